	.target	sm_90a

	.elftype	@"ET_EXEC"


//--------------------- .note.nv.tkinfo           --------------------------
	.section	.note.nv.tkinfo,"",@"SHT_NOTE"
	.sectionflags	@"SHF_NOTE_NV_TKINFO"
	.tkinfo
        /*0018*/ 	.word	0x00000002
        /*0030*/ 	.string	""
        /*0030*/ 	.string	"ptxas"
        /*0030*/ 	.string	"Cuda compilation tools, release 13.0, V13.0.88"
        /*0030*/ 	.string	"Build cuda_13.0.r13.0/compiler.36424714_0"
        /*0030*/ 	.string	"-arch sm_90a -m 64 "



//--------------------- .note.nv.cuinfo           --------------------------
	.section	.note.nv.cuinfo,"",@"SHT_NOTE"
	.sectionflags	@"SHF_NOTE_NV_CUINFO"
        /*0018*/ 	.short	0x0002
        /*001a*/ 	.short	0x005a
        /*001c*/ 	.short	0x0082
	.zero		2


//--------------------- .nv.info                  --------------------------
	.section	.nv.info,"",@"SHT_CUDA_INFO"
	.align	4


	//----- nvinfo : EIATTR_REGCOUNT
	.align		4
        /*0000*/ 	.byte	0x04, 0x2f
        /*0002*/ 	.short	(.L_21 - .L_20)
	.align		4
.L_20:
        /*0004*/ 	.word	index@(_ZN7cutlass13device_kernelIN5flash11enable_sm90INS1_16FlashAttnFwdSm90INS1_25CollectiveMainloopFwdSm90ILi2EN4cute5tupleIJNS5_1CILi1EEES8_S8_EEENS6_IJNS7_ILi128EEENS7_ILi96EEENS7_ILi64EEEEEELi256ENS_10bfloat16_tEfNS_4arch4Sm90ELb1ELb0ELb0ELb1ELb0ELb1ELb1ELb1ELb0ELb1ELb0ELb0EEENS1_21CollectiveEpilogueFwdINS6_IJSA_NS7_ILi256EEESB_EEES9_SE_SG_Li256ELb1ELb1ELb0ELb0EEENS1_36VarlenDynamicPersistentTileSchedulerILi128ELi96ELi256ELi128ELb0ELb1ELb1ELb1ELb1ELb1EEEEEEEEEvNT_6ParamsE)
        /*0008*/ 	.word	0x000000a8


	//----- nvinfo : EIATTR_FRAME_SIZE
	.align		4
.L_21:
        /*000c*/ 	.byte	0x04, 0x11
        /*000e*/ 	.short	(.L_23 - .L_22)
	.align		4
.L_22:
        /*0010*/ 	.word	index@(_ZN7cutlass13device_kernelIN5flash11enable_sm90INS1_16FlashAttnFwdSm90INS1_25CollectiveMainloopFwdSm90ILi2EN4cute5tupleIJNS5_1CILi1EEES8_S8_EEENS6_IJNS7_ILi128EEENS7_ILi96EEENS7_ILi64EEEEEELi256ENS_10bfloat16_tEfNS_4arch4Sm90ELb1ELb0ELb0ELb1ELb0ELb1ELb1ELb1ELb0ELb1ELb0ELb0EEENS1_21CollectiveEpilogueFwdINS6_IJSA_NS7_ILi256EEESB_EEES9_SE_SG_Li256ELb1ELb1ELb0ELb0EEENS1_36VarlenDynamicPersistentTileSchedulerILi128ELi96ELi256ELi128ELb0ELb1ELb1ELb1ELb1ELb1EEEEEEEEEvNT_6ParamsE)
        /*0014*/ 	.word	0x000000b0


	//----- nvinfo : EIATTR_REGCOUNT
	.align		4
.L_23:
        /*0018*/ 	.byte	0x04, 0x2f
        /*001a*/ 	.short	(.L_25 - .L_24)
	.align		4
.L_24:
        /*001c*/ 	.word	index@(_ZN7cutlass13device_kernelIN5flash11enable_sm90INS1_16FlashAttnFwdSm90INS1_25CollectiveMainloopFwdSm90ILi2EN4cute5tupleIJNS5_1CILi1EEES8_S8_EEENS6_IJNS7_ILi128EEENS7_ILi96EEENS7_ILi64EEEEEELi256ENS_10bfloat16_tEfNS_4arch4Sm90ELb1ELb0ELb0ELb1ELb0ELb0ELb1ELb1ELb0ELb1ELb0ELb0EEENS1_21CollectiveEpilogueFwdINS6_IJSA_NS7_ILi256EEESB_EEES9_SE_SG_Li256ELb1ELb1ELb0ELb0EEENS1_36VarlenDynamicPersistentTileSchedulerILi128ELi96ELi256ELi128ELb0ELb1ELb1ELb1ELb1ELb1EEEEEEEEEvNT_6ParamsE)
        /*0020*/ 	.word	0x000000a8


	//----- nvinfo : EIATTR_FRAME_SIZE
	.align		4
.L_25:
        /*0024*/ 	.byte	0x04, 0x11
        /*0026*/ 	.short	(.L_27 - .L_26)
	.align		4
.L_26:
        /*0028*/ 	.word	index@(_ZN7cutlass13device_kernelIN5flash11enable_sm90INS1_16FlashAttnFwdSm90INS1_25CollectiveMainloopFwdSm90ILi2EN4cute5tupleIJNS5_1CILi1EEES8_S8_EEENS6_IJNS7_ILi128EEENS7_ILi96EEENS7_ILi64EEEEEELi256ENS_10bfloat16_tEfNS_4arch4Sm90ELb1ELb0ELb0ELb1ELb0ELb0ELb1ELb1ELb0ELb1ELb0ELb0EEENS1_21CollectiveEpilogueFwdINS6_IJSA_NS7_ILi256EEESB_EEES9_SE_SG_Li256ELb1ELb1ELb0ELb0EEENS1_36VarlenDynamicPersistentTileSchedulerILi128ELi96ELi256ELi128ELb0ELb1ELb1ELb1ELb1ELb1EEEEEEEEEvNT_6ParamsE)
        /*002c*/ 	.word	0x00000070


	//----- nvinfo : EIATTR_REGCOUNT
	.align		4
.L_27:
        /*0030*/ 	.byte	0x04, 0x2f
        /*0032*/ 	.short	(.L_29 - .L_28)
	.align		4
.L_28:
        /*0034*/ 	.word	index@(_ZN7cutlass13device_kernelIN5flash11enable_sm90INS1_16FlashAttnFwdSm90INS1_25CollectiveMainloopFwdSm90ILi2EN4cute5tupleIJNS5_1CILi1EEES8_S8_EEENS6_IJNS7_ILi128EEENS7_ILi96EEENS7_ILi64EEEEEELi256ENS_10bfloat16_tEfNS_4arch4Sm90ELb1ELb0ELb0ELb1ELb0ELb1ELb0ELb1ELb0ELb1ELb0ELb0EEENS1_21CollectiveEpilogueFwdINS6_IJSA_NS7_ILi256EEESB_EEES9_SE_SG_Li256ELb1ELb1ELb0ELb0EEENS1_36VarlenDynamicPersistentTileSchedulerILi128ELi96ELi256ELi128ELb0ELb1ELb1ELb1ELb1ELb1EEEEEEEEEvNT_6ParamsE)
        /*0038*/ 	.word	0x000000a8


	//----- nvinfo : EIATTR_FRAME_SIZE
	.align		4
.L_29:
        /*003c*/ 	.byte	0x04, 0x11
        /*003e*/ 	.short	(.L_31 - .L_30)
	.align		4
.L_30:
        /*0040*/ 	.word	index@(_ZN7cutlass13device_kernelIN5flash11enable_sm90INS1_16FlashAttnFwdSm90INS1_25CollectiveMainloopFwdSm90ILi2EN4cute5tupleIJNS5_1CILi1EEES8_S8_EEENS6_IJNS7_ILi128EEENS7_ILi96EEENS7_ILi64EEEEEELi256ENS_10bfloat16_tEfNS_4arch4Sm90ELb1ELb0ELb0ELb1ELb0ELb1ELb0ELb1ELb0ELb1ELb0ELb0EEENS1_21CollectiveEpilogueFwdINS6_IJSA_NS7_ILi256EEESB_EEES9_SE_SG_Li256ELb1ELb1ELb0ELb0EEENS1_36VarlenDynamicPersistentTileSchedulerILi128ELi96ELi256ELi128ELb0ELb1ELb1ELb1ELb1ELb1EEEEEEEEEvNT_6ParamsE)
        /*0044*/ 	.word	0x00000060


	//----- nvinfo : EIATTR_REGCOUNT
	.align		4
.L_31:
        /*0048*/ 	.byte	0x04, 0x2f
        /*004a*/ 	.short	(.L_33 - .L_32)
	.align		4
.L_32:
        /*004c*/ 	.word	index@(_ZN7cutlass13device_kernelIN5flash11enable_sm90INS1_16FlashAttnFwdSm90INS1_25CollectiveMainloopFwdSm90ILi2EN4cute5tupleIJNS5_1CILi1EEES8_S8_EEENS6_IJNS7_ILi128EEENS7_ILi96EEENS7_ILi64EEEEEELi256ENS_10bfloat16_tEfNS_4arch4Sm90ELb1ELb0ELb0ELb1ELb0ELb0ELb0ELb1ELb0ELb1ELb0ELb0EEENS1_21CollectiveEpilogueFwdINS6_IJSA_NS7_ILi256EEESB_EEES9_SE_SG_Li256ELb1ELb1ELb0ELb0EEENS1_36VarlenDynamicPersistentTileSchedulerILi128ELi96ELi256ELi128ELb0ELb1ELb1ELb1ELb1ELb1EEEEEEEEEvNT_6ParamsE)
        /*0050*/ 	.word	0x000000a8


	//----- nvinfo : EIATTR_FRAME_SIZE
	.align		4
.L_33:
        /*0054*/ 	.byte	0x04, 0x11
        /*0056*/ 	.short	(.L_35 - .L_34)
	.align		4
.L_34:
        /*0058*/ 	.word	index@(_ZN7cutlass13device_kernelIN5flash11enable_sm90INS1_16FlashAttnFwdSm90INS1_25CollectiveMainloopFwdSm90ILi2EN4cute5tupleIJNS5_1CILi1EEES8_S8_EEENS6_IJNS7_ILi128EEENS7_ILi96EEENS7_ILi64EEEEEELi256ENS_10bfloat16_tEfNS_4arch4Sm90ELb1ELb0ELb0ELb1ELb0ELb0ELb0ELb1ELb0ELb1ELb0ELb0EEENS1_21CollectiveEpilogueFwdINS6_IJSA_NS7_ILi256EEESB_EEES9_SE_SG_Li256ELb1ELb1ELb0ELb0EEENS1_36VarlenDynamicPersistentTileSchedulerILi128ELi96ELi256ELi128ELb0ELb1ELb1ELb1ELb1ELb1EEEEEEEEEvNT_6ParamsE)
        /*005c*/ 	.word	0x00000058


	//----- nvinfo : EIATTR_REGCOUNT
	.align		4
.L_35:
        /*0060*/ 	.byte	0x04, 0x2f
        /*0062*/ 	.short	(.L_37 - .L_36)
	.align		4
.L_36:
        /*0064*/ 	.word	index@(_ZN7cutlass13device_kernelIN5flash11enable_sm90INS1_16FlashAttnFwdSm90INS1_25CollectiveMainloopFwdSm90ILi2EN4cute5tupleIJNS5_1CILi1EEES8_S8_EEENS6_IJNS7_ILi128EEENS7_ILi96EEENS7_ILi64EEEEEELi256ENS_10bfloat16_tEfNS_4arch4Sm90ELb1ELb0ELb0ELb0ELb0ELb0ELb1ELb1ELb0ELb1ELb0ELb0EEENS1_21CollectiveEpilogueFwdINS6_IJSA_NS7_ILi256EEESB_EEES9_SE_SG_Li256ELb0ELb1ELb0ELb0EEENS1_30DynamicPersistentTileSchedulerILi256ELi128ELb0ELb1ELb1EEEEEEEEEvNT_6ParamsE)
        /*0068*/ 	.word	0x000000a8


	//----- nvinfo : EIATTR_FRAME_SIZE
	.align		4
.L_37:
        /*006c*/ 	.byte	0x04, 0x11
        /*006e*/ 	.short	(.L_39 - .L_38)
	.align		4
.L_38:
        /*0070*/ 	.word	index@(_ZN7cutlass13device_kernelIN5flash11enable_sm90INS1_16FlashAttnFwdSm90INS1_25CollectiveMainloopFwdSm90ILi2EN4cute5tupleIJNS5_1CILi1EEES8_S8_EEENS6_IJNS7_ILi128EEENS7_ILi96EEENS7_ILi64EEEEEELi256ENS_10bfloat16_tEfNS_4arch4Sm90ELb1ELb0ELb0ELb0ELb0ELb0ELb1ELb1ELb0ELb1ELb0ELb0EEENS1_21CollectiveEpilogueFwdINS6_IJSA_NS7_ILi256EEESB_EEES9_SE_SG_Li256ELb0ELb1ELb0ELb0EEENS1_30DynamicPersistentTileSchedulerILi256ELi128ELb0ELb1ELb1EEEEEEEEEvNT_6ParamsE)
        /*0074*/ 	.word	0x00000050


	//----- nvinfo : EIATTR_REGCOUNT
	.align		4
.L_39:
        /*0078*/ 	.byte	0x04, 0x2f
        /*007a*/ 	.short	(.L_41 - .L_40)
	.align		4
.L_40:
        /*007c*/ 	.word	index@(_ZN7cutlass13device_kernelIN5flash11enable_sm90INS1_16FlashAttnFwdSm90INS1_25CollectiveMainloopFwdSm90ILi2EN4cute5tupleIJNS5_1CILi1EEES8_S8_EEENS6_IJNS7_ILi128EEENS7_ILi96EEENS7_ILi64EEEEEELi256ENS_10bfloat16_tEfNS_4arch4Sm90ELb1ELb0ELb0ELb0ELb0ELb0ELb0ELb1ELb0ELb1ELb0ELb0EEENS1_21CollectiveEpilogueFwdINS6_IJSA_NS7_ILi256EEESB_EEES9_SE_SG_Li256ELb0ELb1ELb0ELb0EEENS1_30DynamicPersistentTileSchedulerILi256ELi128ELb0ELb1ELb1EEEEEEEEEvNT_6ParamsE)
        /*0080*/ 	.word	0x000000a8


	//----- nvinfo : EIATTR_FRAME_SIZE
	.align		4
.L_41:
        /*0084*/ 	.byte	0x04, 0x11
        /*0086*/ 	.short	(.L_43 - .L_42)
	.align		4
.L_42:
        /*0088*/ 	.word	index@(_ZN7cutlass13device_kernelIN5flash11enable_sm90INS1_16FlashAttnFwdSm90INS1_25CollectiveMainloopFwdSm90ILi2EN4cute5tupleIJNS5_1CILi1EEES8_S8_EEENS6_IJNS7_ILi128EEENS7_ILi96EEENS7_ILi64EEEEEELi256ENS_10bfloat16_tEfNS_4arch4Sm90ELb1ELb0ELb0ELb0ELb0ELb0ELb0ELb1ELb0ELb1ELb0ELb0EEENS1_21CollectiveEpilogueFwdINS6_IJSA_NS7_ILi256EEESB_EEES9_SE_SG_Li256ELb0ELb1ELb0ELb0EEENS1_30DynamicPersistentTileSchedulerILi256ELi128ELb0ELb1ELb1EEEEEEEEEvNT_6ParamsE)
        /*008c*/ 	.word	0x00000028


	//----- nvinfo : EIATTR_REGCOUNT
	.align		4
.L_43:
        /*0090*/ 	.byte	0x04, 0x2f
        /*0092*/ 	.short	(.L_45 - .L_44)
	.align		4
.L_44:
        /*0094*/ 	.word	index@(_ZN7cutlass13device_kernelIN5flash11enable_sm90INS1_16FlashAttnFwdSm90INS1_25CollectiveMainloopFwdSm90ILi2EN4cute5tupleIJNS5_1CILi1EEES8_S8_EEENS6_IJNS7_ILi128EEENS7_ILi96EEENS7_ILi64EEEEEELi256ENS_10bfloat16_tEfNS_4arch4Sm90ELb0ELb1ELb0ELb1ELb0ELb1ELb1ELb1ELb0ELb1ELb0ELb0EEENS1_21CollectiveEpilogueFwdINS6_IJSA_NS7_ILi256EEESB_EEES9_SE_SG_Li256ELb1ELb1ELb0ELb0EEENS1_36VarlenDynamicPersistentTileSchedulerILi128ELi96ELi256ELi128ELb0ELb1ELb1ELb1ELb0ELb1EEEEEEEEEvNT_6ParamsE)
        /*0098*/ 	.word	0x000000a8


	//----- nvinfo : EIATTR_FRAME_SIZE
	.align		4
.L_45:
        /*009c*/ 	.byte	0x04, 0x11
        /*009e*/ 	.short	(.L_47 - .L_46)
	.align		4
.L_46:
        /*00a0*/ 	.word	index@($_ZN7cutlass13device_kernelIN5flash11enable_sm90INS1_16FlashAttnFwdSm90INS1_25CollectiveMainloopFwdSm90ILi2EN4cute5tupleIJNS5_1CILi1EEES8_S8_EEENS6_IJNS7_ILi128EEENS7_ILi96EEENS7_ILi64EEEEEELi256ENS_10bfloat16_tEfNS_4arch4Sm90ELb0ELb1ELb0ELb1ELb0ELb1ELb1ELb1ELb0ELb1ELb0ELb0EEENS1_21CollectiveEpilogueFwdINS6_IJSA_NS7_ILi256EEESB_EEES9_SE_SG_Li256ELb1ELb1ELb0ELb0EEENS1_36VarlenDynamicPersistentTileSchedulerILi128ELi96ELi256ELi128ELb0ELb1ELb1ELb1ELb0ELb1EEEEEEEEEvNT_6ParamsE$_ZZN5flash25CollectiveMainloopFwdSm90ILi2EN4cute5tupleIJNS1_1CILi1EEES4_S4_EEENS2_IJNS3_ILi128EEENS3_ILi96EEENS3_ILi64EEEEEELi256EN7cutlass10bfloat16_tEfNSA_4arch4Sm90ELb0ELb1ELb0ELb1ELb0ELb1ELb1ELb1ELb0ELb1ELb0ELb0EE3mmaINS_16FlashAttnFwdSm90ISE_NS_21CollectiveEpilogueFwdINS2_IJS6_NS3_ILi256EEES7_EEES5_SB_SD_Li256ELb1ELb1ELb0ELb0EEENS_36VarlenDynamicPersistentTileSchedulerILi128ELi96ELi256ELi128ELb0ELb1ELb1ELb1ELb0ELb1EEEE13SharedStorageENS1_6TensorINS1_11ArrayEngineIfLm128EEENS1_6LayoutINS2_IJNS2_IJNS3_ILi2EEEST_NS3_ILi32EEEEEES4_S4_EEENS2_IJNS2_IJS4_ST_NS3_ILi4EEEEEENS3_ILi0EEESZ_EEEEEEENS_7SoftmaxILi2ELi0EEEEEbRKNSE_6ParamsENSA_25PipelineTmaAsyncNoClusterILi2ENSA_16PipelineTmaAsyncILi2EEEEES1B_RNSA_13PipelineStateILj2EEERT0_RT1_iRiRKNS_16SeqlenInfoQKNewKILb1ELb1EEENS2_IJiiiiEEERT_ENKUliT_T0_T1_E_clIZSF_ISO_S12_S14_EbS17_S1B_S1B_S1E_S1G_S1I_iS1J_S1N_S1O_S1Q_EUlRS1R_iE0_NS3_ILb1EEES1Y_EEDaiS1R_S1S_S1T_)
        /*00a4*/ 	.word	0x000004e0


	//----- nvinfo : EIATTR_FRAME_SIZE
	.align		4
.L_47:
        /*00a8*/ 	.byte	0x04, 0x11
        /*00aa*/ 	.short	(.L_49 - .L_48)
	.align		4
.L_48:
        /*00ac*/ 	.word	index@(_ZN7cutlass13device_kernelIN5flash11enable_sm90INS1_16FlashAttnFwdSm90INS1_25CollectiveMainloopFwdSm90ILi2EN4cute5tupleIJNS5_1CILi1EEES8_S8_EEENS6_IJNS7_ILi128EEENS7_ILi96EEENS7_ILi64EEEEEELi256ENS_10bfloat16_tEfNS_4arch4Sm90ELb0ELb1ELb0ELb1ELb0ELb1ELb1ELb1ELb0ELb1ELb0ELb0EEENS1_21CollectiveEpilogueFwdINS6_IJSA_NS7_ILi256EEESB_EEES9_SE_SG_Li256ELb1ELb1ELb0ELb0EEENS1_36VarlenDynamicPersistentTileSchedulerILi128ELi96ELi256ELi128ELb0ELb1ELb1ELb1ELb0ELb1EEEEEEEEEvNT_6ParamsE)
        /*00b0*/ 	.word	0x000004e0


	//----- nvinfo : EIATTR_REGCOUNT
	.align		4
.L_49:
        /*00b4*/ 	.byte	0x04, 0x2f
        /*00b6*/ 	.short	(.L_51 - .L_50)
	.align		4
.L_50:
        /*00b8*/ 	.word	index@(_ZN7cutlass13device_kernelIN5flash11enable_sm90INS1_16FlashAttnFwdSm90INS1_25CollectiveMainloopFwdSm90ILi2EN4cute5tupleIJNS5_1CILi1EEES8_S8_EEENS6_IJNS7_ILi128EEENS7_ILi96EEENS7_ILi64EEEEEELi256ENS_10bfloat16_tEfNS_4arch4Sm90ELb0ELb1ELb0ELb1ELb0ELb0ELb1ELb1ELb0ELb1ELb0ELb0EEENS1_21CollectiveEpilogueFwdINS6_IJSA_NS7_ILi256EEESB_EEES9_SE_SG_Li256ELb1ELb1ELb0ELb0EEENS1_36VarlenDynamicPersistentTileSchedulerILi128ELi96ELi256ELi128ELb0ELb1ELb1ELb1ELb0ELb1EEEEEEEEEvNT_6ParamsE)
        /*00bc*/ 	.word	0x000000a8


	//----- nvinfo : EIATTR_FRAME_SIZE
	.align		4
.L_51:
        /*00c0*/ 	.byte	0x04, 0x11
        /*00c2*/ 	.short	(.L_53 - .L_52)
	.align		4
.L_52:
        /*00c4*/ 	.word	index@($_ZN7cutlass13device_kernelIN5flash11enable_sm90INS1_16FlashAttnFwdSm90INS1_25CollectiveMainloopFwdSm90ILi2EN4cute5tupleIJNS5_1CILi1EEES8_S8_EEENS6_IJNS7_ILi128EEENS7_ILi96EEENS7_ILi64EEEEEELi256ENS_10bfloat16_tEfNS_4arch4Sm90ELb0ELb1ELb0ELb1ELb0ELb0ELb1ELb1ELb0ELb1ELb0ELb0EEENS1_21CollectiveEpilogueFwdINS6_IJSA_NS7_ILi256EEESB_EEES9_SE_SG_Li256ELb1ELb1ELb0ELb0EEENS1_36VarlenDynamicPersistentTileSchedulerILi128ELi96ELi256ELi128ELb0ELb1ELb1ELb1ELb0ELb1EEEEEEEEEvNT_6ParamsE$_ZZN5flash25CollectiveMainloopFwdSm90ILi2EN4cute5tupleIJNS1_1CILi1EEES4_S4_EEENS2_IJNS3_ILi128EEENS3_ILi96EEENS3_ILi64EEEEEELi256EN7cutlass10bfloat16_tEfNSA_4arch4Sm90ELb0ELb1ELb0ELb1ELb0ELb0ELb1ELb1ELb0ELb1ELb0ELb0EE3mmaINS_16FlashAttnFwdSm90ISE_NS_21CollectiveEpilogueFwdINS2_IJS6_NS3_ILi256EEES7_EEES5_SB_SD_Li256ELb1ELb1ELb0ELb0EEENS_36VarlenDynamicPersistentTileSchedulerILi128ELi96ELi256ELi128ELb0ELb1ELb1ELb1ELb0ELb1EEEE13SharedStorageENS1_6TensorINS1_11ArrayEngineIfLm128EEENS1_6LayoutINS2_IJNS2_IJNS3_ILi2EEEST_NS3_ILi32EEEEEES4_S4_EEENS2_IJNS2_IJS4_ST_NS3_ILi4EEEEEENS3_ILi0EEESZ_EEEEEEENS_7SoftmaxILi2ELi0EEEEEbRKNSE_6ParamsENSA_25PipelineTmaAsyncNoClusterILi2ENSA_16PipelineTmaAsyncILi2EEEEES1B_RNSA_13PipelineStateILj2EEERT0_RT1_iRiRKNS_16SeqlenInfoQKNewKILb1ELb0EEENS2_IJiiiiEEERT_ENKUliT_T0_T1_E_clIZSF_ISO_S12_S14_EbS17_S1B_S1B_S1E_S1G_S1I_iS1J_S1N_S1O_S1Q_EUlRS1R_iE1_NS3_ILb0EEENS3_ILb1EEEEEDaiS1R_S1S_S1T_)
        /*00c8*/ 	.word	0x000004d0


	//----- nvinfo : EIATTR_FRAME_SIZE
	.align		4
.L_53:
        /*00cc*/ 	.byte	0x04, 0x11
        /*00ce*/ 	.short	(.L_55 - .L_54)
	.align		4
.L_54:
        /*00d0*/ 	.word	index@(_ZN7cutlass13device_kernelIN5flash11enable_sm90INS1_16FlashAttnFwdSm90INS1_25CollectiveMainloopFwdSm90ILi2EN4cute5tupleIJNS5_1CILi1EEES8_S8_EEENS6_IJNS7_ILi128EEENS7_ILi96EEENS7_ILi64EEEEEELi256ENS_10bfloat16_tEfNS_4arch4Sm90ELb0ELb1ELb0ELb1ELb0ELb0ELb1ELb1ELb0ELb1ELb0ELb0EEENS1_21CollectiveEpilogueFwdINS6_IJSA_NS7_ILi256EEESB_EEES9_SE_SG_Li256ELb1ELb1ELb0ELb0EEENS1_36VarlenDynamicPersistentTileSchedulerILi128ELi96ELi256ELi128ELb0ELb1ELb1ELb1ELb0ELb1EEEEEEEEEvNT_6ParamsE)
        /*00d4*/ 	.word	0x000004d0


	//----- nvinfo : EIATTR_REGCOUNT
	.align		4
.L_55:
        /*00d8*/ 	.byte	0x04, 0x2f
        /*00da*/ 	.short	(.L_57 - .L_56)
	.align		4
.L_56:
        /*00dc*/ 	.word	index@(_ZN7cutlass13device_kernelIN5flash11enable_sm90INS1_16FlashAttnFwdSm90INS1_25CollectiveMainloopFwdSm90ILi2EN4cute5tupleIJNS5_1CILi1EEES8_S8_EEENS6_IJNS7_ILi128EEENS7_ILi96EEENS7_ILi64EEEEEELi256ENS_10bfloat16_tEfNS_4arch4Sm90ELb0ELb1ELb0ELb1ELb0ELb1ELb0ELb1ELb0ELb1ELb0ELb0EEENS1_21CollectiveEpilogueFwdINS6_IJSA_NS7_ILi256EEESB_EEES9_SE_SG_Li256ELb1ELb1ELb0ELb0EEENS1_36VarlenDynamicPersistentTileSchedulerILi128ELi96ELi256ELi128ELb0ELb1ELb1ELb1ELb0ELb1EEEEEEEEEvNT_6ParamsE)
        /*00e0*/ 	.word	0x000000a8


	//----- nvinfo : EIATTR_FRAME_SIZE
	.align		4
.L_57:
        /*00e4*/ 	.byte	0x04, 0x11
        /*00e6*/ 	.short	(.L_59 - .L_58)
	.align		4
.L_58:
        /*00e8*/ 	.word	index@(_ZN7cutlass13device_kernelIN5flash11enable_sm90INS1_16FlashAttnFwdSm90INS1_25CollectiveMainloopFwdSm90ILi2EN4cute5tupleIJNS5_1CILi1EEES8_S8_EEENS6_IJNS7_ILi128EEENS7_ILi96EEENS7_ILi64EEEEEELi256ENS_10bfloat16_tEfNS_4arch4Sm90ELb0ELb1ELb0ELb1ELb0ELb1ELb0ELb1ELb0ELb1ELb0ELb0EEENS1_21CollectiveEpilogueFwdINS6_IJSA_NS7_ILi256EEESB_EEES9_SE_SG_Li256ELb1ELb1ELb0ELb0EEENS1_36VarlenDynamicPersistentTileSchedulerILi128ELi96ELi256ELi128ELb0ELb1ELb1ELb1ELb0ELb1EEEEEEEEEvNT_6ParamsE)
        /*00ec*/ 	.word	0x00000058


	//----- nvinfo : EIATTR_REGCOUNT
	.align		4
.L_59:
        /*00f0*/ 	.byte	0x04, 0x2f
        /*00f2*/ 	.short	(.L_61 - .L_60)
	.align		4
.L_60:
        /*00f4*/ 	.word	index@(_ZN7cutlass13device_kernelIN5flash11enable_sm90INS1_16FlashAttnFwdSm90INS1_25CollectiveMainloopFwdSm90ILi2EN4cute5tupleIJNS5_1CILi1EEES8_S8_EEENS6_IJNS7_ILi128EEENS7_ILi96EEENS7_ILi64EEEEEELi256ENS_10bfloat16_tEfNS_4arch4Sm90ELb0ELb1ELb0ELb1ELb0ELb0ELb0ELb1ELb0ELb1ELb0ELb0EEENS1_21CollectiveEpilogueFwdINS6_IJSA_NS7_ILi256EEESB_EEES9_SE_SG_Li256ELb1ELb1ELb0ELb0EEENS1_36VarlenDynamicPersistentTileSchedulerILi128ELi96ELi256ELi128ELb0ELb1ELb1ELb1ELb0ELb1EEEEEEEEEvNT_6ParamsE)
        /*00f8*/ 	.word	0x000000a8


	//----- nvinfo : EIATTR_FRAME_SIZE
	.align		4
.L_61:
        /*00fc*/ 	.byte	0x04, 0x11
        /*00fe*/ 	.short	(.L_63 - .L_62)
	.align		4
.L_62:
        /*0100*/ 	.word	index@(_ZN7cutlass13device_kernelIN5flash11enable_sm90INS1_16FlashAttnFwdSm90INS1_25CollectiveMainloopFwdSm90ILi2EN4cute5tupleIJNS5_1CILi1EEES8_S8_EEENS6_IJNS7_ILi128EEENS7_ILi96EEENS7_ILi64EEEEEELi256ENS_10bfloat16_tEfNS_4arch4Sm90ELb0ELb1ELb0ELb1ELb0ELb0ELb0ELb1ELb0ELb1ELb0ELb0EEENS1_21CollectiveEpilogueFwdINS6_IJSA_NS7_ILi256EEESB_EEES9_SE_SG_Li256ELb1ELb1ELb0ELb0EEENS1_36VarlenDynamicPersistentTileSchedulerILi128ELi96ELi256ELi128ELb0ELb1ELb1ELb1ELb0ELb1EEEEEEEEEvNT_6ParamsE)
        /*0104*/ 	.word	0x00000048


	//----- nvinfo : EIATTR_REGCOUNT
	.align		4
.L_63:
        /*0108*/ 	.byte	0x04, 0x2f
        /*010a*/ 	.short	(.L_65 - .L_64)
	.align		4
.L_64:
        /*010c*/ 	.word	index@(_ZN7cutlass13device_kernelIN5flash11enable_sm90INS1_16FlashAttnFwdSm90INS1_25CollectiveMainloopFwdSm90ILi2EN4cute5tupleIJNS5_1CILi1EEES8_S8_EEENS6_IJNS7_ILi128EEENS7_ILi96EEENS7_ILi64EEEEEELi256ENS_10bfloat16_tEfNS_4arch4Sm90ELb0ELb1ELb0ELb0ELb0ELb0ELb1ELb1ELb0ELb1ELb0ELb0EEENS1_21CollectiveEpilogueFwdINS6_IJSA_NS7_ILi256EEESB_EEES9_SE_SG_Li256ELb0ELb1ELb0ELb0EEENS1_30DynamicPersistentTileSchedulerILi256ELi128ELb0ELb1ELb1EEEEEEEEEvNT_6ParamsE)
        /*0110*/ 	.word	0x000000a8


	//----- nvinfo : EIATTR_FRAME_SIZE
	.align		4
.L_65:
        /*0114*/ 	.byte	0x04, 0x11
        /*0116*/ 	.short	(.L_67 - .L_66)
	.align		4
.L_66:
        /*0118*/ 	.word	index@($_ZN7cutlass13device_kernelIN5flash11enable_sm90INS1_16FlashAttnFwdSm90INS1_25CollectiveMainloopFwdSm90ILi2EN4cute5tupleIJNS5_1CILi1EEES8_S8_EEENS6_IJNS7_ILi128EEENS7_ILi96EEENS7_ILi64EEEEEELi256ENS_10bfloat16_tEfNS_4arch4Sm90ELb0ELb1ELb0ELb0ELb0ELb0ELb1ELb1ELb0ELb1ELb0ELb0EEENS1_21CollectiveEpilogueFwdINS6_IJSA_NS7_ILi256EEESB_EEES9_SE_SG_Li256ELb0ELb1ELb0ELb0EEENS1_30DynamicPersistentTileSchedulerILi256ELi128ELb0ELb1ELb1EEEEEEEEEvNT_6ParamsE$_ZZN5flash25CollectiveMainloopFwdSm90ILi2EN4cute5tupleIJNS1_1CILi1EEES4_S4_EEENS2_IJNS3_ILi128EEENS3_ILi96EEENS3_ILi64EEEEEELi256EN7cutlass10bfloat16_tEfNSA_4arch4Sm90ELb0ELb1ELb0ELb0ELb0ELb0ELb1ELb1ELb0ELb1ELb0ELb0EE3mmaINS_16FlashAttnFwdSm90ISE_NS_21CollectiveEpilogueFwdINS2_IJS6_NS3_ILi256EEES7_EEES5_SB_SD_Li256ELb0ELb1ELb0ELb0EEENS_30DynamicPersistentTileSchedulerILi256ELi128ELb0ELb1ELb1EEEE13SharedStorageENS1_6TensorINS1_11ArrayEngineIfLm128EEENS1_6LayoutINS2_IJNS2_IJNS3_ILi2EEEST_NS3_ILi32EEEEEES4_S4_EEENS2_IJNS2_IJS4_ST_NS3_ILi4EEEEEENS3_ILi0EEESZ_EEEEEEENS_7SoftmaxILi2ELi0EEEEEbRKNSE_6ParamsENSA_25PipelineTmaAsyncNoClusterILi2ENSA_16PipelineTmaAsyncILi2EEEEES1B_RNSA_13PipelineStateILj2EEERT0_RT1_iRiRKNS_16SeqlenInfoQKNewKILb0ELb0EEENS2_IJiiiiEEERT_ENKUliT_T0_T1_E_clIZSF_ISO_S12_S14_EbS17_S1B_S1B_S1E_S1G_S1I_iS1J_S1N_S1O_S1Q_EUlRS1R_iE1_NS3_ILb0EEENS3_ILb1EEEEEDaiS1R_S1S_S1T_)
        /*011c*/ 	.word	0x000004b0


	//----- nvinfo : EIATTR_FRAME_SIZE
	.align		4
.L_67:
        /*0120*/ 	.byte	0x04, 0x11
        /*0122*/ 	.short	(.L_69 - .L_68)
	.align		4
.L_68:
        /*0124*/ 	.word	index@(_ZN7cutlass13device_kernelIN5flash11enable_sm90INS1_16FlashAttnFwdSm90INS1_25CollectiveMainloopFwdSm90ILi2EN4cute5tupleIJNS5_1CILi1EEES8_S8_EEENS6_IJNS7_ILi128EEENS7_ILi96EEENS7_ILi64EEEEEELi256ENS_10bfloat16_tEfNS_4arch4Sm90ELb0ELb1ELb0ELb0ELb0ELb0ELb1ELb1ELb0ELb1ELb0ELb0EEENS1_21CollectiveEpilogueFwdINS6_IJSA_NS7_ILi256EEESB_EEES9_SE_SG_Li256ELb0ELb1ELb0ELb0EEENS1_30DynamicPersistentTileSchedulerILi256ELi128ELb0ELb1ELb1EEEEEEEEEvNT_6ParamsE)
        /*0128*/ 	.word	0x000004b0


	//----- nvinfo : EIATTR_REGCOUNT
	.align		4
.L_69:
        /*012c*/ 	.byte	0x04, 0x2f
        /*012e*/ 	.short	(.L_71 - .L_70)
	.align		4
.L_70:
        /*0130*/ 	.word	index@(_ZN7cutlass13device_kernelIN5flash11enable_sm90INS1_16FlashAttnFwdSm90INS1_25CollectiveMainloopFwdSm90ILi2EN4cute5tupleIJNS5_1CILi1EEES8_S8_EEENS6_IJNS7_ILi128EEENS7_ILi96EEENS7_ILi64EEEEEELi256ENS_10bfloat16_tEfNS_4arch4Sm90ELb0ELb1ELb0ELb0ELb0ELb0ELb0ELb1ELb0ELb1ELb0ELb0EEENS1_21CollectiveEpilogueFwdINS6_IJSA_NS7_ILi256EEESB_EEES9_SE_SG_Li256ELb0ELb1ELb0ELb0EEENS1_30DynamicPersistentTileSchedulerILi256ELi128ELb0ELb1ELb1EEEEEEEEEvNT_6ParamsE)
        /*0134*/ 	.word	0x000000a8


	//----- nvinfo : EIATTR_FRAME_SIZE
	.align		4
.L_71:
        /*0138*/ 	.byte	0x04, 0x11
        /*013a*/ 	.short	(.L_73 - .L_72)
	.align		4
.L_72:
        /*013c*/ 	.word	index@(_ZN7cutlass13device_kernelIN5flash11enable_sm90INS1_16FlashAttnFwdSm90INS1_25CollectiveMainloopFwdSm90ILi2EN4cute5tupleIJNS5_1CILi1EEES8_S8_EEENS6_IJNS7_ILi128EEENS7_ILi96EEENS7_ILi64EEEEEELi256ENS_10bfloat16_tEfNS_4arch4Sm90ELb0ELb1ELb0ELb0ELb0ELb0ELb0ELb1ELb0ELb1ELb0ELb0EEENS1_21CollectiveEpilogueFwdINS6_IJSA_NS7_ILi256EEESB_EEES9_SE_SG_Li256ELb0ELb1ELb0ELb0EEENS1_30DynamicPersistentTileSchedulerILi256ELi128ELb0ELb1ELb1EEEEEEEEEvNT_6ParamsE)
        /*0140*/ 	.word	0x00000020


	//----- nvinfo : EIATTR_REGCOUNT
	.align		4
.L_73:
        /*0144*/ 	.byte	0x04, 0x2f
        /*0146*/ 	.short	(.L_75 - .L_74)
	.align		4
.L_74:
        /*0148*/ 	.word	index@(_ZN7cutlass13device_kernelIN5flash11enable_sm90INS1_16FlashAttnFwdSm90INS1_25CollectiveMainloopFwdSm90ILi2EN4cute5tupleIJNS5_1CILi1EEES8_S8_EEENS6_IJNS7_ILi128EEENS7_ILi96EEENS7_ILi64EEEEEELi256ENS_10bfloat16_tEfNS_4arch4Sm90ELb0ELb0ELb0ELb1ELb0ELb1ELb1ELb1ELb0ELb1ELb0ELb0EEENS1_21CollectiveEpilogueFwdINS6_IJSA_NS7_ILi256EEESB_EEES9_SE_SG_Li256ELb1ELb1ELb0ELb0EEENS1_36VarlenDynamicPersistentTileSchedulerILi128ELi96ELi256ELi128ELb0ELb1ELb1ELb0ELb1ELb1EEEEEEEEEvNT_6ParamsE)
        /*014c*/ 	.word	0x000000a8


	//----- nvinfo : EIATTR_FRAME_SIZE
	.align		4
.L_75:
        /*0150*/ 	.byte	0x04, 0x11
        /*0152*/ 	.short	(.L_77 - .L_76)
	.align		4
.L_76:
        /*0154*/ 	.word	index@(_ZN7cutlass13device_kernelIN5flash11enable_sm90INS1_16FlashAttnFwdSm90INS1_25CollectiveMainloopFwdSm90ILi2EN4cute5tupleIJNS5_1CILi1EEES8_S8_EEENS6_IJNS7_ILi128EEENS7_ILi96EEENS7_ILi64EEEEEELi256ENS_10bfloat16_tEfNS_4arch4Sm90ELb0ELb0ELb0ELb1ELb0ELb1ELb1ELb1ELb0ELb1ELb0ELb0EEENS1_21CollectiveEpilogueFwdINS6_IJSA_NS7_ILi256EEESB_EEES9_SE_SG_Li256ELb1ELb1ELb0ELb0EEENS1_36VarlenDynamicPersistentTileSchedulerILi128ELi96ELi256ELi128ELb0ELb1ELb1ELb0ELb1ELb1EEEEEEEEEvNT_6ParamsE)
        /*0158*/ 	.word	0x00000090


	//----- nvinfo : EIATTR_REGCOUNT
	.align		4
.L_77:
        /*015c*/ 	.byte	0x04, 0x2f
        /*015e*/ 	.short	(.L_79 - .L_78)
	.align		4
.L_78:
        /*0160*/ 	.word	index@(_ZN7cutlass13device_kernelIN5flash11enable_sm90INS1_16FlashAttnFwdSm90INS1_25CollectiveMainloopFwdSm90ILi2EN4cute5tupleIJNS5_1CILi1EEES8_S8_EEENS6_IJNS7_ILi128EEENS7_ILi96EEENS7_ILi64EEEEEELi256ENS_10bfloat16_tEfNS_4arch4Sm90ELb0ELb0ELb0ELb1ELb0ELb0ELb1ELb1ELb0ELb1ELb0ELb0EEENS1_21CollectiveEpilogueFwdINS6_IJSA_NS7_ILi256EEESB_EEES9_SE_SG_Li256ELb1ELb1ELb0ELb0EEENS1_36VarlenDynamicPersistentTileSchedulerILi128ELi96ELi256ELi128ELb0ELb1ELb1ELb0ELb1ELb1EEEEEEEEEvNT_6ParamsE)
        /*0164*/ 	.word	0x000000a8


	//----- nvinfo : EIATTR_FRAME_SIZE
	.align		4
.L_79:
        /*0168*/ 	.byte	0x04, 0x11
        /*016a*/ 	.short	(.L_81 - .L_80)
	.align		4
.L_80:
        /*016c*/ 	.word	index@(_ZN7cutlass13device_kernelIN5flash11enable_sm90INS1_16FlashAttnFwdSm90INS1_25CollectiveMainloopFwdSm90ILi2EN4cute5tupleIJNS5_1CILi1EEES8_S8_EEENS6_IJNS7_ILi128EEENS7_ILi96EEENS7_ILi64EEEEEELi256ENS_10bfloat16_tEfNS_4arch4Sm90ELb0ELb0ELb0ELb1ELb0ELb0ELb1ELb1ELb0ELb1ELb0ELb0EEENS1_21CollectiveEpilogueFwdINS6_IJSA_NS7_ILi256EEESB_EEES9_SE_SG_Li256ELb1ELb1ELb0ELb0EEENS1_36VarlenDynamicPersistentTileSchedulerILi128ELi96ELi256ELi128ELb0ELb1ELb1ELb0ELb1ELb1EEEEEEEEEvNT_6ParamsE)
        /*0170*/ 	.word	0x00000078


	//----- nvinfo : EIATTR_REGCOUNT
	.align		4
.L_81:
        /*0174*/ 	.byte	0x04, 0x2f
        /*0176*/ 	.short	(.L_83 - .L_82)
	.align		4
.L_82:
        /*0178*/ 	.word	index@(_ZN7cutlass13device_kernelIN5flash11enable_sm90INS1_16FlashAttnFwdSm90INS1_25CollectiveMainloopFwdSm90ILi2EN4cute5tupleIJNS5_1CILi1EEES8_S8_EEENS6_IJNS7_ILi128EEENS7_ILi96EEENS7_ILi64EEEEEELi256ENS_10bfloat16_tEfNS_4arch4Sm90ELb0ELb0ELb0ELb1ELb0ELb1ELb0ELb1ELb0ELb1ELb0ELb0EEENS1_21CollectiveEpilogueFwdINS6_IJSA_NS7_ILi256EEESB_EEES9_SE_SG_Li256ELb1ELb1ELb0ELb0EEENS1_36VarlenDynamicPersistentTileSchedulerILi128ELi96ELi256ELi128ELb0ELb1ELb1ELb0ELb1ELb1EEEEEEEEEvNT_6ParamsE)
        /*017c*/ 	.word	0x000000a8


	//----- nvinfo : EIATTR_FRAME_SIZE
	.align		4
.L_83:
        /*0180*/ 	.byte	0x04, 0x11
        /*0182*/ 	.short	(.L_85 - .L_84)
	.align		4
.L_84:
        /*0184*/ 	.word	index@(_ZN7cutlass13device_kernelIN5flash11enable_sm90INS1_16FlashAttnFwdSm90INS1_25CollectiveMainloopFwdSm90ILi2EN4cute5tupleIJNS5_1CILi1EEES8_S8_EEENS6_IJNS7_ILi128EEENS7_ILi96EEENS7_ILi64EEEEEELi256ENS_10bfloat16_tEfNS_4arch4Sm90ELb0ELb0ELb0ELb1ELb0ELb1ELb0ELb1ELb0ELb1ELb0ELb0EEENS1_21CollectiveEpilogueFwdINS6_IJSA_NS7_ILi256EEESB_EEES9_SE_SG_Li256ELb1ELb1ELb0ELb0EEENS1_36VarlenDynamicPersistentTileSchedulerILi128ELi96ELi256ELi128ELb0ELb1ELb1ELb0ELb1ELb1EEEEEEEEEvNT_6ParamsE)
        /*0188*/ 	.word	0x00000068


	//----- nvinfo : EIATTR_REGCOUNT
	.align		4
.L_85:
        /*018c*/ 	.byte	0x04, 0x2f
        /*018e*/ 	.short	(.L_87 - .L_86)
	.align		4
.L_86:
        /*0190*/ 	.word	index@(_ZN7cutlass13device_kernelIN5flash11enable_sm90INS1_16FlashAttnFwdSm90INS1_25CollectiveMainloopFwdSm90ILi2EN4cute5tupleIJNS5_1CILi1EEES8_S8_EEENS6_IJNS7_ILi128EEENS7_ILi96EEENS7_ILi64EEEEEELi256ENS_10bfloat16_tEfNS_4arch4Sm90ELb0ELb0ELb0ELb1ELb0ELb0ELb0ELb1ELb0ELb1ELb0ELb0EEENS1_21CollectiveEpilogueFwdINS6_IJSA_NS7_ILi256EEESB_EEES9_SE_SG_Li256ELb1ELb1ELb0ELb0EEENS1_36VarlenDynamicPersistentTileSchedulerILi128ELi96ELi256ELi128ELb0ELb1ELb1ELb0ELb1ELb1EEEEEEEEEvNT_6ParamsE)
        /*0194*/ 	.word	0x000000a8


	//----- nvinfo : EIATTR_FRAME_SIZE
	.align		4
.L_87:
        /*0198*/ 	.byte	0x04, 0x11
        /*019a*/ 	.short	(.L_89 - .L_88)
	.align		4
.L_88:
        /*019c*/ 	.word	index@(_ZN7cutlass13device_kernelIN5flash11enable_sm90INS1_16FlashAttnFwdSm90INS1_25CollectiveMainloopFwdSm90ILi2EN4cute5tupleIJNS5_1CILi1EEES8_S8_EEENS6_IJNS7_ILi128EEENS7_ILi96EEENS7_ILi64EEEEEELi256ENS_10bfloat16_tEfNS_4arch4Sm90ELb0ELb0ELb0ELb1ELb0ELb0ELb0ELb1ELb0ELb1ELb0ELb0EEENS1_21CollectiveEpilogueFwdINS6_IJSA_NS7_ILi256EEESB_EEES9_SE_SG_Li256ELb1ELb1ELb0ELb0EEENS1_36VarlenDynamicPersistentTileSchedulerILi128ELi96ELi256ELi128ELb0ELb1ELb1ELb0ELb1ELb1EEEEEEEEEvNT_6ParamsE)
        /*01a0*/ 	.word	0x00000060


	//----- nvinfo : EIATTR_REGCOUNT
	.align		4
.L_89:
        /*01a4*/ 	.byte	0x04, 0x2f
        /*01a6*/ 	.short	(.L_91 - .L_90)
	.align		4
.L_90:
        /*01a8*/ 	.word	index@(_ZN7cutlass13device_kernelIN5flash11enable_sm90INS1_16FlashAttnFwdSm90INS1_25CollectiveMainloopFwdSm90ILi2EN4cute5tupleIJNS5_1CILi1EEES8_S8_EEENS6_IJNS7_ILi128EEENS7_ILi96EEENS7_ILi64EEEEEELi256ENS_10bfloat16_tEfNS_4arch4Sm90ELb0ELb0ELb0ELb0ELb0ELb0ELb1ELb1ELb0ELb1ELb0ELb0EEENS1_21CollectiveEpilogueFwdINS6_IJSA_NS7_ILi256EEESB_EEES9_SE_SG_Li256ELb0ELb1ELb0ELb0EEENS1_29StaticPersistentTileSchedulerILb0EEEEEEEEEvNT_6ParamsE)
        /*01ac*/ 	.word	0x000000a8


	//----- nvinfo : EIATTR_FRAME_SIZE
	.align		4
.L_91:
        /*01b0*/ 	.byte	0x04, 0x11
        /*01b2*/ 	.short	(.L_93 - .L_92)
	.align		4
.L_92:
        /*01b4*/ 	.word	index@(_ZN7cutlass13device_kernelIN5flash11enable_sm90INS1_16FlashAttnFwdSm90INS1_25CollectiveMainloopFwdSm90ILi2EN4cute5tupleIJNS5_1CILi1EEES8_S8_EEENS6_IJNS7_ILi128EEENS7_ILi96EEENS7_ILi64EEEEEELi256ENS_10bfloat16_tEfNS_4arch4Sm90ELb0ELb0ELb0ELb0ELb0ELb0ELb1ELb1ELb0ELb1ELb0ELb0EEENS1_21CollectiveEpilogueFwdINS6_IJSA_NS7_ILi256EEESB_EEES9_SE_SG_Li256ELb0ELb1ELb0ELb0EEENS1_29StaticPersistentTileSchedulerILb0EEEEEEEEEvNT_6ParamsE)
        /*01b8*/ 	.word	0x00000068


	//----- nvinfo : EIATTR_REGCOUNT
	.align		4
.L_93:
        /*01bc*/ 	.byte	0x04, 0x2f
        /*01be*/ 	.short	(.L_95 - .L_94)
	.align		4
.L_94:
        /*01c0*/ 	.word	index@(_ZN7cutlass13device_kernelIN5flash11enable_sm90INS1_16FlashAttnFwdSm90INS1_25CollectiveMainloopFwdSm90ILi2EN4cute5tupleIJNS5_1CILi1EEES8_S8_EEENS6_IJNS7_ILi128EEENS7_ILi96EEENS7_ILi64EEEEEELi256ENS_10bfloat16_tEfNS_4arch4Sm90ELb0ELb0ELb0ELb0ELb0ELb0ELb0ELb1ELb0ELb1ELb0ELb0EEENS1_21CollectiveEpilogueFwdINS6_IJSA_NS7_ILi256EEESB_EEES9_SE_SG_Li256ELb0ELb1ELb0ELb0EEENS1_29StaticPersistentTileSchedulerILb0EEEEEEEEEvNT_6ParamsE)
        /*01c4*/ 	.word	0x000000a8


	//----- nvinfo : EIATTR_FRAME_SIZE
	.align		4
.L_95:
        /*01c8*/ 	.byte	0x04, 0x11
        /*01ca*/ 	.short	(.L_97 - .L_96)
	.align		4
.L_96:
        /*01cc*/ 	.word	index@(_ZN7cutlass13device_kernelIN5flash11enable_sm90INS1_16FlashAttnFwdSm90INS1_25CollectiveMainloopFwdSm90ILi2EN4cute5tupleIJNS5_1CILi1EEES8_S8_EEENS6_IJNS7_ILi128EEENS7_ILi96EEENS7_ILi64EEEEEELi256ENS_10bfloat16_tEfNS_4arch4Sm90ELb0ELb0ELb0ELb0ELb0ELb0ELb0ELb1ELb0ELb1ELb0ELb0EEENS1_21CollectiveEpilogueFwdINS6_IJSA_NS7_ILi256EEESB_EEES9_SE_SG_Li256ELb0ELb1ELb0ELb0EEENS1_29StaticPersistentTileSchedulerILb0EEEEEEEEEvNT_6ParamsE)
        /*01d0*/ 	.word	0x00000038


	//----- nvinfo : EIATTR_MIN_STACK_SIZE
	.align		4
.L_97:
        /*01d4*/ 	.byte	0x04, 0x12
        /*01d6*/ 	.short	(.L_99 - .L_98)
	.align		4
.L_98:
        /*01d8*/ 	.word	index@(_ZN7cutlass13device_kernelIN5flash11enable_sm90INS1_16FlashAttnFwdSm90INS1_25CollectiveMainloopFwdSm90ILi2EN4cute5tupleIJNS5_1CILi1EEES8_S8_EEENS6_IJNS7_ILi128EEENS7_ILi96EEENS7_ILi64EEEEEELi256ENS_10bfloat16_tEfNS_4arch4Sm90ELb0ELb0ELb0ELb0ELb0ELb0ELb0ELb1ELb0ELb1ELb0ELb0EEENS1_21CollectiveEpilogueFwdINS6_IJSA_NS7_ILi256EEESB_EEES9_SE_SG_Li256ELb0ELb1ELb0ELb0EEENS1_29StaticPersistentTileSchedulerILb0EEEEEEEEEvNT_6ParamsE)
        /*01dc*/ 	.word	0x00000038


	//----- nvinfo : EIATTR_MIN_STACK_SIZE
	.align		4
.L_99:
        /*01e0*/ 	.byte	0x04, 0x12
        /*01e2*/ 	.short	(.L_101 - .L_100)
	.align		4
.L_100:
        /*01e4*/ 	.word	index@(_ZN7cutlass13device_kernelIN5flash11enable_sm90INS1_16FlashAttnFwdSm90INS1_25CollectiveMainloopFwdSm90ILi2EN4cute5tupleIJNS5_1CILi1EEES8_S8_EEENS6_IJNS7_ILi128EEENS7_ILi96EEENS7_ILi64EEEEEELi256ENS_10bfloat16_tEfNS_4arch4Sm90ELb0ELb0ELb0ELb0ELb0ELb0ELb1ELb1ELb0ELb1ELb0ELb0EEENS1_21CollectiveEpilogueFwdINS6_IJSA_NS7_ILi256EEESB_EEES9_SE_SG_Li256ELb0ELb1ELb0ELb0EEENS1_29StaticPersistentTileSchedulerILb0EEEEEEEEEvNT_6ParamsE)
        /*01e8*/ 	.word	0x00000068


	//----- nvinfo : EIATTR_MIN_STACK_SIZE
	.align		4
.L_101:
        /*01ec*/ 	.byte	0x04, 0x12
        /*01ee*/ 	.short	(.L_103 - .L_102)
	.align		4
.L_102:
        /*01f0*/ 	.word	index@(_ZN7cutlass13device_kernelIN5flash11enable_sm90INS1_16FlashAttnFwdSm90INS1_25CollectiveMainloopFwdSm90ILi2EN4cute5tupleIJNS5_1CILi1EEES8_S8_EEENS6_IJNS7_ILi128EEENS7_ILi96EEENS7_ILi64EEEEEELi256ENS_10bfloat16_tEfNS_4arch4Sm90ELb0ELb0ELb0ELb1ELb0ELb0ELb0ELb1ELb0ELb1ELb0ELb0EEENS1_21CollectiveEpilogueFwdINS6_IJSA_NS7_ILi256EEESB_EEES9_SE_SG_Li256ELb1ELb1ELb0ELb0EEENS1_36VarlenDynamicPersistentTileSchedulerILi128ELi96ELi256ELi128ELb0ELb1ELb1ELb0ELb1ELb1EEEEEEEEEvNT_6ParamsE)
        /*01f4*/ 	.word	0x00000060


	//----- nvinfo : EIATTR_MIN_STACK_SIZE
	.align		4
.L_103:
        /*01f8*/ 	.byte	0x04, 0x12
        /*01fa*/ 	.short	(.L_105 - .L_104)
	.align		4
.L_104:
        /*01fc*/ 	.word	index@(_ZN7cutlass13device_kernelIN5flash11enable_sm90INS1_16FlashAttnFwdSm90INS1_25CollectiveMainloopFwdSm90ILi2EN4cute5tupleIJNS5_1CILi1EEES8_S8_EEENS6_IJNS7_ILi128EEENS7_ILi96EEENS7_ILi64EEEEEELi256ENS_10bfloat16_tEfNS_4arch4Sm90ELb0ELb0ELb0ELb1ELb0ELb1ELb0ELb1ELb0ELb1ELb0ELb0EEENS1_21CollectiveEpilogueFwdINS6_IJSA_NS7_ILi256EEESB_EEES9_SE_SG_Li256ELb1ELb1ELb0ELb0EEENS1_36VarlenDynamicPersistentTileSchedulerILi128ELi96ELi256ELi128ELb0ELb1ELb1ELb0ELb1ELb1EEEEEEEEEvNT_6ParamsE)
        /*0200*/ 	.word	0x00000068


	//----- nvinfo : EIATTR_MIN_STACK_SIZE
	.align		4
.L_105:
        /*0204*/ 	.byte	0x04, 0x12
        /*0206*/ 	.short	(.L_107 - .L_106)
	.align		4
.L_106:
        /*0208*/ 	.word	index@(_ZN7cutlass13device_kernelIN5flash11enable_sm90INS1_16FlashAttnFwdSm90INS1_25CollectiveMainloopFwdSm90ILi2EN4cute5tupleIJNS5_1CILi1EEES8_S8_EEENS6_IJNS7_ILi128EEENS7_ILi96EEENS7_ILi64EEEEEELi256ENS_10bfloat16_tEfNS_4arch4Sm90ELb0ELb0ELb0ELb1ELb0ELb0ELb1ELb1ELb0ELb1ELb0ELb0EEENS1_21CollectiveEpilogueFwdINS6_IJSA_NS7_ILi256EEESB_EEES9_SE_SG_Li256ELb1ELb1ELb0ELb0EEENS1_36VarlenDynamicPersistentTileSchedulerILi128ELi96ELi256ELi128ELb0ELb1ELb1ELb0ELb1ELb1EEEEEEEEEvNT_6ParamsE)
        /*020c*/ 	.word	0x00000078


	//----- nvinfo : EIATTR_MIN_STACK_SIZE
	.align		4
.L_107:
        /*0210*/ 	.byte	0x04, 0x12
        /*0212*/ 	.short	(.L_109 - .L_108)
	.align		4
.L_108:
        /*0214*/ 	.word	index@(_ZN7cutlass13device_kernelIN5flash11enable_sm90INS1_16FlashAttnFwdSm90INS1_25CollectiveMainloopFwdSm90ILi2EN4cute5tupleIJNS5_1CILi1EEES8_S8_EEENS6_IJNS7_ILi128EEENS7_ILi96EEENS7_ILi64EEEEEELi256ENS_10bfloat16_tEfNS_4arch4Sm90ELb0ELb0ELb0ELb1ELb0ELb1ELb1ELb1ELb0ELb1ELb0ELb0EEENS1_21CollectiveEpilogueFwdINS6_IJSA_NS7_ILi256EEESB_EEES9_SE_SG_Li256ELb1ELb1ELb0ELb0EEENS1_36VarlenDynamicPersistentTileSchedulerILi128ELi96ELi256ELi128ELb0ELb1ELb1ELb0ELb1ELb1EEEEEEEEEvNT_6ParamsE)
        /*0218*/ 	.word	0x00000090


	//----- nvinfo : EIATTR_MIN_STACK_SIZE
	.align		4
.L_109:
        /*021c*/ 	.byte	0x04, 0x12
        /*021e*/ 	.short	(.L_111 - .L_110)
	.align		4
.L_110:
        /*0220*/ 	.word	index@(_ZN7cutlass13device_kernelIN5flash11enable_sm90INS1_16FlashAttnFwdSm90INS1_25CollectiveMainloopFwdSm90ILi2EN4cute5tupleIJNS5_1CILi1EEES8_S8_EEENS6_IJNS7_ILi128EEENS7_ILi96EEENS7_ILi64EEEEEELi256ENS_10bfloat16_tEfNS_4arch4Sm90ELb0ELb1ELb0ELb0ELb0ELb0ELb0ELb1ELb0ELb1ELb0ELb0EEENS1_21CollectiveEpilogueFwdINS6_IJSA_NS7_ILi256EEESB_EEES9_SE_SG_Li256ELb0ELb1ELb0ELb0EEENS1_30DynamicPersistentTileSchedulerILi256ELi128ELb0ELb1ELb1EEEEEEEEEvNT_6ParamsE)
        /*0224*/ 	.word	0x00000020


	//----- nvinfo : EIATTR_MIN_STACK_SIZE
	.align		4
.L_111:
        /*0228*/ 	.byte	0x04, 0x12
        /*022a*/ 	.short	(.L_113 - .L_112)
	.align		4
.L_112:
        /*022c*/ 	.word	index@(_ZN7cutlass13device_kernelIN5flash11enable_sm90INS1_16FlashAttnFwdSm90INS1_25CollectiveMainloopFwdSm90ILi2EN4cute5tupleIJNS5_1CILi1EEES8_S8_EEENS6_IJNS7_ILi128EEENS7_ILi96EEENS7_ILi64EEEEEELi256ENS_10bfloat16_tEfNS_4arch4Sm90ELb0ELb1ELb0ELb0ELb0ELb0ELb1ELb1ELb0ELb1ELb0ELb0EEENS1_21CollectiveEpilogueFwdINS6_IJSA_NS7_ILi256EEESB_EEES9_SE_SG_Li256ELb0ELb1ELb0ELb0EEENS1_30DynamicPersistentTileSchedulerILi256ELi128ELb0ELb1ELb1EEEEEEEEEvNT_6ParamsE)
        /*0230*/ 	.word	0x000004b0


	//----- nvinfo : EIATTR_MIN_STACK_SIZE
	.align		4
.L_113:
        /*0234*/ 	.byte	0x04, 0x12
        /*0236*/ 	.short	(.L_115 - .L_114)
	.align		4
.L_114:
        /*0238*/ 	.word	index@(_ZN7cutlass13device_kernelIN5flash11enable_sm90INS1_16FlashAttnFwdSm90INS1_25CollectiveMainloopFwdSm90ILi2EN4cute5tupleIJNS5_1CILi1EEES8_S8_EEENS6_IJNS7_ILi128EEENS7_ILi96EEENS7_ILi64EEEEEELi256ENS_10bfloat16_tEfNS_4arch4Sm90ELb0ELb1ELb0ELb1ELb0ELb0ELb0ELb1ELb0ELb1ELb0ELb0EEENS1_21CollectiveEpilogueFwdINS6_IJSA_NS7_ILi256EEESB_EEES9_SE_SG_Li256ELb1ELb1ELb0ELb0EEENS1_36VarlenDynamicPersistentTileSchedulerILi128ELi96ELi256ELi128ELb0ELb1ELb1ELb1ELb0ELb1EEEEEEEEEvNT_6ParamsE)
        /*023c*/ 	.word	0x00000048


	//----- nvinfo : EIATTR_MIN_STACK_SIZE
	.align		4
.L_115:
        /*0240*/ 	.byte	0x04, 0x12
        /*0242*/ 	.short	(.L_117 - .L_116)
	.align		4
.L_116:
        /*0244*/ 	.word	index@(_ZN7cutlass13device_kernelIN5flash11enable_sm90INS1_16FlashAttnFwdSm90INS1_25CollectiveMainloopFwdSm90ILi2EN4cute5tupleIJNS5_1CILi1EEES8_S8_EEENS6_IJNS7_ILi128EEENS7_ILi96EEENS7_ILi64EEEEEELi256ENS_10bfloat16_tEfNS_4arch4Sm90ELb0ELb1ELb0ELb1ELb0ELb1ELb0ELb1ELb0ELb1ELb0ELb0EEENS1_21CollectiveEpilogueFwdINS6_IJSA_NS7_ILi256EEESB_EEES9_SE_SG_Li256ELb1ELb1ELb0ELb0EEENS1_36VarlenDynamicPersistentTileSchedulerILi128ELi96ELi256ELi128ELb0ELb1ELb1ELb1ELb0ELb1EEEEEEEEEvNT_6ParamsE)
        /*0248*/ 	.word	0x00000058


	//----- nvinfo : EIATTR_MIN_STACK_SIZE
	.align		4
.L_117:
        /*024c*/ 	.byte	0x04, 0x12
        /*024e*/ 	.short	(.L_119 - .L_118)
	.align		4
.L_118:
        /*0250*/ 	.word	index@(_ZN7cutlass13device_kernelIN5flash11enable_sm90INS1_16FlashAttnFwdSm90INS1_25CollectiveMainloopFwdSm90ILi2EN4cute5tupleIJNS5_1CILi1EEES8_S8_EEENS6_IJNS7_ILi128EEENS7_ILi96EEENS7_ILi64EEEEEELi256ENS_10bfloat16_tEfNS_4arch4Sm90ELb0ELb1ELb0ELb1ELb0ELb0ELb1ELb1ELb0ELb1ELb0ELb0EEENS1_21CollectiveEpilogueFwdINS6_IJSA_NS7_ILi256EEESB_EEES9_SE_SG_Li256ELb1ELb1ELb0ELb0EEENS1_36VarlenDynamicPersistentTileSchedulerILi128ELi96ELi256ELi128ELb0ELb1ELb1ELb1ELb0ELb1EEEEEEEEEvNT_6ParamsE)
        /*0254*/ 	.word	0x000004d0


	//----- nvinfo : EIATTR_MIN_STACK_SIZE
	.align		4
.L_119:
        /*0258*/ 	.byte	0x04, 0x12
        /*025a*/ 	.short	(.L_121 - .L_120)
	.align		4
.L_120:
        /*025c*/ 	.word	index@(_ZN7cutlass13device_kernelIN5flash11enable_sm90INS1_16FlashAttnFwdSm90INS1_25CollectiveMainloopFwdSm90ILi2EN4cute5tupleIJNS5_1CILi1EEES8_S8_EEENS6_IJNS7_ILi128EEENS7_ILi96EEENS7_ILi64EEEEEELi256ENS_10bfloat16_tEfNS_4arch4Sm90ELb0ELb1ELb0ELb1ELb0ELb1ELb1ELb1ELb0ELb1ELb0ELb0EEENS1_21CollectiveEpilogueFwdINS6_IJSA_NS7_ILi256EEESB_EEES9_SE_SG_Li256ELb1ELb1ELb0ELb0EEENS1_36VarlenDynamicPersistentTileSchedulerILi128ELi96ELi256ELi128ELb0ELb1ELb1ELb1ELb0ELb1EEEEEEEEEvNT_6ParamsE)
        /*0260*/ 	.word	0x000004e0


	//----- nvinfo : EIATTR_MIN_STACK_SIZE
	.align		4
.L_121:
        /*0264*/ 	.byte	0x04, 0x12
        /*0266*/ 	.short	(.L_123 - .L_122)
	.align		4
.L_122:
        /*0268*/ 	.word	index@(_ZN7cutlass13device_kernelIN5flash11enable_sm90INS1_16FlashAttnFwdSm90INS1_25CollectiveMainloopFwdSm90ILi2EN4cute5tupleIJNS5_1CILi1EEES8_S8_EEENS6_IJNS7_ILi128EEENS7_ILi96EEENS7_ILi64EEEEEELi256ENS_10bfloat16_tEfNS_4arch4Sm90ELb1ELb0ELb0ELb0ELb0ELb0ELb0ELb1ELb0ELb1ELb0ELb0EEENS1_21CollectiveEpilogueFwdINS6_IJSA_NS7_ILi256EEESB_EEES9_SE_SG_Li256ELb0ELb1ELb0ELb0EEENS1_30DynamicPersistentTileSchedulerILi256ELi128ELb0ELb1ELb1EEEEEEEEEvNT_6ParamsE)
        /*026c*/ 	.word	0x00000028


	//----- nvinfo : EIATTR_MIN_STACK_SIZE
	.align		4
.L_123:
        /*0270*/ 	.byte	0x04, 0x12
        /*0272*/ 	.short	(.L_125 - .L_124)
	.align		4
.L_124:
        /*0274*/ 	.word	index@(_ZN7cutlass13device_kernelIN5flash11enable_sm90INS1_16FlashAttnFwdSm90INS1_25CollectiveMainloopFwdSm90ILi2EN4cute5tupleIJNS5_1CILi1EEES8_S8_EEENS6_IJNS7_ILi128EEENS7_ILi96EEENS7_ILi64EEEEEELi256ENS_10bfloat16_tEfNS_4arch4Sm90ELb1ELb0ELb0ELb0ELb0ELb0ELb1ELb1ELb0ELb1ELb0ELb0EEENS1_21CollectiveEpilogueFwdINS6_IJSA_NS7_ILi256EEESB_EEES9_SE_SG_Li256ELb0ELb1ELb0ELb0EEENS1_30DynamicPersistentTileSchedulerILi256ELi128ELb0ELb1ELb1EEEEEEEEEvNT_6ParamsE)
        /*0278*/ 	.word	0x00000050


	//----- nvinfo : EIATTR_MIN_STACK_SIZE
	.align		4
.L_125:
        /*027c*/ 	.byte	0x04, 0x12
        /*027e*/ 	.short	(.L_127 - .L_126)
	.align		4
.L_126:
        /*0280*/ 	.word	index@(_ZN7cutlass13device_kernelIN5flash11enable_sm90INS1_16FlashAttnFwdSm90INS1_25CollectiveMainloopFwdSm90ILi2EN4cute5tupleIJNS5_1CILi1EEES8_S8_EEENS6_IJNS7_ILi128EEENS7_ILi96EEENS7_ILi64EEEEEELi256ENS_10bfloat16_tEfNS_4arch4Sm90ELb1ELb0ELb0ELb1ELb0ELb0ELb0ELb1ELb0ELb1ELb0ELb0EEENS1_21CollectiveEpilogueFwdINS6_IJSA_NS7_ILi256EEESB_EEES9_SE_SG_Li256ELb1ELb1ELb0ELb0EEENS1_36VarlenDynamicPersistentTileSchedulerILi128ELi96ELi256ELi128ELb0ELb1ELb1ELb1ELb1ELb1EEEEEEEEEvNT_6ParamsE)
        /*0284*/ 	.word	0x00000058


	//----- nvinfo : EIATTR_MIN_STACK_SIZE
	.align		4
.L_127:
        /*0288*/ 	.byte	0x04, 0x12
        /*028a*/ 	.short	(.L_129 - .L_128)
	.align		4
.L_128:
        /*028c*/ 	.word	index@(_ZN7cutlass13device_kernelIN5flash11enable_sm90INS1_16FlashAttnFwdSm90INS1_25CollectiveMainloopFwdSm90ILi2EN4cute5tupleIJNS5_1CILi1EEES8_S8_EEENS6_IJNS7_ILi128EEENS7_ILi96EEENS7_ILi64EEEEEELi256ENS_10bfloat16_tEfNS_4arch4Sm90ELb1ELb0ELb0ELb1ELb0ELb1ELb0ELb1ELb0ELb1ELb0ELb0EEENS1_21CollectiveEpilogueFwdINS6_IJSA_NS7_ILi256EEESB_EEES9_SE_SG_Li256ELb1ELb1ELb0ELb0EEENS1_36VarlenDynamicPersistentTileSchedulerILi128ELi96ELi256ELi128ELb0ELb1ELb1ELb1ELb1ELb1EEEEEEEEEvNT_6ParamsE)
        /*0290*/ 	.word	0x00000060


	//----- nvinfo : EIATTR_MIN_STACK_SIZE
	.align		4
.L_129:
        /*0294*/ 	.byte	0x04, 0x12
        /*0296*/ 	.short	(.L_131 - .L_130)
	.align		4
.L_130:
        /*0298*/ 	.word	index@(_ZN7cutlass13device_kernelIN5flash11enable_sm90INS1_16FlashAttnFwdSm90INS1_25CollectiveMainloopFwdSm90ILi2EN4cute5tupleIJNS5_1CILi1EEES8_S8_EEENS6_IJNS7_ILi128EEENS7_ILi96EEENS7_ILi64EEEEEELi256ENS_10bfloat16_tEfNS_4arch4Sm90ELb1ELb0ELb0ELb1ELb0ELb0ELb1ELb1ELb0ELb1ELb0ELb0EEENS1_21CollectiveEpilogueFwdINS6_IJSA_NS7_ILi256EEESB_EEES9_SE_SG_Li256ELb1ELb1ELb0ELb0EEENS1_36VarlenDynamicPersistentTileSchedulerILi128ELi96ELi256ELi128ELb0ELb1ELb1ELb1ELb1ELb1EEEEEEEEEvNT_6ParamsE)
        /*029c*/ 	.word	0x00000070


	//----- nvinfo : EIATTR_MIN_STACK_SIZE
	.align		4
.L_131:
        /*02a0*/ 	.byte	0x04, 0x12
        /*02a2*/ 	.short	(.L_133 - .L_132)
	.align		4
.L_132:
        /*02a4*/ 	.word	index@(_ZN7cutlass13device_kernelIN5flash11enable_sm90INS1_16FlashAttnFwdSm90INS1_25CollectiveMainloopFwdSm90ILi2EN4cute5tupleIJNS5_1CILi1EEES8_S8_EEENS6_IJNS7_ILi128EEENS7_ILi96EEENS7_ILi64EEEEEELi256ENS_10bfloat16_tEfNS_4arch4Sm90ELb1ELb0ELb0ELb1ELb0ELb1ELb1ELb1ELb0ELb1ELb0ELb0EEENS1_21CollectiveEpilogueFwdINS6_IJSA_NS7_ILi256EEESB_EEES9_SE_SG_Li256ELb1ELb1ELb0ELb0EEENS1_36VarlenDynamicPersistentTileSchedulerILi128ELi96ELi256ELi128ELb0ELb1ELb1ELb1ELb1ELb1EEEEEEEEEvNT_6ParamsE)
        /*02a8*/ 	.word	0x000000b0
.L_133:


//--------------------- .nv.compat                --------------------------
	.section	.nv.compat,"",@"SHT_CUDA_COMPAT_INFO"
	.align	4
        /*0000*/ 	.byte	0x02, 0x09, 0x01, 0x00, 0x02, 0x02, 0x04, 0x00, 0x02, 0x05, 0x05, 0x00, 0x03, 0x07, 0x01, 0x01
        /*0010*/ 	.byte	0x02, 0x03, 0x01, 0x00, 0x02, 0x06, 0x01, 0x00, 0x04, 0x0b, 0x08, 0x00, 0x00, 0x00, 0x00, 0x00
        /*0020*/ 	.byte	0x00, 0x00, 0x00, 0x00


//--------------------- .nv.info._ZN7cutlass13device_kernelIN5flash11enable_sm90INS1_16FlashAttnFwdSm90INS1_25CollectiveMainloopFwdSm90ILi2EN4cute5tupleIJNS5_1CILi1EEES8_S8_EEENS6_IJNS7_ILi128EEENS7_ILi96EEENS7_ILi64EEEEEELi256ENS_10bfloat16_tEfNS_4arch4Sm90ELb0ELb0ELb0ELb0ELb0ELb0ELb0ELb1ELb0ELb1ELb0ELb0EEENS1_21CollectiveEpilogueFwdINS6_IJSA_NS7_ILi256EEESB_EEES9_SE_SG_Li256ELb0ELb1ELb0ELb0EEENS1_29StaticPersistentTileSchedulerILb0EEEEEEEEEvNT_6ParamsE --------------------------
	.section	.nv.info._ZN7cutlass13device_kernelIN5flash11enable_sm90INS1_16FlashAttnFwdSm90INS1_25CollectiveMainloopFwdSm90ILi2EN4cute5tupleIJNS5_1CILi1EEES8_S8_EEENS6_IJNS7_ILi128EEENS7_ILi96EEENS7_ILi64EEEEEELi256ENS_10bfloat16_tEfNS_4arch4Sm90ELb0ELb0ELb0ELb0ELb0ELb0ELb0ELb1ELb0ELb1ELb0ELb0EEENS1_21CollectiveEpilogueFwdINS6_IJSA_NS7_ILi256EEESB_EEES9_SE_SG_Li256ELb0ELb1ELb0ELb0EEENS1_29StaticPersistentTileSchedulerILb0EEEEEEEEEvNT_6ParamsE,"",@"SHT_CUDA_INFO"
	.sectionflags	@""
	.align	4


	//----- nvinfo : EIATTR_CUDA_API_VERSION
	.align		4
        /*0000*/ 	.byte	0x04, 0x37
        /*0002*/ 	.short	(.L_135 - .L_134)
.L_134:
        /*0004*/ 	.word	0x00000082


	//----- nvinfo : EIATTR_KPARAM_INFO
	.align		4
.L_135:
        /*0008*/ 	.byte	0x04, 0x17
        /*000a*/ 	.short	(.L_137 - .L_136)
.L_136:
        /*000c*/ 	.word	0x00000000
        /*0010*/ 	.short	0x0000
        /*0012*/ 	.short	0x0070
        /*0014*/ 	.byte	0x00, 0xf0, 0x01, 0x28


	//----- nvinfo : EIATTR_SPARSE_MMA_MASK
	.align		4
.L_137:
        /*0018*/ 	.byte	0x03, 0x50
        /*001a*/ 	.short	0x0000


	//----- nvinfo : EIATTR_MAXREG_COUNT
	.align		4
        /*001c*/ 	.byte	0x03, 0x1b
        /*001e*/ 	.short	0x00a8


	//----- nvinfo : EIATTR_NUM_BARRIERS
	.align		4
        /*0020*/ 	.byte	0x02, 0x4c
        /*0022*/ 	.byte	0x10
	.zero		1


	//----- nvinfo : EIATTR_EXTERNS
	.align		4
        /*0024*/ 	.byte	0x04, 0x0f
        /*0026*/ 	.short	(.L_139 - .L_138)


	//   ....[0]....
	.align		4
.L_138:
        /*0028*/ 	.word	index@(__assertfail)


	//----- nvinfo : EIATTR_ANNOTATIONS
	.align		4
.L_139:
        /*002c*/ 	.byte	0x04, 0x55
        /*002e*/ 	.short	(.L_141 - .L_140)


	//   ....[0]....
.L_140:
        /*0030*/ 	.word	0x00000001
        /*0034*/ 	.byte	0xc0, 0x71, 0x00, 0x00, 0x01, 0x00, 0x00, 0x00, 0x00, 0x73, 0x00, 0x00, 0x01, 0x00, 0x00, 0x00
        /* <DEDUP_REMOVED lines=25> */
        /*01d4*/ 	.byte	0x50, 0xb0, 0x00, 0x00


	//----- nvinfo : EIATTR_MERCURY_ISA_VERSION
	.align		4
.L_141:
        /*01d8*/ 	.byte	0x03, 0x5f
        /*01da*/ 	.short	0x0101


	//----- nvinfo : EIATTR_INT_WARP_WIDE_INSTR_OFFSETS
	.align		4
        /*01dc*/ 	.byte	0x04, 0x31
        /*01de*/ 	.short	(.L_143 - .L_142)


	//   ....[0]....
.L_142:
        /*01e0*/ 	.word	0x00000130


	//   ....[1]....
        /*01e4*/ 	.word	0x00000170


	//   ....[2]....
        /*01e8*/ 	.word	0x000001e0


	//----- nvinfo : EIATTR_COOP_GROUP_MASK_REGIDS
	.align		4
.L_143:
        /*01ec*/ 	.byte	0x04, 0x29
        /*01ee*/ 	.short	(.L_145 - .L_144)


	//   ....[0]....
.L_144:
        /*01f0*/ 	.word	0xffffffff


	//   ....[1]....
        /*01f4*/ 	.word	0xffffffff


	//   ....[2]....
        /*01f8*/ 	.word	0xffffffff


	//   ....[3]....
        /*01fc*/ 	.word	0xffffffff


	//   ....[4]....
        /*0200*/ 	.word	0xffffffff


	//   ....[5]....
        /*0204*/ 	.word	0xffffffff


	//   ....[6]....
        /*0208*/ 	.word	0xffffffff


	//   ....[7]....
        /*020c*/ 	.word	0xffffffff


	//   ....[8]....
        /*0210*/ 	.word	0xffffffff


	//   ....[9]....
        /*0214*/ 	.word	0xffffffff


	//   ....[10]....
        /*0218*/ 	.word	0xffffffff


	//   ....[11]....
        /*021c*/ 	.word	0xffffffff


	//   ....[12]....
        /*0220*/ 	.word	0xffffffff


	//   ....[13]....
        /*0224*/ 	.word	0xffffffff


	//   ....[14]....
        /*0228*/ 	.word	0xffffffff


	//   ....[15]....
        /*022c*/ 	.word	0xffffffff


	//   ....[16]....
        /*0230*/ 	.word	0xffffffff


	//   ....[17]....
        /*0234*/ 	.word	0xffffffff


	//   ....[18]....
        /*0238*/ 	.word	0xffffffff


	//   ....[19]....
        /*023c*/ 	.word	0xffffffff


	//   ....[20]....
        /*0240*/ 	.word	0xffffffff


	//   ....[21]....
        /*0244*/ 	.word	0xffffffff


	//   ....[22]....
        /*0248*/ 	.word	0xffffffff


	//   ....[23]....
        /*024c*/ 	.word	0xffffffff


	//   ....[24]....
        /*0250*/ 	.word	0xffffffff


	//   ....[25]....
        /*0254*/ 	.word	0xffffffff


	//   ....[26]....
        /*0258*/ 	.word	0xffffffff


	//   ....[27]....
        /*025c*/ 	.word	0xffffffff


	//   ....[28]....
        /*0260*/ 	.word	0xffffffff


	//   ....[29]....
        /*0264*/ 	.word	0xffffffff


	//   ....[30]....
        /*0268*/ 	.word	0xffffffff


	//   ....[31]....
        /*026c*/ 	.word	0xffffffff


	//   ....[32]....
        /*0270*/ 	.word	0xffffffff


	//   ....[33]....
        /*0274*/ 	.word	0xffffffff


	//   ....[34]....
        /*0278*/ 	.word	0xffffffff


	//   ....[35]....
        /*027c*/ 	.word	0xffffffff


	//   ....[36]....
        /*0280*/ 	.word	0xffffffff


	//   ....[37]....
        /*0284*/ 	.word	0xffffffff


	//   ....[38]....
        /*0288*/ 	.word	0xffffffff


	//   ....[39]....
        /*028c*/ 	.word	0xffffffff


	//   ....[40]....
        /*0290*/ 	.word	0xffffffff


	//   ....[41]....
        /*0294*/ 	.word	0xffffffff


	//   ....[42]....
        /*0298*/ 	.word	0xffffffff


	//   ....[43]....
        /*029c*/ 	.word	0xffffffff


	//   ....[44]....
        /*02a0*/ 	.word	0xffffffff


	//   ....[45]....
        /*02a4*/ 	.word	0xffffffff


	//   ....[46]....
        /*02a8*/ 	.word	0xffffffff


	//   ....[47]....
        /*02ac*/ 	.word	0xffffffff


	//   ....[48]....
        /*02b0*/ 	.word	0xffffffff


	//   ....[49]....
        /*02b4*/ 	.word	0xffffffff


	//   ....[50]....
        /*02b8*/ 	.word	0x0500000f


	//   ....[51]....
        /*02bc*/ 	.word	0x0500000f


	//   ....[52]....
        /*02c0*/ 	.word	0x0500000f


	//   ....[53]....
        /*02c4*/ 	.word	0x0500000f


	//   ....[54]....
        /*02c8*/ 	.word	0x0500000f


	//   ....[55]....
        /*02cc*/ 	.word	0x0500000f


	//   ....[56]....
        /*02d0*/ 	.word	0x0500000f


	//   ....[57]....
        /*02d4*/ 	.word	0x0500000f


	//   ....[58]....
        /*02d8*/ 	.word	0x0500000f


	//   ....[59]....
        /*02dc*/ 	.word	0x0500000f


	//   ....[60]....
        /*02e0*/ 	.word	0x0500000f


	//   ....[61]....
        /*02e4*/ 	.word	0x0500000f


	//   ....[62]....
        /*02e8*/ 	.word	0x0500000f


	//   ....[63]....
        /*02ec*/ 	.word	0x0500000f


	//   ....[64]....
        /*02f0*/ 	.word	0x0500000f


	//   ....[65]....
        /*02f4*/ 	.word	0x0500000f


	//   ....[66]....
        /*02f8*/ 	.word	0x0500000f


	//   ....[67]....
        /*02fc*/ 	.word	0x0500000f


	//----- nvinfo : EIATTR_COOP_GROUP_INSTR_OFFSETS
	.align		4
.L_145:
        /*0300*/ 	.byte	0x04, 0x28
        /*0302*/ 	.short	(.L_147 - .L_146)


	//   ....[0]....
.L_146:
        /*0304*/ 	.word	0x00000070


	//   ....[1]....
        /*0308*/ 	.word	0x00000140


	//   ....[2]....
        /*030c*/ 	.word	0x00000190


	//   ....[3]....
        /*0310*/ 	.word	0x000003c0


	//   ....[4]....
        /*0314*/ 	.word	0x00000520


	//   ....[5]....
        /*0318*/ 	.word	0x00000640


	//   ....[6]....
        /*031c*/ 	.word	0x000007a0


	//   ....[7]....
        /*0320*/ 	.word	0x00000db0


	//   ....[8]....
        /*0324*/ 	.word	0x00001ad0


	//   ....[9]....
        /*0328*/ 	.word	0x00001b20


	//   ....[10]....
        /*032c*/ 	.word	0x00001f80


	//   ....[11]....
        /*0330*/ 	.word	0x00002000


	//   ....[12]....
        /*0334*/ 	.word	0x00003090


	//   ....[13]....
        /*0338*/ 	.word	0x000030c0


	//   ....[14]....
        /*033c*/ 	.word	0x000034c0


	//   ....[15]....
        /*0340*/ 	.word	0x00003690


	//   ....[16]....
        /*0344*/ 	.word	0x00004960


	//   ....[17]....
        /*0348*/ 	.word	0x00004990


	//   ....[18]....
        /*034c*/ 	.word	0x00004a10


	//   ....[19]....
        /*0350*/ 	.word	0x00004a30


	//   ....[20]....
        /*0354*/ 	.word	0x00006490


	//   ....[21]....
        /*0358*/ 	.word	0x000064c0


	//   ....[22]....
        /*035c*/ 	.word	0x00006650


	//   ....[23]....
        /*0360*/ 	.word	0x00006660


	//   ....[24]....
        /*0364*/ 	.word	0x00006b80


	//   ....[25]....
        /*0368*/ 	.word	0x00006ba0


	//   ....[26]....
        /*036c*/ 	.word	0x00006ce0


	//   ....[27]....
        /*0370*/ 	.word	0x00006d00


	//   ....[28]....
        /*0374*/ 	.word	0x00006e30


	//   ....[29]....
        /*0378*/ 	.word	0x00006e50


	//   ....[30]....
        /*037c*/ 	.word	0x00006f90


	//   ....[31]....
        /*0380*/ 	.word	0x00006fd0


	//   ....[32]....
        /*0384*/ 	.word	0x00007a00


	//   ....[33]....
        /*0388*/ 	.word	0x00008370


	//   ....[34]....
        /*038c*/ 	.word	0x00008380


	//   ....[35]....
        /*0390*/ 	.word	0x000083c0


	//   ....[36]....
        /*0394*/ 	.word	0x00008400


	//   ....[37]....
        /*0398*/ 	.word	0x00008500


	//   ....[38]....
        /*039c*/ 	.word	0x00008510


	//   ....[39]....
        /*03a0*/ 	.word	0x000085a0


	//   ....[40]....
        /*03a4*/ 	.word	0x000085b0


	//   ....[41]....
        /*03a8*/ 	.word	0x00008640


	//   ....[42]....
        /*03ac*/ 	.word	0x00008650


	//   ....[43]....
        /*03b0*/ 	.word	0x000086e0


	//   ....[44]....
        /*03b4*/ 	.word	0x000086f0


	//   ....[45]....
        /*03b8*/ 	.word	0x00008770


	//   ....[46]....
        /*03bc*/ 	.word	0x00008780


	//   ....[47]....
        /*03c0*/ 	.word	0x00008790


	//   ....[48]....
        /*03c4*/ 	.word	0x000087a0


	//   ....[49]....
        /*03c8*/ 	.word	0x0000af80


	//   ....[50]....
        /*03cc*/ 	.word	0x0000b480


	//   ....[51]....
        /*03d0*/ 	.word	0x0000b5f0


	//   ....[52]....
        /*03d4*/ 	.word	0x0000b650


	//   ....[53]....
        /*03d8*/ 	.word	0x0000b720


	//   ....[54]....
        /*03dc*/ 	.word	0x0000b7c0


	//   ....[55]....
        /*03e0*/ 	.word	0x0000b860


	//   ....[56]....
        /*03e4*/ 	.word	0x0000b970


	//   ....[57]....
        /*03e8*/ 	.word	0x0000b9d0


	//   ....[58]....
        /*03ec*/ 	.word	0x0000bad0


	//   ....[59]....
        /*03f0*/ 	.word	0x0000bb30


	//   ....[60]....
        /*03f4*/ 	.word	0x0000bc30


	//   ....[61]....
        /*03f8*/ 	.word	0x0000bc90


	//   ....[62]....
        /*03fc*/ 	.word	0x0000bd90


	//   ....[63]....
        /*0400*/ 	.word	0x0000bdf0


	//   ....[64]....
        /*0404*/ 	.word	0x0000bee0


	//   ....[65]....
        /*0408*/ 	.word	0x0000bf40


	//   ....[66]....
        /*040c*/ 	.word	0x0000bfe0


	//   ....[67]....
        /*0410*/ 	.word	0x0000c3d0


	//----- nvinfo : EIATTR_REG_RECONFIG
	.align		4
.L_147:
        /*0414*/ 	.byte	0x01, 0x54
	.zero		2


	//----- nvinfo : EIATTR_SYSCALL_OFFSETS
	.align		4
        /*0418*/ 	.byte	0x04, 0x46
        /*041a*/ 	.short	(.L_149 - .L_148)


	//   ....[0]....
.L_148:
        /*041c*/ 	.word	0x00001110


	//   ....[1]....
        /*0420*/ 	.word	0x00007660


	//   ....[2]....
        /*0424*/ 	.word	0x000077a0


	//   ....[3]....
        /*0428*/ 	.word	0x00007890


	//   ....[4]....
        /*042c*/ 	.word	0x00007f90


	//----- nvinfo : EIATTR_MBARRIER_INSTR_OFFSETS
	.align		4
.L_149:
        /*0430*/ 	.byte	0x04, 0x39
        /*0432*/ 	.short	(.L_151 - .L_150)


	//   ....[0]....
.L_150:
        /*0434*/ 	.word	0x00000270
        /*0438*/ 	.word	0x000000ff
        /*043c*/ 	.word	0x00022800
        /*0440*/ 	.short	0x0100
        /*0442*/ 	.byte	0x08
	.zero		1


	//   ....[1]....
        /*0444*/ 	.word	0x00000280
        /*0448*/ 	.word	0x000000ff
        /*044c*/ 	.word	0x00022820
        /*0450*/ 	.short	0x0100
        /*0452*/ 	.byte	0x08
	.zero		1


	//   ....[2]....
        /*0454*/ 	.word	0x00000370
        /*0458*/ 	.word	0x000000ff
        /*045c*/ 	.word	0x00022830
        /*0460*/ 	.short	0x0100
        /*0462*/ 	.byte	0x08
	.zero		1


	//   ....[3]....
        /*0464*/ 	.word	0x00000380
        /*0468*/ 	.word	0x000000ff
        /*046c*/ 	.word	0x00022840
        /*0470*/ 	.short	0x0100
        /*0472*/ 	.byte	0x08
	.zero		1


	//   ....[4]....
        /*0474*/ 	.word	0x00000390
        /*0478*/ 	.word	0x000000ff
        /*047c*/ 	.word	0x00022838
        /*0480*/ 	.short	0x0100
        /*0482*/ 	.byte	0x08
	.zero		1


	//   ....[5]....
        /*0484*/ 	.word	0x000003a0
        /*0488*/ 	.word	0x000000ff
        /*048c*/ 	.word	0x00022848
        /*0490*/ 	.short	0x0100
        /*0492*/ 	.byte	0x08
	.zero		1


	//   ....[6]....
        /*0494*/ 	.word	0x000004d0
        /*0498*/ 	.word	0x000000ff
        /*049c*/ 	.word	0x00022850
        /*04a0*/ 	.short	0x0100
        /*04a2*/ 	.byte	0x08
	.zero		1


	//   ....[7]....
        /*04a4*/ 	.word	0x000004e0
        /*04a8*/ 	.word	0x000000ff
        /*04ac*/ 	.word	0x00022860
        /*04b0*/ 	.short	0x0100
        /*04b2*/ 	.byte	0x08
	.zero		1


	//   ....[8]....
        /*04b4*/ 	.word	0x000004f0
        /*04b8*/ 	.word	0x000000ff
        /*04bc*/ 	.word	0x00022858
        /*04c0*/ 	.short	0x0100
        /*04c2*/ 	.byte	0x08
	.zero		1


	//   ....[9]....
        /*04c4*/ 	.word	0x00000500
        /*04c8*/ 	.word	0x000000ff
        /*04cc*/ 	.word	0x00022868
        /*04d0*/ 	.short	0x0100
        /*04d2*/ 	.byte	0x08
	.zero		1


	//   ....[10]....
        /*04d4*/ 	.word	0x000005f0
        /*04d8*/ 	.word	0x000000ff
        /*04dc*/ 	.word	0x00022870
        /*04e0*/ 	.short	0x0100
        /*04e2*/ 	.byte	0x06
	.zero		1


	//   ....[11]....
        /*04e4*/ 	.word	0x00000600
        /*04e8*/ 	.word	0x000000ff
        /*04ec*/ 	.word	0x00022880
        /*04f0*/ 	.short	0x0100
        /*04f2*/ 	.byte	0x06
	.zero		1


	//   ....[12]....
        /*04f4*/ 	.word	0x00000610
        /*04f8*/ 	.word	0x000000ff
        /*04fc*/ 	.word	0x00022878
        /*0500*/ 	.short	0x0100
        /*0502*/ 	.byte	0x06
	.zero		1


	//   ....[13]....
        /*0504*/ 	.word	0x00000620
        /*0508*/ 	.word	0x000000ff
        /*050c*/ 	.word	0x00022888
        /*0510*/ 	.short	0x0100
        /*0512*/ 	.byte	0x06
	.zero		1


	//   ....[14]....
        /*0514*/ 	.word	0x00000750
        /*0518*/ 	.word	0x000000ff
        /*051c*/ 	.word	0x00022890
        /*0520*/ 	.short	0x0100
        /*0522*/ 	.byte	0x08
	.zero		1


	//   ....[15]....
        /*0524*/ 	.word	0x00000760
        /*0528*/ 	.word	0x000000ff
        /*052c*/ 	.word	0x000228a0
        /*0530*/ 	.short	0x0100
        /*0532*/ 	.byte	0x08
	.zero		1


	//   ....[16]....
        /*0534*/ 	.word	0x00000770
        /*0538*/ 	.word	0x000000ff
        /*053c*/ 	.word	0x00022898
        /*0540*/ 	.short	0x0100
        /*0542*/ 	.byte	0x08
	.zero		1


	//   ....[17]....
        /*0544*/ 	.word	0x00000780
        /*0548*/ 	.word	0x000000ff
        /*054c*/ 	.word	0x000228a8
        /*0550*/ 	.short	0x0100
        /*0552*/ 	.byte	0x08
	.zero		1


	//   ....[18]....
        /*0554*/ 	.word	0x000008b0
        /*0558*/ 	.word	0x000000ff
        /*055c*/ 	.word	0x000228b0
        /*0560*/ 	.short	0x0100
        /*0562*/ 	.byte	0x08
	.zero		1


	//   ....[19]....
        /*0564*/ 	.word	0x000008c0
        /*0568*/ 	.word	0x000000ff
        /*056c*/ 	.word	0x000228c0
        /*0570*/ 	.short	0x0100
        /*0572*/ 	.byte	0x08
	.zero		1


	//   ....[20]....
        /*0574*/ 	.word	0x000008d0
        /*0578*/ 	.word	0x000000ff
        /*057c*/ 	.word	0x000228b8
        /*0580*/ 	.short	0x0100
        /*0582*/ 	.byte	0x08
	.zero		1


	//   ....[21]....
        /*0584*/ 	.word	0x000008e0
        /*0588*/ 	.word	0x000000ff
        /*058c*/ 	.word	0x000228c8
        /*0590*/ 	.short	0x0100
        /*0592*/ 	.byte	0x08
	.zero		1


	//   ....[22]....
        /*0594*/ 	.word	0x00001160
        /*0598*/ 	.word	0x000000ff
        /*059c*/ 	.word	0x00022800
        /*05a0*/ 	.short	0x010a
        /*05a2*/ 	.byte	0x2d
	.zero		1


	//   ....[23]....
        /*05a4*/ 	.word	0x00001230
        /*05a8*/ 	.word	0x000000ff
        /*05ac*/ 	.word	0x00022830
        /*05b0*/ 	.short	0x010a
        /*05b2*/ 	.byte	0x15
	.zero		1


	//   ....[24]....
        /*05b4*/ 	.word	0x00001270
        /*05b8*/ 	.word	0x000000ff
        /*05bc*/ 	.word	0x00022830
        /*05c0*/ 	.short	0x010a
        /*05c2*/ 	.byte	0x15
	.zero		1


	//   ....[25]....
        /*05c4*/ 	.word	0x00002440
        /*05c8*/ 	.word	0x00000004
        /*05cc*/ 	.word	0x00000000
        /*05d0*/ 	.short	0x0101
        /*05d2*/ 	.byte	0x3f
	.zero		1


	//   ....[26]....
        /*05d4*/ 	.word	0x00002870
        /*05d8*/ 	.word	0x000000ff
        /*05dc*/ 	.word	0x00022850
        /*05e0*/ 	.short	0x010a
        /*05e2*/ 	.byte	0x15
	.zero		1


	//   ....[27]....
        /*05e4*/ 	.word	0x000028b0
        /*05e8*/ 	.word	0x000000ff
        /*05ec*/ 	.word	0x00022850
        /*05f0*/ 	.short	0x010a
        /*05f2*/ 	.byte	0x15
	.zero		1


	//   ....[28]....
        /*05f4*/ 	.word	0x00002ba0
        /*05f8*/ 	.word	0x00000008
        /*05fc*/ 	.word	0x00000000
        /*0600*/ 	.short	0x0101
        /*0602*/ 	.byte	0x3f
	.zero		1


	//   ....[29]....
        /*0604*/ 	.word	0x00002d20
        /*0608*/ 	.word	0x000000ff
        /*060c*/ 	.word	0x00022830
        /*0610*/ 	.short	0x010a
        /*0612*/ 	.byte	0x17
	.zero		1


	//   ....[30]....
        /*0614*/ 	.word	0x00002d70
        /*0618*/ 	.word	0x000000ff
        /*061c*/ 	.word	0x00022830
        /*0620*/ 	.short	0x010a
        /*0622*/ 	.byte	0x17
	.zero		1


	//   ....[31]....
        /*0624*/ 	.word	0x00003a20
        /*0628*/ 	.word	0x0000009a
        /*062c*/ 	.word	0x00000000
        /*0630*/ 	.short	0x0101
        /*0632*/ 	.byte	0x3f
	.zero		1


	//   ....[32]....
        /*0634*/ 	.word	0x00004610
        /*0638*/ 	.word	0x000000ff
        /*063c*/ 	.word	0x00022850
        /*0640*/ 	.short	0x010a
        /*0642*/ 	.byte	0x17
	.zero		1


	//   ....[33]....
        /*0644*/ 	.word	0x00004660
        /*0648*/ 	.word	0x000000ff
        /*064c*/ 	.word	0x00022850
        /*0650*/ 	.short	0x010a
        /*0652*/ 	.byte	0x17
	.zero		1


	//   ....[34]....
        /*0654*/ 	.word	0x00004940
        /*0658*/ 	.word	0x000000b7
        /*065c*/ 	.word	0x00000000
        /*0660*/ 	.short	0x0101
        /*0662*/ 	.byte	0x3f
	.zero		1


	//   ....[35]....
        /*0664*/ 	.word	0x00006b60
        /*0668*/ 	.word	0x000000ce
        /*066c*/ 	.word	0x00000000
        /*0670*/ 	.short	0x0101
        /*0672*/ 	.byte	0x3f
	.zero		1


	//   ....[36]....
        /*0674*/ 	.word	0x00007c30
        /*0678*/ 	.word	0x00000000
        /*067c*/ 	.word	0x00022840
        /*0680*/ 	.short	0x010a
        /*0682*/ 	.byte	0x3f
	.zero		1


	//   ....[37]....
        /*0684*/ 	.word	0x000088a0
        /*0688*/ 	.word	0x000000ff
        /*068c*/ 	.word	0x00022800
        /*0690*/ 	.short	0x0107
        /*0692*/ 	.byte	0x24
	.zero		1


	//   ....[38]....
        /*0694*/ 	.word	0x00008900
        /*0698*/ 	.word	0x000000ff
        /*069c*/ 	.word	0x00022800
        /*06a0*/ 	.short	0x0101
        /*06a2*/ 	.byte	0x24
	.zero		1


	//   ....[39]....
        /*06a4*/ 	.word	0x00008920
        /*06a8*/ 	.word	0x000000ff
        /*06ac*/ 	.word	0x00022820
        /*06b0*/ 	.short	0x010a
        /*06b2*/ 	.byte	0x24
	.zero		1


	//   ....[40]....
        /*06b4*/ 	.word	0x00008a00
        /*06b8*/ 	.word	0x00000002
        /*06bc*/ 	.word	0x00022860
        /*06c0*/ 	.short	0x010a
        /*06c2*/ 	.byte	0x3f
	.zero		1


	//   ....[41]....
        /*06c4*/ 	.word	0x00009220
        /*06c8*/ 	.word	0x00000003
        /*06cc*/ 	.word	0x00022840
        /*06d0*/ 	.short	0x010a
        /*06d2*/ 	.byte	0x3f
	.zero		1


	//   ....[42]....
        /*06d4*/ 	.word	0x00009470
        /*06d8*/ 	.word	0x00000003
        /*06dc*/ 	.word	0x00022860
        /*06e0*/ 	.short	0x010a
        /*06e2*/ 	.byte	0x3f
	.zero		1


	//   ....[43]....
        /*06e4*/ 	.word	0x00009c80
        /*06e8*/ 	.word	0x00000004
        /*06ec*/ 	.word	0x00022840
        /*06f0*/ 	.short	0x010a
        /*06f2*/ 	.byte	0x3f
	.zero		1


	//   ....[44]....
        /*06f4*/ 	.word	0x00009eb0
        /*06f8*/ 	.word	0x00000004
        /*06fc*/ 	.word	0x00022860
        /*0700*/ 	.short	0x010a
        /*0702*/ 	.byte	0x3f
	.zero		1


	//   ....[45]....
        /*0704*/ 	.word	0x0000a610
        /*0708*/ 	.word	0x00000004
        /*070c*/ 	.word	0x00022840
        /*0710*/ 	.short	0x010a
        /*0712*/ 	.byte	0x3f
	.zero		1


	//   ....[46]....
        /*0714*/ 	.word	0x0000a860
        /*0718*/ 	.word	0x00000004
        /*071c*/ 	.word	0x00022860
        /*0720*/ 	.short	0x010a
        /*0722*/ 	.byte	0x3f
	.zero		1


	//   ....[47]....
        /*0724*/ 	.word	0x0000af00
        /*0728*/ 	.word	0x00000000
        /*072c*/ 	.word	0x00022820
        /*0730*/ 	.short	0x010a
        /*0732*/ 	.byte	0x3f
	.zero		1


	//   ....[48]....
        /*0734*/ 	.word	0x0000b0d0
        /*0738*/ 	.word	0x00000006
        /*073c*/ 	.word	0x00000000
        /*0740*/ 	.short	0x010a
        /*0742*/ 	.byte	0x3f
	.zero		1


	//   ....[49]....
        /*0744*/ 	.word	0x0000b120
        /*0748*/ 	.word	0x00000003
        /*074c*/ 	.word	0x00000000
        /*0750*/ 	.short	0x010a
        /*0752*/ 	.byte	0x3f
	.zero		1


	//   ....[50]....
        /*0754*/ 	.word	0x0000b180
        /*0758*/ 	.word	0x00000012
        /*075c*/ 	.word	0x00000000
        /*0760*/ 	.short	0x010a
        /*0762*/ 	.byte	0x3f
	.zero		1


	//   ....[51]....
        /*0764*/ 	.word	0x0000b1b0
        /*0768*/ 	.word	0x00000003
        /*076c*/ 	.word	0x00000000
        /*0770*/ 	.short	0x010a
        /*0772*/ 	.byte	0x3f
	.zero		1


	//   ....[52]....
        /*0774*/ 	.word	0x0000b220
        /*0778*/ 	.word	0x00000003
        /*077c*/ 	.word	0x00022800
        /*0780*/ 	.short	0x010a
        /*0782*/ 	.byte	0x3f
	.zero		1


	//   ....[53]....
        /*0784*/ 	.word	0x0000b280
        /*0788*/ 	.word	0x00000000
        /*078c*/ 	.word	0x00022830
        /*0790*/ 	.short	0x010a
        /*0792*/ 	.byte	0x3f
	.zero		1


	//   ....[54]....
        /*0794*/ 	.word	0x0000b2d0
        /*0798*/ 	.word	0x00000008
        /*079c*/ 	.word	0x00022850
        /*07a0*/ 	.short	0x010a
        /*07a2*/ 	.byte	0x3f
	.zero		1


	//   ....[55]....
        /*07a4*/ 	.word	0x0000b340
        /*07a8*/ 	.word	0x00000000
        /*07ac*/ 	.word	0x00022830
        /*07b0*/ 	.short	0x010a
        /*07b2*/ 	.byte	0x3f
	.zero		1


	//   ....[56]....
        /*07b4*/ 	.word	0x0000b3a0
        /*07b8*/ 	.word	0x000000b7
        /*07bc*/ 	.word	0x00022850
        /*07c0*/ 	.short	0x010a
        /*07c2*/ 	.byte	0x3f
	.zero		1


	//   ....[57]....
        /*07c4*/ 	.word	0x0000b540
        /*07c8*/ 	.word	0x00000000
        /*07cc*/ 	.word	0x00022840
        /*07d0*/ 	.short	0x010a
        /*07d2*/ 	.byte	0x3f
	.zero		1


	//   ....[58]....
        /*07d4*/ 	.word	0x0000c070
        /*07d8*/ 	.word	0x00000003
        /*07dc*/ 	.word	0x00022820
        /*07e0*/ 	.short	0x010a
        /*07e2*/ 	.byte	0x3f
	.zero		1


	//   ....[59]....
        /*07e4*/ 	.word	0x0000c0c0
        /*07e8*/ 	.word	0x00000002
        /*07ec*/ 	.word	0x00022860
        /*07f0*/ 	.short	0x010a
        /*07f2*/ 	.byte	0x3f
	.zero		1


	//   ....[60]....
        /*07f4*/ 	.word	0x0000c110
        /*07f8*/ 	.word	0x00000003
        /*07fc*/ 	.word	0x00022840
        /*0800*/ 	.short	0x010a
        /*0802*/ 	.byte	0x3f
	.zero		1


	//   ....[61]....
        /*0804*/ 	.word	0x0000c160
        /*0808*/ 	.word	0x00000003
        /*080c*/ 	.word	0x00022860
        /*0810*/ 	.short	0x010a
        /*0812*/ 	.byte	0x3f
	.zero		1


	//   ....[62]....
        /*0814*/ 	.word	0x0000c1b0
        /*0818*/ 	.word	0x00000004
        /*081c*/ 	.word	0x00022840
        /*0820*/ 	.short	0x010a
        /*0822*/ 	.byte	0x3f
	.zero		1


	//   ....[63]....
        /*0824*/ 	.word	0x0000c200
        /*0828*/ 	.word	0x00000004
        /*082c*/ 	.word	0x00022860
        /*0830*/ 	.short	0x010a
        /*0832*/ 	.byte	0x3f
	.zero		1


	//   ....[64]....
        /*0834*/ 	.word	0x0000c250
        /*0838*/ 	.word	0x00000004
        /*083c*/ 	.word	0x00022840
        /*0840*/ 	.short	0x010a
        /*0842*/ 	.byte	0x3f
	.zero		1


	//   ....[65]....
        /*0844*/ 	.word	0x0000c2a0
        /*0848*/ 	.word	0x00000004
        /*084c*/ 	.word	0x00022860
        /*0850*/ 	.short	0x010a
        /*0852*/ 	.byte	0x3f
	.zero		1


	//   ....[66]....
        /*0854*/ 	.word	0x0000c2f0
        /*0858*/ 	.word	0x00000000
        /*085c*/ 	.word	0x00022820
        /*0860*/ 	.short	0x010a
        /*0862*/ 	.byte	0x3f
	.zero		1


	//   ....[67]....
        /*0864*/ 	.word	0x0000c490
        /*0868*/ 	.word	0x00000006
        /*086c*/ 	.word	0x00000000
        /*0870*/ 	.short	0x010a
        /*0872*/ 	.byte	0x3f
	.zero		1


	//   ....[68]....
        /*0874*/ 	.word	0x0000c4e0
        /*0878*/ 	.word	0x00000003
        /*087c*/ 	.word	0x00000000
        /*0880*/ 	.short	0x010a
        /*0882*/ 	.byte	0x3f
	.zero		1


	//   ....[69]....
        /*0884*/ 	.word	0x0000c530
        /*0888*/ 	.word	0x00000012
        /*088c*/ 	.word	0x00000000
        /*0890*/ 	.short	0x010a
        /*0892*/ 	.byte	0x3f
	.zero		1


	//----- nvinfo : EIATTR_NUM_MBARRIERS
	.align		4
.L_151:
        /*0894*/ 	.byte	0x03, 0x38
        /*0896*/ 	.short	0x0016


	//----- nvinfo : EIATTR_EXIT_INSTR_OFFSETS
	.align		4
        /*0898*/ 	.byte	0x04, 0x1c
        /*089a*/ 	.short	(.L_153 - .L_152)


	//   ....[0]....
.L_152:
        /*089c*/ 	.word	0x00000a20


	//   ....[1]....
        /*08a0*/ 	.word	0x00007130


	//   ....[2]....
        /*08a4*/ 	.word	0x0000b200


	//----- nvinfo : EIATTR_MAX_THREADS
	.align		4
.L_153:
        /*08a8*/ 	.byte	0x04, 0x05
        /*08aa*/ 	.short	(.L_155 - .L_154)
.L_154:
        /*08ac*/ 	.word	0x00000180
        /*08b0*/ 	.word	0x00000001
        /*08b4*/ 	.word	0x00000001


	//----- nvinfo : EIATTR_CRS_STACK_SIZE
	.align		4
.L_155:
        /*08b8*/ 	.byte	0x04, 0x1e
        /*08ba*/ 	.short	(.L_157 - .L_156)
.L_156:
        /*08bc*/ 	.word	0x00000000


	//----- nvinfo : EIATTR_CBANK_PARAM_SIZE
	.align		4
.L_157:
        /*08c0*/ 	.byte	0x03, 0x19
        /*08c2*/ 	.short	0x0a70


	//----- nvinfo : EIATTR_PARAM_CBANK
	.align		4
        /*08c4*/ 	.byte	0x04, 0x0a
        /*08c6*/ 	.short	(.L_159 - .L_158)
	.align		4
.L_158:
        /*08c8*/ 	.word	index@(.nv.constant0._ZN7cutlass13device_kernelIN5flash11enable_sm90INS1_16FlashAttnFwdSm90INS1_25CollectiveMainloopFwdSm90ILi2EN4cute5tupleIJNS5_1CILi1EEES8_S8_EEENS6_IJNS7_ILi128EEENS7_ILi96EEENS7_ILi64EEEEEELi256ENS_10bfloat16_tEfNS_4arch4Sm90ELb0ELb0ELb0ELb0ELb0ELb0ELb0ELb1ELb0ELb1ELb0ELb0EEENS1_21CollectiveEpilogueFwdINS6_IJSA_NS7_ILi256EEESB_EEES9_SE_SG_Li256ELb0ELb1ELb0ELb0EEENS1_29StaticPersistentTileSchedulerILb0EEEEEEEEEvNT_6ParamsE)
        /*08cc*/ 	.short	0x0210
        /*08ce*/ 	.short	0x0a70


	//----- nvinfo : EIATTR_SW_WAR
	.align		4
.L_159:
        /*08d0*/ 	.byte	0x04, 0x36
        /*08d2*/ 	.short	(.L_161 - .L_160)
.L_160:
        /*08d4*/ 	.word	0x00000008
.L_161:


//--------------------- .nv.info._ZN7cutlass13device_kernelIN5flash11enable_sm90INS1_16FlashAttnFwdSm90INS1_25CollectiveMainloopFwdSm90ILi2EN4cute5tupleIJNS5_1CILi1EEES8_S8_EEENS6_IJNS7_ILi128EEENS7_ILi96EEENS7_ILi64EEEEEELi256ENS_10bfloat16_tEfNS_4arch4Sm90ELb0ELb0ELb0ELb0ELb0ELb0ELb1ELb1ELb0ELb1ELb0ELb0EEENS1_21CollectiveEpilogueFwdINS6_IJSA_NS7_ILi256EEESB_EEES9_SE_SG_Li256ELb0ELb1ELb0ELb0EEENS1_29StaticPersistentTileSchedulerILb0EEEEEEEEEvNT_6ParamsE --------------------------
	.section	.nv.info._ZN7cutlass13device_kernelIN5flash11enable_sm90INS1_16FlashAttnFwdSm90INS1_25CollectiveMainloopFwdSm90ILi2EN4cute5tupleIJNS5_1CILi1EEES8_S8_EEENS6_IJNS7_ILi128EEENS7_ILi96EEENS7_ILi64EEEEEELi256ENS_10bfloat16_tEfNS_4arch4Sm90ELb0ELb0ELb0ELb0ELb0ELb0ELb1ELb1ELb0ELb1ELb0ELb0EEENS1_21CollectiveEpilogueFwdINS6_IJSA_NS7_ILi256EEESB_EEES9_SE_SG_Li256ELb0ELb1ELb0ELb0EEENS1_29StaticPersistentTileSchedulerILb0EEEEEEEEEvNT_6ParamsE,"",@"SHT_CUDA_INFO"
	.sectionflags	@""
	.align	4


	//----- nvinfo : EIATTR_CUDA_API_VERSION
	.align		4
        /*0000*/ 	.byte	0x04, 0x37
        /*0002*/ 	.short	(.L_163 - .L_162)
.L_162:
        /*0004*/ 	.word	0x00000082


	//----- nvinfo : EIATTR_KPARAM_INFO
	.align		4
.L_163:
        /*0008*/ 	.byte	0x04, 0x17
        /*000a*/ 	.short	(.L_165 - .L_164)
.L_164:
        /*000c*/ 	.word	0x00000000
        /*0010*/ 	.short	0x0000
        /*0012*/ 	.short	0x0070
        /*0014*/ 	.byte	0x00, 0xf0, 0x01, 0x2c


	//----- nvinfo : EIATTR_SPARSE_MMA_MASK
	.align		4
.L_165:
        /*0018*/ 	.byte	0x03, 0x50
        /*001a*/ 	.short	0x0000


	//----- nvinfo : EIATTR_MAXREG_COUNT
	.align		4
        /*001c*/ 	.byte	0x03, 0x1b
        /*001e*/ 	.short	0x00a8


	//----- nvinfo : EIATTR_NUM_BARRIERS
	.align		4
        /*0020*/ 	.byte	0x02, 0x4c
        /*0022*/ 	.byte	0x10
	.zero		1


	//----- nvinfo : EIATTR_EXTERNS
	.align		4
        /*0024*/ 	.byte	0x04, 0x0f
        /*0026*/ 	.short	(.L_167 - .L_166)


	//   ....[0]....
	.align		4
.L_166:
        /*0028*/ 	.word	index@(__assertfail)


	//----- nvinfo : EIATTR_ANNOTATIONS
	.align		4
.L_167:
        /*002c*/ 	.byte	0x04, 0x55
        /*002e*/ 	.short	(.L_169 - .L_168)


	//   ....[0]....
.L_168:
        /* <DEDUP_REMOVED lines=50> */


	//----- nvinfo : EIATTR_MERCURY_ISA_VERSION
	.align		4
.L_169:
        /*0338*/ 	.byte	0x03, 0x5f
        /*033a*/ 	.short	0x0101


	//----- nvinfo : EIATTR_INT_WARP_WIDE_INSTR_OFFSETS
	.align		4
        /*033c*/ 	.byte	0x04, 0x31
        /*033e*/ 	.short	(.L_171 - .L_170)


	//   ....[0]....
.L_170:
        /*0340*/ 	.word	0x00000130


	//   ....[1]....
        /*0344*/ 	.word	0x00000170


	//   ....[2]....
        /*0348*/ 	.word	0x000001e0


	//   ....[3]....
        /*034c*/ 	.word	0x000001f0


	//----- nvinfo : EIATTR_COOP_GROUP_MASK_REGIDS
	.align		4
.L_171:
        /*0350*/ 	.byte	0x04, 0x29
        /*0352*/ 	.short	(.L_173 - .L_172)


	//   ....[0]....
.L_172:
        /*0354*/ 	.word	0xffffffff


	//   ....[1]....
        /*0358*/ 	.word	0xffffffff


	//   ....[2]....
        /*035c*/ 	.word	0xffffffff


	//   ....[3]....
        /*0360*/ 	.word	0xffffffff


	//   ....[4]....
        /*0364*/ 	.word	0xffffffff


	//   ....[5]....
        /*0368*/ 	.word	0xffffffff


	//   ....[6]....
        /*036c*/ 	.word	0xffffffff


	//   ....[7]....
        /*0370*/ 	.word	0xffffffff


	//   ....[8]....
        /*0374*/ 	.word	0xffffffff


	//   ....[9]....
        /*0378*/ 	.word	0xffffffff


	//   ....[10]....
        /*037c*/ 	.word	0xffffffff


	//   ....[11]....
        /*0380*/ 	.word	0xffffffff


	//   ....[12]....
        /*0384*/ 	.word	0xffffffff


	//   ....[13]....
        /*0388*/ 	.word	0xffffffff


	//   ....[14]....
        /*038c*/ 	.word	0xffffffff


	//   ....[15]....
        /*0390*/ 	.word	0xffffffff


	//   ....[16]....
        /*0394*/ 	.word	0xffffffff


	//   ....[17]....
        /*0398*/ 	.word	0xffffffff


	//   ....[18]....
        /*039c*/ 	.word	0xffffffff


	//   ....[19]....
        /*03a0*/ 	.word	0xffffffff


	//   ....[20]....
        /*03a4*/ 	.word	0xffffffff


	//   ....[21]....
        /*03a8*/ 	.word	0xffffffff


	//   ....[22]....
        /*03ac*/ 	.word	0xffffffff


	//   ....[23]....
        /*03b0*/ 	.word	0xffffffff


	//   ....[24]....
        /*03b4*/ 	.word	0xffffffff


	//   ....[25]....
        /*03b8*/ 	.word	0xffffffff


	//   ....[26]....
        /*03bc*/ 	.word	0xffffffff


	//   ....[27]....
        /*03c0*/ 	.word	0xffffffff


	//   ....[28]....
        /*03c4*/ 	.word	0xffffffff


	//   ....[29]....
        /*03c8*/ 	.word	0xffffffff


	//   ....[30]....
        /*03cc*/ 	.word	0xffffffff


	//   ....[31]....
        /*03d0*/ 	.word	0xffffffff


	//   ....[32]....
        /*03d4*/ 	.word	0xffffffff


	//   ....[33]....
        /*03d8*/ 	.word	0xffffffff


	//   ....[34]....
        /*03dc*/ 	.word	0xffffffff


	//   ....[35]....
        /*03e0*/ 	.word	0xffffffff


	//   ....[36]....
        /*03e4*/ 	.word	0xffffffff


	//   ....[37]....
        /*03e8*/ 	.word	0xffffffff


	//   ....[38]....
        /*03ec*/ 	.word	0xffffffff


	//   ....[39]....
        /*03f0*/ 	.word	0xffffffff


	//   ....[40]....
        /*03f4*/ 	.word	0xffffffff


	//   ....[41]....
        /*03f8*/ 	.word	0xffffffff


	//   ....[42]....
        /*03fc*/ 	.word	0xffffffff


	//   ....[43]....
        /*0400*/ 	.word	0xffffffff


	//   ....[44]....
        /*0404*/ 	.word	0xffffffff


	//   ....[45]....
        /*0408*/ 	.word	0xffffffff


	//   ....[46]....
        /*040c*/ 	.word	0xffffffff


	//   ....[47]....
        /*0410*/ 	.word	0xffffffff


	//   ....[48]....
        /*0414*/ 	.word	0xffffffff


	//   ....[49]....
        /*0418*/ 	.word	0xffffffff


	//   ....[50]....
        /*041c*/ 	.word	0xffffffff


	//   ....[51]....
        /*0420*/ 	.word	0xffffffff


	//   ....[52]....
        /*0424*/ 	.word	0xffffffff


	//   ....[53]....
        /*0428*/ 	.word	0xffffffff


	//   ....[54]....
        /*042c*/ 	.word	0xffffffff


	//   ....[55]....
        /*0430*/ 	.word	0xffffffff


	//   ....[56]....
        /*0434*/ 	.word	0xffffffff


	//   ....[57]....
        /*0438*/ 	.word	0xffffffff


	//   ....[58]....
        /*043c*/ 	.word	0xffffffff


	//   ....[59]....
        /*0440*/ 	.word	0xffffffff


	//   ....[60]....
        /*0444*/ 	.word	0xffffffff


	//   ....[61]....
        /*0448*/ 	.word	0xffffffff


	//   ....[62]....
        /*044c*/ 	.word	0xffffffff


	//   ....[63]....
        /*0450*/ 	.word	0xffffffff


	//   ....[64]....
        /*0454*/ 	.word	0xffffffff


	//   ....[65]....
        /*0458*/ 	.word	0xffffffff


	//   ....[66]....
        /*045c*/ 	.word	0x0500000f


	//   ....[67]....
        /*0460*/ 	.word	0x0500000f


	//   ....[68]....
        /*0464*/ 	.word	0x0500000f


	//   ....[69]....
        /*0468*/ 	.word	0x0500000f


	//   ....[70]....
        /*046c*/ 	.word	0x0500000f


	//   ....[71]....
        /*0470*/ 	.word	0x0500000f


	//   ....[72]....
        /*0474*/ 	.word	0x0500000f


	//   ....[73]....
        /*0478*/ 	.word	0x0500000f


	//   ....[74]....
        /*047c*/ 	.word	0x0500000f


	//   ....[75]....
        /*0480*/ 	.word	0x0500000f


	//   ....[76]....
        /*0484*/ 	.word	0x0500000f


	//   ....[77]....
        /*0488*/ 	.word	0x0500000f


	//   ....[78]....
        /*048c*/ 	.word	0x0500000f


	//   ....[79]....
        /*0490*/ 	.word	0x0500000f


	//   ....[80]....
        /*0494*/ 	.word	0x0500000f


	//   ....[81]....
        /*0498*/ 	.word	0x0500000f


	//   ....[82]....
        /*049c*/ 	.word	0x0500000f


	//   ....[83]....
        /*04a0*/ 	.word	0x0500000f


	//   ....[84]....
        /*04a4*/ 	.word	0x0500000f


	//   ....[85]....
        /*04a8*/ 	.word	0x0500000f


	//   ....[86]....
        /*04ac*/ 	.word	0x0500000f


	//   ....[87]....
        /*04b0*/ 	.word	0x0500000f


	//   ....[88]....
        /*04b4*/ 	.word	0x0500000f


	//   ....[89]....
        /*04b8*/ 	.word	0x0500000f


	//   ....[90]....
        /*04bc*/ 	.word	0x0500000f


	//   ....[91]....
        /*04c0*/ 	.word	0x0500000f


	//   ....[92]....
        /*04c4*/ 	.word	0x0500000f


	//   ....[93]....
        /*04c8*/ 	.word	0x0500000f


	//   ....[94]....
        /*04cc*/ 	.word	0x0500000f


	//   ....[95]....
        /*04d0*/ 	.word	0x0500000f


	//   ....[96]....
        /*04d4*/ 	.word	0x0500000f


	//   ....[97]....
        /*04d8*/ 	.word	0x0500000f


	//   ....[98]....
        /*04dc*/ 	.word	0x0500000f


	//   ....[99]....
        /*04e0*/ 	.word	0x0500000f


	//----- nvinfo : EIATTR_COOP_GROUP_INSTR_OFFSETS
	.align		4
.L_173:
        /*04e4*/ 	.byte	0x04, 0x28
        /*04e6*/ 	.short	(.L_175 - .L_174)


	//   ....[0]....
.L_174:
        /*04e8*/ 	.word	0x00000070


	//   ....[1]....
        /*04ec*/ 	.word	0x00000140


	//   ....[2]....
        /*04f0*/ 	.word	0x00000190


	//   ....[3]....
        /*04f4*/ 	.word	0x000003e0


	//   ....[4]....
        /*04f8*/ 	.word	0x00000540


	//   ....[5]....
        /*04fc*/ 	.word	0x00000660


	//   ....[6]....
        /*0500*/ 	.word	0x000007c0


	//   ....[7]....
        /*0504*/ 	.word	0x00000dd0


	//   ....[8]....
        /*0508*/ 	.word	0x00002520


	//   ....[9]....
        /*050c*/ 	.word	0x00002550


	//   ....[10]....
        /*0510*/ 	.word	0x00002570


	//   ....[11]....
        /*0514*/ 	.word	0x00002590


	//   ....[12]....
        /*0518*/ 	.word	0x00004110


	//   ....[13]....
        /*051c*/ 	.word	0x00004170


	//   ....[14]....
        /*0520*/ 	.word	0x00004190


	//   ....[15]....
        /*0524*/ 	.word	0x000041b0


	//   ....[16]....
        /*0528*/ 	.word	0x00005740


	//   ....[17]....
        /*052c*/ 	.word	0x00005770


	//   ....[18]....
        /*0530*/ 	.word	0x00005880


	//   ....[19]....
        /*0534*/ 	.word	0x000058b0


	//   ....[20]....
        /*0538*/ 	.word	0x00007270


	//   ....[21]....
        /*053c*/ 	.word	0x000072a0


	//   ....[22]....
        /*0540*/ 	.word	0x00007430


	//   ....[23]....
        /*0544*/ 	.word	0x00007440


	//   ....[24]....
        /*0548*/ 	.word	0x00007960


	//   ....[25]....
        /*054c*/ 	.word	0x00007980


	//   ....[26]....
        /*0550*/ 	.word	0x00007ac0


	//   ....[27]....
        /*0554*/ 	.word	0x00007ae0


	//   ....[28]....
        /*0558*/ 	.word	0x00007c10


	//   ....[29]....
        /*055c*/ 	.word	0x00007c30


	//   ....[30]....
        /*0560*/ 	.word	0x00007d70


	//   ....[31]....
        /*0564*/ 	.word	0x00007db0


	//   ....[32]....
        /*0568*/ 	.word	0x00008870


	//   ....[33]....
        /*056c*/ 	.word	0x00009260


	//   ....[34]....
        /*0570*/ 	.word	0x00009270


	//   ....[35]....
        /*0574*/ 	.word	0x000092b0


	//   ....[36]....
        /*0578*/ 	.word	0x000092e0


	//   ....[37]....
        /*057c*/ 	.word	0x000093f0


	//   ....[38]....
        /*0580*/ 	.word	0x00009460


	//   ....[39]....
        /*0584*/ 	.word	0x00009490


	//   ....[40]....
        /*0588*/ 	.word	0x00009510


	//   ....[41]....
        /*058c*/ 	.word	0x00009540


	//   ....[42]....
        /*0590*/ 	.word	0x000095c0


	//   ....[43]....
        /*0594*/ 	.word	0x000095f0


	//   ....[44]....
        /*0598*/ 	.word	0x00009670


	//   ....[45]....
        /*059c*/ 	.word	0x000096a0


	//   ....[46]....
        /*05a0*/ 	.word	0x00009700


	//   ....[47]....
        /*05a4*/ 	.word	0x00009710


	//   ....[48]....
        /*05a8*/ 	.word	0x00009780


	//   ....[49]....
        /*05ac*/ 	.word	0x00009df0


	//   ....[50]....
        /*05b0*/ 	.word	0x00009e00


	//   ....[51]....
        /*05b4*/ 	.word	0x00009e40


	//   ....[52]....
        /*05b8*/ 	.word	0x00009ef0


	//   ....[53]....
        /*05bc*/ 	.word	0x00009f80


	//   ....[54]....
        /*05c0*/ 	.word	0x00009f90


	//   ....[55]....
        /*05c4*/ 	.word	0x0000a020


	//   ....[56]....
        /*05c8*/ 	.word	0x0000a030


	//   ....[57]....
        /*05cc*/ 	.word	0x0000a060


	//   ....[58]....
        /*05d0*/ 	.word	0x0000a0c0


	//   ....[59]....
        /*05d4*/ 	.word	0x0000a0f0


	//   ....[60]....
        /*05d8*/ 	.word	0x0000a140


	//   ....[61]....
        /*05dc*/ 	.word	0x0000a180


	//   ....[62]....
        /*05e0*/ 	.word	0x0000a1d0


	//   ....[63]....
        /*05e4*/ 	.word	0x0000a210


	//   ....[64]....
        /*05e8*/ 	.word	0x0000a260


	//   ....[65]....
        /*05ec*/ 	.word	0x0000ca10


	//   ....[66]....
        /*05f0*/ 	.word	0x0000cf70


	//   ....[67]....
        /*05f4*/ 	.word	0x0000d0f0


	//   ....[68]....
        /*05f8*/ 	.word	0x0000d150


	//   ....[69]....
        /*05fc*/ 	.word	0x0000d210


	//   ....[70]....
        /*0600*/ 	.word	0x0000d2c0


	//   ....[71]....
        /*0604*/ 	.word	0x0000d3a0


	//   ....[72]....
        /*0608*/ 	.word	0x0000d440


	//   ....[73]....
        /*060c*/ 	.word	0x0000d540


	//   ....[74]....
        /*0610*/ 	.word	0x0000d640


	//   ....[75]....
        /*0614*/ 	.word	0x0000d6b0


	//   ....[76]....
        /*0618*/ 	.word	0x0000d750


	//   ....[77]....
        /*061c*/ 	.word	0x0000d820


	//   ....[78]....
        /*0620*/ 	.word	0x0000d8c0


	//   ....[79]....
        /*0624*/ 	.word	0x0000d990


	//   ....[80]....
        /*0628*/ 	.word	0x0000da30


	//   ....[81]....
        /*062c*/ 	.word	0x0000dae0


	//   ....[82]....
        /*0630*/ 	.word	0x0000dbd0


	//   ....[83]....
        /*0634*/ 	.word	0x0000dc70


	//   ....[84]....
        /*0638*/ 	.word	0x0000dd30


	//   ....[85]....
        /*063c*/ 	.word	0x0000df90


	//   ....[86]....
        /*0640*/ 	.word	0x0000e080


	//   ....[87]....
        /*0644*/ 	.word	0x0000e140


	//   ....[88]....
        /*0648*/ 	.word	0x0000e200


	//   ....[89]....
        /*064c*/ 	.word	0x0000e2c0


	//   ....[90]....
        /*0650*/ 	.word	0x0000e380


	//   ....[91]....
        /*0654*/ 	.word	0x0000e440


	//   ....[92]....
        /*0658*/ 	.word	0x0000e500


	//   ....[93]....
        /*065c*/ 	.word	0x0000e610


	//   ....[94]....
        /*0660*/ 	.word	0x0000e660


	//   ....[95]....
        /*0664*/ 	.word	0x0000e720


	//   ....[96]....
        /*0668*/ 	.word	0x0000e7d0


	//   ....[97]....
        /*066c*/ 	.word	0x0000e890


	//   ....[98]....
        /*0670*/ 	.word	0x0000e940


	//   ....[99]....
        /*0674*/ 	.word	0x0000ecf0


	//----- nvinfo : EIATTR_REG_RECONFIG
	.align		4
.L_175:
        /*0678*/ 	.byte	0x01, 0x54
	.zero		2


	//----- nvinfo : EIATTR_SYSCALL_OFFSETS
	.align		4
        /*067c*/ 	.byte	0x04, 0x46
        /*067e*/ 	.short	(.L_177 - .L_176)


	//   ....[0]....
.L_176:
        /*0680*/ 	.word	0x00001140


	//   ....[1]....
        /*0684*/ 	.word	0x00008490


	//   ....[2]....
        /*0688*/ 	.word	0x000085d0


	//   ....[3]....
        /*068c*/ 	.word	0x000086c0


	//   ....[4]....
        /*0690*/ 	.word	0x00008e50


	//   ....[5]....
        /*0694*/ 	.word	0x00009a50


	//----- nvinfo : EIATTR_MBARRIER_INSTR_OFFSETS
	.align		4
.L_177:
        /*0698*/ 	.byte	0x04, 0x39
        /*069a*/ 	.short	(.L_179 - .L_178)


	//   ....[0]....
.L_178:
        /*069c*/ 	.word	0x00000280
        /*06a0*/ 	.word	0x000000ff
        /*06a4*/ 	.word	0x00032400
        /*06a8*/ 	.short	0x0100
        /*06aa*/ 	.byte	0x08
	.zero		1


	//   ....[1]....
        /*06ac*/ 	.word	0x00000290
        /*06b0*/ 	.word	0x000000ff
        /*06b4*/ 	.word	0x00032410
        /*06b8*/ 	.short	0x0100
        /*06ba*/ 	.byte	0x08
	.zero		1


	//   ....[2]....
        /*06bc*/ 	.word	0x000002a0
        /*06c0*/ 	.word	0x000000ff
        /*06c4*/ 	.word	0x00032420
        /*06c8*/ 	.short	0x0100
        /*06ca*/ 	.byte	0x08
	.zero		1


	//   ....[3]....
        /*06cc*/ 	.word	0x00000390
        /*06d0*/ 	.word	0x000000ff
        /*06d4*/ 	.word	0x00032430
        /*06d8*/ 	.short	0x0100
        /*06da*/ 	.byte	0x08
	.zero		1


	//   ....[4]....
        /*06dc*/ 	.word	0x000003a0
        /*06e0*/ 	.word	0x000000ff
        /*06e4*/ 	.word	0x00032440
        /*06e8*/ 	.short	0x0100
        /*06ea*/ 	.byte	0x08
	.zero		1


	//   ....[5]....
        /*06ec*/ 	.word	0x000003b0
        /*06f0*/ 	.word	0x000000ff
        /*06f4*/ 	.word	0x00032438
        /*06f8*/ 	.short	0x0100
        /*06fa*/ 	.byte	0x08
	.zero		1


	//   ....[6]....
        /*06fc*/ 	.word	0x000003c0
        /*0700*/ 	.word	0x000000ff
        /*0704*/ 	.word	0x00032448
        /*0708*/ 	.short	0x0100
        /*070a*/ 	.byte	0x08
	.zero		1


	//   ....[7]....
        /*070c*/ 	.word	0x000004f0
        /*0710*/ 	.word	0x000000ff
        /*0714*/ 	.word	0x00032450
        /*0718*/ 	.short	0x0100
        /*071a*/ 	.byte	0x08
	.zero		1


	//   ....[8]....
        /*071c*/ 	.word	0x00000500
        /*0720*/ 	.word	0x000000ff
        /*0724*/ 	.word	0x00032460
        /*0728*/ 	.short	0x0100
        /*072a*/ 	.byte	0x08
	.zero		1


	//   ....[9]....
        /*072c*/ 	.word	0x00000510
        /*0730*/ 	.word	0x000000ff
        /*0734*/ 	.word	0x00032458
        /*0738*/ 	.short	0x0100
        /*073a*/ 	.byte	0x08
	.zero		1


	//   ....[10]....
        /*073c*/ 	.word	0x00000520
        /*0740*/ 	.word	0x000000ff
        /*0744*/ 	.word	0x00032468
        /*0748*/ 	.short	0x0100
        /*074a*/ 	.byte	0x08
	.zero		1


	//   ....[11]....
        /*074c*/ 	.word	0x00000610
        /*0750*/ 	.word	0x000000ff
        /*0754*/ 	.word	0x00032470
        /*0758*/ 	.short	0x0100
        /*075a*/ 	.byte	0x06
	.zero		1


	//   ....[12]....
        /*075c*/ 	.word	0x00000620
        /*0760*/ 	.word	0x000000ff
        /*0764*/ 	.word	0x00032480
        /*0768*/ 	.short	0x0100
        /*076a*/ 	.byte	0x06
	.zero		1


	//   ....[13]....
        /*076c*/ 	.word	0x00000630
        /*0770*/ 	.word	0x000000ff
        /*0774*/ 	.word	0x00032478
        /*0778*/ 	.short	0x0100
        /*077a*/ 	.byte	0x06
	.zero		1


	//   ....[14]....
        /*077c*/ 	.word	0x00000640
        /*0780*/ 	.word	0x000000ff
        /*0784*/ 	.word	0x00032488
        /*0788*/ 	.short	0x0100
        /*078a*/ 	.byte	0x06
	.zero		1


	//   ....[15]....
        /*078c*/ 	.word	0x00000770
        /*0790*/ 	.word	0x000000ff
        /*0794*/ 	.word	0x00032490
        /*0798*/ 	.short	0x0100
        /*079a*/ 	.byte	0x08
	.zero		1


	//   ....[16]....
        /*079c*/ 	.word	0x00000780
        /*07a0*/ 	.word	0x000000ff
        /*07a4*/ 	.word	0x000324a0
        /*07a8*/ 	.short	0x0100
        /*07aa*/ 	.byte	0x08
	.zero		1


	//   ....[17]....
        /*07ac*/ 	.word	0x00000790
        /*07b0*/ 	.word	0x000000ff
        /*07b4*/ 	.word	0x00032498
        /*07b8*/ 	.short	0x0100
        /*07ba*/ 	.byte	0x08
	.zero		1


	//   ....[18]....
        /*07bc*/ 	.word	0x000007a0
        /*07c0*/ 	.word	0x000000ff
        /*07c4*/ 	.word	0x000324a8
        /*07c8*/ 	.short	0x0100
        /*07ca*/ 	.byte	0x08
	.zero		1


	//   ....[19]....
        /*07cc*/ 	.word	0x000008d0
        /*07d0*/ 	.word	0x000000ff
        /*07d4*/ 	.word	0x000324b0
        /*07d8*/ 	.short	0x0100
        /*07da*/ 	.byte	0x08
	.zero		1


	//   ....[20]....
        /*07dc*/ 	.word	0x000008e0
        /*07e0*/ 	.word	0x000000ff
        /*07e4*/ 	.word	0x000324c0
        /*07e8*/ 	.short	0x0100
        /*07ea*/ 	.byte	0x08
	.zero		1


	//   ....[21]....
        /*07ec*/ 	.word	0x000008f0
        /*07f0*/ 	.word	0x000000ff
        /*07f4*/ 	.word	0x000324b8
        /*07f8*/ 	.short	0x0100
        /*07fa*/ 	.byte	0x08
	.zero		1


	//   ....[22]....
        /*07fc*/ 	.word	0x00000900
        /*0800*/ 	.word	0x000000ff
        /*0804*/ 	.word	0x000324c8
        /*0808*/ 	.short	0x0100
        /*080a*/ 	.byte	0x08
	.zero		1


	//   ....[23]....
        /*080c*/ 	.word	0x00001190
        /*0810*/ 	.word	0x000000ff
        /*0814*/ 	.word	0x00032400
        /*0818*/ 	.short	0x010a
        /*081a*/ 	.byte	0x32
	.zero		1


	//   ....[24]....
        /*081c*/ 	.word	0x00001260
        /*0820*/ 	.word	0x000000ff
        /*0824*/ 	.word	0x00032430
        /*0828*/ 	.short	0x010a
        /*082a*/ 	.byte	0x1a
	.zero		1


	//   ....[25]....
        /*082c*/ 	.word	0x000012a0
        /*0830*/ 	.word	0x000000ff
        /*0834*/ 	.word	0x00032430
        /*0838*/ 	.short	0x010a
        /*083a*/ 	.byte	0x1a
	.zero		1


	//   ....[26]....
        /*083c*/ 	.word	0x00001500
        /*0840*/ 	.word	0x000000ff
        /*0844*/ 	.word	0x00032410
        /*0848*/ 	.short	0x010a
        /*084a*/ 	.byte	0x32
	.zero		1


	//   ....[27]....
        /*084c*/ 	.word	0x00001540
        /*0850*/ 	.word	0x000000ff
        /*0854*/ 	.word	0x00032450
        /*0858*/ 	.short	0x010a
        /*085a*/ 	.byte	0x1a
	.zero		1


	//   ....[28]....
        /*085c*/ 	.word	0x00001580
        /*0860*/ 	.word	0x000000ff
        /*0864*/ 	.word	0x00032450
        /*0868*/ 	.short	0x010a
        /*086a*/ 	.byte	0x1a
	.zero		1


	//   ....[29]....
        /*086c*/ 	.word	0x00002920
        /*0870*/ 	.word	0x00000018
        /*0874*/ 	.word	0x00000000
        /*0878*/ 	.short	0x0101
        /*087a*/ 	.byte	0x3f
	.zero		1


	//   ....[30]....
        /*087c*/ 	.word	0x000032f0
        /*0880*/ 	.word	0x000000b8
        /*0884*/ 	.word	0x00000000
        /*0888*/ 	.short	0x0101
        /*088a*/ 	.byte	0x3f
	.zero		1


	//   ....[31]....
        /*088c*/ 	.word	0x00003450
        /*0890*/ 	.word	0x000000ff
        /*0894*/ 	.word	0x00032430
        /*0898*/ 	.short	0x010a
        /*089a*/ 	.byte	0x1c
	.zero		1


	//   ....[32]....
        /*089c*/ 	.word	0x00003490
        /*08a0*/ 	.word	0x000000ff
        /*08a4*/ 	.word	0x00032430
        /*08a8*/ 	.short	0x010a
        /*08aa*/ 	.byte	0x1c
	.zero		1


	//   ....[33]....
        /*08ac*/ 	.word	0x00003610
        /*08b0*/ 	.word	0x000000ff
        /*08b4*/ 	.word	0x00032450
        /*08b8*/ 	.short	0x010a
        /*08ba*/ 	.byte	0x1c
	.zero		1


	//   ....[34]....
        /*08bc*/ 	.word	0x00003650
        /*08c0*/ 	.word	0x000000ff
        /*08c4*/ 	.word	0x00032450
        /*08c8*/ 	.short	0x010a
        /*08ca*/ 	.byte	0x1c
	.zero		1


	//   ....[35]....
        /*08cc*/ 	.word	0x00004360
        /*08d0*/ 	.word	0x00000098
        /*08d4*/ 	.word	0x00000000
        /*08d8*/ 	.short	0x0101
        /*08da*/ 	.byte	0x3f
	.zero		1


	//   ....[36]....
        /*08dc*/ 	.word	0x00005720
        /*08e0*/ 	.word	0x00000014
        /*08e4*/ 	.word	0x00000000
        /*08e8*/ 	.short	0x0101
        /*08ea*/ 	.byte	0x3f
	.zero		1


	//   ....[37]....
        /*08ec*/ 	.word	0x00007940
        /*08f0*/ 	.word	0x000000ce
        /*08f4*/ 	.word	0x00000000
        /*08f8*/ 	.short	0x0101
        /*08fa*/ 	.byte	0x3f
	.zero		1


	//   ....[38]....
        /*08fc*/ 	.word	0x00008aa0
        /*0900*/ 	.word	0x00000000
        /*0904*/ 	.word	0x00032440
        /*0908*/ 	.short	0x010a
        /*090a*/ 	.byte	0x3f
	.zero		1


	//   ....[39]....
        /*090c*/ 	.word	0x00009860
        /*0910*/ 	.word	0x000000ff
        /*0914*/ 	.word	0x00032400
        /*0918*/ 	.short	0x0107
        /*091a*/ 	.byte	0x25
	.zero		1


	//   ....[40]....
        /*091c*/ 	.word	0x000098d0
        /*0920*/ 	.word	0x000000ff
        /*0924*/ 	.word	0x00032400
        /*0928*/ 	.short	0x0101
        /*092a*/ 	.byte	0x25
	.zero		1


	//   ....[41]....
        /*092c*/ 	.word	0x0000a370
        /*0930*/ 	.word	0x000000ff
        /*0934*/ 	.word	0x00032410
        /*0938*/ 	.short	0x0107
        /*093a*/ 	.byte	0x25
	.zero		1


	//   ....[42]....
        /*093c*/ 	.word	0x0000a3d0
        /*0940*/ 	.word	0x000000ff
        /*0944*/ 	.word	0x00032410
        /*0948*/ 	.short	0x0101
        /*094a*/ 	.byte	0x25
	.zero		1


	//   ....[43]....
        /*094c*/ 	.word	0x0000a3f0
        /*0950*/ 	.word	0x000000ff
        /*0954*/ 	.word	0x00032420
        /*0958*/ 	.short	0x010a
        /*095a*/ 	.byte	0x25
	.zero		1


	//   ....[44]....
        /*095c*/ 	.word	0x0000a4c0
        /*0960*/ 	.word	0x00000002
        /*0964*/ 	.word	0x00032460
        /*0968*/ 	.short	0x010a
        /*096a*/ 	.byte	0x3f
	.zero		1


	//   ....[45]....
        /*096c*/ 	.word	0x0000acd0
        /*0970*/ 	.word	0x00000003
        /*0974*/ 	.word	0x00032440
        /*0978*/ 	.short	0x010a
        /*097a*/ 	.byte	0x3f
	.zero		1


	//   ....[46]....
        /*097c*/ 	.word	0x0000af20
        /*0980*/ 	.word	0x00000003
        /*0984*/ 	.word	0x00032460
        /*0988*/ 	.short	0x010a
        /*098a*/ 	.byte	0x3f
	.zero		1


	//   ....[47]....
        /*098c*/ 	.word	0x0000b720
        /*0990*/ 	.word	0x00000004
        /*0994*/ 	.word	0x00032440
        /*0998*/ 	.short	0x010a
        /*099a*/ 	.byte	0x3f
	.zero		1


	//   ....[48]....
        /*099c*/ 	.word	0x0000b950
        /*09a0*/ 	.word	0x00000004
        /*09a4*/ 	.word	0x00032460
        /*09a8*/ 	.short	0x010a
        /*09aa*/ 	.byte	0x3f
	.zero		1


	//   ....[49]....
        /*09ac*/ 	.word	0x0000c0a0
        /*09b0*/ 	.word	0x00000004
        /*09b4*/ 	.word	0x00032440
        /*09b8*/ 	.short	0x010a
        /*09ba*/ 	.byte	0x3f
	.zero		1


	//   ....[50]....
        /*09bc*/ 	.word	0x0000c2f0
        /*09c0*/ 	.word	0x00000004
        /*09c4*/ 	.word	0x00032460
        /*09c8*/ 	.short	0x010a
        /*09ca*/ 	.byte	0x3f
	.zero		1


	//   ....[51]....
        /*09cc*/ 	.word	0x0000c990
        /*09d0*/ 	.word	0x00000000
        /*09d4*/ 	.word	0x00032420
        /*09d8*/ 	.short	0x010a
        /*09da*/ 	.byte	0x3f
	.zero		1


	//   ....[52]....
        /*09dc*/ 	.word	0x0000cb80
        /*09e0*/ 	.word	0x00000006
        /*09e4*/ 	.word	0x00000000
        /*09e8*/ 	.short	0x010a
        /*09ea*/ 	.byte	0x3f
	.zero		1


	//   ....[53]....
        /*09ec*/ 	.word	0x0000cbb0
        /*09f0*/ 	.word	0x00000007
        /*09f4*/ 	.word	0x00000000
        /*09f8*/ 	.short	0x010a
        /*09fa*/ 	.byte	0x3f
	.zero		1


	//   ....[54]....
        /*09fc*/ 	.word	0x0000cc10
        /*0a00*/ 	.word	0x00000004
        /*0a04*/ 	.word	0x00000000
        /*0a08*/ 	.short	0x010a
        /*0a0a*/ 	.byte	0x3f
	.zero		1


	//   ....[55]....
        /*0a0c*/ 	.word	0x0000cc40
        /*0a10*/ 	.word	0x00000003
        /*0a14*/ 	.word	0x00000000
        /*0a18*/ 	.short	0x010a
        /*0a1a*/ 	.byte	0x3f
	.zero		1


	//   ....[56]....
        /*0a1c*/ 	.word	0x0000ccb0
        /*0a20*/ 	.word	0x00000003
        /*0a24*/ 	.word	0x00032400
        /*0a28*/ 	.short	0x010a
        /*0a2a*/ 	.byte	0x3f
	.zero		1


	//   ....[57]....
        /*0a2c*/ 	.word	0x0000cd10
        /*0a30*/ 	.word	0x00000004
        /*0a34*/ 	.word	0x00032430
        /*0a38*/ 	.short	0x010a
        /*0a3a*/ 	.byte	0x3f
	.zero		1


	//   ....[58]....
        /*0a3c*/ 	.word	0x0000cd70
        /*0a40*/ 	.word	0x00000005
        /*0a44*/ 	.word	0x00032410
        /*0a48*/ 	.short	0x010a
        /*0a4a*/ 	.byte	0x3f
	.zero		1


	//   ....[59]....
        /*0a4c*/ 	.word	0x0000cdd0
        /*0a50*/ 	.word	0x00000000
        /*0a54*/ 	.word	0x00032450
        /*0a58*/ 	.short	0x010a
        /*0a5a*/ 	.byte	0x3f
	.zero		1


	//   ....[60]....
        /*0a5c*/ 	.word	0x0000ce30
        /*0a60*/ 	.word	0x00000003
        /*0a64*/ 	.word	0x00032430
        /*0a68*/ 	.short	0x010a
        /*0a6a*/ 	.byte	0x3f
	.zero		1


	//   ....[61]....
        /*0a6c*/ 	.word	0x0000ce90
        /*0a70*/ 	.word	0x00000003
        /*0a74*/ 	.word	0x00032450
        /*0a78*/ 	.short	0x010a
        /*0a7a*/ 	.byte	0x3f
	.zero		1


	//   ....[62]....
        /*0a7c*/ 	.word	0x0000d030
        /*0a80*/ 	.word	0x00000000
        /*0a84*/ 	.word	0x00032440
        /*0a88*/ 	.short	0x010a
        /*0a8a*/ 	.byte	0x3f
	.zero		1


	//   ....[63]....
        /*0a8c*/ 	.word	0x0000e990
        /*0a90*/ 	.word	0x00000003
        /*0a94*/ 	.word	0x00032420
        /*0a98*/ 	.short	0x010a
        /*0a9a*/ 	.byte	0x3f
	.zero		1


	//   ....[64]....
        /*0a9c*/ 	.word	0x0000e9e0
        /*0aa0*/ 	.word	0x00000002
        /*0aa4*/ 	.word	0x00032460
        /*0aa8*/ 	.short	0x010a
        /*0aaa*/ 	.byte	0x3f
	.zero		1


	//   ....[65]....
        /*0aac*/ 	.word	0x0000ea30
        /*0ab0*/ 	.word	0x00000003
        /*0ab4*/ 	.word	0x00032440
        /*0ab8*/ 	.short	0x010a
        /*0aba*/ 	.byte	0x3f
	.zero		1


	//   ....[66]....
        /*0abc*/ 	.word	0x0000ea80
        /*0ac0*/ 	.word	0x00000003
        /*0ac4*/ 	.word	0x00032460
        /*0ac8*/ 	.short	0x010a
        /*0aca*/ 	.byte	0x3f
	.zero		1


	//   ....[67]....
        /*0acc*/ 	.word	0x0000ead0
        /*0ad0*/ 	.word	0x00000004
        /*0ad4*/ 	.word	0x00032440
        /*0ad8*/ 	.short	0x010a
        /*0ada*/ 	.byte	0x3f
	.zero		1


	//   ....[68]....
        /*0adc*/ 	.word	0x0000eb20
        /*0ae0*/ 	.word	0x00000004
        /*0ae4*/ 	.word	0x00032460
        /*0ae8*/ 	.short	0x010a
        /*0aea*/ 	.byte	0x3f
	.zero		1


	//   ....[69]....
        /*0aec*/ 	.word	0x0000eb70
        /*0af0*/ 	.word	0x00000004
        /*0af4*/ 	.word	0x00032440
        /*0af8*/ 	.short	0x010a
        /*0afa*/ 	.byte	0x3f
	.zero		1


	//   ....[70]....
        /*0afc*/ 	.word	0x0000ebc0
        /*0b00*/ 	.word	0x00000004
        /*0b04*/ 	.word	0x00032460
        /*0b08*/ 	.short	0x010a
        /*0b0a*/ 	.byte	0x3f
	.zero		1


	//   ....[71]....
        /*0b0c*/ 	.word	0x0000ec10
        /*0b10*/ 	.word	0x00000000
        /*0b14*/ 	.word	0x00032420
        /*0b18*/ 	.short	0x010a
        /*0b1a*/ 	.byte	0x3f
	.zero		1


	//   ....[72]....
        /*0b1c*/ 	.word	0x0000edb0
        /*0b20*/ 	.word	0x00000006
        /*0b24*/ 	.word	0x00000000
        /*0b28*/ 	.short	0x010a
        /*0b2a*/ 	.byte	0x3f
	.zero		1


	//   ....[73]....
        /*0b2c*/ 	.word	0x0000ee00
        /*0b30*/ 	.word	0x00000007
        /*0b34*/ 	.word	0x00000000
        /*0b38*/ 	.short	0x010a
        /*0b3a*/ 	.byte	0x3f
	.zero		1


	//   ....[74]....
        /*0b3c*/ 	.word	0x0000ee50
        /*0b40*/ 	.word	0x00000004
        /*0b44*/ 	.word	0x00000000
        /*0b48*/ 	.short	0x010a
        /*0b4a*/ 	.byte	0x3f
	.zero		1


	//----- nvinfo : EIATTR_NUM_MBARRIERS
	.align		4
.L_179:
        /*0b4c*/ 	.byte	0x03, 0x38
        /*0b4e*/ 	.short	0x0017


	//----- nvinfo : EIATTR_EXIT_INSTR_OFFSETS
	.align		4
        /*0b50*/ 	.byte	0x04, 0x1c
        /*0b52*/ 	.short	(.L_181 - .L_180)


	//   ....[0]....
.L_180:
        /*0b54*/ 	.word	0x00000a40


	//   ....[1]....
        /*0b58*/ 	.word	0x00007f10


	//   ....[2]....
        /*0b5c*/ 	.word	0x0000cc90


	//----- nvinfo : EIATTR_MAX_THREADS
	.align		4
.L_181:
        /*0b60*/ 	.byte	0x04, 0x05
        /*0b62*/ 	.short	(.L_183 - .L_182)
.L_182:
        /*0b64*/ 	.word	0x00000180
        /*0b68*/ 	.word	0x00000001
        /*0b6c*/ 	.word	0x00000001


	//----- nvinfo : EIATTR_CRS_STACK_SIZE
	.align		4
.L_183:
        /*0b70*/ 	.byte	0x04, 0x1e
        /*0b72*/ 	.short	(.L_185 - .L_184)
.L_184:
        /*0b74*/ 	.word	0x00000000


	//----- nvinfo : EIATTR_CBANK_PARAM_SIZE
	.align		4
.L_185:
        /*0b78*/ 	.byte	0x03, 0x19
        /*0b7a*/ 	.short	0x0b70


	//----- nvinfo : EIATTR_PARAM_CBANK
	.align		4
        /*0b7c*/ 	.byte	0x04, 0x0a
        /*0b7e*/ 	.short	(.L_187 - .L_186)
	.align		4
.L_186:
        /*0b80*/ 	.word	index@(.nv.constant0._ZN7cutlass13device_kernelIN5flash11enable_sm90INS1_16FlashAttnFwdSm90INS1_25CollectiveMainloopFwdSm90ILi2EN4cute5tupleIJNS5_1CILi1EEES8_S8_EEENS6_IJNS7_ILi128EEENS7_ILi96EEENS7_ILi64EEEEEELi256ENS_10bfloat16_tEfNS_4arch4Sm90ELb0ELb0ELb0ELb0ELb0ELb0ELb1ELb1ELb0ELb1ELb0ELb0EEENS1_21CollectiveEpilogueFwdINS6_IJSA_NS7_ILi256EEESB_EEES9_SE_SG_Li256ELb0ELb1ELb0ELb0EEENS1_29StaticPersistentTileSchedulerILb0EEEEEEEEEvNT_6ParamsE)
        /*0b84*/ 	.short	0x0210
        /*0b86*/ 	.short	0x0b70


	//----- nvinfo : EIATTR_SW_WAR
	.align		4
.L_187:
        /*0b88*/ 	.byte	0x04, 0x36
        /*0b8a*/ 	.short	(.L_189 - .L_188)
.L_188:
        /*0b8c*/ 	.word	0x00000008
.L_189:


//--------------------- .nv.info._ZN7cutlass13device_kernelIN5flash11enable_sm90INS1_16FlashAttnFwdSm90INS1_25CollectiveMainloopFwdSm90ILi2EN4cute5tupleIJNS5_1CILi1EEES8_S8_EEENS6_IJNS7_ILi128EEENS7_ILi96EEENS7_ILi64EEEEEELi256ENS_10bfloat16_tEfNS_4arch4Sm90ELb0ELb0ELb0ELb1ELb0ELb0ELb0ELb1ELb0ELb1ELb0ELb0EEENS1_21CollectiveEpilogueFwdINS6_IJSA_NS7_ILi256EEESB_EEES9_SE_SG_Li256ELb1ELb1ELb0ELb0EEENS1_36VarlenDynamicPersistentTileSchedulerILi128ELi96ELi256ELi128ELb0ELb1ELb1ELb0ELb1ELb1EEEEEEEEEvNT_6ParamsE --------------------------
	.section	.nv.info._ZN7cutlass13device_kernelIN5flash11enable_sm90INS1_16FlashAttnFwdSm90INS1_25CollectiveMainloopFwdSm90ILi2EN4cute5tupleIJNS5_1CILi1EEES8_S8_EEENS6_IJNS7_ILi128EEENS7_ILi96EEENS7_ILi64EEEEEELi256ENS_10bfloat16_tEfNS_4arch4Sm90ELb0ELb0ELb0ELb1ELb0ELb0ELb0ELb1ELb0ELb1ELb0ELb0EEENS1_21CollectiveEpilogueFwdINS6_IJSA_NS7_ILi256EEESB_EEES9_SE_SG_Li256ELb1ELb1ELb0ELb0EEENS1_36VarlenDynamicPersistentTileSchedulerILi128ELi96ELi256ELi128ELb0ELb1ELb1ELb0ELb1ELb1EEEEEEEEEvNT_6ParamsE,"",@"SHT_CUDA_INFO"
	.sectionflags	@""
	.align	4


	//----- nvinfo : EIATTR_CUDA_API_VERSION
	.align		4
        /*0000*/ 	.byte	0x04, 0x37
        /*0002*/ 	.short	(.L_191 - .L_190)
.L_190:
        /*0004*/ 	.word	0x00000082


	//----- nvinfo : EIATTR_KPARAM_INFO
	.align		4
.L_191:
        /*0008*/ 	.byte	0x04, 0x17
        /*000a*/ 	.short	(.L_193 - .L_192)
.L_192:
        /*000c*/ 	.word	0x00000000
        /*0010*/ 	.short	0x0000
        /*0012*/ 	.short	0x0070
        /*0014*/ 	.byte	0x00, 0xf0, 0x01, 0x2a


	//----- nvinfo : EIATTR_SPARSE_MMA_MASK
	.align		4
.L_193:
        /*0018*/ 	.byte	0x03, 0x50
        /*001a*/ 	.short	0x0000


	//----- nvinfo : EIATTR_MAXREG_COUNT
	.align		4
        /*001c*/ 	.byte	0x03, 0x1b
        /*001e*/ 	.short	0x00a8


	//----- nvinfo : EIATTR_NUM_BARRIERS
	.align		4
        /*0020*/ 	.byte	0x02, 0x4c
        /*0022*/ 	.byte	0x10
	.zero		1


	//----- nvinfo : EIATTR_EXTERNS
	.align		4
        /*0024*/ 	.byte	0x04, 0x0f
        /*0026*/ 	.short	(.L_195 - .L_194)


	//   ....[0]....
	.align		4
.L_194:
        /*0028*/ 	.word	index@(__assertfail)


	//----- nvinfo : EIATTR_ANNOTATIONS
	.align		4
.L_195:
        /*002c*/ 	.byte	0x04, 0x55
        /*002e*/ 	.short	(.L_197 - .L_196)


	//   ....[0]....
.L_196:
        /* <DEDUP_REMOVED lines=72> */
        /*04a4*/ 	.byte	0xf0, 0xea, 0x00, 0x00, 0x01, 0x00, 0x00, 0x00, 0x30, 0xf5, 0x00, 0x00


	//----- nvinfo : EIATTR_MERCURY_ISA_VERSION
	.align		4
.L_197:
        /*04b0*/ 	.byte	0x03, 0x5f
        /*04b2*/ 	.short	0x0101


	//----- nvinfo : EIATTR_UNUSED_LOAD_BYTE_OFFSET
	.align		4
        /*04b4*/ 	.byte	0x04, 0x44
        /*04b6*/ 	.short	(.L_199 - .L_198)


	//   ....[0]....
.L_198:
        /*04b8*/ 	.word	0x00000a40
        /*04bc*/ 	.word	0x0000fff0


	//   ....[1]....
        /*04c0*/ 	.word	0x00005af0
        /*04c4*/ 	.word	0x0000fff0


	//----- nvinfo : EIATTR_INT_WARP_WIDE_INSTR_OFFSETS
	.align		4
.L_199:
        /*04c8*/ 	.byte	0x04, 0x31
        /*04ca*/ 	.short	(.L_201 - .L_200)


	//   ....[0]....
.L_200:
        /*04cc*/ 	.word	0x00000130


	//   ....[1]....
        /*04d0*/ 	.word	0x00000170


	//   ....[2]....
        /*04d4*/ 	.word	0x000001e0


	//   ....[3]....
        /*04d8*/ 	.word	0x00009910


	//   ....[4]....
        /*04dc*/ 	.word	0x000099a0


	//   ....[5]....
        /*04e0*/ 	.word	0x0000d8c0


	//   ....[6]....
        /*04e4*/ 	.word	0x0000d950


	//----- nvinfo : EIATTR_COOP_GROUP_MASK_REGIDS
	.align		4
.L_201:
        /*04e8*/ 	.byte	0x04, 0x29
        /*04ea*/ 	.short	(.L_203 - .L_202)


	//   ....[0]....
.L_202:
        /*04ec*/ 	.word	0xffffffff


	//   ....[1]....
        /*04f0*/ 	.word	0xffffffff


	//   ....[2]....
        /*04f4*/ 	.word	0xffffffff


	//   ....[3]....
        /*04f8*/ 	.word	0xffffffff


	//   ....[4]....
        /*04fc*/ 	.word	0xffffffff


	//   ....[5]....
        /*0500*/ 	.word	0xffffffff


	//   ....[6]....
        /*0504*/ 	.word	0xffffffff


	//   ....[7]....
        /*0508*/ 	.word	0xffffffff


	//   ....[8]....
        /*050c*/ 	.word	0xffffffff


	//   ....[9]....
        /*0510*/ 	.word	0xffffffff


	//   ....[10]....
        /*0514*/ 	.word	0xffffffff


	//   ....[11]....
        /*0518*/ 	.word	0xffffffff


	//   ....[12]....
        /*051c*/ 	.word	0xffffffff


	//   ....[13]....
        /*0520*/ 	.word	0xffffffff


	//   ....[14]....
        /*0524*/ 	.word	0xffffffff


	//   ....[15]....
        /*0528*/ 	.word	0xffffffff


	//   ....[16]....
        /*052c*/ 	.word	0xffffffff


	//   ....[17]....
        /*0530*/ 	.word	0xffffffff


	//   ....[18]....
        /*0534*/ 	.word	0xffffffff


	//   ....[19]....
        /*0538*/ 	.word	0xffffffff


	//   ....[20]....
        /*053c*/ 	.word	0xffffffff


	//   ....[21]....
        /*0540*/ 	.word	0xffffffff


	//   ....[22]....
        /*0544*/ 	.word	0xffffffff


	//   ....[23]....
        /*0548*/ 	.word	0xffffffff


	//   ....[24]....
        /*054c*/ 	.word	0xffffffff


	//   ....[25]....
        /*0550*/ 	.word	0xffffffff


	//   ....[26]....
        /*0554*/ 	.word	0xffffffff


	//   ....[27]....
        /*0558*/ 	.word	0xffffffff


	//   ....[28]....
        /*055c*/ 	.word	0xffffffff


	//   ....[29]....
        /*0560*/ 	.word	0xffffffff


	//   ....[30]....
        /*0564*/ 	.word	0xffffffff


	//   ....[31]....
        /*0568*/ 	.word	0xffffffff


	//   ....[32]....
        /*056c*/ 	.word	0xffffffff


	//   ....[33]....
        /*0570*/ 	.word	0xffffffff


	//   ....[34]....
        /*0574*/ 	.word	0xffffffff


	//   ....[35]....
        /*0578*/ 	.word	0xffffffff


	//   ....[36]....
        /*057c*/ 	.word	0xffffffff


	//   ....[37]....
        /*0580*/ 	.word	0xffffffff


	//   ....[38]....
        /*0584*/ 	.word	0xffffffff


	//   ....[39]....
        /*0588*/ 	.word	0xffffffff


	//   ....[40]....
        /*058c*/ 	.word	0xffffffff


	//   ....[41]....
        /*0590*/ 	.word	0xffffffff


	//   ....[42]....
        /*0594*/ 	.word	0xffffffff


	//   ....[43]....
        /*0598*/ 	.word	0xffffffff


	//   ....[44]....
        /*059c*/ 	.word	0xffffffff


	//   ....[45]....
        /*05a0*/ 	.word	0xffffffff


	//   ....[46]....
        /*05a4*/ 	.word	0xffffffff


	//   ....[47]....
        /*05a8*/ 	.word	0xffffffff


	//   ....[48]....
        /*05ac*/ 	.word	0xffffffff


	//   ....[49]....
        /*05b0*/ 	.word	0xffffffff


	//   ....[50]....
        /*05b4*/ 	.word	0xffffffff


	//   ....[51]....
        /*05b8*/ 	.word	0xffffffff


	//   ....[52]....
        /*05bc*/ 	.word	0xffffffff


	//   ....[53]....
        /*05c0*/ 	.word	0xffffffff


	//   ....[54]....
        /*05c4*/ 	.word	0xffffffff


	//   ....[55]....
        /*05c8*/ 	.word	0xffffffff


	//   ....[56]....
        /*05cc*/ 	.word	0xffffffff


	//   ....[57]....
        /*05d0*/ 	.word	0xffffffff


	//   ....[58]....
        /*05d4*/ 	.word	0xffffffff


	//   ....[59]....
        /*05d8*/ 	.word	0xffffffff


	//   ....[60]....
        /*05dc*/ 	.word	0xffffffff


	//   ....[61]....
        /*05e0*/ 	.word	0xffffffff


	//   ....[62]....
        /*05e4*/ 	.word	0xffffffff


	//   ....[63]....
        /*05e8*/ 	.word	0xffffffff


	//   ....[64]....
        /*05ec*/ 	.word	0xffffffff


	//   ....[65]....
        /*05f0*/ 	.word	0xffffffff


	//   ....[66]....
        /*05f4*/ 	.word	0xffffffff


	//   ....[67]....
        /*05f8*/ 	.word	0xffffffff


	//   ....[68]....
        /*05fc*/ 	.word	0xffffffff


	//   ....[69]....
        /*0600*/ 	.word	0xffffffff


	//   ....[70]....
        /*0604*/ 	.word	0xffffffff


	//   ....[71]....
        /*0608*/ 	.word	0xffffffff


	//   ....[72]....
        /*060c*/ 	.word	0xffffffff


	//   ....[73]....
        /*0610*/ 	.word	0xffffffff


	//   ....[74]....
        /*0614*/ 	.word	0xffffffff


	//   ....[75]....
        /*0618*/ 	.word	0xffffffff


	//   ....[76]....
        /*061c*/ 	.word	0xffffffff


	//   ....[77]....
        /*0620*/ 	.word	0xffffffff


	//   ....[78]....
        /*0624*/ 	.word	0xffffffff


	//   ....[79]....
        /*0628*/ 	.word	0xffffffff


	//   ....[80]....
        /*062c*/ 	.word	0xffffffff


	//   ....[81]....
        /*0630*/ 	.word	0xffffffff


	//   ....[82]....
        /*0634*/ 	.word	0xffffffff


	//   ....[83]....
        /*0638*/ 	.word	0xffffffff


	//   ....[84]....
        /*063c*/ 	.word	0xffffffff


	//   ....[85]....
        /*0640*/ 	.word	0xffffffff


	//   ....[86]....
        /*0644*/ 	.word	0xffffffff


	//   ....[87]....
        /*0648*/ 	.word	0xffffffff


	//   ....[88]....
        /*064c*/ 	.word	0xffffffff


	//   ....[89]....
        /*0650*/ 	.word	0xffffffff


	//   ....[90]....
        /*0654*/ 	.word	0xffffffff


	//   ....[91]....
        /*0658*/ 	.word	0x0500000f


	//   ....[92]....
        /*065c*/ 	.word	0x0500000f


	//   ....[93]....
        /*0660*/ 	.word	0x0500000f


	//   ....[94]....
        /*0664*/ 	.word	0x0500000f


	//   ....[95]....
        /*0668*/ 	.word	0x0500000f


	//   ....[96]....
        /*066c*/ 	.word	0x0500000f


	//   ....[97]....
        /*0670*/ 	.word	0x0500000f


	//   ....[98]....
        /*0674*/ 	.word	0x0500000f


	//   ....[99]....
        /*0678*/ 	.word	0x0500000f


	//   ....[100]....
        /*067c*/ 	.word	0x0500000f


	//   ....[101]....
        /*0680*/ 	.word	0x0500000f


	//   ....[102]....
        /*0684*/ 	.word	0x0500000f


	//   ....[103]....
        /*0688*/ 	.word	0x0500000f


	//   ....[104]....
        /*068c*/ 	.word	0x0500000f


	//   ....[105]....
        /*0690*/ 	.word	0x0500000f


	//   ....[106]....
        /*0694*/ 	.word	0x0500000f


	//   ....[107]....
        /*0698*/ 	.word	0x0500000f


	//   ....[108]....
        /*069c*/ 	.word	0x0500000f


	//   ....[109]....
        /*06a0*/ 	.word	0x0500000f


	//   ....[110]....
        /*06a4*/ 	.word	0x0500000f


	//   ....[111]....
        /*06a8*/ 	.word	0x0500000f


	//   ....[112]....
        /*06ac*/ 	.word	0x0500000f


	//   ....[113]....
        /*06b0*/ 	.word	0x0500000f


	//   ....[114]....
        /*06b4*/ 	.word	0x0500000f


	//   ....[115]....
        /*06b8*/ 	.word	0x0500000f


	//   ....[116]....
        /*06bc*/ 	.word	0x0500000f


	//   ....[117]....
        /*06c0*/ 	.word	0x0500000f


	//   ....[118]....
        /*06c4*/ 	.word	0x0500000f


	//   ....[119]....
        /*06c8*/ 	.word	0x0500000f


	//   ....[120]....
        /*06cc*/ 	.word	0x0500000f


	//   ....[121]....
        /*06d0*/ 	.word	0x0500000f


	//   ....[122]....
        /*06d4*/ 	.word	0x0500000f


	//   ....[123]....
        /*06d8*/ 	.word	0x0500000f


	//   ....[124]....
        /*06dc*/ 	.word	0x0500000f


	//   ....[125]....
        /*06e0*/ 	.word	0x0500000f


	//----- nvinfo : EIATTR_COOP_GROUP_INSTR_OFFSETS
	.align		4
.L_203:
        /*06e4*/ 	.byte	0x04, 0x28
        /*06e6*/ 	.short	(.L_205 - .L_204)


	//   ....[0]....
.L_204:
        /*06e8*/ 	.word	0x00000070


	//   ....[1]....
        /*06ec*/ 	.word	0x00000140


	//   ....[2]....
        /*06f0*/ 	.word	0x00000190


	//   ....[3]....
        /*06f4*/ 	.word	0x000003c0


	//   ....[4]....
        /*06f8*/ 	.word	0x00000520


	//   ....[5]....
        /*06fc*/ 	.word	0x00000640


	//   ....[6]....
        /*0700*/ 	.word	0x000007a0


	//   ....[7]....
        /*0704*/ 	.word	0x00001640


	//   ....[8]....
        /*0708*/ 	.word	0x00002240


	//   ....[9]....
        /*070c*/ 	.word	0x00002290


	//   ....[10]....
        /*0710*/ 	.word	0x000026e0


	//   ....[11]....
        /*0714*/ 	.word	0x00002760


	//   ....[12]....
        /*0718*/ 	.word	0x000037c0


	//   ....[13]....
        /*071c*/ 	.word	0x000037f0


	//   ....[14]....
        /*0720*/ 	.word	0x00003c50


	//   ....[15]....
        /*0724*/ 	.word	0x00003e20


	//   ....[16]....
        /*0728*/ 	.word	0x00005070


	//   ....[17]....
        /*072c*/ 	.word	0x000050b0


	//   ....[18]....
        /*0730*/ 	.word	0x00005150


	//   ....[19]....
        /*0734*/ 	.word	0x000051a0


	//   ....[20]....
        /*0738*/ 	.word	0x00006bd0


	//   ....[21]....
        /*073c*/ 	.word	0x00006c10


	//   ....[22]....
        /*0740*/ 	.word	0x00006cf0


	//   ....[23]....
        /*0744*/ 	.word	0x00006d20


	//   ....[24]....
        /*0748*/ 	.word	0x00007520


	//   ....[25]....
        /*074c*/ 	.word	0x00007550


	//   ....[26]....
        /*0750*/ 	.word	0x00007690


	//   ....[27]....
        /*0754*/ 	.word	0x000076b0


	//   ....[28]....
        /*0758*/ 	.word	0x000077f0


	//   ....[29]....
        /*075c*/ 	.word	0x00007810


	//   ....[30]....
        /*0760*/ 	.word	0x00007960


	//   ....[31]....
        /*0764*/ 	.word	0x00007980


	//   ....[32]....
        /*0768*/ 	.word	0x000082d0


	//   ....[33]....
        /*076c*/ 	.word	0x00008300


	//   ....[34]....
        /*0770*/ 	.word	0x00008450


	//   ....[35]....
        /*0774*/ 	.word	0x00008470


	//   ....[36]....
        /*0778*/ 	.word	0x000085b0


	//   ....[37]....
        /*077c*/ 	.word	0x000085d0


	//   ....[38]....
        /*0780*/ 	.word	0x00008720


	//   ....[39]....
        /*0784*/ 	.word	0x00008740


	//   ....[40]....
        /*0788*/ 	.word	0x000088f0


	//   ....[41]....
        /*078c*/ 	.word	0x00008ad0


	//   ....[42]....
        /*0790*/ 	.word	0x00008b00


	//   ....[43]....
        /*0794*/ 	.word	0x00008b30


	//   ....[44]....
        /*0798*/ 	.word	0x00008b60


	//   ....[45]....
        /*079c*/ 	.word	0x00008b90


	//   ....[46]....
        /*07a0*/ 	.word	0x00008bc0


	//   ....[47]....
        /*07a4*/ 	.word	0x00008d30


	//   ....[48]....
        /*07a8*/ 	.word	0x00008d60


	//   ....[49]....
        /*07ac*/ 	.word	0x00008d90


	//   ....[50]....
        /*07b0*/ 	.word	0x00008dc0


	//   ....[51]....
        /*07b4*/ 	.word	0x00008df0


	//   ....[52]....
        /*07b8*/ 	.word	0x00008e20


	//   ....[53]....
        /*07bc*/ 	.word	0x00008ec0


	//   ....[54]....
        /*07c0*/ 	.word	0x00008ef0


	//   ....[55]....
        /*07c4*/ 	.word	0x00008f80


	//   ....[56]....
        /*07c8*/ 	.word	0x00009f20


	//   ....[57]....
        /*07cc*/ 	.word	0x0000aa90


	//   ....[58]....
        /*07d0*/ 	.word	0x0000aab0


	//   ....[59]....
        /*07d4*/ 	.word	0x0000ab40


	//   ....[60]....
        /*07d8*/ 	.word	0x0000ab50


	//   ....[61]....
        /*07dc*/ 	.word	0x0000abd0


	//   ....[62]....
        /*07e0*/ 	.word	0x0000abe0


	//   ....[63]....
        /*07e4*/ 	.word	0x0000ac60


	//   ....[64]....
        /*07e8*/ 	.word	0x0000ac70


	//   ....[65]....
        /*07ec*/ 	.word	0x0000acf0


	//   ....[66]....
        /*07f0*/ 	.word	0x0000ad00


	//   ....[67]....
        /*07f4*/ 	.word	0x0000ad80


	//   ....[68]....
        /*07f8*/ 	.word	0x0000ad90


	//   ....[69]....
        /*07fc*/ 	.word	0x0000ae10


	//   ....[70]....
        /*0800*/ 	.word	0x0000ae20


	//   ....[71]....
        /*0804*/ 	.word	0x0000ae30


	//   ....[72]....
        /*0808*/ 	.word	0x0000ae80


	//   ....[73]....
        /*080c*/ 	.word	0x0000db50


	//   ....[74]....
        /*0810*/ 	.word	0x0000db80


	//   ....[75]....
        /*0814*/ 	.word	0x0000dbc0


	//   ....[76]....
        /*0818*/ 	.word	0x0000dbf0


	//   ....[77]....
        /*081c*/ 	.word	0x0000dc20


	//   ....[78]....
        /*0820*/ 	.word	0x0000dc50


	//   ....[79]....
        /*0824*/ 	.word	0x0000dc80


	//   ....[80]....
        /*0828*/ 	.word	0x0000dcb0


	//   ....[81]....
        /*082c*/ 	.word	0x0000de30


	//   ....[82]....
        /*0830*/ 	.word	0x0000de60


	//   ....[83]....
        /*0834*/ 	.word	0x0000de90


	//   ....[84]....
        /*0838*/ 	.word	0x0000dec0


	//   ....[85]....
        /*083c*/ 	.word	0x0000def0


	//   ....[86]....
        /*0840*/ 	.word	0x0000df20


	//   ....[87]....
        /*0844*/ 	.word	0x0000dfe0


	//   ....[88]....
        /*0848*/ 	.word	0x0000e000


	//   ....[89]....
        /*084c*/ 	.word	0x0000e070


	//   ....[90]....
        /*0850*/ 	.word	0x0000e500


	//   ....[91]....
        /*0854*/ 	.word	0x0000e9e0


	//   ....[92]....
        /*0858*/ 	.word	0x0000eb90


	//   ....[93]....
        /*085c*/ 	.word	0x0000ebe0


	//   ....[94]....
        /*0860*/ 	.word	0x0000ec40


	//   ....[95]....
        /*0864*/ 	.word	0x0000ed30


	//   ....[96]....
        /*0868*/ 	.word	0x0000ed90


	//   ....[97]....
        /*086c*/ 	.word	0x0000ee80


	//   ....[98]....
        /*0870*/ 	.word	0x0000eee0


	//   ....[99]....
        /*0874*/ 	.word	0x0000efd0


	//   ....[100]....
        /*0878*/ 	.word	0x0000f030


	//   ....[101]....
        /*087c*/ 	.word	0x0000f120


	//   ....[102]....
        /*0880*/ 	.word	0x0000f180


	//   ....[103]....
        /*0884*/ 	.word	0x0000f270


	//   ....[104]....
        /*0888*/ 	.word	0x0000f2d0


	//   ....[105]....
        /*088c*/ 	.word	0x0000f3a0


	//   ....[106]....
        /*0890*/ 	.word	0x0000f420


	//   ....[107]....
        /*0894*/ 	.word	0x0000f4f0


	//   ....[108]....
        /*0898*/ 	.word	0x0000f820


	//   ....[109]....
        /*089c*/ 	.word	0x0000f8c0


	//   ....[110]....
        /*08a0*/ 	.word	0x0000f9e0


	//   ....[111]....
        /*08a4*/ 	.word	0x0000fa50


	//   ....[112]....
        /*08a8*/ 	.word	0x0000fac0


	//   ....[113]....
        /*08ac*/ 	.word	0x0000fb30


	//   ....[114]....
        /*08b0*/ 	.word	0x0000fba0


	//   ....[115]....
        /*08b4*/ 	.word	0x0000fc20


	//   ....[116]....
        /*08b8*/ 	.word	0x0000fcb0


	//   ....[117]....
        /*08bc*/ 	.word	0x0000fd50


	//   ....[118]....
        /*08c0*/ 	.word	0x0000fdc0


	//   ....[119]....
        /*08c4*/ 	.word	0x0000fe30


	//   ....[120]....
        /*08c8*/ 	.word	0x0000fea0


	//   ....[121]....
        /*08cc*/ 	.word	0x0000ff20


	//   ....[122]....
        /*08d0*/ 	.word	0x0000ff90


	//   ....[123]....
        /*08d4*/ 	.word	0x00010030


	//   ....[124]....
        /*08d8*/ 	.word	0x000100c0


	//   ....[125]....
        /*08dc*/ 	.word	0x000101e0


	//----- nvinfo : EIATTR_REG_RECONFIG
	.align		4
.L_205:
        /*08e0*/ 	.byte	0x01, 0x54
	.zero		2


	//----- nvinfo : EIATTR_SYSCALL_OFFSETS
	.align		4
        /*08e4*/ 	.byte	0x04, 0x46
        /*08e6*/ 	.short	(.L_207 - .L_206)


	//   ....[0]....
.L_206:
        /*08e8*/ 	.word	0x00001820


	//   ....[1]....
        /*08ec*/ 	.word	0x00009b10


	//   ....[2]....
        /*08f0*/ 	.word	0x00009c70


	//   ....[3]....
        /*08f4*/ 	.word	0x00009d70


	//   ....[4]....
        /*08f8*/ 	.word	0x0000a6a0


	//----- nvinfo : EIATTR_MBARRIER_INSTR_OFFSETS
	.align		4
.L_207:
        /*08fc*/ 	.byte	0x04, 0x39
        /*08fe*/ 	.short	(.L_209 - .L_208)


	//   ....[0]....
.L_208:
        /*0900*/ 	.word	0x00000270
        /*0904*/ 	.word	0x000000ff
        /*0908*/ 	.word	0x00022800
        /*090c*/ 	.short	0x0100
        /*090e*/ 	.byte	0x08
	.zero		1


	//   ....[1]....
        /*0910*/ 	.word	0x00000280
        /*0914*/ 	.word	0x000000ff
        /*0918*/ 	.word	0x00022820
        /*091c*/ 	.short	0x0100
        /*091e*/ 	.byte	0x08
	.zero		1


	//   ....[2]....
        /*0920*/ 	.word	0x00000370
        /*0924*/ 	.word	0x000000ff
        /*0928*/ 	.word	0x00022830
        /*092c*/ 	.short	0x0100
        /*092e*/ 	.byte	0x08
	.zero		1


	//   ....[3]....
        /*0930*/ 	.word	0x00000380
        /*0934*/ 	.word	0x000000ff
        /*0938*/ 	.word	0x00022840
        /*093c*/ 	.short	0x0100
        /*093e*/ 	.byte	0x08
	.zero		1


	//   ....[4]....
        /*0940*/ 	.word	0x00000390
        /*0944*/ 	.word	0x000000ff
        /*0948*/ 	.word	0x00022838
        /*094c*/ 	.short	0x0100
        /*094e*/ 	.byte	0x08
	.zero		1


	//   ....[5]....
        /*0950*/ 	.word	0x000003a0
        /*0954*/ 	.word	0x000000ff
        /*0958*/ 	.word	0x00022848
        /*095c*/ 	.short	0x0100
        /*095e*/ 	.byte	0x08
	.zero		1


	//   ....[6]....
        /*0960*/ 	.word	0x000004d0
        /*0964*/ 	.word	0x000000ff
        /*0968*/ 	.word	0x00022850
        /*096c*/ 	.short	0x0100
        /*096e*/ 	.byte	0x08
	.zero		1


	//   ....[7]....
        /*0970*/ 	.word	0x000004e0
        /*0974*/ 	.word	0x000000ff
        /*0978*/ 	.word	0x00022860
        /*097c*/ 	.short	0x0100
        /*097e*/ 	.byte	0x08
	.zero		1


	//   ....[8]....
        /*0980*/ 	.word	0x000004f0
        /*0984*/ 	.word	0x000000ff
        /*0988*/ 	.word	0x00022858
        /*098c*/ 	.short	0x0100
        /*098e*/ 	.byte	0x08
	.zero		1


	//   ....[9]....
        /*0990*/ 	.word	0x00000500
        /*0994*/ 	.word	0x000000ff
        /*0998*/ 	.word	0x00022868
        /*099c*/ 	.short	0x0100
        /*099e*/ 	.byte	0x08
	.zero		1


	//   ....[10]....
        /*09a0*/ 	.word	0x000005f0
        /*09a4*/ 	.word	0x000000ff
        /*09a8*/ 	.word	0x00022870
        /*09ac*/ 	.short	0x0100
        /*09ae*/ 	.byte	0x06
	.zero		1


	//   ....[11]....
        /*09b0*/ 	.word	0x00000600
        /*09b4*/ 	.word	0x000000ff
        /*09b8*/ 	.word	0x00022880
        /*09bc*/ 	.short	0x0100
        /*09be*/ 	.byte	0x06
	.zero		1


	//   ....[12]....
        /*09c0*/ 	.word	0x00000610
        /*09c4*/ 	.word	0x000000ff
        /*09c8*/ 	.word	0x00022878
        /*09cc*/ 	.short	0x0100
        /*09ce*/ 	.byte	0x06
	.zero		1


	//   ....[13]....
        /*09d0*/ 	.word	0x00000620
        /*09d4*/ 	.word	0x000000ff
        /*09d8*/ 	.word	0x00022888
        /*09dc*/ 	.short	0x0100
        /*09de*/ 	.byte	0x06
	.zero		1


	//   ....[14]....
        /*09e0*/ 	.word	0x00000750
        /*09e4*/ 	.word	0x000000ff
        /*09e8*/ 	.word	0x00022890
        /*09ec*/ 	.short	0x0100
        /*09ee*/ 	.byte	0x08
	.zero		1


	//   ....[15]....
        /*09f0*/ 	.word	0x00000760
        /*09f4*/ 	.word	0x000000ff
        /*09f8*/ 	.word	0x000228a0
        /*09fc*/ 	.short	0x0100
        /*09fe*/ 	.byte	0x08
	.zero		1


	//   ....[16]....
        /*0a00*/ 	.word	0x00000770
        /*0a04*/ 	.word	0x000000ff
        /*0a08*/ 	.word	0x00022898
        /*0a0c*/ 	.short	0x0100
        /*0a0e*/ 	.byte	0x08
	.zero		1


	//   ....[17]....
        /*0a10*/ 	.word	0x00000780
        /*0a14*/ 	.word	0x000000ff
        /*0a18*/ 	.word	0x000228a8
        /*0a1c*/ 	.short	0x0100
        /*0a1e*/ 	.byte	0x08
	.zero		1


	//   ....[18]....
        /*0a20*/ 	.word	0x000008b0
        /*0a24*/ 	.word	0x000000ff
        /*0a28*/ 	.word	0x000228b0
        /*0a2c*/ 	.short	0x0100
        /*0a2e*/ 	.byte	0x08
	.zero		1


	//   ....[19]....
        /*0a30*/ 	.word	0x000008c0
        /*0a34*/ 	.word	0x000000ff
        /*0a38*/ 	.word	0x000228c0
        /*0a3c*/ 	.short	0x0100
        /*0a3e*/ 	.byte	0x08
	.zero		1


	//   ....[20]....
        /*0a40*/ 	.word	0x000008d0
        /*0a44*/ 	.word	0x000000ff
        /*0a48*/ 	.word	0x000228b8
        /*0a4c*/ 	.short	0x0100
        /*0a4e*/ 	.byte	0x08
	.zero		1


	//   ....[21]....
        /*0a50*/ 	.word	0x000008e0
        /*0a54*/ 	.word	0x000000ff
        /*0a58*/ 	.word	0x000228c8
        /*0a5c*/ 	.short	0x0100
        /*0a5e*/ 	.byte	0x08
	.zero		1


	//   ....[22]....
        /*0a60*/ 	.word	0x000018d0
        /*0a64*/ 	.word	0x00000007
        /*0a68*/ 	.word	0x00022800
        /*0a6c*/ 	.short	0x010a
        /*0a6e*/ 	.byte	0x3f
	.zero		1


	//   ....[23]....
        /*0a70*/ 	.word	0x000019a0
        /*0a74*/ 	.word	0x00000005
        /*0a78*/ 	.word	0x00022830
        /*0a7c*/ 	.short	0x010a
        /*0a7e*/ 	.byte	0x3f
	.zero		1


	//   ....[24]....
        /*0a80*/ 	.word	0x000019e0
        /*0a84*/ 	.word	0x00000005
        /*0a88*/ 	.word	0x00022830
        /*0a8c*/ 	.short	0x010a
        /*0a8e*/ 	.byte	0x3f
	.zero		1


	//   ....[25]....
        /*0a90*/ 	.word	0x00002b90
        /*0a94*/ 	.word	0x00000004
        /*0a98*/ 	.word	0x00000000
        /*0a9c*/ 	.short	0x0101
        /*0a9e*/ 	.byte	0x3f
	.zero		1


	//   ....[26]....
        /*0aa0*/ 	.word	0x00002fc0
        /*0aa4*/ 	.word	0x00000005
        /*0aa8*/ 	.word	0x00022850
        /*0aac*/ 	.short	0x010a
        /*0aae*/ 	.byte	0x3f
	.zero		1


	//   ....[27]....
        /*0ab0*/ 	.word	0x00003000
        /*0ab4*/ 	.word	0x00000005
        /*0ab8*/ 	.word	0x00022850
        /*0abc*/ 	.short	0x010a
        /*0abe*/ 	.byte	0x3f
	.zero		1


	//   ....[28]....
        /*0ac0*/ 	.word	0x00003300
        /*0ac4*/ 	.word	0x00000005
        /*0ac8*/ 	.word	0x00000000
        /*0acc*/ 	.short	0x0101
        /*0ace*/ 	.byte	0x3f
	.zero		1


	//   ....[29]....
        /*0ad0*/ 	.word	0x00003460
        /*0ad4*/ 	.word	0x000000ff
        /*0ad8*/ 	.word	0x00022830
        /*0adc*/ 	.short	0x010a
        /*0ade*/ 	.byte	0x17
	.zero		1


	//   ....[30]....
        /*0ae0*/ 	.word	0x000034a0
        /*0ae4*/ 	.word	0x000000ff
        /*0ae8*/ 	.word	0x00022830
        /*0aec*/ 	.short	0x010a
        /*0aee*/ 	.byte	0x17
	.zero		1


	//   ....[31]....
        /*0af0*/ 	.word	0x00004380
        /*0af4*/ 	.word	0x0000009a
        /*0af8*/ 	.word	0x00000000
        /*0afc*/ 	.short	0x0101
        /*0afe*/ 	.byte	0x3f
	.zero		1


	//   ....[32]....
        /*0b00*/ 	.word	0x00004d30
        /*0b04*/ 	.word	0x000000ff
        /*0b08*/ 	.word	0x00022850
        /*0b0c*/ 	.short	0x010a
        /*0b0e*/ 	.byte	0x17
	.zero		1


	//   ....[33]....
        /*0b10*/ 	.word	0x00004d70
        /*0b14*/ 	.word	0x000000ff
        /*0b18*/ 	.word	0x00022850
        /*0b1c*/ 	.short	0x010a
        /*0b1e*/ 	.byte	0x17
	.zero		1


	//   ....[34]....
        /*0b20*/ 	.word	0x00005050
        /*0b24*/ 	.word	0x000000ba
        /*0b28*/ 	.word	0x00000000
        /*0b2c*/ 	.short	0x0101
        /*0b2e*/ 	.byte	0x3f
	.zero		1


	//   ....[35]....
        /*0b30*/ 	.word	0x00007540
        /*0b34*/ 	.word	0x00000000
        /*0b38*/ 	.word	0x00000000
        /*0b3c*/ 	.short	0x0101
        /*0b3e*/ 	.byte	0x3f
	.zero		1


	//   ....[36]....
        /*0b40*/ 	.word	0x0000a1a0
        /*0b44*/ 	.word	0x00000000
        /*0b48*/ 	.word	0x00022840
        /*0b4c*/ 	.short	0x010a
        /*0b4e*/ 	.byte	0x3f
	.zero		1


	//   ....[37]....
        /*0b50*/ 	.word	0x0000af40
        /*0b54*/ 	.word	0x00000008
        /*0b58*/ 	.word	0x00022800
        /*0b5c*/ 	.short	0x0107
        /*0b5e*/ 	.byte	0x3f
	.zero		1


	//   ....[38]....
        /*0b60*/ 	.word	0x0000b040
        /*0b64*/ 	.word	0x00000002
        /*0b68*/ 	.word	0x00022800
        /*0b6c*/ 	.short	0x0101
        /*0b6e*/ 	.byte	0x3f
	.zero		1


	//   ....[39]....
        /*0b70*/ 	.word	0x0000b060
        /*0b74*/ 	.word	0x00000002
        /*0b78*/ 	.word	0x00022820
        /*0b7c*/ 	.short	0x010a
        /*0b7e*/ 	.byte	0x3f
	.zero		1


	//   ....[40]....
        /*0b80*/ 	.word	0x0000b170
        /*0b84*/ 	.word	0x00000002
        /*0b88*/ 	.word	0x00022860
        /*0b8c*/ 	.short	0x010a
        /*0b8e*/ 	.byte	0x3f
	.zero		1


	//   ....[41]....
        /*0b90*/ 	.word	0x0000ba80
        /*0b94*/ 	.word	0x00000003
        /*0b98*/ 	.word	0x00022840
        /*0b9c*/ 	.short	0x010a
        /*0b9e*/ 	.byte	0x3f
	.zero		1


	//   ....[42]....
        /*0ba0*/ 	.word	0x0000bce0
        /*0ba4*/ 	.word	0x00000003
        /*0ba8*/ 	.word	0x00022860
        /*0bac*/ 	.short	0x010a
        /*0bae*/ 	.byte	0x3f
	.zero		1


	//   ....[43]....
        /*0bb0*/ 	.word	0x0000c580
        /*0bb4*/ 	.word	0x00000002
        /*0bb8*/ 	.word	0x00022840
        /*0bbc*/ 	.short	0x010a
        /*0bbe*/ 	.byte	0x3f
	.zero		1


	//   ....[44]....
        /*0bc0*/ 	.word	0x0000c7d0
        /*0bc4*/ 	.word	0x00000002
        /*0bc8*/ 	.word	0x00022860
        /*0bcc*/ 	.short	0x010a
        /*0bce*/ 	.byte	0x3f
	.zero		1


	//   ....[45]....
        /*0bd0*/ 	.word	0x0000cfe0
        /*0bd4*/ 	.word	0x00000002
        /*0bd8*/ 	.word	0x00022840
        /*0bdc*/ 	.short	0x010a
        /*0bde*/ 	.byte	0x3f
	.zero		1


	//   ....[46]....
        /*0be0*/ 	.word	0x0000d240
        /*0be4*/ 	.word	0x00000002
        /*0be8*/ 	.word	0x00022860
        /*0bec*/ 	.short	0x010a
        /*0bee*/ 	.byte	0x3f
	.zero		1


	//   ....[47]....
        /*0bf0*/ 	.word	0x0000e480
        /*0bf4*/ 	.word	0x00000000
        /*0bf8*/ 	.word	0x00022820
        /*0bfc*/ 	.short	0x010a
        /*0bfe*/ 	.byte	0x3f
	.zero		1


	//   ....[48]....
        /*0c00*/ 	.word	0x0000e640
        /*0c04*/ 	.word	0x00000006
        /*0c08*/ 	.word	0x00000000
        /*0c0c*/ 	.short	0x010a
        /*0c0e*/ 	.byte	0x3f
	.zero		1


	//   ....[49]....
        /*0c10*/ 	.word	0x0000e6b0
        /*0c14*/ 	.word	0x00000007
        /*0c18*/ 	.word	0x00000000
        /*0c1c*/ 	.short	0x010a
        /*0c1e*/ 	.byte	0x3f
	.zero		1


	//   ....[50]....
        /*0c20*/ 	.word	0x0000e720
        /*0c24*/ 	.word	0x00000004
        /*0c28*/ 	.word	0x00000000
        /*0c2c*/ 	.short	0x010a
        /*0c2e*/ 	.byte	0x3f
	.zero		1


	//   ....[51]....
        /*0c30*/ 	.word	0x0000e750
        /*0c34*/ 	.word	0x00000003
        /*0c38*/ 	.word	0x00000000
        /*0c3c*/ 	.short	0x010a
        /*0c3e*/ 	.byte	0x3f
	.zero		1


	//   ....[52]....
        /*0c40*/ 	.word	0x0000e7b0
        /*0c44*/ 	.word	0x00000007
        /*0c48*/ 	.word	0x00022800
        /*0c4c*/ 	.short	0x010a
        /*0c4e*/ 	.byte	0x3f
	.zero		1


	//   ....[53]....
        /*0c50*/ 	.word	0x0000e800
        /*0c54*/ 	.word	0x00000005
        /*0c58*/ 	.word	0x00022830
        /*0c5c*/ 	.short	0x010a
        /*0c5e*/ 	.byte	0x3f
	.zero		1


	//   ....[54]....
        /*0c60*/ 	.word	0x0000e850
        /*0c64*/ 	.word	0x00000005
        /*0c68*/ 	.word	0x00022850
        /*0c6c*/ 	.short	0x010a
        /*0c6e*/ 	.byte	0x3f
	.zero		1


	//   ....[55]....
        /*0c70*/ 	.word	0x0000e8b0
        /*0c74*/ 	.word	0x00000000
        /*0c78*/ 	.word	0x00022830
        /*0c7c*/ 	.short	0x010a
        /*0c7e*/ 	.byte	0x3f
	.zero		1


	//   ....[56]....
        /*0c80*/ 	.word	0x0000e900
        /*0c84*/ 	.word	0x000000ba
        /*0c88*/ 	.word	0x00022850
        /*0c8c*/ 	.short	0x010a
        /*0c8e*/ 	.byte	0x3f
	.zero		1


	//   ....[57]....
        /*0c90*/ 	.word	0x0000eaa0
        /*0c94*/ 	.word	0x00000000
        /*0c98*/ 	.word	0x00022840
        /*0c9c*/ 	.short	0x010a
        /*0c9e*/ 	.byte	0x3f
	.zero		1


	//   ....[58]....
        /*0ca0*/ 	.word	0x0000f540
        /*0ca4*/ 	.word	0x00000002
        /*0ca8*/ 	.word	0x00022820
        /*0cac*/ 	.short	0x010a
        /*0cae*/ 	.byte	0x3f
	.zero		1


	//   ....[59]....
        /*0cb0*/ 	.word	0x0000f590
        /*0cb4*/ 	.word	0x00000002
        /*0cb8*/ 	.word	0x00022860
        /*0cbc*/ 	.short	0x010a
        /*0cbe*/ 	.byte	0x3f
	.zero		1


	//   ....[60]....
        /*0cc0*/ 	.word	0x0000f5e0
        /*0cc4*/ 	.word	0x00000003
        /*0cc8*/ 	.word	0x00022840
        /*0ccc*/ 	.short	0x010a
        /*0cce*/ 	.byte	0x3f
	.zero		1


	//   ....[61]....
        /*0cd0*/ 	.word	0x0000f630
        /*0cd4*/ 	.word	0x00000003
        /*0cd8*/ 	.word	0x00022860
        /*0cdc*/ 	.short	0x010a
        /*0cde*/ 	.byte	0x3f
	.zero		1


	//   ....[62]....
        /*0ce0*/ 	.word	0x0000f680
        /*0ce4*/ 	.word	0x00000002
        /*0ce8*/ 	.word	0x00022840
        /*0cec*/ 	.short	0x010a
        /*0cee*/ 	.byte	0x3f
	.zero		1


	//   ....[63]....
        /*0cf0*/ 	.word	0x0000f6d0
        /*0cf4*/ 	.word	0x00000002
        /*0cf8*/ 	.word	0x00022860
        /*0cfc*/ 	.short	0x010a
        /*0cfe*/ 	.byte	0x3f
	.zero		1


	//   ....[64]....
        /*0d00*/ 	.word	0x0000f720
        /*0d04*/ 	.word	0x00000002
        /*0d08*/ 	.word	0x00022840
        /*0d0c*/ 	.short	0x010a
        /*0d0e*/ 	.byte	0x3f
	.zero		1


	//   ....[65]....
        /*0d10*/ 	.word	0x0000f770
        /*0d14*/ 	.word	0x00000002
        /*0d18*/ 	.word	0x00022860
        /*0d1c*/ 	.short	0x010a
        /*0d1e*/ 	.byte	0x3f
	.zero		1


	//   ....[66]....
        /*0d20*/ 	.word	0x00010100
        /*0d24*/ 	.word	0x00000000
        /*0d28*/ 	.word	0x00022820
        /*0d2c*/ 	.short	0x010a
        /*0d2e*/ 	.byte	0x3f
	.zero		1


	//   ....[67]....
        /*0d30*/ 	.word	0x000102a0
        /*0d34*/ 	.word	0x00000006
        /*0d38*/ 	.word	0x00000000
        /*0d3c*/ 	.short	0x010a
        /*0d3e*/ 	.byte	0x3f
	.zero		1


	//   ....[68]....
        /*0d40*/ 	.word	0x000102f0
        /*0d44*/ 	.word	0x00000007
        /*0d48*/ 	.word	0x00000000
        /*0d4c*/ 	.short	0x010a
        /*0d4e*/ 	.byte	0x3f
	.zero		1


	//   ....[69]....
        /*0d50*/ 	.word	0x00010340
        /*0d54*/ 	.word	0x00000004
        /*0d58*/ 	.word	0x00000000
        /*0d5c*/ 	.short	0x010a
        /*0d5e*/ 	.byte	0x3f
	.zero		1


	//----- nvinfo : EIATTR_NUM_MBARRIERS
	.align		4
.L_209:
        /*0d60*/ 	.byte	0x03, 0x38
        /*0d62*/ 	.short	0x0016


	//----- nvinfo : EIATTR_EXIT_INSTR_OFFSETS
	.align		4
        /*0d64*/ 	.byte	0x04, 0x1c
        /*0d66*/ 	.short	(.L_211 - .L_210)


	//   ....[0]....
.L_210:
        /*0d68*/ 	.word	0x00000a80


	//   ....[1]....
        /*0d6c*/ 	.word	0x000088b0


	//   ....[2]....
        /*0d70*/ 	.word	0x0000e7a0


	//----- nvinfo : EIATTR_MAX_THREADS
	.align		4
.L_211:
        /*0d74*/ 	.byte	0x04, 0x05
        /*0d76*/ 	.short	(.L_213 - .L_212)
.L_212:
        /*0d78*/ 	.word	0x00000180
        /*0d7c*/ 	.word	0x00000001
        /*0d80*/ 	.word	0x00000001


	//----- nvinfo : EIATTR_CRS_STACK_SIZE
	.align		4
.L_213:
        /*0d84*/ 	.byte	0x04, 0x1e
        /*0d86*/ 	.short	(.L_215 - .L_214)
.L_214:
        /*0d88*/ 	.word	0x00000000


	//----- nvinfo : EIATTR_CBANK_PARAM_SIZE
	.align		4
.L_215:
        /*0d8c*/ 	.byte	0x03, 0x19
        /*0d8e*/ 	.short	0x0af0


	//----- nvinfo : EIATTR_PARAM_CBANK
	.align		4
        /*0d90*/ 	.byte	0x04, 0x0a
        /*0d92*/ 	.short	(.L_217 - .L_216)
	.align		4
.L_216:
        /*0d94*/ 	.word	index@(.nv.constant0._ZN7cutlass13device_kernelIN5flash11enable_sm90INS1_16FlashAttnFwdSm90INS1_25CollectiveMainloopFwdSm90ILi2EN4cute5tupleIJNS5_1CILi1EEES8_S8_EEENS6_IJNS7_ILi128EEENS7_ILi96EEENS7_ILi64EEEEEELi256ENS_10bfloat16_tEfNS_4arch4Sm90ELb0ELb0ELb0ELb1ELb0ELb0ELb0ELb1ELb0ELb1ELb0ELb0EEENS1_21CollectiveEpilogueFwdINS6_IJSA_NS7_ILi256EEESB_EEES9_SE_SG_Li256ELb1ELb1ELb0ELb0EEENS1_36VarlenDynamicPersistentTileSchedulerILi128ELi96ELi256ELi128ELb0ELb1ELb1ELb0ELb1ELb1EEEEEEEEEvNT_6ParamsE)
        /*0d98*/ 	.short	0x0210
        /*0d9a*/ 	.short	0x0af0


	//----- nvinfo : EIATTR_SW_WAR
	.align		4
.L_217:
        /*0d9c*/ 	.byte	0x04, 0x36
        /*0d9e*/ 	.short	(.L_219 - .L_218)
.L_218:
        /*0da0*/ 	.word	0x00000008
.L_219:


//--------------------- .nv.info._ZN7cutlass13device_kernelIN5flash11enable_sm90INS1_16FlashAttnFwdSm90INS1_25CollectiveMainloopFwdSm90ILi2EN4cute5tupleIJNS5_1CILi1EEES8_S8_EEENS6_IJNS7_ILi128EEENS7_ILi96EEENS7_ILi64EEEEEELi256ENS_10bfloat16_tEfNS_4arch4Sm90ELb0ELb0ELb0ELb1ELb0ELb1ELb0ELb1ELb0ELb1ELb0ELb0EEENS1_21CollectiveEpilogueFwdINS6_IJSA_NS7_ILi256EEESB_EEES9_SE_SG_Li256ELb1ELb1ELb0ELb0EEENS1_36VarlenDynamicPersistentTileSchedulerILi128ELi96ELi256ELi128ELb0ELb1ELb1ELb0ELb1ELb1EEEEEEEEEvNT_6ParamsE --------------------------
	.section	.nv.info._ZN7cutlass13device_kernelIN5flash11enable_sm90INS1_16FlashAttnFwdSm90INS1_25CollectiveMainloopFwdSm90ILi2EN4cute5tupleIJNS5_1CILi1EEES8_S8_EEENS6_IJNS7_ILi128EEENS7_ILi96EEENS7_ILi64EEEEEELi256ENS_10bfloat16_tEfNS_4arch4Sm90ELb0ELb0ELb0ELb1ELb0ELb1ELb0ELb1ELb0ELb1ELb0ELb0EEENS1_21CollectiveEpilogueFwdINS6_IJSA_NS7_ILi256EEESB_EEES9_SE_SG_Li256ELb1ELb1ELb0ELb0EEENS1_36VarlenDynamicPersistentTileSchedulerILi128ELi96ELi256ELi128ELb0ELb1ELb1ELb0ELb1ELb1EEEEEEEEEvNT_6ParamsE,"",@"SHT_CUDA_INFO"
	.sectionflags	@""
	.align	4


	//----- nvinfo : EIATTR_CUDA_API_VERSION
	.align		4
        /*0000*/ 	.byte	0x04, 0x37
        /*0002*/ 	.short	(.L_221 - .L_220)
.L_220:
        /*0004*/ 	.word	0x00000082


	//----- nvinfo : EIATTR_KPARAM_INFO
	.align		4
.L_221:
        /*0008*/ 	.byte	0x04, 0x17
        /*000a*/ 	.short	(.L_223 - .L_222)
.L_222:
        /*000c*/ 	.word	0x00000000
        /*0010*/ 	.short	0x0000
        /*0012*/ 	.short	0x0070
        /*0014*/ 	.byte	0x00, 0xf0, 0x01, 0x2a


	//----- nvinfo : EIATTR_SPARSE_MMA_MASK
	.align		4
.L_223:
        /*0018*/ 	.byte	0x03, 0x50
        /*001a*/ 	.short	0x0000


	//----- nvinfo : EIATTR_MAXREG_COUNT
	.align		4
        /*001c*/ 	.byte	0x03, 0x1b
        /*001e*/ 	.short	0x00a8


	//----- nvinfo : EIATTR_NUM_BARRIERS
	.align		4
        /*0020*/ 	.byte	0x02, 0x4c
        /*0022*/ 	.byte	0x10
	.zero		1


	//----- nvinfo : EIATTR_EXTERNS
	.align		4
        /*0024*/ 	.byte	0x04, 0x0f
        /*0026*/ 	.short	(.L_225 - .L_224)


	//   ....[0]....
	.align		4
.L_224:
        /*0028*/ 	.word	index@(__assertfail)


	//----- nvinfo : EIATTR_ANNOTATIONS
	.align		4
.L_225:
        /*002c*/ 	.byte	0x04, 0x55
        /*002e*/ 	.short	(.L_227 - .L_226)


	//   ....[0]....
.L_226:
        /* <DEDUP_REMOVED lines=91> */


	//----- nvinfo : EIATTR_MERCURY_ISA_VERSION
	.align		4
.L_227:
        /*05d0*/ 	.byte	0x03, 0x5f
        /*05d2*/ 	.short	0x0101


	//----- nvinfo : EIATTR_UNUSED_LOAD_BYTE_OFFSET
	.align		4
        /*05d4*/ 	.byte	0x04, 0x44
        /*05d6*/ 	.short	(.L_229 - .L_228)


	//   ....[0]....
.L_228:
        /*05d8*/ 	.word	0x00000ac0
        /*05dc*/ 	.word	0x0000fff0


	//   ....[1]....
        /*05e0*/ 	.word	0x0000c760
        /*05e4*/ 	.word	0x0000fff0


	//----- nvinfo : EIATTR_INT_WARP_WIDE_INSTR_OFFSETS
	.align		4
.L_229:
        /*05e8*/ 	.byte	0x04, 0x31
        /*05ea*/ 	.short	(.L_231 - .L_230)


	//   ....[0]....
.L_230:
        /*05ec*/ 	.word	0x00000180


	//   ....[1]....
        /*05f0*/ 	.word	0x00000220


	//   ....[2]....
        /*05f4*/ 	.word	0x00000290


	//   ....[3]....
        /*05f8*/ 	.word	0x00011b20


	//   ....[4]....
        /*05fc*/ 	.word	0x00011bb0


	//   ....[5]....
        /*0600*/ 	.word	0x00015b50


	//   ....[6]....
        /*0604*/ 	.word	0x00015be0


	//----- nvinfo : EIATTR_COOP_GROUP_MASK_REGIDS
	.align		4
.L_231:
        /*0608*/ 	.byte	0x04, 0x29
        /*060a*/ 	.short	(.L_233 - .L_232)


	//   ....[0]....
.L_232:
        /*060c*/ 	.word	0xffffffff


	//   ....[1]....
        /*0610*/ 	.word	0xffffffff


	//   ....[2]....
        /*0614*/ 	.word	0xffffffff


	//   ....[3]....
        /*0618*/ 	.word	0xffffffff


	//   ....[4]....
        /*061c*/ 	.word	0xffffffff


	//   ....[5]....
        /*0620*/ 	.word	0xffffffff


	//   ....[6]....
        /*0624*/ 	.word	0xffffffff


	//   ....[7]....
        /*0628*/ 	.word	0xffffffff


	//   ....[8]....
        /*062c*/ 	.word	0xffffffff


	//   ....[9]....
        /*0630*/ 	.word	0xffffffff


	//   ....[10]....
        /*0634*/ 	.word	0xffffffff


	//   ....[11]....
        /*0638*/ 	.word	0xffffffff


	//   ....[12]....
        /*063c*/ 	.word	0xffffffff


	//   ....[13]....
        /*0640*/ 	.word	0xffffffff


	//   ....[14]....
        /*0644*/ 	.word	0xffffffff


	//   ....[15]....
        /*0648*/ 	.word	0xffffffff


	//   ....[16]....
        /*064c*/ 	.word	0xffffffff


	//   ....[17]....
        /*0650*/ 	.word	0xffffffff


	//   ....[18]....
        /*0654*/ 	.word	0xffffffff


	//   ....[19]....
        /*0658*/ 	.word	0xffffffff


	//   ....[20]....
        /*065c*/ 	.word	0xffffffff


	//   ....[21]....
        /*0660*/ 	.word	0xffffffff


	//   ....[22]....
        /*0664*/ 	.word	0xffffffff


	//   ....[23]....
        /*0668*/ 	.word	0xffffffff


	//   ....[24]....
        /*066c*/ 	.word	0xffffffff


	//   ....[25]....
        /*0670*/ 	.word	0xffffffff


	//   ....[26]....
        /*0674*/ 	.word	0xffffffff


	//   ....[27]....
        /*0678*/ 	.word	0xffffffff


	//   ....[28]....
        /*067c*/ 	.word	0xffffffff


	//   ....[29]....
        /*0680*/ 	.word	0xffffffff


	//   ....[30]....
        /*0684*/ 	.word	0xffffffff


	//   ....[31]....
        /*0688*/ 	.word	0xffffffff


	//   ....[32]....
        /*068c*/ 	.word	0xffffffff


	//   ....[33]....
        /*0690*/ 	.word	0xffffffff


	//   ....[34]....
        /*0694*/ 	.word	0xffffffff


	//   ....[35]....
        /*0698*/ 	.word	0xffffffff


	//   ....[36]....
        /*069c*/ 	.word	0xffffffff


	//   ....[37]....
        /*06a0*/ 	.word	0xffffffff


	//   ....[38]....
        /*06a4*/ 	.word	0xffffffff


	//   ....[39]....
        /*06a8*/ 	.word	0xffffffff


	//   ....[40]....
        /*06ac*/ 	.word	0xffffffff


	//   ....[41]....
        /*06b0*/ 	.word	0xffffffff


	//   ....[42]....
        /*06b4*/ 	.word	0xffffffff


	//   ....[43]....
        /*06b8*/ 	.word	0xffffffff


	//   ....[44]....
        /*06bc*/ 	.word	0xffffffff


	//   ....[45]....
        /*06c0*/ 	.word	0xffffffff


	//   ....[46]....
        /*06c4*/ 	.word	0xffffffff


	//   ....[47]....
        /*06c8*/ 	.word	0xffffffff


	//   ....[48]....
        /*06cc*/ 	.word	0xffffffff


	//   ....[49]....
        /*06d0*/ 	.word	0xffffffff


	//   ....[50]....
        /*06d4*/ 	.word	0xffffffff


	//   ....[51]....
        /*06d8*/ 	.word	0xffffffff


	//   ....[52]....
        /*06dc*/ 	.word	0xffffffff


	//   ....[53]....
        /*06e0*/ 	.word	0xffffffff


	//   ....[54]....
        /*06e4*/ 	.word	0xffffffff


	//   ....[55]....
        /*06e8*/ 	.word	0xffffffff


	//   ....[56]....
        /*06ec*/ 	.word	0xffffffff


	//   ....[57]....
        /*06f0*/ 	.word	0xffffffff


	//   ....[58]....
        /*06f4*/ 	.word	0xffffffff


	//   ....[59]....
        /*06f8*/ 	.word	0xffffffff


	//   ....[60]....
        /*06fc*/ 	.word	0xffffffff


	//   ....[61]....
        /*0700*/ 	.word	0xffffffff


	//   ....[62]....
        /*0704*/ 	.word	0xffffffff


	//   ....[63]....
        /*0708*/ 	.word	0xffffffff


	//   ....[64]....
        /*070c*/ 	.word	0xffffffff


	//   ....[65]....
        /*0710*/ 	.word	0xffffffff


	//   ....[66]....
        /*0714*/ 	.word	0xffffffff


	//   ....[67]....
        /*0718*/ 	.word	0xffffffff


	//   ....[68]....
        /*071c*/ 	.word	0xffffffff


	//   ....[69]....
        /*0720*/ 	.word	0xffffffff


	//   ....[70]....
        /*0724*/ 	.word	0xffffffff


	//   ....[71]....
        /*0728*/ 	.word	0xffffffff


	//   ....[72]....
        /*072c*/ 	.word	0xffffffff


	//   ....[73]....
        /*0730*/ 	.word	0xffffffff


	//   ....[74]....
        /*0734*/ 	.word	0xffffffff


	//   ....[75]....
        /*0738*/ 	.word	0xffffffff


	//   ....[76]....
        /*073c*/ 	.word	0xffffffff


	//   ....[77]....
        /*0740*/ 	.word	0xffffffff


	//   ....[78]....
        /*0744*/ 	.word	0xffffffff


	//   ....[79]....
        /*0748*/ 	.word	0xffffffff


	//   ....[80]....
        /*074c*/ 	.word	0xffffffff


	//   ....[81]....
        /*0750*/ 	.word	0xffffffff


	//   ....[82]....
        /*0754*/ 	.word	0xffffffff


	//   ....[83]....
        /*0758*/ 	.word	0xffffffff


	//   ....[84]....
        /*075c*/ 	.word	0xffffffff


	//   ....[85]....
        /*0760*/ 	.word	0xffffffff


	//   ....[86]....
        /*0764*/ 	.word	0xffffffff


	//   ....[87]....
        /*0768*/ 	.word	0xffffffff


	//   ....[88]....
        /*076c*/ 	.word	0xffffffff


	//   ....[89]....
        /*0770*/ 	.word	0xffffffff


	//   ....[90]....
        /*0774*/ 	.word	0xffffffff


	//   ....[91]....
        /*0778*/ 	.word	0xffffffff


	//   ....[92]....
        /*077c*/ 	.word	0xffffffff


	//   ....[93]....
        /*0780*/ 	.word	0xffffffff


	//   ....[94]....
        /*0784*/ 	.word	0xffffffff


	//   ....[95]....
        /*0788*/ 	.word	0xffffffff


	//   ....[96]....
        /*078c*/ 	.word	0xffffffff


	//   ....[97]....
        /*0790*/ 	.word	0xffffffff


	//   ....[98]....
        /*0794*/ 	.word	0xffffffff


	//   ....[99]....
        /*0798*/ 	.word	0xffffffff


	//   ....[100]....
        /*079c*/ 	.word	0x0500000f


	//   ....[101]....
        /*07a0*/ 	.word	0x0500000f


	//   ....[102]....
        /*07a4*/ 	.word	0x0500000f


	//   ....[103]....
        /*07a8*/ 	.word	0x0500000f


	//   ....[104]....
        /*07ac*/ 	.word	0x0500000f


	//   ....[105]....
        /*07b0*/ 	.word	0x0500000f


	//   ....[106]....
        /*07b4*/ 	.word	0x0500000f


	//   ....[107]....
        /*07b8*/ 	.word	0x0500000f


	//   ....[108]....
        /*07bc*/ 	.word	0x0500000f


	//   ....[109]....
        /*07c0*/ 	.word	0x0500000f


	//   ....[110]....
        /*07c4*/ 	.word	0x0500000f


	//   ....[111]....
        /*07c8*/ 	.word	0x0500000f


	//   ....[112]....
        /*07cc*/ 	.word	0x0500000f


	//   ....[113]....
        /*07d0*/ 	.word	0x0500000f


	//   ....[114]....
        /*07d4*/ 	.word	0x0500000f


	//   ....[115]....
        /*07d8*/ 	.word	0x0500000f


	//   ....[116]....
        /*07dc*/ 	.word	0x0500000f


	//   ....[117]....
        /*07e0*/ 	.word	0x0500000f


	//   ....[118]....
        /*07e4*/ 	.word	0x0500000f


	//   ....[119]....
        /*07e8*/ 	.word	0x0500000f


	//   ....[120]....
        /*07ec*/ 	.word	0x0500000f


	//   ....[121]....
        /*07f0*/ 	.word	0x0500000f


	//   ....[122]....
        /*07f4*/ 	.word	0x0500000f


	//   ....[123]....
        /*07f8*/ 	.word	0x0500000f


	//   ....[124]....
        /*07fc*/ 	.word	0x0500000f


	//   ....[125]....
        /*0800*/ 	.word	0x0500000f


	//   ....[126]....
        /*0804*/ 	.word	0x0500000f


	//   ....[127]....
        /*0808*/ 	.word	0x0500000f


	//   ....[128]....
        /*080c*/ 	.word	0x0500000f


	//   ....[129]....
        /*0810*/ 	.word	0x0500000f


	//   ....[130]....
        /*0814*/ 	.word	0x0500000f


	//   ....[131]....
        /*0818*/ 	.word	0x0500000f


	//   ....[132]....
        /*081c*/ 	.word	0x0500000f


	//   ....[133]....
        /*0820*/ 	.word	0x0500000f


	//   ....[134]....
        /*0824*/ 	.word	0x0500000f


	//   ....[135]....
        /*0828*/ 	.word	0x0500000f


	//   ....[136]....
        /*082c*/ 	.word	0x0500000f


	//   ....[137]....
        /*0830*/ 	.word	0x0500000f


	//   ....[138]....
        /*0834*/ 	.word	0x0500000f


	//   ....[139]....
        /*0838*/ 	.word	0x0500000f


	//   ....[140]....
        /*083c*/ 	.word	0x0500000f


	//   ....[141]....
        /*0840*/ 	.word	0x0500000f


	//   ....[142]....
        /*0844*/ 	.word	0x0500000f


	//   ....[143]....
        /*0848*/ 	.word	0x0500000f


	//   ....[144]....
        /*084c*/ 	.word	0x0500000f


	//   ....[145]....
        /*0850*/ 	.word	0x0500000f


	//   ....[146]....
        /*0854*/ 	.word	0x0500000f


	//   ....[147]....
        /*0858*/ 	.word	0x0500000f


	//   ....[148]....
        /*085c*/ 	.word	0x0500000f


	//   ....[149]....
        /*0860*/ 	.word	0x0500000f


	//   ....[150]....
        /*0864*/ 	.word	0x0500000f


	//   ....[151]....
        /*0868*/ 	.word	0x0500000f


	//   ....[152]....
        /*086c*/ 	.word	0x0500000f


	//----- nvinfo : EIATTR_COOP_GROUP_INSTR_OFFSETS
	.align		4
.L_233:
        /*0870*/ 	.byte	0x04, 0x28
        /*0872*/ 	.short	(.L_235 - .L_234)


	//   ....[0]....
.L_234:
        /*0874*/ 	.word	0x00000060


	//   ....[1]....
        /*0878*/ 	.word	0x00000190


	//   ....[2]....
        /*087c*/ 	.word	0x00000240


	//   ....[3]....
        /*0880*/ 	.word	0x00000400


	//   ....[4]....
        /*0884*/ 	.word	0x00000560


	//   ....[5]....
        /*0888*/ 	.word	0x00000680


	//   ....[6]....
        /*088c*/ 	.word	0x000007e0


	//   ....[7]....
        /*0890*/ 	.word	0x00005d30


	//   ....[8]....
        /*0894*/ 	.word	0x000062d0


	//   ....[9]....
        /*0898*/ 	.word	0x000062e0


	//   ....[10]....
        /*089c*/ 	.word	0x000062f0


	//   ....[11]....
        /*08a0*/ 	.word	0x00006300


	//   ....[12]....
        /*08a4*/ 	.word	0x000072b0


	//   ....[13]....
        /*08a8*/ 	.word	0x000072c0


	//   ....[14]....
        /*08ac*/ 	.word	0x000072d0


	//   ....[15]....
        /*08b0*/ 	.word	0x000072e0


	//   ....[16]....
        /*08b4*/ 	.word	0x00008c70


	//   ....[17]....
        /*08b8*/ 	.word	0x00008ca0


	//   ....[18]....
        /*08bc*/ 	.word	0x000090c0


	//   ....[19]....
        /*08c0*/ 	.word	0x00009120


	//   ....[20]....
        /*08c4*/ 	.word	0x0000a320


	//   ....[21]....
        /*08c8*/ 	.word	0x0000a340


	//   ....[22]....
        /*08cc*/ 	.word	0x0000ab80


	//   ....[23]....
        /*08d0*/ 	.word	0x0000ac10


	//   ....[24]....
        /*08d4*/ 	.word	0x0000bce0


	//   ....[25]....
        /*08d8*/ 	.word	0x0000bd40


	//   ....[26]....
        /*08dc*/ 	.word	0x0000bd90


	//   ....[27]....
        /*08e0*/ 	.word	0x0000bdc0


	//   ....[28]....
        /*08e4*/ 	.word	0x0000d750


	//   ....[29]....
        /*08e8*/ 	.word	0x0000d7b0


	//   ....[30]....
        /*08ec*/ 	.word	0x0000d7f0


	//   ....[31]....
        /*08f0*/ 	.word	0x0000d820


	//   ....[32]....
        /*08f4*/ 	.word	0x0000e070


	//   ....[33]....
        /*08f8*/ 	.word	0x0000e0b0


	//   ....[34]....
        /*08fc*/ 	.word	0x0000e220


	//   ....[35]....
        /*0900*/ 	.word	0x0000e240


	//   ....[36]....
        /*0904*/ 	.word	0x0000e380


	//   ....[37]....
        /*0908*/ 	.word	0x0000e3a0


	//   ....[38]....
        /*090c*/ 	.word	0x0000e4f0


	//   ....[39]....
        /*0910*/ 	.word	0x0000e510


	//   ....[40]....
        /*0914*/ 	.word	0x0000ed70


	//   ....[41]....
        /*0918*/ 	.word	0x0000ed80


	//   ....[42]....
        /*091c*/ 	.word	0x0000ef60


	//   ....[43]....
        /*0920*/ 	.word	0x0000ef70


	//   ....[44]....
        /*0924*/ 	.word	0x0000f140


	//   ....[45]....
        /*0928*/ 	.word	0x0000f150


	//   ....[46]....
        /*092c*/ 	.word	0x0000f320


	//   ....[47]....
        /*0930*/ 	.word	0x0000f330


	//   ....[48]....
        /*0934*/ 	.word	0x0000f550


	//   ....[49]....
        /*0938*/ 	.word	0x0000f740


	//   ....[50]....
        /*093c*/ 	.word	0x0000f770


	//   ....[51]....
        /*0940*/ 	.word	0x0000f7a0


	//   ....[52]....
        /*0944*/ 	.word	0x0000f7d0


	//   ....[53]....
        /*0948*/ 	.word	0x0000f800


	//   ....[54]....
        /*094c*/ 	.word	0x0000f830


	//   ....[55]....
        /*0950*/ 	.word	0x0000f9a0


	//   ....[56]....
        /*0954*/ 	.word	0x0000f9d0


	//   ....[57]....
        /*0958*/ 	.word	0x0000fa00


	//   ....[58]....
        /*095c*/ 	.word	0x0000fa30


	//   ....[59]....
        /*0960*/ 	.word	0x0000fa60


	//   ....[60]....
        /*0964*/ 	.word	0x0000fa90


	//   ....[61]....
        /*0968*/ 	.word	0x0000fb30


	//   ....[62]....
        /*096c*/ 	.word	0x0000fb60


	//   ....[63]....
        /*0970*/ 	.word	0x0000fbf0


	//   ....[64]....
        /*0974*/ 	.word	0x00010740


	//   ....[65]....
        /*0978*/ 	.word	0x00012130


	//   ....[66]....
        /*097c*/ 	.word	0x00012cf0


	//   ....[67]....
        /*0980*/ 	.word	0x00012d00


	//   ....[68]....
        /*0984*/ 	.word	0x00012da0


	//   ....[69]....
        /*0988*/ 	.word	0x00012db0


	//   ....[70]....
        /*098c*/ 	.word	0x00012e30


	//   ....[71]....
        /*0990*/ 	.word	0x00012e40


	//   ....[72]....
        /*0994*/ 	.word	0x00012ec0


	//   ....[73]....
        /*0998*/ 	.word	0x00012ed0


	//   ....[74]....
        /*099c*/ 	.word	0x00012f50


	//   ....[75]....
        /*09a0*/ 	.word	0x00012f60


	//   ....[76]....
        /*09a4*/ 	.word	0x00012fe0


	//   ....[77]....
        /*09a8*/ 	.word	0x00012ff0


	//   ....[78]....
        /*09ac*/ 	.word	0x00013070


	//   ....[79]....
        /*09b0*/ 	.word	0x00013080


	//   ....[80]....
        /*09b4*/ 	.word	0x000130d0


	//   ....[81]....
        /*09b8*/ 	.word	0x000130f0


	//   ....[82]....
        /*09bc*/ 	.word	0x00015de0


	//   ....[83]....
        /*09c0*/ 	.word	0x00015e40


	//   ....[84]....
        /*09c4*/ 	.word	0x00015e70


	//   ....[85]....
        /*09c8*/ 	.word	0x00015ea0


	//   ....[86]....
        /*09cc*/ 	.word	0x00015ed0


	//   ....[87]....
        /*09d0*/ 	.word	0x00015f00


	//   ....[88]....
        /*09d4*/ 	.word	0x00015f30


	//   ....[89]....
        /*09d8*/ 	.word	0x00015f40


	//   ....[90]....
        /*09dc*/ 	.word	0x000160c0


	//   ....[91]....
        /*09e0*/ 	.word	0x000160f0


	//   ....[92]....
        /*09e4*/ 	.word	0x00016120


	//   ....[93]....
        /*09e8*/ 	.word	0x00016150


	//   ....[94]....
        /*09ec*/ 	.word	0x00016180


	//   ....[95]....
        /*09f0*/ 	.word	0x000161b0


	//   ....[96]....
        /*09f4*/ 	.word	0x00016270


	//   ....[97]....
        /*09f8*/ 	.word	0x00016290


	//   ....[98]....
        /*09fc*/ 	.word	0x00016300


	//   ....[99]....
        /*0a00*/ 	.word	0x00016790


	//   ....[100]....
        /*0a04*/ 	.word	0x00016bd0


	//   ....[101]....
        /*0a08*/ 	.word	0x00016c70


	//   ....[102]....
        /*0a0c*/ 	.word	0x00016d00


	//   ....[103]....
        /*0a10*/ 	.word	0x00016d50


	//   ....[104]....
        /*0a14*/ 	.word	0x00016da0


	//   ....[105]....
        /*0a18*/ 	.word	0x00016e80


	//   ....[106]....
        /*0a1c*/ 	.word	0x00016f10


	//   ....[107]....
        /*0a20*/ 	.word	0x00016f60


	//   ....[108]....
        /*0a24*/ 	.word	0x00016fb0


	//   ....[109]....
        /*0a28*/ 	.word	0x000171c0


	//   ....[110]....
        /*0a2c*/ 	.word	0x00017210


	//   ....[111]....
        /*0a30*/ 	.word	0x000172a0


	//   ....[112]....
        /*0a34*/ 	.word	0x00017330


	//   ....[113]....
        /*0a38*/ 	.word	0x000173c0


	//   ....[114]....
        /*0a3c*/ 	.word	0x00017450


	//   ....[115]....
        /*0a40*/ 	.word	0x000174e0


	//   ....[116]....
        /*0a44*/ 	.word	0x00017570


	//   ....[117]....
        /*0a48*/ 	.word	0x00017630


	//   ....[118]....
        /*0a4c*/ 	.word	0x00017920


	//   ....[119]....
        /*0a50*/ 	.word	0x00017b00


	//   ....[120]....
        /*0a54*/ 	.word	0x00017b50


	//   ....[121]....
        /*0a58*/ 	.word	0x00017bb0


	//   ....[122]....
        /*0a5c*/ 	.word	0x00017ca0


	//   ....[123]....
        /*0a60*/ 	.word	0x00017d00


	//   ....[124]....
        /*0a64*/ 	.word	0x00017df0


	//   ....[125]....
        /*0a68*/ 	.word	0x00017e50


	//   ....[126]....
        /*0a6c*/ 	.word	0x00017f40


	//   ....[127]....
        /*0a70*/ 	.word	0x00017fa0


	//   ....[128]....
        /*0a74*/ 	.word	0x00018090


	//   ....[129]....
        /*0a78*/ 	.word	0x000180f0


	//   ....[130]....
        /*0a7c*/ 	.word	0x000181e0


	//   ....[131]....
        /*0a80*/ 	.word	0x00018240


	//   ....[132]....
        /*0a84*/ 	.word	0x00018320


	//   ....[133]....
        /*0a88*/ 	.word	0x00018380


	//   ....[134]....
        /*0a8c*/ 	.word	0x00018450


	//   ....[135]....
        /*0a90*/ 	.word	0x00018780


	//   ....[136]....
        /*0a94*/ 	.word	0x00018820


	//   ....[137]....
        /*0a98*/ 	.word	0x00018940


	//   ....[138]....
        /*0a9c*/ 	.word	0x000189c0


	//   ....[139]....
        /*0aa0*/ 	.word	0x00018a40


	//   ....[140]....
        /*0aa4*/ 	.word	0x00018ac0


	//   ....[141]....
        /*0aa8*/ 	.word	0x00018b40


	//   ....[142]....
        /*0aac*/ 	.word	0x00018bd0


	//   ....[143]....
        /*0ab0*/ 	.word	0x00018c70


	//   ....[144]....
        /*0ab4*/ 	.word	0x00018d10


	//   ....[145]....
        /*0ab8*/ 	.word	0x00018d90


	//   ....[146]....
        /*0abc*/ 	.word	0x00018e10


	//   ....[147]....
        /*0ac0*/ 	.word	0x00018e90


	//   ....[148]....
        /*0ac4*/ 	.word	0x00018f20


	//   ....[149]....
        /*0ac8*/ 	.word	0x00018fa0


	//   ....[150]....
        /*0acc*/ 	.word	0x00019040


	//   ....[151]....
        /*0ad0*/ 	.word	0x000190d0


	//   ....[152]....
        /*0ad4*/ 	.word	0x00019200


	//----- nvinfo : EIATTR_REG_RECONFIG
	.align		4
.L_235:
        /*0ad8*/ 	.byte	0x01, 0x54
	.zero		2


	//----- nvinfo : EIATTR_SYSCALL_OFFSETS
	.align		4
        /*0adc*/ 	.byte	0x04, 0x46
        /*0ade*/ 	.short	(.L_237 - .L_236)


	//   ....[0]....
.L_236:
        /*0ae0*/ 	.word	0x000017c0


	//   ....[1]....
        /*0ae4*/ 	.word	0x00001910


	//   ....[2]....
        /*0ae8*/ 	.word	0x00005ed0


	//   ....[3]....
        /*0aec*/ 	.word	0x00006240


	//   ....[4]....
        /*0af0*/ 	.word	0x00011d20


	//   ....[5]....
        /*0af4*/ 	.word	0x00011e80


	//   ....[6]....
        /*0af8*/ 	.word	0x00011f80


	//   ....[7]....
        /*0afc*/ 	.word	0x000128f0


	//----- nvinfo : EIATTR_MBARRIER_INSTR_OFFSETS
	.align		4
.L_237:
        /*0b00*/ 	.byte	0x04, 0x39
        /*0b02*/ 	.short	(.L_239 - .L_238)


	//   ....[0]....
.L_238:
        /*0b04*/ 	.word	0x000002b0
        /*0b08*/ 	.word	0x000000ff
        /*0b0c*/ 	.word	0x00022800
        /*0b10*/ 	.short	0x0100
        /*0b12*/ 	.byte	0x08
	.zero		1


	//   ....[1]....
        /*0b14*/ 	.word	0x000002c0
        /*0b18*/ 	.word	0x000000ff
        /*0b1c*/ 	.word	0x00022820
        /*0b20*/ 	.short	0x0100
        /*0b22*/ 	.byte	0x08
	.zero		1


	//   ....[2]....
        /*0b24*/ 	.word	0x000003b0
        /*0b28*/ 	.word	0x000000ff
        /*0b2c*/ 	.word	0x00022830
        /*0b30*/ 	.short	0x0100
        /*0b32*/ 	.byte	0x08
	.zero		1


	//   ....[3]....
        /*0b34*/ 	.word	0x000003c0
        /*0b38*/ 	.word	0x000000ff
        /*0b3c*/ 	.word	0x00022840
        /*0b40*/ 	.short	0x0100
        /*0b42*/ 	.byte	0x08
	.zero		1


	//   ....[4]....
        /*0b44*/ 	.word	0x000003d0
        /*0b48*/ 	.word	0x000000ff
        /*0b4c*/ 	.word	0x00022838
        /*0b50*/ 	.short	0x0100
        /*0b52*/ 	.byte	0x08
	.zero		1


	//   ....[5]....
        /*0b54*/ 	.word	0x000003e0
        /*0b58*/ 	.word	0x000000ff
        /*0b5c*/ 	.word	0x00022848
        /*0b60*/ 	.short	0x0100
        /*0b62*/ 	.byte	0x08
	.zero		1


	//   ....[6]....
        /*0b64*/ 	.word	0x00000510
        /*0b68*/ 	.word	0x000000ff
        /*0b6c*/ 	.word	0x00022850
        /*0b70*/ 	.short	0x0100
        /*0b72*/ 	.byte	0x08
	.zero		1


	//   ....[7]....
        /*0b74*/ 	.word	0x00000520
        /*0b78*/ 	.word	0x000000ff
        /*0b7c*/ 	.word	0x00022860
        /*0b80*/ 	.short	0x0100
        /*0b82*/ 	.byte	0x08
	.zero		1


	//   ....[8]....
        /*0b84*/ 	.word	0x00000530
        /*0b88*/ 	.word	0x000000ff
        /*0b8c*/ 	.word	0x00022858
        /*0b90*/ 	.short	0x0100
        /*0b92*/ 	.byte	0x08
	.zero		1


	//   ....[9]....
        /*0b94*/ 	.word	0x00000540
        /*0b98*/ 	.word	0x000000ff
        /*0b9c*/ 	.word	0x00022868
        /*0ba0*/ 	.short	0x0100
        /*0ba2*/ 	.byte	0x08
	.zero		1


	//   ....[10]....
        /*0ba4*/ 	.word	0x00000630
        /*0ba8*/ 	.word	0x000000ff
        /*0bac*/ 	.word	0x00022870
        /*0bb0*/ 	.short	0x0100
        /*0bb2*/ 	.byte	0x06
	.zero		1


	//   ....[11]....
        /*0bb4*/ 	.word	0x00000640
        /*0bb8*/ 	.word	0x000000ff
        /*0bbc*/ 	.word	0x00022880
        /*0bc0*/ 	.short	0x0100
        /*0bc2*/ 	.byte	0x06
	.zero		1


	//   ....[12]....
        /*0bc4*/ 	.word	0x00000650
        /*0bc8*/ 	.word	0x000000ff
        /*0bcc*/ 	.word	0x00022878
        /*0bd0*/ 	.short	0x0100
        /*0bd2*/ 	.byte	0x06
	.zero		1


	//   ....[13]....
        /*0bd4*/ 	.word	0x00000660
        /*0bd8*/ 	.word	0x000000ff
        /*0bdc*/ 	.word	0x00022888
        /*0be0*/ 	.short	0x0100
        /*0be2*/ 	.byte	0x06
	.zero		1


	//   ....[14]....
        /*0be4*/ 	.word	0x00000790
        /*0be8*/ 	.word	0x000000ff
        /*0bec*/ 	.word	0x00022890
        /*0bf0*/ 	.short	0x0100
        /*0bf2*/ 	.byte	0x08
	.zero		1


	//   ....[15]....
        /*0bf4*/ 	.word	0x000007a0
        /*0bf8*/ 	.word	0x000000ff
        /*0bfc*/ 	.word	0x000228a0
        /*0c00*/ 	.short	0x0100
        /*0c02*/ 	.byte	0x08
	.zero		1


	//   ....[16]....
        /*0c04*/ 	.word	0x000007b0
        /*0c08*/ 	.word	0x000000ff
        /*0c0c*/ 	.word	0x00022898
        /*0c10*/ 	.short	0x0100
        /*0c12*/ 	.byte	0x08
	.zero		1


	//   ....[17]....
        /*0c14*/ 	.word	0x000007c0
        /*0c18*/ 	.word	0x000000ff
        /*0c1c*/ 	.word	0x000228a8
        /*0c20*/ 	.short	0x0100
        /*0c22*/ 	.byte	0x08
	.zero		1


	//   ....[18]....
        /*0c24*/ 	.word	0x000008f0
        /*0c28*/ 	.word	0x000000ff
        /*0c2c*/ 	.word	0x000228b0
        /*0c30*/ 	.short	0x0100
        /*0c32*/ 	.byte	0x08
	.zero		1


	//   ....[19]....
        /*0c34*/ 	.word	0x00000900
        /*0c38*/ 	.word	0x000000ff
        /*0c3c*/ 	.word	0x000228c0
        /*0c40*/ 	.short	0x0100
        /*0c42*/ 	.byte	0x08
	.zero		1


	//   ....[20]....
        /*0c44*/ 	.word	0x00000910
        /*0c48*/ 	.word	0x000000ff
        /*0c4c*/ 	.word	0x000228b8
        /*0c50*/ 	.short	0x0100
        /*0c52*/ 	.byte	0x08
	.zero		1


	//   ....[21]....
        /*0c54*/ 	.word	0x00000920
        /*0c58*/ 	.word	0x000000ff
        /*0c5c*/ 	.word	0x000228c8
        /*0c60*/ 	.short	0x0100
        /*0c62*/ 	.byte	0x08
	.zero		1


	//   ....[22]....
        /*0c64*/ 	.word	0x00002b90
        /*0c68*/ 	.word	0x00000061
        /*0c6c*/ 	.word	0x00022890
        /*0c70*/ 	.short	0x010a
        /*0c72*/ 	.byte	0x3f
	.zero		1


	//   ....[23]....
        /*0c74*/ 	.word	0x00003e60
        /*0c78*/ 	.word	0x00000061
        /*0c7c*/ 	.word	0x00022890
        /*0c80*/ 	.short	0x010a
        /*0c82*/ 	.byte	0x3f
	.zero		1


	//   ....[24]....
        /*0c84*/ 	.word	0x00004f50
        /*0c88*/ 	.word	0x00000061
        /*0c8c*/ 	.word	0x00022890
        /*0c90*/ 	.short	0x010a
        /*0c92*/ 	.byte	0x3f
	.zero		1


	//   ....[25]....
        /*0c94*/ 	.word	0x00005160
        /*0c98*/ 	.word	0x0000001c
        /*0c9c*/ 	.word	0x00000000
        /*0ca0*/ 	.short	0x0101
        /*0ca2*/ 	.byte	0x3f
	.zero		1


	//   ....[26]....
        /*0ca4*/ 	.word	0x000051a0
        /*0ca8*/ 	.word	0x00000061
        /*0cac*/ 	.word	0x000228b0
        /*0cb0*/ 	.short	0x010a
        /*0cb2*/ 	.byte	0x3f
	.zero		1


	//   ....[27]....
        /*0cb4*/ 	.word	0x000057f0
        /*0cb8*/ 	.word	0x00000061
        /*0cbc*/ 	.word	0x00000000
        /*0cc0*/ 	.short	0x0101
        /*0cc2*/ 	.byte	0x3f
	.zero		1


	//   ....[28]....
        /*0cc4*/ 	.word	0x00005f60
        /*0cc8*/ 	.word	0x00000012
        /*0ccc*/ 	.word	0x00022800
        /*0cd0*/ 	.short	0x010a
        /*0cd2*/ 	.byte	0x3f
	.zero		1


	//   ....[29]....
        /*0cd4*/ 	.word	0x00005fb0
        /*0cd8*/ 	.word	0x00000012
        /*0cdc*/ 	.word	0x00022800
        /*0ce0*/ 	.short	0x010a
        /*0ce2*/ 	.byte	0x3f
	.zero		1


	//   ....[30]....
        /*0ce4*/ 	.word	0x00006550
        /*0ce8*/ 	.word	0x00000012
        /*0cec*/ 	.word	0x00022800
        /*0cf0*/ 	.short	0x010a
        /*0cf2*/ 	.byte	0x3f
	.zero		1


	//   ....[31]....
        /*0cf4*/ 	.word	0x000074a0
        /*0cf8*/ 	.word	0x00000012
        /*0cfc*/ 	.word	0x00022800
        /*0d00*/ 	.short	0x010a
        /*0d02*/ 	.byte	0x3f
	.zero		1


	//   ....[32]....
        /*0d04*/ 	.word	0x000082c0
        /*0d08*/ 	.word	0x00000014
        /*0d0c*/ 	.word	0x00022830
        /*0d10*/ 	.short	0x010a
        /*0d12*/ 	.byte	0x3f
	.zero		1


	//   ....[33]....
        /*0d14*/ 	.word	0x00008360
        /*0d18*/ 	.word	0x00000014
        /*0d1c*/ 	.word	0x00022830
        /*0d20*/ 	.short	0x010a
        /*0d22*/ 	.byte	0x3f
	.zero		1


	//   ....[34]....
        /*0d24*/ 	.word	0x00009590
        /*0d28*/ 	.word	0x0000000e
        /*0d2c*/ 	.word	0x00000000
        /*0d30*/ 	.short	0x0101
        /*0d32*/ 	.byte	0x3f
	.zero		1


	//   ....[35]....
        /*0d34*/ 	.word	0x000099e0
        /*0d38*/ 	.word	0x00000014
        /*0d3c*/ 	.word	0x00022850
        /*0d40*/ 	.short	0x010a
        /*0d42*/ 	.byte	0x3f
	.zero		1


	//   ....[36]....
        /*0d44*/ 	.word	0x00009a30
        /*0d48*/ 	.word	0x00000014
        /*0d4c*/ 	.word	0x00022850
        /*0d50*/ 	.short	0x010a
        /*0d52*/ 	.byte	0x3f
	.zero		1


	//   ....[37]....
        /*0d54*/ 	.word	0x00009de0
        /*0d58*/ 	.word	0x00000014
        /*0d5c*/ 	.word	0x00000000
        /*0d60*/ 	.short	0x0101
        /*0d62*/ 	.byte	0x3f
	.zero		1


	//   ....[38]....
        /*0d64*/ 	.word	0x00009ef0
        /*0d68*/ 	.word	0x00000015
        /*0d6c*/ 	.word	0x00022830
        /*0d70*/ 	.short	0x010a
        /*0d72*/ 	.byte	0x3f
	.zero		1


	//   ....[39]....
        /*0d74*/ 	.word	0x00009f50
        /*0d78*/ 	.word	0x00000015
        /*0d7c*/ 	.word	0x00022830
        /*0d80*/ 	.short	0x010a
        /*0d82*/ 	.byte	0x3f
	.zero		1


	//   ....[40]....
        /*0d84*/ 	.word	0x0000b050
        /*0d88*/ 	.word	0x0000009a
        /*0d8c*/ 	.word	0x00000000
        /*0d90*/ 	.short	0x0101
        /*0d92*/ 	.byte	0x3f
	.zero		1


	//   ....[41]....
        /*0d94*/ 	.word	0x0000b8c0
        /*0d98*/ 	.word	0x00000015
        /*0d9c*/ 	.word	0x00022850
        /*0da0*/ 	.short	0x010a
        /*0da2*/ 	.byte	0x3f
	.zero		1


	//   ....[42]....
        /*0da4*/ 	.word	0x0000b910
        /*0da8*/ 	.word	0x00000015
        /*0dac*/ 	.word	0x00022850
        /*0db0*/ 	.short	0x010a
        /*0db2*/ 	.byte	0x3f
	.zero		1


	//   ....[43]....
        /*0db4*/ 	.word	0x0000bcb0
        /*0db8*/ 	.word	0x00000015
        /*0dbc*/ 	.word	0x00000000
        /*0dc0*/ 	.short	0x0101
        /*0dc2*/ 	.byte	0x3f
	.zero		1


	//   ....[44]....
        /*0dc4*/ 	.word	0x0000e060
        /*0dc8*/ 	.word	0x00000000
        /*0dcc*/ 	.word	0x00000000
        /*0dd0*/ 	.short	0x0101
        /*0dd2*/ 	.byte	0x3f
	.zero		1


	//   ....[45]....
        /*0dd4*/ 	.word	0x00010830
        /*0dd8*/ 	.word	0x00000006
        /*0ddc*/ 	.word	0x00022820
        /*0de0*/ 	.short	0x010a
        /*0de2*/ 	.byte	0x3f
	.zero		1


	//   ....[46]....
        /*0de4*/ 	.word	0x00010920
        /*0de8*/ 	.word	0x00000004
        /*0dec*/ 	.word	0x000228a0
        /*0df0*/ 	.short	0x010a
        /*0df2*/ 	.byte	0x3f
	.zero		1


	//   ....[47]....
        /*0df4*/ 	.word	0x00010b70
        /*0df8*/ 	.word	0x00000004
        /*0dfc*/ 	.word	0x000228c0
        /*0e00*/ 	.short	0x010a
        /*0e02*/ 	.byte	0x3f
	.zero		1


	//   ....[48]....
        /*0e04*/ 	.word	0x00011230
        /*0e08*/ 	.word	0x00000005
        /*0e0c*/ 	.word	0x000228a0
        /*0e10*/ 	.short	0x010a
        /*0e12*/ 	.byte	0x3f
	.zero		1


	//   ....[49]....
        /*0e14*/ 	.word	0x00011470
        /*0e18*/ 	.word	0x00000005
        /*0e1c*/ 	.word	0x000228c0
        /*0e20*/ 	.short	0x010a
        /*0e22*/ 	.byte	0x3f
	.zero		1


	//   ....[50]....
        /*0e24*/ 	.word	0x000123d0
        /*0e28*/ 	.word	0x00000000
        /*0e2c*/ 	.word	0x00022840
        /*0e30*/ 	.short	0x010a
        /*0e32*/ 	.byte	0x3f
	.zero		1


	//   ....[51]....
        /*0e34*/ 	.word	0x000131d0
        /*0e38*/ 	.word	0x00000009
        /*0e3c*/ 	.word	0x00022800
        /*0e40*/ 	.short	0x0107
        /*0e42*/ 	.byte	0x3f
	.zero		1


	//   ....[52]....
        /*0e44*/ 	.word	0x000132d0
        /*0e48*/ 	.word	0x00000002
        /*0e4c*/ 	.word	0x00022800
        /*0e50*/ 	.short	0x0101
        /*0e52*/ 	.byte	0x3f
	.zero		1


	//   ....[53]....
        /*0e54*/ 	.word	0x000132f0
        /*0e58*/ 	.word	0x00000002
        /*0e5c*/ 	.word	0x00022820
        /*0e60*/ 	.short	0x010a
        /*0e62*/ 	.byte	0x3f
	.zero		1


	//   ....[54]....
        /*0e64*/ 	.word	0x00013400
        /*0e68*/ 	.word	0x00000002
        /*0e6c*/ 	.word	0x00022860
        /*0e70*/ 	.short	0x010a
        /*0e72*/ 	.byte	0x3f
	.zero		1


	//   ....[55]....
        /*0e74*/ 	.word	0x00013d10
        /*0e78*/ 	.word	0x00000002
        /*0e7c*/ 	.word	0x00022840
        /*0e80*/ 	.short	0x010a
        /*0e82*/ 	.byte	0x3f
	.zero		1


	//   ....[56]....
        /*0e84*/ 	.word	0x00013f70
        /*0e88*/ 	.word	0x00000002
        /*0e8c*/ 	.word	0x00022860
        /*0e90*/ 	.short	0x010a
        /*0e92*/ 	.byte	0x3f
	.zero		1


	//   ....[57]....
        /*0e94*/ 	.word	0x00014810
        /*0e98*/ 	.word	0x00000003
        /*0e9c*/ 	.word	0x00022840
        /*0ea0*/ 	.short	0x010a
        /*0ea2*/ 	.byte	0x3f
	.zero		1


	//   ....[58]....
        /*0ea4*/ 	.word	0x00014a60
        /*0ea8*/ 	.word	0x00000003
        /*0eac*/ 	.word	0x00022860
        /*0eb0*/ 	.short	0x010a
        /*0eb2*/ 	.byte	0x3f
	.zero		1


	//   ....[59]....
        /*0eb4*/ 	.word	0x00015270
        /*0eb8*/ 	.word	0x00000003
        /*0ebc*/ 	.word	0x00022840
        /*0ec0*/ 	.short	0x010a
        /*0ec2*/ 	.byte	0x3f
	.zero		1


	//   ....[60]....
        /*0ec4*/ 	.word	0x000154d0
        /*0ec8*/ 	.word	0x00000003
        /*0ecc*/ 	.word	0x00022860
        /*0ed0*/ 	.short	0x010a
        /*0ed2*/ 	.byte	0x3f
	.zero		1


	//   ....[61]....
        /*0ed4*/ 	.word	0x00016710
        /*0ed8*/ 	.word	0x00000000
        /*0edc*/ 	.word	0x00022820
        /*0ee0*/ 	.short	0x010a
        /*0ee2*/ 	.byte	0x3f
	.zero		1


	//   ....[62]....
        /*0ee4*/ 	.word	0x000168c0
        /*0ee8*/ 	.word	0x00000006
        /*0eec*/ 	.word	0x00000000
        /*0ef0*/ 	.short	0x010a
        /*0ef2*/ 	.byte	0x3f
	.zero		1


	//   ....[63]....
        /*0ef4*/ 	.word	0x00016930
        /*0ef8*/ 	.word	0x00000007
        /*0efc*/ 	.word	0x00000000
        /*0f00*/ 	.short	0x010a
        /*0f02*/ 	.byte	0x3f
	.zero		1


	//   ....[64]....
        /*0f04*/ 	.word	0x000169a0
        /*0f08*/ 	.word	0x00000004
        /*0f0c*/ 	.word	0x00000000
        /*0f10*/ 	.short	0x010a
        /*0f12*/ 	.byte	0x3f
	.zero		1


	//   ....[65]....
        /*0f14*/ 	.word	0x000169d0
        /*0f18*/ 	.word	0x00000003
        /*0f1c*/ 	.word	0x00000000
        /*0f20*/ 	.short	0x010a
        /*0f22*/ 	.byte	0x3f
	.zero		1


	//   ....[66]....
        /*0f24*/ 	.word	0x00016a30
        /*0f28*/ 	.word	0x00000061
        /*0f2c*/ 	.word	0x00022890
        /*0f30*/ 	.short	0x010a
        /*0f32*/ 	.byte	0x3f
	.zero		1


	//   ....[67]....
        /*0f34*/ 	.word	0x00016a80
        /*0f38*/ 	.word	0x00000061
        /*0f3c*/ 	.word	0x00022890
        /*0f40*/ 	.short	0x010a
        /*0f42*/ 	.byte	0x3f
	.zero		1


	//   ....[68]....
        /*0f44*/ 	.word	0x00016ad0
        /*0f48*/ 	.word	0x00000061
        /*0f4c*/ 	.word	0x00022890
        /*0f50*/ 	.short	0x010a
        /*0f52*/ 	.byte	0x3f
	.zero		1


	//   ....[69]....
        /*0f54*/ 	.word	0x00016b20
        /*0f58*/ 	.word	0x00000061
        /*0f5c*/ 	.word	0x000228b0
        /*0f60*/ 	.short	0x010a
        /*0f62*/ 	.byte	0x3f
	.zero		1


	//   ....[70]....
        /*0f64*/ 	.word	0x00016dd0
        /*0f68*/ 	.word	0x00000012
        /*0f6c*/ 	.word	0x00022800
        /*0f70*/ 	.short	0x010a
        /*0f72*/ 	.byte	0x3f
	.zero		1


	//   ....[71]....
        /*0f74*/ 	.word	0x00016fe0
        /*0f78*/ 	.word	0x00000012
        /*0f7c*/ 	.word	0x00022800
        /*0f80*/ 	.short	0x010a
        /*0f82*/ 	.byte	0x3f
	.zero		1


	//   ....[72]....
        /*0f84*/ 	.word	0x00017030
        /*0f88*/ 	.word	0x00000014
        /*0f8c*/ 	.word	0x00022830
        /*0f90*/ 	.short	0x010a
        /*0f92*/ 	.byte	0x3f
	.zero		1


	//   ....[73]....
        /*0f94*/ 	.word	0x00017080
        /*0f98*/ 	.word	0x00000014
        /*0f9c*/ 	.word	0x00022850
        /*0fa0*/ 	.short	0x010a
        /*0fa2*/ 	.byte	0x3f
	.zero		1


	//   ....[74]....
        /*0fa4*/ 	.word	0x000170d0
        /*0fa8*/ 	.word	0x00000015
        /*0fac*/ 	.word	0x00022830
        /*0fb0*/ 	.short	0x010a
        /*0fb2*/ 	.byte	0x3f
	.zero		1


	//   ....[75]....
        /*0fb4*/ 	.word	0x00017120
        /*0fb8*/ 	.word	0x00000015
        /*0fbc*/ 	.word	0x00022850
        /*0fc0*/ 	.short	0x010a
        /*0fc2*/ 	.byte	0x3f
	.zero		1


	//   ....[76]....
        /*0fc4*/ 	.word	0x00017700
        /*0fc8*/ 	.word	0x00000005
        /*0fcc*/ 	.word	0x00022820
        /*0fd0*/ 	.short	0x010a
        /*0fd2*/ 	.byte	0x3f
	.zero		1


	//   ....[77]....
        /*0fd4*/ 	.word	0x00017750
        /*0fd8*/ 	.word	0x00000004
        /*0fdc*/ 	.word	0x000228a0
        /*0fe0*/ 	.short	0x010a
        /*0fe2*/ 	.byte	0x3f
	.zero		1


	//   ....[78]....
        /*0fe4*/ 	.word	0x000177a0
        /*0fe8*/ 	.word	0x00000004
        /*0fec*/ 	.word	0x000228c0
        /*0ff0*/ 	.short	0x010a
        /*0ff2*/ 	.byte	0x3f
	.zero		1


	//   ....[79]....
        /*0ff4*/ 	.word	0x000177f0
        /*0ff8*/ 	.word	0x00000005
        /*0ffc*/ 	.word	0x000228a0
        /*1000*/ 	.short	0x010a
        /*1002*/ 	.byte	0x3f
	.zero		1


	//   ....[80]....
        /*1004*/ 	.word	0x00017840
        /*1008*/ 	.word	0x00000005
        /*100c*/ 	.word	0x000228c0
        /*1010*/ 	.short	0x010a
        /*1012*/ 	.byte	0x3f
	.zero		1


	//   ....[81]....
        /*1014*/ 	.word	0x000179e0
        /*1018*/ 	.word	0x00000000
        /*101c*/ 	.word	0x00022840
        /*1020*/ 	.short	0x010a
        /*1022*/ 	.byte	0x3f
	.zero		1


	//   ....[82]....
        /*1024*/ 	.word	0x000184a0
        /*1028*/ 	.word	0x00000002
        /*102c*/ 	.word	0x00022820
        /*1030*/ 	.short	0x010a
        /*1032*/ 	.byte	0x3f
	.zero		1


	//   ....[83]....
        /*1034*/ 	.word	0x000184f0
        /*1038*/ 	.word	0x00000002
        /*103c*/ 	.word	0x00022860
        /*1040*/ 	.short	0x010a
        /*1042*/ 	.byte	0x3f
	.zero		1


	//   ....[84]....
        /*1044*/ 	.word	0x00018540
        /*1048*/ 	.word	0x00000002
        /*104c*/ 	.word	0x00022840
        /*1050*/ 	.short	0x010a
        /*1052*/ 	.byte	0x3f
	.zero		1


	//   ....[85]....
        /*1054*/ 	.word	0x00018590
        /*1058*/ 	.word	0x00000002
        /*105c*/ 	.word	0x00022860
        /*1060*/ 	.short	0x010a
        /*1062*/ 	.byte	0x3f
	.zero		1


	//   ....[86]....
        /*1064*/ 	.word	0x000185e0
        /*1068*/ 	.word	0x00000003
        /*106c*/ 	.word	0x00022840
        /*1070*/ 	.short	0x010a
        /*1072*/ 	.byte	0x3f
	.zero		1


	//   ....[87]....
        /*1074*/ 	.word	0x00018630
        /*1078*/ 	.word	0x00000003
        /*107c*/ 	.word	0x00022860
        /*1080*/ 	.short	0x010a
        /*1082*/ 	.byte	0x3f
	.zero		1


	//   ....[88]....
        /*1084*/ 	.word	0x00018680
        /*1088*/ 	.word	0x00000003
        /*108c*/ 	.word	0x00022840
        /*1090*/ 	.short	0x010a
        /*1092*/ 	.byte	0x3f
	.zero		1


	//   ....[89]....
        /*1094*/ 	.word	0x000186d0
        /*1098*/ 	.word	0x00000003
        /*109c*/ 	.word	0x00022860
        /*10a0*/ 	.short	0x010a
        /*10a2*/ 	.byte	0x3f
	.zero		1


	//   ....[90]....
        /*10a4*/ 	.word	0x00019120
        /*10a8*/ 	.word	0x00000000
        /*10ac*/ 	.word	0x00022820
        /*10b0*/ 	.short	0x010a
        /*10b2*/ 	.byte	0x3f
	.zero		1


	//   ....[91]....
        /*10b4*/ 	.word	0x000192c0
        /*10b8*/ 	.word	0x00000006
        /*10bc*/ 	.word	0x00000000
        /*10c0*/ 	.short	0x010a
        /*10c2*/ 	.byte	0x3f
	.zero		1


	//   ....[92]....
        /*10c4*/ 	.word	0x00019310
        /*10c8*/ 	.word	0x00000007
        /*10cc*/ 	.word	0x00000000
        /*10d0*/ 	.short	0x010a
        /*10d2*/ 	.byte	0x3f
	.zero		1


	//   ....[93]....
        /*10d4*/ 	.word	0x00019360
        /*10d8*/ 	.word	0x00000004
        /*10dc*/ 	.word	0x00000000
        /*10e0*/ 	.short	0x010a
        /*10e2*/ 	.byte	0x3f
	.zero		1


	//----- nvinfo : EIATTR_NUM_MBARRIERS
	.align		4
.L_239:
        /*10e4*/ 	.byte	0x03, 0x38
        /*10e6*/ 	.short	0x0016


	//----- nvinfo : EIATTR_EXIT_INSTR_OFFSETS
	.align		4
        /*10e8*/ 	.byte	0x04, 0x1c
        /*10ea*/ 	.short	(.L_241 - .L_240)


	//   ....[0]....
.L_240:
        /*10ec*/ 	.word	0x00016a20


	//----- nvinfo : EIATTR_MAX_THREADS
	.align		4
.L_241:
        /*10f0*/ 	.byte	0x04, 0x05
        /*10f2*/ 	.short	(.L_243 - .L_242)
.L_242:
        /*10f4*/ 	.word	0x00000180
        /*10f8*/ 	.word	0x00000001
        /*10fc*/ 	.word	0x00000001


	//----- nvinfo : EIATTR_CRS_STACK_SIZE
	.align		4
.L_243:
        /*1100*/ 	.byte	0x04, 0x1e
        /*1102*/ 	.short	(.L_245 - .L_244)
.L_244:
        /*1104*/ 	.word	0x00000000


	//----- nvinfo : EIATTR_CBANK_PARAM_SIZE
	.align		4
.L_245:
        /*1108*/ 	.byte	0x03, 0x19
        /*110a*/ 	.short	0x0af0


	//----- nvinfo : EIATTR_PARAM_CBANK
	.align		4
        /*110c*/ 	.byte	0x04, 0x0a
        /*110e*/ 	.short	(.L_247 - .L_246)
	.align		4
.L_246:
        /*1110*/ 	.word	index@(.nv.constant0._ZN7cutlass13device_kernelIN5flash11enable_sm90INS1_16FlashAttnFwdSm90INS1_25CollectiveMainloopFwdSm90ILi2EN4cute5tupleIJNS5_1CILi1EEES8_S8_EEENS6_IJNS7_ILi128EEENS7_ILi96EEENS7_ILi64EEEEEELi256ENS_10bfloat16_tEfNS_4arch4Sm90ELb0ELb0ELb0ELb1ELb0ELb1ELb0ELb1ELb0ELb1ELb0ELb0EEENS1_21CollectiveEpilogueFwdINS6_IJSA_NS7_ILi256EEESB_EEES9_SE_SG_Li256ELb1ELb1ELb0ELb0EEENS1_36VarlenDynamicPersistentTileSchedulerILi128ELi96ELi256ELi128ELb0ELb1ELb1ELb0ELb1ELb1EEEEEEEEEvNT_6ParamsE)
        /*1114*/ 	.short	0x0210
        /*1116*/ 	.short	0x0af0


	//----- nvinfo : EIATTR_SW_WAR
	.align		4
.L_247:
        /*1118*/ 	.byte	0x04, 0x36
        /*111a*/ 	.short	(.L_249 - .L_248)
.L_248:
        /*111c*/ 	.word	0x00000008
.L_249:


//--------------------- .nv.info._ZN7cutlass13device_kernelIN5flash11enable_sm90INS1_16FlashAttnFwdSm90INS1_25CollectiveMainloopFwdSm90ILi2EN4cute5tupleIJNS5_1CILi1EEES8_S8_EEENS6_IJNS7_ILi128EEENS7_ILi96EEENS7_ILi64EEEEEELi256ENS_10bfloat16_tEfNS_4arch4Sm90ELb0ELb0ELb0ELb1ELb0ELb0ELb1ELb1ELb0ELb1ELb0ELb0EEENS1_21CollectiveEpilogueFwdINS6_IJSA_NS7_ILi256EEESB_EEES9_SE_SG_Li256ELb1ELb1ELb0ELb0EEENS1_36VarlenDynamicPersistentTileSchedulerILi128ELi96ELi256ELi128ELb0ELb1ELb1ELb0ELb1ELb1EEEEEEEEEvNT_6ParamsE --------------------------
	.section	.nv.info._ZN7cutlass13device_kernelIN5flash11enable_sm90INS1_16FlashAttnFwdSm90INS1_25CollectiveMainloopFwdSm90ILi2EN4cute5tupleIJNS5_1CILi1EEES8_S8_EEENS6_IJNS7_ILi128EEENS7_ILi96EEENS7_ILi64EEEEEELi256ENS_10bfloat16_tEfNS_4arch4Sm90ELb0ELb0ELb0ELb1ELb0ELb0ELb1ELb1ELb0ELb1ELb0ELb0EEENS1_21CollectiveEpilogueFwdINS6_IJSA_NS7_ILi256EEESB_EEES9_SE_SG_Li256ELb1ELb1ELb0ELb0EEENS1_36VarlenDynamicPersistentTileSchedulerILi128ELi96ELi256ELi128ELb0ELb1ELb1ELb0ELb1ELb1EEEEEEEEEvNT_6ParamsE,"",@"SHT_CUDA_INFO"
	.sectionflags	@""
	.align	4


	//----- nvinfo : EIATTR_CUDA_API_VERSION
	.align		4
        /*0000*/ 	.byte	0x04, 0x37
        /*0002*/ 	.short	(.L_251 - .L_250)
.L_250:
        /*0004*/ 	.word	0x00000082


	//----- nvinfo : EIATTR_KPARAM_INFO
	.align		4
.L_251:
        /*0008*/ 	.byte	0x04, 0x17
        /*000a*/ 	.short	(.L_253 - .L_252)
.L_252:
        /*000c*/ 	.word	0x00000000
        /*0010*/ 	.short	0x0000
        /*0012*/ 	.short	0x0070
        /*0014*/ 	.byte	0x00, 0xf0, 0x01, 0x2e


	//----- nvinfo : EIATTR_SPARSE_MMA_MASK
	.align		4
.L_253:
        /*0018*/ 	.byte	0x03, 0x50
        /*001a*/ 	.short	0x0000


	//----- nvinfo : EIATTR_MAXREG_COUNT
	.align		4
        /*001c*/ 	.byte	0x03, 0x1b
        /*001e*/ 	.short	0x00a8


	//----- nvinfo : EIATTR_NUM_BARRIERS
	.align		4
        /*0020*/ 	.byte	0x02, 0x4c
        /*0022*/ 	.byte	0x10
	.zero		1


	//----- nvinfo : EIATTR_EXTERNS
	.align		4
        /*0024*/ 	.byte	0x04, 0x0f
        /*0026*/ 	.short	(.L_255 - .L_254)


	//   ....[0]....
	.align		4
.L_254:
        /*0028*/ 	.word	index@(__assertfail)


	//----- nvinfo : EIATTR_ANNOTATIONS
	.align		4
.L_255:
        /*002c*/ 	.byte	0x04, 0x55
        /*002e*/ 	.short	(.L_257 - .L_256)


	//   ....[0]....
.L_256:
        /* <DEDUP_REMOVED lines=99> */


	//----- nvinfo : EIATTR_MERCURY_ISA_VERSION
	.align		4
.L_257:
        /*0650*/ 	.byte	0x03, 0x5f
        /*0652*/ 	.short	0x0101


	//----- nvinfo : EIATTR_UNUSED_LOAD_BYTE_OFFSET
	.align		4
        /*0654*/ 	.byte	0x04, 0x44
        /*0656*/ 	.short	(.L_259 - .L_258)


	//   ....[0]....
.L_258:
        /*0658*/ 	.word	0x00000a80
        /*065c*/ 	.word	0x0000fff0


	//   ....[1]....
        /*0660*/ 	.word	0x00006a30
        /*0664*/ 	.word	0x0000fff0


	//----- nvinfo : EIATTR_INT_WARP_WIDE_INSTR_OFFSETS
	.align		4
.L_259:
        /*0668*/ 	.byte	0x04, 0x31
        /*066a*/ 	.short	(.L_261 - .L_260)


	//   ....[0]....
.L_260:
        /*066c*/ 	.word	0x00000130


	//   ....[1]....
        /*0670*/ 	.word	0x00000170


	//   ....[2]....
        /*0674*/ 	.word	0x000001e0


	//   ....[3]....
        /*0678*/ 	.word	0x000001f0


	//   ....[4]....
        /*067c*/ 	.word	0x0000a960


	//   ....[5]....
        /*0680*/ 	.word	0x0000a9f0


	//   ....[6]....
        /*0684*/ 	.word	0x0000f600


	//   ....[7]....
        /*0688*/ 	.word	0x0000f690


	//----- nvinfo : EIATTR_COOP_GROUP_MASK_REGIDS
	.align		4
.L_261:
        /*068c*/ 	.byte	0x04, 0x29
        /*068e*/ 	.short	(.L_263 - .L_262)


	//   ....[0]....
.L_262:
        /*0690*/ 	.word	0xffffffff


	//   ....[1]....
        /*0694*/ 	.word	0xffffffff


	//   ....[2]....
        /*0698*/ 	.word	0xffffffff


	//   ....[3]....
        /*069c*/ 	.word	0xffffffff


	//   ....[4]....
        /*06a0*/ 	.word	0xffffffff


	//   ....[5]....
        /*06a4*/ 	.word	0xffffffff


	//   ....[6]....
        /*06a8*/ 	.word	0xffffffff


	//   ....[7]....
        /*06ac*/ 	.word	0xffffffff


	//   ....[8]....
        /*06b0*/ 	.word	0xffffffff


	//   ....[9]....
        /*06b4*/ 	.word	0xffffffff


	//   ....[10]....
        /*06b8*/ 	.word	0xffffffff


	//   ....[11]....
        /*06bc*/ 	.word	0xffffffff


	//   ....[12]....
        /*06c0*/ 	.word	0xffffffff


	//   ....[13]....
        /*06c4*/ 	.word	0xffffffff


	//   ....[14]....
        /*06c8*/ 	.word	0xffffffff


	//   ....[15]....
        /*06cc*/ 	.word	0xffffffff


	//   ....[16]....
        /*06d0*/ 	.word	0xffffffff


	//   ....[17]....
        /*06d4*/ 	.word	0xffffffff


	//   ....[18]....
        /*06d8*/ 	.word	0xffffffff


	//   ....[19]....
        /*06dc*/ 	.word	0xffffffff


	//   ....[20]....
        /*06e0*/ 	.word	0xffffffff


	//   ....[21]....
        /*06e4*/ 	.word	0xffffffff


	//   ....[22]....
        /*06e8*/ 	.word	0xffffffff


	//   ....[23]....
        /*06ec*/ 	.word	0xffffffff


	//   ....[24]....
        /*06f0*/ 	.word	0xffffffff


	//   ....[25]....
        /*06f4*/ 	.word	0xffffffff


	//   ....[26]....
        /*06f8*/ 	.word	0xffffffff


	//   ....[27]....
        /*06fc*/ 	.word	0xffffffff


	//   ....[28]....
        /*0700*/ 	.word	0xffffffff


	//   ....[29]....
        /*0704*/ 	.word	0xffffffff


	//   ....[30]....
        /*0708*/ 	.word	0xffffffff


	//   ....[31]....
        /*070c*/ 	.word	0xffffffff


	//   ....[32]....
        /*0710*/ 	.word	0xffffffff


	//   ....[33]....
        /*0714*/ 	.word	0xffffffff


	//   ....[34]....
        /*0718*/ 	.word	0xffffffff


	//   ....[35]....
        /*071c*/ 	.word	0xffffffff


	//   ....[36]....
        /*0720*/ 	.word	0xffffffff


	//   ....[37]....
        /*0724*/ 	.word	0xffffffff


	//   ....[38]....
        /*0728*/ 	.word	0xffffffff


	//   ....[39]....
        /*072c*/ 	.word	0xffffffff


	//   ....[40]....
        /*0730*/ 	.word	0xffffffff


	//   ....[41]....
        /*0734*/ 	.word	0xffffffff


	//   ....[42]....
        /*0738*/ 	.word	0xffffffff


	//   ....[43]....
        /*073c*/ 	.word	0xffffffff


	//   ....[44]....
        /*0740*/ 	.word	0xffffffff


	//   ....[45]....
        /*0744*/ 	.word	0xffffffff


	//   ....[46]....
        /*0748*/ 	.word	0xffffffff


	//   ....[47]....
        /*074c*/ 	.word	0xffffffff


	//   ....[48]....
        /*0750*/ 	.word	0xffffffff


	//   ....[49]....
        /*0754*/ 	.word	0xffffffff


	//   ....[50]....
        /*0758*/ 	.word	0xffffffff


	//   ....[51]....
        /*075c*/ 	.word	0xffffffff


	//   ....[52]....
        /*0760*/ 	.word	0xffffffff


	//   ....[53]....
        /*0764*/ 	.word	0xffffffff


	//   ....[54]....
        /*0768*/ 	.word	0xffffffff


	//   ....[55]....
        /*076c*/ 	.word	0xffffffff


	//   ....[56]....
        /*0770*/ 	.word	0xffffffff


	//   ....[57]....
        /*0774*/ 	.word	0xffffffff


	//   ....[58]....
        /*0778*/ 	.word	0xffffffff


	//   ....[59]....
        /*077c*/ 	.word	0xffffffff


	//   ....[60]....
        /*0780*/ 	.word	0xffffffff


	//   ....[61]....
        /*0784*/ 	.word	0xffffffff


	//   ....[62]....
        /*0788*/ 	.word	0xffffffff


	//   ....[63]....
        /*078c*/ 	.word	0xffffffff


	//   ....[64]....
        /*0790*/ 	.word	0xffffffff


	//   ....[65]....
        /*0794*/ 	.word	0xffffffff


	//   ....[66]....
        /*0798*/ 	.word	0xffffffff


	//   ....[67]....
        /*079c*/ 	.word	0xffffffff


	//   ....[68]....
        /*07a0*/ 	.word	0xffffffff


	//   ....[69]....
        /*07a4*/ 	.word	0xffffffff


	//   ....[70]....
        /*07a8*/ 	.word	0xffffffff


	//   ....[71]....
        /*07ac*/ 	.word	0xffffffff


	//   ....[72]....
        /*07b0*/ 	.word	0xffffffff


	//   ....[73]....
        /*07b4*/ 	.word	0xffffffff


	//   ....[74]....
        /*07b8*/ 	.word	0xffffffff


	//   ....[75]....
        /*07bc*/ 	.word	0xffffffff


	//   ....[76]....
        /*07c0*/ 	.word	0xffffffff


	//   ....[77]....
        /*07c4*/ 	.word	0xffffffff


	//   ....[78]....
        /*07c8*/ 	.word	0xffffffff


	//   ....[79]....
        /*07cc*/ 	.word	0xffffffff


	//   ....[80]....
        /*07d0*/ 	.word	0xffffffff


	//   ....[81]....
        /*07d4*/ 	.word	0xffffffff


	//   ....[82]....
        /*07d8*/ 	.word	0xffffffff


	//   ....[83]....
        /*07dc*/ 	.word	0xffffffff


	//   ....[84]....
        /*07e0*/ 	.word	0xffffffff


	//   ....[85]....
        /*07e4*/ 	.word	0xffffffff


	//   ....[86]....
        /*07e8*/ 	.word	0xffffffff


	//   ....[87]....
        /*07ec*/ 	.word	0xffffffff


	//   ....[88]....
        /*07f0*/ 	.word	0xffffffff


	//   ....[89]....
        /*07f4*/ 	.word	0xffffffff


	//   ....[90]....
        /*07f8*/ 	.word	0xffffffff


	//   ....[91]....
        /*07fc*/ 	.word	0xffffffff


	//   ....[92]....
        /*0800*/ 	.word	0xffffffff


	//   ....[93]....
        /*0804*/ 	.word	0xffffffff


	//   ....[94]....
        /*0808*/ 	.word	0xffffffff


	//   ....[95]....
        /*080c*/ 	.word	0xffffffff


	//   ....[96]....
        /*0810*/ 	.word	0xffffffff


	//   ....[97]....
        /*0814*/ 	.word	0xffffffff


	//   ....[98]....
        /*0818*/ 	.word	0xffffffff


	//   ....[99]....
        /*081c*/ 	.word	0xffffffff


	//   ....[100]....
        /*0820*/ 	.word	0xffffffff


	//   ....[101]....
        /*0824*/ 	.word	0xffffffff


	//   ....[102]....
        /*0828*/ 	.word	0xffffffff


	//   ....[103]....
        /*082c*/ 	.word	0xffffffff


	//   ....[104]....
        /*0830*/ 	.word	0xffffffff


	//   ....[105]....
        /*0834*/ 	.word	0xffffffff


	//   ....[106]....
        /*0838*/ 	.word	0xffffffff


	//   ....[107]....
        /*083c*/ 	.word	0x0500000f


	//   ....[108]....
        /*0840*/ 	.word	0x0500000f


	//   ....[109]....
        /*0844*/ 	.word	0x0500000f


	//   ....[110]....
        /*0848*/ 	.word	0x0500000f


	//   ....[111]....
        /*084c*/ 	.word	0x0500000f


	//   ....[112]....
        /*0850*/ 	.word	0x0500000f


	//   ....[113]....
        /*0854*/ 	.word	0x0500000f


	//   ....[114]....
        /*0858*/ 	.word	0x0500000f


	//   ....[115]....
        /*085c*/ 	.word	0x0500000f


	//   ....[116]....
        /*0860*/ 	.word	0x0500000f


	//   ....[117]....
        /*0864*/ 	.word	0x0500000f


	//   ....[118]....
        /*0868*/ 	.word	0x0500000f


	//   ....[119]....
        /*086c*/ 	.word	0x0500000f


	//   ....[120]....
        /*0870*/ 	.word	0x0500000f


	//   ....[121]....
        /*0874*/ 	.word	0x0500000f


	//   ....[122]....
        /*0878*/ 	.word	0x0500000f


	//   ....[123]....
        /*087c*/ 	.word	0x0500000f


	//   ....[124]....
        /*0880*/ 	.word	0x0500000f


	//   ....[125]....
        /*0884*/ 	.word	0x0500000f


	//   ....[126]....
        /*0888*/ 	.word	0x0500000f


	//   ....[127]....
        /*088c*/ 	.word	0x0500000f


	//   ....[128]....
        /*0890*/ 	.word	0x0500000f


	//   ....[129]....
        /*0894*/ 	.word	0x0500000f


	//   ....[130]....
        /*0898*/ 	.word	0x0500000f


	//   ....[131]....
        /*089c*/ 	.word	0x0500000f


	//   ....[132]....
        /*08a0*/ 	.word	0x0500000f


	//   ....[133]....
        /*08a4*/ 	.word	0x0500000f


	//   ....[134]....
        /*08a8*/ 	.word	0x0500000f


	//   ....[135]....
        /*08ac*/ 	.word	0x0500000f


	//   ....[136]....
        /*08b0*/ 	.word	0x0500000f


	//   ....[137]....
        /*08b4*/ 	.word	0x0500000f


	//   ....[138]....
        /*08b8*/ 	.word	0x0500000f


	//   ....[139]....
        /*08bc*/ 	.word	0x0500000f


	//   ....[140]....
        /*08c0*/ 	.word	0x0500000f


	//   ....[141]....
        /*08c4*/ 	.word	0x0500000f


	//   ....[142]....
        /*08c8*/ 	.word	0x0500000f


	//   ....[143]....
        /*08cc*/ 	.word	0x0500000f


	//   ....[144]....
        /*08d0*/ 	.word	0x0500000f


	//   ....[145]....
        /*08d4*/ 	.word	0x0500000f


	//   ....[146]....
        /*08d8*/ 	.word	0x0500000f


	//   ....[147]....
        /*08dc*/ 	.word	0x0500000f


	//   ....[148]....
        /*08e0*/ 	.word	0x0500000f


	//   ....[149]....
        /*08e4*/ 	.word	0x0500000f


	//   ....[150]....
        /*08e8*/ 	.word	0x0500000f


	//   ....[151]....
        /*08ec*/ 	.word	0x0500000f


	//   ....[152]....
        /*08f0*/ 	.word	0x0500000f


	//   ....[153]....
        /*08f4*/ 	.word	0x0500000f


	//   ....[154]....
        /*08f8*/ 	.word	0x0500000f


	//   ....[155]....
        /*08fc*/ 	.word	0x0500000f


	//   ....[156]....
        /*0900*/ 	.word	0x0500000f


	//   ....[157]....
        /*0904*/ 	.word	0x0500000f


	//----- nvinfo : EIATTR_COOP_GROUP_INSTR_OFFSETS
	.align		4
.L_263:
        /*0908*/ 	.byte	0x04, 0x28
        /*090a*/ 	.short	(.L_265 - .L_264)


	//   ....[0]....
.L_264:
        /*090c*/ 	.word	0x00000070


	//   ....[1]....
        /*0910*/ 	.word	0x00000140


	//   ....[2]....
        /*0914*/ 	.word	0x00000190


	//   ....[3]....
        /*0918*/ 	.word	0x000003e0


	//   ....[4]....
        /*091c*/ 	.word	0x00000540


	//   ....[5]....
        /*0920*/ 	.word	0x00000660


	//   ....[6]....
        /*0924*/ 	.word	0x000007c0


	//   ....[7]....
        /*0928*/ 	.word	0x000016a0


	//   ....[8]....
        /*092c*/ 	.word	0x00002e70


	//   ....[9]....
        /*0930*/ 	.word	0x00002ee0


	//   ....[10]....
        /*0934*/ 	.word	0x00002f00


	//   ....[11]....
        /*0938*/ 	.word	0x00002f20


	//   ....[12]....
        /*093c*/ 	.word	0x00004900


	//   ....[13]....
        /*0940*/ 	.word	0x00004960


	//   ....[14]....
        /*0944*/ 	.word	0x00004980


	//   ....[15]....
        /*0948*/ 	.word	0x000049a0


	//   ....[16]....
        /*094c*/ 	.word	0x00005f90


	//   ....[17]....
        /*0950*/ 	.word	0x00005fd0


	//   ....[18]....
        /*0954*/ 	.word	0x00006090


	//   ....[19]....
        /*0958*/ 	.word	0x000060e0


	//   ....[20]....
        /*095c*/ 	.word	0x00007ba0


	//   ....[21]....
        /*0960*/ 	.word	0x00007bd0


	//   ....[22]....
        /*0964*/ 	.word	0x00007c80


	//   ....[23]....
        /*0968*/ 	.word	0x00007cb0


	//   ....[24]....
        /*096c*/ 	.word	0x000084b0


	//   ....[25]....
        /*0970*/ 	.word	0x000084e0


	//   ....[26]....
        /*0974*/ 	.word	0x00008620


	//   ....[27]....
        /*0978*/ 	.word	0x00008640


	//   ....[28]....
        /*097c*/ 	.word	0x00008780


	//   ....[29]....
        /*0980*/ 	.word	0x000087a0


	//   ....[30]....
        /*0984*/ 	.word	0x000088f0


	//   ....[31]....
        /*0988*/ 	.word	0x00008910


	//   ....[32]....
        /*098c*/ 	.word	0x000092c0


	//   ....[33]....
        /*0990*/ 	.word	0x000092f0


	//   ....[34]....
        /*0994*/ 	.word	0x00009440


	//   ....[35]....
        /*0998*/ 	.word	0x00009460


	//   ....[36]....
        /*099c*/ 	.word	0x000095a0


	//   ....[37]....
        /*09a0*/ 	.word	0x000095c0


	//   ....[38]....
        /*09a4*/ 	.word	0x00009710


	//   ....[39]....
        /*09a8*/ 	.word	0x00009730


	//   ....[40]....
        /*09ac*/ 	.word	0x000098f0


	//   ....[41]....
        /*09b0*/ 	.word	0x00009ae0


	//   ....[42]....
        /*09b4*/ 	.word	0x00009b10


	//   ....[43]....
        /*09b8*/ 	.word	0x00009b40


	//   ....[44]....
        /*09bc*/ 	.word	0x00009b70


	//   ....[45]....
        /*09c0*/ 	.word	0x00009ba0


	//   ....[46]....
        /*09c4*/ 	.word	0x00009bd0


	//   ....[47]....
        /*09c8*/ 	.word	0x00009d40


	//   ....[48]....
        /*09cc*/ 	.word	0x00009d70


	//   ....[49]....
        /*09d0*/ 	.word	0x00009da0


	//   ....[50]....
        /*09d4*/ 	.word	0x00009dd0


	//   ....[51]....
        /*09d8*/ 	.word	0x00009e00


	//   ....[52]....
        /*09dc*/ 	.word	0x00009e30


	//   ....[53]....
        /*09e0*/ 	.word	0x00009ed0


	//   ....[54]....
        /*09e4*/ 	.word	0x00009f00


	//   ....[55]....
        /*09e8*/ 	.word	0x00009f90


	//   ....[56]....
        /*09ec*/ 	.word	0x0000af70


	//   ....[57]....
        /*09f0*/ 	.word	0x0000bb00


	//   ....[58]....
        /*09f4*/ 	.word	0x0000bb20


	//   ....[59]....
        /*09f8*/ 	.word	0x0000bb50


	//   ....[60]....
        /*09fc*/ 	.word	0x0000bb70


	//   ....[61]....
        /*0a00*/ 	.word	0x0000bc20


	//   ....[62]....
        /*0a04*/ 	.word	0x0000bcb0


	//   ....[63]....
        /*0a08*/ 	.word	0x0000bce0


	//   ....[64]....
        /*0a0c*/ 	.word	0x0000bd60


	//   ....[65]....
        /*0a10*/ 	.word	0x0000bd90


	//   ....[66]....
        /*0a14*/ 	.word	0x0000be10


	//   ....[67]....
        /*0a18*/ 	.word	0x0000be40


	//   ....[68]....
        /*0a1c*/ 	.word	0x0000bec0


	//   ....[69]....
        /*0a20*/ 	.word	0x0000bef0


	//   ....[70]....
        /*0a24*/ 	.word	0x0000bf50


	//   ....[71]....
        /*0a28*/ 	.word	0x0000bf60


	//   ....[72]....
        /*0a2c*/ 	.word	0x0000bfd0


	//   ....[73]....
        /*0a30*/ 	.word	0x0000c6d0


	//   ....[74]....
        /*0a34*/ 	.word	0x0000c730


	//   ....[75]....
        /*0a38*/ 	.word	0x0000c7e0


	//   ....[76]....
        /*0a3c*/ 	.word	0x0000c7f0


	//   ....[77]....
        /*0a40*/ 	.word	0x0000c880


	//   ....[78]....
        /*0a44*/ 	.word	0x0000c890


	//   ....[79]....
        /*0a48*/ 	.word	0x0000c920


	//   ....[80]....
        /*0a4c*/ 	.word	0x0000c930


	//   ....[81]....
        /*0a50*/ 	.word	0x0000c9a0


	//   ....[82]....
        /*0a54*/ 	.word	0x0000c9b0


	//   ....[83]....
        /*0a58*/ 	.word	0x0000ca30


	//   ....[84]....
        /*0a5c*/ 	.word	0x0000ca40


	//   ....[85]....
        /*0a60*/ 	.word	0x0000cac0


	//   ....[86]....
        /*0a64*/ 	.word	0x0000cad0


	//   ....[87]....
        /*0a68*/ 	.word	0x0000cb50


	//   ....[88]....
        /*0a6c*/ 	.word	0x0000cb60


	//   ....[89]....
        /*0a70*/ 	.word	0x0000f890


	//   ....[90]....
        /*0a74*/ 	.word	0x0000f8c0


	//   ....[91]....
        /*0a78*/ 	.word	0x0000f900


	//   ....[92]....
        /*0a7c*/ 	.word	0x0000f930


	//   ....[93]....
        /*0a80*/ 	.word	0x0000f960


	//   ....[94]....
        /*0a84*/ 	.word	0x0000f990


	//   ....[95]....
        /*0a88*/ 	.word	0x0000f9c0


	//   ....[96]....
        /*0a8c*/ 	.word	0x0000f9f0


	//   ....[97]....
        /*0a90*/ 	.word	0x0000fb70


	//   ....[98]....
        /*0a94*/ 	.word	0x0000fba0


	//   ....[99]....
        /*0a98*/ 	.word	0x0000fbd0


	//   ....[100]....
        /*0a9c*/ 	.word	0x0000fc00


	//   ....[101]....
        /*0aa0*/ 	.word	0x0000fc30


	//   ....[102]....
        /*0aa4*/ 	.word	0x0000fc60


	//   ....[103]....
        /*0aa8*/ 	.word	0x0000fd20


	//   ....[104]....
        /*0aac*/ 	.word	0x0000fd40


	//   ....[105]....
        /*0ab0*/ 	.word	0x0000fdb0


	//   ....[106]....
        /*0ab4*/ 	.word	0x00010240


	//   ....[107]....
        /*0ab8*/ 	.word	0x000107a0


	//   ....[108]....
        /*0abc*/ 	.word	0x00010920


	//   ....[109]....
        /*0ac0*/ 	.word	0x00010990


	//   ....[110]....
        /*0ac4*/ 	.word	0x000109f0


	//   ....[111]....
        /*0ac8*/ 	.word	0x00010a50


	//   ....[112]....
        /*0acc*/ 	.word	0x00010b20


	//   ....[113]....
        /*0ad0*/ 	.word	0x00010be0


	//   ....[114]....
        /*0ad4*/ 	.word	0x00010cf0


	//   ....[115]....
        /*0ad8*/ 	.word	0x00010d90


	//   ....[116]....
        /*0adc*/ 	.word	0x00010e60


	//   ....[117]....
        /*0ae0*/ 	.word	0x00010f00


	//   ....[118]....
        /*0ae4*/ 	.word	0x00010fd0


	//   ....[119]....
        /*0ae8*/ 	.word	0x00011070


	//   ....[120]....
        /*0aec*/ 	.word	0x00011140


	//   ....[121]....
        /*0af0*/ 	.word	0x000111e0


	//   ....[122]....
        /*0af4*/ 	.word	0x00011290


	//   ....[123]....
        /*0af8*/ 	.word	0x00011370


	//   ....[124]....
        /*0afc*/ 	.word	0x000115c0


	//   ....[125]....
        /*0b00*/ 	.word	0x00011690


	//   ....[126]....
        /*0b04*/ 	.word	0x00011770


	//   ....[127]....
        /*0b08*/ 	.word	0x000117e0


	//   ....[128]....
        /*0b0c*/ 	.word	0x000118f0


	//   ....[129]....
        /*0b10*/ 	.word	0x000119b0


	//   ....[130]....
        /*0b14*/ 	.word	0x00011a70


	//   ....[131]....
        /*0b18*/ 	.word	0x00011b30


	//   ....[132]....
        /*0b1c*/ 	.word	0x00011bf0


	//   ....[133]....
        /*0b20*/ 	.word	0x00011cb0


	//   ....[134]....
        /*0b24*/ 	.word	0x00011d70


	//   ....[135]....
        /*0b28*/ 	.word	0x00011e20


	//   ....[136]....
        /*0b2c*/ 	.word	0x00011f20


	//   ....[137]....
        /*0b30*/ 	.word	0x00011f70


	//   ....[138]....
        /*0b34*/ 	.word	0x00011fd0


	//   ....[139]....
        /*0b38*/ 	.word	0x000120b0


	//   ....[140]....
        /*0b3c*/ 	.word	0x000123e0


	//   ....[141]....
        /*0b40*/ 	.word	0x00012480


	//   ....[142]....
        /*0b44*/ 	.word	0x000125a0


	//   ....[143]....
        /*0b48*/ 	.word	0x00012620


	//   ....[144]....
        /*0b4c*/ 	.word	0x000126a0


	//   ....[145]....
        /*0b50*/ 	.word	0x00012720


	//   ....[146]....
        /*0b54*/ 	.word	0x000127a0


	//   ....[147]....
        /*0b58*/ 	.word	0x00012830


	//   ....[148]....
        /*0b5c*/ 	.word	0x000128d0


	//   ....[149]....
        /*0b60*/ 	.word	0x00012980


	//   ....[150]....
        /*0b64*/ 	.word	0x00012a00


	//   ....[151]....
        /*0b68*/ 	.word	0x00012a80


	//   ....[152]....
        /*0b6c*/ 	.word	0x00012b00


	//   ....[153]....
        /*0b70*/ 	.word	0x00012b90


	//   ....[154]....
        /*0b74*/ 	.word	0x00012c10


	//   ....[155]....
        /*0b78*/ 	.word	0x00012cb0


	//   ....[156]....
        /*0b7c*/ 	.word	0x00012d40


	//   ....[157]....
        /*0b80*/ 	.word	0x00012e70


	//----- nvinfo : EIATTR_REG_RECONFIG
	.align		4
.L_265:
        /*0b84*/ 	.byte	0x01, 0x54
	.zero		2


	//----- nvinfo : EIATTR_SYSCALL_OFFSETS
	.align		4
        /*0b88*/ 	.byte	0x04, 0x46
        /*0b8a*/ 	.short	(.L_267 - .L_266)


	//   ....[0]....
.L_266:
        /*0b8c*/ 	.word	0x00001810


	//   ....[1]....
        /*0b90*/ 	.word	0x0000ab60


	//   ....[2]....
        /*0b94*/ 	.word	0x0000acc0


	//   ....[3]....
        /*0b98*/ 	.word	0x0000adc0


	//   ....[4]....
        /*0b9c*/ 	.word	0x0000b6d0


	//   ....[5]....
        /*0ba0*/ 	.word	0x0000c2f0


	//----- nvinfo : EIATTR_MBARRIER_INSTR_OFFSETS
	.align		4
.L_267:
        /*0ba4*/ 	.byte	0x04, 0x39
        /*0ba6*/ 	.short	(.L_269 - .L_268)


	//   ....[0]....
.L_268:
        /*0ba8*/ 	.word	0x00000280
        /*0bac*/ 	.word	0x000000ff
        /*0bb0*/ 	.word	0x00032400
        /*0bb4*/ 	.short	0x0100
        /*0bb6*/ 	.byte	0x08
	.zero		1


	//   ....[1]....
        /*0bb8*/ 	.word	0x00000290
        /*0bbc*/ 	.word	0x000000ff
        /*0bc0*/ 	.word	0x00032410
        /*0bc4*/ 	.short	0x0100
        /*0bc6*/ 	.byte	0x08
	.zero		1


	//   ....[2]....
        /*0bc8*/ 	.word	0x000002a0
        /*0bcc*/ 	.word	0x000000ff
        /*0bd0*/ 	.word	0x00032420
        /*0bd4*/ 	.short	0x0100
        /*0bd6*/ 	.byte	0x08
	.zero		1


	//   ....[3]....
        /*0bd8*/ 	.word	0x00000390
        /*0bdc*/ 	.word	0x000000ff
        /*0be0*/ 	.word	0x00032430
        /*0be4*/ 	.short	0x0100
        /*0be6*/ 	.byte	0x08
	.zero		1


	//   ....[4]....
        /*0be8*/ 	.word	0x000003a0
        /*0bec*/ 	.word	0x000000ff
        /*0bf0*/ 	.word	0x00032440
        /*0bf4*/ 	.short	0x0100
        /*0bf6*/ 	.byte	0x08
	.zero		1


	//   ....[5]....
        /*0bf8*/ 	.word	0x000003b0
        /*0bfc*/ 	.word	0x000000ff
        /*0c00*/ 	.word	0x00032438
        /*0c04*/ 	.short	0x0100
        /*0c06*/ 	.byte	0x08
	.zero		1


	//   ....[6]....
        /*0c08*/ 	.word	0x000003c0
        /*0c0c*/ 	.word	0x000000ff
        /*0c10*/ 	.word	0x00032448
        /*0c14*/ 	.short	0x0100
        /*0c16*/ 	.byte	0x08
	.zero		1


	//   ....[7]....
        /*0c18*/ 	.word	0x000004f0
        /*0c1c*/ 	.word	0x000000ff
        /*0c20*/ 	.word	0x00032450
        /*0c24*/ 	.short	0x0100
        /*0c26*/ 	.byte	0x08
	.zero		1


	//   ....[8]....
        /*0c28*/ 	.word	0x00000500
        /*0c2c*/ 	.word	0x000000ff
        /*0c30*/ 	.word	0x00032460
        /*0c34*/ 	.short	0x0100
        /*0c36*/ 	.byte	0x08
	.zero		1


	//   ....[9]....
        /*0c38*/ 	.word	0x00000510
        /*0c3c*/ 	.word	0x000000ff
        /*0c40*/ 	.word	0x00032458
        /*0c44*/ 	.short	0x0100
        /*0c46*/ 	.byte	0x08
	.zero		1


	//   ....[10]....
        /*0c48*/ 	.word	0x00000520
        /*0c4c*/ 	.word	0x000000ff
        /*0c50*/ 	.word	0x00032468
        /*0c54*/ 	.short	0x0100
        /*0c56*/ 	.byte	0x08
	.zero		1


	//   ....[11]....
        /*0c58*/ 	.word	0x00000610
        /*0c5c*/ 	.word	0x000000ff
        /*0c60*/ 	.word	0x00032470
        /*0c64*/ 	.short	0x0100
        /*0c66*/ 	.byte	0x06
	.zero		1


	//   ....[12]....
        /*0c68*/ 	.word	0x00000620
        /*0c6c*/ 	.word	0x000000ff
        /*0c70*/ 	.word	0x00032480
        /*0c74*/ 	.short	0x0100
        /*0c76*/ 	.byte	0x06
	.zero		1


	//   ....[13]....
        /*0c78*/ 	.word	0x00000630
        /*0c7c*/ 	.word	0x000000ff
        /*0c80*/ 	.word	0x00032478
        /*0c84*/ 	.short	0x0100
        /*0c86*/ 	.byte	0x06
	.zero		1


	//   ....[14]....
        /*0c88*/ 	.word	0x00000640
        /*0c8c*/ 	.word	0x000000ff
        /*0c90*/ 	.word	0x00032488
        /*0c94*/ 	.short	0x0100
        /*0c96*/ 	.byte	0x06
	.zero		1


	//   ....[15]....
        /*0c98*/ 	.word	0x00000770
        /*0c9c*/ 	.word	0x000000ff
        /*0ca0*/ 	.word	0x00032490
        /*0ca4*/ 	.short	0x0100
        /*0ca6*/ 	.byte	0x08
	.zero		1


	//   ....[16]....
        /*0ca8*/ 	.word	0x00000780
        /*0cac*/ 	.word	0x000000ff
        /*0cb0*/ 	.word	0x000324a0
        /*0cb4*/ 	.short	0x0100
        /*0cb6*/ 	.byte	0x08
	.zero		1


	//   ....[17]....
        /*0cb8*/ 	.word	0x00000790
        /*0cbc*/ 	.word	0x000000ff
        /*0cc0*/ 	.word	0x00032498
        /*0cc4*/ 	.short	0x0100
        /*0cc6*/ 	.byte	0x08
	.zero		1


	//   ....[18]....
        /*0cc8*/ 	.word	0x000007a0
        /*0ccc*/ 	.word	0x000000ff
        /*0cd0*/ 	.word	0x000324a8
        /*0cd4*/ 	.short	0x0100
        /*0cd6*/ 	.byte	0x08
	.zero		1


	//   ....[19]....
        /*0cd8*/ 	.word	0x000008d0
        /*0cdc*/ 	.word	0x000000ff
        /*0ce0*/ 	.word	0x000324b0
        /*0ce4*/ 	.short	0x0100
        /*0ce6*/ 	.byte	0x08
	.zero		1


	//   ....[20]....
        /*0ce8*/ 	.word	0x000008e0
        /*0cec*/ 	.word	0x000000ff
        /*0cf0*/ 	.word	0x000324c0
        /*0cf4*/ 	.short	0x0100
        /*0cf6*/ 	.byte	0x08
	.zero		1


	//   ....[21]....
        /*0cf8*/ 	.word	0x000008f0
        /*0cfc*/ 	.word	0x000000ff
        /*0d00*/ 	.word	0x000324b8
        /*0d04*/ 	.short	0x0100
        /*0d06*/ 	.byte	0x08
	.zero		1


	//   ....[22]....
        /*0d08*/ 	.word	0x00000900
        /*0d0c*/ 	.word	0x000000ff
        /*0d10*/ 	.word	0x000324c8
        /*0d14*/ 	.short	0x0100
        /*0d16*/ 	.byte	0x08
	.zero		1


	//   ....[23]....
        /*0d18*/ 	.word	0x000018d0
        /*0d1c*/ 	.word	0x00000005
        /*0d20*/ 	.word	0x00032400
        /*0d24*/ 	.short	0x010a
        /*0d26*/ 	.byte	0x3f
	.zero		1


	//   ....[24]....
        /*0d28*/ 	.word	0x000019b0
        /*0d2c*/ 	.word	0x00000003
        /*0d30*/ 	.word	0x00032430
        /*0d34*/ 	.short	0x010a
        /*0d36*/ 	.byte	0x3f
	.zero		1


	//   ....[25]....
        /*0d38*/ 	.word	0x00001a00
        /*0d3c*/ 	.word	0x00000003
        /*0d40*/ 	.word	0x00032430
        /*0d44*/ 	.short	0x010a
        /*0d46*/ 	.byte	0x3f
	.zero		1


	//   ....[26]....
        /*0d48*/ 	.word	0x00001d70
        /*0d4c*/ 	.word	0x00000005
        /*0d50*/ 	.word	0x00032410
        /*0d54*/ 	.short	0x010a
        /*0d56*/ 	.byte	0x3f
	.zero		1


	//   ....[27]....
        /*0d58*/ 	.word	0x00001db0
        /*0d5c*/ 	.word	0x00000003
        /*0d60*/ 	.word	0x00032450
        /*0d64*/ 	.short	0x010a
        /*0d66*/ 	.byte	0x3f
	.zero		1


	//   ....[28]....
        /*0d68*/ 	.word	0x00001df0
        /*0d6c*/ 	.word	0x00000003
        /*0d70*/ 	.word	0x00032450
        /*0d74*/ 	.short	0x010a
        /*0d76*/ 	.byte	0x3f
	.zero		1


	//   ....[29]....
        /*0d78*/ 	.word	0x00003180
        /*0d7c*/ 	.word	0x00000018
        /*0d80*/ 	.word	0x00000000
        /*0d84*/ 	.short	0x0101
        /*0d86*/ 	.byte	0x3f
	.zero		1


	//   ....[30]....
        /*0d88*/ 	.word	0x00003c60
        /*0d8c*/ 	.word	0x00000003
        /*0d90*/ 	.word	0x00000000
        /*0d94*/ 	.short	0x0101
        /*0d96*/ 	.byte	0x3f
	.zero		1


	//   ....[31]....
        /*0d98*/ 	.word	0x00003db0
        /*0d9c*/ 	.word	0x000000ff
        /*0da0*/ 	.word	0x00032430
        /*0da4*/ 	.short	0x010a
        /*0da6*/ 	.byte	0x04
	.zero		1


	//   ....[32]....
        /*0da8*/ 	.word	0x00003df0
        /*0dac*/ 	.word	0x000000ff
        /*0db0*/ 	.word	0x00032430
        /*0db4*/ 	.short	0x010a
        /*0db6*/ 	.byte	0x04
	.zero		1


	//   ....[33]....
        /*0db8*/ 	.word	0x00004000
        /*0dbc*/ 	.word	0x000000ff
        /*0dc0*/ 	.word	0x00032450
        /*0dc4*/ 	.short	0x010a
        /*0dc6*/ 	.byte	0x04
	.zero		1


	//   ....[34]....
        /*0dc8*/ 	.word	0x00004040
        /*0dcc*/ 	.word	0x000000ff
        /*0dd0*/ 	.word	0x00032450
        /*0dd4*/ 	.short	0x010a
        /*0dd6*/ 	.byte	0x04
	.zero		1


	//   ....[35]....
        /*0dd8*/ 	.word	0x00004bf0
        /*0ddc*/ 	.word	0x00000098
        /*0de0*/ 	.word	0x00000000
        /*0de4*/ 	.short	0x0101
        /*0de6*/ 	.byte	0x3f
	.zero		1


	//   ....[36]....
        /*0de8*/ 	.word	0x00005e00
        /*0dec*/ 	.word	0x000000d6
        /*0df0*/ 	.word	0x00000000
        /*0df4*/ 	.short	0x0101
        /*0df6*/ 	.byte	0x3f
	.zero		1


	//   ....[37]....
        /*0df8*/ 	.word	0x000084d0
        /*0dfc*/ 	.word	0x00000000
        /*0e00*/ 	.word	0x00000000
        /*0e04*/ 	.short	0x0101
        /*0e06*/ 	.byte	0x3f
	.zero		1


	//   ....[38]....
        /*0e08*/ 	.word	0x0000b210
        /*0e0c*/ 	.word	0x00000000
        /*0e10*/ 	.word	0x00032440
        /*0e14*/ 	.short	0x010a
        /*0e16*/ 	.byte	0x3f
	.zero		1


	//   ....[39]....
        /*0e18*/ 	.word	0x0000c090
        /*0e1c*/ 	.word	0x00000008
        /*0e20*/ 	.word	0x00032400
        /*0e24*/ 	.short	0x0107
        /*0e26*/ 	.byte	0x3f
	.zero		1


	//   ....[40]....
        /*0e28*/ 	.word	0x0000c130
        /*0e2c*/ 	.word	0x00000002
        /*0e30*/ 	.word	0x00032400
        /*0e34*/ 	.short	0x0101
        /*0e36*/ 	.byte	0x3f
	.zero		1


	//   ....[41]....
        /*0e38*/ 	.word	0x0000cc80
        /*0e3c*/ 	.word	0x00000007
        /*0e40*/ 	.word	0x00032410
        /*0e44*/ 	.short	0x0107
        /*0e46*/ 	.byte	0x3f
	.zero		1


	//   ....[42]....
        /*0e48*/ 	.word	0x0000cd80
        /*0e4c*/ 	.word	0x00000002
        /*0e50*/ 	.word	0x00032410
        /*0e54*/ 	.short	0x0101
        /*0e56*/ 	.byte	0x3f
	.zero		1


	//   ....[43]....
        /*0e58*/ 	.word	0x0000cda0
        /*0e5c*/ 	.word	0x00000002
        /*0e60*/ 	.word	0x00032420
        /*0e64*/ 	.short	0x010a
        /*0e66*/ 	.byte	0x3f
	.zero		1


	//   ....[44]....
        /*0e68*/ 	.word	0x0000ceb0
        /*0e6c*/ 	.word	0x00000002
        /*0e70*/ 	.word	0x00032460
        /*0e74*/ 	.short	0x010a
        /*0e76*/ 	.byte	0x3f
	.zero		1


	//   ....[45]....
        /*0e78*/ 	.word	0x0000d7c0
        /*0e7c*/ 	.word	0x00000003
        /*0e80*/ 	.word	0x00032440
        /*0e84*/ 	.short	0x010a
        /*0e86*/ 	.byte	0x3f
	.zero		1


	//   ....[46]....
        /*0e88*/ 	.word	0x0000da20
        /*0e8c*/ 	.word	0x00000003
        /*0e90*/ 	.word	0x00032460
        /*0e94*/ 	.short	0x010a
        /*0e96*/ 	.byte	0x3f
	.zero		1


	//   ....[47]....
        /*0e98*/ 	.word	0x0000e2c0
        /*0e9c*/ 	.word	0x00000004
        /*0ea0*/ 	.word	0x00032440
        /*0ea4*/ 	.short	0x010a
        /*0ea6*/ 	.byte	0x3f
	.zero		1


	//   ....[48]....
        /*0ea8*/ 	.word	0x0000e510
        /*0eac*/ 	.word	0x00000004
        /*0eb0*/ 	.word	0x00032460
        /*0eb4*/ 	.short	0x010a
        /*0eb6*/ 	.byte	0x3f
	.zero		1


	//   ....[49]....
        /*0eb8*/ 	.word	0x0000ed20
        /*0ebc*/ 	.word	0x00000004
        /*0ec0*/ 	.word	0x00032440
        /*0ec4*/ 	.short	0x010a
        /*0ec6*/ 	.byte	0x3f
	.zero		1


	//   ....[50]....
        /*0ec8*/ 	.word	0x0000ef80
        /*0ecc*/ 	.word	0x00000004
        /*0ed0*/ 	.word	0x00032460
        /*0ed4*/ 	.short	0x010a
        /*0ed6*/ 	.byte	0x3f
	.zero		1


	//   ....[51]....
        /*0ed8*/ 	.word	0x000101c0
        /*0edc*/ 	.word	0x00000000
        /*0ee0*/ 	.word	0x00032420
        /*0ee4*/ 	.short	0x010a
        /*0ee6*/ 	.byte	0x3f
	.zero		1


	//   ....[52]....
        /*0ee8*/ 	.word	0x000103a0
        /*0eec*/ 	.word	0x00000006
        /*0ef0*/ 	.word	0x00000000
        /*0ef4*/ 	.short	0x010a
        /*0ef6*/ 	.byte	0x3f
	.zero		1


	//   ....[53]....
        /*0ef8*/ 	.word	0x00010410
        /*0efc*/ 	.word	0x00000007
        /*0f00*/ 	.word	0x00000000
        /*0f04*/ 	.short	0x010a
        /*0f06*/ 	.byte	0x3f
	.zero		1


	//   ....[54]....
        /*0f08*/ 	.word	0x00010480
        /*0f0c*/ 	.word	0x00000004
        /*0f10*/ 	.word	0x00000000
        /*0f14*/ 	.short	0x010a
        /*0f16*/ 	.byte	0x3f
	.zero		1


	//   ....[55]....
        /*0f18*/ 	.word	0x000104b0
        /*0f1c*/ 	.word	0x00000003
        /*0f20*/ 	.word	0x00000000
        /*0f24*/ 	.short	0x010a
        /*0f26*/ 	.byte	0x3f
	.zero		1


	//   ....[56]....
        /*0f28*/ 	.word	0x00010510
        /*0f2c*/ 	.word	0x00000005
        /*0f30*/ 	.word	0x00032400
        /*0f34*/ 	.short	0x010a
        /*0f36*/ 	.byte	0x3f
	.zero		1


	//   ....[57]....
        /*0f38*/ 	.word	0x00010560
        /*0f3c*/ 	.word	0x00000003
        /*0f40*/ 	.word	0x00032430
        /*0f44*/ 	.short	0x010a
        /*0f46*/ 	.byte	0x3f
	.zero		1


	//   ....[58]....
        /*0f48*/ 	.word	0x000105b0
        /*0f4c*/ 	.word	0x00000005
        /*0f50*/ 	.word	0x00032410
        /*0f54*/ 	.short	0x010a
        /*0f56*/ 	.byte	0x3f
	.zero		1


	//   ....[59]....
        /*0f58*/ 	.word	0x00010600
        /*0f5c*/ 	.word	0x00000003
        /*0f60*/ 	.word	0x00032450
        /*0f64*/ 	.short	0x010a
        /*0f66*/ 	.byte	0x3f
	.zero		1


	//   ....[60]....
        /*0f68*/ 	.word	0x00010660
        /*0f6c*/ 	.word	0x00000099
        /*0f70*/ 	.word	0x00032430
        /*0f74*/ 	.short	0x010a
        /*0f76*/ 	.byte	0x3f
	.zero		1


	//   ....[61]....
        /*0f78*/ 	.word	0x000106c0
        /*0f7c*/ 	.word	0x000000d1
        /*0f80*/ 	.word	0x00032450
        /*0f84*/ 	.short	0x010a
        /*0f86*/ 	.byte	0x3f
	.zero		1


	//   ....[62]....
        /*0f88*/ 	.word	0x00010860
        /*0f8c*/ 	.word	0x00000000
        /*0f90*/ 	.word	0x00032440
        /*0f94*/ 	.short	0x010a
        /*0f96*/ 	.byte	0x3f
	.zero		1


	//   ....[63]....
        /*0f98*/ 	.word	0x00012100
        /*0f9c*/ 	.word	0x00000002
        /*0fa0*/ 	.word	0x00032420
        /*0fa4*/ 	.short	0x010a
        /*0fa6*/ 	.byte	0x3f
	.zero		1


	//   ....[64]....
        /*0fa8*/ 	.word	0x00012150
        /*0fac*/ 	.word	0x00000002
        /*0fb0*/ 	.word	0x00032460
        /*0fb4*/ 	.short	0x010a
        /*0fb6*/ 	.byte	0x3f
	.zero		1


	//   ....[65]....
        /*0fb8*/ 	.word	0x000121a0
        /*0fbc*/ 	.word	0x00000003
        /*0fc0*/ 	.word	0x00032440
        /*0fc4*/ 	.short	0x010a
        /*0fc6*/ 	.byte	0x3f
	.zero		1


	//   ....[66]....
        /*0fc8*/ 	.word	0x000121f0
        /*0fcc*/ 	.word	0x00000003
        /*0fd0*/ 	.word	0x00032460
        /*0fd4*/ 	.short	0x010a
        /*0fd6*/ 	.byte	0x3f
	.zero		1


	//   ....[67]....
        /*0fd8*/ 	.word	0x00012240
        /*0fdc*/ 	.word	0x00000004
        /*0fe0*/ 	.word	0x00032440
        /*0fe4*/ 	.short	0x010a
        /*0fe6*/ 	.byte	0x3f
	.zero		1


	//   ....[68]....
        /*0fe8*/ 	.word	0x00012290
        /*0fec*/ 	.word	0x00000004
        /*0ff0*/ 	.word	0x00032460
        /*0ff4*/ 	.short	0x010a
        /*0ff6*/ 	.byte	0x3f
	.zero		1


	//   ....[69]....
        /*0ff8*/ 	.word	0x000122e0
        /*0ffc*/ 	.word	0x00000004
        /*1000*/ 	.word	0x00032440
        /*1004*/ 	.short	0x010a
        /*1006*/ 	.byte	0x3f
	.zero		1


	//   ....[70]....
        /*1008*/ 	.word	0x00012330
        /*100c*/ 	.word	0x00000004
        /*1010*/ 	.word	0x00032460
        /*1014*/ 	.short	0x010a
        /*1016*/ 	.byte	0x3f
	.zero		1


	//   ....[71]....
        /*1018*/ 	.word	0x00012d90
        /*101c*/ 	.word	0x00000000
        /*1020*/ 	.word	0x00032420
        /*1024*/ 	.short	0x010a
        /*1026*/ 	.byte	0x3f
	.zero		1


	//   ....[72]....
        /*1028*/ 	.word	0x00012f30
        /*102c*/ 	.word	0x00000006
        /*1030*/ 	.word	0x00000000
        /*1034*/ 	.short	0x010a
        /*1036*/ 	.byte	0x3f
	.zero		1


	//   ....[73]....
        /*1038*/ 	.word	0x00012f80
        /*103c*/ 	.word	0x00000007
        /*1040*/ 	.word	0x00000000
        /*1044*/ 	.short	0x010a
        /*1046*/ 	.byte	0x3f
	.zero		1


	//   ....[74]....
        /*1048*/ 	.word	0x00012fd0
        /*104c*/ 	.word	0x00000004
        /*1050*/ 	.word	0x00000000
        /*1054*/ 	.short	0x010a
        /*1056*/ 	.byte	0x3f
	.zero		1


	//----- nvinfo : EIATTR_NUM_MBARRIERS
	.align		4
.L_269:
        /*1058*/ 	.byte	0x03, 0x38
        /*105a*/ 	.short	0x0017


	//----- nvinfo : EIATTR_EXIT_INSTR_OFFSETS
	.align		4
        /*105c*/ 	.byte	0x04, 0x1c
        /*105e*/ 	.short	(.L_271 - .L_270)


	//   ....[0]....
.L_270:
        /*1060*/ 	.word	0x00000ac0


	//   ....[1]....
        /*1064*/ 	.word	0x000098a0


	//   ....[2]....
        /*1068*/ 	.word	0x00010500


	//----- nvinfo : EIATTR_MAX_THREADS
	.align		4
.L_271:
        /*106c*/ 	.byte	0x04, 0x05
        /*106e*/ 	.short	(.L_273 - .L_272)
.L_272:
        /*1070*/ 	.word	0x00000180
        /*1074*/ 	.word	0x00000001
        /*1078*/ 	.word	0x00000001


	//----- nvinfo : EIATTR_CRS_STACK_SIZE
	.align		4
.L_273:
        /*107c*/ 	.byte	0x04, 0x1e
        /*107e*/ 	.short	(.L_275 - .L_274)
.L_274:
        /*1080*/ 	.word	0x00000000


	//----- nvinfo : EIATTR_CBANK_PARAM_SIZE
	.align		4
.L_275:
        /*1084*/ 	.byte	0x03, 0x19
        /*1086*/ 	.short	0x0bf0


	//----- nvinfo : EIATTR_PARAM_CBANK
	.align		4
        /*1088*/ 	.byte	0x04, 0x0a
        /*108a*/ 	.short	(.L_277 - .L_276)
	.align		4
.L_276:
        /*108c*/ 	.word	index@(.nv.constant0._ZN7cutlass13device_kernelIN5flash11enable_sm90INS1_16FlashAttnFwdSm90INS1_25CollectiveMainloopFwdSm90ILi2EN4cute5tupleIJNS5_1CILi1EEES8_S8_EEENS6_IJNS7_ILi128EEENS7_ILi96EEENS7_ILi64EEEEEELi256ENS_10bfloat16_tEfNS_4arch4Sm90ELb0ELb0ELb0ELb1ELb0ELb0ELb1ELb1ELb0ELb1ELb0ELb0EEENS1_21CollectiveEpilogueFwdINS6_IJSA_NS7_ILi256EEESB_EEES9_SE_SG_Li256ELb1ELb1ELb0ELb0EEENS1_36VarlenDynamicPersistentTileSchedulerILi128ELi96ELi256ELi128ELb0ELb1ELb1ELb0ELb1ELb1EEEEEEEEEvNT_6ParamsE)
        /*1090*/ 	.short	0x0210
        /*1092*/ 	.short	0x0bf0


	//----- nvinfo : EIATTR_SW_WAR
	.align		4
.L_277:
        /*1094*/ 	.byte	0x04, 0x36
        /*1096*/ 	.short	(.L_279 - .L_278)
.L_278:
        /*1098*/ 	.word	0x00000008
.L_279:


//--------------------- .nv.info._ZN7cutlass13device_kernelIN5flash11enable_sm90INS1_16FlashAttnFwdSm90INS1_25CollectiveMainloopFwdSm90ILi2EN4cute5tupleIJNS5_1CILi1EEES8_S8_EEENS6_IJNS7_ILi128EEENS7_ILi96EEENS7_ILi64EEEEEELi256ENS_10bfloat16_tEfNS_4arch4Sm90ELb0ELb0ELb0ELb1ELb0ELb1ELb1ELb1ELb0ELb1ELb0ELb0EEENS1_21CollectiveEpilogueFwdINS6_IJSA_NS7_ILi256EEESB_EEES9_SE_SG_Li256ELb1ELb1ELb0ELb0EEENS1_36VarlenDynamicPersistentTileSchedulerILi128ELi96ELi256ELi128ELb0ELb1ELb1ELb0ELb1ELb1EEEEEEEEEvNT_6ParamsE --------------------------
	.section	.nv.info._ZN7cutlass13device_kernelIN5flash11enable_sm90INS1_16FlashAttnFwdSm90INS1_25CollectiveMainloopFwdSm90ILi2EN4cute5tupleIJNS5_1CILi1EEES8_S8_EEENS6_IJNS7_ILi128EEENS7_ILi96EEENS7_ILi64EEEEEELi256ENS_10bfloat16_tEfNS_4arch4Sm90ELb0ELb0ELb0ELb1ELb0ELb1ELb1ELb1ELb0ELb1ELb0ELb0EEENS1_21CollectiveEpilogueFwdINS6_IJSA_NS7_ILi256EEESB_EEES9_SE_SG_Li256ELb1ELb1ELb0ELb0EEENS1_36VarlenDynamicPersistentTileSchedulerILi128ELi96ELi256ELi128ELb0ELb1ELb1ELb0ELb1ELb1EEEEEEEEEvNT_6ParamsE,"",@"SHT_CUDA_INFO"
	.sectionflags	@""
	.align	4


	//----- nvinfo : EIATTR_CUDA_API_VERSION
	.align		4
        /*0000*/ 	.byte	0x04, 0x37
        /*0002*/ 	.short	(.L_281 - .L_280)
.L_280:
        /*0004*/ 	.word	0x00000082


	//----- nvinfo : EIATTR_KPARAM_INFO
	.align		4
.L_281:
        /*0008*/ 	.byte	0x04, 0x17
        /*000a*/ 	.short	(.L_283 - .L_282)
.L_282:
        /*000c*/ 	.word	0x00000000
        /*0010*/ 	.short	0x0000
        /*0012*/ 	.short	0x0070
        /*0014*/ 	.byte	0x00, 0xf0, 0x01, 0x2e


	//----- nvinfo : EIATTR_SPARSE_MMA_MASK
	.align		4
.L_283:
        /*0018*/ 	.byte	0x03, 0x50
        /*001a*/ 	.short	0x0000


	//----- nvinfo : EIATTR_MAXREG_COUNT
	.align		4
        /*001c*/ 	.byte	0x03, 0x1b
        /*001e*/ 	.short	0x00a8


	//----- nvinfo : EIATTR_NUM_BARRIERS
	.align		4
        /*0020*/ 	.byte	0x02, 0x4c
        /*0022*/ 	.byte	0x10
	.zero		1


	//----- nvinfo : EIATTR_EXTERNS
	.align		4
        /*0024*/ 	.byte	0x04, 0x0f
        /*0026*/ 	.short	(.L_285 - .L_284)


	//   ....[0]....
	.align		4
.L_284:
        /*0028*/ 	.word	index@(__assertfail)


	//----- nvinfo : EIATTR_ANNOTATIONS
	.align		4
.L_285:
        /*002c*/ 	.byte	0x04, 0x55
        /*002e*/ 	.short	(.L_287 - .L_286)


	//   ....[0]....
.L_286:
        /* <DEDUP_REMOVED lines=130> */


	//----- nvinfo : EIATTR_MERCURY_ISA_VERSION
	.align		4
.L_287:
        /*0840*/ 	.byte	0x03, 0x5f
        /*0842*/ 	.short	0x0101


	//----- nvinfo : EIATTR_UNUSED_LOAD_BYTE_OFFSET
	.align		4
        /*0844*/ 	.byte	0x04, 0x44
        /*0846*/ 	.short	(.L_289 - .L_288)


	//   ....[0]....
.L_288:
        /*0848*/ 	.word	0x00000ae0
        /*084c*/ 	.word	0x0000fff0


	//   ....[1]....
        /*0850*/ 	.word	0x0000dd50
        /*0854*/ 	.word	0x0000fff0


	//----- nvinfo : EIATTR_INT_WARP_WIDE_INSTR_OFFSETS
	.align		4
.L_289:
        /*0858*/ 	.byte	0x04, 0x31
        /*085a*/ 	.short	(.L_291 - .L_290)


	//   ....[0]....
.L_290:
        /*085c*/ 	.word	0x00000180


	//   ....[1]....
        /*0860*/ 	.word	0x000001c0


	//   ....[2]....
        /*0864*/ 	.word	0x00000230


	//   ....[3]....
        /*0868*/ 	.word	0x000002a0


	//   ....[4]....
        /*086c*/ 	.word	0x00013180


	//   ....[5]....
        /*0870*/ 	.word	0x000131e0


	//   ....[6]....
        /*0874*/ 	.word	0x00017f30


	//   ....[7]....
        /*0878*/ 	.word	0x00017f90


	//----- nvinfo : EIATTR_COOP_GROUP_MASK_REGIDS
	.align		4
.L_291:
        /*087c*/ 	.byte	0x04, 0x29
        /*087e*/ 	.short	(.L_293 - .L_292)


	//   ....[0]....
.L_292:
        /*0880*/ 	.word	0xffffffff


	//   ....[1]....
        /*0884*/ 	.word	0xffffffff


	//   ....[2]....
        /*0888*/ 	.word	0xffffffff


	//   ....[3]....
        /*088c*/ 	.word	0xffffffff


	//   ....[4]....
        /*0890*/ 	.word	0xffffffff


	//   ....[5]....
        /*0894*/ 	.word	0xffffffff


	//   ....[6]....
        /*0898*/ 	.word	0xffffffff


	//   ....[7]....
        /*089c*/ 	.word	0xffffffff


	//   ....[8]....
        /*08a0*/ 	.word	0xffffffff


	//   ....[9]....
        /*08a4*/ 	.word	0xffffffff


	//   ....[10]....
        /*08a8*/ 	.word	0xffffffff


	//   ....[11]....
        /*08ac*/ 	.word	0xffffffff


	//   ....[12]....
        /*08b0*/ 	.word	0xffffffff


	//   ....[13]....
        /*08b4*/ 	.word	0xffffffff


	//   ....[14]....
        /*08b8*/ 	.word	0xffffffff


	//   ....[15]....
        /*08bc*/ 	.word	0xffffffff


	//   ....[16]....
        /*08c0*/ 	.word	0xffffffff


	//   ....[17]....
        /*08c4*/ 	.word	0xffffffff


	//   ....[18]....
        /*08c8*/ 	.word	0xffffffff


	//   ....[19]....
        /*08cc*/ 	.word	0xffffffff


	//   ....[20]....
        /*08d0*/ 	.word	0xffffffff


	//   ....[21]....
        /*08d4*/ 	.word	0xffffffff


	//   ....[22]....
        /*08d8*/ 	.word	0xffffffff


	//   ....[23]....
        /*08dc*/ 	.word	0xffffffff


	//   ....[24]....
        /*08e0*/ 	.word	0xffffffff


	//   ....[25]....
        /*08e4*/ 	.word	0xffffffff


	//   ....[26]....
        /*08e8*/ 	.word	0xffffffff


	//   ....[27]....
        /*08ec*/ 	.word	0xffffffff


	//   ....[28]....
        /*08f0*/ 	.word	0xffffffff


	//   ....[29]....
        /*08f4*/ 	.word	0xffffffff


	//   ....[30]....
        /*08f8*/ 	.word	0xffffffff


	//   ....[31]....
        /*08fc*/ 	.word	0xffffffff


	//   ....[32]....
        /*0900*/ 	.word	0xffffffff


	//   ....[33]....
        /*0904*/ 	.word	0xffffffff


	//   ....[34]....
        /*0908*/ 	.word	0xffffffff


	//   ....[35]....
        /*090c*/ 	.word	0xffffffff


	//   ....[36]....
        /*0910*/ 	.word	0xffffffff


	//   ....[37]....
        /*0914*/ 	.word	0xffffffff


	//   ....[38]....
        /*0918*/ 	.word	0xffffffff


	//   ....[39]....
        /*091c*/ 	.word	0xffffffff


	//   ....[40]....
        /*0920*/ 	.word	0xffffffff


	//   ....[41]....
        /*0924*/ 	.word	0xffffffff


	//   ....[42]....
        /*0928*/ 	.word	0xffffffff


	//   ....[43]....
        /*092c*/ 	.word	0xffffffff


	//   ....[44]....
        /*0930*/ 	.word	0xffffffff


	//   ....[45]....
        /*0934*/ 	.word	0xffffffff


	//   ....[46]....
        /*0938*/ 	.word	0xffffffff


	//   ....[47]....
        /*093c*/ 	.word	0xffffffff


	//   ....[48]....
        /*0940*/ 	.word	0xffffffff


	//   ....[49]....
        /*0944*/ 	.word	0xffffffff


	//   ....[50]....
        /*0948*/ 	.word	0xffffffff


	//   ....[51]....
        /*094c*/ 	.word	0xffffffff


	//   ....[52]....
        /*0950*/ 	.word	0xffffffff


	//   ....[53]....
        /*0954*/ 	.word	0xffffffff


	//   ....[54]....
        /*0958*/ 	.word	0xffffffff


	//   ....[55]....
        /*095c*/ 	.word	0xffffffff


	//   ....[56]....
        /*0960*/ 	.word	0xffffffff


	//   ....[57]....
        /*0964*/ 	.word	0xffffffff


	//   ....[58]....
        /*0968*/ 	.word	0xffffffff


	//   ....[59]....
        /*096c*/ 	.word	0xffffffff


	//   ....[60]....
        /*0970*/ 	.word	0xffffffff


	//   ....[61]....
        /*0974*/ 	.word	0xffffffff


	//   ....[62]....
        /*0978*/ 	.word	0xffffffff


	//   ....[63]....
        /*097c*/ 	.word	0xffffffff


	//   ....[64]....
        /*0980*/ 	.word	0xffffffff


	//   ....[65]....
        /*0984*/ 	.word	0xffffffff


	//   ....[66]....
        /*0988*/ 	.word	0xffffffff


	//   ....[67]....
        /*098c*/ 	.word	0xffffffff


	//   ....[68]....
        /*0990*/ 	.word	0xffffffff


	//   ....[69]....
        /*0994*/ 	.word	0xffffffff


	//   ....[70]....
        /*0998*/ 	.word	0xffffffff


	//   ....[71]....
        /*099c*/ 	.word	0xffffffff


	//   ....[72]....
        /*09a0*/ 	.word	0xffffffff


	//   ....[73]....
        /*09a4*/ 	.word	0xffffffff


	//   ....[74]....
        /*09a8*/ 	.word	0xffffffff


	//   ....[75]....
        /*09ac*/ 	.word	0xffffffff


	//   ....[76]....
        /*09b0*/ 	.word	0xffffffff


	//   ....[77]....
        /*09b4*/ 	.word	0xffffffff


	//   ....[78]....
        /*09b8*/ 	.word	0xffffffff


	//   ....[79]....
        /*09bc*/ 	.word	0xffffffff


	//   ....[80]....
        /*09c0*/ 	.word	0xffffffff


	//   ....[81]....
        /*09c4*/ 	.word	0xffffffff


	//   ....[82]....
        /*09c8*/ 	.word	0xffffffff


	//   ....[83]....
        /*09cc*/ 	.word	0xffffffff


	//   ....[84]....
        /*09d0*/ 	.word	0xffffffff


	//   ....[85]....
        /*09d4*/ 	.word	0xffffffff


	//   ....[86]....
        /*09d8*/ 	.word	0xffffffff


	//   ....[87]....
        /*09dc*/ 	.word	0xffffffff


	//   ....[88]....
        /*09e0*/ 	.word	0xffffffff


	//   ....[89]....
        /*09e4*/ 	.word	0xffffffff


	//   ....[90]....
        /*09e8*/ 	.word	0xffffffff


	//   ....[91]....
        /*09ec*/ 	.word	0xffffffff


	//   ....[92]....
        /*09f0*/ 	.word	0xffffffff


	//   ....[93]....
        /*09f4*/ 	.word	0xffffffff


	//   ....[94]....
        /*09f8*/ 	.word	0xffffffff


	//   ....[95]....
        /*09fc*/ 	.word	0xffffffff


	//   ....[96]....
        /*0a00*/ 	.word	0xffffffff


	//   ....[97]....
        /*0a04*/ 	.word	0xffffffff


	//   ....[98]....
        /*0a08*/ 	.word	0xffffffff


	//   ....[99]....
        /*0a0c*/ 	.word	0xffffffff


	//   ....[100]....
        /*0a10*/ 	.word	0xffffffff


	//   ....[101]....
        /*0a14*/ 	.word	0xffffffff


	//   ....[102]....
        /*0a18*/ 	.word	0xffffffff


	//   ....[103]....
        /*0a1c*/ 	.word	0xffffffff


	//   ....[104]....
        /*0a20*/ 	.word	0xffffffff


	//   ....[105]....
        /*0a24*/ 	.word	0xffffffff


	//   ....[106]....
        /*0a28*/ 	.word	0xffffffff


	//   ....[107]....
        /*0a2c*/ 	.word	0xffffffff


	//   ....[108]....
        /*0a30*/ 	.word	0xffffffff


	//   ....[109]....
        /*0a34*/ 	.word	0xffffffff


	//   ....[110]....
        /*0a38*/ 	.word	0xffffffff


	//   ....[111]....
        /*0a3c*/ 	.word	0xffffffff


	//   ....[112]....
        /*0a40*/ 	.word	0xffffffff


	//   ....[113]....
        /*0a44*/ 	.word	0xffffffff


	//   ....[114]....
        /*0a48*/ 	.word	0xffffffff


	//   ....[115]....
        /*0a4c*/ 	.word	0xffffffff


	//   ....[116]....
        /*0a50*/ 	.word	0x0500000f


	//   ....[117]....
        /*0a54*/ 	.word	0x0500000f


	//   ....[118]....
        /*0a58*/ 	.word	0x0500000f


	//   ....[119]....
        /*0a5c*/ 	.word	0x0500000f


	//   ....[120]....
        /*0a60*/ 	.word	0x0500000f


	//   ....[121]....
        /*0a64*/ 	.word	0x0500000f


	//   ....[122]....
        /*0a68*/ 	.word	0x0500000f


	//   ....[123]....
        /*0a6c*/ 	.word	0x0500000f


	//   ....[124]....
        /*0a70*/ 	.word	0x0500000f


	//   ....[125]....
        /*0a74*/ 	.word	0x0500000f


	//   ....[126]....
        /*0a78*/ 	.word	0x0500000f


	//   ....[127]....
        /*0a7c*/ 	.word	0x0500000f


	//   ....[128]....
        /*0a80*/ 	.word	0x0500000f


	//   ....[129]....
        /*0a84*/ 	.word	0x0500000f


	//   ....[130]....
        /*0a88*/ 	.word	0x0500000f


	//   ....[131]....
        /*0a8c*/ 	.word	0x0500000f


	//   ....[132]....
        /*0a90*/ 	.word	0x0500000f


	//   ....[133]....
        /*0a94*/ 	.word	0x0500000f


	//   ....[134]....
        /*0a98*/ 	.word	0x0500000f


	//   ....[135]....
        /*0a9c*/ 	.word	0x0500000f


	//   ....[136]....
        /*0aa0*/ 	.word	0x0500000f


	//   ....[137]....
        /*0aa4*/ 	.word	0x0500000f


	//   ....[138]....
        /*0aa8*/ 	.word	0x0500000f


	//   ....[139]....
        /*0aac*/ 	.word	0x0500000f


	//   ....[140]....
        /*0ab0*/ 	.word	0x0500000f


	//   ....[141]....
        /*0ab4*/ 	.word	0x0500000f


	//   ....[142]....
        /*0ab8*/ 	.word	0x0500000f


	//   ....[143]....
        /*0abc*/ 	.word	0x0500000f


	//   ....[144]....
        /*0ac0*/ 	.word	0x0500000f


	//   ....[145]....
        /*0ac4*/ 	.word	0x0500000f


	//   ....[146]....
        /*0ac8*/ 	.word	0x0500000f


	//   ....[147]....
        /*0acc*/ 	.word	0x0500000f


	//   ....[148]....
        /*0ad0*/ 	.word	0x0500000f


	//   ....[149]....
        /*0ad4*/ 	.word	0x0500000f


	//   ....[150]....
        /*0ad8*/ 	.word	0x0500000f


	//   ....[151]....
        /*0adc*/ 	.word	0x0500000f


	//   ....[152]....
        /*0ae0*/ 	.word	0x0500000f


	//   ....[153]....
        /*0ae4*/ 	.word	0x0500000f


	//   ....[154]....
        /*0ae8*/ 	.word	0x0500000f


	//   ....[155]....
        /*0aec*/ 	.word	0x0500000f


	//   ....[156]....
        /*0af0*/ 	.word	0x0500000f


	//   ....[157]....
        /*0af4*/ 	.word	0x0500000f


	//   ....[158]....
        /*0af8*/ 	.word	0x0500000f


	//   ....[159]....
        /*0afc*/ 	.word	0x0500000f


	//   ....[160]....
        /*0b00*/ 	.word	0x0500000f


	//   ....[161]....
        /*0b04*/ 	.word	0x0500000f


	//   ....[162]....
        /*0b08*/ 	.word	0x0500000f


	//   ....[163]....
        /*0b0c*/ 	.word	0x0500000f


	//   ....[164]....
        /*0b10*/ 	.word	0x0500000f


	//   ....[165]....
        /*0b14*/ 	.word	0x0500000f


	//   ....[166]....
        /*0b18*/ 	.word	0x0500000f


	//   ....[167]....
        /*0b1c*/ 	.word	0x0500000f


	//   ....[168]....
        /*0b20*/ 	.word	0x0500000f


	//   ....[169]....
        /*0b24*/ 	.word	0x0500000f


	//   ....[170]....
        /*0b28*/ 	.word	0x0500000f


	//   ....[171]....
        /*0b2c*/ 	.word	0x0500000f


	//   ....[172]....
        /*0b30*/ 	.word	0x0500000f


	//   ....[173]....
        /*0b34*/ 	.word	0x0500000f


	//   ....[174]....
        /*0b38*/ 	.word	0x0500000f


	//   ....[175]....
        /*0b3c*/ 	.word	0x0500000f


	//   ....[176]....
        /*0b40*/ 	.word	0x0500000f


	//   ....[177]....
        /*0b44*/ 	.word	0x0500000f


	//   ....[178]....
        /*0b48*/ 	.word	0x0500000f


	//   ....[179]....
        /*0b4c*/ 	.word	0x0500000f


	//   ....[180]....
        /*0b50*/ 	.word	0x0500000f


	//   ....[181]....
        /*0b54*/ 	.word	0x0500000f


	//   ....[182]....
        /*0b58*/ 	.word	0x0500000f


	//   ....[183]....
        /*0b5c*/ 	.word	0x0500000f


	//   ....[184]....
        /*0b60*/ 	.word	0x0500000f


	//----- nvinfo : EIATTR_COOP_GROUP_INSTR_OFFSETS
	.align		4
.L_293:
        /*0b64*/ 	.byte	0x04, 0x28
        /*0b66*/ 	.short	(.L_295 - .L_294)


	//   ....[0]....
.L_294:
        /*0b68*/ 	.word	0x00000060


	//   ....[1]....
        /*0b6c*/ 	.word	0x00000190


	//   ....[2]....
        /*0b70*/ 	.word	0x00000250


	//   ....[3]....
        /*0b74*/ 	.word	0x00000420


	//   ....[4]....
        /*0b78*/ 	.word	0x00000580


	//   ....[5]....
        /*0b7c*/ 	.word	0x000006a0


	//   ....[6]....
        /*0b80*/ 	.word	0x00000800


	//   ....[7]....
        /*0b84*/ 	.word	0x00005d70


	//   ....[8]....
        /*0b88*/ 	.word	0x000062e0


	//   ....[9]....
        /*0b8c*/ 	.word	0x000062f0


	//   ....[10]....
        /*0b90*/ 	.word	0x00006300


	//   ....[11]....
        /*0b94*/ 	.word	0x00006310


	//   ....[12]....
        /*0b98*/ 	.word	0x000072c0


	//   ....[13]....
        /*0b9c*/ 	.word	0x000072d0


	//   ....[14]....
        /*0ba0*/ 	.word	0x000072e0


	//   ....[15]....
        /*0ba4*/ 	.word	0x000072f0


	//   ....[16]....
        /*0ba8*/ 	.word	0x00009bd0


	//   ....[17]....
        /*0bac*/ 	.word	0x00009c60


	//   ....[18]....
        /*0bb0*/ 	.word	0x00009c80


	//   ....[19]....
        /*0bb4*/ 	.word	0x00009ca0


	//   ....[20]....
        /*0bb8*/ 	.word	0x0000ba20


	//   ....[21]....
        /*0bbc*/ 	.word	0x0000ba40


	//   ....[22]....
        /*0bc0*/ 	.word	0x0000bcf0


	//   ....[23]....
        /*0bc4*/ 	.word	0x0000bd10


	//   ....[24]....
        /*0bc8*/ 	.word	0x0000d2d0


	//   ....[25]....
        /*0bcc*/ 	.word	0x0000d330


	//   ....[26]....
        /*0bd0*/ 	.word	0x0000d370


	//   ....[27]....
        /*0bd4*/ 	.word	0x0000d3b0


	//   ....[28]....
        /*0bd8*/ 	.word	0x0000ed00


	//   ....[29]....
        /*0bdc*/ 	.word	0x0000ed40


	//   ....[30]....
        /*0be0*/ 	.word	0x0000ed80


	//   ....[31]....
        /*0be4*/ 	.word	0x0000edc0


	//   ....[32]....
        /*0be8*/ 	.word	0x0000f690


	//   ....[33]....
        /*0bec*/ 	.word	0x0000f6d0


	//   ....[34]....
        /*0bf0*/ 	.word	0x0000f850


	//   ....[35]....
        /*0bf4*/ 	.word	0x0000f870


	//   ....[36]....
        /*0bf8*/ 	.word	0x0000f9b0


	//   ....[37]....
        /*0bfc*/ 	.word	0x0000f9d0


	//   ....[38]....
        /*0c00*/ 	.word	0x0000fb10


	//   ....[39]....
        /*0c04*/ 	.word	0x0000fb20


	//   ....[40]....
        /*0c08*/ 	.word	0x00010380


	//   ....[41]....
        /*0c0c*/ 	.word	0x00010390


	//   ....[42]....
        /*0c10*/ 	.word	0x00010570


	//   ....[43]....
        /*0c14*/ 	.word	0x00010580


	//   ....[44]....
        /*0c18*/ 	.word	0x00010750


	//   ....[45]....
        /*0c1c*/ 	.word	0x00010760


	//   ....[46]....
        /*0c20*/ 	.word	0x00010930


	//   ....[47]....
        /*0c24*/ 	.word	0x00010940


	//   ....[48]....
        /*0c28*/ 	.word	0x00010b60


	//   ....[49]....
        /*0c2c*/ 	.word	0x00010d50


	//   ....[50]....
        /*0c30*/ 	.word	0x00010d80


	//   ....[51]....
        /*0c34*/ 	.word	0x00010db0


	//   ....[52]....
        /*0c38*/ 	.word	0x00010de0


	//   ....[53]....
        /*0c3c*/ 	.word	0x00010e10


	//   ....[54]....
        /*0c40*/ 	.word	0x00010e40


	//   ....[55]....
        /*0c44*/ 	.word	0x00010fb0


	//   ....[56]....
        /*0c48*/ 	.word	0x00010fe0


	//   ....[57]....
        /*0c4c*/ 	.word	0x00011010


	//   ....[58]....
        /*0c50*/ 	.word	0x00011040


	//   ....[59]....
        /*0c54*/ 	.word	0x00011070


	//   ....[60]....
        /*0c58*/ 	.word	0x000110a0


	//   ....[61]....
        /*0c5c*/ 	.word	0x00011140


	//   ....[62]....
        /*0c60*/ 	.word	0x00011170


	//   ....[63]....
        /*0c64*/ 	.word	0x00011200


	//   ....[64]....
        /*0c68*/ 	.word	0x00011da0


	//   ....[65]....
        /*0c6c*/ 	.word	0x00013790


	//   ....[66]....
        /*0c70*/ 	.word	0x00014320


	//   ....[67]....
        /*0c74*/ 	.word	0x00014340


	//   ....[68]....
        /*0c78*/ 	.word	0x00014370


	//   ....[69]....
        /*0c7c*/ 	.word	0x00014390


	//   ....[70]....
        /*0c80*/ 	.word	0x00014440


	//   ....[71]....
        /*0c84*/ 	.word	0x000144d0


	//   ....[72]....
        /*0c88*/ 	.word	0x00014500


	//   ....[73]....
        /*0c8c*/ 	.word	0x00014580


	//   ....[74]....
        /*0c90*/ 	.word	0x000145b0


	//   ....[75]....
        /*0c94*/ 	.word	0x00014630


	//   ....[76]....
        /*0c98*/ 	.word	0x00014660


	//   ....[77]....
        /*0c9c*/ 	.word	0x000146e0


	//   ....[78]....
        /*0ca0*/ 	.word	0x00014710


	//   ....[79]....
        /*0ca4*/ 	.word	0x00014770


	//   ....[80]....
        /*0ca8*/ 	.word	0x00014780


	//   ....[81]....
        /*0cac*/ 	.word	0x000147f0


	//   ....[82]....
        /*0cb0*/ 	.word	0x00014f10


	//   ....[83]....
        /*0cb4*/ 	.word	0x00014f30


	//   ....[84]....
        /*0cb8*/ 	.word	0x00014f50


	//   ....[85]....
        /*0cbc*/ 	.word	0x00015000


	//   ....[86]....
        /*0cc0*/ 	.word	0x000150c0


	//   ....[87]....
        /*0cc4*/ 	.word	0x000150d0


	//   ....[88]....
        /*0cc8*/ 	.word	0x00015190


	//   ....[89]....
        /*0ccc*/ 	.word	0x000151a0


	//   ....[90]....
        /*0cd0*/ 	.word	0x00015240


	//   ....[91]....
        /*0cd4*/ 	.word	0x00015250


	//   ....[92]....
        /*0cd8*/ 	.word	0x00015300


	//   ....[93]....
        /*0cdc*/ 	.word	0x00015310


	//   ....[94]....
        /*0ce0*/ 	.word	0x000153c0


	//   ....[95]....
        /*0ce4*/ 	.word	0x000153d0


	//   ....[96]....
        /*0ce8*/ 	.word	0x00015440


	//   ....[97]....
        /*0cec*/ 	.word	0x00015490


	//   ....[98]....
        /*0cf0*/ 	.word	0x000181c0


	//   ....[99]....
        /*0cf4*/ 	.word	0x000181f0


	//   ....[100]....
        /*0cf8*/ 	.word	0x00018230


	//   ....[101]....
        /*0cfc*/ 	.word	0x00018260


	//   ....[102]....
        /*0d00*/ 	.word	0x00018290


	//   ....[103]....
        /*0d04*/ 	.word	0x000182c0


	//   ....[104]....
        /*0d08*/ 	.word	0x000182f0


	//   ....[105]....
        /*0d0c*/ 	.word	0x00018320


	//   ....[106]....
        /*0d10*/ 	.word	0x000184a0


	//   ....[107]....
        /*0d14*/ 	.word	0x000184d0


	//   ....[108]....
        /*0d18*/ 	.word	0x00018500


	//   ....[109]....
        /*0d1c*/ 	.word	0x00018530


	//   ....[110]....
        /*0d20*/ 	.word	0x00018560


	//   ....[111]....
        /*0d24*/ 	.word	0x00018590


	//   ....[112]....
        /*0d28*/ 	.word	0x00018650


	//   ....[113]....
        /*0d2c*/ 	.word	0x00018670


	//   ....[114]....
        /*0d30*/ 	.word	0x000186e0


	//   ....[115]....
        /*0d34*/ 	.word	0x00018b70


	//   ....[116]....
        /*0d38*/ 	.word	0x00018fb0


	//   ....[117]....
        /*0d3c*/ 	.word	0x00019050


	//   ....[118]....
        /*0d40*/ 	.word	0x000190e0


	//   ....[119]....
        /*0d44*/ 	.word	0x00019130


	//   ....[120]....
        /*0d48*/ 	.word	0x00019180


	//   ....[121]....
        /*0d4c*/ 	.word	0x00019260


	//   ....[122]....
        /*0d50*/ 	.word	0x000192f0


	//   ....[123]....
        /*0d54*/ 	.word	0x00019340


	//   ....[124]....
        /*0d58*/ 	.word	0x00019390


	//   ....[125]....
        /*0d5c*/ 	.word	0x000195f0


	//   ....[126]....
        /*0d60*/ 	.word	0x00019640


	//   ....[127]....
        /*0d64*/ 	.word	0x000196d0


	//   ....[128]....
        /*0d68*/ 	.word	0x00019760


	//   ....[129]....
        /*0d6c*/ 	.word	0x000197f0


	//   ....[130]....
        /*0d70*/ 	.word	0x00019880


	//   ....[131]....
        /*0d74*/ 	.word	0x00019910


	//   ....[132]....
        /*0d78*/ 	.word	0x000199a0


	//   ....[133]....
        /*0d7c*/ 	.word	0x00019a60


	//   ....[134]....
        /*0d80*/ 	.word	0x00019d50


	//   ....[135]....
        /*0d84*/ 	.word	0x00019ed0


	//   ....[136]....
        /*0d88*/ 	.word	0x00019f40


	//   ....[137]....
        /*0d8c*/ 	.word	0x00019fa0


	//   ....[138]....
        /*0d90*/ 	.word	0x0001a000


	//   ....[139]....
        /*0d94*/ 	.word	0x0001a0d0


	//   ....[140]....
        /*0d98*/ 	.word	0x0001a190


	//   ....[141]....
        /*0d9c*/ 	.word	0x0001a2a0


	//   ....[142]....
        /*0da0*/ 	.word	0x0001a340


	//   ....[143]....
        /*0da4*/ 	.word	0x0001a410


	//   ....[144]....
        /*0da8*/ 	.word	0x0001a4b0


	//   ....[145]....
        /*0dac*/ 	.word	0x0001a580


	//   ....[146]....
        /*0db0*/ 	.word	0x0001a620


	//   ....[147]....
        /*0db4*/ 	.word	0x0001a6f0


	//   ....[148]....
        /*0db8*/ 	.word	0x0001a790


	//   ....[149]....
        /*0dbc*/ 	.word	0x0001a840


	//   ....[150]....
        /*0dc0*/ 	.word	0x0001a920


	//   ....[151]....
        /*0dc4*/ 	.word	0x0001ab70


	//   ....[152]....
        /*0dc8*/ 	.word	0x0001ac40


	//   ....[153]....
        /*0dcc*/ 	.word	0x0001ad10


	//   ....[154]....
        /*0dd0*/ 	.word	0x0001ad80


	//   ....[155]....
        /*0dd4*/ 	.word	0x0001ae90


	//   ....[156]....
        /*0dd8*/ 	.word	0x0001af80


	//   ....[157]....
        /*0ddc*/ 	.word	0x0001b010


	//   ....[158]....
        /*0de0*/ 	.word	0x0001b100


	//   ....[159]....
        /*0de4*/ 	.word	0x0001b190


	//   ....[160]....
        /*0de8*/ 	.word	0x0001b280


	//   ....[161]....
        /*0dec*/ 	.word	0x0001b310


	//   ....[162]....
        /*0df0*/ 	.word	0x0001b3f0


	//   ....[163]....
        /*0df4*/ 	.word	0x0001b520


	//   ....[164]....
        /*0df8*/ 	.word	0x0001b570


	//   ....[165]....
        /*0dfc*/ 	.word	0x0001b5d0


	//   ....[166]....
        /*0e00*/ 	.word	0x0001b670


	//   ....[167]....
        /*0e04*/ 	.word	0x0001ba10


	//   ....[168]....
        /*0e08*/ 	.word	0x0001bab0


	//   ....[169]....
        /*0e0c*/ 	.word	0x0001bbd0


	//   ....[170]....
        /*0e10*/ 	.word	0x0001bc50


	//   ....[171]....
        /*0e14*/ 	.word	0x0001bcd0


	//   ....[172]....
        /*0e18*/ 	.word	0x0001bd50


	//   ....[173]....
        /*0e1c*/ 	.word	0x0001bdd0


	//   ....[174]....
        /*0e20*/ 	.word	0x0001be60


	//   ....[175]....
        /*0e24*/ 	.word	0x0001bf00


	//   ....[176]....
        /*0e28*/ 	.word	0x0001bfb0


	//   ....[177]....
        /*0e2c*/ 	.word	0x0001c030


	//   ....[178]....
        /*0e30*/ 	.word	0x0001c0b0


	//   ....[179]....
        /*0e34*/ 	.word	0x0001c130


	//   ....[180]....
        /*0e38*/ 	.word	0x0001c1c0


	//   ....[181]....
        /*0e3c*/ 	.word	0x0001c240


	//   ....[182]....
        /*0e40*/ 	.word	0x0001c2e0


	//   ....[183]....
        /*0e44*/ 	.word	0x0001c370


	//   ....[184]....
        /*0e48*/ 	.word	0x0001c4a0


	//----- nvinfo : EIATTR_REG_RECONFIG
	.align		4
.L_295:
        /*0e4c*/ 	.byte	0x01, 0x54
	.zero		2


	//----- nvinfo : EIATTR_SYSCALL_OFFSETS
	.align		4
        /*0e50*/ 	.byte	0x04, 0x46
        /*0e52*/ 	.short	(.L_297 - .L_296)


	//   ....[0]....
.L_296:
        /*0e54*/ 	.word	0x000017e0


	//   ....[1]....
        /*0e58*/ 	.word	0x00001930


	//   ....[2]....
        /*0e5c*/ 	.word	0x00005ee0


	//   ....[3]....
        /*0e60*/ 	.word	0x00006250


	//   ....[4]....
        /*0e64*/ 	.word	0x00013380


	//   ....[5]....
        /*0e68*/ 	.word	0x000134e0


	//   ....[6]....
        /*0e6c*/ 	.word	0x000135e0


	//   ....[7]....
        /*0e70*/ 	.word	0x00013ef0


	//   ....[8]....
        /*0e74*/ 	.word	0x00014b10


	//----- nvinfo : EIATTR_MBARRIER_INSTR_OFFSETS
	.align		4
.L_297:
        /*0e78*/ 	.byte	0x04, 0x39
        /*0e7a*/ 	.short	(.L_299 - .L_298)


	//   ....[0]....
.L_298:
        /*0e7c*/ 	.word	0x000002c0
        /*0e80*/ 	.word	0x000000ff
        /*0e84*/ 	.word	0x00032400
        /*0e88*/ 	.short	0x0100
        /*0e8a*/ 	.byte	0x08
	.zero		1


	//   ....[1]....
        /*0e8c*/ 	.word	0x000002d0
        /*0e90*/ 	.word	0x000000ff
        /*0e94*/ 	.word	0x00032410
        /*0e98*/ 	.short	0x0100
        /*0e9a*/ 	.byte	0x08
	.zero		1


	//   ....[2]....
        /*0e9c*/ 	.word	0x000002e0
        /*0ea0*/ 	.word	0x000000ff
        /*0ea4*/ 	.word	0x00032420
        /*0ea8*/ 	.short	0x0100
        /*0eaa*/ 	.byte	0x08
	.zero		1


	//   ....[3]....
        /*0eac*/ 	.word	0x000003d0
        /*0eb0*/ 	.word	0x000000ff
        /*0eb4*/ 	.word	0x00032430
        /*0eb8*/ 	.short	0x0100
        /*0eba*/ 	.byte	0x08
	.zero		1


	//   ....[4]....
        /*0ebc*/ 	.word	0x000003e0
        /*0ec0*/ 	.word	0x000000ff
        /*0ec4*/ 	.word	0x00032440
        /*0ec8*/ 	.short	0x0100
        /*0eca*/ 	.byte	0x08
	.zero		1


	//   ....[5]....
        /*0ecc*/ 	.word	0x000003f0
        /*0ed0*/ 	.word	0x000000ff
        /*0ed4*/ 	.word	0x00032438
        /*0ed8*/ 	.short	0x0100
        /*0eda*/ 	.byte	0x08
	.zero		1


	//   ....[6]....
        /*0edc*/ 	.word	0x00000400
        /*0ee0*/ 	.word	0x000000ff
        /*0ee4*/ 	.word	0x00032448
        /*0ee8*/ 	.short	0x0100
        /*0eea*/ 	.byte	0x08
	.zero		1


	//   ....[7]....
        /*0eec*/ 	.word	0x00000530
        /*0ef0*/ 	.word	0x000000ff
        /*0ef4*/ 	.word	0x00032450
        /*0ef8*/ 	.short	0x0100
        /*0efa*/ 	.byte	0x08
	.zero		1


	//   ....[8]....
        /*0efc*/ 	.word	0x00000540
        /*0f00*/ 	.word	0x000000ff
        /*0f04*/ 	.word	0x00032460
        /*0f08*/ 	.short	0x0100
        /*0f0a*/ 	.byte	0x08
	.zero		1


	//   ....[9]....
        /*0f0c*/ 	.word	0x00000550
        /*0f10*/ 	.word	0x000000ff
        /*0f14*/ 	.word	0x00032458
        /*0f18*/ 	.short	0x0100
        /*0f1a*/ 	.byte	0x08
	.zero		1


	//   ....[10]....
        /*0f1c*/ 	.word	0x00000560
        /*0f20*/ 	.word	0x000000ff
        /*0f24*/ 	.word	0x00032468
        /*0f28*/ 	.short	0x0100
        /*0f2a*/ 	.byte	0x08
	.zero		1


	//   ....[11]....
        /*0f2c*/ 	.word	0x00000650
        /*0f30*/ 	.word	0x000000ff
        /*0f34*/ 	.word	0x00032470
        /*0f38*/ 	.short	0x0100
        /*0f3a*/ 	.byte	0x06
	.zero		1


	//   ....[12]....
        /*0f3c*/ 	.word	0x00000660
        /*0f40*/ 	.word	0x000000ff
        /*0f44*/ 	.word	0x00032480
        /*0f48*/ 	.short	0x0100
        /*0f4a*/ 	.byte	0x06
	.zero		1


	//   ....[13]....
        /*0f4c*/ 	.word	0x00000670
        /*0f50*/ 	.word	0x000000ff
        /*0f54*/ 	.word	0x00032478
        /*0f58*/ 	.short	0x0100
        /*0f5a*/ 	.byte	0x06
	.zero		1


	//   ....[14]....
        /*0f5c*/ 	.word	0x00000680
        /*0f60*/ 	.word	0x000000ff
        /*0f64*/ 	.word	0x00032488
        /*0f68*/ 	.short	0x0100
        /*0f6a*/ 	.byte	0x06
	.zero		1


	//   ....[15]....
        /*0f6c*/ 	.word	0x000007b0
        /*0f70*/ 	.word	0x000000ff
        /*0f74*/ 	.word	0x00032490
        /*0f78*/ 	.short	0x0100
        /*0f7a*/ 	.byte	0x08
	.zero		1


	//   ....[16]....
        /*0f7c*/ 	.word	0x000007c0
        /*0f80*/ 	.word	0x000000ff
        /*0f84*/ 	.word	0x000324a0
        /*0f88*/ 	.short	0x0100
        /*0f8a*/ 	.byte	0x08
	.zero		1


	//   ....[17]....
        /*0f8c*/ 	.word	0x000007d0
        /*0f90*/ 	.word	0x000000ff
        /*0f94*/ 	.word	0x00032498
        /*0f98*/ 	.short	0x0100
        /*0f9a*/ 	.byte	0x08
	.zero		1


	//   ....[18]....
        /*0f9c*/ 	.word	0x000007e0
        /*0fa0*/ 	.word	0x000000ff
        /*0fa4*/ 	.word	0x000324a8
        /*0fa8*/ 	.short	0x0100
        /*0faa*/ 	.byte	0x08
	.zero		1


	//   ....[19]....
        /*0fac*/ 	.word	0x00000910
        /*0fb0*/ 	.word	0x000000ff
        /*0fb4*/ 	.word	0x000324b0
        /*0fb8*/ 	.short	0x0100
        /*0fba*/ 	.byte	0x08
	.zero		1


	//   ....[20]....
        /*0fbc*/ 	.word	0x00000920
        /*0fc0*/ 	.word	0x000000ff
        /*0fc4*/ 	.word	0x000324c0
        /*0fc8*/ 	.short	0x0100
        /*0fca*/ 	.byte	0x08
	.zero		1


	//   ....[21]....
        /*0fcc*/ 	.word	0x00000930
        /*0fd0*/ 	.word	0x000000ff
        /*0fd4*/ 	.word	0x000324b8
        /*0fd8*/ 	.short	0x0100
        /*0fda*/ 	.byte	0x08
	.zero		1


	//   ....[22]....
        /*0fdc*/ 	.word	0x00000940
        /*0fe0*/ 	.word	0x000000ff
        /*0fe4*/ 	.word	0x000324c8
        /*0fe8*/ 	.short	0x0100
        /*0fea*/ 	.byte	0x08
	.zero		1


	//   ....[23]....
        /*0fec*/ 	.word	0x00002bb0
        /*0ff0*/ 	.word	0x0000005e
        /*0ff4*/ 	.word	0x00032490
        /*0ff8*/ 	.short	0x010a
        /*0ffa*/ 	.byte	0x3f
	.zero		1


	//   ....[24]....
        /*0ffc*/ 	.word	0x00003e80
        /*1000*/ 	.word	0x0000005e
        /*1004*/ 	.word	0x00032490
        /*1008*/ 	.short	0x010a
        /*100a*/ 	.byte	0x3f
	.zero		1


	//   ....[25]....
        /*100c*/ 	.word	0x00004f70
        /*1010*/ 	.word	0x0000005e
        /*1014*/ 	.word	0x00032490
        /*1018*/ 	.short	0x010a
        /*101a*/ 	.byte	0x3f
	.zero		1


	//   ....[26]....
        /*101c*/ 	.word	0x00005180
        /*1020*/ 	.word	0x00000028
        /*1024*/ 	.word	0x00000000
        /*1028*/ 	.short	0x0101
        /*102a*/ 	.byte	0x3f
	.zero		1


	//   ....[27]....
        /*102c*/ 	.word	0x000051c0
        /*1030*/ 	.word	0x0000005e
        /*1034*/ 	.word	0x000324b0
        /*1038*/ 	.short	0x010a
        /*103a*/ 	.byte	0x3f
	.zero		1


	//   ....[28]....
        /*103c*/ 	.word	0x00005820
        /*1040*/ 	.word	0x0000005e
        /*1044*/ 	.word	0x00000000
        /*1048*/ 	.short	0x0101
        /*104a*/ 	.byte	0x3f
	.zero		1


	//   ....[29]....
        /*104c*/ 	.word	0x00005f70
        /*1050*/ 	.word	0x00000012
        /*1054*/ 	.word	0x00032400
        /*1058*/ 	.short	0x010a
        /*105a*/ 	.byte	0x3f
	.zero		1


	//   ....[30]....
        /*105c*/ 	.word	0x00005fc0
        /*1060*/ 	.word	0x00000012
        /*1064*/ 	.word	0x00032400
        /*1068*/ 	.short	0x010a
        /*106a*/ 	.byte	0x3f
	.zero		1


	//   ....[31]....
        /*106c*/ 	.word	0x00006560
        /*1070*/ 	.word	0x00000012
        /*1074*/ 	.word	0x00032400
        /*1078*/ 	.short	0x010a
        /*107a*/ 	.byte	0x3f
	.zero		1


	//   ....[32]....
        /*107c*/ 	.word	0x000074b0
        /*1080*/ 	.word	0x00000012
        /*1084*/ 	.word	0x00032400
        /*1088*/ 	.short	0x010a
        /*108a*/ 	.byte	0x3f
	.zero		1


	//   ....[33]....
        /*108c*/ 	.word	0x000082d0
        /*1090*/ 	.word	0x00000004
        /*1094*/ 	.word	0x00032430
        /*1098*/ 	.short	0x010a
        /*109a*/ 	.byte	0x3f
	.zero		1


	//   ....[34]....
        /*109c*/ 	.word	0x00008340
        /*10a0*/ 	.word	0x00000004
        /*10a4*/ 	.word	0x00032430
        /*10a8*/ 	.short	0x010a
        /*10aa*/ 	.byte	0x3f
	.zero		1


	//   ....[35]....
        /*10ac*/ 	.word	0x00008730
        /*10b0*/ 	.word	0x00000012
        /*10b4*/ 	.word	0x00032410
        /*10b8*/ 	.short	0x010a
        /*10ba*/ 	.byte	0x3f
	.zero		1


	//   ....[36]....
        /*10bc*/ 	.word	0x00008780
        /*10c0*/ 	.word	0x00000004
        /*10c4*/ 	.word	0x00032450
        /*10c8*/ 	.short	0x010a
        /*10ca*/ 	.byte	0x3f
	.zero		1


	//   ....[37]....
        /*10cc*/ 	.word	0x00008800
        /*10d0*/ 	.word	0x00000004
        /*10d4*/ 	.word	0x00032450
        /*10d8*/ 	.short	0x010a
        /*10da*/ 	.byte	0x3f
	.zero		1


	//   ....[38]....
        /*10dc*/ 	.word	0x00009ea0
        /*10e0*/ 	.word	0x00000018
        /*10e4*/ 	.word	0x00000000
        /*10e8*/ 	.short	0x0101
        /*10ea*/ 	.byte	0x3f
	.zero		1


	//   ....[39]....
        /*10ec*/ 	.word	0x0000aac0
        /*10f0*/ 	.word	0x00000004
        /*10f4*/ 	.word	0x00000000
        /*10f8*/ 	.short	0x0101
        /*10fa*/ 	.byte	0x3f
	.zero		1


	//   ....[40]....
        /*10fc*/ 	.word	0x0000abd0
        /*1100*/ 	.word	0x00000005
        /*1104*/ 	.word	0x00032430
        /*1108*/ 	.short	0x010a
        /*110a*/ 	.byte	0x3f
	.zero		1


	//   ....[41]....
        /*110c*/ 	.word	0x0000ac30
        /*1110*/ 	.word	0x00000005
        /*1114*/ 	.word	0x00032430
        /*1118*/ 	.short	0x010a
        /*111a*/ 	.byte	0x3f
	.zero		1


	//   ....[42]....
        /*111c*/ 	.word	0x0000aee0
        /*1120*/ 	.word	0x00000005
        /*1124*/ 	.word	0x00032450
        /*1128*/ 	.short	0x010a
        /*112a*/ 	.byte	0x3f
	.zero		1


	//   ....[43]....
        /*112c*/ 	.word	0x0000af30
        /*1130*/ 	.word	0x00000005
        /*1134*/ 	.word	0x00032450
        /*1138*/ 	.short	0x010a
        /*113a*/ 	.byte	0x3f
	.zero		1


	//   ....[44]....
        /*113c*/ 	.word	0x0000c780
        /*1140*/ 	.word	0x00000007
        /*1144*/ 	.word	0x00000000
        /*1148*/ 	.short	0x0101
        /*114a*/ 	.byte	0x3f
	.zero		1


	//   ....[45]....
        /*114c*/ 	.word	0x0000d2a0
        /*1150*/ 	.word	0x00000005
        /*1154*/ 	.word	0x00000000
        /*1158*/ 	.short	0x0101
        /*115a*/ 	.byte	0x3f
	.zero		1


	//   ....[46]....
        /*115c*/ 	.word	0x0000f680
        /*1160*/ 	.word	0x00000000
        /*1164*/ 	.word	0x00000000
        /*1168*/ 	.short	0x0101
        /*116a*/ 	.byte	0x3f
	.zero		1


	//   ....[47]....
        /*116c*/ 	.word	0x00011e90
        /*1170*/ 	.word	0x00000005
        /*1174*/ 	.word	0x00032420
        /*1178*/ 	.short	0x010a
        /*117a*/ 	.byte	0x3f
	.zero		1


	//   ....[48]....
        /*117c*/ 	.word	0x00011f80
        /*1180*/ 	.word	0x00000003
        /*1184*/ 	.word	0x000324a0
        /*1188*/ 	.short	0x010a
        /*118a*/ 	.byte	0x3f
	.zero		1


	//   ....[49]....
        /*118c*/ 	.word	0x000121d0
        /*1190*/ 	.word	0x00000003
        /*1194*/ 	.word	0x000324c0
        /*1198*/ 	.short	0x010a
        /*119a*/ 	.byte	0x3f
	.zero		1


	//   ....[50]....
        /*119c*/ 	.word	0x00012890
        /*11a0*/ 	.word	0x00000004
        /*11a4*/ 	.word	0x000324a0
        /*11a8*/ 	.short	0x010a
        /*11aa*/ 	.byte	0x3f
	.zero		1


	//   ....[51]....
        /*11ac*/ 	.word	0x00012ad0
        /*11b0*/ 	.word	0x00000004
        /*11b4*/ 	.word	0x000324c0
        /*11b8*/ 	.short	0x010a
        /*11ba*/ 	.byte	0x3f
	.zero		1


	//   ....[52]....
        /*11bc*/ 	.word	0x00013a30
        /*11c0*/ 	.word	0x00000000
        /*11c4*/ 	.word	0x00032440
        /*11c8*/ 	.short	0x010a
        /*11ca*/ 	.byte	0x3f
	.zero		1


	//   ....[53]....
        /*11cc*/ 	.word	0x000148b0
        /*11d0*/ 	.word	0x00000008
        /*11d4*/ 	.word	0x00032400
        /*11d8*/ 	.short	0x0107
        /*11da*/ 	.byte	0x3f
	.zero		1


	//   ....[54]....
        /*11dc*/ 	.word	0x00014950
        /*11e0*/ 	.word	0x00000002
        /*11e4*/ 	.word	0x00032400
        /*11e8*/ 	.short	0x0101
        /*11ea*/ 	.byte	0x3f
	.zero		1


	//   ....[55]....
        /*11ec*/ 	.word	0x000155b0
        /*11f0*/ 	.word	0x00000008
        /*11f4*/ 	.word	0x00032410
        /*11f8*/ 	.short	0x0107
        /*11fa*/ 	.byte	0x3f
	.zero		1


	//   ....[56]....
        /*11fc*/ 	.word	0x000156b0
        /*1200*/ 	.word	0x00000002
        /*1204*/ 	.word	0x00032410
        /*1208*/ 	.short	0x0101
        /*120a*/ 	.byte	0x3f
	.zero		1


	//   ....[57]....
        /*120c*/ 	.word	0x000156d0
        /*1210*/ 	.word	0x00000002
        /*1214*/ 	.word	0x00032420
        /*1218*/ 	.short	0x010a
        /*121a*/ 	.byte	0x3f
	.zero		1


	//   ....[58]....
        /*121c*/ 	.word	0x000157e0
        /*1220*/ 	.word	0x00000002
        /*1224*/ 	.word	0x00032460
        /*1228*/ 	.short	0x010a
        /*122a*/ 	.byte	0x3f
	.zero		1


	//   ....[59]....
        /*122c*/ 	.word	0x000160f0
        /*1230*/ 	.word	0x00000002
        /*1234*/ 	.word	0x00032440
        /*1238*/ 	.short	0x010a
        /*123a*/ 	.byte	0x3f
	.zero		1


	//   ....[60]....
        /*123c*/ 	.word	0x00016350
        /*1240*/ 	.word	0x00000002
        /*1244*/ 	.word	0x00032460
        /*1248*/ 	.short	0x010a
        /*124a*/ 	.byte	0x3f
	.zero		1


	//   ....[61]....
        /*124c*/ 	.word	0x00016bf0
        /*1250*/ 	.word	0x00000003
        /*1254*/ 	.word	0x00032440
        /*1258*/ 	.short	0x010a
        /*125a*/ 	.byte	0x3f
	.zero		1


	//   ....[62]....
        /*125c*/ 	.word	0x00016e40
        /*1260*/ 	.word	0x00000003
        /*1264*/ 	.word	0x00032460
        /*1268*/ 	.short	0x010a
        /*126a*/ 	.byte	0x3f
	.zero		1


	//   ....[63]....
        /*126c*/ 	.word	0x00017650
        /*1270*/ 	.word	0x00000003
        /*1274*/ 	.word	0x00032440
        /*1278*/ 	.short	0x010a
        /*127a*/ 	.byte	0x3f
	.zero		1


	//   ....[64]....
        /*127c*/ 	.word	0x000178b0
        /*1280*/ 	.word	0x00000003
        /*1284*/ 	.word	0x00032460
        /*1288*/ 	.short	0x010a
        /*128a*/ 	.byte	0x3f
	.zero		1


	//   ....[65]....
        /*128c*/ 	.word	0x00018af0
        /*1290*/ 	.word	0x00000000
        /*1294*/ 	.word	0x00032420
        /*1298*/ 	.short	0x010a
        /*129a*/ 	.byte	0x3f
	.zero		1


	//   ....[66]....
        /*129c*/ 	.word	0x00018ca0
        /*12a0*/ 	.word	0x00000006
        /*12a4*/ 	.word	0x00000000
        /*12a8*/ 	.short	0x010a
        /*12aa*/ 	.byte	0x3f
	.zero		1


	//   ....[67]....
        /*12ac*/ 	.word	0x00018d10
        /*12b0*/ 	.word	0x00000007
        /*12b4*/ 	.word	0x00000000
        /*12b8*/ 	.short	0x010a
        /*12ba*/ 	.byte	0x3f
	.zero		1


	//   ....[68]....
        /*12bc*/ 	.word	0x00018d80
        /*12c0*/ 	.word	0x00000004
        /*12c4*/ 	.word	0x00000000
        /*12c8*/ 	.short	0x010a
        /*12ca*/ 	.byte	0x3f
	.zero		1


	//   ....[69]....
        /*12cc*/ 	.word	0x00018db0
        /*12d0*/ 	.word	0x00000003
        /*12d4*/ 	.word	0x00000000
        /*12d8*/ 	.short	0x010a
        /*12da*/ 	.byte	0x3f
	.zero		1


	//   ....[70]....
        /*12dc*/ 	.word	0x00018e10
        /*12e0*/ 	.word	0x0000005e
        /*12e4*/ 	.word	0x00032490
        /*12e8*/ 	.short	0x010a
        /*12ea*/ 	.byte	0x3f
	.zero		1


	//   ....[71]....
        /*12ec*/ 	.word	0x00018e60
        /*12f0*/ 	.word	0x0000005e
        /*12f4*/ 	.word	0x00032490
        /*12f8*/ 	.short	0x010a
        /*12fa*/ 	.byte	0x3f
	.zero		1


	//   ....[72]....
        /*12fc*/ 	.word	0x00018eb0
        /*1300*/ 	.word	0x0000005e
        /*1304*/ 	.word	0x00032490
        /*1308*/ 	.short	0x010a
        /*130a*/ 	.byte	0x3f
	.zero		1


	//   ....[73]....
        /*130c*/ 	.word	0x00018f00
        /*1310*/ 	.word	0x0000005e
        /*1314*/ 	.word	0x000324b0
        /*1318*/ 	.short	0x010a
        /*131a*/ 	.byte	0x3f
	.zero		1


	//   ....[74]....
        /*131c*/ 	.word	0x000191b0
        /*1320*/ 	.word	0x00000012
        /*1324*/ 	.word	0x00032400
        /*1328*/ 	.short	0x010a
        /*132a*/ 	.byte	0x3f
	.zero		1


	//   ....[75]....
        /*132c*/ 	.word	0x000193c0
        /*1330*/ 	.word	0x00000012
        /*1334*/ 	.word	0x00032400
        /*1338*/ 	.short	0x010a
        /*133a*/ 	.byte	0x3f
	.zero		1


	//   ....[76]....
        /*133c*/ 	.word	0x00019410
        /*1340*/ 	.word	0x00000004
        /*1344*/ 	.word	0x00032430
        /*1348*/ 	.short	0x010a
        /*134a*/ 	.byte	0x3f
	.zero		1


	//   ....[77]....
        /*134c*/ 	.word	0x00019460
        /*1350*/ 	.word	0x00000012
        /*1354*/ 	.word	0x00032410
        /*1358*/ 	.short	0x010a
        /*135a*/ 	.byte	0x3f
	.zero		1


	//   ....[78]....
        /*135c*/ 	.word	0x000194b0
        /*1360*/ 	.word	0x00000004
        /*1364*/ 	.word	0x00032450
        /*1368*/ 	.short	0x010a
        /*136a*/ 	.byte	0x3f
	.zero		1


	//   ....[79]....
        /*136c*/ 	.word	0x00019500
        /*1370*/ 	.word	0x00000005
        /*1374*/ 	.word	0x00032430
        /*1378*/ 	.short	0x010a
        /*137a*/ 	.byte	0x3f
	.zero		1


	//   ....[80]....
        /*137c*/ 	.word	0x00019550
        /*1380*/ 	.word	0x00000005
        /*1384*/ 	.word	0x00032450
        /*1388*/ 	.short	0x010a
        /*138a*/ 	.byte	0x3f
	.zero		1


	//   ....[81]....
        /*138c*/ 	.word	0x00019b30
        /*1390*/ 	.word	0x00000004
        /*1394*/ 	.word	0x00032420
        /*1398*/ 	.short	0x010a
        /*139a*/ 	.byte	0x3f
	.zero		1


	//   ....[82]....
        /*139c*/ 	.word	0x00019b80
        /*13a0*/ 	.word	0x00000003
        /*13a4*/ 	.word	0x000324a0
        /*13a8*/ 	.short	0x010a
        /*13aa*/ 	.byte	0x3f
	.zero		1


	//   ....[83]....
        /*13ac*/ 	.word	0x00019bd0
        /*13b0*/ 	.word	0x00000003
        /*13b4*/ 	.word	0x000324c0
        /*13b8*/ 	.short	0x010a
        /*13ba*/ 	.byte	0x3f
	.zero		1


	//   ....[84]....
        /*13bc*/ 	.word	0x00019c20
        /*13c0*/ 	.word	0x00000004
        /*13c4*/ 	.word	0x000324a0
        /*13c8*/ 	.short	0x010a
        /*13ca*/ 	.byte	0x3f
	.zero		1


	//   ....[85]....
        /*13cc*/ 	.word	0x00019c70
        /*13d0*/ 	.word	0x00000004
        /*13d4*/ 	.word	0x000324c0
        /*13d8*/ 	.short	0x010a
        /*13da*/ 	.byte	0x3f
	.zero		1


	//   ....[86]....
        /*13dc*/ 	.word	0x00019e10
        /*13e0*/ 	.word	0x00000000
        /*13e4*/ 	.word	0x00032440
        /*13e8*/ 	.short	0x010a
        /*13ea*/ 	.byte	0x3f
	.zero		1


	//   ....[87]....
        /*13ec*/ 	.word	0x0001b730
        /*13f0*/ 	.word	0x00000002
        /*13f4*/ 	.word	0x00032420
        /*13f8*/ 	.short	0x010a
        /*13fa*/ 	.byte	0x3f
	.zero		1


	//   ....[88]....
        /*13fc*/ 	.word	0x0001b780
        /*1400*/ 	.word	0x00000002
        /*1404*/ 	.word	0x00032460
        /*1408*/ 	.short	0x010a
        /*140a*/ 	.byte	0x3f
	.zero		1


	//   ....[89]....
        /*140c*/ 	.word	0x0001b7d0
        /*1410*/ 	.word	0x00000002
        /*1414*/ 	.word	0x00032440
        /*1418*/ 	.short	0x010a
        /*141a*/ 	.byte	0x3f
	.zero		1


	//   ....[90]....
        /*141c*/ 	.word	0x0001b820
        /*1420*/ 	.word	0x00000002
        /*1424*/ 	.word	0x00032460
        /*1428*/ 	.short	0x010a
        /*142a*/ 	.byte	0x3f
	.zero		1


	//   ....[91]....
        /*142c*/ 	.word	0x0001b870
        /*1430*/ 	.word	0x00000003
        /*1434*/ 	.word	0x00032440
        /*1438*/ 	.short	0x010a
        /*143a*/ 	.byte	0x3f
	.zero		1


	//   ....[92]....
        /*143c*/ 	.word	0x0001b8c0
        /*1440*/ 	.word	0x00000003
        /*1444*/ 	.word	0x00032460
        /*1448*/ 	.short	0x010a
        /*144a*/ 	.byte	0x3f
	.zero		1


	//   ....[93]....
        /*144c*/ 	.word	0x0001b910
        /*1450*/ 	.word	0x00000003
        /*1454*/ 	.word	0x00032440
        /*1458*/ 	.short	0x010a
        /*145a*/ 	.byte	0x3f
	.zero		1


	//   ....[94]....
        /*145c*/ 	.word	0x0001b960
        /*1460*/ 	.word	0x00000003
        /*1464*/ 	.word	0x00032460
        /*1468*/ 	.short	0x010a
        /*146a*/ 	.byte	0x3f
	.zero		1


	//   ....[95]....
        /*146c*/ 	.word	0x0001c3c0
        /*1470*/ 	.word	0x00000000
        /*1474*/ 	.word	0x00032420
        /*1478*/ 	.short	0x010a
        /*147a*/ 	.byte	0x3f
	.zero		1


	//   ....[96]....
        /*147c*/ 	.word	0x0001c560
        /*1480*/ 	.word	0x00000006
        /*1484*/ 	.word	0x00000000
        /*1488*/ 	.short	0x010a
        /*148a*/ 	.byte	0x3f
	.zero		1


	//   ....[97]....
        /*148c*/ 	.word	0x0001c5b0
        /*1490*/ 	.word	0x00000007
        /*1494*/ 	.word	0x00000000
        /*1498*/ 	.short	0x010a
        /*149a*/ 	.byte	0x3f
	.zero		1


	//   ....[98]....
        /*149c*/ 	.word	0x0001c600
        /*14a0*/ 	.word	0x00000004
        /*14a4*/ 	.word	0x00000000
        /*14a8*/ 	.short	0x010a
        /*14aa*/ 	.byte	0x3f
	.zero		1


	//----- nvinfo : EIATTR_NUM_MBARRIERS
	.align		4
.L_299:
        /*14ac*/ 	.byte	0x03, 0x38
        /*14ae*/ 	.short	0x0017


	//----- nvinfo : EIATTR_EXIT_INSTR_OFFSETS
	.align		4
        /*14b0*/ 	.byte	0x04, 0x1c
        /*14b2*/ 	.short	(.L_301 - .L_300)


	//   ....[0]....
.L_300:
        /*14b4*/ 	.word	0x00018e00


	//----- nvinfo : EIATTR_MAX_THREADS
	.align		4
.L_301:
        /*14b8*/ 	.byte	0x04, 0x05
        /*14ba*/ 	.short	(.L_303 - .L_302)
.L_302:
        /*14bc*/ 	.word	0x00000180
        /*14c0*/ 	.word	0x00000001
        /*14c4*/ 	.word	0x00000001


	//----- nvinfo : EIATTR_CRS_STACK_SIZE
	.align		4
.L_303:
        /*14c8*/ 	.byte	0x04, 0x1e
        /*14ca*/ 	.short	(.L_305 - .L_304)
.L_304:
        /*14cc*/ 	.word	0x00000000


	//----- nvinfo : EIATTR_CBANK_PARAM_SIZE
	.align		4
.L_305:
        /*14d0*/ 	.byte	0x03, 0x19
        /*14d2*/ 	.short	0x0bf0


	//----- nvinfo : EIATTR_PARAM_CBANK
	.align		4
        /*14d4*/ 	.byte	0x04, 0x0a
        /*14d6*/ 	.short	(.L_307 - .L_306)
	.align		4
.L_306:
        /*14d8*/ 	.word	index@(.nv.constant0._ZN7cutlass13device_kernelIN5flash11enable_sm90INS1_16FlashAttnFwdSm90INS1_25CollectiveMainloopFwdSm90ILi2EN4cute5tupleIJNS5_1CILi1EEES8_S8_EEENS6_IJNS7_ILi128EEENS7_ILi96EEENS7_ILi64EEEEEELi256ENS_10bfloat16_tEfNS_4arch4Sm90ELb0ELb0ELb0ELb1ELb0ELb1ELb1ELb1ELb0ELb1ELb0ELb0EEENS1_21CollectiveEpilogueFwdINS6_IJSA_NS7_ILi256EEESB_EEES9_SE_SG_Li256ELb1ELb1ELb0ELb0EEENS1_36VarlenDynamicPersistentTileSchedulerILi128ELi96ELi256ELi128ELb0ELb1ELb1ELb0ELb1ELb1EEEEEEEEEvNT_6ParamsE)
        /*14dc*/ 	.short	0x0210
        /*14de*/ 	.short	0x0bf0


	//----- nvinfo : EIATTR_SW_WAR
	.align		4
.L_307:
        /*14e0*/ 	.byte	0x04, 0x36
        /*14e2*/ 	.short	(.L_309 - .L_308)
.L_308:
        /*14e4*/ 	.word	0x00000008
.L_309:


//--------------------- .nv.info._ZN7cutlass13device_kernelIN5flash11enable_sm90INS1_16FlashAttnFwdSm90INS1_25CollectiveMainloopFwdSm90ILi2EN4cute5tupleIJNS5_1CILi1EEES8_S8_EEENS6_IJNS7_ILi128EEENS7_ILi96EEENS7_ILi64EEEEEELi256ENS_10bfloat16_tEfNS_4arch4Sm90ELb0ELb1ELb0ELb0ELb0ELb0ELb0ELb1ELb0ELb1ELb0ELb0EEENS1_21CollectiveEpilogueFwdINS6_IJSA_NS7_ILi256EEESB_EEES9_SE_SG_Li256ELb0ELb1ELb0ELb0EEENS1_30DynamicPersistentTileSchedulerILi256ELi128ELb0ELb1ELb1EEEEEEEEEvNT_6ParamsE --------------------------
	.section	.nv.info._ZN7cutlass13device_kernelIN5flash11enable_sm90INS1_16FlashAttnFwdSm90INS1_25CollectiveMainloopFwdSm90ILi2EN4cute5tupleIJNS5_1CILi1EEES8_S8_EEENS6_IJNS7_ILi128EEENS7_ILi96EEENS7_ILi64EEEEEELi256ENS_10bfloat16_tEfNS_4arch4Sm90ELb0ELb1ELb0ELb0ELb0ELb0ELb0ELb1ELb0ELb1ELb0ELb0EEENS1_21CollectiveEpilogueFwdINS6_IJSA_NS7_ILi256EEESB_EEES9_SE_SG_Li256ELb0ELb1ELb0ELb0EEENS1_30DynamicPersistentTileSchedulerILi256ELi128ELb0ELb1ELb1EEEEEEEEEvNT_6ParamsE,"",@"SHT_CUDA_INFO"
	.sectionflags	@""
	.align	4


	//----- nvinfo : EIATTR_CUDA_API_VERSION
	.align		4
        /*0000*/ 	.byte	0x04, 0x37
        /*0002*/ 	.short	(.L_311 - .L_310)
.L_310:
        /*0004*/ 	.word	0x00000082


	//----- nvinfo : EIATTR_KPARAM_INFO
	.align		4
.L_311:
        /*0008*/ 	.byte	0x04, 0x17
        /*000a*/ 	.short	(.L_313 - .L_312)
.L_312:
        /*000c*/ 	.word	0x00000000
        /*0010*/ 	.short	0x0000
        /*0012*/ 	.short	0x0070
        /*0014*/ 	.byte	0x00, 0xf0, 0x01, 0x2a


	//----- nvinfo : EIATTR_SPARSE_MMA_MASK
	.align		4
.L_313:
        /*0018*/ 	.byte	0x03, 0x50
        /*001a*/ 	.short	0x0000


	//----- nvinfo : EIATTR_MAXREG_COUNT
	.align		4
        /*001c*/ 	.byte	0x03, 0x1b
        /*001e*/ 	.short	0x00a8


	//----- nvinfo : EIATTR_NUM_BARRIERS
	.align		4
        /*0020*/ 	.byte	0x02, 0x4c
        /*0022*/ 	.byte	0x10
	.zero		1


	//----- nvinfo : EIATTR_EXTERNS
	.align		4
        /*0024*/ 	.byte	0x04, 0x0f
        /*0026*/ 	.short	(.L_315 - .L_314)


	//   ....[0]....
	.align		4
.L_314:
        /*0028*/ 	.word	index@(__assertfail)


	//----- nvinfo : EIATTR_ANNOTATIONS
	.align		4
.L_315:
        /*002c*/ 	.byte	0x04, 0x55
        /*002e*/ 	.short	(.L_317 - .L_316)


	//   ....[0]....
.L_316:
        /* <DEDUP_REMOVED lines=20> */


	//----- nvinfo : EIATTR_MERCURY_ISA_VERSION
	.align		4
.L_317:
        /*0160*/ 	.byte	0x03, 0x5f
        /*0162*/ 	.short	0x0101


	//----- nvinfo : EIATTR_INT_WARP_WIDE_INSTR_OFFSETS
	.align		4
        /*0164*/ 	.byte	0x04, 0x31
        /*0166*/ 	.short	(.L_319 - .L_318)


	//   ....[0]....
.L_318:
        /*0168*/ 	.word	0x00000130


	//   ....[1]....
        /*016c*/ 	.word	0x00000170


	//   ....[2]....
        /*0170*/ 	.word	0x000001e0


	//   ....[3]....
        /*0174*/ 	.word	0x000105d0


	//   ....[4]....
        /*0178*/ 	.word	0x00010660


	//   ....[5]....
        /*017c*/ 	.word	0x00013f80


	//   ....[6]....
        /*0180*/ 	.word	0x00014010


	//----- nvinfo : EIATTR_COOP_GROUP_MASK_REGIDS
	.align		4
.L_319:
        /*0184*/ 	.byte	0x04, 0x29
        /*0186*/ 	.short	(.L_321 - .L_320)


	//   ....[0]....
.L_320:
        /*0188*/ 	.word	0xffffffff


	//   ....[1]....
        /*018c*/ 	.word	0xffffffff


	//   ....[2]....
        /*0190*/ 	.word	0xffffffff


	//   ....[3]....
        /*0194*/ 	.word	0xffffffff


	//   ....[4]....
        /*0198*/ 	.word	0xffffffff


	//   ....[5]....
        /*019c*/ 	.word	0xffffffff


	//   ....[6]....
        /*01a0*/ 	.word	0xffffffff


	//   ....[7]....
        /*01a4*/ 	.word	0xffffffff


	//   ....[8]....
        /*01a8*/ 	.word	0xffffffff


	//   ....[9]....
        /*01ac*/ 	.word	0xffffffff


	//   ....[10]....
        /*01b0*/ 	.word	0xffffffff


	//   ....[11]....
        /*01b4*/ 	.word	0xffffffff


	//   ....[12]....
        /*01b8*/ 	.word	0xffffffff


	//   ....[13]....
        /*01bc*/ 	.word	0xffffffff


	//   ....[14]....
        /*01c0*/ 	.word	0xffffffff


	//   ....[15]....
        /*01c4*/ 	.word	0xffffffff


	//   ....[16]....
        /*01c8*/ 	.word	0xffffffff


	//   ....[17]....
        /*01cc*/ 	.word	0xffffffff


	//   ....[18]....
        /*01d0*/ 	.word	0xffffffff


	//   ....[19]....
        /*01d4*/ 	.word	0xffffffff


	//   ....[20]....
        /*01d8*/ 	.word	0xffffffff


	//   ....[21]....
        /*01dc*/ 	.word	0xffffffff


	//   ....[22]....
        /*01e0*/ 	.word	0xffffffff


	//   ....[23]....
        /*01e4*/ 	.word	0xffffffff


	//   ....[24]....
        /*01e8*/ 	.word	0xffffffff


	//   ....[25]....
        /*01ec*/ 	.word	0xffffffff


	//   ....[26]....
        /*01f0*/ 	.word	0xffffffff


	//   ....[27]....
        /*01f4*/ 	.word	0xffffffff


	//   ....[28]....
        /*01f8*/ 	.word	0xffffffff


	//   ....[29]....
        /*01fc*/ 	.word	0xffffffff


	//   ....[30]....
        /*0200*/ 	.word	0xffffffff


	//   ....[31]....
        /*0204*/ 	.word	0xffffffff


	//   ....[32]....
        /*0208*/ 	.word	0xffffffff


	//   ....[33]....
        /*020c*/ 	.word	0xffffffff


	//   ....[34]....
        /*0210*/ 	.word	0xffffffff


	//   ....[35]....
        /*0214*/ 	.word	0xffffffff


	//   ....[36]....
        /*0218*/ 	.word	0xffffffff


	//   ....[37]....
        /*021c*/ 	.word	0xffffffff


	//   ....[38]....
        /*0220*/ 	.word	0xffffffff


	//   ....[39]....
        /*0224*/ 	.word	0xffffffff


	//   ....[40]....
        /*0228*/ 	.word	0xffffffff


	//   ....[41]....
        /*022c*/ 	.word	0xffffffff


	//   ....[42]....
        /*0230*/ 	.word	0xffffffff


	//   ....[43]....
        /*0234*/ 	.word	0xffffffff


	//   ....[44]....
        /*0238*/ 	.word	0xffffffff


	//   ....[45]....
        /*023c*/ 	.word	0xffffffff


	//   ....[46]....
        /*0240*/ 	.word	0xffffffff


	//   ....[47]....
        /*0244*/ 	.word	0xffffffff


	//   ....[48]....
        /*0248*/ 	.word	0xffffffff


	//   ....[49]....
        /*024c*/ 	.word	0xffffffff


	//   ....[50]....
        /*0250*/ 	.word	0xffffffff


	//   ....[51]....
        /*0254*/ 	.word	0xffffffff


	//   ....[52]....
        /*0258*/ 	.word	0xffffffff


	//   ....[53]....
        /*025c*/ 	.word	0xffffffff


	//   ....[54]....
        /*0260*/ 	.word	0xffffffff


	//   ....[55]....
        /*0264*/ 	.word	0xffffffff


	//   ....[56]....
        /*0268*/ 	.word	0xffffffff


	//   ....[57]....
        /*026c*/ 	.word	0xffffffff


	//   ....[58]....
        /*0270*/ 	.word	0xffffffff


	//   ....[59]....
        /*0274*/ 	.word	0xffffffff


	//   ....[60]....
        /*0278*/ 	.word	0xffffffff


	//   ....[61]....
        /*027c*/ 	.word	0xffffffff


	//   ....[62]....
        /*0280*/ 	.word	0xffffffff


	//   ....[63]....
        /*0284*/ 	.word	0xffffffff


	//   ....[64]....
        /*0288*/ 	.word	0xffffffff


	//   ....[65]....
        /*028c*/ 	.word	0xffffffff


	//   ....[66]....
        /*0290*/ 	.word	0xffffffff


	//   ....[67]....
        /*0294*/ 	.word	0xffffffff


	//   ....[68]....
        /*0298*/ 	.word	0xffffffff


	//   ....[69]....
        /*029c*/ 	.word	0xffffffff


	//   ....[70]....
        /*02a0*/ 	.word	0xffffffff


	//   ....[71]....
        /*02a4*/ 	.word	0xffffffff


	//   ....[72]....
        /*02a8*/ 	.word	0xffffffff


	//   ....[73]....
        /*02ac*/ 	.word	0xffffffff


	//   ....[74]....
        /*02b0*/ 	.word	0x0500000f


	//   ....[75]....
        /*02b4*/ 	.word	0x0500000f


	//   ....[76]....
        /*02b8*/ 	.word	0x0500000f


	//   ....[77]....
        /*02bc*/ 	.word	0x0500000f


	//   ....[78]....
        /*02c0*/ 	.word	0x0500000f


	//   ....[79]....
        /*02c4*/ 	.word	0x0500000f


	//   ....[80]....
        /*02c8*/ 	.word	0x0500000f


	//   ....[81]....
        /*02cc*/ 	.word	0x0500000f


	//   ....[82]....
        /*02d0*/ 	.word	0x0500000f


	//   ....[83]....
        /*02d4*/ 	.word	0x0500000f


	//   ....[84]....
        /*02d8*/ 	.word	0x0500000f


	//   ....[85]....
        /*02dc*/ 	.word	0x0500000f


	//   ....[86]....
        /*02e0*/ 	.word	0x0500000f


	//   ....[87]....
        /*02e4*/ 	.word	0x0500000f


	//   ....[88]....
        /*02e8*/ 	.word	0x0500000f


	//   ....[89]....
        /*02ec*/ 	.word	0x0500000f


	//   ....[90]....
        /*02f0*/ 	.word	0x0500000f


	//   ....[91]....
        /*02f4*/ 	.word	0x0500000f


	//   ....[92]....
        /*02f8*/ 	.word	0x0500000f


	//----- nvinfo : EIATTR_COOP_GROUP_INSTR_OFFSETS
	.align		4
.L_321:
        /*02fc*/ 	.byte	0x04, 0x28
        /*02fe*/ 	.short	(.L_323 - .L_322)


	//   ....[0]....
.L_322:
        /*0300*/ 	.word	0x00000070


	//   ....[1]....
        /*0304*/ 	.word	0x00000140


	//   ....[2]....
        /*0308*/ 	.word	0x00000190


	//   ....[3]....
        /*030c*/ 	.word	0x000003c0


	//   ....[4]....
        /*0310*/ 	.word	0x00000520


	//   ....[5]....
        /*0314*/ 	.word	0x00000640


	//   ....[6]....
        /*0318*/ 	.word	0x000007a0


	//   ....[7]....
        /*031c*/ 	.word	0x00001a30


	//   ....[8]....
        /*0320*/ 	.word	0x000020b0


	//   ....[9]....
        /*0324*/ 	.word	0x00002b00


	//   ....[10]....
        /*0328*/ 	.word	0x00003130


	//   ....[11]....
        /*032c*/ 	.word	0x00003240


	//   ....[12]....
        /*0330*/ 	.word	0x00003820


	//   ....[13]....
        /*0334*/ 	.word	0x000038b0


	//   ....[14]....
        /*0338*/ 	.word	0x00004990


	//   ....[15]....
        /*033c*/ 	.word	0x000054b0


	//   ....[16]....
        /*0340*/ 	.word	0x00005a40


	//   ....[17]....
        /*0344*/ 	.word	0x00005b60


	//   ....[18]....
        /*0348*/ 	.word	0x000061b0


	//   ....[19]....
        /*034c*/ 	.word	0x00006230


	//   ....[20]....
        /*0350*/ 	.word	0x00007df0


	//   ....[21]....
        /*0354*/ 	.word	0x00007e10


	//   ....[22]....
        /*0358*/ 	.word	0x00008340


	//   ....[23]....
        /*035c*/ 	.word	0x00008510


	//   ....[24]....
        /*0360*/ 	.word	0x00009a90


	//   ....[25]....
        /*0364*/ 	.word	0x00009cf0


	//   ....[26]....
        /*0368*/ 	.word	0x0000aac0


	//   ....[27]....
        /*036c*/ 	.word	0x0000abe0


	//   ....[28]....
        /*0370*/ 	.word	0x0000b420


	//   ....[29]....
        /*0374*/ 	.word	0x0000b5f0


	//   ....[30]....
        /*0378*/ 	.word	0x0000c720


	//   ....[31]....
        /*037c*/ 	.word	0x0000c7a0


	//   ....[32]....
        /*0380*/ 	.word	0x0000c810


	//   ....[33]....
        /*0384*/ 	.word	0x0000c840


	//   ....[34]....
        /*0388*/ 	.word	0x0000e1f0


	//   ....[35]....
        /*038c*/ 	.word	0x0000e220


	//   ....[36]....
        /*0390*/ 	.word	0x0000e2c0


	//   ....[37]....
        /*0394*/ 	.word	0x0000e2f0


	//   ....[38]....
        /*0398*/ 	.word	0x0000e950


	//   ....[39]....
        /*039c*/ 	.word	0x0000e990


	//   ....[40]....
        /*03a0*/ 	.word	0x0000ead0


	//   ....[41]....
        /*03a4*/ 	.word	0x0000eaf0


	//   ....[42]....
        /*03a8*/ 	.word	0x0000ec30


	//   ....[43]....
        /*03ac*/ 	.word	0x0000ec50


	//   ....[44]....
        /*03b0*/ 	.word	0x0000eda0


	//   ....[45]....
        /*03b4*/ 	.word	0x0000edc0


	//   ....[46]....
        /*03b8*/ 	.word	0x0000f4e0


	//   ....[47]....
        /*03bc*/ 	.word	0x0000f500


	//   ....[48]....
        /*03c0*/ 	.word	0x0000f640


	//   ....[49]....
        /*03c4*/ 	.word	0x0000f660


	//   ....[50]....
        /*03c8*/ 	.word	0x0000f7a0


	//   ....[51]....
        /*03cc*/ 	.word	0x0000f7c0


	//   ....[52]....
        /*03d0*/ 	.word	0x0000f910


	//   ....[53]....
        /*03d4*/ 	.word	0x0000f930


	//   ....[54]....
        /*03d8*/ 	.word	0x0000fb30


	//   ....[55]....
        /*03dc*/ 	.word	0x00010bd0


	//   ....[56]....
        /*03e0*/ 	.word	0x00011510


	//   ....[57]....
        /*03e4*/ 	.word	0x00011520


	//   ....[58]....
        /*03e8*/ 	.word	0x00011530


	//   ....[59]....
        /*03ec*/ 	.word	0x00011570


	//   ....[60]....
        /*03f0*/ 	.word	0x000115d0


	//   ....[61]....
        /*03f4*/ 	.word	0x00011670


	//   ....[62]....
        /*03f8*/ 	.word	0x00011680


	//   ....[63]....
        /*03fc*/ 	.word	0x000116f0


	//   ....[64]....
        /*0400*/ 	.word	0x00011700


	//   ....[65]....
        /*0404*/ 	.word	0x00011770


	//   ....[66]....
        /*0408*/ 	.word	0x00011780


	//   ....[67]....
        /*040c*/ 	.word	0x000117f0


	//   ....[68]....
        /*0410*/ 	.word	0x00011800


	//   ....[69]....
        /*0414*/ 	.word	0x00011870


	//   ....[70]....
        /*0418*/ 	.word	0x00011880


	//   ....[71]....
        /*041c*/ 	.word	0x00011890


	//   ....[72]....
        /*0420*/ 	.word	0x00014160


	//   ....[73]....
        /*0424*/ 	.word	0x00014350


	//   ....[74]....
        /*0428*/ 	.word	0x00014950


	//   ....[75]....
        /*042c*/ 	.word	0x00014ad0


	//   ....[76]....
        /*0430*/ 	.word	0x00014b30


	//   ....[77]....
        /*0434*/ 	.word	0x00014bc0


	//   ....[78]....
        /*0438*/ 	.word	0x00014cb0


	//   ....[79]....
        /*043c*/ 	.word	0x00014d30


	//   ....[80]....
        /*0440*/ 	.word	0x00014e10


	//   ....[81]....
        /*0444*/ 	.word	0x00014e90


	//   ....[82]....
        /*0448*/ 	.word	0x00014f70


	//   ....[83]....
        /*044c*/ 	.word	0x00014fd0


	//   ....[84]....
        /*0450*/ 	.word	0x000150b0


	//   ....[85]....
        /*0454*/ 	.word	0x00015110


	//   ....[86]....
        /*0458*/ 	.word	0x000151f0


	//   ....[87]....
        /*045c*/ 	.word	0x00015250


	//   ....[88]....
        /*0460*/ 	.word	0x00015320


	//   ....[89]....
        /*0464*/ 	.word	0x00015380


	//   ....[90]....
        /*0468*/ 	.word	0x00015440


	//   ....[91]....
        /*046c*/ 	.word	0x00015750


	//   ....[92]....
        /*0470*/ 	.word	0x00015870


	//----- nvinfo : EIATTR_REG_RECONFIG
	.align		4
.L_323:
        /*0474*/ 	.byte	0x01, 0x54
	.zero		2


	//----- nvinfo : EIATTR_SYSCALL_OFFSETS
	.align		4
        /*0478*/ 	.byte	0x04, 0x46
        /*047a*/ 	.short	(.L_325 - .L_324)


	//   ....[0]....
.L_324:
        /*047c*/ 	.word	0x00001c10


	//   ....[1]....
        /*0480*/ 	.word	0x000107d0


	//   ....[2]....
        /*0484*/ 	.word	0x00010920


	//   ....[3]....
        /*0488*/ 	.word	0x00010a10


	//   ....[4]....
        /*048c*/ 	.word	0x00011150


	//----- nvinfo : EIATTR_MBARRIER_INSTR_OFFSETS
	.align		4
.L_325:
        /*0490*/ 	.byte	0x04, 0x39
        /*0492*/ 	.short	(.L_327 - .L_326)


	//   ....[0]....
.L_326:
        /*0494*/ 	.word	0x00000270
        /*0498*/ 	.word	0x000000ff
        /*049c*/ 	.word	0x00022800
        /*04a0*/ 	.short	0x0100
        /*04a2*/ 	.byte	0x08
	.zero		1


	//   ....[1]....
        /*04a4*/ 	.word	0x00000280
        /*04a8*/ 	.word	0x000000ff
        /*04ac*/ 	.word	0x00022820
        /*04b0*/ 	.short	0x0100
        /*04b2*/ 	.byte	0x08
	.zero		1


	//   ....[2]....
        /*04b4*/ 	.word	0x00000370
        /*04b8*/ 	.word	0x000000ff
        /*04bc*/ 	.word	0x00022830
        /*04c0*/ 	.short	0x0100
        /*04c2*/ 	.byte	0x08
	.zero		1


	//   ....[3]....
        /*04c4*/ 	.word	0x00000380
        /*04c8*/ 	.word	0x000000ff
        /*04cc*/ 	.word	0x00022840
        /*04d0*/ 	.short	0x0100
        /*04d2*/ 	.byte	0x08
	.zero		1


	//   ....[4]....
        /*04d4*/ 	.word	0x00000390
        /*04d8*/ 	.word	0x000000ff
        /*04dc*/ 	.word	0x00022838
        /*04e0*/ 	.short	0x0100
        /*04e2*/ 	.byte	0x08
	.zero		1


	//   ....[5]....
        /*04e4*/ 	.word	0x000003a0
        /*04e8*/ 	.word	0x000000ff
        /*04ec*/ 	.word	0x00022848
        /*04f0*/ 	.short	0x0100
        /*04f2*/ 	.byte	0x08
	.zero		1


	//   ....[6]....
        /*04f4*/ 	.word	0x000004d0
        /*04f8*/ 	.word	0x000000ff
        /*04fc*/ 	.word	0x00022850
        /*0500*/ 	.short	0x0100
        /*0502*/ 	.byte	0x08
	.zero		1


	//   ....[7]....
        /*0504*/ 	.word	0x000004e0
        /*0508*/ 	.word	0x000000ff
        /*050c*/ 	.word	0x00022860
        /*0510*/ 	.short	0x0100
        /*0512*/ 	.byte	0x08
	.zero		1


	//   ....[8]....
        /*0514*/ 	.word	0x000004f0
        /*0518*/ 	.word	0x000000ff
        /*051c*/ 	.word	0x00022858
        /*0520*/ 	.short	0x0100
        /*0522*/ 	.byte	0x08
	.zero		1


	//   ....[9]....
        /*0524*/ 	.word	0x00000500
        /*0528*/ 	.word	0x000000ff
        /*052c*/ 	.word	0x00022868
        /*0530*/ 	.short	0x0100
        /*0532*/ 	.byte	0x08
	.zero		1


	//   ....[10]....
        /*0534*/ 	.word	0x000005f0
        /*0538*/ 	.word	0x000000ff
        /*053c*/ 	.word	0x00022870
        /*0540*/ 	.short	0x0100
        /*0542*/ 	.byte	0x06
	.zero		1


	//   ....[11]....
        /*0544*/ 	.word	0x00000600
        /*0548*/ 	.word	0x000000ff
        /*054c*/ 	.word	0x00022880
        /*0550*/ 	.short	0x0100
        /*0552*/ 	.byte	0x06
	.zero		1


	//   ....[12]....
        /*0554*/ 	.word	0x00000610
        /*0558*/ 	.word	0x000000ff
        /*055c*/ 	.word	0x00022878
        /*0560*/ 	.short	0x0100
        /*0562*/ 	.byte	0x06
	.zero		1


	//   ....[13]....
        /*0564*/ 	.word	0x00000620
        /*0568*/ 	.word	0x000000ff
        /*056c*/ 	.word	0x00022888
        /*0570*/ 	.short	0x0100
        /*0572*/ 	.byte	0x06
	.zero		1


	//   ....[14]....
        /*0574*/ 	.word	0x00000750
        /*0578*/ 	.word	0x000000ff
        /*057c*/ 	.word	0x00022890
        /*0580*/ 	.short	0x0100
        /*0582*/ 	.byte	0x08
	.zero		1


	//   ....[15]....
        /*0584*/ 	.word	0x00000760
        /*0588*/ 	.word	0x000000ff
        /*058c*/ 	.word	0x000228a0
        /*0590*/ 	.short	0x0100
        /*0592*/ 	.byte	0x08
	.zero		1


	//   ....[16]....
        /*0594*/ 	.word	0x00000770
        /*0598*/ 	.word	0x000000ff
        /*059c*/ 	.word	0x00022898
        /*05a0*/ 	.short	0x0100
        /*05a2*/ 	.byte	0x08
	.zero		1


	//   ....[17]....
        /*05a4*/ 	.word	0x00000780
        /*05a8*/ 	.word	0x000000ff
        /*05ac*/ 	.word	0x000228a8
        /*05b0*/ 	.short	0x0100
        /*05b2*/ 	.byte	0x08
	.zero		1


	//   ....[18]....
        /*05b4*/ 	.word	0x000008b0
        /*05b8*/ 	.word	0x000000ff
        /*05bc*/ 	.word	0x000228b0
        /*05c0*/ 	.short	0x0100
        /*05c2*/ 	.byte	0x08
	.zero		1


	//   ....[19]....
        /*05c4*/ 	.word	0x000008c0
        /*05c8*/ 	.word	0x000000ff
        /*05cc*/ 	.word	0x000228c0
        /*05d0*/ 	.short	0x0100
        /*05d2*/ 	.byte	0x08
	.zero		1


	//   ....[20]....
        /*05d4*/ 	.word	0x000008d0
        /*05d8*/ 	.word	0x000000ff
        /*05dc*/ 	.word	0x000228b8
        /*05e0*/ 	.short	0x0100
        /*05e2*/ 	.byte	0x08
	.zero		1


	//   ....[21]....
        /*05e4*/ 	.word	0x000008e0
        /*05e8*/ 	.word	0x000000ff
        /*05ec*/ 	.word	0x000228c8
        /*05f0*/ 	.short	0x0100
        /*05f2*/ 	.byte	0x08
	.zero		1


	//   ....[22]....
        /*05f4*/ 	.word	0x00001cc0
        /*05f8*/ 	.word	0x00000005
        /*05fc*/ 	.word	0x00022800
        /*0600*/ 	.short	0x010a
        /*0602*/ 	.byte	0x3f
	.zero		1


	//   ....[23]....
        /*0604*/ 	.word	0x00001d90
        /*0608*/ 	.word	0x000000ff
        /*060c*/ 	.word	0x00022830
        /*0610*/ 	.short	0x010a
        /*0612*/ 	.byte	0x16
	.zero		1


	//   ....[24]....
        /*0614*/ 	.word	0x00001dd0
        /*0618*/ 	.word	0x000000ff
        /*061c*/ 	.word	0x00022830
        /*0620*/ 	.short	0x010a
        /*0622*/ 	.byte	0x16
	.zero		1


	//   ....[25]....
        /*0624*/ 	.word	0x000021f0
        /*0628*/ 	.word	0x00000000
        /*062c*/ 	.word	0x00000000
        /*0630*/ 	.short	0x0101
        /*0632*/ 	.byte	0x3f
	.zero		1


	//   ....[26]....
        /*0634*/ 	.word	0x000040e0
        /*0638*/ 	.word	0x000000ff
        /*063c*/ 	.word	0x00022850
        /*0640*/ 	.short	0x010a
        /*0642*/ 	.byte	0x16
	.zero		1


	//   ....[27]....
        /*0644*/ 	.word	0x00004120
        /*0648*/ 	.word	0x000000ff
        /*064c*/ 	.word	0x00022850
        /*0650*/ 	.short	0x010a
        /*0652*/ 	.byte	0x16
	.zero		1


	//   ....[28]....
        /*0654*/ 	.word	0x000044b0
        /*0658*/ 	.word	0x00000005
        /*065c*/ 	.word	0x00000000
        /*0660*/ 	.short	0x0101
        /*0662*/ 	.byte	0x3f
	.zero		1


	//   ....[29]....
        /*0664*/ 	.word	0x00004790
        /*0668*/ 	.word	0x000000ff
        /*066c*/ 	.word	0x00022830
        /*0670*/ 	.short	0x010a
        /*0672*/ 	.byte	0x1b
	.zero		1


	//   ....[30]....
        /*0674*/ 	.word	0x000047d0
        /*0678*/ 	.word	0x000000ff
        /*067c*/ 	.word	0x00022830
        /*0680*/ 	.short	0x010a
        /*0682*/ 	.byte	0x1b
	.zero		1


	//   ....[31]....
        /*0684*/ 	.word	0x00004ad0
        /*0688*/ 	.word	0x0000000a
        /*068c*/ 	.word	0x00000000
        /*0690*/ 	.short	0x0101
        /*0692*/ 	.byte	0x3f
	.zero		1


	//   ....[32]....
        /*0694*/ 	.word	0x00007330
        /*0698*/ 	.word	0x000000ff
        /*069c*/ 	.word	0x00022850
        /*06a0*/ 	.short	0x010a
        /*06a2*/ 	.byte	0x1b
	.zero		1


	//   ....[33]....
        /*06a4*/ 	.word	0x00007370
        /*06a8*/ 	.word	0x000000ff
        /*06ac*/ 	.word	0x00022850
        /*06b0*/ 	.short	0x010a
        /*06b2*/ 	.byte	0x1b
	.zero		1


	//   ....[34]....
        /*06b4*/ 	.word	0x00007670
        /*06b8*/ 	.word	0x0000000c
        /*06bc*/ 	.word	0x00000000
        /*06c0*/ 	.short	0x0101
        /*06c2*/ 	.byte	0x3f
	.zero		1


	//   ....[35]....
        /*06c4*/ 	.word	0x00007a80
        /*06c8*/ 	.word	0x000000ff
        /*06cc*/ 	.word	0x00022830
        /*06d0*/ 	.short	0x010a
        /*06d2*/ 	.byte	0x18
	.zero		1


	//   ....[36]....
        /*06d4*/ 	.word	0x00007ac0
        /*06d8*/ 	.word	0x000000ff
        /*06dc*/ 	.word	0x00022830
        /*06e0*/ 	.short	0x010a
        /*06e2*/ 	.byte	0x18
	.zero		1


	//   ....[37]....
        /*06e4*/ 	.word	0x00008840
        /*06e8*/ 	.word	0x0000009a
        /*06ec*/ 	.word	0x00000000
        /*06f0*/ 	.short	0x0101
        /*06f2*/ 	.byte	0x3f
	.zero		1


	//   ....[38]....
        /*06f4*/ 	.word	0x00009360
        /*06f8*/ 	.word	0x000000ff
        /*06fc*/ 	.word	0x00022850
        /*0700*/ 	.short	0x010a
        /*0702*/ 	.byte	0x18
	.zero		1


	//   ....[39]....
        /*0704*/ 	.word	0x000093a0
        /*0708*/ 	.word	0x000000ff
        /*070c*/ 	.word	0x00022850
        /*0710*/ 	.short	0x010a
        /*0712*/ 	.byte	0x18
	.zero		1


	//   ....[40]....
        /*0714*/ 	.word	0x00009690
        /*0718*/ 	.word	0x000000b2
        /*071c*/ 	.word	0x00000000
        /*0720*/ 	.short	0x0101
        /*0722*/ 	.byte	0x3f
	.zero		1


	//   ....[41]....
        /*0724*/ 	.word	0x00009820
        /*0728*/ 	.word	0x000000ff
        /*072c*/ 	.word	0x00022830
        /*0730*/ 	.short	0x010a
        /*0732*/ 	.byte	0x1b
	.zero		1


	//   ....[42]....
        /*0734*/ 	.word	0x00009860
        /*0738*/ 	.word	0x000000ff
        /*073c*/ 	.word	0x00022830
        /*0740*/ 	.short	0x010a
        /*0742*/ 	.byte	0x1b
	.zero		1


	//   ....[43]....
        /*0744*/ 	.word	0x00009b50
        /*0748*/ 	.word	0x00000002
        /*074c*/ 	.word	0x00000000
        /*0750*/ 	.short	0x0101
        /*0752*/ 	.byte	0x3f
	.zero		1


	//   ....[44]....
        /*0754*/ 	.word	0x0000c3b0
        /*0758*/ 	.word	0x000000ff
        /*075c*/ 	.word	0x00022850
        /*0760*/ 	.short	0x010a
        /*0762*/ 	.byte	0x1b
	.zero		1


	//   ....[45]....
        /*0764*/ 	.word	0x0000c3f0
        /*0768*/ 	.word	0x000000ff
        /*076c*/ 	.word	0x00022850
        /*0770*/ 	.short	0x010a
        /*0772*/ 	.byte	0x1b
	.zero		1


	//   ....[46]....
        /*0774*/ 	.word	0x0000c6e0
        /*0778*/ 	.word	0x00000008
        /*077c*/ 	.word	0x00000000
        /*0780*/ 	.short	0x0101
        /*0782*/ 	.byte	0x3f
	.zero		1


	//   ....[47]....
        /*0784*/ 	.word	0x0000e980
        /*0788*/ 	.word	0x000000b0
        /*078c*/ 	.word	0x00000000
        /*0790*/ 	.short	0x0101
        /*0792*/ 	.byte	0x3f
	.zero		1


	//   ....[48]....
        /*0794*/ 	.word	0x00010e30
        /*0798*/ 	.word	0x00000003
        /*079c*/ 	.word	0x00022840
        /*07a0*/ 	.short	0x010a
        /*07a2*/ 	.byte	0x3f
	.zero		1


	//   ....[49]....
        /*07a4*/ 	.word	0x000119a0
        /*07a8*/ 	.word	0x00000012
        /*07ac*/ 	.word	0x00022800
        /*07b0*/ 	.short	0x0107
        /*07b2*/ 	.byte	0x3f
	.zero		1


	//   ....[50]....
        /*07b4*/ 	.word	0x00011a90
        /*07b8*/ 	.word	0x00000012
        /*07bc*/ 	.word	0x00022800
        /*07c0*/ 	.short	0x0101
        /*07c2*/ 	.byte	0x3f
	.zero		1


	//   ....[51]....
        /*07c4*/ 	.word	0x00011ab0
        /*07c8*/ 	.word	0x00000012
        /*07cc*/ 	.word	0x00022820
        /*07d0*/ 	.short	0x010a
        /*07d2*/ 	.byte	0x3f
	.zero		1


	//   ....[52]....
        /*07d4*/ 	.word	0x00011b80
        /*07d8*/ 	.word	0x00000000
        /*07dc*/ 	.word	0x00022860
        /*07e0*/ 	.short	0x010a
        /*07e2*/ 	.byte	0x3f
	.zero		1


	//   ....[53]....
        /*07e4*/ 	.word	0x000123a0
        /*07e8*/ 	.word	0x00000004
        /*07ec*/ 	.word	0x00022840
        /*07f0*/ 	.short	0x010a
        /*07f2*/ 	.byte	0x3f
	.zero		1


	//   ....[54]....
        /*07f4*/ 	.word	0x000125c0
        /*07f8*/ 	.word	0x00000004
        /*07fc*/ 	.word	0x00022860
        /*0800*/ 	.short	0x010a
        /*0802*/ 	.byte	0x3f
	.zero		1


	//   ....[55]....
        /*0804*/ 	.word	0x00012db0
        /*0808*/ 	.word	0x00000004
        /*080c*/ 	.word	0x00022840
        /*0810*/ 	.short	0x010a
        /*0812*/ 	.byte	0x3f
	.zero		1


	//   ....[56]....
        /*0814*/ 	.word	0x00012fd0
        /*0818*/ 	.word	0x00000004
        /*081c*/ 	.word	0x00022860
        /*0820*/ 	.short	0x010a
        /*0822*/ 	.byte	0x3f
	.zero		1


	//   ....[57]....
        /*0824*/ 	.word	0x00013750
        /*0828*/ 	.word	0x00000004
        /*082c*/ 	.word	0x00022840
        /*0830*/ 	.short	0x010a
        /*0832*/ 	.byte	0x3f
	.zero		1


	//   ....[58]....
        /*0834*/ 	.word	0x00013970
        /*0838*/ 	.word	0x00000004
        /*083c*/ 	.word	0x00022860
        /*0840*/ 	.short	0x010a
        /*0842*/ 	.byte	0x3f
	.zero		1


	//   ....[59]....
        /*0844*/ 	.word	0x000142d0
        /*0848*/ 	.word	0x00000000
        /*084c*/ 	.word	0x00022820
        /*0850*/ 	.short	0x010a
        /*0852*/ 	.byte	0x3f
	.zero		1


	//   ....[60]....
        /*0854*/ 	.word	0x000144c0
        /*0858*/ 	.word	0x00000006
        /*085c*/ 	.word	0x00000000
        /*0860*/ 	.short	0x010a
        /*0862*/ 	.byte	0x3f
	.zero		1


	//   ....[61]....
        /*0864*/ 	.word	0x000144f0
        /*0868*/ 	.word	0x00000007
        /*086c*/ 	.word	0x00000000
        /*0870*/ 	.short	0x010a
        /*0872*/ 	.byte	0x3f
	.zero		1


	//   ....[62]....
        /*0874*/ 	.word	0x00014550
        /*0878*/ 	.word	0x00000004
        /*087c*/ 	.word	0x00000000
        /*0880*/ 	.short	0x010a
        /*0882*/ 	.byte	0x3f
	.zero		1


	//   ....[63]....
        /*0884*/ 	.word	0x00014580
        /*0888*/ 	.word	0x00000003
        /*088c*/ 	.word	0x00000000
        /*0890*/ 	.short	0x010a
        /*0892*/ 	.byte	0x3f
	.zero		1


	//   ....[64]....
        /*0894*/ 	.word	0x000145e0
        /*0898*/ 	.word	0x00000005
        /*089c*/ 	.word	0x00022800
        /*08a0*/ 	.short	0x010a
        /*08a2*/ 	.byte	0x3f
	.zero		1


	//   ....[65]....
        /*08a4*/ 	.word	0x00014640
        /*08a8*/ 	.word	0x00000003
        /*08ac*/ 	.word	0x00022830
        /*08b0*/ 	.short	0x010a
        /*08b2*/ 	.byte	0x3f
	.zero		1


	//   ....[66]....
        /*08b4*/ 	.word	0x000146a0
        /*08b8*/ 	.word	0x0000000b
        /*08bc*/ 	.word	0x00022850
        /*08c0*/ 	.short	0x010a
        /*08c2*/ 	.byte	0x3f
	.zero		1


	//   ....[67]....
        /*08c4*/ 	.word	0x00014700
        /*08c8*/ 	.word	0x00000004
        /*08cc*/ 	.word	0x00022830
        /*08d0*/ 	.short	0x010a
        /*08d2*/ 	.byte	0x3f
	.zero		1


	//   ....[68]....
        /*08d4*/ 	.word	0x00014750
        /*08d8*/ 	.word	0x0000000c
        /*08dc*/ 	.word	0x00022850
        /*08e0*/ 	.short	0x010a
        /*08e2*/ 	.byte	0x3f
	.zero		1


	//   ....[69]....
        /*08e4*/ 	.word	0x000147b0
        /*08e8*/ 	.word	0x00000002
        /*08ec*/ 	.word	0x00022830
        /*08f0*/ 	.short	0x010a
        /*08f2*/ 	.byte	0x3f
	.zero		1


	//   ....[70]....
        /*08f4*/ 	.word	0x00014800
        /*08f8*/ 	.word	0x000000b2
        /*08fc*/ 	.word	0x00022850
        /*0900*/ 	.short	0x010a
        /*0902*/ 	.byte	0x3f
	.zero		1


	//   ....[71]....
        /*0904*/ 	.word	0x00014860
        /*0908*/ 	.word	0x00000002
        /*090c*/ 	.word	0x00022830
        /*0910*/ 	.short	0x010a
        /*0912*/ 	.byte	0x3f
	.zero		1


	//   ....[72]....
        /*0914*/ 	.word	0x000148b0
        /*0918*/ 	.word	0x00000008
        /*091c*/ 	.word	0x00022850
        /*0920*/ 	.short	0x010a
        /*0922*/ 	.byte	0x3f
	.zero		1


	//   ....[73]....
        /*0924*/ 	.word	0x00014a00
        /*0928*/ 	.word	0x00000003
        /*092c*/ 	.word	0x00022840
        /*0930*/ 	.short	0x010a
        /*0932*/ 	.byte	0x3f
	.zero		1


	//   ....[74]....
        /*0934*/ 	.word	0x00015470
        /*0938*/ 	.word	0x00000012
        /*093c*/ 	.word	0x00022820
        /*0940*/ 	.short	0x010a
        /*0942*/ 	.byte	0x3f
	.zero		1


	//   ....[75]....
        /*0944*/ 	.word	0x000154c0
        /*0948*/ 	.word	0x00000000
        /*094c*/ 	.word	0x00022860
        /*0950*/ 	.short	0x010a
        /*0952*/ 	.byte	0x3f
	.zero		1


	//   ....[76]....
        /*0954*/ 	.word	0x00015510
        /*0958*/ 	.word	0x00000004
        /*095c*/ 	.word	0x00022840
        /*0960*/ 	.short	0x010a
        /*0962*/ 	.byte	0x3f
	.zero		1


	//   ....[77]....
        /*0964*/ 	.word	0x00015560
        /*0968*/ 	.word	0x00000004
        /*096c*/ 	.word	0x00022860
        /*0970*/ 	.short	0x010a
        /*0972*/ 	.byte	0x3f
	.zero		1


	//   ....[78]....
        /*0974*/ 	.word	0x000155b0
        /*0978*/ 	.word	0x00000004
        /*097c*/ 	.word	0x00022840
        /*0980*/ 	.short	0x010a
        /*0982*/ 	.byte	0x3f
	.zero		1


	//   ....[79]....
        /*0984*/ 	.word	0x00015600
        /*0988*/ 	.word	0x00000004
        /*098c*/ 	.word	0x00022860
        /*0990*/ 	.short	0x010a
        /*0992*/ 	.byte	0x3f
	.zero		1


	//   ....[80]....
        /*0994*/ 	.word	0x00015650
        /*0998*/ 	.word	0x00000004
        /*099c*/ 	.word	0x00022840
        /*09a0*/ 	.short	0x010a
        /*09a2*/ 	.byte	0x3f
	.zero		1


	//   ....[81]....
        /*09a4*/ 	.word	0x000156a0
        /*09a8*/ 	.word	0x00000004
        /*09ac*/ 	.word	0x00022860
        /*09b0*/ 	.short	0x010a
        /*09b2*/ 	.byte	0x3f
	.zero		1


	//   ....[82]....
        /*09b4*/ 	.word	0x00015790
        /*09b8*/ 	.word	0x00000000
        /*09bc*/ 	.word	0x00022820
        /*09c0*/ 	.short	0x010a
        /*09c2*/ 	.byte	0x3f
	.zero		1


	//   ....[83]....
        /*09c4*/ 	.word	0x00015930
        /*09c8*/ 	.word	0x00000006
        /*09cc*/ 	.word	0x00000000
        /*09d0*/ 	.short	0x010a
        /*09d2*/ 	.byte	0x3f
	.zero		1


	//   ....[84]....
        /*09d4*/ 	.word	0x00015980
        /*09d8*/ 	.word	0x00000007
        /*09dc*/ 	.word	0x00000000
        /*09e0*/ 	.short	0x010a
        /*09e2*/ 	.byte	0x3f
	.zero		1


	//   ....[85]....
        /*09e4*/ 	.word	0x000159d0
        /*09e8*/ 	.word	0x00000004
        /*09ec*/ 	.word	0x00000000
        /*09f0*/ 	.short	0x010a
        /*09f2*/ 	.byte	0x3f
	.zero		1


	//----- nvinfo : EIATTR_NUM_MBARRIERS
	.align		4
.L_327:
        /*09f4*/ 	.byte	0x03, 0x38
        /*09f6*/ 	.short	0x0016


	//----- nvinfo : EIATTR_EXIT_INSTR_OFFSETS
	.align		4
        /*09f8*/ 	.byte	0x04, 0x1c
        /*09fa*/ 	.short	(.L_329 - .L_328)


	//   ....[0]....
.L_328:
        /*09fc*/ 	.word	0x00000a40


	//   ....[1]....
        /*0a00*/ 	.word	0x0000fab0


	//   ....[2]....
        /*0a04*/ 	.word	0x000145d0


	//----- nvinfo : EIATTR_MAX_THREADS
	.align		4
.L_329:
        /*0a08*/ 	.byte	0x04, 0x05
        /*0a0a*/ 	.short	(.L_331 - .L_330)
.L_330:
        /*0a0c*/ 	.word	0x00000180
        /*0a10*/ 	.word	0x00000001
        /*0a14*/ 	.word	0x00000001


	//----- nvinfo : EIATTR_CRS_STACK_SIZE
	.align		4
.L_331:
        /*0a18*/ 	.byte	0x04, 0x1e
        /*0a1a*/ 	.short	(.L_333 - .L_332)
.L_332:
        /*0a1c*/ 	.word	0x00000000


	//----- nvinfo : EIATTR_CBANK_PARAM_SIZE
	.align		4
.L_333:
        /*0a20*/ 	.byte	0x03, 0x19
        /*0a22*/ 	.short	0x0af0


	//----- nvinfo : EIATTR_PARAM_CBANK
	.align		4
        /*0a24*/ 	.byte	0x04, 0x0a
        /*0a26*/ 	.short	(.L_335 - .L_334)
	.align		4
.L_334:
        /*0a28*/ 	.word	index@(.nv.constant0._ZN7cutlass13device_kernelIN5flash11enable_sm90INS1_16FlashAttnFwdSm90INS1_25CollectiveMainloopFwdSm90ILi2EN4cute5tupleIJNS5_1CILi1EEES8_S8_EEENS6_IJNS7_ILi128EEENS7_ILi96EEENS7_ILi64EEEEEELi256ENS_10bfloat16_tEfNS_4arch4Sm90ELb0ELb1ELb0ELb0ELb0ELb0ELb0ELb1ELb0ELb1ELb0ELb0EEENS1_21CollectiveEpilogueFwdINS6_IJSA_NS7_ILi256EEESB_EEES9_SE_SG_Li256ELb0ELb1ELb0ELb0EEENS1_30DynamicPersistentTileSchedulerILi256ELi128ELb0ELb1ELb1EEEEEEEEEvNT_6ParamsE)
        /*0a2c*/ 	.short	0x0210
        /*0a2e*/ 	.short	0x0af0


	//----- nvinfo : EIATTR_SW_WAR
	.align		4
.L_335:
        /*0a30*/ 	.byte	0x04, 0x36
        /*0a32*/ 	.short	(.L_337 - .L_336)
.L_336:
        /*0a34*/ 	.word	0x00000008
.L_337:


//--------------------- .nv.info._ZN7cutlass13device_kernelIN5flash11enable_sm90INS1_16FlashAttnFwdSm90INS1_25CollectiveMainloopFwdSm90ILi2EN4cute5tupleIJNS5_1CILi1EEES8_S8_EEENS6_IJNS7_ILi128EEENS7_ILi96EEENS7_ILi64EEEEEELi256ENS_10bfloat16_tEfNS_4arch4Sm90ELb0ELb1ELb0ELb0ELb0ELb0ELb1ELb1ELb0ELb1ELb0ELb0EEENS1_21CollectiveEpilogueFwdINS6_IJSA_NS7_ILi256EEESB_EEES9_SE_SG_Li256ELb0ELb1ELb0ELb0EEENS1_30DynamicPersistentTileSchedulerILi256ELi128ELb0ELb1ELb1EEEEEEEEEvNT_6ParamsE --------------------------
	.section	.nv.info._ZN7cutlass13device_kernelIN5flash11enable_sm90INS1_16FlashAttnFwdSm90INS1_25CollectiveMainloopFwdSm90ILi2EN4cute5tupleIJNS5_1CILi1EEES8_S8_EEENS6_IJNS7_ILi128EEENS7_ILi96EEENS7_ILi64EEEEEELi256ENS_10bfloat16_tEfNS_4arch4Sm90ELb0ELb1ELb0ELb0ELb0ELb0ELb1ELb1ELb0ELb1ELb0ELb0EEENS1_21CollectiveEpilogueFwdINS6_IJSA_NS7_ILi256EEESB_EEES9_SE_SG_Li256ELb0ELb1ELb0ELb0EEENS1_30DynamicPersistentTileSchedulerILi256ELi128ELb0ELb1ELb1EEEEEEEEEvNT_6ParamsE,"",@"SHT_CUDA_INFO"
	.sectionflags	@""
	.align	4


	//----- nvinfo : EIATTR_CUDA_API_VERSION
	.align		4
        /*0000*/ 	.byte	0x04, 0x37
        /*0002*/ 	.short	(.L_339 - .L_338)
.L_338:
        /*0004*/ 	.word	0x00000082


	//----- nvinfo : EIATTR_KPARAM_INFO
	.align		4
.L_339:
        /*0008*/ 	.byte	0x04, 0x17
        /*000a*/ 	.short	(.L_341 - .L_340)
.L_340:
        /*000c*/ 	.word	0x00000000
        /*0010*/ 	.short	0x0000
        /*0012*/ 	.short	0x0070
        /*0014*/ 	.byte	0x00, 0xf0, 0x01, 0x2e


	//----- nvinfo : EIATTR_SPARSE_MMA_MASK
	.align		4
.L_341:
        /*0018*/ 	.byte	0x03, 0x50
        /*001a*/ 	.short	0x0000


	//----- nvinfo : EIATTR_MAXREG_COUNT
	.align		4
        /*001c*/ 	.byte	0x03, 0x1b
        /*001e*/ 	.short	0x00a8


	//----- nvinfo : EIATTR_NUM_BARRIERS
	.align		4
        /*0020*/ 	.byte	0x02, 0x4c
        /*0022*/ 	.byte	0x10
	.zero		1


	//----- nvinfo : EIATTR_EXTERNS
	.align		4
        /*0024*/ 	.byte	0x04, 0x0f
        /*0026*/ 	.short	(.L_343 - .L_342)


	//   ....[0]....
	.align		4
.L_342:
        /*0028*/ 	.word	index@(__assertfail)


	//----- nvinfo : EIATTR_ANNOTATIONS
	.align		4
.L_343:
        /*002c*/ 	.byte	0x04, 0x55
        /*002e*/ 	.short	(.L_345 - .L_344)


	//   ....[0]....
.L_344:
        /* <DEDUP_REMOVED lines=48> */


	//----- nvinfo : EIATTR_MERCURY_ISA_VERSION
	.align		4
.L_345:
        /*0320*/ 	.byte	0x03, 0x5f
        /*0322*/ 	.short	0x0101


	//----- nvinfo : EIATTR_INT_WARP_WIDE_INSTR_OFFSETS
	.align		4
        /*0324*/ 	.byte	0x04, 0x31
        /*0326*/ 	.short	(.L_347 - .L_346)


	//   ....[0]....
.L_346:
        /*0328*/ 	.word	0x00000170


	//   ....[1]....
        /*032c*/ 	.word	0x000001b0


	//   ....[2]....
        /*0330*/ 	.word	0x00000220


	//   ....[3]....
        /*0334*/ 	.word	0x00000230


	//   ....[4]....
        /*0338*/ 	.word	0x00022170


	//   ....[5]....
        /*033c*/ 	.word	0x00022200


	//   ....[6]....
        /*0340*/ 	.word	0x00026800


	//   ....[7]....
        /*0344*/ 	.word	0x00026890


	//----- nvinfo : EIATTR_COOP_GROUP_MASK_REGIDS
	.align		4
.L_347:
        /*0348*/ 	.byte	0x04, 0x29
        /*034a*/ 	.short	(.L_349 - .L_348)


	//   ....[0]....
.L_348:
        /*034c*/ 	.word	0xffffffff


	//   ....[1]....
        /*0350*/ 	.word	0xffffffff


	//   ....[2]....
        /*0354*/ 	.word	0xffffffff


	//   ....[3]....
        /*0358*/ 	.word	0xffffffff


	//   ....[4]....
        /*035c*/ 	.word	0xffffffff


	//   ....[5]....
        /*0360*/ 	.word	0xffffffff


	//   ....[6]....
        /*0364*/ 	.word	0xffffffff


	//   ....[7]....
        /*0368*/ 	.word	0xffffffff


	//   ....[8]....
        /*036c*/ 	.word	0xffffffff


	//   ....[9]....
        /*0370*/ 	.word	0xffffffff


	//   ....[10]....
        /*0374*/ 	.word	0xffffffff


	//   ....[11]....
        /*0378*/ 	.word	0xffffffff


	//   ....[12]....
        /*037c*/ 	.word	0xffffffff


	//   ....[13]....
        /*0380*/ 	.word	0xffffffff


	//   ....[14]....
        /*0384*/ 	.word	0xffffffff


	//   ....[15]....
        /*0388*/ 	.word	0xffffffff


	//   ....[16]....
        /*038c*/ 	.word	0xffffffff


	//   ....[17]....
        /*0390*/ 	.word	0xffffffff


	//   ....[18]....
        /*0394*/ 	.word	0xffffffff


	//   ....[19]....
        /*0398*/ 	.word	0xffffffff


	//   ....[20]....
        /*039c*/ 	.word	0xffffffff


	//   ....[21]....
        /*03a0*/ 	.word	0xffffffff


	//   ....[22]....
        /*03a4*/ 	.word	0xffffffff


	//   ....[23]....
        /*03a8*/ 	.word	0xffffffff


	//   ....[24]....
        /*03ac*/ 	.word	0xffffffff


	//   ....[25]....
        /*03b0*/ 	.word	0xffffffff


	//   ....[26]....
        /*03b4*/ 	.word	0xffffffff


	//   ....[27]....
        /*03b8*/ 	.word	0xffffffff


	//   ....[28]....
        /*03bc*/ 	.word	0xffffffff


	//   ....[29]....
        /*03c0*/ 	.word	0xffffffff


	//   ....[30]....
        /*03c4*/ 	.word	0xffffffff


	//   ....[31]....
        /*03c8*/ 	.word	0xffffffff


	//   ....[32]....
        /*03cc*/ 	.word	0xffffffff


	//   ....[33]....
        /*03d0*/ 	.word	0xffffffff


	//   ....[34]....
        /*03d4*/ 	.word	0xffffffff


	//   ....[35]....
        /*03d8*/ 	.word	0xffffffff


	//   ....[36]....
        /*03dc*/ 	.word	0xffffffff


	//   ....[37]....
        /*03e0*/ 	.word	0xffffffff


	//   ....[38]....
        /*03e4*/ 	.word	0xffffffff


	//   ....[39]....
        /*03e8*/ 	.word	0xffffffff


	//   ....[40]....
        /*03ec*/ 	.word	0xffffffff


	//   ....[41]....
        /*03f0*/ 	.word	0xffffffff


	//   ....[42]....
        /*03f4*/ 	.word	0xffffffff


	//   ....[43]....
        /*03f8*/ 	.word	0xffffffff


	//   ....[44]....
        /*03fc*/ 	.word	0xffffffff


	//   ....[45]....
        /*0400*/ 	.word	0xffffffff


	//   ....[46]....
        /*0404*/ 	.word	0xffffffff


	//   ....[47]....
        /*0408*/ 	.word	0xffffffff


	//   ....[48]....
        /*040c*/ 	.word	0xffffffff


	//   ....[49]....
        /*0410*/ 	.word	0xffffffff


	//   ....[50]....
        /*0414*/ 	.word	0xffffffff


	//   ....[51]....
        /*0418*/ 	.word	0xffffffff


	//   ....[52]....
        /*041c*/ 	.word	0xffffffff


	//   ....[53]....
        /*0420*/ 	.word	0xffffffff


	//   ....[54]....
        /*0424*/ 	.word	0xffffffff


	//   ....[55]....
        /*0428*/ 	.word	0xffffffff


	//   ....[56]....
        /*042c*/ 	.word	0xffffffff


	//   ....[57]....
        /*0430*/ 	.word	0xffffffff


	//   ....[58]....
        /*0434*/ 	.word	0xffffffff


	//   ....[59]....
        /*0438*/ 	.word	0xffffffff


	//   ....[60]....
        /*043c*/ 	.word	0xffffffff


	//   ....[61]....
        /*0440*/ 	.word	0xffffffff


	//   ....[62]....
        /*0444*/ 	.word	0xffffffff


	//   ....[63]....
        /*0448*/ 	.word	0xffffffff


	//   ....[64]....
        /*044c*/ 	.word	0xffffffff


	//   ....[65]....
        /*0450*/ 	.word	0xffffffff


	//   ....[66]....
        /*0454*/ 	.word	0xffffffff


	//   ....[67]....
        /*0458*/ 	.word	0xffffffff


	//   ....[68]....
        /*045c*/ 	.word	0xffffffff


	//   ....[69]....
        /*0460*/ 	.word	0xffffffff


	//   ....[70]....
        /*0464*/ 	.word	0xffffffff


	//   ....[71]....
        /*0468*/ 	.word	0xffffffff


	//   ....[72]....
        /*046c*/ 	.word	0xffffffff


	//   ....[73]....
        /*0470*/ 	.word	0xffffffff


	//   ....[74]....
        /*0474*/ 	.word	0xffffffff


	//   ....[75]....
        /*0478*/ 	.word	0xffffffff


	//   ....[76]....
        /*047c*/ 	.word	0xffffffff


	//   ....[77]....
        /*0480*/ 	.word	0xffffffff


	//   ....[78]....
        /*0484*/ 	.word	0xffffffff


	//   ....[79]....
        /*0488*/ 	.word	0xffffffff


	//   ....[80]....
        /*048c*/ 	.word	0xffffffff


	//   ....[81]....
        /*0490*/ 	.word	0xffffffff


	//   ....[82]....
        /*0494*/ 	.word	0xffffffff


	//   ....[83]....
        /*0498*/ 	.word	0xffffffff


	//   ....[84]....
        /*049c*/ 	.word	0x0500000f


	//   ....[85]....
        /*04a0*/ 	.word	0x0500000f


	//   ....[86]....
        /*04a4*/ 	.word	0x0500000f


	//   ....[87]....
        /*04a8*/ 	.word	0x0500000f


	//   ....[88]....
        /*04ac*/ 	.word	0x0500000f


	//   ....[89]....
        /*04b0*/ 	.word	0x0500000f


	//   ....[90]....
        /*04b4*/ 	.word	0x0500000f


	//   ....[91]....
        /*04b8*/ 	.word	0x0500000f


	//   ....[92]....
        /*04bc*/ 	.word	0x0500000f


	//   ....[93]....
        /*04c0*/ 	.word	0x0500000f


	//   ....[94]....
        /*04c4*/ 	.word	0x0500000f


	//   ....[95]....
        /*04c8*/ 	.word	0x0500000f


	//   ....[96]....
        /*04cc*/ 	.word	0x0500000f


	//   ....[97]....
        /*04d0*/ 	.word	0x0500000f


	//   ....[98]....
        /*04d4*/ 	.word	0x0500000f


	//   ....[99]....
        /*04d8*/ 	.word	0x0500000f


	//   ....[100]....
        /*04dc*/ 	.word	0x0500000f


	//   ....[101]....
        /*04e0*/ 	.word	0x0500000f


	//   ....[102]....
        /*04e4*/ 	.word	0x0500000f


	//   ....[103]....
        /*04e8*/ 	.word	0x0500000f


	//   ....[104]....
        /*04ec*/ 	.word	0x0500000f


	//   ....[105]....
        /*04f0*/ 	.word	0x0500000f


	//   ....[106]....
        /*04f4*/ 	.word	0x0500000f


	//   ....[107]....
        /*04f8*/ 	.word	0x0500000f


	//   ....[108]....
        /*04fc*/ 	.word	0x0500000f


	//   ....[109]....
        /*0500*/ 	.word	0x0500000f


	//   ....[110]....
        /*0504*/ 	.word	0x0500000f


	//   ....[111]....
        /*0508*/ 	.word	0x0500000f


	//   ....[112]....
        /*050c*/ 	.word	0x0500000f


	//   ....[113]....
        /*0510*/ 	.word	0x0500000f


	//   ....[114]....
        /*0514*/ 	.word	0x0500000f


	//   ....[115]....
        /*0518*/ 	.word	0x0500000f


	//   ....[116]....
        /*051c*/ 	.word	0x0500000f


	//   ....[117]....
        /*0520*/ 	.word	0x0500000f


	//   ....[118]....
        /*0524*/ 	.word	0x0500000f


	//   ....[119]....
        /*0528*/ 	.word	0xffffffff


	//   ....[120]....
        /*052c*/ 	.word	0xffffffff


	//   ....[121]....
        /*0530*/ 	.word	0xffffffff


	//   ....[122]....
        /*0534*/ 	.word	0xffffffff


	//   ....[123]....
        /*0538*/ 	.word	0xffffffff


	//   ....[124]....
        /*053c*/ 	.word	0xffffffff


	//----- nvinfo : EIATTR_COOP_GROUP_INSTR_OFFSETS
	.align		4
.L_349:
        /*0540*/ 	.byte	0x04, 0x28
        /*0542*/ 	.short	(.L_351 - .L_350)


	//   ....[0]....
.L_350:
        /*0544*/ 	.word	0x000000b0


	//   ....[1]....
        /*0548*/ 	.word	0x00000180


	//   ....[2]....
        /*054c*/ 	.word	0x000001d0


	//   ....[3]....
        /*0550*/ 	.word	0x00000420


	//   ....[4]....
        /*0554*/ 	.word	0x00000580


	//   ....[5]....
        /*0558*/ 	.word	0x000006a0


	//   ....[6]....
        /*055c*/ 	.word	0x00000800


	//   ....[7]....
        /*0560*/ 	.word	0x00002010


	//   ....[8]....
        /*0564*/ 	.word	0x000041e0


	//   ....[9]....
        /*0568*/ 	.word	0x00004450


	//   ....[10]....
        /*056c*/ 	.word	0x00005ab0


	//   ....[11]....
        /*0570*/ 	.word	0x00005b30


	//   ....[12]....
        /*0574*/ 	.word	0x00005ec0


	//   ....[13]....
        /*0578*/ 	.word	0x00005ee0


	//   ....[14]....
        /*057c*/ 	.word	0x0000ad60


	//   ....[15]....
        /*0580*/ 	.word	0x0000adf0


	//   ....[16]....
        /*0584*/ 	.word	0x0000aeb0


	//   ....[17]....
        /*0588*/ 	.word	0x0000af00


	//   ....[18]....
        /*058c*/ 	.word	0x000145b0


	//   ....[19]....
        /*0590*/ 	.word	0x000147d0


	//   ....[20]....
        /*0594*/ 	.word	0x00015800


	//   ....[21]....
        /*0598*/ 	.word	0x000158d0


	//   ....[22]....
        /*059c*/ 	.word	0x00015a50


	//   ....[23]....
        /*05a0*/ 	.word	0x00015ac0


	//   ....[24]....
        /*05a4*/ 	.word	0x0001de30


	//   ....[25]....
        /*05a8*/ 	.word	0x0001de50


	//   ....[26]....
        /*05ac*/ 	.word	0x0001deb0


	//   ....[27]....
        /*05b0*/ 	.word	0x0001def0


	//   ....[28]....
        /*05b4*/ 	.word	0x0001fb00


	//   ....[29]....
        /*05b8*/ 	.word	0x0001fb10


	//   ....[30]....
        /*05bc*/ 	.word	0x0001fc20


	//   ....[31]....
        /*05c0*/ 	.word	0x0001fc50


	//   ....[32]....
        /*05c4*/ 	.word	0x000204c0


	//   ....[33]....
        /*05c8*/ 	.word	0x000204d0


	//   ....[34]....
        /*05cc*/ 	.word	0x00020620


	//   ....[35]....
        /*05d0*/ 	.word	0x00020640


	//   ....[36]....
        /*05d4*/ 	.word	0x00020780


	//   ....[37]....
        /*05d8*/ 	.word	0x000207a0


	//   ....[38]....
        /*05dc*/ 	.word	0x000208f0


	//   ....[39]....
        /*05e0*/ 	.word	0x00020910


	//   ....[40]....
        /*05e4*/ 	.word	0x00021020


	//   ....[41]....
        /*05e8*/ 	.word	0x00021040


	//   ....[42]....
        /*05ec*/ 	.word	0x00021180


	//   ....[43]....
        /*05f0*/ 	.word	0x000211a0


	//   ....[44]....
        /*05f4*/ 	.word	0x000212e0


	//   ....[45]....
        /*05f8*/ 	.word	0x00021300


	//   ....[46]....
        /*05fc*/ 	.word	0x00021450


	//   ....[47]....
        /*0600*/ 	.word	0x00021470


	//   ....[48]....
        /*0604*/ 	.word	0x00021670


	//   ....[49]....
        /*0608*/ 	.word	0x00022780


	//   ....[50]....
        /*060c*/ 	.word	0x000230f0


	//   ....[51]....
        /*0610*/ 	.word	0x00023120


	//   ....[52]....
        /*0614*/ 	.word	0x00023150


	//   ....[53]....
        /*0618*/ 	.word	0x00023170


	//   ....[54]....
        /*061c*/ 	.word	0x00023240


	//   ....[55]....
        /*0620*/ 	.word	0x000232a0


	//   ....[56]....
        /*0624*/ 	.word	0x000232b0


	//   ....[57]....
        /*0628*/ 	.word	0x00023350


	//   ....[58]....
        /*062c*/ 	.word	0x00023380


	//   ....[59]....
        /*0630*/ 	.word	0x00023400


	//   ....[60]....
        /*0634*/ 	.word	0x00023430


	//   ....[61]....
        /*0638*/ 	.word	0x000234b0


	//   ....[62]....
        /*063c*/ 	.word	0x000234e0


	//   ....[63]....
        /*0640*/ 	.word	0x00023500


	//   ....[64]....
        /*0644*/ 	.word	0x00023550


	//   ....[65]....
        /*0648*/ 	.word	0x00023560


	//   ....[66]....
        /*064c*/ 	.word	0x00023c90


	//   ....[67]....
        /*0650*/ 	.word	0x00023cb0


	//   ....[68]....
        /*0654*/ 	.word	0x00023cf0


	//   ....[69]....
        /*0658*/ 	.word	0x00023d90


	//   ....[70]....
        /*065c*/ 	.word	0x00023e20


	//   ....[71]....
        /*0660*/ 	.word	0x00023e30


	//   ....[72]....
        /*0664*/ 	.word	0x00023ec0


	//   ....[73]....
        /*0668*/ 	.word	0x00023ed0


	//   ....[74]....
        /*066c*/ 	.word	0x00023f40


	//   ....[75]....
        /*0670*/ 	.word	0x00023f50


	//   ....[76]....
        /*0674*/ 	.word	0x00023fd0


	//   ....[77]....
        /*0678*/ 	.word	0x00023fe0


	//   ....[78]....
        /*067c*/ 	.word	0x00024060


	//   ....[79]....
        /*0680*/ 	.word	0x00024070


	//   ....[80]....
        /*0684*/ 	.word	0x000240f0


	//   ....[81]....
        /*0688*/ 	.word	0x00024100


	//   ....[82]....
        /*068c*/ 	.word	0x000269f0


	//   ....[83]....
        /*0690*/ 	.word	0x00026be0


	//   ....[84]....
        /*0694*/ 	.word	0x00027160


	//   ....[85]....
        /*0698*/ 	.word	0x000272c0


	//   ....[86]....
        /*069c*/ 	.word	0x00027320


	//   ....[87]....
        /*06a0*/ 	.word	0x000273b0


	//   ....[88]....
        /*06a4*/ 	.word	0x00027450


	//   ....[89]....
        /*06a8*/ 	.word	0x00027520


	//   ....[90]....
        /*06ac*/ 	.word	0x00027620


	//   ....[91]....
        /*06b0*/ 	.word	0x00027680


	//   ....[92]....
        /*06b4*/ 	.word	0x00027720


	//   ....[93]....
        /*06b8*/ 	.word	0x000277f0


	//   ....[94]....
        /*06bc*/ 	.word	0x00027890


	//   ....[95]....
        /*06c0*/ 	.word	0x00027960


	//   ....[96]....
        /*06c4*/ 	.word	0x00027a00


	//   ....[97]....
        /*06c8*/ 	.word	0x00027ad0


	//   ....[98]....
        /*06cc*/ 	.word	0x00027b70


	//   ....[99]....
        /*06d0*/ 	.word	0x00027c20


	//   ....[100]....
        /*06d4*/ 	.word	0x00027cc0


	//   ....[101]....
        /*06d8*/ 	.word	0x00027da0


	//   ....[102]....
        /*06dc*/ 	.word	0x00027e60


	//   ....[103]....
        /*06e0*/ 	.word	0x00028090


	//   ....[104]....
        /*06e4*/ 	.word	0x00028110


	//   ....[105]....
        /*06e8*/ 	.word	0x00028250


	//   ....[106]....
        /*06ec*/ 	.word	0x00028300


	//   ....[107]....
        /*06f0*/ 	.word	0x000283d0


	//   ....[108]....
        /*06f4*/ 	.word	0x00028480


	//   ....[109]....
        /*06f8*/ 	.word	0x00028550


	//   ....[110]....
        /*06fc*/ 	.word	0x00028600


	//   ....[111]....
        /*0700*/ 	.word	0x00028700


	//   ....[112]....
        /*0704*/ 	.word	0x00028750


	//   ....[113]....
        /*0708*/ 	.word	0x00028830


	//   ....[114]....
        /*070c*/ 	.word	0x000288e0


	//   ....[115]....
        /*0710*/ 	.word	0x000289b0


	//   ....[116]....
        /*0714*/ 	.word	0x00028a60


	//   ....[117]....
        /*0718*/ 	.word	0x00028d80


	//   ....[118]....
        /*071c*/ 	.word	0x00028ea0


	//   ....[119]....
        /*0720*/ 	.word	0x0002b3d0


	//   ....[120]....
        /*0724*/ 	.word	0x0002b670


	//   ....[121]....
        /*0728*/ 	.word	0x0002c940


	//   ....[122]....
        /*072c*/ 	.word	0x0002c980


	//   ....[123]....
        /*0730*/ 	.word	0x0002c9f0


	//   ....[124]....
        /*0734*/ 	.word	0x0002ca10


	//----- nvinfo : EIATTR_REG_RECONFIG
	.align		4
.L_351:
        /*0738*/ 	.byte	0x01, 0x54
	.zero		2


	//----- nvinfo : EIATTR_SYSCALL_OFFSETS
	.align		4
        /*073c*/ 	.byte	0x04, 0x46
        /*073e*/ 	.short	(.L_353 - .L_352)


	//   ....[0]....
.L_352:
        /*0740*/ 	.word	0x00002580


	//   ....[1]....
        /*0744*/ 	.word	0x00022370


	//   ....[2]....
        /*0748*/ 	.word	0x000224c0


	//   ....[3]....
        /*074c*/ 	.word	0x000225b0


	//   ....[4]....
        /*0750*/ 	.word	0x00022d50


	//   ....[5]....
        /*0754*/ 	.word	0x000238b0


	//----- nvinfo : EIATTR_MBARRIER_INSTR_OFFSETS
	.align		4
.L_353:
        /*0758*/ 	.byte	0x04, 0x39
        /*075a*/ 	.short	(.L_355 - .L_354)


	//   ....[0]....
.L_354:
        /*075c*/ 	.word	0x000002c0
        /*0760*/ 	.word	0x000000ff
        /*0764*/ 	.word	0x00032400
        /*0768*/ 	.short	0x0100
        /*076a*/ 	.byte	0x08
	.zero		1


	//   ....[1]....
        /*076c*/ 	.word	0x000002d0
        /*0770*/ 	.word	0x000000ff
        /*0774*/ 	.word	0x00032410
        /*0778*/ 	.short	0x0100
        /*077a*/ 	.byte	0x08
	.zero		1


	//   ....[2]....
        /*077c*/ 	.word	0x000002e0
        /*0780*/ 	.word	0x000000ff
        /*0784*/ 	.word	0x00032420
        /*0788*/ 	.short	0x0100
        /*078a*/ 	.byte	0x08
	.zero		1


	//   ....[3]....
        /*078c*/ 	.word	0x000003d0
        /*0790*/ 	.word	0x000000ff
        /*0794*/ 	.word	0x00032430
        /*0798*/ 	.short	0x0100
        /*079a*/ 	.byte	0x08
	.zero		1


	//   ....[4]....
        /*079c*/ 	.word	0x000003e0
        /*07a0*/ 	.word	0x000000ff
        /*07a4*/ 	.word	0x00032440
        /*07a8*/ 	.short	0x0100
        /*07aa*/ 	.byte	0x08
	.zero		1


	//   ....[5]....
        /*07ac*/ 	.word	0x000003f0
        /*07b0*/ 	.word	0x000000ff
        /*07b4*/ 	.word	0x00032438
        /*07b8*/ 	.short	0x0100
        /*07ba*/ 	.byte	0x08
	.zero		1


	//   ....[6]....
        /*07bc*/ 	.word	0x00000400
        /*07c0*/ 	.word	0x000000ff
        /*07c4*/ 	.word	0x00032448
        /*07c8*/ 	.short	0x0100
        /*07ca*/ 	.byte	0x08
	.zero		1


	//   ....[7]....
        /*07cc*/ 	.word	0x00000530
        /*07d0*/ 	.word	0x000000ff
        /*07d4*/ 	.word	0x00032450
        /*07d8*/ 	.short	0x0100
        /*07da*/ 	.byte	0x08
	.zero		1


	//   ....[8]....
        /*07dc*/ 	.word	0x00000540
        /*07e0*/ 	.word	0x000000ff
        /*07e4*/ 	.word	0x00032460
        /*07e8*/ 	.short	0x0100
        /*07ea*/ 	.byte	0x08
	.zero		1


	//   ....[9]....
        /*07ec*/ 	.word	0x00000550
        /*07f0*/ 	.word	0x000000ff
        /*07f4*/ 	.word	0x00032458
        /*07f8*/ 	.short	0x0100
        /*07fa*/ 	.byte	0x08
	.zero		1


	//   ....[10]....
        /*07fc*/ 	.word	0x00000560
        /*0800*/ 	.word	0x000000ff
        /*0804*/ 	.word	0x00032468
        /*0808*/ 	.short	0x0100
        /*080a*/ 	.byte	0x08
	.zero		1


	//   ....[11]....
        /*080c*/ 	.word	0x00000650
        /*0810*/ 	.word	0x000000ff
        /*0814*/ 	.word	0x00032470
        /*0818*/ 	.short	0x0100
        /*081a*/ 	.byte	0x06
	.zero		1


	//   ....[12]....
        /*081c*/ 	.word	0x00000660
        /*0820*/ 	.word	0x000000ff
        /*0824*/ 	.word	0x00032480
        /*0828*/ 	.short	0x0100
        /*082a*/ 	.byte	0x06
	.zero		1


	//   ....[13]....
        /*082c*/ 	.word	0x00000670
        /*0830*/ 	.word	0x000000ff
        /*0834*/ 	.word	0x00032478
        /*0838*/ 	.short	0x0100
        /*083a*/ 	.byte	0x06
	.zero		1


	//   ....[14]....
        /*083c*/ 	.word	0x00000680
        /*0840*/ 	.word	0x000000ff
        /*0844*/ 	.word	0x00032488
        /*0848*/ 	.short	0x0100
        /*084a*/ 	.byte	0x06
	.zero		1


	//   ....[15]....
        /*084c*/ 	.word	0x000007b0
        /*0850*/ 	.word	0x000000ff
        /*0854*/ 	.word	0x00032490
        /*0858*/ 	.short	0x0100
        /*085a*/ 	.byte	0x08
	.zero		1


	//   ....[16]....
        /*085c*/ 	.word	0x000007c0
        /*0860*/ 	.word	0x000000ff
        /*0864*/ 	.word	0x000324a0
        /*0868*/ 	.short	0x0100
        /*086a*/ 	.byte	0x08
	.zero		1


	//   ....[17]....
        /*086c*/ 	.word	0x000007d0
        /*0870*/ 	.word	0x000000ff
        /*0874*/ 	.word	0x00032498
        /*0878*/ 	.short	0x0100
        /*087a*/ 	.byte	0x08
	.zero		1


	//   ....[18]....
        /*087c*/ 	.word	0x000007e0
        /*0880*/ 	.word	0x000000ff
        /*0884*/ 	.word	0x000324a8
        /*0888*/ 	.short	0x0100
        /*088a*/ 	.byte	0x08
	.zero		1


	//   ....[19]....
        /*088c*/ 	.word	0x00000910
        /*0890*/ 	.word	0x000000ff
        /*0894*/ 	.word	0x000324b0
        /*0898*/ 	.short	0x0100
        /*089a*/ 	.byte	0x08
	.zero		1


	//   ....[20]....
        /*089c*/ 	.word	0x00000920
        /*08a0*/ 	.word	0x000000ff
        /*08a4*/ 	.word	0x000324c0
        /*08a8*/ 	.short	0x0100
        /*08aa*/ 	.byte	0x08
	.zero		1


	//   ....[21]....
        /*08ac*/ 	.word	0x00000930
        /*08b0*/ 	.word	0x000000ff
        /*08b4*/ 	.word	0x000324b8
        /*08b8*/ 	.short	0x0100
        /*08ba*/ 	.byte	0x08
	.zero		1


	//   ....[22]....
        /*08bc*/ 	.word	0x00000940
        /*08c0*/ 	.word	0x000000ff
        /*08c4*/ 	.word	0x000324c8
        /*08c8*/ 	.short	0x0100
        /*08ca*/ 	.byte	0x08
	.zero		1


	//   ....[23]....
        /*08cc*/ 	.word	0x000027d0
        /*08d0*/ 	.word	0x000000ff
        /*08d4*/ 	.word	0x00032400
        /*08d8*/ 	.short	0x010a
        /*08da*/ 	.byte	0x2c
	.zero		1


	//   ....[24]....
        /*08dc*/ 	.word	0x00002c30
        /*08e0*/ 	.word	0x0000000c
        /*08e4*/ 	.word	0x00000000
        /*08e8*/ 	.short	0x010a
        /*08ea*/ 	.byte	0x3f
	.zero		1


	//   ....[25]....
        /*08ec*/ 	.word	0x00002c90
        /*08f0*/ 	.word	0x0000000c
        /*08f4*/ 	.word	0x00000000
        /*08f8*/ 	.short	0x010a
        /*08fa*/ 	.byte	0x3f
	.zero		1


	//   ....[26]....
        /*08fc*/ 	.word	0x00003040
        /*0900*/ 	.word	0x000000ff
        /*0904*/ 	.word	0x00032410
        /*0908*/ 	.short	0x010a
        /*090a*/ 	.byte	0x2c
	.zero		1


	//   ....[27]....
        /*090c*/ 	.word	0x00003140
        /*0910*/ 	.word	0x00000008
        /*0914*/ 	.word	0x00000000
        /*0918*/ 	.short	0x010a
        /*091a*/ 	.byte	0x3f
	.zero		1


	//   ....[28]....
        /*091c*/ 	.word	0x000031a0
        /*0920*/ 	.word	0x00000008
        /*0924*/ 	.word	0x00000000
        /*0928*/ 	.short	0x010a
        /*092a*/ 	.byte	0x3f
	.zero		1


	//   ....[29]....
        /*092c*/ 	.word	0x00003e90
        /*0930*/ 	.word	0x00000008
        /*0934*/ 	.word	0x00000000
        /*0938*/ 	.short	0x0101
        /*093a*/ 	.byte	0x3f
	.zero		1


	//   ....[30]....
        /*093c*/ 	.word	0x00009120
        /*0940*/ 	.word	0x0000000d
        /*0944*/ 	.word	0x00000000
        /*0948*/ 	.short	0x0101
        /*094a*/ 	.byte	0x3f
	.zero		1


	//   ....[31]....
        /*094c*/ 	.word	0x00009850
        /*0950*/ 	.word	0x00000003
        /*0954*/ 	.word	0x00000000
        /*0958*/ 	.short	0x010a
        /*095a*/ 	.byte	0x3f
	.zero		1


	//   ....[32]....
        /*095c*/ 	.word	0x00009950
        /*0960*/ 	.word	0x00000000
        /*0964*/ 	.word	0x00000000
        /*0968*/ 	.short	0x010a
        /*096a*/ 	.byte	0x3f
	.zero		1


	//   ....[33]....
        /*096c*/ 	.word	0x00009d80
        /*0970*/ 	.word	0x00000003
        /*0974*/ 	.word	0x00000000
        /*0978*/ 	.short	0x010a
        /*097a*/ 	.byte	0x3f
	.zero		1


	//   ....[34]....
        /*097c*/ 	.word	0x00009e30
        /*0980*/ 	.word	0x00000004
        /*0984*/ 	.word	0x00000000
        /*0988*/ 	.short	0x010a
        /*098a*/ 	.byte	0x3f
	.zero		1


	//   ....[35]....
        /*098c*/ 	.word	0x0000aaf0
        /*0990*/ 	.word	0x00000003
        /*0994*/ 	.word	0x00000000
        /*0998*/ 	.short	0x0101
        /*099a*/ 	.byte	0x3f
	.zero		1


	//   ....[36]....
        /*099c*/ 	.word	0x00012dd0
        /*09a0*/ 	.word	0x00000000
        /*09a4*/ 	.word	0x00000000
        /*09a8*/ 	.short	0x0101
        /*09aa*/ 	.byte	0x3f
	.zero		1


	//   ....[37]....
        /*09ac*/ 	.word	0x00012fd0
        /*09b0*/ 	.word	0x00000005
        /*09b4*/ 	.word	0x00000000
        /*09b8*/ 	.short	0x010a
        /*09ba*/ 	.byte	0x3f
	.zero		1


	//   ....[38]....
        /*09bc*/ 	.word	0x000130d0
        /*09c0*/ 	.word	0x00000000
        /*09c4*/ 	.word	0x00000000
        /*09c8*/ 	.short	0x010a
        /*09ca*/ 	.byte	0x3f
	.zero		1


	//   ....[39]....
        /*09cc*/ 	.word	0x00013500
        /*09d0*/ 	.word	0x00000005
        /*09d4*/ 	.word	0x00000000
        /*09d8*/ 	.short	0x010a
        /*09da*/ 	.byte	0x3f
	.zero		1


	//   ....[40]....
        /*09dc*/ 	.word	0x000135b0
        /*09e0*/ 	.word	0x00000004
        /*09e4*/ 	.word	0x00000000
        /*09e8*/ 	.short	0x010a
        /*09ea*/ 	.byte	0x3f
	.zero		1


	//   ....[41]....
        /*09ec*/ 	.word	0x00014270
        /*09f0*/ 	.word	0x00000004
        /*09f4*/ 	.word	0x00000000
        /*09f8*/ 	.short	0x0101
        /*09fa*/ 	.byte	0x3f
	.zero		1


	//   ....[42]....
        /*09fc*/ 	.word	0x0001d9c0
        /*0a00*/ 	.word	0x00000000
        /*0a04*/ 	.word	0x00000000
        /*0a08*/ 	.short	0x0101
        /*0a0a*/ 	.byte	0x3f
	.zero		1


	//   ....[43]....
        /*0a0c*/ 	.word	0x000204e0
        /*0a10*/ 	.word	0x000000ff
        /*0a14*/ 	.word	0x00000000
        /*0a18*/ 	.short	0x0101
        /*0a1a*/ 	.byte	0x05
	.zero		1


	//   ....[44]....
        /*0a1c*/ 	.word	0x000229c0
        /*0a20*/ 	.word	0x00000000
        /*0a24*/ 	.word	0x00032440
        /*0a28*/ 	.short	0x010a
        /*0a2a*/ 	.byte	0x3f
	.zero		1


	//   ....[45]....
        /*0a2c*/ 	.word	0x00023680
        /*0a30*/ 	.word	0x00000011
        /*0a34*/ 	.word	0x00032400
        /*0a38*/ 	.short	0x0107
        /*0a3a*/ 	.byte	0x3f
	.zero		1


	//   ....[46]....
        /*0a3c*/ 	.word	0x00023720
        /*0a40*/ 	.word	0x00000011
        /*0a44*/ 	.word	0x00032400
        /*0a48*/ 	.short	0x0101
        /*0a4a*/ 	.byte	0x3f
	.zero		1


	//   ....[47]....
        /*0a4c*/ 	.word	0x00024200
        /*0a50*/ 	.word	0x00000011
        /*0a54*/ 	.word	0x00032410
        /*0a58*/ 	.short	0x0107
        /*0a5a*/ 	.byte	0x3f
	.zero		1


	//   ....[48]....
        /*0a5c*/ 	.word	0x00024300
        /*0a60*/ 	.word	0x00000011
        /*0a64*/ 	.word	0x00032410
        /*0a68*/ 	.short	0x0101
        /*0a6a*/ 	.byte	0x3f
	.zero		1


	//   ....[49]....
        /*0a6c*/ 	.word	0x00024320
        /*0a70*/ 	.word	0x00000011
        /*0a74*/ 	.word	0x00032420
        /*0a78*/ 	.short	0x010a
        /*0a7a*/ 	.byte	0x3f
	.zero		1


	//   ....[50]....
        /*0a7c*/ 	.word	0x00024400
        /*0a80*/ 	.word	0x00000002
        /*0a84*/ 	.word	0x00032460
        /*0a88*/ 	.short	0x010a
        /*0a8a*/ 	.byte	0x3f
	.zero		1


	//   ....[51]....
        /*0a8c*/ 	.word	0x00024c20
        /*0a90*/ 	.word	0x00000003
        /*0a94*/ 	.word	0x00032440
        /*0a98*/ 	.short	0x010a
        /*0a9a*/ 	.byte	0x3f
	.zero		1


	//   ....[52]....
        /*0a9c*/ 	.word	0x00024e40
        /*0aa0*/ 	.word	0x00000003
        /*0aa4*/ 	.word	0x00032460
        /*0aa8*/ 	.short	0x010a
        /*0aaa*/ 	.byte	0x3f
	.zero		1


	//   ....[53]....
        /*0aac*/ 	.word	0x00025630
        /*0ab0*/ 	.word	0x00000004
        /*0ab4*/ 	.word	0x00032440
        /*0ab8*/ 	.short	0x010a
        /*0aba*/ 	.byte	0x3f
	.zero		1


	//   ....[54]....
        /*0abc*/ 	.word	0x00025850
        /*0ac0*/ 	.word	0x00000004
        /*0ac4*/ 	.word	0x00032460
        /*0ac8*/ 	.short	0x010a
        /*0aca*/ 	.byte	0x3f
	.zero		1


	//   ....[55]....
        /*0acc*/ 	.word	0x00025fd0
        /*0ad0*/ 	.word	0x00000004
        /*0ad4*/ 	.word	0x00032440
        /*0ad8*/ 	.short	0x010a
        /*0ada*/ 	.byte	0x3f
	.zero		1


	//   ....[56]....
        /*0adc*/ 	.word	0x000261f0
        /*0ae0*/ 	.word	0x00000004
        /*0ae4*/ 	.word	0x00032460
        /*0ae8*/ 	.short	0x010a
        /*0aea*/ 	.byte	0x3f
	.zero		1


	//   ....[57]....
        /*0aec*/ 	.word	0x00026b60
        /*0af0*/ 	.word	0x00000000
        /*0af4*/ 	.word	0x00032420
        /*0af8*/ 	.short	0x010a
        /*0afa*/ 	.byte	0x3f
	.zero		1


	//   ....[58]....
        /*0afc*/ 	.word	0x00026d30
        /*0b00*/ 	.word	0x00000006
        /*0b04*/ 	.word	0x00000000
        /*0b08*/ 	.short	0x010a
        /*0b0a*/ 	.byte	0x3f
	.zero		1


	//   ....[59]....
        /*0b0c*/ 	.word	0x00026d80
        /*0b10*/ 	.word	0x00000003
        /*0b14*/ 	.word	0x00000000
        /*0b18*/ 	.short	0x010a
        /*0b1a*/ 	.byte	0x3f
	.zero		1


	//   ....[60]....
        /*0b1c*/ 	.word	0x00026de0
        /*0b20*/ 	.word	0x00000012
        /*0b24*/ 	.word	0x00000000
        /*0b28*/ 	.short	0x010a
        /*0b2a*/ 	.byte	0x3f
	.zero		1


	//   ....[61]....
        /*0b2c*/ 	.word	0x00026e10
        /*0b30*/ 	.word	0x00000003
        /*0b34*/ 	.word	0x00000000
        /*0b38*/ 	.short	0x010a
        /*0b3a*/ 	.byte	0x3f
	.zero		1


	//   ....[62]....
        /*0b3c*/ 	.word	0x00026e80
        /*0b40*/ 	.word	0x00000009
        /*0b44*/ 	.word	0x00032400
        /*0b48*/ 	.short	0x010a
        /*0b4a*/ 	.byte	0x3f
	.zero		1


	//   ....[63]....
        /*0b4c*/ 	.word	0x00026ed0
        /*0b50*/ 	.word	0x0000000c
        /*0b54*/ 	.word	0x00000000
        /*0b58*/ 	.short	0x010a
        /*0b5a*/ 	.byte	0x3f
	.zero		1


	//   ....[64]....
        /*0b5c*/ 	.word	0x00026f30
        /*0b60*/ 	.word	0x00000009
        /*0b64*/ 	.word	0x00032410
        /*0b68*/ 	.short	0x010a
        /*0b6a*/ 	.byte	0x3f
	.zero		1


	//   ....[65]....
        /*0b6c*/ 	.word	0x00026f80
        /*0b70*/ 	.word	0x00000008
        /*0b74*/ 	.word	0x00000000
        /*0b78*/ 	.short	0x010a
        /*0b7a*/ 	.byte	0x3f
	.zero		1


	//   ....[66]....
        /*0b7c*/ 	.word	0x00026fd0
        /*0b80*/ 	.word	0x00000000
        /*0b84*/ 	.word	0x00000000
        /*0b88*/ 	.short	0x010a
        /*0b8a*/ 	.byte	0x3f
	.zero		1


	//   ....[67]....
        /*0b8c*/ 	.word	0x00027020
        /*0b90*/ 	.word	0x00000004
        /*0b94*/ 	.word	0x00000000
        /*0b98*/ 	.short	0x010a
        /*0b9a*/ 	.byte	0x3f
	.zero		1


	//   ....[68]....
        /*0b9c*/ 	.word	0x00027070
        /*0ba0*/ 	.word	0x00000000
        /*0ba4*/ 	.word	0x00000000
        /*0ba8*/ 	.short	0x010a
        /*0baa*/ 	.byte	0x3f
	.zero		1


	//   ....[69]....
        /*0bac*/ 	.word	0x000270c0
        /*0bb0*/ 	.word	0x00000004
        /*0bb4*/ 	.word	0x00000000
        /*0bb8*/ 	.short	0x010a
        /*0bba*/ 	.byte	0x3f
	.zero		1


	//   ....[70]....
        /*0bbc*/ 	.word	0x00027210
        /*0bc0*/ 	.word	0x00000000
        /*0bc4*/ 	.word	0x00032440
        /*0bc8*/ 	.short	0x010a
        /*0bca*/ 	.byte	0x3f
	.zero		1


	//   ....[71]....
        /*0bcc*/ 	.word	0x00028aa0
        /*0bd0*/ 	.word	0x00000011
        /*0bd4*/ 	.word	0x00032420
        /*0bd8*/ 	.short	0x010a
        /*0bda*/ 	.byte	0x3f
	.zero		1


	//   ....[72]....
        /*0bdc*/ 	.word	0x00028af0
        /*0be0*/ 	.word	0x00000002
        /*0be4*/ 	.word	0x00032460
        /*0be8*/ 	.short	0x010a
        /*0bea*/ 	.byte	0x3f
	.zero		1


	//   ....[73]....
        /*0bec*/ 	.word	0x00028b40
        /*0bf0*/ 	.word	0x00000003
        /*0bf4*/ 	.word	0x00032440
        /*0bf8*/ 	.short	0x010a
        /*0bfa*/ 	.byte	0x3f
	.zero		1


	//   ....[74]....
        /*0bfc*/ 	.word	0x00028b90
        /*0c00*/ 	.word	0x00000003
        /*0c04*/ 	.word	0x00032460
        /*0c08*/ 	.short	0x010a
        /*0c0a*/ 	.byte	0x3f
	.zero		1


	//   ....[75]....
        /*0c0c*/ 	.word	0x00028be0
        /*0c10*/ 	.word	0x00000004
        /*0c14*/ 	.word	0x00032440
        /*0c18*/ 	.short	0x010a
        /*0c1a*/ 	.byte	0x3f
	.zero		1


	//   ....[76]....
        /*0c1c*/ 	.word	0x00028c30
        /*0c20*/ 	.word	0x00000004
        /*0c24*/ 	.word	0x00032460
        /*0c28*/ 	.short	0x010a
        /*0c2a*/ 	.byte	0x3f
	.zero		1


	//   ....[77]....
        /*0c2c*/ 	.word	0x00028c80
        /*0c30*/ 	.word	0x00000004
        /*0c34*/ 	.word	0x00032440
        /*0c38*/ 	.short	0x010a
        /*0c3a*/ 	.byte	0x3f
	.zero		1


	//   ....[78]....
        /*0c3c*/ 	.word	0x00028cd0
        /*0c40*/ 	.word	0x00000004
        /*0c44*/ 	.word	0x00032460
        /*0c48*/ 	.short	0x010a
        /*0c4a*/ 	.byte	0x3f
	.zero		1


	//   ....[79]....
        /*0c4c*/ 	.word	0x00028dc0
        /*0c50*/ 	.word	0x00000000
        /*0c54*/ 	.word	0x00032420
        /*0c58*/ 	.short	0x010a
        /*0c5a*/ 	.byte	0x3f
	.zero		1


	//   ....[80]....
        /*0c5c*/ 	.word	0x00028f60
        /*0c60*/ 	.word	0x00000006
        /*0c64*/ 	.word	0x00000000
        /*0c68*/ 	.short	0x010a
        /*0c6a*/ 	.byte	0x3f
	.zero		1


	//   ....[81]....
        /*0c6c*/ 	.word	0x00028fb0
        /*0c70*/ 	.word	0x00000003
        /*0c74*/ 	.word	0x00000000
        /*0c78*/ 	.short	0x010a
        /*0c7a*/ 	.byte	0x3f
	.zero		1


	//   ....[82]....
        /*0c7c*/ 	.word	0x00029000
        /*0c80*/ 	.word	0x00000012
        /*0c84*/ 	.word	0x00000000
        /*0c88*/ 	.short	0x010a
        /*0c8a*/ 	.byte	0x3f
	.zero		1


	//   ....[83]....
        /*0c8c*/ 	.word	0x000293b0
        /*0c90*/ 	.word	0x0000000c
        /*0c94*/ 	.word	0x00000000
        /*0c98*/ 	.short	0x010a
        /*0c9a*/ 	.byte	0x3f
	.zero		1


	//   ....[84]....
        /*0c9c*/ 	.word	0x000294f0
        /*0ca0*/ 	.word	0x00000002
        /*0ca4*/ 	.word	0x00000000
        /*0ca8*/ 	.short	0x010a
        /*0caa*/ 	.byte	0x3f
	.zero		1


	//   ....[85]....
        /*0cac*/ 	.word	0x00029b50
        /*0cb0*/ 	.word	0x0000000b
        /*0cb4*/ 	.word	0x00000000
        /*0cb8*/ 	.short	0x010a
        /*0cba*/ 	.byte	0x3f
	.zero		1


	//   ....[86]....
        /*0cbc*/ 	.word	0x00029c90
        /*0cc0*/ 	.word	0x00000008
        /*0cc4*/ 	.word	0x00000000
        /*0cc8*/ 	.short	0x010a
        /*0cca*/ 	.byte	0x3f
	.zero		1


	//   ....[87]....
        /*0ccc*/ 	.word	0x0002af00
        /*0cd0*/ 	.word	0x00000002
        /*0cd4*/ 	.word	0x00000000
        /*0cd8*/ 	.short	0x0101
        /*0cda*/ 	.byte	0x3f
	.zero		1


	//   ....[88]....
        /*0cdc*/ 	.word	0x00044650
        /*0ce0*/ 	.word	0x00000004
        /*0ce4*/ 	.word	0x00000000
        /*0ce8*/ 	.short	0x0101
        /*0cea*/ 	.byte	0x3f
	.zero		1


	//   ....[89]....
        /*0cec*/ 	.word	0x00044690
        /*0cf0*/ 	.word	0x00000002
        /*0cf4*/ 	.word	0x00000000
        /*0cf8*/ 	.short	0x010a
        /*0cfa*/ 	.byte	0x3f
	.zero		1


	//   ....[90]....
        /*0cfc*/ 	.word	0x000446e0
        /*0d00*/ 	.word	0x00000008
        /*0d04*/ 	.word	0x00000000
        /*0d08*/ 	.short	0x010a
        /*0d0a*/ 	.byte	0x3f
	.zero		1


	//----- nvinfo : EIATTR_NUM_MBARRIERS
	.align		4
.L_355:
        /*0d0c*/ 	.byte	0x03, 0x38
        /*0d0e*/ 	.short	0x0017


	//----- nvinfo : EIATTR_EXIT_INSTR_OFFSETS
	.align		4
        /*0d10*/ 	.byte	0x04, 0x1c
        /*0d12*/ 	.short	(.L_357 - .L_356)


	//   ....[0]....
.L_356:
        /*0d14*/ 	.word	0x00000b50


	//   ....[1]....
        /*0d18*/ 	.word	0x000215f0


	//   ....[2]....
        /*0d1c*/ 	.word	0x00026e60


	//----- nvinfo : EIATTR_MAX_THREADS
	.align		4
.L_357:
        /*0d20*/ 	.byte	0x04, 0x05
        /*0d22*/ 	.short	(.L_359 - .L_358)
.L_358:
        /*0d24*/ 	.word	0x00000180
        /*0d28*/ 	.word	0x00000001
        /*0d2c*/ 	.word	0x00000001


	//----- nvinfo : EIATTR_CRS_STACK_SIZE
	.align		4
.L_359:
        /*0d30*/ 	.byte	0x04, 0x1e
        /*0d32*/ 	.short	(.L_361 - .L_360)
.L_360:
        /*0d34*/ 	.word	0x00000000


	//----- nvinfo : EIATTR_CBANK_PARAM_SIZE
	.align		4
.L_361:
        /*0d38*/ 	.byte	0x03, 0x19
        /*0d3a*/ 	.short	0x0bf0


	//----- nvinfo : EIATTR_PARAM_CBANK
	.align		4
        /*0d3c*/ 	.byte	0x04, 0x0a
        /*0d3e*/ 	.short	(.L_363 - .L_362)
	.align		4
.L_362:
        /*0d40*/ 	.word	index@(.nv.constant0._ZN7cutlass13device_kernelIN5flash11enable_sm90INS1_16FlashAttnFwdSm90INS1_25CollectiveMainloopFwdSm90ILi2EN4cute5tupleIJNS5_1CILi1EEES8_S8_EEENS6_IJNS7_ILi128EEENS7_ILi96EEENS7_ILi64EEEEEELi256ENS_10bfloat16_tEfNS_4arch4Sm90ELb0ELb1ELb0ELb0ELb0ELb0ELb1ELb1ELb0ELb1ELb0ELb0EEENS1_21CollectiveEpilogueFwdINS6_IJSA_NS7_ILi256EEESB_EEES9_SE_SG_Li256ELb0ELb1ELb0ELb0EEENS1_30DynamicPersistentTileSchedulerILi256ELi128ELb0ELb1ELb1EEEEEEEEEvNT_6ParamsE)
        /*0d44*/ 	.short	0x0210
        /*0d46*/ 	.short	0x0bf0


	//----- nvinfo : EIATTR_SW_WAR
	.align		4
.L_363:
        /*0d48*/ 	.byte	0x04, 0x36
        /*0d4a*/ 	.short	(.L_365 - .L_364)
.L_364:
        /*0d4c*/ 	.word	0x00000008
.L_365:


//--------------------- .nv.info._ZN7cutlass13device_kernelIN5flash11enable_sm90INS1_16FlashAttnFwdSm90INS1_25CollectiveMainloopFwdSm90ILi2EN4cute5tupleIJNS5_1CILi1EEES8_S8_EEENS6_IJNS7_ILi128EEENS7_ILi96EEENS7_ILi64EEEEEELi256ENS_10bfloat16_tEfNS_4arch4Sm90ELb0ELb1ELb0ELb1ELb0ELb0ELb0ELb1ELb0ELb1ELb0ELb0EEENS1_21CollectiveEpilogueFwdINS6_IJSA_NS7_ILi256EEESB_EEES9_SE_SG_Li256ELb1ELb1ELb0ELb0EEENS1_36VarlenDynamicPersistentTileSchedulerILi128ELi96ELi256ELi128ELb0ELb1ELb1ELb1ELb0ELb1EEEEEEEEEvNT_6ParamsE --------------------------
	.section	.nv.info._ZN7cutlass13device_kernelIN5flash11enable_sm90INS1_16FlashAttnFwdSm90INS1_25CollectiveMainloopFwdSm90ILi2EN4cute5tupleIJNS5_1CILi1EEES8_S8_EEENS6_IJNS7_ILi128EEENS7_ILi96EEENS7_ILi64EEEEEELi256ENS_10bfloat16_tEfNS_4arch4Sm90ELb0ELb1ELb0ELb1ELb0ELb0ELb0ELb1ELb0ELb1ELb0ELb0EEENS1_21CollectiveEpilogueFwdINS6_IJSA_NS7_ILi256EEESB_EEES9_SE_SG_Li256ELb1ELb1ELb0ELb0EEENS1_36VarlenDynamicPersistentTileSchedulerILi128ELi96ELi256ELi128ELb0ELb1ELb1ELb1ELb0ELb1EEEEEEEEEvNT_6ParamsE,"",@"SHT_CUDA_INFO"
	.sectionflags	@""
	.align	4


	//----- nvinfo : EIATTR_CUDA_API_VERSION
	.align		4
        /*0000*/ 	.byte	0x04, 0x37
        /*0002*/ 	.short	(.L_367 - .L_366)
.L_366:
        /*0004*/ 	.word	0x00000082


	//----- nvinfo : EIATTR_KPARAM_INFO
	.align		4
.L_367:
        /*0008*/ 	.byte	0x04, 0x17
        /*000a*/ 	.short	(.L_369 - .L_368)
.L_368:
        /*000c*/ 	.word	0x00000000
        /*0010*/ 	.short	0x0000
        /*0012*/ 	.short	0x0070
        /*0014*/ 	.byte	0x00, 0xf0, 0x01, 0x2a


	//----- nvinfo : EIATTR_SPARSE_MMA_MASK
	.align		4
.L_369:
        /*0018*/ 	.byte	0x03, 0x50
        /*001a*/ 	.short	0x0000


	//----- nvinfo : EIATTR_MAXREG_COUNT
	.align		4
        /*001c*/ 	.byte	0x03, 0x1b
        /*001e*/ 	.short	0x00a8


	//----- nvinfo : EIATTR_NUM_BARRIERS
	.align		4
        /*0020*/ 	.byte	0x02, 0x4c
        /*0022*/ 	.byte	0x10
	.zero		1


	//----- nvinfo : EIATTR_EXTERNS
	.align		4
        /*0024*/ 	.byte	0x04, 0x0f
        /*0026*/ 	.short	(.L_371 - .L_370)


	//   ....[0]....
	.align		4
.L_370:
        /*0028*/ 	.word	index@(__assertfail)


	//----- nvinfo : EIATTR_ANNOTATIONS
	.align		4
.L_371:
        /*002c*/ 	.byte	0x04, 0x55
        /*002e*/ 	.short	(.L_373 - .L_372)


	//   ....[0]....
.L_372:
        /* <DEDUP_REMOVED lines=57> */


	//----- nvinfo : EIATTR_MERCURY_ISA_VERSION
	.align		4
.L_373:
        /*03b0*/ 	.byte	0x03, 0x5f
        /*03b2*/ 	.short	0x0101


	//----- nvinfo : EIATTR_UNUSED_LOAD_BYTE_OFFSET
	.align		4
        /*03b4*/ 	.byte	0x04, 0x44
        /*03b6*/ 	.short	(.L_375 - .L_374)


	//   ....[0]....
.L_374:
        /*03b8*/ 	.word	0x00000a40
        /*03bc*/ 	.word	0x0000fff0


	//   ....[1]....
        /*03c0*/ 	.word	0x0000d180
        /*03c4*/ 	.word	0x0000fff0


	//----- nvinfo : EIATTR_INT_WARP_WIDE_INSTR_OFFSETS
	.align		4
.L_375:
        /*03c8*/ 	.byte	0x04, 0x31
        /*03ca*/ 	.short	(.L_377 - .L_376)


	//   ....[0]....
.L_376:
        /*03cc*/ 	.word	0x00000130


	//   ....[1]....
        /*03d0*/ 	.word	0x00000170


	//   ....[2]....
        /*03d4*/ 	.word	0x000001e0


	//   ....[3]....
        /*03d8*/ 	.word	0x00011510


	//   ....[4]....
        /*03dc*/ 	.word	0x000115a0


	//   ....[5]....
        /*03e0*/ 	.word	0x00015310


	//   ....[6]....
        /*03e4*/ 	.word	0x000153a0


	//----- nvinfo : EIATTR_COOP_GROUP_MASK_REGIDS
	.align		4
.L_377:
        /*03e8*/ 	.byte	0x04, 0x29
        /*03ea*/ 	.short	(.L_379 - .L_378)


	//   ....[0]....
.L_378:
        /*03ec*/ 	.word	0xffffffff


	//   ....[1]....
        /*03f0*/ 	.word	0xffffffff


	//   ....[2]....
        /*03f4*/ 	.word	0xffffffff


	//   ....[3]....
        /*03f8*/ 	.word	0xffffffff


	//   ....[4]....
        /*03fc*/ 	.word	0xffffffff


	//   ....[5]....
        /*0400*/ 	.word	0xffffffff


	//   ....[6]....
        /*0404*/ 	.word	0xffffffff


	//   ....[7]....
        /*0408*/ 	.word	0xffffffff


	//   ....[8]....
        /*040c*/ 	.word	0xffffffff


	//   ....[9]....
        /*0410*/ 	.word	0xffffffff


	//   ....[10]....
        /*0414*/ 	.word	0xffffffff


	//   ....[11]....
        /*0418*/ 	.word	0xffffffff


	//   ....[12]....
        /*041c*/ 	.word	0xffffffff


	//   ....[13]....
        /*0420*/ 	.word	0xffffffff


	//   ....[14]....
        /*0424*/ 	.word	0xffffffff


	//   ....[15]....
        /*0428*/ 	.word	0xffffffff


	//   ....[16]....
        /*042c*/ 	.word	0xffffffff


	//   ....[17]....
        /*0430*/ 	.word	0xffffffff


	//   ....[18]....
        /*0434*/ 	.word	0xffffffff


	//   ....[19]....
        /*0438*/ 	.word	0xffffffff


	//   ....[20]....
        /*043c*/ 	.word	0xffffffff


	//   ....[21]....
        /*0440*/ 	.word	0xffffffff


	//   ....[22]....
        /*0444*/ 	.word	0xffffffff


	//   ....[23]....
        /*0448*/ 	.word	0xffffffff


	//   ....[24]....
        /*044c*/ 	.word	0xffffffff


	//   ....[25]....
        /*0450*/ 	.word	0xffffffff


	//   ....[26]....
        /*0454*/ 	.word	0xffffffff


	//   ....[27]....
        /*0458*/ 	.word	0xffffffff


	//   ....[28]....
        /*045c*/ 	.word	0xffffffff


	//   ....[29]....
        /*0460*/ 	.word	0xffffffff


	//   ....[30]....
        /*0464*/ 	.word	0xffffffff


	//   ....[31]....
        /*0468*/ 	.word	0xffffffff


	//   ....[32]....
        /*046c*/ 	.word	0xffffffff


	//   ....[33]....
        /*0470*/ 	.word	0xffffffff


	//   ....[34]....
        /*0474*/ 	.word	0xffffffff


	//   ....[35]....
        /*0478*/ 	.word	0xffffffff


	//   ....[36]....
        /*047c*/ 	.word	0xffffffff


	//   ....[37]....
        /*0480*/ 	.word	0xffffffff


	//   ....[38]....
        /*0484*/ 	.word	0xffffffff


	//   ....[39]....
        /*0488*/ 	.word	0xffffffff


	//   ....[40]....
        /*048c*/ 	.word	0xffffffff


	//   ....[41]....
        /*0490*/ 	.word	0xffffffff


	//   ....[42]....
        /*0494*/ 	.word	0xffffffff


	//   ....[43]....
        /*0498*/ 	.word	0xffffffff


	//   ....[44]....
        /*049c*/ 	.word	0xffffffff


	//   ....[45]....
        /*04a0*/ 	.word	0xffffffff


	//   ....[46]....
        /*04a4*/ 	.word	0xffffffff


	//   ....[47]....
        /*04a8*/ 	.word	0xffffffff


	//   ....[48]....
        /*04ac*/ 	.word	0xffffffff


	//   ....[49]....
        /*04b0*/ 	.word	0xffffffff


	//   ....[50]....
        /*04b4*/ 	.word	0xffffffff


	//   ....[51]....
        /*04b8*/ 	.word	0xffffffff


	//   ....[52]....
        /*04bc*/ 	.word	0xffffffff


	//   ....[53]....
        /*04c0*/ 	.word	0xffffffff


	//   ....[54]....
        /*04c4*/ 	.word	0xffffffff


	//   ....[55]....
        /*04c8*/ 	.word	0xffffffff


	//   ....[56]....
        /*04cc*/ 	.word	0xffffffff


	//   ....[57]....
        /*04d0*/ 	.word	0xffffffff


	//   ....[58]....
        /*04d4*/ 	.word	0xffffffff


	//   ....[59]....
        /*04d8*/ 	.word	0xffffffff


	//   ....[60]....
        /*04dc*/ 	.word	0xffffffff


	//   ....[61]....
        /*04e0*/ 	.word	0xffffffff


	//   ....[62]....
        /*04e4*/ 	.word	0xffffffff


	//   ....[63]....
        /*04e8*/ 	.word	0xffffffff


	//   ....[64]....
        /*04ec*/ 	.word	0xffffffff


	//   ....[65]....
        /*04f0*/ 	.word	0xffffffff


	//   ....[66]....
        /*04f4*/ 	.word	0xffffffff


	//   ....[67]....
        /*04f8*/ 	.word	0xffffffff


	//   ....[68]....
        /*04fc*/ 	.word	0xffffffff


	//   ....[69]....
        /*0500*/ 	.word	0xffffffff


	//   ....[70]....
        /*0504*/ 	.word	0xffffffff


	//   ....[71]....
        /*0508*/ 	.word	0xffffffff


	//   ....[72]....
        /*050c*/ 	.word	0xffffffff


	//   ....[73]....
        /*0510*/ 	.word	0xffffffff


	//   ....[74]....
        /*0514*/ 	.word	0xffffffff


	//   ....[75]....
        /*0518*/ 	.word	0xffffffff


	//   ....[76]....
        /*051c*/ 	.word	0xffffffff


	//   ....[77]....
        /*0520*/ 	.word	0xffffffff


	//   ....[78]....
        /*0524*/ 	.word	0xffffffff


	//   ....[79]....
        /*0528*/ 	.word	0xffffffff


	//   ....[80]....
        /*052c*/ 	.word	0xffffffff


	//   ....[81]....
        /*0530*/ 	.word	0xffffffff


	//   ....[82]....
        /*0534*/ 	.word	0xffffffff


	//   ....[83]....
        /*0538*/ 	.word	0xffffffff


	//   ....[84]....
        /*053c*/ 	.word	0xffffffff


	//   ....[85]....
        /*0540*/ 	.word	0xffffffff


	//   ....[86]....
        /*0544*/ 	.word	0xffffffff


	//   ....[87]....
        /*0548*/ 	.word	0xffffffff


	//   ....[88]....
        /*054c*/ 	.word	0xffffffff


	//   ....[89]....
        /*0550*/ 	.word	0xffffffff


	//   ....[90]....
        /*0554*/ 	.word	0xffffffff


	//   ....[91]....
        /*0558*/ 	.word	0xffffffff


	//   ....[92]....
        /*055c*/ 	.word	0xffffffff


	//   ....[93]....
        /*0560*/ 	.word	0xffffffff


	//   ....[94]....
        /*0564*/ 	.word	0xffffffff


	//   ....[95]....
        /*0568*/ 	.word	0xffffffff


	//   ....[96]....
        /*056c*/ 	.word	0xffffffff


	//   ....[97]....
        /*0570*/ 	.word	0xffffffff


	//   ....[98]....
        /*0574*/ 	.word	0xffffffff


	//   ....[99]....
        /*0578*/ 	.word	0xffffffff


	//   ....[100]....
        /*057c*/ 	.word	0xffffffff


	//   ....[101]....
        /*0580*/ 	.word	0xffffffff


	//   ....[102]....
        /*0584*/ 	.word	0xffffffff


	//   ....[103]....
        /*0588*/ 	.word	0xffffffff


	//   ....[104]....
        /*058c*/ 	.word	0xffffffff


	//   ....[105]....
        /*0590*/ 	.word	0x0500000f


	//   ....[106]....
        /*0594*/ 	.word	0x0500000f


	//   ....[107]....
        /*0598*/ 	.word	0x0500000f


	//   ....[108]....
        /*059c*/ 	.word	0x0500000f


	//   ....[109]....
        /*05a0*/ 	.word	0x0500000f


	//   ....[110]....
        /*05a4*/ 	.word	0x0500000f


	//   ....[111]....
        /*05a8*/ 	.word	0x0500000f


	//   ....[112]....
        /*05ac*/ 	.word	0x0500000f


	//   ....[113]....
        /*05b0*/ 	.word	0x0500000f


	//   ....[114]....
        /*05b4*/ 	.word	0x0500000f


	//   ....[115]....
        /*05b8*/ 	.word	0x0500000f


	//   ....[116]....
        /*05bc*/ 	.word	0x0500000f


	//   ....[117]....
        /*05c0*/ 	.word	0x0500000f


	//   ....[118]....
        /*05c4*/ 	.word	0x0500000f


	//   ....[119]....
        /*05c8*/ 	.word	0x0500000f


	//   ....[120]....
        /*05cc*/ 	.word	0x0500000f


	//   ....[121]....
        /*05d0*/ 	.word	0x0500000f


	//   ....[122]....
        /*05d4*/ 	.word	0x0500000f


	//   ....[123]....
        /*05d8*/ 	.word	0x0500000f


	//   ....[124]....
        /*05dc*/ 	.word	0x0500000f


	//   ....[125]....
        /*05e0*/ 	.word	0x0500000f


	//   ....[126]....
        /*05e4*/ 	.word	0x0500000f


	//   ....[127]....
        /*05e8*/ 	.word	0x0500000f


	//   ....[128]....
        /*05ec*/ 	.word	0x0500000f


	//   ....[129]....
        /*05f0*/ 	.word	0x0500000f


	//   ....[130]....
        /*05f4*/ 	.word	0x0500000f


	//   ....[131]....
        /*05f8*/ 	.word	0x0500000f


	//   ....[132]....
        /*05fc*/ 	.word	0x0500000f


	//   ....[133]....
        /*0600*/ 	.word	0x0500000f


	//   ....[134]....
        /*0604*/ 	.word	0x0500000f


	//   ....[135]....
        /*0608*/ 	.word	0x0500000f


	//   ....[136]....
        /*060c*/ 	.word	0x0500000f


	//   ....[137]....
        /*0610*/ 	.word	0x0500000f


	//   ....[138]....
        /*0614*/ 	.word	0x0500000f


	//   ....[139]....
        /*0618*/ 	.word	0x0500000f


	//----- nvinfo : EIATTR_COOP_GROUP_INSTR_OFFSETS
	.align		4
.L_379:
        /*061c*/ 	.byte	0x04, 0x28
        /*061e*/ 	.short	(.L_381 - .L_380)


	//   ....[0]....
.L_380:
        /*0620*/ 	.word	0x00000070


	//   ....[1]....
        /*0624*/ 	.word	0x00000140


	//   ....[2]....
        /*0628*/ 	.word	0x00000190


	//   ....[3]....
        /*062c*/ 	.word	0x000003c0


	//   ....[4]....
        /*0630*/ 	.word	0x00000520


	//   ....[5]....
        /*0634*/ 	.word	0x00000640


	//   ....[6]....
        /*0638*/ 	.word	0x000007a0


	//   ....[7]....
        /*063c*/ 	.word	0x00001b50


	//   ....[8]....
        /*0640*/ 	.word	0x00002180


	//   ....[9]....
        /*0644*/ 	.word	0x00002c20


	//   ....[10]....
        /*0648*/ 	.word	0x000031e0


	//   ....[11]....
        /*064c*/ 	.word	0x000032e0


	//   ....[12]....
        /*0650*/ 	.word	0x00003890


	//   ....[13]....
        /*0654*/ 	.word	0x00003950


	//   ....[14]....
        /*0658*/ 	.word	0x00004a80


	//   ....[15]....
        /*065c*/ 	.word	0x00004d90


	//   ....[16]....
        /*0660*/ 	.word	0x00005b60


	//   ....[17]....
        /*0664*/ 	.word	0x00005c80


	//   ....[18]....
        /*0668*/ 	.word	0x000062e0


	//   ....[19]....
        /*066c*/ 	.word	0x00006350


	//   ....[20]....
        /*0670*/ 	.word	0x00007f10


	//   ....[21]....
        /*0674*/ 	.word	0x00007f30


	//   ....[22]....
        /*0678*/ 	.word	0x00008460


	//   ....[23]....
        /*067c*/ 	.word	0x00008630


	//   ....[24]....
        /*0680*/ 	.word	0x00009ba0


	//   ....[25]....
        /*0684*/ 	.word	0x00009e00


	//   ....[26]....
        /*0688*/ 	.word	0x0000aaa0


	//   ....[27]....
        /*068c*/ 	.word	0x0000abc0


	//   ....[28]....
        /*0690*/ 	.word	0x0000b400


	//   ....[29]....
        /*0694*/ 	.word	0x0000b5d0


	//   ....[30]....
        /*0698*/ 	.word	0x0000c700


	//   ....[31]....
        /*069c*/ 	.word	0x0000c780


	//   ....[32]....
        /*06a0*/ 	.word	0x0000c7e0


	//   ....[33]....
        /*06a4*/ 	.word	0x0000c810


	//   ....[34]....
        /*06a8*/ 	.word	0x0000e210


	//   ....[35]....
        /*06ac*/ 	.word	0x0000e250


	//   ....[36]....
        /*06b0*/ 	.word	0x0000e290


	//   ....[37]....
        /*06b4*/ 	.word	0x0000e2c0


	//   ....[38]....
        /*06b8*/ 	.word	0x0000eb60


	//   ....[39]....
        /*06bc*/ 	.word	0x0000eba0


	//   ....[40]....
        /*06c0*/ 	.word	0x0000ece0


	//   ....[41]....
        /*06c4*/ 	.word	0x0000ed00


	//   ....[42]....
        /*06c8*/ 	.word	0x0000ee40


	//   ....[43]....
        /*06cc*/ 	.word	0x0000ee60


	//   ....[44]....
        /*06d0*/ 	.word	0x0000efb0


	//   ....[45]....
        /*06d4*/ 	.word	0x0000efd0


	//   ....[46]....
        /*06d8*/ 	.word	0x0000f920


	//   ....[47]....
        /*06dc*/ 	.word	0x0000f940


	//   ....[48]....
        /*06e0*/ 	.word	0x0000fa80


	//   ....[49]....
        /*06e4*/ 	.word	0x0000faa0


	//   ....[50]....
        /*06e8*/ 	.word	0x0000fbe0


	//   ....[51]....
        /*06ec*/ 	.word	0x0000fc00


	//   ....[52]....
        /*06f0*/ 	.word	0x0000fd50


	//   ....[53]....
        /*06f4*/ 	.word	0x0000fd70


	//   ....[54]....
        /*06f8*/ 	.word	0x0000ff50


	//   ....[55]....
        /*06fc*/ 	.word	0x00010130


	//   ....[56]....
        /*0700*/ 	.word	0x00010160


	//   ....[57]....
        /*0704*/ 	.word	0x00010190


	//   ....[58]....
        /*0708*/ 	.word	0x000101c0


	//   ....[59]....
        /*070c*/ 	.word	0x000101f0


	//   ....[60]....
        /*0710*/ 	.word	0x00010220


	//   ....[61]....
        /*0714*/ 	.word	0x00010390


	//   ....[62]....
        /*0718*/ 	.word	0x000103c0


	//   ....[63]....
        /*071c*/ 	.word	0x000103f0


	//   ....[64]....
        /*0720*/ 	.word	0x00010420


	//   ....[65]....
        /*0724*/ 	.word	0x00010450


	//   ....[66]....
        /*0728*/ 	.word	0x00010480


	//   ....[67]....
        /*072c*/ 	.word	0x00010520


	//   ....[68]....
        /*0730*/ 	.word	0x00010580


	//   ....[69]....
        /*0734*/ 	.word	0x00010610


	//   ....[70]....
        /*0738*/ 	.word	0x00011ad0


	//   ....[71]....
        /*073c*/ 	.word	0x000125f0


	//   ....[72]....
        /*0740*/ 	.word	0x00012610


	//   ....[73]....
        /*0744*/ 	.word	0x000126c0


	//   ....[74]....
        /*0748*/ 	.word	0x000126d0


	//   ....[75]....
        /*074c*/ 	.word	0x00012750


	//   ....[76]....
        /*0750*/ 	.word	0x00012760


	//   ....[77]....
        /*0754*/ 	.word	0x000127e0


	//   ....[78]....
        /*0758*/ 	.word	0x000127f0


	//   ....[79]....
        /*075c*/ 	.word	0x00012870


	//   ....[80]....
        /*0760*/ 	.word	0x00012880


	//   ....[81]....
        /*0764*/ 	.word	0x00012900


	//   ....[82]....
        /*0768*/ 	.word	0x00012910


	//   ....[83]....
        /*076c*/ 	.word	0x00012990


	//   ....[84]....
        /*0770*/ 	.word	0x000129a0


	//   ....[85]....
        /*0774*/ 	.word	0x000129b0


	//   ....[86]....
        /*0778*/ 	.word	0x00012a00


	//   ....[87]....
        /*077c*/ 	.word	0x000155a0


	//   ....[88]....
        /*0780*/ 	.word	0x00015600


	//   ....[89]....
        /*0784*/ 	.word	0x00015630


	//   ....[90]....
        /*0788*/ 	.word	0x00015640


	//   ....[91]....
        /*078c*/ 	.word	0x00015670


	//   ....[92]....
        /*0790*/ 	.word	0x000156a0


	//   ....[93]....
        /*0794*/ 	.word	0x000156d0


	//   ....[94]....
        /*0798*/ 	.word	0x00015700


	//   ....[95]....
        /*079c*/ 	.word	0x00015880


	//   ....[96]....
        /*07a0*/ 	.word	0x000158b0


	//   ....[97]....
        /*07a4*/ 	.word	0x000158e0


	//   ....[98]....
        /*07a8*/ 	.word	0x00015910


	//   ....[99]....
        /*07ac*/ 	.word	0x00015940


	//   ....[100]....
        /*07b0*/ 	.word	0x00015970


	//   ....[101]....
        /*07b4*/ 	.word	0x00015a30


	//   ....[102]....
        /*07b8*/ 	.word	0x00015a50


	//   ....[103]....
        /*07bc*/ 	.word	0x00015ac0


	//   ....[104]....
        /*07c0*/ 	.word	0x00016180


	//   ....[105]....
        /*07c4*/ 	.word	0x000167c0


	//   ....[106]....
        /*07c8*/ 	.word	0x00016980


	//   ....[107]....
        /*07cc*/ 	.word	0x000169d0


	//   ....[108]....
        /*07d0*/ 	.word	0x00016a30


	//   ....[109]....
        /*07d4*/ 	.word	0x00016b20


	//   ....[110]....
        /*07d8*/ 	.word	0x00016b80


	//   ....[111]....
        /*07dc*/ 	.word	0x00016c70


	//   ....[112]....
        /*07e0*/ 	.word	0x00016cd0


	//   ....[113]....
        /*07e4*/ 	.word	0x00016dc0


	//   ....[114]....
        /*07e8*/ 	.word	0x00016e20


	//   ....[115]....
        /*07ec*/ 	.word	0x00016f10


	//   ....[116]....
        /*07f0*/ 	.word	0x00016f70


	//   ....[117]....
        /*07f4*/ 	.word	0x00017060


	//   ....[118]....
        /*07f8*/ 	.word	0x000170c0


	//   ....[119]....
        /*07fc*/ 	.word	0x00017190


	//   ....[120]....
        /*0800*/ 	.word	0x00017210


	//   ....[121]....
        /*0804*/ 	.word	0x000172e0


	//   ....[122]....
        /*0808*/ 	.word	0x00017610


	//   ....[123]....
        /*080c*/ 	.word	0x000176b0


	//   ....[124]....
        /*0810*/ 	.word	0x000177d0


	//   ....[125]....
        /*0814*/ 	.word	0x00017840


	//   ....[126]....
        /*0818*/ 	.word	0x000178b0


	//   ....[127]....
        /*081c*/ 	.word	0x00017920


	//   ....[128]....
        /*0820*/ 	.word	0x00017990


	//   ....[129]....
        /*0824*/ 	.word	0x00017a10


	//   ....[130]....
        /*0828*/ 	.word	0x00017aa0


	//   ....[131]....
        /*082c*/ 	.word	0x00017b30


	//   ....[132]....
        /*0830*/ 	.word	0x00017ba0


	//   ....[133]....
        /*0834*/ 	.word	0x00017c10


	//   ....[134]....
        /*0838*/ 	.word	0x00017c80


	//   ....[135]....
        /*083c*/ 	.word	0x00017d00


	//   ....[136]....
        /*0840*/ 	.word	0x00017d70


	//   ....[137]....
        /*0844*/ 	.word	0x00017e10


	//   ....[138]....
        /*0848*/ 	.word	0x00017ea0


	//   ....[139]....
        /*084c*/ 	.word	0x00017fd0


	//----- nvinfo : EIATTR_REG_RECONFIG
	.align		4
.L_381:
        /*0850*/ 	.byte	0x01, 0x54
	.zero		2


	//----- nvinfo : EIATTR_SYSCALL_OFFSETS
	.align		4
        /*0854*/ 	.byte	0x04, 0x46
        /*0856*/ 	.short	(.L_383 - .L_382)


	//   ....[0]....
.L_382:
        /*0858*/ 	.word	0x00001d30


	//   ....[1]....
        /*085c*/ 	.word	0x00011710


	//   ....[2]....
        /*0860*/ 	.word	0x00011860


	//   ....[3]....
        /*0864*/ 	.word	0x00011950


	//   ....[4]....
        /*0868*/ 	.word	0x000121c0


	//----- nvinfo : EIATTR_MBARRIER_INSTR_OFFSETS
	.align		4
.L_383:
        /*086c*/ 	.byte	0x04, 0x39
        /*086e*/ 	.short	(.L_385 - .L_384)


	//   ....[0]....
.L_384:
        /*0870*/ 	.word	0x00000270
        /*0874*/ 	.word	0x000000ff
        /*0878*/ 	.word	0x00022800
        /*087c*/ 	.short	0x0100
        /*087e*/ 	.byte	0x08
	.zero		1


	//   ....[1]....
        /*0880*/ 	.word	0x00000280
        /*0884*/ 	.word	0x000000ff
        /*0888*/ 	.word	0x00022820
        /*088c*/ 	.short	0x0100
        /*088e*/ 	.byte	0x08
	.zero		1


	//   ....[2]....
        /*0890*/ 	.word	0x00000370
        /*0894*/ 	.word	0x000000ff
        /*0898*/ 	.word	0x00022830
        /*089c*/ 	.short	0x0100
        /*089e*/ 	.byte	0x08
	.zero		1


	//   ....[3]....
        /*08a0*/ 	.word	0x00000380
        /*08a4*/ 	.word	0x000000ff
        /*08a8*/ 	.word	0x00022840
        /*08ac*/ 	.short	0x0100
        /*08ae*/ 	.byte	0x08
	.zero		1


	//   ....[4]....
        /*08b0*/ 	.word	0x00000390
        /*08b4*/ 	.word	0x000000ff
        /*08b8*/ 	.word	0x00022838
        /*08bc*/ 	.short	0x0100
        /*08be*/ 	.byte	0x08
	.zero		1


	//   ....[5]....
        /*08c0*/ 	.word	0x000003a0
        /*08c4*/ 	.word	0x000000ff
        /*08c8*/ 	.word	0x00022848
        /*08cc*/ 	.short	0x0100
        /*08ce*/ 	.byte	0x08
	.zero		1


	//   ....[6]....
        /*08d0*/ 	.word	0x000004d0
        /*08d4*/ 	.word	0x000000ff
        /*08d8*/ 	.word	0x00022850
        /*08dc*/ 	.short	0x0100
        /*08de*/ 	.byte	0x08
	.zero		1


	//   ....[7]....
        /*08e0*/ 	.word	0x000004e0
        /*08e4*/ 	.word	0x000000ff
        /*08e8*/ 	.word	0x00022860
        /*08ec*/ 	.short	0x0100
        /*08ee*/ 	.byte	0x08
	.zero		1


	//   ....[8]....
        /*08f0*/ 	.word	0x000004f0
        /*08f4*/ 	.word	0x000000ff
        /*08f8*/ 	.word	0x00022858
        /*08fc*/ 	.short	0x0100
        /*08fe*/ 	.byte	0x08
	.zero		1


	//   ....[9]....
        /*0900*/ 	.word	0x00000500
        /*0904*/ 	.word	0x000000ff
        /*0908*/ 	.word	0x00022868
        /*090c*/ 	.short	0x0100
        /*090e*/ 	.byte	0x08
	.zero		1


	//   ....[10]....
        /*0910*/ 	.word	0x000005f0
        /*0914*/ 	.word	0x000000ff
        /*0918*/ 	.word	0x00022870
        /*091c*/ 	.short	0x0100
        /*091e*/ 	.byte	0x06
	.zero		1


	//   ....[11]....
        /*0920*/ 	.word	0x00000600
        /*0924*/ 	.word	0x000000ff
        /*0928*/ 	.word	0x00022880
        /*092c*/ 	.short	0x0100
        /*092e*/ 	.byte	0x06
	.zero		1


	//   ....[12]....
        /*0930*/ 	.word	0x00000610
        /*0934*/ 	.word	0x000000ff
        /*0938*/ 	.word	0x00022878
        /*093c*/ 	.short	0x0100
        /*093e*/ 	.byte	0x06
	.zero		1


	//   ....[13]....
        /*0940*/ 	.word	0x00000620
        /*0944*/ 	.word	0x000000ff
        /*0948*/ 	.word	0x00022888
        /*094c*/ 	.short	0x0100
        /*094e*/ 	.byte	0x06
	.zero		1


	//   ....[14]....
        /*0950*/ 	.word	0x00000750
        /*0954*/ 	.word	0x000000ff
        /*0958*/ 	.word	0x00022890
        /*095c*/ 	.short	0x0100
        /*095e*/ 	.byte	0x08
	.zero		1


	//   ....[15]....
        /*0960*/ 	.word	0x00000760
        /*0964*/ 	.word	0x000000ff
        /*0968*/ 	.word	0x000228a0
        /*096c*/ 	.short	0x0100
        /*096e*/ 	.byte	0x08
	.zero		1


	//   ....[16]....
        /*0970*/ 	.word	0x00000770
        /*0974*/ 	.word	0x000000ff
        /*0978*/ 	.word	0x00022898
        /*097c*/ 	.short	0x0100
        /*097e*/ 	.byte	0x08
	.zero		1


	//   ....[17]....
        /*0980*/ 	.word	0x00000780
        /*0984*/ 	.word	0x000000ff
        /*0988*/ 	.word	0x000228a8
        /*098c*/ 	.short	0x0100
        /*098e*/ 	.byte	0x08
	.zero		1


	//   ....[18]....
        /*0990*/ 	.word	0x000008b0
        /*0994*/ 	.word	0x000000ff
        /*0998*/ 	.word	0x000228b0
        /*099c*/ 	.short	0x0100
        /*099e*/ 	.byte	0x08
	.zero		1


	//   ....[19]....
        /*09a0*/ 	.word	0x000008c0
        /*09a4*/ 	.word	0x000000ff
        /*09a8*/ 	.word	0x000228c0
        /*09ac*/ 	.short	0x0100
        /*09ae*/ 	.byte	0x08
	.zero		1


	//   ....[20]....
        /*09b0*/ 	.word	0x000008d0
        /*09b4*/ 	.word	0x000000ff
        /*09b8*/ 	.word	0x000228b8
        /*09bc*/ 	.short	0x0100
        /*09be*/ 	.byte	0x08
	.zero		1


	//   ....[21]....
        /*09c0*/ 	.word	0x000008e0
        /*09c4*/ 	.word	0x000000ff
        /*09c8*/ 	.word	0x000228c8
        /*09cc*/ 	.short	0x0100
        /*09ce*/ 	.byte	0x08
	.zero		1


	//   ....[22]....
        /*09d0*/ 	.word	0x00001de0
        /*09d4*/ 	.word	0x00000008
        /*09d8*/ 	.word	0x00022800
        /*09dc*/ 	.short	0x010a
        /*09de*/ 	.byte	0x3f
	.zero		1


	//   ....[23]....
        /*09e0*/ 	.word	0x00001eb0
        /*09e4*/ 	.word	0x00000005
        /*09e8*/ 	.word	0x00022830
        /*09ec*/ 	.short	0x010a
        /*09ee*/ 	.byte	0x3f
	.zero		1


	//   ....[24]....
        /*09f0*/ 	.word	0x00001ef0
        /*09f4*/ 	.word	0x00000005
        /*09f8*/ 	.word	0x00022830
        /*09fc*/ 	.short	0x010a
        /*09fe*/ 	.byte	0x3f
	.zero		1


	//   ....[25]....
        /*0a00*/ 	.word	0x00002380
        /*0a04*/ 	.word	0x00000000
        /*0a08*/ 	.word	0x00000000
        /*0a0c*/ 	.short	0x0101
        /*0a0e*/ 	.byte	0x3f
	.zero		1


	//   ....[26]....
        /*0a10*/ 	.word	0x00004200
        /*0a14*/ 	.word	0x00000005
        /*0a18*/ 	.word	0x00022850
        /*0a1c*/ 	.short	0x010a
        /*0a1e*/ 	.byte	0x3f
	.zero		1


	//   ....[27]....
        /*0a20*/ 	.word	0x00004240
        /*0a24*/ 	.word	0x00000005
        /*0a28*/ 	.word	0x00022850
        /*0a2c*/ 	.short	0x010a
        /*0a2e*/ 	.byte	0x3f
	.zero		1


	//   ....[28]....
        /*0a30*/ 	.word	0x000045c0
        /*0a34*/ 	.word	0x00000005
        /*0a38*/ 	.word	0x00000000
        /*0a3c*/ 	.short	0x0101
        /*0a3e*/ 	.byte	0x3f
	.zero		1


	//   ....[29]....
        /*0a40*/ 	.word	0x000048a0
        /*0a44*/ 	.word	0x000000ff
        /*0a48*/ 	.word	0x00022830
        /*0a4c*/ 	.short	0x010a
        /*0a4e*/ 	.byte	0x1b
	.zero		1


	//   ....[30]....
        /*0a50*/ 	.word	0x000048e0
        /*0a54*/ 	.word	0x000000ff
        /*0a58*/ 	.word	0x00022830
        /*0a5c*/ 	.short	0x010a
        /*0a5e*/ 	.byte	0x1b
	.zero		1


	//   ....[31]....
        /*0a60*/ 	.word	0x00004bd0
        /*0a64*/ 	.word	0x00000008
        /*0a68*/ 	.word	0x00000000
        /*0a6c*/ 	.short	0x0101
        /*0a6e*/ 	.byte	0x3f
	.zero		1


	//   ....[32]....
        /*0a70*/ 	.word	0x00007450
        /*0a74*/ 	.word	0x000000ff
        /*0a78*/ 	.word	0x00022850
        /*0a7c*/ 	.short	0x010a
        /*0a7e*/ 	.byte	0x1b
	.zero		1


	//   ....[33]....
        /*0a80*/ 	.word	0x00007490
        /*0a84*/ 	.word	0x000000ff
        /*0a88*/ 	.word	0x00022850
        /*0a8c*/ 	.short	0x010a
        /*0a8e*/ 	.byte	0x1b
	.zero		1


	//   ....[34]....
        /*0a90*/ 	.word	0x00007790
        /*0a94*/ 	.word	0x0000000b
        /*0a98*/ 	.word	0x00000000
        /*0a9c*/ 	.short	0x0101
        /*0a9e*/ 	.byte	0x3f
	.zero		1


	//   ....[35]....
        /*0aa0*/ 	.word	0x00007ba0
        /*0aa4*/ 	.word	0x000000ff
        /*0aa8*/ 	.word	0x00022830
        /*0aac*/ 	.short	0x010a
        /*0aae*/ 	.byte	0x18
	.zero		1


	//   ....[36]....
        /*0ab0*/ 	.word	0x00007be0
        /*0ab4*/ 	.word	0x000000ff
        /*0ab8*/ 	.word	0x00022830
        /*0abc*/ 	.short	0x010a
        /*0abe*/ 	.byte	0x18
	.zero		1


	//   ....[37]....
        /*0ac0*/ 	.word	0x00008960
        /*0ac4*/ 	.word	0x0000009a
        /*0ac8*/ 	.word	0x00000000
        /*0acc*/ 	.short	0x0101
        /*0ace*/ 	.byte	0x3f
	.zero		1


	//   ....[38]....
        /*0ad0*/ 	.word	0x00009480
        /*0ad4*/ 	.word	0x000000ff
        /*0ad8*/ 	.word	0x00022850
        /*0adc*/ 	.short	0x010a
        /*0ade*/ 	.byte	0x18
	.zero		1


	//   ....[39]....
        /*0ae0*/ 	.word	0x000094c0
        /*0ae4*/ 	.word	0x000000ff
        /*0ae8*/ 	.word	0x00022850
        /*0aec*/ 	.short	0x010a
        /*0aee*/ 	.byte	0x18
	.zero		1


	//   ....[40]....
        /*0af0*/ 	.word	0x000097b0
        /*0af4*/ 	.word	0x000000b2
        /*0af8*/ 	.word	0x00000000
        /*0afc*/ 	.short	0x0101
        /*0afe*/ 	.byte	0x3f
	.zero		1


	//   ....[41]....
        /*0b00*/ 	.word	0x00009930
        /*0b04*/ 	.word	0x000000ff
        /*0b08*/ 	.word	0x00022830
        /*0b0c*/ 	.short	0x010a
        /*0b0e*/ 	.byte	0x1a
	.zero		1


	//   ....[42]....
        /*0b10*/ 	.word	0x00009970
        /*0b14*/ 	.word	0x000000ff
        /*0b18*/ 	.word	0x00022830
        /*0b1c*/ 	.short	0x010a
        /*0b1e*/ 	.byte	0x1a
	.zero		1


	//   ....[43]....
        /*0b20*/ 	.word	0x00009c60
        /*0b24*/ 	.word	0x00000002
        /*0b28*/ 	.word	0x00000000
        /*0b2c*/ 	.short	0x0101
        /*0b2e*/ 	.byte	0x3f
	.zero		1


	//   ....[44]....
        /*0b30*/ 	.word	0x0000c390
        /*0b34*/ 	.word	0x000000ff
        /*0b38*/ 	.word	0x00022850
        /*0b3c*/ 	.short	0x010a
        /*0b3e*/ 	.byte	0x1a
	.zero		1


	//   ....[45]....
        /*0b40*/ 	.word	0x0000c3d0
        /*0b44*/ 	.word	0x000000ff
        /*0b48*/ 	.word	0x00022850
        /*0b4c*/ 	.short	0x010a
        /*0b4e*/ 	.byte	0x1a
	.zero		1


	//   ....[46]....
        /*0b50*/ 	.word	0x0000c6c0
        /*0b54*/ 	.word	0x00000008
        /*0b58*/ 	.word	0x00000000
        /*0b5c*/ 	.short	0x0101
        /*0b5e*/ 	.byte	0x3f
	.zero		1


	//   ....[47]....
        /*0b60*/ 	.word	0x0000eb90
        /*0b64*/ 	.word	0x00000002
        /*0b68*/ 	.word	0x00000000
        /*0b6c*/ 	.short	0x0101
        /*0b6e*/ 	.byte	0x3f
	.zero		1


	//   ....[48]....
        /*0b70*/ 	.word	0x00011d60
        /*0b74*/ 	.word	0x00000000
        /*0b78*/ 	.word	0x00022840
        /*0b7c*/ 	.short	0x010a
        /*0b7e*/ 	.byte	0x3f
	.zero		1


	//   ....[49]....
        /*0b80*/ 	.word	0x00012ac0
        /*0b84*/ 	.word	0x00000008
        /*0b88*/ 	.word	0x00022800
        /*0b8c*/ 	.short	0x0107
        /*0b8e*/ 	.byte	0x3f
	.zero		1


	//   ....[50]....
        /*0b90*/ 	.word	0x00012bc0
        /*0b94*/ 	.word	0x00000002
        /*0b98*/ 	.word	0x00022800
        /*0b9c*/ 	.short	0x0101
        /*0b9e*/ 	.byte	0x3f
	.zero		1


	//   ....[51]....
        /*0ba0*/ 	.word	0x00012be0
        /*0ba4*/ 	.word	0x00000002
        /*0ba8*/ 	.word	0x00022820
        /*0bac*/ 	.short	0x010a
        /*0bae*/ 	.byte	0x3f
	.zero		1


	//   ....[52]....
        /*0bb0*/ 	.word	0x00012cf0
        /*0bb4*/ 	.word	0x00000002
        /*0bb8*/ 	.word	0x00022860
        /*0bbc*/ 	.short	0x010a
        /*0bbe*/ 	.byte	0x3f
	.zero		1


	//   ....[53]....
        /*0bc0*/ 	.word	0x000135b0
        /*0bc4*/ 	.word	0x00000003
        /*0bc8*/ 	.word	0x00022840
        /*0bcc*/ 	.short	0x010a
        /*0bce*/ 	.byte	0x3f
	.zero		1


	//   ....[54]....
        /*0bd0*/ 	.word	0x00013800
        /*0bd4*/ 	.word	0x00000003
        /*0bd8*/ 	.word	0x00022860
        /*0bdc*/ 	.short	0x010a
        /*0bde*/ 	.byte	0x3f
	.zero		1


	//   ....[55]....
        /*0be0*/ 	.word	0x00014060
        /*0be4*/ 	.word	0x00000002
        /*0be8*/ 	.word	0x00022840
        /*0bec*/ 	.short	0x010a
        /*0bee*/ 	.byte	0x3f
	.zero		1


	//   ....[56]....
        /*0bf0*/ 	.word	0x000142a0
        /*0bf4*/ 	.word	0x00000002
        /*0bf8*/ 	.word	0x00022860
        /*0bfc*/ 	.short	0x010a
        /*0bfe*/ 	.byte	0x3f
	.zero		1


	//   ....[57]....
        /*0c00*/ 	.word	0x00014a70
        /*0c04*/ 	.word	0x00000003
        /*0c08*/ 	.word	0x00022840
        /*0c0c*/ 	.short	0x010a
        /*0c0e*/ 	.byte	0x3f
	.zero		1


	//   ....[58]....
        /*0c10*/ 	.word	0x00014cc0
        /*0c14*/ 	.word	0x00000003
        /*0c18*/ 	.word	0x00022860
        /*0c1c*/ 	.short	0x010a
        /*0c1e*/ 	.byte	0x3f
	.zero		1


	//   ....[59]....
        /*0c20*/ 	.word	0x00016100
        /*0c24*/ 	.word	0x00000000
        /*0c28*/ 	.word	0x00022820
        /*0c2c*/ 	.short	0x010a
        /*0c2e*/ 	.byte	0x3f
	.zero		1


	//   ....[60]....
        /*0c30*/ 	.word	0x000162c0
        /*0c34*/ 	.word	0x00000006
        /*0c38*/ 	.word	0x00000000
        /*0c3c*/ 	.short	0x010a
        /*0c3e*/ 	.byte	0x3f
	.zero		1


	//   ....[61]....
        /*0c40*/ 	.word	0x00016330
        /*0c44*/ 	.word	0x00000007
        /*0c48*/ 	.word	0x00000000
        /*0c4c*/ 	.short	0x010a
        /*0c4e*/ 	.byte	0x3f
	.zero		1


	//   ....[62]....
        /*0c50*/ 	.word	0x000163a0
        /*0c54*/ 	.word	0x00000004
        /*0c58*/ 	.word	0x00000000
        /*0c5c*/ 	.short	0x010a
        /*0c5e*/ 	.byte	0x3f
	.zero		1


	//   ....[63]....
        /*0c60*/ 	.word	0x000163d0
        /*0c64*/ 	.word	0x00000003
        /*0c68*/ 	.word	0x00000000
        /*0c6c*/ 	.short	0x010a
        /*0c6e*/ 	.byte	0x3f
	.zero		1


	//   ....[64]....
        /*0c70*/ 	.word	0x00016430
        /*0c74*/ 	.word	0x00000008
        /*0c78*/ 	.word	0x00022800
        /*0c7c*/ 	.short	0x010a
        /*0c7e*/ 	.byte	0x3f
	.zero		1


	//   ....[65]....
        /*0c80*/ 	.word	0x00016480
        /*0c84*/ 	.word	0x00000005
        /*0c88*/ 	.word	0x00022830
        /*0c8c*/ 	.short	0x010a
        /*0c8e*/ 	.byte	0x3f
	.zero		1


	//   ....[66]....
        /*0c90*/ 	.word	0x000164d0
        /*0c94*/ 	.word	0x00000005
        /*0c98*/ 	.word	0x00022850
        /*0c9c*/ 	.short	0x010a
        /*0c9e*/ 	.byte	0x3f
	.zero		1


	//   ....[67]....
        /*0ca0*/ 	.word	0x00016530
        /*0ca4*/ 	.word	0x00000009
        /*0ca8*/ 	.word	0x00022830
        /*0cac*/ 	.short	0x010a
        /*0cae*/ 	.byte	0x3f
	.zero		1


	//   ....[68]....
        /*0cb0*/ 	.word	0x00016580
        /*0cb4*/ 	.word	0x0000000b
        /*0cb8*/ 	.word	0x00022850
        /*0cbc*/ 	.short	0x010a
        /*0cbe*/ 	.byte	0x3f
	.zero		1


	//   ....[69]....
        /*0cc0*/ 	.word	0x000165e0
        /*0cc4*/ 	.word	0x00000002
        /*0cc8*/ 	.word	0x00022830
        /*0ccc*/ 	.short	0x010a
        /*0cce*/ 	.byte	0x3f
	.zero		1


	//   ....[70]....
        /*0cd0*/ 	.word	0x00016630
        /*0cd4*/ 	.word	0x000000b2
        /*0cd8*/ 	.word	0x00022850
        /*0cdc*/ 	.short	0x010a
        /*0cde*/ 	.byte	0x3f
	.zero		1


	//   ....[71]....
        /*0ce0*/ 	.word	0x00016690
        /*0ce4*/ 	.word	0x00000002
        /*0ce8*/ 	.word	0x00022830
        /*0cec*/ 	.short	0x010a
        /*0cee*/ 	.byte	0x3f
	.zero		1


	//   ....[72]....
        /*0cf0*/ 	.word	0x000166e0
        /*0cf4*/ 	.word	0x00000008
        /*0cf8*/ 	.word	0x00022850
        /*0cfc*/ 	.short	0x010a
        /*0cfe*/ 	.byte	0x3f
	.zero		1


	//   ....[73]....
        /*0d00*/ 	.word	0x00016880
        /*0d04*/ 	.word	0x00000000
        /*0d08*/ 	.word	0x00022840
        /*0d0c*/ 	.short	0x010a
        /*0d0e*/ 	.byte	0x3f
	.zero		1


	//   ....[74]....
        /*0d10*/ 	.word	0x00017330
        /*0d14*/ 	.word	0x00000002
        /*0d18*/ 	.word	0x00022820
        /*0d1c*/ 	.short	0x010a
        /*0d1e*/ 	.byte	0x3f
	.zero		1


	//   ....[75]....
        /*0d20*/ 	.word	0x00017380
        /*0d24*/ 	.word	0x00000002
        /*0d28*/ 	.word	0x00022860
        /*0d2c*/ 	.short	0x010a
        /*0d2e*/ 	.byte	0x3f
	.zero		1


	//   ....[76]....
        /*0d30*/ 	.word	0x000173d0
        /*0d34*/ 	.word	0x00000003
        /*0d38*/ 	.word	0x00022840
        /*0d3c*/ 	.short	0x010a
        /*0d3e*/ 	.byte	0x3f
	.zero		1


	//   ....[77]....
        /*0d40*/ 	.word	0x00017420
        /*0d44*/ 	.word	0x00000003
        /*0d48*/ 	.word	0x00022860
        /*0d4c*/ 	.short	0x010a
        /*0d4e*/ 	.byte	0x3f
	.zero		1


	//   ....[78]....
        /*0d50*/ 	.word	0x00017470
        /*0d54*/ 	.word	0x00000002
        /*0d58*/ 	.word	0x00022840
        /*0d5c*/ 	.short	0x010a
        /*0d5e*/ 	.byte	0x3f
	.zero		1


	//   ....[79]....
        /*0d60*/ 	.word	0x000174c0
        /*0d64*/ 	.word	0x00000002
        /*0d68*/ 	.word	0x00022860
        /*0d6c*/ 	.short	0x010a
        /*0d6e*/ 	.byte	0x3f
	.zero		1


	//   ....[80]....
        /*0d70*/ 	.word	0x00017510
        /*0d74*/ 	.word	0x00000003
        /*0d78*/ 	.word	0x00022840
        /*0d7c*/ 	.short	0x010a
        /*0d7e*/ 	.byte	0x3f
	.zero		1


	//   ....[81]....
        /*0d80*/ 	.word	0x00017560
        /*0d84*/ 	.word	0x00000003
        /*0d88*/ 	.word	0x00022860
        /*0d8c*/ 	.short	0x010a
        /*0d8e*/ 	.byte	0x3f
	.zero		1


	//   ....[82]....
        /*0d90*/ 	.word	0x00017ef0
        /*0d94*/ 	.word	0x00000000
        /*0d98*/ 	.word	0x00022820
        /*0d9c*/ 	.short	0x010a
        /*0d9e*/ 	.byte	0x3f
	.zero		1


	//   ....[83]....
        /*0da0*/ 	.word	0x00018090
        /*0da4*/ 	.word	0x00000006
        /*0da8*/ 	.word	0x00000000
        /*0dac*/ 	.short	0x010a
        /*0dae*/ 	.byte	0x3f
	.zero		1


	//   ....[84]....
        /*0db0*/ 	.word	0x000180e0
        /*0db4*/ 	.word	0x00000007
        /*0db8*/ 	.word	0x00000000
        /*0dbc*/ 	.short	0x010a
        /*0dbe*/ 	.byte	0x3f
	.zero		1


	//   ....[85]....
        /*0dc0*/ 	.word	0x00018130
        /*0dc4*/ 	.word	0x00000004
        /*0dc8*/ 	.word	0x00000000
        /*0dcc*/ 	.short	0x010a
        /*0dce*/ 	.byte	0x3f
	.zero		1


	//----- nvinfo : EIATTR_NUM_MBARRIERS
	.align		4
.L_385:
        /*0dd0*/ 	.byte	0x03, 0x38
        /*0dd2*/ 	.short	0x0016


	//----- nvinfo : EIATTR_EXIT_INSTR_OFFSETS
	.align		4
        /*0dd4*/ 	.byte	0x04, 0x1c
        /*0dd6*/ 	.short	(.L_387 - .L_386)


	//   ....[0]....
.L_386:
        /*0dd8*/ 	.word	0x00000a80


	//   ....[1]....
        /*0ddc*/ 	.word	0x0000fef0


	//   ....[2]....
        /*0de0*/ 	.word	0x00016420


	//----- nvinfo : EIATTR_MAX_THREADS
	.align		4
.L_387:
        /*0de4*/ 	.byte	0x04, 0x05
        /*0de6*/ 	.short	(.L_389 - .L_388)
.L_388:
        /*0de8*/ 	.word	0x00000180
        /*0dec*/ 	.word	0x00000001
        /*0df0*/ 	.word	0x00000001


	//----- nvinfo : EIATTR_CRS_STACK_SIZE
	.align		4
.L_389:
        /*0df4*/ 	.byte	0x04, 0x1e
        /*0df6*/ 	.short	(.L_391 - .L_390)
.L_390:
        /*0df8*/ 	.word	0x00000000


	//----- nvinfo : EIATTR_CBANK_PARAM_SIZE
	.align		4
.L_391:
        /*0dfc*/ 	.byte	0x03, 0x19
        /*0dfe*/ 	.short	0x0af0


	//----- nvinfo : EIATTR_PARAM_CBANK
	.align		4
        /*0e00*/ 	.byte	0x04, 0x0a
        /*0e02*/ 	.short	(.L_393 - .L_392)
	.align		4
.L_392:
        /*0e04*/ 	.word	index@(.nv.constant0._ZN7cutlass13device_kernelIN5flash11enable_sm90INS1_16FlashAttnFwdSm90INS1_25CollectiveMainloopFwdSm90ILi2EN4cute5tupleIJNS5_1CILi1EEES8_S8_EEENS6_IJNS7_ILi128EEENS7_ILi96EEENS7_ILi64EEEEEELi256ENS_10bfloat16_tEfNS_4arch4Sm90ELb0ELb1ELb0ELb1ELb0ELb0ELb0ELb1ELb0ELb1ELb0ELb0EEENS1_21CollectiveEpilogueFwdINS6_IJSA_NS7_ILi256EEESB_EEES9_SE_SG_Li256ELb1ELb1ELb0ELb0EEENS1_36VarlenDynamicPersistentTileSchedulerILi128ELi96ELi256ELi128ELb0ELb1ELb1ELb1ELb0ELb1EEEEEEEEEvNT_6ParamsE)
        /*0e08*/ 	.short	0x0210
        /*0e0a*/ 	.short	0x0af0


	//----- nvinfo : EIATTR_SW_WAR
	.align		4
.L_393:
        /*0e0c*/ 	.byte	0x04, 0x36
        /*0e0e*/ 	.short	(.L_395 - .L_394)
.L_394:
        /*0e10*/ 	.word	0x00000008
.L_395:


//--------------------- .nv.info._ZN7cutlass13device_kernelIN5flash11enable_sm90INS1_16FlashAttnFwdSm90INS1_25CollectiveMainloopFwdSm90ILi2EN4cute5tupleIJNS5_1CILi1EEES8_S8_EEENS6_IJNS7_ILi128EEENS7_ILi96EEENS7_ILi64EEEEEELi256ENS_10bfloat16_tEfNS_4arch4Sm90ELb0ELb1ELb0ELb1ELb0ELb1ELb0ELb1ELb0ELb1ELb0ELb0EEENS1_21CollectiveEpilogueFwdINS6_IJSA_NS7_ILi256EEESB_EEES9_SE_SG_Li256ELb1ELb1ELb0ELb0EEENS1_36VarlenDynamicPersistentTileSchedulerILi128ELi96ELi256ELi128ELb0ELb1ELb1ELb1ELb0ELb1EEEEEEEEEvNT_6ParamsE --------------------------
	.section	.nv.info._ZN7cutlass13device_kernelIN5flash11enable_sm90INS1_16FlashAttnFwdSm90INS1_25CollectiveMainloopFwdSm90ILi2EN4cute5tupleIJNS5_1CILi1EEES8_S8_EEENS6_IJNS7_ILi128EEENS7_ILi96EEENS7_ILi64EEEEEELi256ENS_10bfloat16_tEfNS_4arch4Sm90ELb0ELb1ELb0ELb1ELb0ELb1ELb0ELb1ELb0ELb1ELb0ELb0EEENS1_21CollectiveEpilogueFwdINS6_IJSA_NS7_ILi256EEESB_EEES9_SE_SG_Li256ELb1ELb1ELb0ELb0EEENS1_36VarlenDynamicPersistentTileSchedulerILi128ELi96ELi256ELi128ELb0ELb1ELb1ELb1ELb0ELb1EEEEEEEEEvNT_6ParamsE,"",@"SHT_CUDA_INFO"
	.sectionflags	@""
	.align	4


	//----- nvinfo : EIATTR_CUDA_API_VERSION
	.align		4
        /*0000*/ 	.byte	0x04, 0x37
        /*0002*/ 	.short	(.L_397 - .L_396)
.L_396:
        /*0004*/ 	.word	0x00000082


	//----- nvinfo : EIATTR_KPARAM_INFO
	.align		4
.L_397:
        /*0008*/ 	.byte	0x04, 0x17
        /*000a*/ 	.short	(.L_399 - .L_398)
.L_398:
        /*000c*/ 	.word	0x00000000
        /*0010*/ 	.short	0x0000
        /*0012*/ 	.short	0x0070
        /*0014*/ 	.byte	0x00, 0xf0, 0x01, 0x2a


	//----- nvinfo : EIATTR_SPARSE_MMA_MASK
	.align		4
.L_399:
        /*0018*/ 	.byte	0x03, 0x50
        /*001a*/ 	.short	0x0000


	//----- nvinfo : EIATTR_MAXREG_COUNT
	.align		4
        /*001c*/ 	.byte	0x03, 0x1b
        /*001e*/ 	.short	0x00a8


	//----- nvinfo : EIATTR_NUM_BARRIERS
	.align		4
        /*0020*/ 	.byte	0x02, 0x4c
        /*0022*/ 	.byte	0x10
	.zero		1


	//----- nvinfo : EIATTR_EXTERNS
	.align		4
        /*0024*/ 	.byte	0x04, 0x0f
        /*0026*/ 	.short	(.L_401 - .L_400)


	//   ....[0]....
	.align		4
.L_400:
        /*0028*/ 	.word	index@(__assertfail)


	//----- nvinfo : EIATTR_ANNOTATIONS
	.align		4
.L_401:
        /*002c*/ 	.byte	0x04, 0x55
        /*002e*/ 	.short	(.L_403 - .L_402)


	//   ....[0]....
.L_402:
        /* <DEDUP_REMOVED lines=79> */


	//----- nvinfo : EIATTR_MERCURY_ISA_VERSION
	.align		4
.L_403:
        /*0510*/ 	.byte	0x03, 0x5f
        /*0512*/ 	.short	0x0101


	//----- nvinfo : EIATTR_UNUSED_LOAD_BYTE_OFFSET
	.align		4
        /*0514*/ 	.byte	0x04, 0x44
        /*0516*/ 	.short	(.L_405 - .L_404)


	//   ....[0]....
.L_404:
        /*0518*/ 	.word	0x00000ac0
        /*051c*/ 	.word	0x0000fff0


	//   ....[1]....
        /*0520*/ 	.word	0x00015200
        /*0524*/ 	.word	0x0000fff0


	//----- nvinfo : EIATTR_INT_WARP_WIDE_INSTR_OFFSETS
	.align		4
.L_405:
        /*0528*/ 	.byte	0x04, 0x31
        /*052a*/ 	.short	(.L_407 - .L_406)


	//   ....[0]....
.L_406:
        /*052c*/ 	.word	0x00000180


	//   ....[1]....
        /*0530*/ 	.word	0x00000220


	//   ....[2]....
        /*0534*/ 	.word	0x00000290


	//   ....[3]....
        /*0538*/ 	.word	0x0001b010


	//   ....[4]....
        /*053c*/ 	.word	0x0001b0a0


	//   ....[5]....
        /*0540*/ 	.word	0x0001ee10


	//   ....[6]....
        /*0544*/ 	.word	0x0001eea0


	//----- nvinfo : EIATTR_COOP_GROUP_MASK_REGIDS
	.align		4
.L_407:
        /*0548*/ 	.byte	0x04, 0x29
        /*054a*/ 	.short	(.L_409 - .L_408)


	//   ....[0]....
.L_408:
        /*054c*/ 	.word	0xffffffff


	//   ....[1]....
        /*0550*/ 	.word	0xffffffff


	//   ....[2]....
        /*0554*/ 	.word	0xffffffff


	//   ....[3]....
        /*0558*/ 	.word	0xffffffff


	//   ....[4]....
        /*055c*/ 	.word	0xffffffff


	//   ....[5]....
        /*0560*/ 	.word	0xffffffff


	//   ....[6]....
        /*0564*/ 	.word	0xffffffff


	//   ....[7]....
        /*0568*/ 	.word	0xffffffff


	//   ....[8]....
        /*056c*/ 	.word	0xffffffff


	//   ....[9]....
        /*0570*/ 	.word	0xffffffff


	//   ....[10]....
        /*0574*/ 	.word	0xffffffff


	//   ....[11]....
        /*0578*/ 	.word	0xffffffff


	//   ....[12]....
        /*057c*/ 	.word	0xffffffff


	//   ....[13]....
        /*0580*/ 	.word	0xffffffff


	//   ....[14]....
        /*0584*/ 	.word	0xffffffff


	//   ....[15]....
        /*0588*/ 	.word	0xffffffff


	//   ....[16]....
        /*058c*/ 	.word	0xffffffff


	//   ....[17]....
        /*0590*/ 	.word	0xffffffff


	//   ....[18]....
        /*0594*/ 	.word	0xffffffff


	//   ....[19]....
        /*0598*/ 	.word	0xffffffff


	//   ....[20]....
        /*059c*/ 	.word	0xffffffff


	//   ....[21]....
        /*05a0*/ 	.word	0xffffffff


	//   ....[22]....
        /*05a4*/ 	.word	0xffffffff


	//   ....[23]....
        /*05a8*/ 	.word	0xffffffff


	//   ....[24]....
        /*05ac*/ 	.word	0xffffffff


	//   ....[25]....
        /*05b0*/ 	.word	0xffffffff


	//   ....[26]....
        /*05b4*/ 	.word	0xffffffff


	//   ....[27]....
        /*05b8*/ 	.word	0xffffffff


	//   ....[28]....
        /*05bc*/ 	.word	0xffffffff


	//   ....[29]....
        /*05c0*/ 	.word	0xffffffff


	//   ....[30]....
        /*05c4*/ 	.word	0xffffffff


	//   ....[31]....
        /*05c8*/ 	.word	0xffffffff


	//   ....[32]....
        /*05cc*/ 	.word	0xffffffff


	//   ....[33]....
        /*05d0*/ 	.word	0xffffffff


	//   ....[34]....
        /*05d4*/ 	.word	0xffffffff


	//   ....[35]....
        /*05d8*/ 	.word	0xffffffff


	//   ....[36]....
        /*05dc*/ 	.word	0xffffffff


	//   ....[37]....
        /*05e0*/ 	.word	0xffffffff


	//   ....[38]....
        /*05e4*/ 	.word	0xffffffff


	//   ....[39]....
        /*05e8*/ 	.word	0xffffffff


	//   ....[40]....
        /*05ec*/ 	.word	0xffffffff


	//   ....[41]....
        /*05f0*/ 	.word	0xffffffff


	//   ....[42]....
        /*05f4*/ 	.word	0xffffffff


	//   ....[43]....
        /*05f8*/ 	.word	0xffffffff


	//   ....[44]....
        /*05fc*/ 	.word	0xffffffff


	//   ....[45]....
        /*0600*/ 	.word	0xffffffff


	//   ....[46]....
        /*0604*/ 	.word	0xffffffff


	//   ....[47]....
        /*0608*/ 	.word	0xffffffff


	//   ....[48]....
        /*060c*/ 	.word	0xffffffff


	//   ....[49]....
        /*0610*/ 	.word	0xffffffff


	//   ....[50]....
        /*0614*/ 	.word	0xffffffff


	//   ....[51]....
        /*0618*/ 	.word	0xffffffff


	//   ....[52]....
        /*061c*/ 	.word	0xffffffff


	//   ....[53]....
        /*0620*/ 	.word	0xffffffff


	//   ....[54]....
        /*0624*/ 	.word	0xffffffff


	//   ....[55]....
        /*0628*/ 	.word	0xffffffff


	//   ....[56]....
        /*062c*/ 	.word	0xffffffff


	//   ....[57]....
        /*0630*/ 	.word	0xffffffff


	//   ....[58]....
        /*0634*/ 	.word	0xffffffff


	//   ....[59]....
        /*0638*/ 	.word	0xffffffff


	//   ....[60]....
        /*063c*/ 	.word	0xffffffff


	//   ....[61]....
        /*0640*/ 	.word	0xffffffff


	//   ....[62]....
        /*0644*/ 	.word	0xffffffff


	//   ....[63]....
        /*0648*/ 	.word	0xffffffff


	//   ....[64]....
        /*064c*/ 	.word	0xffffffff


	//   ....[65]....
        /*0650*/ 	.word	0xffffffff


	//   ....[66]....
        /*0654*/ 	.word	0xffffffff


	//   ....[67]....
        /*0658*/ 	.word	0xffffffff


	//   ....[68]....
        /*065c*/ 	.word	0xffffffff


	//   ....[69]....
        /*0660*/ 	.word	0xffffffff


	//   ....[70]....
        /*0664*/ 	.word	0xffffffff


	//   ....[71]....
        /*0668*/ 	.word	0xffffffff


	//   ....[72]....
        /*066c*/ 	.word	0xffffffff


	//   ....[73]....
        /*0670*/ 	.word	0xffffffff


	//   ....[74]....
        /*0674*/ 	.word	0xffffffff


	//   ....[75]....
        /*0678*/ 	.word	0xffffffff


	//   ....[76]....
        /*067c*/ 	.word	0xffffffff


	//   ....[77]....
        /*0680*/ 	.word	0xffffffff


	//   ....[78]....
        /*0684*/ 	.word	0xffffffff


	//   ....[79]....
        /*0688*/ 	.word	0xffffffff


	//   ....[80]....
        /*068c*/ 	.word	0xffffffff


	//   ....[81]....
        /*0690*/ 	.word	0xffffffff


	//   ....[82]....
        /*0694*/ 	.word	0xffffffff


	//   ....[83]....
        /*0698*/ 	.word	0xffffffff


	//   ....[84]....
        /*069c*/ 	.word	0xffffffff


	//   ....[85]....
        /*06a0*/ 	.word	0xffffffff


	//   ....[86]....
        /*06a4*/ 	.word	0xffffffff


	//   ....[87]....
        /*06a8*/ 	.word	0xffffffff


	//   ....[88]....
        /*06ac*/ 	.word	0xffffffff


	//   ....[89]....
        /*06b0*/ 	.word	0xffffffff


	//   ....[90]....
        /*06b4*/ 	.word	0xffffffff


	//   ....[91]....
        /*06b8*/ 	.word	0xffffffff


	//   ....[92]....
        /*06bc*/ 	.word	0xffffffff


	//   ....[93]....
        /*06c0*/ 	.word	0xffffffff


	//   ....[94]....
        /*06c4*/ 	.word	0xffffffff


	//   ....[95]....
        /*06c8*/ 	.word	0xffffffff


	//   ....[96]....
        /*06cc*/ 	.word	0xffffffff


	//   ....[97]....
        /*06d0*/ 	.word	0xffffffff


	//   ....[98]....
        /*06d4*/ 	.word	0xffffffff


	//   ....[99]....
        /*06d8*/ 	.word	0xffffffff


	//   ....[100]....
        /*06dc*/ 	.word	0xffffffff


	//   ....[101]....
        /*06e0*/ 	.word	0xffffffff


	//   ....[102]....
        /*06e4*/ 	.word	0xffffffff


	//   ....[103]....
        /*06e8*/ 	.word	0xffffffff


	//   ....[104]....
        /*06ec*/ 	.word	0xffffffff


	//   ....[105]....
        /*06f0*/ 	.word	0xffffffff


	//   ....[106]....
        /*06f4*/ 	.word	0xffffffff


	//   ....[107]....
        /*06f8*/ 	.word	0xffffffff


	//   ....[108]....
        /*06fc*/ 	.word	0xffffffff


	//   ....[109]....
        /*0700*/ 	.word	0xffffffff


	//   ....[110]....
        /*0704*/ 	.word	0xffffffff


	//   ....[111]....
        /*0708*/ 	.word	0xffffffff


	//   ....[112]....
        /*070c*/ 	.word	0xffffffff


	//   ....[113]....
        /*0710*/ 	.word	0xffffffff


	//   ....[114]....
        /*0714*/ 	.word	0xffffffff


	//   ....[115]....
        /*0718*/ 	.word	0xffffffff


	//   ....[116]....
        /*071c*/ 	.word	0xffffffff


	//   ....[117]....
        /*0720*/ 	.word	0xffffffff


	//   ....[118]....
        /*0724*/ 	.word	0xffffffff


	//   ....[119]....
        /*0728*/ 	.word	0xffffffff


	//   ....[120]....
        /*072c*/ 	.word	0xffffffff


	//   ....[121]....
        /*0730*/ 	.word	0xffffffff


	//   ....[122]....
        /*0734*/ 	.word	0x0500000f


	//   ....[123]....
        /*0738*/ 	.word	0x0500000f


	//   ....[124]....
        /*073c*/ 	.word	0x0500000f


	//   ....[125]....
        /*0740*/ 	.word	0x0500000f


	//   ....[126]....
        /*0744*/ 	.word	0x0500000f


	//   ....[127]....
        /*0748*/ 	.word	0x0500000f


	//   ....[128]....
        /*074c*/ 	.word	0x0500000f


	//   ....[129]....
        /*0750*/ 	.word	0x0500000f


	//   ....[130]....
        /*0754*/ 	.word	0x0500000f


	//   ....[131]....
        /*0758*/ 	.word	0x0500000f


	//   ....[132]....
        /*075c*/ 	.word	0x0500000f


	//   ....[133]....
        /*0760*/ 	.word	0x0500000f


	//   ....[134]....
        /*0764*/ 	.word	0x0500000f


	//   ....[135]....
        /*0768*/ 	.word	0x0500000f


	//   ....[136]....
        /*076c*/ 	.word	0x0500000f


	//   ....[137]....
        /*0770*/ 	.word	0x0500000f


	//   ....[138]....
        /*0774*/ 	.word	0x0500000f


	//   ....[139]....
        /*0778*/ 	.word	0x0500000f


	//   ....[140]....
        /*077c*/ 	.word	0x0500000f


	//   ....[141]....
        /*0780*/ 	.word	0x0500000f


	//   ....[142]....
        /*0784*/ 	.word	0x0500000f


	//   ....[143]....
        /*0788*/ 	.word	0x0500000f


	//   ....[144]....
        /*078c*/ 	.word	0x0500000f


	//   ....[145]....
        /*0790*/ 	.word	0x0500000f


	//   ....[146]....
        /*0794*/ 	.word	0x0500000f


	//   ....[147]....
        /*0798*/ 	.word	0x0500000f


	//   ....[148]....
        /*079c*/ 	.word	0x0500000f


	//   ....[149]....
        /*07a0*/ 	.word	0x0500000f


	//   ....[150]....
        /*07a4*/ 	.word	0x0500000f


	//   ....[151]....
        /*07a8*/ 	.word	0x0500000f


	//   ....[152]....
        /*07ac*/ 	.word	0x0500000f


	//   ....[153]....
        /*07b0*/ 	.word	0x0500000f


	//   ....[154]....
        /*07b4*/ 	.word	0x0500000f


	//   ....[155]....
        /*07b8*/ 	.word	0x0500000f


	//   ....[156]....
        /*07bc*/ 	.word	0x0500000f


	//   ....[157]....
        /*07c0*/ 	.word	0x0500000f


	//   ....[158]....
        /*07c4*/ 	.word	0x0500000f


	//   ....[159]....
        /*07c8*/ 	.word	0x0500000f


	//   ....[160]....
        /*07cc*/ 	.word	0x0500000f


	//   ....[161]....
        /*07d0*/ 	.word	0x0500000f


	//   ....[162]....
        /*07d4*/ 	.word	0x0500000f


	//   ....[163]....
        /*07d8*/ 	.word	0x0500000f


	//   ....[164]....
        /*07dc*/ 	.word	0x0500000f


	//   ....[165]....
        /*07e0*/ 	.word	0x0500000f


	//   ....[166]....
        /*07e4*/ 	.word	0x0500000f


	//   ....[167]....
        /*07e8*/ 	.word	0x0500000f


	//   ....[168]....
        /*07ec*/ 	.word	0x0500000f


	//   ....[169]....
        /*07f0*/ 	.word	0x0500000f


	//   ....[170]....
        /*07f4*/ 	.word	0x0500000f


	//   ....[171]....
        /*07f8*/ 	.word	0x0500000f


	//   ....[172]....
        /*07fc*/ 	.word	0x0500000f


	//   ....[173]....
        /*0800*/ 	.word	0x0500000f


	//   ....[174]....
        /*0804*/ 	.word	0x0500000f


	//   ....[175]....
        /*0808*/ 	.word	0x0500000f


	//   ....[176]....
        /*080c*/ 	.word	0x0500000f


	//   ....[177]....
        /*0810*/ 	.word	0x0500000f


	//   ....[178]....
        /*0814*/ 	.word	0x0500000f


	//   ....[179]....
        /*0818*/ 	.word	0x0500000f


	//   ....[180]....
        /*081c*/ 	.word	0x0500000f


	//   ....[181]....
        /*0820*/ 	.word	0x0500000f


	//   ....[182]....
        /*0824*/ 	.word	0x0500000f


	//----- nvinfo : EIATTR_COOP_GROUP_INSTR_OFFSETS
	.align		4
.L_409:
        /*0828*/ 	.byte	0x04, 0x28
        /*082a*/ 	.short	(.L_411 - .L_410)


	//   ....[0]....
.L_410:
        /*082c*/ 	.word	0x00000060


	//   ....[1]....
        /*0830*/ 	.word	0x00000190


	//   ....[2]....
        /*0834*/ 	.word	0x00000240


	//   ....[3]....
        /*0838*/ 	.word	0x00000400


	//   ....[4]....
        /*083c*/ 	.word	0x00000560


	//   ....[5]....
        /*0840*/ 	.word	0x00000680


	//   ....[6]....
        /*0844*/ 	.word	0x000007e0


	//   ....[7]....
        /*0848*/ 	.word	0x000065a0


	//   ....[8]....
        /*084c*/ 	.word	0x00006cc0


	//   ....[9]....
        /*0850*/ 	.word	0x00006cd0


	//   ....[10]....
        /*0854*/ 	.word	0x00006ce0


	//   ....[11]....
        /*0858*/ 	.word	0x00006cf0


	//   ....[12]....
        /*085c*/ 	.word	0x00006ff0


	//   ....[13]....
        /*0860*/ 	.word	0x00007000


	//   ....[14]....
        /*0864*/ 	.word	0x00007010


	//   ....[15]....
        /*0868*/ 	.word	0x00007020


	//   ....[16]....
        /*086c*/ 	.word	0x00008320


	//   ....[17]....
        /*0870*/ 	.word	0x00008340


	//   ....[18]....
        /*0874*/ 	.word	0x00008350


	//   ....[19]....
        /*0878*/ 	.word	0x00008360


	//   ....[20]....
        /*087c*/ 	.word	0x00008440


	//   ....[21]....
        /*0880*/ 	.word	0x00008450


	//   ....[22]....
        /*0884*/ 	.word	0x000084e0


	//   ....[23]....
        /*0888*/ 	.word	0x00008530


	//   ....[24]....
        /*088c*/ 	.word	0x00009bb0


	//   ....[25]....
        /*0890*/ 	.word	0x0000a5b0


	//   ....[26]....
        /*0894*/ 	.word	0x0000abc0


	//   ....[27]....
        /*0898*/ 	.word	0x0000acd0


	//   ....[28]....
        /*089c*/ 	.word	0x0000b190


	//   ....[29]....
        /*08a0*/ 	.word	0x0000b280


	//   ....[30]....
        /*08a4*/ 	.word	0x0000c630


	//   ....[31]....
        /*08a8*/ 	.word	0x0000d0f0


	//   ....[32]....
        /*08ac*/ 	.word	0x0000d690


	//   ....[33]....
        /*08b0*/ 	.word	0x0000d7f0


	//   ....[34]....
        /*08b4*/ 	.word	0x0000e180


	//   ....[35]....
        /*08b8*/ 	.word	0x0000e350


	//   ....[36]....
        /*08bc*/ 	.word	0x0000fc10


	//   ....[37]....
        /*08c0*/ 	.word	0x0000fc30


	//   ....[38]....
        /*08c4*/ 	.word	0x00010590


	//   ....[39]....
        /*08c8*/ 	.word	0x00010630


	//   ....[40]....
        /*08cc*/ 	.word	0x000118c0


	//   ....[41]....
        /*08d0*/ 	.word	0x00012490


	//   ....[42]....
        /*08d4*/ 	.word	0x00012a30


	//   ....[43]....
        /*08d8*/ 	.word	0x00012b50


	//   ....[44]....
        /*08dc*/ 	.word	0x000136e0


	//   ....[45]....
        /*08e0*/ 	.word	0x000137f0


	//   ....[46]....
        /*08e4*/ 	.word	0x00014780


	//   ....[47]....
        /*08e8*/ 	.word	0x000147e0


	//   ....[48]....
        /*08ec*/ 	.word	0x00014840


	//   ....[49]....
        /*08f0*/ 	.word	0x00014890


	//   ....[50]....
        /*08f4*/ 	.word	0x00016200


	//   ....[51]....
        /*08f8*/ 	.word	0x00016240


	//   ....[52]....
        /*08fc*/ 	.word	0x00016270


	//   ....[53]....
        /*0900*/ 	.word	0x000162a0


	//   ....[54]....
        /*0904*/ 	.word	0x00016c20


	//   ....[55]....
        /*0908*/ 	.word	0x00016c40


	//   ....[56]....
        /*090c*/ 	.word	0x00016d90


	//   ....[57]....
        /*0910*/ 	.word	0x00016db0


	//   ....[58]....
        /*0914*/ 	.word	0x00016ef0


	//   ....[59]....
        /*0918*/ 	.word	0x00016f10


	//   ....[60]....
        /*091c*/ 	.word	0x00017050


	//   ....[61]....
        /*0920*/ 	.word	0x00017060


	//   ....[62]....
        /*0924*/ 	.word	0x000178c0


	//   ....[63]....
        /*0928*/ 	.word	0x000178d0


	//   ....[64]....
        /*092c*/ 	.word	0x00017ab0


	//   ....[65]....
        /*0930*/ 	.word	0x00017ac0


	//   ....[66]....
        /*0934*/ 	.word	0x00017c90


	//   ....[67]....
        /*0938*/ 	.word	0x00017ca0


	//   ....[68]....
        /*093c*/ 	.word	0x00017e70


	//   ....[69]....
        /*0940*/ 	.word	0x00017e80


	//   ....[70]....
        /*0944*/ 	.word	0x000180b0


	//   ....[71]....
        /*0948*/ 	.word	0x00018280


	//   ....[72]....
        /*094c*/ 	.word	0x000182b0


	//   ....[73]....
        /*0950*/ 	.word	0x000182e0


	//   ....[74]....
        /*0954*/ 	.word	0x00018310


	//   ....[75]....
        /*0958*/ 	.word	0x00018340


	//   ....[76]....
        /*095c*/ 	.word	0x00018370


	//   ....[77]....
        /*0960*/ 	.word	0x000184e0


	//   ....[78]....
        /*0964*/ 	.word	0x00018510


	//   ....[79]....
        /*0968*/ 	.word	0x00018540


	//   ....[80]....
        /*096c*/ 	.word	0x00018570


	//   ....[81]....
        /*0970*/ 	.word	0x000185a0


	//   ....[82]....
        /*0974*/ 	.word	0x000185d0


	//   ....[83]....
        /*0978*/ 	.word	0x00018670


	//   ....[84]....
        /*097c*/ 	.word	0x000186d0


	//   ....[85]....
        /*0980*/ 	.word	0x00018760


	//   ....[86]....
        /*0984*/ 	.word	0x00019810


	//   ....[87]....
        /*0988*/ 	.word	0x0001b5d0


	//   ....[88]....
        /*098c*/ 	.word	0x0001c100


	//   ....[89]....
        /*0990*/ 	.word	0x0001c120


	//   ....[90]....
        /*0994*/ 	.word	0x0001c1d0


	//   ....[91]....
        /*0998*/ 	.word	0x0001c1e0


	//   ....[92]....
        /*099c*/ 	.word	0x0001c260


	//   ....[93]....
        /*09a0*/ 	.word	0x0001c270


	//   ....[94]....
        /*09a4*/ 	.word	0x0001c2f0


	//   ....[95]....
        /*09a8*/ 	.word	0x0001c300


	//   ....[96]....
        /*09ac*/ 	.word	0x0001c380


	//   ....[97]....
        /*09b0*/ 	.word	0x0001c390


	//   ....[98]....
        /*09b4*/ 	.word	0x0001c410


	//   ....[99]....
        /*09b8*/ 	.word	0x0001c420


	//   ....[100]....
        /*09bc*/ 	.word	0x0001c4a0


	//   ....[101]....
        /*09c0*/ 	.word	0x0001c4b0


	//   ....[102]....
        /*09c4*/ 	.word	0x0001c500


	//   ....[103]....
        /*09c8*/ 	.word	0x0001c520


	//   ....[104]....
        /*09cc*/ 	.word	0x0001f0a0


	//   ....[105]....
        /*09d0*/ 	.word	0x0001f100


	//   ....[106]....
        /*09d4*/ 	.word	0x0001f130


	//   ....[107]....
        /*09d8*/ 	.word	0x0001f160


	//   ....[108]....
        /*09dc*/ 	.word	0x0001f190


	//   ....[109]....
        /*09e0*/ 	.word	0x0001f1c0


	//   ....[110]....
        /*09e4*/ 	.word	0x0001f1f0


	//   ....[111]....
        /*09e8*/ 	.word	0x0001f200


	//   ....[112]....
        /*09ec*/ 	.word	0x0001f380


	//   ....[113]....
        /*09f0*/ 	.word	0x0001f3b0


	//   ....[114]....
        /*09f4*/ 	.word	0x0001f3e0


	//   ....[115]....
        /*09f8*/ 	.word	0x0001f410


	//   ....[116]....
        /*09fc*/ 	.word	0x0001f440


	//   ....[117]....
        /*0a00*/ 	.word	0x0001f470


	//   ....[118]....
        /*0a04*/ 	.word	0x0001f530


	//   ....[119]....
        /*0a08*/ 	.word	0x0001f550


	//   ....[120]....
        /*0a0c*/ 	.word	0x0001f5c0


	//   ....[121]....
        /*0a10*/ 	.word	0x0001fc90


	//   ....[122]....
        /*0a14*/ 	.word	0x00020120


	//   ....[123]....
        /*0a18*/ 	.word	0x000201c0


	//   ....[124]....
        /*0a1c*/ 	.word	0x00020250


	//   ....[125]....
        /*0a20*/ 	.word	0x000202a0


	//   ....[126]....
        /*0a24*/ 	.word	0x000202f0


	//   ....[127]....
        /*0a28*/ 	.word	0x00020380


	//   ....[128]....
        /*0a2c*/ 	.word	0x00020410


	//   ....[129]....
        /*0a30*/ 	.word	0x00020460


	//   ....[130]....
        /*0a34*/ 	.word	0x000204b0


	//   ....[131]....
        /*0a38*/ 	.word	0x000205a0


	//   ....[132]....
        /*0a3c*/ 	.word	0x00020650


	//   ....[133]....
        /*0a40*/ 	.word	0x000206d0


	//   ....[134]....
        /*0a44*/ 	.word	0x00020750


	//   ....[135]....
        /*0a48*/ 	.word	0x000207f0


	//   ....[136]....
        /*0a4c*/ 	.word	0x00020890


	//   ....[137]....
        /*0a50*/ 	.word	0x00020910


	//   ....[138]....
        /*0a54*/ 	.word	0x00020a20


	//   ....[139]....
        /*0a58*/ 	.word	0x00020e00


	//   ....[140]....
        /*0a5c*/ 	.word	0x00020e50


	//   ....[141]....
        /*0a60*/ 	.word	0x00020ee0


	//   ....[142]....
        /*0a64*/ 	.word	0x00020f70


	//   ....[143]....
        /*0a68*/ 	.word	0x00021000


	//   ....[144]....
        /*0a6c*/ 	.word	0x00021090


	//   ....[145]....
        /*0a70*/ 	.word	0x00021120


	//   ....[146]....
        /*0a74*/ 	.word	0x000211b0


	//   ....[147]....
        /*0a78*/ 	.word	0x00021270


	//   ....[148]....
        /*0a7c*/ 	.word	0x00021560


	//   ....[149]....
        /*0a80*/ 	.word	0x00021720


	//   ....[150]....
        /*0a84*/ 	.word	0x00021770


	//   ....[151]....
        /*0a88*/ 	.word	0x000217d0


	//   ....[152]....
        /*0a8c*/ 	.word	0x000218c0


	//   ....[153]....
        /*0a90*/ 	.word	0x00021920


	//   ....[154]....
        /*0a94*/ 	.word	0x00021a10


	//   ....[155]....
        /*0a98*/ 	.word	0x00021a70


	//   ....[156]....
        /*0a9c*/ 	.word	0x00021b60


	//   ....[157]....
        /*0aa0*/ 	.word	0x00021bc0


	//   ....[158]....
        /*0aa4*/ 	.word	0x00021cb0


	//   ....[159]....
        /*0aa8*/ 	.word	0x00021d10


	//   ....[160]....
        /*0aac*/ 	.word	0x00021e00


	//   ....[161]....
        /*0ab0*/ 	.word	0x00021e60


	//   ....[162]....
        /*0ab4*/ 	.word	0x00021f30


	//   ....[163]....
        /*0ab8*/ 	.word	0x00021fb0


	//   ....[164]....
        /*0abc*/ 	.word	0x00022080


	//   ....[165]....
        /*0ac0*/ 	.word	0x000223b0


	//   ....[166]....
        /*0ac4*/ 	.word	0x00022450


	//   ....[167]....
        /*0ac8*/ 	.word	0x00022570


	//   ....[168]....
        /*0acc*/ 	.word	0x000225e0


	//   ....[169]....
        /*0ad0*/ 	.word	0x00022660


	//   ....[170]....
        /*0ad4*/ 	.word	0x000226e0


	//   ....[171]....
        /*0ad8*/ 	.word	0x00022760


	//   ....[172]....
        /*0adc*/ 	.word	0x000227f0


	//   ....[173]....
        /*0ae0*/ 	.word	0x00022890


	//   ....[174]....
        /*0ae4*/ 	.word	0x00022930


	//   ....[175]....
        /*0ae8*/ 	.word	0x000229a0


	//   ....[176]....
        /*0aec*/ 	.word	0x00022a10


	//   ....[177]....
        /*0af0*/ 	.word	0x00022a80


	//   ....[178]....
        /*0af4*/ 	.word	0x00022b00


	//   ....[179]....
        /*0af8*/ 	.word	0x00022b80


	//   ....[180]....
        /*0afc*/ 	.word	0x00022c20


	//   ....[181]....
        /*0b00*/ 	.word	0x00022cb0


	//   ....[182]....
        /*0b04*/ 	.word	0x00022de0


	//----- nvinfo : EIATTR_REG_RECONFIG
	.align		4
.L_411:
        /*0b08*/ 	.byte	0x01, 0x54
	.zero		2


	//----- nvinfo : EIATTR_SYSCALL_OFFSETS
	.align		4
        /*0b0c*/ 	.byte	0x04, 0x46
        /*0b0e*/ 	.short	(.L_413 - .L_412)


	//   ....[0]....
.L_412:
        /*0b10*/ 	.word	0x00001b90


	//   ....[1]....
        /*0b14*/ 	.word	0x00001ce0


	//   ....[2]....
        /*0b18*/ 	.word	0x00006740


	//   ....[3]....
        /*0b1c*/ 	.word	0x00006a50


	//   ....[4]....
        /*0b20*/ 	.word	0x0001b210


	//   ....[5]....
        /*0b24*/ 	.word	0x0001b360


	//   ....[6]....
        /*0b28*/ 	.word	0x0001b450


	//   ....[7]....
        /*0b2c*/ 	.word	0x0001bcc0


	//----- nvinfo : EIATTR_MBARRIER_INSTR_OFFSETS
	.align		4
.L_413:
        /*0b30*/ 	.byte	0x04, 0x39
        /*0b32*/ 	.short	(.L_415 - .L_414)


	//   ....[0]....
.L_414:
        /*0b34*/ 	.word	0x000002b0
        /*0b38*/ 	.word	0x000000ff
        /*0b3c*/ 	.word	0x00022800
        /*0b40*/ 	.short	0x0100
        /*0b42*/ 	.byte	0x08
	.zero		1


	//   ....[1]....
        /*0b44*/ 	.word	0x000002c0
        /*0b48*/ 	.word	0x000000ff
        /*0b4c*/ 	.word	0x00022820
        /*0b50*/ 	.short	0x0100
        /*0b52*/ 	.byte	0x08
	.zero		1


	//   ....[2]....
        /*0b54*/ 	.word	0x000003b0
        /*0b58*/ 	.word	0x000000ff
        /*0b5c*/ 	.word	0x00022830
        /*0b60*/ 	.short	0x0100
        /*0b62*/ 	.byte	0x08
	.zero		1


	//   ....[3]....
        /*0b64*/ 	.word	0x000003c0
        /*0b68*/ 	.word	0x000000ff
        /*0b6c*/ 	.word	0x00022840
        /*0b70*/ 	.short	0x0100
        /*0b72*/ 	.byte	0x08
	.zero		1


	//   ....[4]....
        /*0b74*/ 	.word	0x000003d0
        /*0b78*/ 	.word	0x000000ff
        /*0b7c*/ 	.word	0x00022838
        /*0b80*/ 	.short	0x0100
        /*0b82*/ 	.byte	0x08
	.zero		1


	//   ....[5]....
        /*0b84*/ 	.word	0x000003e0
        /*0b88*/ 	.word	0x000000ff
        /*0b8c*/ 	.word	0x00022848
        /*0b90*/ 	.short	0x0100
        /*0b92*/ 	.byte	0x08
	.zero		1


	//   ....[6]....
        /*0b94*/ 	.word	0x00000510
        /*0b98*/ 	.word	0x000000ff
        /*0b9c*/ 	.word	0x00022850
        /*0ba0*/ 	.short	0x0100
        /*0ba2*/ 	.byte	0x08
	.zero		1


	//   ....[7]....
        /*0ba4*/ 	.word	0x00000520
        /*0ba8*/ 	.word	0x000000ff
        /*0bac*/ 	.word	0x00022860
        /*0bb0*/ 	.short	0x0100
        /*0bb2*/ 	.byte	0x08
	.zero		1


	//   ....[8]....
        /*0bb4*/ 	.word	0x00000530
        /*0bb8*/ 	.word	0x000000ff
        /*0bbc*/ 	.word	0x00022858
        /*0bc0*/ 	.short	0x0100
        /*0bc2*/ 	.byte	0x08
	.zero		1


	//   ....[9]....
        /*0bc4*/ 	.word	0x00000540
        /*0bc8*/ 	.word	0x000000ff
        /*0bcc*/ 	.word	0x00022868
        /*0bd0*/ 	.short	0x0100
        /*0bd2*/ 	.byte	0x08
	.zero		1


	//   ....[10]....
        /*0bd4*/ 	.word	0x00000630
        /*0bd8*/ 	.word	0x000000ff
        /*0bdc*/ 	.word	0x00022870
        /*0be0*/ 	.short	0x0100
        /*0be2*/ 	.byte	0x06
	.zero		1


	//   ....[11]....
        /*0be4*/ 	.word	0x00000640
        /*0be8*/ 	.word	0x000000ff
        /*0bec*/ 	.word	0x00022880
        /*0bf0*/ 	.short	0x0100
        /*0bf2*/ 	.byte	0x06
	.zero		1


	//   ....[12]....
        /*0bf4*/ 	.word	0x00000650
        /*0bf8*/ 	.word	0x000000ff
        /*0bfc*/ 	.word	0x00022878
        /*0c00*/ 	.short	0x0100
        /*0c02*/ 	.byte	0x06
	.zero		1


	//   ....[13]....
        /*0c04*/ 	.word	0x00000660
        /*0c08*/ 	.word	0x000000ff
        /*0c0c*/ 	.word	0x00022888
        /*0c10*/ 	.short	0x0100
        /*0c12*/ 	.byte	0x06
	.zero		1


	//   ....[14]....
        /*0c14*/ 	.word	0x00000790
        /*0c18*/ 	.word	0x000000ff
        /*0c1c*/ 	.word	0x00022890
        /*0c20*/ 	.short	0x0100
        /*0c22*/ 	.byte	0x08
	.zero		1


	//   ....[15]....
        /*0c24*/ 	.word	0x000007a0
        /*0c28*/ 	.word	0x000000ff
        /*0c2c*/ 	.word	0x000228a0
        /*0c30*/ 	.short	0x0100
        /*0c32*/ 	.byte	0x08
	.zero		1


	//   ....[16]....
        /*0c34*/ 	.word	0x000007b0
        /*0c38*/ 	.word	0x000000ff
        /*0c3c*/ 	.word	0x00022898
        /*0c40*/ 	.short	0x0100
        /*0c42*/ 	.byte	0x08
	.zero		1


	//   ....[17]....
        /*0c44*/ 	.word	0x000007c0
        /*0c48*/ 	.word	0x000000ff
        /*0c4c*/ 	.word	0x000228a8
        /*0c50*/ 	.short	0x0100
        /*0c52*/ 	.byte	0x08
	.zero		1


	//   ....[18]....
        /*0c54*/ 	.word	0x000008f0
        /*0c58*/ 	.word	0x000000ff
        /*0c5c*/ 	.word	0x000228b0
        /*0c60*/ 	.short	0x0100
        /*0c62*/ 	.byte	0x08
	.zero		1


	//   ....[19]....
        /*0c64*/ 	.word	0x00000900
        /*0c68*/ 	.word	0x000000ff
        /*0c6c*/ 	.word	0x000228c0
        /*0c70*/ 	.short	0x0100
        /*0c72*/ 	.byte	0x08
	.zero		1


	//   ....[20]....
        /*0c74*/ 	.word	0x00000910
        /*0c78*/ 	.word	0x000000ff
        /*0c7c*/ 	.word	0x000228b8
        /*0c80*/ 	.short	0x0100
        /*0c82*/ 	.byte	0x08
	.zero		1


	//   ....[21]....
        /*0c84*/ 	.word	0x00000920
        /*0c88*/ 	.word	0x000000ff
        /*0c8c*/ 	.word	0x000228c8
        /*0c90*/ 	.short	0x0100
        /*0c92*/ 	.byte	0x08
	.zero		1


	//   ....[22]....
        /*0c94*/ 	.word	0x00002f90
        /*0c98*/ 	.word	0x00000062
        /*0c9c*/ 	.word	0x00022890
        /*0ca0*/ 	.short	0x010a
        /*0ca2*/ 	.byte	0x3f
	.zero		1


	//   ....[23]....
        /*0ca4*/ 	.word	0x00004260
        /*0ca8*/ 	.word	0x00000062
        /*0cac*/ 	.word	0x00022890
        /*0cb0*/ 	.short	0x010a
        /*0cb2*/ 	.byte	0x3f
	.zero		1


	//   ....[24]....
        /*0cb4*/ 	.word	0x00005360
        /*0cb8*/ 	.word	0x00000062
        /*0cbc*/ 	.word	0x00022890
        /*0cc0*/ 	.short	0x010a
        /*0cc2*/ 	.byte	0x3f
	.zero		1


	//   ....[25]....
        /*0cc4*/ 	.word	0x00005570
        /*0cc8*/ 	.word	0x00000020
        /*0ccc*/ 	.word	0x00000000
        /*0cd0*/ 	.short	0x0101
        /*0cd2*/ 	.byte	0x3f
	.zero		1


	//   ....[26]....
        /*0cd4*/ 	.word	0x000055b0
        /*0cd8*/ 	.word	0x00000062
        /*0cdc*/ 	.word	0x000228b0
        /*0ce0*/ 	.short	0x010a
        /*0ce2*/ 	.byte	0x3f
	.zero		1


	//   ....[27]....
        /*0ce4*/ 	.word	0x00005c00
        /*0ce8*/ 	.word	0x00000062
        /*0cec*/ 	.word	0x00000000
        /*0cf0*/ 	.short	0x0101
        /*0cf2*/ 	.byte	0x3f
	.zero		1


	//   ....[28]....
        /*0cf4*/ 	.word	0x000067d0
        /*0cf8*/ 	.word	0x00000010
        /*0cfc*/ 	.word	0x00022800
        /*0d00*/ 	.short	0x010a
        /*0d02*/ 	.byte	0x3f
	.zero		1


	//   ....[29]....
        /*0d04*/ 	.word	0x00006820
        /*0d08*/ 	.word	0x00000010
        /*0d0c*/ 	.word	0x00022800
        /*0d10*/ 	.short	0x010a
        /*0d12*/ 	.byte	0x3f
	.zero		1


	//   ....[30]....
        /*0d14*/ 	.word	0x00007260
        /*0d18*/ 	.word	0x00000010
        /*0d1c*/ 	.word	0x00022800
        /*0d20*/ 	.short	0x010a
        /*0d22*/ 	.byte	0x3f
	.zero		1


	//   ....[31]....
        /*0d24*/ 	.word	0x000087a0
        /*0d28*/ 	.word	0x00000010
        /*0d2c*/ 	.word	0x00022800
        /*0d30*/ 	.short	0x010a
        /*0d32*/ 	.byte	0x3f
	.zero		1


	//   ....[32]....
        /*0d34*/ 	.word	0x00009720
        /*0d38*/ 	.word	0x00000006
        /*0d3c*/ 	.word	0x00022830
        /*0d40*/ 	.short	0x010a
        /*0d42*/ 	.byte	0x3f
	.zero		1


	//   ....[33]....
        /*0d44*/ 	.word	0x000097c0
        /*0d48*/ 	.word	0x00000006
        /*0d4c*/ 	.word	0x00022830
        /*0d50*/ 	.short	0x010a
        /*0d52*/ 	.byte	0x3f
	.zero		1


	//   ....[34]....
        /*0d54*/ 	.word	0x00009cf0
        /*0d58*/ 	.word	0x00000000
        /*0d5c*/ 	.word	0x00000000
        /*0d60*/ 	.short	0x0101
        /*0d62*/ 	.byte	0x3f
	.zero		1


	//   ....[35]....
        /*0d64*/ 	.word	0x0000bb60
        /*0d68*/ 	.word	0x00000006
        /*0d6c*/ 	.word	0x00022850
        /*0d70*/ 	.short	0x010a
        /*0d72*/ 	.byte	0x3f
	.zero		1


	//   ....[36]....
        /*0d74*/ 	.word	0x0000bbb0
        /*0d78*/ 	.word	0x00000006
        /*0d7c*/ 	.word	0x00022850
        /*0d80*/ 	.short	0x010a
        /*0d82*/ 	.byte	0x3f
	.zero		1


	//   ....[37]....
        /*0d84*/ 	.word	0x0000bf80
        /*0d88*/ 	.word	0x00000006
        /*0d8c*/ 	.word	0x00000000
        /*0d90*/ 	.short	0x0101
        /*0d92*/ 	.byte	0x3f
	.zero		1


	//   ....[38]....
        /*0d94*/ 	.word	0x0000c2b0
        /*0d98*/ 	.word	0x000000c9
        /*0d9c*/ 	.word	0x00022830
        /*0da0*/ 	.short	0x010a
        /*0da2*/ 	.byte	0x3f
	.zero		1


	//   ....[39]....
        /*0da4*/ 	.word	0x0000c310
        /*0da8*/ 	.word	0x000000c9
        /*0dac*/ 	.word	0x00022830
        /*0db0*/ 	.short	0x010a
        /*0db2*/ 	.byte	0x3f
	.zero		1


	//   ....[40]....
        /*0db4*/ 	.word	0x0000c680
        /*0db8*/ 	.word	0x0000000a
        /*0dbc*/ 	.word	0x00000000
        /*0dc0*/ 	.short	0x0101
        /*0dc2*/ 	.byte	0x3f
	.zero		1


	//   ....[41]....
        /*0dc4*/ 	.word	0x0000efa0
        /*0dc8*/ 	.word	0x000000c9
        /*0dcc*/ 	.word	0x00022850
        /*0dd0*/ 	.short	0x010a
        /*0dd2*/ 	.byte	0x3f
	.zero		1


	//   ....[42]....
        /*0dd4*/ 	.word	0x0000eff0
        /*0dd8*/ 	.word	0x000000c9
        /*0ddc*/ 	.word	0x00022850
        /*0de0*/ 	.short	0x010a
        /*0de2*/ 	.byte	0x3f
	.zero		1


	//   ....[43]....
        /*0de4*/ 	.word	0x0000f3b0
        /*0de8*/ 	.word	0x000000c9
        /*0dec*/ 	.word	0x00000000
        /*0df0*/ 	.short	0x0101
        /*0df2*/ 	.byte	0x3f
	.zero		1


	//   ....[44]....
        /*0df4*/ 	.word	0x0000f7b0
        /*0df8*/ 	.word	0x00000006
        /*0dfc*/ 	.word	0x00022830
        /*0e00*/ 	.short	0x010a
        /*0e02*/ 	.byte	0x3f
	.zero		1


	//   ....[45]....
        /*0e04*/ 	.word	0x0000f810
        /*0e08*/ 	.word	0x00000006
        /*0e0c*/ 	.word	0x00022830
        /*0e10*/ 	.short	0x010a
        /*0e12*/ 	.byte	0x3f
	.zero		1


	//   ....[46]....
        /*0e14*/ 	.word	0x00010f90
        /*0e18*/ 	.word	0x0000009a
        /*0e1c*/ 	.word	0x00000000
        /*0e20*/ 	.short	0x0101
        /*0e22*/ 	.byte	0x3f
	.zero		1


	//   ....[47]....
        /*0e24*/ 	.word	0x00011180
        /*0e28*/ 	.word	0x00000006
        /*0e2c*/ 	.word	0x00022850
        /*0e30*/ 	.short	0x010a
        /*0e32*/ 	.byte	0x3f
	.zero		1


	//   ....[48]....
        /*0e34*/ 	.word	0x000111d0
        /*0e38*/ 	.word	0x00000006
        /*0e3c*/ 	.word	0x00022850
        /*0e40*/ 	.short	0x010a
        /*0e42*/ 	.byte	0x3f
	.zero		1


	//   ....[49]....
        /*0e44*/ 	.word	0x00011570
        /*0e48*/ 	.word	0x00000006
        /*0e4c*/ 	.word	0x00000000
        /*0e50*/ 	.short	0x0101
        /*0e52*/ 	.byte	0x3f
	.zero		1


	//   ....[50]....
        /*0e54*/ 	.word	0x00011680
        /*0e58*/ 	.word	0x000000c9
        /*0e5c*/ 	.word	0x00022830
        /*0e60*/ 	.short	0x010a
        /*0e62*/ 	.byte	0x3f
	.zero		1


	//   ....[51]....
        /*0e64*/ 	.word	0x000116e0
        /*0e68*/ 	.word	0x000000c9
        /*0e6c*/ 	.word	0x00022830
        /*0e70*/ 	.short	0x010a
        /*0e72*/ 	.byte	0x3f
	.zero		1


	//   ....[52]....
        /*0e74*/ 	.word	0x00011a20
        /*0e78*/ 	.word	0x00000000
        /*0e7c*/ 	.word	0x00000000
        /*0e80*/ 	.short	0x0101
        /*0e82*/ 	.byte	0x3f
	.zero		1


	//   ....[53]....
        /*0e84*/ 	.word	0x00014340
        /*0e88*/ 	.word	0x000000c9
        /*0e8c*/ 	.word	0x00022850
        /*0e90*/ 	.short	0x010a
        /*0e92*/ 	.byte	0x3f
	.zero		1


	//   ....[54]....
        /*0e94*/ 	.word	0x00014390
        /*0e98*/ 	.word	0x000000c9
        /*0e9c*/ 	.word	0x00022850
        /*0ea0*/ 	.short	0x010a
        /*0ea2*/ 	.byte	0x3f
	.zero		1


	//   ....[55]....
        /*0ea4*/ 	.word	0x00014750
        /*0ea8*/ 	.word	0x000000c9
        /*0eac*/ 	.word	0x00000000
        /*0eb0*/ 	.short	0x0101
        /*0eb2*/ 	.byte	0x3f
	.zero		1


	//   ....[56]....
        /*0eb4*/ 	.word	0x00016c30
        /*0eb8*/ 	.word	0x00000000
        /*0ebc*/ 	.word	0x00000000
        /*0ec0*/ 	.short	0x0101
        /*0ec2*/ 	.byte	0x3f
	.zero		1


	//   ....[57]....
        /*0ec4*/ 	.word	0x00019900
        /*0ec8*/ 	.word	0x00000007
        /*0ecc*/ 	.word	0x00022820
        /*0ed0*/ 	.short	0x010a
        /*0ed2*/ 	.byte	0x3f
	.zero		1


	//   ....[58]....
        /*0ed4*/ 	.word	0x000199e0
        /*0ed8*/ 	.word	0x00000006
        /*0edc*/ 	.word	0x000228a0
        /*0ee0*/ 	.short	0x010a
        /*0ee2*/ 	.byte	0x3f
	.zero		1


	//   ....[59]....
        /*0ee4*/ 	.word	0x00019c30
        /*0ee8*/ 	.word	0x00000006
        /*0eec*/ 	.word	0x000228c0
        /*0ef0*/ 	.short	0x010a
        /*0ef2*/ 	.byte	0x3f
	.zero		1


	//   ....[60]....
        /*0ef4*/ 	.word	0x0001a2f0
        /*0ef8*/ 	.word	0x00000005
        /*0efc*/ 	.word	0x000228a0
        /*0f00*/ 	.short	0x010a
        /*0f02*/ 	.byte	0x3f
	.zero		1


	//   ....[61]....
        /*0f04*/ 	.word	0x0001a530
        /*0f08*/ 	.word	0x00000005
        /*0f0c*/ 	.word	0x000228c0
        /*0f10*/ 	.short	0x010a
        /*0f12*/ 	.byte	0x3f
	.zero		1


	//   ....[62]....
        /*0f14*/ 	.word	0x0001b860
        /*0f18*/ 	.word	0x00000000
        /*0f1c*/ 	.word	0x00022840
        /*0f20*/ 	.short	0x010a
        /*0f22*/ 	.byte	0x3f
	.zero		1


	//   ....[63]....
        /*0f24*/ 	.word	0x0001c5d0
        /*0f28*/ 	.word	0x00000008
        /*0f2c*/ 	.word	0x00022800
        /*0f30*/ 	.short	0x0107
        /*0f32*/ 	.byte	0x3f
	.zero		1


	//   ....[64]....
        /*0f34*/ 	.word	0x0001c6d0
        /*0f38*/ 	.word	0x00000002
        /*0f3c*/ 	.word	0x00022800
        /*0f40*/ 	.short	0x0101
        /*0f42*/ 	.byte	0x3f
	.zero		1


	//   ....[65]....
        /*0f44*/ 	.word	0x0001c6f0
        /*0f48*/ 	.word	0x00000002
        /*0f4c*/ 	.word	0x00022820
        /*0f50*/ 	.short	0x010a
        /*0f52*/ 	.byte	0x3f
	.zero		1


	//   ....[66]....
        /*0f54*/ 	.word	0x0001c7f0
        /*0f58*/ 	.word	0x00000002
        /*0f5c*/ 	.word	0x00022860
        /*0f60*/ 	.short	0x010a
        /*0f62*/ 	.byte	0x3f
	.zero		1


	//   ....[67]....
        /*0f64*/ 	.word	0x0001d0b0
        /*0f68*/ 	.word	0x00000002
        /*0f6c*/ 	.word	0x00022840
        /*0f70*/ 	.short	0x010a
        /*0f72*/ 	.byte	0x3f
	.zero		1


	//   ....[68]....
        /*0f74*/ 	.word	0x0001d300
        /*0f78*/ 	.word	0x00000002
        /*0f7c*/ 	.word	0x00022860
        /*0f80*/ 	.short	0x010a
        /*0f82*/ 	.byte	0x3f
	.zero		1


	//   ....[69]....
        /*0f84*/ 	.word	0x0001db60
        /*0f88*/ 	.word	0x00000003
        /*0f8c*/ 	.word	0x00022840
        /*0f90*/ 	.short	0x010a
        /*0f92*/ 	.byte	0x3f
	.zero		1


	//   ....[70]....
        /*0f94*/ 	.word	0x0001dda0
        /*0f98*/ 	.word	0x00000003
        /*0f9c*/ 	.word	0x00022860
        /*0fa0*/ 	.short	0x010a
        /*0fa2*/ 	.byte	0x3f
	.zero		1


	//   ....[71]....
        /*0fa4*/ 	.word	0x0001e570
        /*0fa8*/ 	.word	0x00000003
        /*0fac*/ 	.word	0x00022840
        /*0fb0*/ 	.short	0x010a
        /*0fb2*/ 	.byte	0x3f
	.zero		1


	//   ....[72]....
        /*0fb4*/ 	.word	0x0001e7c0
        /*0fb8*/ 	.word	0x00000003
        /*0fbc*/ 	.word	0x00022860
        /*0fc0*/ 	.short	0x010a
        /*0fc2*/ 	.byte	0x3f
	.zero		1


	//   ....[73]....
        /*0fc4*/ 	.word	0x0001fc10
        /*0fc8*/ 	.word	0x00000000
        /*0fcc*/ 	.word	0x00022820
        /*0fd0*/ 	.short	0x010a
        /*0fd2*/ 	.byte	0x3f
	.zero		1


	//   ....[74]....
        /*0fd4*/ 	.word	0x0001fdc0
        /*0fd8*/ 	.word	0x00000006
        /*0fdc*/ 	.word	0x00000000
        /*0fe0*/ 	.short	0x010a
        /*0fe2*/ 	.byte	0x3f
	.zero		1


	//   ....[75]....
        /*0fe4*/ 	.word	0x0001fe30
        /*0fe8*/ 	.word	0x00000007
        /*0fec*/ 	.word	0x00000000
        /*0ff0*/ 	.short	0x010a
        /*0ff2*/ 	.byte	0x3f
	.zero		1


	//   ....[76]....
        /*0ff4*/ 	.word	0x0001fea0
        /*0ff8*/ 	.word	0x00000004
        /*0ffc*/ 	.word	0x00000000
        /*1000*/ 	.short	0x010a
        /*1002*/ 	.byte	0x3f
	.zero		1


	//   ....[77]....
        /*1004*/ 	.word	0x0001fed0
        /*1008*/ 	.word	0x00000003
        /*100c*/ 	.word	0x00000000
        /*1010*/ 	.short	0x010a
        /*1012*/ 	.byte	0x3f
	.zero		1


	//   ....[78]....
        /*1014*/ 	.word	0x0001ff30
        /*1018*/ 	.word	0x00000062
        /*101c*/ 	.word	0x00022890
        /*1020*/ 	.short	0x010a
        /*1022*/ 	.byte	0x3f
	.zero		1


	//   ....[79]....
        /*1024*/ 	.word	0x0001ff80
        /*1028*/ 	.word	0x00000062
        /*102c*/ 	.word	0x00022890
        /*1030*/ 	.short	0x010a
        /*1032*/ 	.byte	0x3f
	.zero		1


	//   ....[80]....
        /*1034*/ 	.word	0x0001ffd0
        /*1038*/ 	.word	0x00000062
        /*103c*/ 	.word	0x00022890
        /*1040*/ 	.short	0x010a
        /*1042*/ 	.byte	0x3f
	.zero		1


	//   ....[81]....
        /*1044*/ 	.word	0x00020020
        /*1048*/ 	.word	0x00000062
        /*104c*/ 	.word	0x000228b0
        /*1050*/ 	.short	0x010a
        /*1052*/ 	.byte	0x3f
	.zero		1


	//   ....[82]....
        /*1054*/ 	.word	0x000204e0
        /*1058*/ 	.word	0x00000010
        /*105c*/ 	.word	0x00022800
        /*1060*/ 	.short	0x010a
        /*1062*/ 	.byte	0x3f
	.zero		1


	//   ....[83]....
        /*1064*/ 	.word	0x00020ae0
        /*1068*/ 	.word	0x00000010
        /*106c*/ 	.word	0x00022800
        /*1070*/ 	.short	0x010a
        /*1072*/ 	.byte	0x3f
	.zero		1


	//   ....[84]....
        /*1074*/ 	.word	0x00020b30
        /*1078*/ 	.word	0x00000006
        /*107c*/ 	.word	0x00022830
        /*1080*/ 	.short	0x010a
        /*1082*/ 	.byte	0x3f
	.zero		1


	//   ....[85]....
        /*1084*/ 	.word	0x00020b80
        /*1088*/ 	.word	0x00000006
        /*108c*/ 	.word	0x00022850
        /*1090*/ 	.short	0x010a
        /*1092*/ 	.byte	0x3f
	.zero		1


	//   ....[86]....
        /*1094*/ 	.word	0x00020bd0
        /*1098*/ 	.word	0x000000c9
        /*109c*/ 	.word	0x00022830
        /*10a0*/ 	.short	0x010a
        /*10a2*/ 	.byte	0x3f
	.zero		1


	//   ....[87]....
        /*10a4*/ 	.word	0x00020c20
        /*10a8*/ 	.word	0x000000c9
        /*10ac*/ 	.word	0x00022850
        /*10b0*/ 	.short	0x010a
        /*10b2*/ 	.byte	0x3f
	.zero		1


	//   ....[88]....
        /*10b4*/ 	.word	0x00020c70
        /*10b8*/ 	.word	0x00000006
        /*10bc*/ 	.word	0x00022830
        /*10c0*/ 	.short	0x010a
        /*10c2*/ 	.byte	0x3f
	.zero		1


	//   ....[89]....
        /*10c4*/ 	.word	0x00020cc0
        /*10c8*/ 	.word	0x00000006
        /*10cc*/ 	.word	0x00022850
        /*10d0*/ 	.short	0x010a
        /*10d2*/ 	.byte	0x3f
	.zero		1


	//   ....[90]....
        /*10d4*/ 	.word	0x00020d10
        /*10d8*/ 	.word	0x000000c9
        /*10dc*/ 	.word	0x00022830
        /*10e0*/ 	.short	0x010a
        /*10e2*/ 	.byte	0x3f
	.zero		1


	//   ....[91]....
        /*10e4*/ 	.word	0x00020d60
        /*10e8*/ 	.word	0x000000c9
        /*10ec*/ 	.word	0x00022850
        /*10f0*/ 	.short	0x010a
        /*10f2*/ 	.byte	0x3f
	.zero		1


	//   ....[92]....
        /*10f4*/ 	.word	0x00021340
        /*10f8*/ 	.word	0x00000006
        /*10fc*/ 	.word	0x00022820
        /*1100*/ 	.short	0x010a
        /*1102*/ 	.byte	0x3f
	.zero		1


	//   ....[93]....
        /*1104*/ 	.word	0x00021390
        /*1108*/ 	.word	0x00000006
        /*110c*/ 	.word	0x000228a0
        /*1110*/ 	.short	0x010a
        /*1112*/ 	.byte	0x3f
	.zero		1


	//   ....[94]....
        /*1114*/ 	.word	0x000213e0
        /*1118*/ 	.word	0x00000006
        /*111c*/ 	.word	0x000228c0
        /*1120*/ 	.short	0x010a
        /*1122*/ 	.byte	0x3f
	.zero		1


	//   ....[95]....
        /*1124*/ 	.word	0x00021430
        /*1128*/ 	.word	0x00000005
        /*112c*/ 	.word	0x000228a0
        /*1130*/ 	.short	0x010a
        /*1132*/ 	.byte	0x3f
	.zero		1


	//   ....[96]....
        /*1134*/ 	.word	0x00021480
        /*1138*/ 	.word	0x00000005
        /*113c*/ 	.word	0x000228c0
        /*1140*/ 	.short	0x010a
        /*1142*/ 	.byte	0x3f
	.zero		1


	//   ....[97]....
        /*1144*/ 	.word	0x00021620
        /*1148*/ 	.word	0x00000000
        /*114c*/ 	.word	0x00022840
        /*1150*/ 	.short	0x010a
        /*1152*/ 	.byte	0x3f
	.zero		1


	//   ....[98]....
        /*1154*/ 	.word	0x000220d0
        /*1158*/ 	.word	0x00000002
        /*115c*/ 	.word	0x00022820
        /*1160*/ 	.short	0x010a
        /*1162*/ 	.byte	0x3f
	.zero		1


	//   ....[99]....
        /*1164*/ 	.word	0x00022120
        /*1168*/ 	.word	0x00000002
        /*116c*/ 	.word	0x00022860
        /*1170*/ 	.short	0x010a
        /*1172*/ 	.byte	0x3f
	.zero		1


	//   ....[100]....
        /*1174*/ 	.word	0x00022170
        /*1178*/ 	.word	0x00000002
        /*117c*/ 	.word	0x00022840
        /*1180*/ 	.short	0x010a
        /*1182*/ 	.byte	0x3f
	.zero		1


	//   ....[101]....
        /*1184*/ 	.word	0x000221c0
        /*1188*/ 	.word	0x00000002
        /*118c*/ 	.word	0x00022860
        /*1190*/ 	.short	0x010a
        /*1192*/ 	.byte	0x3f
	.zero		1


	//   ....[102]....
        /*1194*/ 	.word	0x00022210
        /*1198*/ 	.word	0x00000003
        /*119c*/ 	.word	0x00022840
        /*11a0*/ 	.short	0x010a
        /*11a2*/ 	.byte	0x3f
	.zero		1


	//   ....[103]....
        /*11a4*/ 	.word	0x00022260
        /*11a8*/ 	.word	0x00000003
        /*11ac*/ 	.word	0x00022860
        /*11b0*/ 	.short	0x010a
        /*11b2*/ 	.byte	0x3f
	.zero		1


	//   ....[104]....
        /*11b4*/ 	.word	0x000222b0
        /*11b8*/ 	.word	0x00000003
        /*11bc*/ 	.word	0x00022840
        /*11c0*/ 	.short	0x010a
        /*11c2*/ 	.byte	0x3f
	.zero		1


	//   ....[105]....
        /*11c4*/ 	.word	0x00022300
        /*11c8*/ 	.word	0x00000003
        /*11cc*/ 	.word	0x00022860
        /*11d0*/ 	.short	0x010a
        /*11d2*/ 	.byte	0x3f
	.zero		1


	//   ....[106]....
        /*11d4*/ 	.word	0x00022d00
        /*11d8*/ 	.word	0x00000000
        /*11dc*/ 	.word	0x00022820
        /*11e0*/ 	.short	0x010a
        /*11e2*/ 	.byte	0x3f
	.zero		1


	//   ....[107]....
        /*11e4*/ 	.word	0x00022ea0
        /*11e8*/ 	.word	0x00000006
        /*11ec*/ 	.word	0x00000000
        /*11f0*/ 	.short	0x010a
        /*11f2*/ 	.byte	0x3f
	.zero		1


	//   ....[108]....
        /*11f4*/ 	.word	0x00022ef0
        /*11f8*/ 	.word	0x00000007
        /*11fc*/ 	.word	0x00000000
        /*1200*/ 	.short	0x010a
        /*1202*/ 	.byte	0x3f
	.zero		1


	//   ....[109]....
        /*1204*/ 	.word	0x00022f40
        /*1208*/ 	.word	0x00000004
        /*120c*/ 	.word	0x00000000
        /*1210*/ 	.short	0x010a
        /*1212*/ 	.byte	0x3f
	.zero		1


	//----- nvinfo : EIATTR_NUM_MBARRIERS
	.align		4
.L_415:
        /*1214*/ 	.byte	0x03, 0x38
        /*1216*/ 	.short	0x0016


	//----- nvinfo : EIATTR_EXIT_INSTR_OFFSETS
	.align		4
        /*1218*/ 	.byte	0x04, 0x1c
        /*121a*/ 	.short	(.L_417 - .L_416)


	//   ....[0]....
.L_416:
        /*121c*/ 	.word	0x0001ff20


	//----- nvinfo : EIATTR_MAX_THREADS
	.align		4
.L_417:
        /*1220*/ 	.byte	0x04, 0x05
        /*1222*/ 	.short	(.L_419 - .L_418)
.L_418:
        /*1224*/ 	.word	0x00000180
        /*1228*/ 	.word	0x00000001
        /*122c*/ 	.word	0x00000001


	//----- nvinfo : EIATTR_CRS_STACK_SIZE
	.align		4
.L_419:
        /*1230*/ 	.byte	0x04, 0x1e
        /*1232*/ 	.short	(.L_421 - .L_420)
.L_420:
        /*1234*/ 	.word	0x00000000


	//----- nvinfo : EIATTR_CBANK_PARAM_SIZE
	.align		4
.L_421:
        /*1238*/ 	.byte	0x03, 0x19
        /*123a*/ 	.short	0x0af0


	//----- nvinfo : EIATTR_PARAM_CBANK
	.align		4
        /*123c*/ 	.byte	0x04, 0x0a
        /*123e*/ 	.short	(.L_423 - .L_422)
	.align		4
.L_422:
        /*1240*/ 	.word	index@(.nv.constant0._ZN7cutlass13device_kernelIN5flash11enable_sm90INS1_16FlashAttnFwdSm90INS1_25CollectiveMainloopFwdSm90ILi2EN4cute5tupleIJNS5_1CILi1EEES8_S8_EEENS6_IJNS7_ILi128EEENS7_ILi96EEENS7_ILi64EEEEEELi256ENS_10bfloat16_tEfNS_4arch4Sm90ELb0ELb1ELb0ELb1ELb0ELb1ELb0ELb1ELb0ELb1ELb0ELb0EEENS1_21CollectiveEpilogueFwdINS6_IJSA_NS7_ILi256EEESB_EEES9_SE_SG_Li256ELb1ELb1ELb0ELb0EEENS1_36VarlenDynamicPersistentTileSchedulerILi128ELi96ELi256ELi128ELb0ELb1ELb1ELb1ELb0ELb1EEEEEEEEEvNT_6ParamsE)
        /*1244*/ 	.short	0x0210
        /*1246*/ 	.short	0x0af0


	//----- nvinfo : EIATTR_SW_WAR
	.align		4
.L_423:
        /*1248*/ 	.byte	0x04, 0x36
        /*124a*/ 	.short	(.L_425 - .L_424)
.L_424:
        /*124c*/ 	.word	0x00000008
.L_425:


//--------------------- .nv.info._ZN7cutlass13device_kernelIN5flash11enable_sm90INS1_16FlashAttnFwdSm90INS1_25CollectiveMainloopFwdSm90ILi2EN4cute5tupleIJNS5_1CILi1EEES8_S8_EEENS6_IJNS7_ILi128EEENS7_ILi96EEENS7_ILi64EEEEEELi256ENS_10bfloat16_tEfNS_4arch4Sm90ELb0ELb1ELb0ELb1ELb0ELb0ELb1ELb1ELb0ELb1ELb0ELb0EEENS1_21CollectiveEpilogueFwdINS6_IJSA_NS7_ILi256EEESB_EEES9_SE_SG_Li256ELb1ELb1ELb0ELb0EEENS1_36VarlenDynamicPersistentTileSchedulerILi128ELi96ELi256ELi128ELb0ELb1ELb1ELb1ELb0ELb1EEEEEEEEEvNT_6ParamsE --------------------------
	.section	.nv.info._ZN7cutlass13device_kernelIN5flash11enable_sm90INS1_16FlashAttnFwdSm90INS1_25CollectiveMainloopFwdSm90ILi2EN4cute5tupleIJNS5_1CILi1EEES8_S8_EEENS6_IJNS7_ILi128EEENS7_ILi96EEENS7_ILi64EEEEEELi256ENS_10bfloat16_tEfNS_4arch4Sm90ELb0ELb1ELb0ELb1ELb0ELb0ELb1ELb1ELb0ELb1ELb0ELb0EEENS1_21CollectiveEpilogueFwdINS6_IJSA_NS7_ILi256EEESB_EEES9_SE_SG_Li256ELb1ELb1ELb0ELb0EEENS1_36VarlenDynamicPersistentTileSchedulerILi128ELi96ELi256ELi128ELb0ELb1ELb1ELb1ELb0ELb1EEEEEEEEEvNT_6ParamsE,"",@"SHT_CUDA_INFO"
	.sectionflags	@""
	.align	4


	//----- nvinfo : EIATTR_CUDA_API_VERSION
	.align		4
        /*0000*/ 	.byte	0x04, 0x37
        /*0002*/ 	.short	(.L_427 - .L_426)
.L_426:
        /*0004*/ 	.word	0x00000082


	//----- nvinfo : EIATTR_KPARAM_INFO
	.align		4
.L_427:
        /*0008*/ 	.byte	0x04, 0x17
        /*000a*/ 	.short	(.L_429 - .L_428)
.L_428:
        /*000c*/ 	.word	0x00000000
        /*0010*/ 	.short	0x0000
        /*0012*/ 	.short	0x0070
        /*0014*/ 	.byte	0x00, 0xf0, 0x01, 0x2e


	//----- nvinfo : EIATTR_SPARSE_MMA_MASK
	.align		4
.L_429:
        /*0018*/ 	.byte	0x03, 0x50
        /*001a*/ 	.short	0x0000


	//----- nvinfo : EIATTR_MAXREG_COUNT
	.align		4
        /*001c*/ 	.byte	0x03, 0x1b
        /*001e*/ 	.short	0x00a8


	//----- nvinfo : EIATTR_NUM_BARRIERS
	.align		4
        /*0020*/ 	.byte	0x02, 0x4c
        /*0022*/ 	.byte	0x10
	.zero		1


	//----- nvinfo : EIATTR_EXTERNS
	.align		4
        /*0024*/ 	.byte	0x04, 0x0f
        /*0026*/ 	.short	(.L_431 - .L_430)


	//   ....[0]....
	.align		4
.L_430:
        /*0028*/ 	.word	index@(__assertfail)


	//----- nvinfo : EIATTR_ANNOTATIONS
	.align		4
.L_431:
        /*002c*/ 	.byte	0x04, 0x55
        /*002e*/ 	.short	(.L_433 - .L_432)


	//   ....[0]....
.L_432:
        /* <DEDUP_REMOVED lines=87> */


	//----- nvinfo : EIATTR_MERCURY_ISA_VERSION
	.align		4
.L_433:
        /*0590*/ 	.byte	0x03, 0x5f
        /*0592*/ 	.short	0x0101


	//----- nvinfo : EIATTR_UNUSED_LOAD_BYTE_OFFSET
	.align		4
        /*0594*/ 	.byte	0x04, 0x44
        /*0596*/ 	.short	(.L_435 - .L_434)


	//   ....[0]....
.L_434:
        /*0598*/ 	.word	0x00000b60
        /*059c*/ 	.word	0x0000fff0


	//   ....[1]....
        /*05a0*/ 	.word	0x0001f040
        /*05a4*/ 	.word	0x0000fff0


	//----- nvinfo : EIATTR_INT_WARP_WIDE_INSTR_OFFSETS
	.align		4
.L_435:
        /*05a8*/ 	.byte	0x04, 0x31
        /*05aa*/ 	.short	(.L_437 - .L_436)


	//   ....[0]....
.L_436:
        /*05ac*/ 	.word	0x00000170


	//   ....[1]....
        /*05b0*/ 	.word	0x000001b0


	//   ....[2]....
        /*05b4*/ 	.word	0x00000220


	//   ....[3]....
        /*05b8*/ 	.word	0x00000230


	//   ....[4]....
        /*05bc*/ 	.word	0x00023230


	//   ....[5]....
        /*05c0*/ 	.word	0x000232c0


	//   ....[6]....
        /*05c4*/ 	.word	0x00027d50


	//   ....[7]....
        /*05c8*/ 	.word	0x00027de0


	//----- nvinfo : EIATTR_COOP_GROUP_MASK_REGIDS
	.align		4
.L_437:
        /*05cc*/ 	.byte	0x04, 0x29
        /*05ce*/ 	.short	(.L_439 - .L_438)


	//   ....[0]....
.L_438:
        /*05d0*/ 	.word	0xffffffff


	//   ....[1]....
        /*05d4*/ 	.word	0xffffffff


	//   ....[2]....
        /*05d8*/ 	.word	0xffffffff


	//   ....[3]....
        /*05dc*/ 	.word	0xffffffff


	//   ....[4]....
        /*05e0*/ 	.word	0xffffffff


	//   ....[5]....
        /*05e4*/ 	.word	0xffffffff


	//   ....[6]....
        /*05e8*/ 	.word	0xffffffff


	//   ....[7]....
        /*05ec*/ 	.word	0xffffffff


	//   ....[8]....
        /*05f0*/ 	.word	0xffffffff


	//   ....[9]....
        /*05f4*/ 	.word	0xffffffff


	//   ....[10]....
        /*05f8*/ 	.word	0xffffffff


	//   ....[11]....
        /*05fc*/ 	.word	0xffffffff


	//   ....[12]....
        /*0600*/ 	.word	0xffffffff


	//   ....[13]....
        /*0604*/ 	.word	0xffffffff


	//   ....[14]....
        /*0608*/ 	.word	0xffffffff


	//   ....[15]....
        /*060c*/ 	.word	0xffffffff


	//   ....[16]....
        /*0610*/ 	.word	0xffffffff


	//   ....[17]....
        /*0614*/ 	.word	0xffffffff


	//   ....[18]....
        /*0618*/ 	.word	0xffffffff


	//   ....[19]....
        /*061c*/ 	.word	0xffffffff


	//   ....[20]....
        /*0620*/ 	.word	0xffffffff


	//   ....[21]....
        /*0624*/ 	.word	0xffffffff


	//   ....[22]....
        /*0628*/ 	.word	0xffffffff


	//   ....[23]....
        /*062c*/ 	.word	0xffffffff


	//   ....[24]....
        /*0630*/ 	.word	0xffffffff


	//   ....[25]....
        /*0634*/ 	.word	0xffffffff


	//   ....[26]....
        /*0638*/ 	.word	0xffffffff


	//   ....[27]....
        /*063c*/ 	.word	0xffffffff


	//   ....[28]....
        /*0640*/ 	.word	0xffffffff


	//   ....[29]....
        /*0644*/ 	.word	0xffffffff


	//   ....[30]....
        /*0648*/ 	.word	0xffffffff


	//   ....[31]....
        /*064c*/ 	.word	0xffffffff


	//   ....[32]....
        /*0650*/ 	.word	0xffffffff


	//   ....[33]....
        /*0654*/ 	.word	0xffffffff


	//   ....[34]....
        /*0658*/ 	.word	0xffffffff


	//   ....[35]....
        /*065c*/ 	.word	0xffffffff


	//   ....[36]....
        /*0660*/ 	.word	0xffffffff


	//   ....[37]....
        /*0664*/ 	.word	0xffffffff


	//   ....[38]....
        /*0668*/ 	.word	0xffffffff


	//   ....[39]....
        /*066c*/ 	.word	0xffffffff


	//   ....[40]....
        /*0670*/ 	.word	0xffffffff


	//   ....[41]....
        /*0674*/ 	.word	0xffffffff


	//   ....[42]....
        /*0678*/ 	.word	0xffffffff


	//   ....[43]....
        /*067c*/ 	.word	0xffffffff


	//   ....[44]....
        /*0680*/ 	.word	0xffffffff


	//   ....[45]....
        /*0684*/ 	.word	0xffffffff


	//   ....[46]....
        /*0688*/ 	.word	0xffffffff


	//   ....[47]....
        /*068c*/ 	.word	0xffffffff


	//   ....[48]....
        /*0690*/ 	.word	0xffffffff


	//   ....[49]....
        /*0694*/ 	.word	0xffffffff


	//   ....[50]....
        /*0698*/ 	.word	0xffffffff


	//   ....[51]....
        /*069c*/ 	.word	0xffffffff


	//   ....[52]....
        /*06a0*/ 	.word	0xffffffff


	//   ....[53]....
        /*06a4*/ 	.word	0xffffffff


	//   ....[54]....
        /*06a8*/ 	.word	0xffffffff


	//   ....[55]....
        /*06ac*/ 	.word	0xffffffff


	//   ....[56]....
        /*06b0*/ 	.word	0xffffffff


	//   ....[57]....
        /*06b4*/ 	.word	0xffffffff


	//   ....[58]....
        /*06b8*/ 	.word	0xffffffff


	//   ....[59]....
        /*06bc*/ 	.word	0xffffffff


	//   ....[60]....
        /*06c0*/ 	.word	0xffffffff


	//   ....[61]....
        /*06c4*/ 	.word	0xffffffff


	//   ....[62]....
        /*06c8*/ 	.word	0xffffffff


	//   ....[63]....
        /*06cc*/ 	.word	0xffffffff


	//   ....[64]....
        /*06d0*/ 	.word	0xffffffff


	//   ....[65]....
        /*06d4*/ 	.word	0xffffffff


	//   ....[66]....
        /*06d8*/ 	.word	0xffffffff


	//   ....[67]....
        /*06dc*/ 	.word	0xffffffff


	//   ....[68]....
        /*06e0*/ 	.word	0xffffffff


	//   ....[69]....
        /*06e4*/ 	.word	0xffffffff


	//   ....[70]....
        /*06e8*/ 	.word	0xffffffff


	//   ....[71]....
        /*06ec*/ 	.word	0xffffffff


	//   ....[72]....
        /*06f0*/ 	.word	0xffffffff


	//   ....[73]....
        /*06f4*/ 	.word	0xffffffff


	//   ....[74]....
        /*06f8*/ 	.word	0xffffffff


	//   ....[75]....
        /*06fc*/ 	.word	0xffffffff


	//   ....[76]....
        /*0700*/ 	.word	0xffffffff


	//   ....[77]....
        /*0704*/ 	.word	0xffffffff


	//   ....[78]....
        /*0708*/ 	.word	0xffffffff


	//   ....[79]....
        /*070c*/ 	.word	0xffffffff


	//   ....[80]....
        /*0710*/ 	.word	0xffffffff


	//   ....[81]....
        /*0714*/ 	.word	0xffffffff


	//   ....[82]....
        /*0718*/ 	.word	0xffffffff


	//   ....[83]....
        /*071c*/ 	.word	0xffffffff


	//   ....[84]....
        /*0720*/ 	.word	0xffffffff


	//   ....[85]....
        /*0724*/ 	.word	0xffffffff


	//   ....[86]....
        /*0728*/ 	.word	0xffffffff


	//   ....[87]....
        /*072c*/ 	.word	0xffffffff


	//   ....[88]....
        /*0730*/ 	.word	0xffffffff


	//   ....[89]....
        /*0734*/ 	.word	0xffffffff


	//   ....[90]....
        /*0738*/ 	.word	0xffffffff


	//   ....[91]....
        /*073c*/ 	.word	0xffffffff


	//   ....[92]....
        /*0740*/ 	.word	0xffffffff


	//   ....[93]....
        /*0744*/ 	.word	0xffffffff


	//   ....[94]....
        /*0748*/ 	.word	0xffffffff


	//   ....[95]....
        /*074c*/ 	.word	0xffffffff


	//   ....[96]....
        /*0750*/ 	.word	0xffffffff


	//   ....[97]....
        /*0754*/ 	.word	0xffffffff


	//   ....[98]....
        /*0758*/ 	.word	0xffffffff


	//   ....[99]....
        /*075c*/ 	.word	0xffffffff


	//   ....[100]....
        /*0760*/ 	.word	0xffffffff


	//   ....[101]....
        /*0764*/ 	.word	0xffffffff


	//   ....[102]....
        /*0768*/ 	.word	0xffffffff


	//   ....[103]....
        /*076c*/ 	.word	0xffffffff


	//   ....[104]....
        /*0770*/ 	.word	0xffffffff


	//   ....[105]....
        /*0774*/ 	.word	0xffffffff


	//   ....[106]....
        /*0778*/ 	.word	0xffffffff


	//   ....[107]....
        /*077c*/ 	.word	0xffffffff


	//   ....[108]....
        /*0780*/ 	.word	0xffffffff


	//   ....[109]....
        /*0784*/ 	.word	0xffffffff


	//   ....[110]....
        /*0788*/ 	.word	0xffffffff


	//   ....[111]....
        /*078c*/ 	.word	0xffffffff


	//   ....[112]....
        /*0790*/ 	.word	0xffffffff


	//   ....[113]....
        /*0794*/ 	.word	0xffffffff


	//   ....[114]....
        /*0798*/ 	.word	0xffffffff


	//   ....[115]....
        /*079c*/ 	.word	0x0500000f


	//   ....[116]....
        /*07a0*/ 	.word	0x0500000f


	//   ....[117]....
        /*07a4*/ 	.word	0x0500000f


	//   ....[118]....
        /*07a8*/ 	.word	0x0500000f


	//   ....[119]....
        /*07ac*/ 	.word	0x0500000f


	//   ....[120]....
        /*07b0*/ 	.word	0x0500000f


	//   ....[121]....
        /*07b4*/ 	.word	0x0500000f


	//   ....[122]....
        /*07b8*/ 	.word	0x0500000f


	//   ....[123]....
        /*07bc*/ 	.word	0x0500000f


	//   ....[124]....
        /*07c0*/ 	.word	0x0500000f


	//   ....[125]....
        /*07c4*/ 	.word	0x0500000f


	//   ....[126]....
        /*07c8*/ 	.word	0x0500000f


	//   ....[127]....
        /*07cc*/ 	.word	0x0500000f


	//   ....[128]....
        /*07d0*/ 	.word	0x0500000f


	//   ....[129]....
        /*07d4*/ 	.word	0x0500000f


	//   ....[130]....
        /*07d8*/ 	.word	0x0500000f


	//   ....[131]....
        /*07dc*/ 	.word	0x0500000f


	//   ....[132]....
        /*07e0*/ 	.word	0x0500000f


	//   ....[133]....
        /*07e4*/ 	.word	0x0500000f


	//   ....[134]....
        /*07e8*/ 	.word	0x0500000f


	//   ....[135]....
        /*07ec*/ 	.word	0x0500000f


	//   ....[136]....
        /*07f0*/ 	.word	0x0500000f


	//   ....[137]....
        /*07f4*/ 	.word	0x0500000f


	//   ....[138]....
        /*07f8*/ 	.word	0x0500000f


	//   ....[139]....
        /*07fc*/ 	.word	0x0500000f


	//   ....[140]....
        /*0800*/ 	.word	0x0500000f


	//   ....[141]....
        /*0804*/ 	.word	0x0500000f


	//   ....[142]....
        /*0808*/ 	.word	0x0500000f


	//   ....[143]....
        /*080c*/ 	.word	0x0500000f


	//   ....[144]....
        /*0810*/ 	.word	0x0500000f


	//   ....[145]....
        /*0814*/ 	.word	0x0500000f


	//   ....[146]....
        /*0818*/ 	.word	0x0500000f


	//   ....[147]....
        /*081c*/ 	.word	0x0500000f


	//   ....[148]....
        /*0820*/ 	.word	0x0500000f


	//   ....[149]....
        /*0824*/ 	.word	0x0500000f


	//   ....[150]....
        /*0828*/ 	.word	0x0500000f


	//   ....[151]....
        /*082c*/ 	.word	0x0500000f


	//   ....[152]....
        /*0830*/ 	.word	0x0500000f


	//   ....[153]....
        /*0834*/ 	.word	0x0500000f


	//   ....[154]....
        /*0838*/ 	.word	0x0500000f


	//   ....[155]....
        /*083c*/ 	.word	0x0500000f


	//   ....[156]....
        /*0840*/ 	.word	0x0500000f


	//   ....[157]....
        /*0844*/ 	.word	0x0500000f


	//   ....[158]....
        /*0848*/ 	.word	0x0500000f


	//   ....[159]....
        /*084c*/ 	.word	0x0500000f


	//   ....[160]....
        /*0850*/ 	.word	0x0500000f


	//   ....[161]....
        /*0854*/ 	.word	0x0500000f


	//   ....[162]....
        /*0858*/ 	.word	0x0500000f


	//   ....[163]....
        /*085c*/ 	.word	0x0500000f


	//   ....[164]....
        /*0860*/ 	.word	0x0500000f


	//   ....[165]....
        /*0864*/ 	.word	0x0500000f


	//   ....[166]....
        /*0868*/ 	.word	0xffffffff


	//   ....[167]....
        /*086c*/ 	.word	0xffffffff


	//   ....[168]....
        /*0870*/ 	.word	0xffffffff


	//   ....[169]....
        /*0874*/ 	.word	0xffffffff


	//   ....[170]....
        /*0878*/ 	.word	0xffffffff


	//   ....[171]....
        /*087c*/ 	.word	0xffffffff


	//----- nvinfo : EIATTR_COOP_GROUP_INSTR_OFFSETS
	.align		4
.L_439:
        /*0880*/ 	.byte	0x04, 0x28
        /*0882*/ 	.short	(.L_441 - .L_440)


	//   ....[0]....
.L_440:
        /*0884*/ 	.word	0x000000b0


	//   ....[1]....
        /*0888*/ 	.word	0x00000180


	//   ....[2]....
        /*088c*/ 	.word	0x000001d0


	//   ....[3]....
        /*0890*/ 	.word	0x00000420


	//   ....[4]....
        /*0894*/ 	.word	0x00000580


	//   ....[5]....
        /*0898*/ 	.word	0x000006a0


	//   ....[6]....
        /*089c*/ 	.word	0x00000800


	//   ....[7]....
        /*08a0*/ 	.word	0x00002290


	//   ....[8]....
        /*08a4*/ 	.word	0x00004480


	//   ....[9]....
        /*08a8*/ 	.word	0x000046e0


	//   ....[10]....
        /*08ac*/ 	.word	0x00005dc0


	//   ....[11]....
        /*08b0*/ 	.word	0x00005e40


	//   ....[12]....
        /*08b4*/ 	.word	0x00006110


	//   ....[13]....
        /*08b8*/ 	.word	0x00006310


	//   ....[14]....
        /*08bc*/ 	.word	0x0000aff0


	//   ....[15]....
        /*08c0*/ 	.word	0x0000b080


	//   ....[16]....
        /*08c4*/ 	.word	0x0000b140


	//   ....[17]....
        /*08c8*/ 	.word	0x0000b190


	//   ....[18]....
        /*08cc*/ 	.word	0x00014840


	//   ....[19]....
        /*08d0*/ 	.word	0x00014a60


	//   ....[20]....
        /*08d4*/ 	.word	0x00015a90


	//   ....[21]....
        /*08d8*/ 	.word	0x00015b60


	//   ....[22]....
        /*08dc*/ 	.word	0x00015ce0


	//   ....[23]....
        /*08e0*/ 	.word	0x00015d40


	//   ....[24]....
        /*08e4*/ 	.word	0x0001e0c0


	//   ....[25]....
        /*08e8*/ 	.word	0x0001e0e0


	//   ....[26]....
        /*08ec*/ 	.word	0x0001e140


	//   ....[27]....
        /*08f0*/ 	.word	0x0001e180


	//   ....[28]....
        /*08f4*/ 	.word	0x0001fe80


	//   ....[29]....
        /*08f8*/ 	.word	0x0001fea0


	//   ....[30]....
        /*08fc*/ 	.word	0x0001fef0


	//   ....[31]....
        /*0900*/ 	.word	0x0001ff10


	//   ....[32]....
        /*0904*/ 	.word	0x00020860


	//   ....[33]....
        /*0908*/ 	.word	0x00020880


	//   ....[34]....
        /*090c*/ 	.word	0x000209d0


	//   ....[35]....
        /*0910*/ 	.word	0x000209f0


	//   ....[36]....
        /*0914*/ 	.word	0x00020b30


	//   ....[37]....
        /*0918*/ 	.word	0x00020b50


	//   ....[38]....
        /*091c*/ 	.word	0x00020ca0


	//   ....[39]....
        /*0920*/ 	.word	0x00020cc0


	//   ....[40]....
        /*0924*/ 	.word	0x00021600


	//   ....[41]....
        /*0928*/ 	.word	0x00021620


	//   ....[42]....
        /*092c*/ 	.word	0x00021760


	//   ....[43]....
        /*0930*/ 	.word	0x00021780


	//   ....[44]....
        /*0934*/ 	.word	0x000218c0


	//   ....[45]....
        /*0938*/ 	.word	0x000218e0


	//   ....[46]....
        /*093c*/ 	.word	0x00021a30


	//   ....[47]....
        /*0940*/ 	.word	0x00021a50


	//   ....[48]....
        /*0944*/ 	.word	0x00021c30


	//   ....[49]....
        /*0948*/ 	.word	0x00021e10


	//   ....[50]....
        /*094c*/ 	.word	0x00021e40


	//   ....[51]....
        /*0950*/ 	.word	0x00021e70


	//   ....[52]....
        /*0954*/ 	.word	0x00021ea0


	//   ....[53]....
        /*0958*/ 	.word	0x00021ed0


	//   ....[54]....
        /*095c*/ 	.word	0x00021f00


	//   ....[55]....
        /*0960*/ 	.word	0x00022070


	//   ....[56]....
        /*0964*/ 	.word	0x000220a0


	//   ....[57]....
        /*0968*/ 	.word	0x000220d0


	//   ....[58]....
        /*096c*/ 	.word	0x00022100


	//   ....[59]....
        /*0970*/ 	.word	0x00022130


	//   ....[60]....
        /*0974*/ 	.word	0x00022160


	//   ....[61]....
        /*0978*/ 	.word	0x00022200


	//   ....[62]....
        /*097c*/ 	.word	0x00022260


	//   ....[63]....
        /*0980*/ 	.word	0x000222f0


	//   ....[64]....
        /*0984*/ 	.word	0x000237f0


	//   ....[65]....
        /*0988*/ 	.word	0x00024350


	//   ....[66]....
        /*098c*/ 	.word	0x00024370


	//   ....[67]....
        /*0990*/ 	.word	0x00024390


	//   ....[68]....
        /*0994*/ 	.word	0x000243c0


	//   ....[69]....
        /*0998*/ 	.word	0x00024490


	//   ....[70]....
        /*099c*/ 	.word	0x00024520


	//   ....[71]....
        /*09a0*/ 	.word	0x00024550


	//   ....[72]....
        /*09a4*/ 	.word	0x000245d0


	//   ....[73]....
        /*09a8*/ 	.word	0x00024600


	//   ....[74]....
        /*09ac*/ 	.word	0x00024680


	//   ....[75]....
        /*09b0*/ 	.word	0x000246b0


	//   ....[76]....
        /*09b4*/ 	.word	0x00024730


	//   ....[77]....
        /*09b8*/ 	.word	0x00024760


	//   ....[78]....
        /*09bc*/ 	.word	0x00024780


	//   ....[79]....
        /*09c0*/ 	.word	0x000247d0


	//   ....[80]....
        /*09c4*/ 	.word	0x000247e0


	//   ....[81]....
        /*09c8*/ 	.word	0x00024f70


	//   ....[82]....
        /*09cc*/ 	.word	0x00024fb0


	//   ....[83]....
        /*09d0*/ 	.word	0x00024fd0


	//   ....[84]....
        /*09d4*/ 	.word	0x00025070


	//   ....[85]....
        /*09d8*/ 	.word	0x00025100


	//   ....[86]....
        /*09dc*/ 	.word	0x00025110


	//   ....[87]....
        /*09e0*/ 	.word	0x000251a0


	//   ....[88]....
        /*09e4*/ 	.word	0x000251b0


	//   ....[89]....
        /*09e8*/ 	.word	0x00025220


	//   ....[90]....
        /*09ec*/ 	.word	0x00025230


	//   ....[91]....
        /*09f0*/ 	.word	0x000252b0


	//   ....[92]....
        /*09f4*/ 	.word	0x000252c0


	//   ....[93]....
        /*09f8*/ 	.word	0x00025340


	//   ....[94]....
        /*09fc*/ 	.word	0x00025350


	//   ....[95]....
        /*0a00*/ 	.word	0x00025360


	//   ....[96]....
        /*0a04*/ 	.word	0x000253a0


	//   ....[97]....
        /*0a08*/ 	.word	0x00027fe0


	//   ....[98]....
        /*0a0c*/ 	.word	0x00028040


	//   ....[99]....
        /*0a10*/ 	.word	0x00028070


	//   ....[100]....
        /*0a14*/ 	.word	0x00028080


	//   ....[101]....
        /*0a18*/ 	.word	0x000280b0


	//   ....[102]....
        /*0a1c*/ 	.word	0x000280e0


	//   ....[103]....
        /*0a20*/ 	.word	0x00028110


	//   ....[104]....
        /*0a24*/ 	.word	0x00028140


	//   ....[105]....
        /*0a28*/ 	.word	0x000282c0


	//   ....[106]....
        /*0a2c*/ 	.word	0x000282f0


	//   ....[107]....
        /*0a30*/ 	.word	0x00028320


	//   ....[108]....
        /*0a34*/ 	.word	0x00028350


	//   ....[109]....
        /*0a38*/ 	.word	0x00028380


	//   ....[110]....
        /*0a3c*/ 	.word	0x000283b0


	//   ....[111]....
        /*0a40*/ 	.word	0x00028470


	//   ....[112]....
        /*0a44*/ 	.word	0x00028490


	//   ....[113]....
        /*0a48*/ 	.word	0x00028500


	//   ....[114]....
        /*0a4c*/ 	.word	0x00028bd0


	//   ....[115]....
        /*0a50*/ 	.word	0x000291b0


	//   ....[116]....
        /*0a54*/ 	.word	0x00029340


	//   ....[117]....
        /*0a58*/ 	.word	0x000293a0


	//   ....[118]....
        /*0a5c*/ 	.word	0x00029400


	//   ....[119]....
        /*0a60*/ 	.word	0x00029460


	//   ....[120]....
        /*0a64*/ 	.word	0x00029500


	//   ....[121]....
        /*0a68*/ 	.word	0x000295f0


	//   ....[122]....
        /*0a6c*/ 	.word	0x00029720


	//   ....[123]....
        /*0a70*/ 	.word	0x000297c0


	//   ....[124]....
        /*0a74*/ 	.word	0x00029890


	//   ....[125]....
        /*0a78*/ 	.word	0x00029930


	//   ....[126]....
        /*0a7c*/ 	.word	0x00029a00


	//   ....[127]....
        /*0a80*/ 	.word	0x00029aa0


	//   ....[128]....
        /*0a84*/ 	.word	0x00029b70


	//   ....[129]....
        /*0a88*/ 	.word	0x00029c10


	//   ....[130]....
        /*0a8c*/ 	.word	0x00029cc0


	//   ....[131]....
        /*0a90*/ 	.word	0x00029d60


	//   ....[132]....
        /*0a94*/ 	.word	0x0002a000


	//   ....[133]....
        /*0a98*/ 	.word	0x0002a0b0


	//   ....[134]....
        /*0a9c*/ 	.word	0x0002a1b0


	//   ....[135]....
        /*0aa0*/ 	.word	0x0002a2a0


	//   ....[136]....
        /*0aa4*/ 	.word	0x0002a360


	//   ....[137]....
        /*0aa8*/ 	.word	0x0002a420


	//   ....[138]....
        /*0aac*/ 	.word	0x0002a4e0


	//   ....[139]....
        /*0ab0*/ 	.word	0x0002a5a0


	//   ....[140]....
        /*0ab4*/ 	.word	0x0002a660


	//   ....[141]....
        /*0ab8*/ 	.word	0x0002a720


	//   ....[142]....
        /*0abc*/ 	.word	0x0002a7e0


	//   ....[143]....
        /*0ac0*/ 	.word	0x0002a890


	//   ....[144]....
        /*0ac4*/ 	.word	0x0002a990


	//   ....[145]....
        /*0ac8*/ 	.word	0x0002a9e0


	//   ....[146]....
        /*0acc*/ 	.word	0x0002aa40


	//   ....[147]....
        /*0ad0*/ 	.word	0x0002ab20


	//   ....[148]....
        /*0ad4*/ 	.word	0x0002ae50


	//   ....[149]....
        /*0ad8*/ 	.word	0x0002aef0


	//   ....[150]....
        /*0adc*/ 	.word	0x0002b010


	//   ....[151]....
        /*0ae0*/ 	.word	0x0002b080


	//   ....[152]....
        /*0ae4*/ 	.word	0x0002b100


	//   ....[153]....
        /*0ae8*/ 	.word	0x0002b180


	//   ....[154]....
        /*0aec*/ 	.word	0x0002b200


	//   ....[155]....
        /*0af0*/ 	.word	0x0002b290


	//   ....[156]....
        /*0af4*/ 	.word	0x0002b330


	//   ....[157]....
        /*0af8*/ 	.word	0x0002b3d0


	//   ....[158]....
        /*0afc*/ 	.word	0x0002b440


	//   ....[159]....
        /*0b00*/ 	.word	0x0002b4b0


	//   ....[160]....
        /*0b04*/ 	.word	0x0002b520


	//   ....[161]....
        /*0b08*/ 	.word	0x0002b5a0


	//   ....[162]....
        /*0b0c*/ 	.word	0x0002b620


	//   ....[163]....
        /*0b10*/ 	.word	0x0002b6c0


	//   ....[164]....
        /*0b14*/ 	.word	0x0002b750


	//   ....[165]....
        /*0b18*/ 	.word	0x0002b880


	//   ....[166]....
        /*0b1c*/ 	.word	0x0002ddb0


	//   ....[167]....
        /*0b20*/ 	.word	0x0002e050


	//   ....[168]....
        /*0b24*/ 	.word	0x0002f320


	//   ....[169]....
        /*0b28*/ 	.word	0x0002f360


	//   ....[170]....
        /*0b2c*/ 	.word	0x0002f3d0


	//   ....[171]....
        /*0b30*/ 	.word	0x0002f3f0


	//----- nvinfo : EIATTR_REG_RECONFIG
	.align		4
.L_441:
        /*0b34*/ 	.byte	0x01, 0x54
	.zero		2


	//----- nvinfo : EIATTR_SYSCALL_OFFSETS
	.align		4
        /*0b38*/ 	.byte	0x04, 0x46
        /*0b3a*/ 	.short	(.L_443 - .L_442)


	//   ....[0]....
.L_442:
        /*0b3c*/ 	.word	0x00002800


	//   ....[1]....
        /*0b40*/ 	.word	0x00023430


	//   ....[2]....
        /*0b44*/ 	.word	0x00023580


	//   ....[3]....
        /*0b48*/ 	.word	0x00023670


	//   ....[4]....
        /*0b4c*/ 	.word	0x00023f20


	//   ....[5]....
        /*0b50*/ 	.word	0x00024b70


	//----- nvinfo : EIATTR_MBARRIER_INSTR_OFFSETS
	.align		4
.L_443:
        /*0b54*/ 	.byte	0x04, 0x39
        /*0b56*/ 	.short	(.L_445 - .L_444)


	//   ....[0]....
.L_444:
        /*0b58*/ 	.word	0x000002c0
        /*0b5c*/ 	.word	0x000000ff
        /*0b60*/ 	.word	0x00032400
        /*0b64*/ 	.short	0x0100
        /*0b66*/ 	.byte	0x08
	.zero		1


	//   ....[1]....
        /*0b68*/ 	.word	0x000002d0
        /*0b6c*/ 	.word	0x000000ff
        /*0b70*/ 	.word	0x00032410
        /*0b74*/ 	.short	0x0100
        /*0b76*/ 	.byte	0x08
	.zero		1


	//   ....[2]....
        /*0b78*/ 	.word	0x000002e0
        /*0b7c*/ 	.word	0x000000ff
        /*0b80*/ 	.word	0x00032420
        /*0b84*/ 	.short	0x0100
        /*0b86*/ 	.byte	0x08
	.zero		1


	//   ....[3]....
        /*0b88*/ 	.word	0x000003d0
        /*0b8c*/ 	.word	0x000000ff
        /*0b90*/ 	.word	0x00032430
        /*0b94*/ 	.short	0x0100
        /*0b96*/ 	.byte	0x08
	.zero		1


	//   ....[4]....
        /*0b98*/ 	.word	0x000003e0
        /*0b9c*/ 	.word	0x000000ff
        /*0ba0*/ 	.word	0x00032440
        /*0ba4*/ 	.short	0x0100
        /*0ba6*/ 	.byte	0x08
	.zero		1


	//   ....[5]....
        /*0ba8*/ 	.word	0x000003f0
        /*0bac*/ 	.word	0x000000ff
        /*0bb0*/ 	.word	0x00032438
        /*0bb4*/ 	.short	0x0100
        /*0bb6*/ 	.byte	0x08
	.zero		1


	//   ....[6]....
        /*0bb8*/ 	.word	0x00000400
        /*0bbc*/ 	.word	0x000000ff
        /*0bc0*/ 	.word	0x00032448
        /*0bc4*/ 	.short	0x0100
        /*0bc6*/ 	.byte	0x08
	.zero		1


	//   ....[7]....
        /*0bc8*/ 	.word	0x00000530
        /*0bcc*/ 	.word	0x000000ff
        /*0bd0*/ 	.word	0x00032450
        /*0bd4*/ 	.short	0x0100
        /*0bd6*/ 	.byte	0x08
	.zero		1


	//   ....[8]....
        /*0bd8*/ 	.word	0x00000540
        /*0bdc*/ 	.word	0x000000ff
        /*0be0*/ 	.word	0x00032460
        /*0be4*/ 	.short	0x0100
        /*0be6*/ 	.byte	0x08
	.zero		1


	//   ....[9]....
        /*0be8*/ 	.word	0x00000550
        /*0bec*/ 	.word	0x000000ff
        /*0bf0*/ 	.word	0x00032458
        /*0bf4*/ 	.short	0x0100
        /*0bf6*/ 	.byte	0x08
	.zero		1


	//   ....[10]....
        /*0bf8*/ 	.word	0x00000560
        /*0bfc*/ 	.word	0x000000ff
        /*0c00*/ 	.word	0x00032468
        /*0c04*/ 	.short	0x0100
        /*0c06*/ 	.byte	0x08
	.zero		1


	//   ....[11]....
        /*0c08*/ 	.word	0x00000650
        /*0c0c*/ 	.word	0x000000ff
        /*0c10*/ 	.word	0x00032470
        /*0c14*/ 	.short	0x0100
        /*0c16*/ 	.byte	0x06
	.zero		1


	//   ....[12]....
        /*0c18*/ 	.word	0x00000660
        /*0c1c*/ 	.word	0x000000ff
        /*0c20*/ 	.word	0x00032480
        /*0c24*/ 	.short	0x0100
        /*0c26*/ 	.byte	0x06
	.zero		1


	//   ....[13]....
        /*0c28*/ 	.word	0x00000670
        /*0c2c*/ 	.word	0x000000ff
        /*0c30*/ 	.word	0x00032478
        /*0c34*/ 	.short	0x0100
        /*0c36*/ 	.byte	0x06
	.zero		1


	//   ....[14]....
        /*0c38*/ 	.word	0x00000680
        /*0c3c*/ 	.word	0x000000ff
        /*0c40*/ 	.word	0x00032488
        /*0c44*/ 	.short	0x0100
        /*0c46*/ 	.byte	0x06
	.zero		1


	//   ....[15]....
        /*0c48*/ 	.word	0x000007b0
        /*0c4c*/ 	.word	0x000000ff
        /*0c50*/ 	.word	0x00032490
        /*0c54*/ 	.short	0x0100
        /*0c56*/ 	.byte	0x08
	.zero		1


	//   ....[16]....
        /*0c58*/ 	.word	0x000007c0
        /*0c5c*/ 	.word	0x000000ff
        /*0c60*/ 	.word	0x000324a0
        /*0c64*/ 	.short	0x0100
        /*0c66*/ 	.byte	0x08
	.zero		1


	//   ....[17]....
        /*0c68*/ 	.word	0x000007d0
        /*0c6c*/ 	.word	0x000000ff
        /*0c70*/ 	.word	0x00032498
        /*0c74*/ 	.short	0x0100
        /*0c76*/ 	.byte	0x08
	.zero		1


	//   ....[18]....
        /*0c78*/ 	.word	0x000007e0
        /*0c7c*/ 	.word	0x000000ff
        /*0c80*/ 	.word	0x000324a8
        /*0c84*/ 	.short	0x0100
        /*0c86*/ 	.byte	0x08
	.zero		1


	//   ....[19]....
        /*0c88*/ 	.word	0x00000910
        /*0c8c*/ 	.word	0x000000ff
        /*0c90*/ 	.word	0x000324b0
        /*0c94*/ 	.short	0x0100
        /*0c96*/ 	.byte	0x08
	.zero		1


	//   ....[20]....
        /*0c98*/ 	.word	0x00000920
        /*0c9c*/ 	.word	0x000000ff
        /*0ca0*/ 	.word	0x000324c0
        /*0ca4*/ 	.short	0x0100
        /*0ca6*/ 	.byte	0x08
	.zero		1


	//   ....[21]....
        /*0ca8*/ 	.word	0x00000930
        /*0cac*/ 	.word	0x000000ff
        /*0cb0*/ 	.word	0x000324b8
        /*0cb4*/ 	.short	0x0100
        /*0cb6*/ 	.byte	0x08
	.zero		1


	//   ....[22]....
        /*0cb8*/ 	.word	0x00000940
        /*0cbc*/ 	.word	0x000000ff
        /*0cc0*/ 	.word	0x000324c8
        /*0cc4*/ 	.short	0x0100
        /*0cc6*/ 	.byte	0x08
	.zero		1


	//   ....[23]....
        /*0cc8*/ 	.word	0x00002a50
        /*0ccc*/ 	.word	0x000000ff
        /*0cd0*/ 	.word	0x00032400
        /*0cd4*/ 	.short	0x010a
        /*0cd6*/ 	.byte	0x2e
	.zero		1


	//   ....[24]....
        /*0cd8*/ 	.word	0x00002ec0
        /*0cdc*/ 	.word	0x00000018
        /*0ce0*/ 	.word	0x00000000
        /*0ce4*/ 	.short	0x010a
        /*0ce6*/ 	.byte	0x3f
	.zero		1


	//   ....[25]....
        /*0ce8*/ 	.word	0x00002f20
        /*0cec*/ 	.word	0x00000018
        /*0cf0*/ 	.word	0x00000000
        /*0cf4*/ 	.short	0x010a
        /*0cf6*/ 	.byte	0x3f
	.zero		1


	//   ....[26]....
        /*0cf8*/ 	.word	0x000032d0
        /*0cfc*/ 	.word	0x000000ff
        /*0d00*/ 	.word	0x00032410
        /*0d04*/ 	.short	0x010a
        /*0d06*/ 	.byte	0x2e
	.zero		1


	//   ....[27]....
        /*0d08*/ 	.word	0x000033d0
        /*0d0c*/ 	.word	0x00000008
        /*0d10*/ 	.word	0x00000000
        /*0d14*/ 	.short	0x010a
        /*0d16*/ 	.byte	0x3f
	.zero		1


	//   ....[28]....
        /*0d18*/ 	.word	0x00003430
        /*0d1c*/ 	.word	0x00000008
        /*0d20*/ 	.word	0x00000000
        /*0d24*/ 	.short	0x010a
        /*0d26*/ 	.byte	0x3f
	.zero		1


	//   ....[29]....
        /*0d28*/ 	.word	0x00004120
        /*0d2c*/ 	.word	0x00000008
        /*0d30*/ 	.word	0x00000000
        /*0d34*/ 	.short	0x0101
        /*0d36*/ 	.byte	0x3f
	.zero		1


	//   ....[30]....
        /*0d38*/ 	.word	0x000093b0
        /*0d3c*/ 	.word	0x00000013
        /*0d40*/ 	.word	0x00000000
        /*0d44*/ 	.short	0x0101
        /*0d46*/ 	.byte	0x3f
	.zero		1


	//   ....[31]....
        /*0d48*/ 	.word	0x00009ae0
        /*0d4c*/ 	.word	0x00000003
        /*0d50*/ 	.word	0x00000000
        /*0d54*/ 	.short	0x010a
        /*0d56*/ 	.byte	0x3f
	.zero		1


	//   ....[32]....
        /*0d58*/ 	.word	0x00009be0
        /*0d5c*/ 	.word	0x00000000
        /*0d60*/ 	.word	0x00000000
        /*0d64*/ 	.short	0x010a
        /*0d66*/ 	.byte	0x3f
	.zero		1


	//   ....[33]....
        /*0d68*/ 	.word	0x0000a010
        /*0d6c*/ 	.word	0x00000003
        /*0d70*/ 	.word	0x00000000
        /*0d74*/ 	.short	0x010a
        /*0d76*/ 	.byte	0x3f
	.zero		1


	//   ....[34]....
        /*0d78*/ 	.word	0x0000a0c0
        /*0d7c*/ 	.word	0x00000004
        /*0d80*/ 	.word	0x00000000
        /*0d84*/ 	.short	0x010a
        /*0d86*/ 	.byte	0x3f
	.zero		1


	//   ....[35]....
        /*0d88*/ 	.word	0x0000ad80
        /*0d8c*/ 	.word	0x00000003
        /*0d90*/ 	.word	0x00000000
        /*0d94*/ 	.short	0x0101
        /*0d96*/ 	.byte	0x3f
	.zero		1


	//   ....[36]....
        /*0d98*/ 	.word	0x00013060
        /*0d9c*/ 	.word	0x00000000
        /*0da0*/ 	.word	0x00000000
        /*0da4*/ 	.short	0x0101
        /*0da6*/ 	.byte	0x3f
	.zero		1


	//   ....[37]....
        /*0da8*/ 	.word	0x00013260
        /*0dac*/ 	.word	0x00000005
        /*0db0*/ 	.word	0x00000000
        /*0db4*/ 	.short	0x010a
        /*0db6*/ 	.byte	0x3f
	.zero		1


	//   ....[38]....
        /*0db8*/ 	.word	0x00013360
        /*0dbc*/ 	.word	0x00000000
        /*0dc0*/ 	.word	0x00000000
        /*0dc4*/ 	.short	0x010a
        /*0dc6*/ 	.byte	0x3f
	.zero		1


	//   ....[39]....
        /*0dc8*/ 	.word	0x00013790
        /*0dcc*/ 	.word	0x00000005
        /*0dd0*/ 	.word	0x00000000
        /*0dd4*/ 	.short	0x010a
        /*0dd6*/ 	.byte	0x3f
	.zero		1


	//   ....[40]....
        /*0dd8*/ 	.word	0x00013840
        /*0ddc*/ 	.word	0x00000004
        /*0de0*/ 	.word	0x00000000
        /*0de4*/ 	.short	0x010a
        /*0de6*/ 	.byte	0x3f
	.zero		1


	//   ....[41]....
        /*0de8*/ 	.word	0x00014500
        /*0dec*/ 	.word	0x00000004
        /*0df0*/ 	.word	0x00000000
        /*0df4*/ 	.short	0x0101
        /*0df6*/ 	.byte	0x3f
	.zero		1


	//   ....[42]....
        /*0df8*/ 	.word	0x0001dc50
        /*0dfc*/ 	.word	0x00000000
        /*0e00*/ 	.word	0x00000000
        /*0e04*/ 	.short	0x0101
        /*0e06*/ 	.byte	0x3f
	.zero		1


	//   ....[43]....
        /*0e08*/ 	.word	0x00020890
        /*0e0c*/ 	.word	0x000000ff
        /*0e10*/ 	.word	0x00000000
        /*0e14*/ 	.short	0x0101
        /*0e16*/ 	.byte	0x04
	.zero		1


	//   ....[44]....
        /*0e18*/ 	.word	0x00023a80
        /*0e1c*/ 	.word	0x00000000
        /*0e20*/ 	.word	0x00032440
        /*0e24*/ 	.short	0x010a
        /*0e26*/ 	.byte	0x3f
	.zero		1


	//   ....[45]....
        /*0e28*/ 	.word	0x00024910
        /*0e2c*/ 	.word	0x00000008
        /*0e30*/ 	.word	0x00032400
        /*0e34*/ 	.short	0x0107
        /*0e36*/ 	.byte	0x3f
	.zero		1


	//   ....[46]....
        /*0e38*/ 	.word	0x000249b0
        /*0e3c*/ 	.word	0x00000002
        /*0e40*/ 	.word	0x00032400
        /*0e44*/ 	.short	0x0101
        /*0e46*/ 	.byte	0x3f
	.zero		1


	//   ....[47]....
        /*0e48*/ 	.word	0x00025500
        /*0e4c*/ 	.word	0x00000008
        /*0e50*/ 	.word	0x00032410
        /*0e54*/ 	.short	0x0107
        /*0e56*/ 	.byte	0x3f
	.zero		1


	//   ....[48]....
        /*0e58*/ 	.word	0x00025600
        /*0e5c*/ 	.word	0x00000002
        /*0e60*/ 	.word	0x00032410
        /*0e64*/ 	.short	0x0101
        /*0e66*/ 	.byte	0x3f
	.zero		1


	//   ....[49]....
        /*0e68*/ 	.word	0x00025620
        /*0e6c*/ 	.word	0x00000002
        /*0e70*/ 	.word	0x00032420
        /*0e74*/ 	.short	0x010a
        /*0e76*/ 	.byte	0x3f
	.zero		1


	//   ....[50]....
        /*0e78*/ 	.word	0x00025730
        /*0e7c*/ 	.word	0x00000002
        /*0e80*/ 	.word	0x00032460
        /*0e84*/ 	.short	0x010a
        /*0e86*/ 	.byte	0x3f
	.zero		1


	//   ....[51]....
        /*0e88*/ 	.word	0x00025ff0
        /*0e8c*/ 	.word	0x00000003
        /*0e90*/ 	.word	0x00032440
        /*0e94*/ 	.short	0x010a
        /*0e96*/ 	.byte	0x3f
	.zero		1


	//   ....[52]....
        /*0e98*/ 	.word	0x00026240
        /*0e9c*/ 	.word	0x00000003
        /*0ea0*/ 	.word	0x00032460
        /*0ea4*/ 	.short	0x010a
        /*0ea6*/ 	.byte	0x3f
	.zero		1


	//   ....[53]....
        /*0ea8*/ 	.word	0x00026aa0
        /*0eac*/ 	.word	0x00000002
        /*0eb0*/ 	.word	0x00032440
        /*0eb4*/ 	.short	0x010a
        /*0eb6*/ 	.byte	0x3f
	.zero		1


	//   ....[54]....
        /*0eb8*/ 	.word	0x00026ce0
        /*0ebc*/ 	.word	0x00000002
        /*0ec0*/ 	.word	0x00032460
        /*0ec4*/ 	.short	0x010a
        /*0ec6*/ 	.byte	0x3f
	.zero		1


	//   ....[55]....
        /*0ec8*/ 	.word	0x000274b0
        /*0ecc*/ 	.word	0x00000003
        /*0ed0*/ 	.word	0x00032440
        /*0ed4*/ 	.short	0x010a
        /*0ed6*/ 	.byte	0x3f
	.zero		1


	//   ....[56]....
        /*0ed8*/ 	.word	0x00027700
        /*0edc*/ 	.word	0x00000003
        /*0ee0*/ 	.word	0x00032460
        /*0ee4*/ 	.short	0x010a
        /*0ee6*/ 	.byte	0x3f
	.zero		1


	//   ....[57]....
        /*0ee8*/ 	.word	0x00028b50
        /*0eec*/ 	.word	0x00000000
        /*0ef0*/ 	.word	0x00032420
        /*0ef4*/ 	.short	0x010a
        /*0ef6*/ 	.byte	0x3f
	.zero		1


	//   ....[58]....
        /*0ef8*/ 	.word	0x00028d10
        /*0efc*/ 	.word	0x00000006
        /*0f00*/ 	.word	0x00000000
        /*0f04*/ 	.short	0x010a
        /*0f06*/ 	.byte	0x3f
	.zero		1


	//   ....[59]....
        /*0f08*/ 	.word	0x00028d80
        /*0f0c*/ 	.word	0x00000007
        /*0f10*/ 	.word	0x00000000
        /*0f14*/ 	.short	0x010a
        /*0f16*/ 	.byte	0x3f
	.zero		1


	//   ....[60]....
        /*0f18*/ 	.word	0x00028df0
        /*0f1c*/ 	.word	0x00000004
        /*0f20*/ 	.word	0x00000000
        /*0f24*/ 	.short	0x010a
        /*0f26*/ 	.byte	0x3f
	.zero		1


	//   ....[61]....
        /*0f28*/ 	.word	0x00028e20
        /*0f2c*/ 	.word	0x00000003
        /*0f30*/ 	.word	0x00000000
        /*0f34*/ 	.short	0x010a
        /*0f36*/ 	.byte	0x3f
	.zero		1


	//   ....[62]....
        /*0f38*/ 	.word	0x00028e90
        /*0f3c*/ 	.word	0x00000009
        /*0f40*/ 	.word	0x00032400
        /*0f44*/ 	.short	0x010a
        /*0f46*/ 	.byte	0x3f
	.zero		1


	//   ....[63]....
        /*0f48*/ 	.word	0x00028ee0
        /*0f4c*/ 	.word	0x00000018
        /*0f50*/ 	.word	0x00000000
        /*0f54*/ 	.short	0x010a
        /*0f56*/ 	.byte	0x3f
	.zero		1


	//   ....[64]....
        /*0f58*/ 	.word	0x00028f40
        /*0f5c*/ 	.word	0x00000009
        /*0f60*/ 	.word	0x00032410
        /*0f64*/ 	.short	0x010a
        /*0f66*/ 	.byte	0x3f
	.zero		1


	//   ....[65]....
        /*0f68*/ 	.word	0x00028f90
        /*0f6c*/ 	.word	0x00000008
        /*0f70*/ 	.word	0x00000000
        /*0f74*/ 	.short	0x010a
        /*0f76*/ 	.byte	0x3f
	.zero		1


	//   ....[66]....
        /*0f78*/ 	.word	0x00028fe0
        /*0f7c*/ 	.word	0x00000000
        /*0f80*/ 	.word	0x00000000
        /*0f84*/ 	.short	0x010a
        /*0f86*/ 	.byte	0x3f
	.zero		1


	//   ....[67]....
        /*0f88*/ 	.word	0x00029030
        /*0f8c*/ 	.word	0x00000004
        /*0f90*/ 	.word	0x00000000
        /*0f94*/ 	.short	0x010a
        /*0f96*/ 	.byte	0x3f
	.zero		1


	//   ....[68]....
        /*0f98*/ 	.word	0x00029080
        /*0f9c*/ 	.word	0x00000000
        /*0fa0*/ 	.word	0x00000000
        /*0fa4*/ 	.short	0x010a
        /*0fa6*/ 	.byte	0x3f
	.zero		1


	//   ....[69]....
        /*0fa8*/ 	.word	0x000290d0
        /*0fac*/ 	.word	0x00000004
        /*0fb0*/ 	.word	0x00000000
        /*0fb4*/ 	.short	0x010a
        /*0fb6*/ 	.byte	0x3f
	.zero		1


	//   ....[70]....
        /*0fb8*/ 	.word	0x00029270
        /*0fbc*/ 	.word	0x00000000
        /*0fc0*/ 	.word	0x00032440
        /*0fc4*/ 	.short	0x010a
        /*0fc6*/ 	.byte	0x3f
	.zero		1


	//   ....[71]....
        /*0fc8*/ 	.word	0x0002ab70
        /*0fcc*/ 	.word	0x00000002
        /*0fd0*/ 	.word	0x00032420
        /*0fd4*/ 	.short	0x010a
        /*0fd6*/ 	.byte	0x3f
	.zero		1


	//   ....[72]....
        /*0fd8*/ 	.word	0x0002abc0
        /*0fdc*/ 	.word	0x00000002
        /*0fe0*/ 	.word	0x00032460
        /*0fe4*/ 	.short	0x010a
        /*0fe6*/ 	.byte	0x3f
	.zero		1


	//   ....[73]....
        /*0fe8*/ 	.word	0x0002ac10
        /*0fec*/ 	.word	0x00000003
        /*0ff0*/ 	.word	0x00032440
        /*0ff4*/ 	.short	0x010a
        /*0ff6*/ 	.byte	0x3f
	.zero		1


	//   ....[74]....
        /*0ff8*/ 	.word	0x0002ac60
        /*0ffc*/ 	.word	0x00000003
        /*1000*/ 	.word	0x00032460
        /*1004*/ 	.short	0x010a
        /*1006*/ 	.byte	0x3f
	.zero		1


	//   ....[75]....
        /*1008*/ 	.word	0x0002acb0
        /*100c*/ 	.word	0x00000002
        /*1010*/ 	.word	0x00032440
        /*1014*/ 	.short	0x010a
        /*1016*/ 	.byte	0x3f
	.zero		1


	//   ....[76]....
        /*1018*/ 	.word	0x0002ad00
        /*101c*/ 	.word	0x00000002
        /*1020*/ 	.word	0x00032460
        /*1024*/ 	.short	0x010a
        /*1026*/ 	.byte	0x3f
	.zero		1


	//   ....[77]....
        /*1028*/ 	.word	0x0002ad50
        /*102c*/ 	.word	0x00000003
        /*1030*/ 	.word	0x00032440
        /*1034*/ 	.short	0x010a
        /*1036*/ 	.byte	0x3f
	.zero		1


	//   ....[78]....
        /*1038*/ 	.word	0x0002ada0
        /*103c*/ 	.word	0x00000003
        /*1040*/ 	.word	0x00032460
        /*1044*/ 	.short	0x010a
        /*1046*/ 	.byte	0x3f
	.zero		1


	//   ....[79]....
        /*1048*/ 	.word	0x0002b7a0
        /*104c*/ 	.word	0x00000000
        /*1050*/ 	.word	0x00032420
        /*1054*/ 	.short	0x010a
        /*1056*/ 	.byte	0x3f
	.zero		1


	//   ....[80]....
        /*1058*/ 	.word	0x0002b940
        /*105c*/ 	.word	0x00000006
        /*1060*/ 	.word	0x00000000
        /*1064*/ 	.short	0x010a
        /*1066*/ 	.byte	0x3f
	.zero		1


	//   ....[81]....
        /*1068*/ 	.word	0x0002b990
        /*106c*/ 	.word	0x00000007
        /*1070*/ 	.word	0x00000000
        /*1074*/ 	.short	0x010a
        /*1076*/ 	.byte	0x3f
	.zero		1


	//   ....[82]....
        /*1078*/ 	.word	0x0002b9e0
        /*107c*/ 	.word	0x00000004
        /*1080*/ 	.word	0x00000000
        /*1084*/ 	.short	0x010a
        /*1086*/ 	.byte	0x3f
	.zero		1


	//   ....[83]....
        /*1088*/ 	.word	0x0002bd90
        /*108c*/ 	.word	0x0000000c
        /*1090*/ 	.word	0x00000000
        /*1094*/ 	.short	0x010a
        /*1096*/ 	.byte	0x3f
	.zero		1


	//   ....[84]....
        /*1098*/ 	.word	0x0002bed0
        /*109c*/ 	.word	0x00000002
        /*10a0*/ 	.word	0x00000000
        /*10a4*/ 	.short	0x010a
        /*10a6*/ 	.byte	0x3f
	.zero		1


	//   ....[85]....
        /*10a8*/ 	.word	0x0002c530
        /*10ac*/ 	.word	0x0000000b
        /*10b0*/ 	.word	0x00000000
        /*10b4*/ 	.short	0x010a
        /*10b6*/ 	.byte	0x3f
	.zero		1


	//   ....[86]....
        /*10b8*/ 	.word	0x0002c670
        /*10bc*/ 	.word	0x00000008
        /*10c0*/ 	.word	0x00000000
        /*10c4*/ 	.short	0x010a
        /*10c6*/ 	.byte	0x3f
	.zero		1


	//   ....[87]....
        /*10c8*/ 	.word	0x0002d8e0
        /*10cc*/ 	.word	0x00000002
        /*10d0*/ 	.word	0x00000000
        /*10d4*/ 	.short	0x0101
        /*10d6*/ 	.byte	0x3f
	.zero		1


	//   ....[88]....
        /*10d8*/ 	.word	0x00047030
        /*10dc*/ 	.word	0x00000004
        /*10e0*/ 	.word	0x00000000
        /*10e4*/ 	.short	0x0101
        /*10e6*/ 	.byte	0x3f
	.zero		1


	//   ....[89]....
        /*10e8*/ 	.word	0x00047060
        /*10ec*/ 	.word	0x00000002
        /*10f0*/ 	.word	0x00000000
        /*10f4*/ 	.short	0x010a
        /*10f6*/ 	.byte	0x3f
	.zero		1


	//   ....[90]....
        /*10f8*/ 	.word	0x000470b0
        /*10fc*/ 	.word	0x00000008
        /*1100*/ 	.word	0x00000000
        /*1104*/ 	.short	0x010a
        /*1106*/ 	.byte	0x3f
	.zero		1


	//----- nvinfo : EIATTR_NUM_MBARRIERS
	.align		4
.L_445:
        /*1108*/ 	.byte	0x03, 0x38
        /*110a*/ 	.short	0x0017


	//----- nvinfo : EIATTR_EXIT_INSTR_OFFSETS
	.align		4
        /*110c*/ 	.byte	0x04, 0x1c
        /*110e*/ 	.short	(.L_447 - .L_446)


	//   ....[0]....
.L_446:
        /*1110*/ 	.word	0x00000b90


	//   ....[1]....
        /*1114*/ 	.word	0x00021bd0


	//   ....[2]....
        /*1118*/ 	.word	0x00028e70


	//----- nvinfo : EIATTR_MAX_THREADS
	.align		4
.L_447:
        /*111c*/ 	.byte	0x04, 0x05
        /*111e*/ 	.short	(.L_449 - .L_448)
.L_448:
        /*1120*/ 	.word	0x00000180
        /*1124*/ 	.word	0x00000001
        /*1128*/ 	.word	0x00000001


	//----- nvinfo : EIATTR_CRS_STACK_SIZE
	.align		4
.L_449:
        /*112c*/ 	.byte	0x04, 0x1e
        /*112e*/ 	.short	(.L_451 - .L_450)
.L_450:
        /*1130*/ 	.word	0x00000000


	//----- nvinfo : EIATTR_CBANK_PARAM_SIZE
	.align		4
.L_451:
        /*1134*/ 	.byte	0x03, 0x19
        /*1136*/ 	.short	0x0bf0


	//----- nvinfo : EIATTR_PARAM_CBANK
	.align		4
        /*1138*/ 	.byte	0x04, 0x0a
        /*113a*/ 	.short	(.L_453 - .L_452)
	.align		4
.L_452:
        /*113c*/ 	.word	index@(.nv.constant0._ZN7cutlass13device_kernelIN5flash11enable_sm90INS1_16FlashAttnFwdSm90INS1_25CollectiveMainloopFwdSm90ILi2EN4cute5tupleIJNS5_1CILi1EEES8_S8_EEENS6_IJNS7_ILi128EEENS7_ILi96EEENS7_ILi64EEEEEELi256ENS_10bfloat16_tEfNS_4arch4Sm90ELb0ELb1ELb0ELb1ELb0ELb0ELb1ELb1ELb0ELb1ELb0ELb0EEENS1_21CollectiveEpilogueFwdINS6_IJSA_NS7_ILi256EEESB_EEES9_SE_SG_Li256ELb1ELb1ELb0ELb0EEENS1_36VarlenDynamicPersistentTileSchedulerILi128ELi96ELi256ELi128ELb0ELb1ELb1ELb1ELb0ELb1EEEEEEEEEvNT_6ParamsE)
        /*1140*/ 	.short	0x0210
        /*1142*/ 	.short	0x0bf0


	//----- nvinfo : EIATTR_SW_WAR
	.align		4
.L_453:
        /*1144*/ 	.byte	0x04, 0x36
        /*1146*/ 	.short	(.L_455 - .L_454)
.L_454:
        /*1148*/ 	.word	0x00000008
.L_455:


//--------------------- .nv.info._ZN7cutlass13device_kernelIN5flash11enable_sm90INS1_16FlashAttnFwdSm90INS1_25CollectiveMainloopFwdSm90ILi2EN4cute5tupleIJNS5_1CILi1EEES8_S8_EEENS6_IJNS7_ILi128EEENS7_ILi96EEENS7_ILi64EEEEEELi256ENS_10bfloat16_tEfNS_4arch4Sm90ELb0ELb1ELb0ELb1ELb0ELb1ELb1ELb1ELb0ELb1ELb0ELb0EEENS1_21CollectiveEpilogueFwdINS6_IJSA_NS7_ILi256EEESB_EEES9_SE_SG_Li256ELb1ELb1ELb0ELb0EEENS1_36VarlenDynamicPersistentTileSchedulerILi128ELi96ELi256ELi128ELb0ELb1ELb1ELb1ELb0ELb1EEEEEEEEEvNT_6ParamsE --------------------------
	.section	.nv.info._ZN7cutlass13device_kernelIN5flash11enable_sm90INS1_16FlashAttnFwdSm90INS1_25CollectiveMainloopFwdSm90ILi2EN4cute5tupleIJNS5_1CILi1EEES8_S8_EEENS6_IJNS7_ILi128EEENS7_ILi96EEENS7_ILi64EEEEEELi256ENS_10bfloat16_tEfNS_4arch4Sm90ELb0ELb1ELb0ELb1ELb0ELb1ELb1ELb1ELb0ELb1ELb0ELb0EEENS1_21CollectiveEpilogueFwdINS6_IJSA_NS7_ILi256EEESB_EEES9_SE_SG_Li256ELb1ELb1ELb0ELb0EEENS1_36VarlenDynamicPersistentTileSchedulerILi128ELi96ELi256ELi128ELb0ELb1ELb1ELb1ELb0ELb1EEEEEEEEEvNT_6ParamsE,"",@"SHT_CUDA_INFO"
	.sectionflags	@""
	.align	4


	//----- nvinfo : EIATTR_CUDA_API_VERSION
	.align		4
        /*0000*/ 	.byte	0x04, 0x37
        /*0002*/ 	.short	(.L_457 - .L_456)
.L_456:
        /*0004*/ 	.word	0x00000082


	//----- nvinfo : EIATTR_KPARAM_INFO
	.align		4
.L_457:
        /*0008*/ 	.byte	0x04, 0x17
        /*000a*/ 	.short	(.L_459 - .L_458)
.L_458:
        /*000c*/ 	.word	0x00000000
        /*0010*/ 	.short	0x0000
        /*0012*/ 	.short	0x0070
        /*0014*/ 	.byte	0x00, 0xf0, 0x01, 0x2e


	//----- nvinfo : EIATTR_SPARSE_MMA_MASK
	.align		4
.L_459:
        /*0018*/ 	.byte	0x03, 0x50
        /*001a*/ 	.short	0x0000


	//----- nvinfo : EIATTR_MAXREG_COUNT
	.align		4
        /*001c*/ 	.byte	0x03, 0x1b
        /*001e*/ 	.short	0x00a8


	//----- nvinfo : EIATTR_NUM_BARRIERS
	.align		4
        /*0020*/ 	.byte	0x02, 0x4c
        /*0022*/ 	.byte	0x10
	.zero		1


	//----- nvinfo : EIATTR_EXTERNS
	.align		4
        /*0024*/ 	.byte	0x04, 0x0f
        /*0026*/ 	.short	(.L_461 - .L_460)


	//   ....[0]....
	.align		4
.L_460:
        /*0028*/ 	.word	index@(__assertfail)


	//----- nvinfo : EIATTR_ANNOTATIONS
	.align		4
.L_461:
        /*002c*/ 	.byte	0x04, 0x55
        /*002e*/ 	.short	(.L_463 - .L_462)


	//   ....[0]....
.L_462:
        /* <DEDUP_REMOVED lines=100> */


	//----- nvinfo : EIATTR_MERCURY_ISA_VERSION
	.align		4
.L_463:
        /*0660*/ 	.byte	0x03, 0x5f
        /*0662*/ 	.short	0x0101


	//----- nvinfo : EIATTR_UNUSED_LOAD_BYTE_OFFSET
	.align		4
        /*0664*/ 	.byte	0x04, 0x44
        /*0666*/ 	.short	(.L_465 - .L_464)


	//   ....[0]....
.L_464:
        /*0668*/ 	.word	0x00000be0
        /*066c*/ 	.word	0x0000fff0


	//   ....[1]....
        /*0670*/ 	.word	0x0002ac80
        /*0674*/ 	.word	0x0000fff0


	//----- nvinfo : EIATTR_INT_WARP_WIDE_INSTR_OFFSETS
	.align		4
.L_465:
        /*0678*/ 	.byte	0x04, 0x31
        /*067a*/ 	.short	(.L_467 - .L_466)


	//   ....[0]....
.L_466:
        /*067c*/ 	.word	0x000001e0


	//   ....[1]....
        /*0680*/ 	.word	0x00000220


	//   ....[2]....
        /*0684*/ 	.word	0x00000290


	//   ....[3]....
        /*0688*/ 	.word	0x000002a0


	//   ....[4]....
        /*068c*/ 	.word	0x00030b00


	//   ....[5]....
        /*0690*/ 	.word	0x00030b90


	//   ....[6]....
        /*0694*/ 	.word	0x00035750


	//   ....[7]....
        /*0698*/ 	.word	0x000357e0


	//----- nvinfo : EIATTR_COOP_GROUP_MASK_REGIDS
	.align		4
.L_467:
        /*069c*/ 	.byte	0x04, 0x29
        /*069e*/ 	.short	(.L_469 - .L_468)


	//   ....[0]....
.L_468:
        /*06a0*/ 	.word	0xffffffff


	//   ....[1]....
        /*06a4*/ 	.word	0xffffffff


	//   ....[2]....
        /*06a8*/ 	.word	0xffffffff


	//   ....[3]....
        /*06ac*/ 	.word	0xffffffff


	//   ....[4]....
        /*06b0*/ 	.word	0xffffffff


	//   ....[5]....
        /*06b4*/ 	.word	0xffffffff


	//   ....[6]....
        /*06b8*/ 	.word	0xffffffff


	//   ....[7]....
        /*06bc*/ 	.word	0xffffffff


	//   ....[8]....
        /*06c0*/ 	.word	0xffffffff


	//   ....[9]....
        /*06c4*/ 	.word	0xffffffff


	//   ....[10]....
        /*06c8*/ 	.word	0xffffffff


	//   ....[11]....
        /*06cc*/ 	.word	0xffffffff


	//   ....[12]....
        /*06d0*/ 	.word	0xffffffff


	//   ....[13]....
        /*06d4*/ 	.word	0xffffffff


	//   ....[14]....
        /*06d8*/ 	.word	0xffffffff


	//   ....[15]....
        /*06dc*/ 	.word	0xffffffff


	//   ....[16]....
        /*06e0*/ 	.word	0xffffffff


	//   ....[17]....
        /*06e4*/ 	.word	0xffffffff


	//   ....[18]....
        /*06e8*/ 	.word	0xffffffff


	//   ....[19]....
        /*06ec*/ 	.word	0xffffffff


	//   ....[20]....
        /*06f0*/ 	.word	0xffffffff


	//   ....[21]....
        /*06f4*/ 	.word	0xffffffff


	//   ....[22]....
        /*06f8*/ 	.word	0xffffffff


	//   ....[23]....
        /*06fc*/ 	.word	0xffffffff


	//   ....[24]....
        /*0700*/ 	.word	0xffffffff


	//   ....[25]....
        /*0704*/ 	.word	0xffffffff


	//   ....[26]....
        /*0708*/ 	.word	0xffffffff


	//   ....[27]....
        /*070c*/ 	.word	0xffffffff


	//   ....[28]....
        /*0710*/ 	.word	0xffffffff


	//   ....[29]....
        /*0714*/ 	.word	0xffffffff


	//   ....[30]....
        /*0718*/ 	.word	0xffffffff


	//   ....[31]....
        /*071c*/ 	.word	0xffffffff


	//   ....[32]....
        /*0720*/ 	.word	0xffffffff


	//   ....[33]....
        /*0724*/ 	.word	0xffffffff


	//   ....[34]....
        /*0728*/ 	.word	0xffffffff


	//   ....[35]....
        /*072c*/ 	.word	0xffffffff


	//   ....[36]....
        /*0730*/ 	.word	0xffffffff


	//   ....[37]....
        /*0734*/ 	.word	0xffffffff


	//   ....[38]....
        /*0738*/ 	.word	0xffffffff


	//   ....[39]....
        /*073c*/ 	.word	0xffffffff


	//   ....[40]....
        /*0740*/ 	.word	0xffffffff


	//   ....[41]....
        /*0744*/ 	.word	0xffffffff


	//   ....[42]....
        /*0748*/ 	.word	0xffffffff


	//   ....[43]....
        /*074c*/ 	.word	0xffffffff


	//   ....[44]....
        /*0750*/ 	.word	0xffffffff


	//   ....[45]....
        /*0754*/ 	.word	0xffffffff


	//   ....[46]....
        /*0758*/ 	.word	0xffffffff


	//   ....[47]....
        /*075c*/ 	.word	0xffffffff


	//   ....[48]....
        /*0760*/ 	.word	0xffffffff


	//   ....[49]....
        /*0764*/ 	.word	0xffffffff


	//   ....[50]....
        /*0768*/ 	.word	0xffffffff


	//   ....[51]....
        /*076c*/ 	.word	0xffffffff


	//   ....[52]....
        /*0770*/ 	.word	0xffffffff


	//   ....[53]....
        /*0774*/ 	.word	0xffffffff


	//   ....[54]....
        /*0778*/ 	.word	0xffffffff


	//   ....[55]....
        /*077c*/ 	.word	0xffffffff


	//   ....[56]....
        /*0780*/ 	.word	0xffffffff


	//   ....[57]....
        /*0784*/ 	.word	0xffffffff


	//   ....[58]....
        /*0788*/ 	.word	0xffffffff


	//   ....[59]....
        /*078c*/ 	.word	0xffffffff


	//   ....[60]....
        /*0790*/ 	.word	0xffffffff


	//   ....[61]....
        /*0794*/ 	.word	0xffffffff


	//   ....[62]....
        /*0798*/ 	.word	0xffffffff


	//   ....[63]....
        /*079c*/ 	.word	0xffffffff


	//   ....[64]....
        /*07a0*/ 	.word	0xffffffff


	//   ....[65]....
        /*07a4*/ 	.word	0xffffffff


	//   ....[66]....
        /*07a8*/ 	.word	0xffffffff


	//   ....[67]....
        /*07ac*/ 	.word	0xffffffff


	//   ....[68]....
        /*07b0*/ 	.word	0xffffffff


	//   ....[69]....
        /*07b4*/ 	.word	0xffffffff


	//   ....[70]....
        /*07b8*/ 	.word	0xffffffff


	//   ....[71]....
        /*07bc*/ 	.word	0xffffffff


	//   ....[72]....
        /*07c0*/ 	.word	0xffffffff


	//   ....[73]....
        /*07c4*/ 	.word	0xffffffff


	//   ....[74]....
        /*07c8*/ 	.word	0xffffffff


	//   ....[75]....
        /*07cc*/ 	.word	0xffffffff


	//   ....[76]....
        /*07d0*/ 	.word	0xffffffff


	//   ....[77]....
        /*07d4*/ 	.word	0xffffffff


	//   ....[78]....
        /*07d8*/ 	.word	0xffffffff


	//   ....[79]....
        /*07dc*/ 	.word	0xffffffff


	//   ....[80]....
        /*07e0*/ 	.word	0xffffffff


	//   ....[81]....
        /*07e4*/ 	.word	0xffffffff


	//   ....[82]....
        /*07e8*/ 	.word	0xffffffff


	//   ....[83]....
        /*07ec*/ 	.word	0xffffffff


	//   ....[84]....
        /*07f0*/ 	.word	0xffffffff


	//   ....[85]....
        /*07f4*/ 	.word	0xffffffff


	//   ....[86]....
        /*07f8*/ 	.word	0xffffffff


	//   ....[87]....
        /*07fc*/ 	.word	0xffffffff


	//   ....[88]....
        /*0800*/ 	.word	0xffffffff


	//   ....[89]....
        /*0804*/ 	.word	0xffffffff


	//   ....[90]....
        /*0808*/ 	.word	0xffffffff


	//   ....[91]....
        /*080c*/ 	.word	0xffffffff


	//   ....[92]....
        /*0810*/ 	.word	0xffffffff


	//   ....[93]....
        /*0814*/ 	.word	0xffffffff


	//   ....[94]....
        /*0818*/ 	.word	0xffffffff


	//   ....[95]....
        /*081c*/ 	.word	0xffffffff


	//   ....[96]....
        /*0820*/ 	.word	0xffffffff


	//   ....[97]....
        /*0824*/ 	.word	0xffffffff


	//   ....[98]....
        /*0828*/ 	.word	0xffffffff


	//   ....[99]....
        /*082c*/ 	.word	0xffffffff


	//   ....[100]....
        /*0830*/ 	.word	0xffffffff


	//   ....[101]....
        /*0834*/ 	.word	0xffffffff


	//   ....[102]....
        /*0838*/ 	.word	0xffffffff


	//   ....[103]....
        /*083c*/ 	.word	0xffffffff


	//   ....[104]....
        /*0840*/ 	.word	0xffffffff


	//   ....[105]....
        /*0844*/ 	.word	0xffffffff


	//   ....[106]....
        /*0848*/ 	.word	0xffffffff


	//   ....[107]....
        /*084c*/ 	.word	0xffffffff


	//   ....[108]....
        /*0850*/ 	.word	0xffffffff


	//   ....[109]....
        /*0854*/ 	.word	0xffffffff


	//   ....[110]....
        /*0858*/ 	.word	0xffffffff


	//   ....[111]....
        /*085c*/ 	.word	0xffffffff


	//   ....[112]....
        /*0860*/ 	.word	0xffffffff


	//   ....[113]....
        /*0864*/ 	.word	0xffffffff


	//   ....[114]....
        /*0868*/ 	.word	0xffffffff


	//   ....[115]....
        /*086c*/ 	.word	0xffffffff


	//   ....[116]....
        /*0870*/ 	.word	0xffffffff


	//   ....[117]....
        /*0874*/ 	.word	0xffffffff


	//   ....[118]....
        /*0878*/ 	.word	0xffffffff


	//   ....[119]....
        /*087c*/ 	.word	0xffffffff


	//   ....[120]....
        /*0880*/ 	.word	0xffffffff


	//   ....[121]....
        /*0884*/ 	.word	0xffffffff


	//   ....[122]....
        /*0888*/ 	.word	0xffffffff


	//   ....[123]....
        /*088c*/ 	.word	0xffffffff


	//   ....[124]....
        /*0890*/ 	.word	0xffffffff


	//   ....[125]....
        /*0894*/ 	.word	0xffffffff


	//   ....[126]....
        /*0898*/ 	.word	0xffffffff


	//   ....[127]....
        /*089c*/ 	.word	0xffffffff


	//   ....[128]....
        /*08a0*/ 	.word	0xffffffff


	//   ....[129]....
        /*08a4*/ 	.word	0xffffffff


	//   ....[130]....
        /*08a8*/ 	.word	0xffffffff


	//   ....[131]....
        /*08ac*/ 	.word	0xffffffff


	//   ....[132]....
        /*08b0*/ 	.word	0x0500000f


	//   ....[133]....
        /*08b4*/ 	.word	0x0500000f


	//   ....[134]....
        /*08b8*/ 	.word	0x0500000f


	//   ....[135]....
        /*08bc*/ 	.word	0x0500000f


	//   ....[136]....
        /*08c0*/ 	.word	0x0500000f


	//   ....[137]....
        /*08c4*/ 	.word	0x0500000f


	//   ....[138]....
        /*08c8*/ 	.word	0x0500000f


	//   ....[139]....
        /*08cc*/ 	.word	0x0500000f


	//   ....[140]....
        /*08d0*/ 	.word	0x0500000f


	//   ....[141]....
        /*08d4*/ 	.word	0x0500000f


	//   ....[142]....
        /*08d8*/ 	.word	0x0500000f


	//   ....[143]....
        /*08dc*/ 	.word	0x0500000f


	//   ....[144]....
        /*08e0*/ 	.word	0x0500000f


	//   ....[145]....
        /*08e4*/ 	.word	0x0500000f


	//   ....[146]....
        /*08e8*/ 	.word	0x0500000f


	//   ....[147]....
        /*08ec*/ 	.word	0x0500000f


	//   ....[148]....
        /*08f0*/ 	.word	0x0500000f


	//   ....[149]....
        /*08f4*/ 	.word	0x0500000f


	//   ....[150]....
        /*08f8*/ 	.word	0x0500000f


	//   ....[151]....
        /*08fc*/ 	.word	0x0500000f


	//   ....[152]....
        /*0900*/ 	.word	0x0500000f


	//   ....[153]....
        /*0904*/ 	.word	0x0500000f


	//   ....[154]....
        /*0908*/ 	.word	0x0500000f


	//   ....[155]....
        /*090c*/ 	.word	0x0500000f


	//   ....[156]....
        /*0910*/ 	.word	0x0500000f


	//   ....[157]....
        /*0914*/ 	.word	0x0500000f


	//   ....[158]....
        /*0918*/ 	.word	0x0500000f


	//   ....[159]....
        /*091c*/ 	.word	0x0500000f


	//   ....[160]....
        /*0920*/ 	.word	0x0500000f


	//   ....[161]....
        /*0924*/ 	.word	0x0500000f


	//   ....[162]....
        /*0928*/ 	.word	0x0500000f


	//   ....[163]....
        /*092c*/ 	.word	0x0500000f


	//   ....[164]....
        /*0930*/ 	.word	0x0500000f


	//   ....[165]....
        /*0934*/ 	.word	0x0500000f


	//   ....[166]....
        /*0938*/ 	.word	0x0500000f


	//   ....[167]....
        /*093c*/ 	.word	0x0500000f


	//   ....[168]....
        /*0940*/ 	.word	0x0500000f


	//   ....[169]....
        /*0944*/ 	.word	0x0500000f


	//   ....[170]....
        /*0948*/ 	.word	0x0500000f


	//   ....[171]....
        /*094c*/ 	.word	0x0500000f


	//   ....[172]....
        /*0950*/ 	.word	0x0500000f


	//   ....[173]....
        /*0954*/ 	.word	0x0500000f


	//   ....[174]....
        /*0958*/ 	.word	0x0500000f


	//   ....[175]....
        /*095c*/ 	.word	0x0500000f


	//   ....[176]....
        /*0960*/ 	.word	0x0500000f


	//   ....[177]....
        /*0964*/ 	.word	0x0500000f


	//   ....[178]....
        /*0968*/ 	.word	0x0500000f


	//   ....[179]....
        /*096c*/ 	.word	0x0500000f


	//   ....[180]....
        /*0970*/ 	.word	0x0500000f


	//   ....[181]....
        /*0974*/ 	.word	0x0500000f


	//   ....[182]....
        /*0978*/ 	.word	0x0500000f


	//   ....[183]....
        /*097c*/ 	.word	0x0500000f


	//   ....[184]....
        /*0980*/ 	.word	0x0500000f


	//   ....[185]....
        /*0984*/ 	.word	0x0500000f


	//   ....[186]....
        /*0988*/ 	.word	0x0500000f


	//   ....[187]....
        /*098c*/ 	.word	0x0500000f


	//   ....[188]....
        /*0990*/ 	.word	0x0500000f


	//   ....[189]....
        /*0994*/ 	.word	0x0500000f


	//   ....[190]....
        /*0998*/ 	.word	0x0500000f


	//   ....[191]....
        /*099c*/ 	.word	0x0500000f


	//   ....[192]....
        /*09a0*/ 	.word	0x0500000f


	//   ....[193]....
        /*09a4*/ 	.word	0x0500000f


	//   ....[194]....
        /*09a8*/ 	.word	0x0500000f


	//   ....[195]....
        /*09ac*/ 	.word	0x0500000f


	//   ....[196]....
        /*09b0*/ 	.word	0x0500000f


	//   ....[197]....
        /*09b4*/ 	.word	0x0500000f


	//   ....[198]....
        /*09b8*/ 	.word	0x0500000f


	//   ....[199]....
        /*09bc*/ 	.word	0x0500000f


	//   ....[200]....
        /*09c0*/ 	.word	0x0500000f


	//   ....[201]....
        /*09c4*/ 	.word	0x0500000f


	//   ....[202]....
        /*09c8*/ 	.word	0x0500000f


	//   ....[203]....
        /*09cc*/ 	.word	0x0500000f


	//   ....[204]....
        /*09d0*/ 	.word	0x0500000f


	//   ....[205]....
        /*09d4*/ 	.word	0x0500000f


	//   ....[206]....
        /*09d8*/ 	.word	0x0500000f


	//   ....[207]....
        /*09dc*/ 	.word	0x0500000f


	//   ....[208]....
        /*09e0*/ 	.word	0x0500000f


	//   ....[209]....
        /*09e4*/ 	.word	0xffffffff


	//   ....[210]....
        /*09e8*/ 	.word	0xffffffff


	//   ....[211]....
        /*09ec*/ 	.word	0xffffffff


	//   ....[212]....
        /*09f0*/ 	.word	0xffffffff


	//   ....[213]....
        /*09f4*/ 	.word	0xffffffff


	//   ....[214]....
        /*09f8*/ 	.word	0xffffffff


	//----- nvinfo : EIATTR_COOP_GROUP_INSTR_OFFSETS
	.align		4
.L_469:
        /*09fc*/ 	.byte	0x04, 0x28
        /*09fe*/ 	.short	(.L_471 - .L_470)


	//   ....[0]....
.L_470:
        /*0a00*/ 	.word	0x000000c0


	//   ....[1]....
        /*0a04*/ 	.word	0x000001f0


	//   ....[2]....
        /*0a08*/ 	.word	0x00000240


	//   ....[3]....
        /*0a0c*/ 	.word	0x00000490


	//   ....[4]....
        /*0a10*/ 	.word	0x000005f0


	//   ....[5]....
        /*0a14*/ 	.word	0x00000710


	//   ....[6]....
        /*0a18*/ 	.word	0x00000870


	//   ....[7]....
        /*0a1c*/ 	.word	0x000069c0


	//   ....[8]....
        /*0a20*/ 	.word	0x00007650


	//   ....[9]....
        /*0a24*/ 	.word	0x00007660


	//   ....[10]....
        /*0a28*/ 	.word	0x00007670


	//   ....[11]....
        /*0a2c*/ 	.word	0x00007680


	//   ....[12]....
        /*0a30*/ 	.word	0x00007950


	//   ....[13]....
        /*0a34*/ 	.word	0x00007960


	//   ....[14]....
        /*0a38*/ 	.word	0x00007970


	//   ....[15]....
        /*0a3c*/ 	.word	0x00007980


	//   ....[16]....
        /*0a40*/ 	.word	0x00008c00


	//   ....[17]....
        /*0a44*/ 	.word	0x00008c20


	//   ....[18]....
        /*0a48*/ 	.word	0x00008c30


	//   ....[19]....
        /*0a4c*/ 	.word	0x00008c40


	//   ....[20]....
        /*0a50*/ 	.word	0x00008d30


	//   ....[21]....
        /*0a54*/ 	.word	0x00008d50


	//   ....[22]....
        /*0a58*/ 	.word	0x00008d60


	//   ....[23]....
        /*0a5c*/ 	.word	0x00008d70


	//   ....[24]....
        /*0a60*/ 	.word	0x0000bc50


	//   ....[25]....
        /*0a64*/ 	.word	0x0000be60


	//   ....[26]....
        /*0a68*/ 	.word	0x0000ce50


	//   ....[27]....
        /*0a6c*/ 	.word	0x0000cef0


	//   ....[28]....
        /*0a70*/ 	.word	0x0000d060


	//   ....[29]....
        /*0a74*/ 	.word	0x0000d0d0


	//   ....[30]....
        /*0a78*/ 	.word	0x00016aa0


	//   ....[31]....
        /*0a7c*/ 	.word	0x00016b30


	//   ....[32]....
        /*0a80*/ 	.word	0x00016bb0


	//   ....[33]....
        /*0a84*/ 	.word	0x00016c00


	//   ....[34]....
        /*0a88*/ 	.word	0x000202d0


	//   ....[35]....
        /*0a8c*/ 	.word	0x000204e0


	//   ....[36]....
        /*0a90*/ 	.word	0x000214d0


	//   ....[37]....
        /*0a94*/ 	.word	0x00021570


	//   ....[38]....
        /*0a98*/ 	.word	0x000216e0


	//   ....[39]....
        /*0a9c*/ 	.word	0x00021700


	//   ....[40]....
        /*0aa0*/ 	.word	0x00029ce0


	//   ....[41]....
        /*0aa4*/ 	.word	0x00029d00


	//   ....[42]....
        /*0aa8*/ 	.word	0x00029d60


	//   ....[43]....
        /*0aac*/ 	.word	0x00029da0


	//   ....[44]....
        /*0ab0*/ 	.word	0x0002bdf0


	//   ....[45]....
        /*0ab4*/ 	.word	0x0002be20


	//   ....[46]....
        /*0ab8*/ 	.word	0x0002be70


	//   ....[47]....
        /*0abc*/ 	.word	0x0002be90


	//   ....[48]....
        /*0ac0*/ 	.word	0x0002c770


	//   ....[49]....
        /*0ac4*/ 	.word	0x0002c7d0


	//   ....[50]....
        /*0ac8*/ 	.word	0x0002c910


	//   ....[51]....
        /*0acc*/ 	.word	0x0002c930


	//   ....[52]....
        /*0ad0*/ 	.word	0x0002ca70


	//   ....[53]....
        /*0ad4*/ 	.word	0x0002ca90


	//   ....[54]....
        /*0ad8*/ 	.word	0x0002cbe0


	//   ....[55]....
        /*0adc*/ 	.word	0x0002cc00


	//   ....[56]....
        /*0ae0*/ 	.word	0x0002d430


	//   ....[57]....
        /*0ae4*/ 	.word	0x0002d440


	//   ....[58]....
        /*0ae8*/ 	.word	0x0002d5e0


	//   ....[59]....
        /*0aec*/ 	.word	0x0002d5f0


	//   ....[60]....
        /*0af0*/ 	.word	0x0002d780


	//   ....[61]....
        /*0af4*/ 	.word	0x0002d790


	//   ....[62]....
        /*0af8*/ 	.word	0x0002d920


	//   ....[63]....
        /*0afc*/ 	.word	0x0002d930


	//   ....[64]....
        /*0b00*/ 	.word	0x0002db20


	//   ....[65]....
        /*0b04*/ 	.word	0x0002dd00


	//   ....[66]....
        /*0b08*/ 	.word	0x0002dd30


	//   ....[67]....
        /*0b0c*/ 	.word	0x0002dd60


	//   ....[68]....
        /*0b10*/ 	.word	0x0002dd90


	//   ....[69]....
        /*0b14*/ 	.word	0x0002ddc0


	//   ....[70]....
        /*0b18*/ 	.word	0x0002ddf0


	//   ....[71]....
        /*0b1c*/ 	.word	0x0002df60


	//   ....[72]....
        /*0b20*/ 	.word	0x0002df90


	//   ....[73]....
        /*0b24*/ 	.word	0x0002dfc0


	//   ....[74]....
        /*0b28*/ 	.word	0x0002dff0


	//   ....[75]....
        /*0b2c*/ 	.word	0x0002e020


	//   ....[76]....
        /*0b30*/ 	.word	0x0002e050


	//   ....[77]....
        /*0b34*/ 	.word	0x0002e0f0


	//   ....[78]....
        /*0b38*/ 	.word	0x0002e150


	//   ....[79]....
        /*0b3c*/ 	.word	0x0002e1e0


	//   ....[80]....
        /*0b40*/ 	.word	0x0002f2f0


	//   ....[81]....
        /*0b44*/ 	.word	0x000310c0


	//   ....[82]....
        /*0b48*/ 	.word	0x00031c20


	//   ....[83]....
        /*0b4c*/ 	.word	0x00031c30


	//   ....[84]....
        /*0b50*/ 	.word	0x00031c50


	//   ....[85]....
        /*0b54*/ 	.word	0x00031c70


	//   ....[86]....
        /*0b58*/ 	.word	0x00031d60


	//   ....[87]....
        /*0b5c*/ 	.word	0x00031df0


	//   ....[88]....
        /*0b60*/ 	.word	0x00031e20


	//   ....[89]....
        /*0b64*/ 	.word	0x00031ea0


	//   ....[90]....
        /*0b68*/ 	.word	0x00031ed0


	//   ....[91]....
        /*0b6c*/ 	.word	0x00031f50


	//   ....[92]....
        /*0b70*/ 	.word	0x00031f80


	//   ....[93]....
        /*0b74*/ 	.word	0x00032000


	//   ....[94]....
        /*0b78*/ 	.word	0x00032030


	//   ....[95]....
        /*0b7c*/ 	.word	0x00032090


	//   ....[96]....
        /*0b80*/ 	.word	0x000320a0


	//   ....[97]....
        /*0b84*/ 	.word	0x00032110


	//   ....[98]....
        /*0b88*/ 	.word	0x00032830


	//   ....[99]....
        /*0b8c*/ 	.word	0x00032880


	//   ....[100]....
        /*0b90*/ 	.word	0x00032940


	//   ....[101]....
        /*0b94*/ 	.word	0x00032950


	//   ....[102]....
        /*0b98*/ 	.word	0x00032a10


	//   ....[103]....
        /*0b9c*/ 	.word	0x00032a20


	//   ....[104]....
        /*0ba0*/ 	.word	0x00032ae0


	//   ....[105]....
        /*0ba4*/ 	.word	0x00032af0


	//   ....[106]....
        /*0ba8*/ 	.word	0x00032b90


	//   ....[107]....
        /*0bac*/ 	.word	0x00032ba0


	//   ....[108]....
        /*0bb0*/ 	.word	0x00032c50


	//   ....[109]....
        /*0bb4*/ 	.word	0x00032c60


	//   ....[110]....
        /*0bb8*/ 	.word	0x00032d10


	//   ....[111]....
        /*0bbc*/ 	.word	0x00032d20


	//   ....[112]....
        /*0bc0*/ 	.word	0x00032d30


	//   ....[113]....
        /*0bc4*/ 	.word	0x00032da0


	//   ....[114]....
        /*0bc8*/ 	.word	0x000359e0


	//   ....[115]....
        /*0bcc*/ 	.word	0x00035a40


	//   ....[116]....
        /*0bd0*/ 	.word	0x00035a70


	//   ....[117]....
        /*0bd4*/ 	.word	0x00035a80


	//   ....[118]....
        /*0bd8*/ 	.word	0x00035ab0


	//   ....[119]....
        /*0bdc*/ 	.word	0x00035ae0


	//   ....[120]....
        /*0be0*/ 	.word	0x00035b10


	//   ....[121]....
        /*0be4*/ 	.word	0x00035b40


	//   ....[122]....
        /*0be8*/ 	.word	0x00035cc0


	//   ....[123]....
        /*0bec*/ 	.word	0x00035cf0


	//   ....[124]....
        /*0bf0*/ 	.word	0x00035d20


	//   ....[125]....
        /*0bf4*/ 	.word	0x00035d50


	//   ....[126]....
        /*0bf8*/ 	.word	0x00035d80


	//   ....[127]....
        /*0bfc*/ 	.word	0x00035db0


	//   ....[128]....
        /*0c00*/ 	.word	0x00035e70


	//   ....[129]....
        /*0c04*/ 	.word	0x00035e90


	//   ....[130]....
        /*0c08*/ 	.word	0x00035f00


	//   ....[131]....
        /*0c0c*/ 	.word	0x000365d0


	//   ....[132]....
        /*0c10*/ 	.word	0x00036a10


	//   ....[133]....
        /*0c14*/ 	.word	0x00036ab0


	//   ....[134]....
        /*0c18*/ 	.word	0x00036b40


	//   ....[135]....
        /*0c1c*/ 	.word	0x00036b90


	//   ....[136]....
        /*0c20*/ 	.word	0x00036be0


	//   ....[137]....
        /*0c24*/ 	.word	0x00036c70


	//   ....[138]....
        /*0c28*/ 	.word	0x00036d00


	//   ....[139]....
        /*0c2c*/ 	.word	0x00036d50


	//   ....[140]....
        /*0c30*/ 	.word	0x00036da0


	//   ....[141]....
        /*0c34*/ 	.word	0x00036e90


	//   ....[142]....
        /*0c38*/ 	.word	0x00036f40


	//   ....[143]....
        /*0c3c*/ 	.word	0x00036fc0


	//   ....[144]....
        /*0c40*/ 	.word	0x00037040


	//   ....[145]....
        /*0c44*/ 	.word	0x000370e0


	//   ....[146]....
        /*0c48*/ 	.word	0x00037130


	//   ....[147]....
        /*0c4c*/ 	.word	0x00037180


	//   ....[148]....
        /*0c50*/ 	.word	0x000371f0


	//   ....[149]....
        /*0c54*/ 	.word	0x00037640


	//   ....[150]....
        /*0c58*/ 	.word	0x00037690


	//   ....[151]....
        /*0c5c*/ 	.word	0x00037720


	//   ....[152]....
        /*0c60*/ 	.word	0x000377b0


	//   ....[153]....
        /*0c64*/ 	.word	0x00037840


	//   ....[154]....
        /*0c68*/ 	.word	0x000378d0


	//   ....[155]....
        /*0c6c*/ 	.word	0x00037960


	//   ....[156]....
        /*0c70*/ 	.word	0x000379f0


	//   ....[157]....
        /*0c74*/ 	.word	0x00037ab0


	//   ....[158]....
        /*0c78*/ 	.word	0x00037da0


	//   ....[159]....
        /*0c7c*/ 	.word	0x00037f30


	//   ....[160]....
        /*0c80*/ 	.word	0x00037f90


	//   ....[161]....
        /*0c84*/ 	.word	0x00037ff0


	//   ....[162]....
        /*0c88*/ 	.word	0x00038050


	//   ....[163]....
        /*0c8c*/ 	.word	0x000380f0


	//   ....[164]....
        /*0c90*/ 	.word	0x000381e0


	//   ....[165]....
        /*0c94*/ 	.word	0x00038310


	//   ....[166]....
        /*0c98*/ 	.word	0x000383b0


	//   ....[167]....
        /*0c9c*/ 	.word	0x00038480


	//   ....[168]....
        /*0ca0*/ 	.word	0x00038520


	//   ....[169]....
        /*0ca4*/ 	.word	0x000385f0


	//   ....[170]....
        /*0ca8*/ 	.word	0x00038690


	//   ....[171]....
        /*0cac*/ 	.word	0x00038760


	//   ....[172]....
        /*0cb0*/ 	.word	0x00038800


	//   ....[173]....
        /*0cb4*/ 	.word	0x000388b0


	//   ....[174]....
        /*0cb8*/ 	.word	0x00038990


	//   ....[175]....
        /*0cbc*/ 	.word	0x00038bf0


	//   ....[176]....
        /*0cc0*/ 	.word	0x00038ca0


	//   ....[177]....
        /*0cc4*/ 	.word	0x00038da0


	//   ....[178]....
        /*0cc8*/ 	.word	0x00038e90


	//   ....[179]....
        /*0ccc*/ 	.word	0x00038f20


	//   ....[180]....
        /*0cd0*/ 	.word	0x00039010


	//   ....[181]....
        /*0cd4*/ 	.word	0x000390a0


	//   ....[182]....
        /*0cd8*/ 	.word	0x00039190


	//   ....[183]....
        /*0cdc*/ 	.word	0x00039220


	//   ....[184]....
        /*0ce0*/ 	.word	0x00039310


	//   ....[185]....
        /*0ce4*/ 	.word	0x000393a0


	//   ....[186]....
        /*0ce8*/ 	.word	0x00039480


	//   ....[187]....
        /*0cec*/ 	.word	0x000395b0


	//   ....[188]....
        /*0cf0*/ 	.word	0x00039600


	//   ....[189]....
        /*0cf4*/ 	.word	0x00039660


	//   ....[190]....
        /*0cf8*/ 	.word	0x00039700


	//   ....[191]....
        /*0cfc*/ 	.word	0x00039aa0


	//   ....[192]....
        /*0d00*/ 	.word	0x00039b40


	//   ....[193]....
        /*0d04*/ 	.word	0x00039c60


	//   ....[194]....
        /*0d08*/ 	.word	0x00039ce0


	//   ....[195]....
        /*0d0c*/ 	.word	0x00039d60


	//   ....[196]....
        /*0d10*/ 	.word	0x00039de0


	//   ....[197]....
        /*0d14*/ 	.word	0x00039e60


	//   ....[198]....
        /*0d18*/ 	.word	0x00039ef0


	//   ....[199]....
        /*0d1c*/ 	.word	0x00039f90


	//   ....[200]....
        /*0d20*/ 	.word	0x0003a040


	//   ....[201]....
        /*0d24*/ 	.word	0x0003a0c0


	//   ....[202]....
        /*0d28*/ 	.word	0x0003a140


	//   ....[203]....
        /*0d2c*/ 	.word	0x0003a1c0


	//   ....[204]....
        /*0d30*/ 	.word	0x0003a250


	//   ....[205]....
        /*0d34*/ 	.word	0x0003a2d0


	//   ....[206]....
        /*0d38*/ 	.word	0x0003a370


	//   ....[207]....
        /*0d3c*/ 	.word	0x0003a400


	//   ....[208]....
        /*0d40*/ 	.word	0x0003a530


	//   ....[209]....
        /*0d44*/ 	.word	0x0003c0c0


	//   ....[210]....
        /*0d48*/ 	.word	0x0003c2b0


	//   ....[211]....
        /*0d4c*/ 	.word	0x0003d470


	//   ....[212]....
        /*0d50*/ 	.word	0x0003d4a0


	//   ....[213]....
        /*0d54*/ 	.word	0x0003d4c0


	//   ....[214]....
        /*0d58*/ 	.word	0x0003d4d0


	//----- nvinfo : EIATTR_REG_RECONFIG
	.align		4
.L_471:
        /*0d5c*/ 	.byte	0x01, 0x54
	.zero		2


	//----- nvinfo : EIATTR_SYSCALL_OFFSETS
	.align		4
        /*0d60*/ 	.byte	0x04, 0x46
        /*0d62*/ 	.short	(.L_473 - .L_472)


	//   ....[0]....
.L_472:
        /*0d64*/ 	.word	0x00001d20


	//   ....[1]....
        /*0d68*/ 	.word	0x00001e70


	//   ....[2]....
        /*0d6c*/ 	.word	0x00006e70


	//   ....[3]....
        /*0d70*/ 	.word	0x000073f0


	//   ....[4]....
        /*0d74*/ 	.word	0x00030d00


	//   ....[5]....
        /*0d78*/ 	.word	0x00030e50


	//   ....[6]....
        /*0d7c*/ 	.word	0x00030f40


	//   ....[7]....
        /*0d80*/ 	.word	0x000317f0


	//   ....[8]....
        /*0d84*/ 	.word	0x00032440


	//----- nvinfo : EIATTR_MBARRIER_INSTR_OFFSETS
	.align		4
.L_473:
        /*0d88*/ 	.byte	0x04, 0x39
        /*0d8a*/ 	.short	(.L_475 - .L_474)


	//   ....[0]....
.L_474:
        /*0d8c*/ 	.word	0x00000330
        /*0d90*/ 	.word	0x000000ff
        /*0d94*/ 	.word	0x00032400
        /*0d98*/ 	.short	0x0100
        /*0d9a*/ 	.byte	0x08
	.zero		1


	//   ....[1]....
        /*0d9c*/ 	.word	0x00000340
        /*0da0*/ 	.word	0x000000ff
        /*0da4*/ 	.word	0x00032410
        /*0da8*/ 	.short	0x0100
        /*0daa*/ 	.byte	0x08
	.zero		1


	//   ....[2]....
        /*0dac*/ 	.word	0x00000350
        /*0db0*/ 	.word	0x000000ff
        /*0db4*/ 	.word	0x00032420
        /*0db8*/ 	.short	0x0100
        /*0dba*/ 	.byte	0x08
	.zero		1


	//   ....[3]....
        /*0dbc*/ 	.word	0x00000440
        /*0dc0*/ 	.word	0x000000ff
        /*0dc4*/ 	.word	0x00032430
        /*0dc8*/ 	.short	0x0100
        /*0dca*/ 	.byte	0x08
	.zero		1


	//   ....[4]....
        /*0dcc*/ 	.word	0x00000450
        /*0dd0*/ 	.word	0x000000ff
        /*0dd4*/ 	.word	0x00032440
        /*0dd8*/ 	.short	0x0100
        /*0dda*/ 	.byte	0x08
	.zero		1


	//   ....[5]....
        /*0ddc*/ 	.word	0x00000460
        /*0de0*/ 	.word	0x000000ff
        /*0de4*/ 	.word	0x00032438
        /*0de8*/ 	.short	0x0100
        /*0dea*/ 	.byte	0x08
	.zero		1


	//   ....[6]....
        /*0dec*/ 	.word	0x00000470
        /*0df0*/ 	.word	0x000000ff
        /*0df4*/ 	.word	0x00032448
        /*0df8*/ 	.short	0x0100
        /*0dfa*/ 	.byte	0x08
	.zero		1


	//   ....[7]....
        /*0dfc*/ 	.word	0x000005a0
        /*0e00*/ 	.word	0x000000ff
        /*0e04*/ 	.word	0x00032450
        /*0e08*/ 	.short	0x0100
        /*0e0a*/ 	.byte	0x08
	.zero		1


	//   ....[8]....
        /*0e0c*/ 	.word	0x000005b0
        /*0e10*/ 	.word	0x000000ff
        /*0e14*/ 	.word	0x00032460
        /*0e18*/ 	.short	0x0100
        /*0e1a*/ 	.byte	0x08
	.zero		1


	//   ....[9]....
        /*0e1c*/ 	.word	0x000005c0
        /*0e20*/ 	.word	0x000000ff
        /*0e24*/ 	.word	0x00032458
        /*0e28*/ 	.short	0x0100
        /*0e2a*/ 	.byte	0x08
	.zero		1


	//   ....[10]....
        /*0e2c*/ 	.word	0x000005d0
        /*0e30*/ 	.word	0x000000ff
        /*0e34*/ 	.word	0x00032468
        /*0e38*/ 	.short	0x0100
        /*0e3a*/ 	.byte	0x08
	.zero		1


	//   ....[11]....
        /*0e3c*/ 	.word	0x000006c0
        /*0e40*/ 	.word	0x000000ff
        /*0e44*/ 	.word	0x00032470
        /*0e48*/ 	.short	0x0100
        /*0e4a*/ 	.byte	0x06
	.zero		1


	//   ....[12]....
        /*0e4c*/ 	.word	0x000006d0
        /*0e50*/ 	.word	0x000000ff
        /*0e54*/ 	.word	0x00032480
        /*0e58*/ 	.short	0x0100
        /*0e5a*/ 	.byte	0x06
	.zero		1


	//   ....[13]....
        /*0e5c*/ 	.word	0x000006e0
        /*0e60*/ 	.word	0x000000ff
        /*0e64*/ 	.word	0x00032478
        /*0e68*/ 	.short	0x0100
        /*0e6a*/ 	.byte	0x06
	.zero		1


	//   ....[14]....
        /*0e6c*/ 	.word	0x000006f0
        /*0e70*/ 	.word	0x000000ff
        /*0e74*/ 	.word	0x00032488
        /*0e78*/ 	.short	0x0100
        /*0e7a*/ 	.byte	0x06
	.zero		1


	//   ....[15]....
        /*0e7c*/ 	.word	0x00000820
        /*0e80*/ 	.word	0x000000ff
        /*0e84*/ 	.word	0x00032490
        /*0e88*/ 	.short	0x0100
        /*0e8a*/ 	.byte	0x08
	.zero		1


	//   ....[16]....
        /*0e8c*/ 	.word	0x00000830
        /*0e90*/ 	.word	0x000000ff
        /*0e94*/ 	.word	0x000324a0
        /*0e98*/ 	.short	0x0100
        /*0e9a*/ 	.byte	0x08
	.zero		1


	//   ....[17]....
        /*0e9c*/ 	.word	0x00000840
        /*0ea0*/ 	.word	0x000000ff
        /*0ea4*/ 	.word	0x00032498
        /*0ea8*/ 	.short	0x0100
        /*0eaa*/ 	.byte	0x08
	.zero		1


	//   ....[18]....
        /*0eac*/ 	.word	0x00000850
        /*0eb0*/ 	.word	0x000000ff
        /*0eb4*/ 	.word	0x000324a8
        /*0eb8*/ 	.short	0x0100
        /*0eba*/ 	.byte	0x08
	.zero		1


	//   ....[19]....
        /*0ebc*/ 	.word	0x00000980
        /*0ec0*/ 	.word	0x000000ff
        /*0ec4*/ 	.word	0x000324b0
        /*0ec8*/ 	.short	0x0100
        /*0eca*/ 	.byte	0x08
	.zero		1


	//   ....[20]....
        /*0ecc*/ 	.word	0x00000990
        /*0ed0*/ 	.word	0x000000ff
        /*0ed4*/ 	.word	0x000324c0
        /*0ed8*/ 	.short	0x0100
        /*0eda*/ 	.byte	0x08
	.zero		1


	//   ....[21]....
        /*0edc*/ 	.word	0x000009a0
        /*0ee0*/ 	.word	0x000000ff
        /*0ee4*/ 	.word	0x000324b8
        /*0ee8*/ 	.short	0x0100
        /*0eea*/ 	.byte	0x08
	.zero		1


	//   ....[22]....
        /*0eec*/ 	.word	0x000009b0
        /*0ef0*/ 	.word	0x000000ff
        /*0ef4*/ 	.word	0x000324c8
        /*0ef8*/ 	.short	0x0100
        /*0efa*/ 	.byte	0x08
	.zero		1


	//   ....[23]....
        /*0efc*/ 	.word	0x00003000
        /*0f00*/ 	.word	0x00000058
        /*0f04*/ 	.word	0x00032490
        /*0f08*/ 	.short	0x010a
        /*0f0a*/ 	.byte	0x3f
	.zero		1


	//   ....[24]....
        /*0f0c*/ 	.word	0x00004480
        /*0f10*/ 	.word	0x00000058
        /*0f14*/ 	.word	0x00032490
        /*0f18*/ 	.short	0x010a
        /*0f1a*/ 	.byte	0x3f
	.zero		1


	//   ....[25]....
        /*0f1c*/ 	.word	0x00005540
        /*0f20*/ 	.word	0x00000058
        /*0f24*/ 	.word	0x00032490
        /*0f28*/ 	.short	0x010a
        /*0f2a*/ 	.byte	0x3f
	.zero		1


	//   ....[26]....
        /*0f2c*/ 	.word	0x00005750
        /*0f30*/ 	.word	0x0000000c
        /*0f34*/ 	.word	0x00000000
        /*0f38*/ 	.short	0x0101
        /*0f3a*/ 	.byte	0x3f
	.zero		1


	//   ....[27]....
        /*0f3c*/ 	.word	0x00005790
        /*0f40*/ 	.word	0x00000058
        /*0f44*/ 	.word	0x000324b0
        /*0f48*/ 	.short	0x010a
        /*0f4a*/ 	.byte	0x3f
	.zero		1


	//   ....[28]....
        /*0f4c*/ 	.word	0x00005de0
        /*0f50*/ 	.word	0x00000058
        /*0f54*/ 	.word	0x00000000
        /*0f58*/ 	.short	0x0101
        /*0f5a*/ 	.byte	0x3f
	.zero		1


	//   ....[29]....
        /*0f5c*/ 	.word	0x00007170
        /*0f60*/ 	.word	0x00000090
        /*0f64*/ 	.word	0x00032400
        /*0f68*/ 	.short	0x010a
        /*0f6a*/ 	.byte	0x3f
	.zero		1


	//   ....[30]....
        /*0f6c*/ 	.word	0x000071c0
        /*0f70*/ 	.word	0x00000090
        /*0f74*/ 	.word	0x00032400
        /*0f78*/ 	.short	0x010a
        /*0f7a*/ 	.byte	0x3f
	.zero		1


	//   ....[31]....
        /*0f7c*/ 	.word	0x00007ba0
        /*0f80*/ 	.word	0x00000090
        /*0f84*/ 	.word	0x00032400
        /*0f88*/ 	.short	0x010a
        /*0f8a*/ 	.byte	0x3f
	.zero		1


	//   ....[32]....
        /*0f8c*/ 	.word	0x00009090
        /*0f90*/ 	.word	0x00000090
        /*0f94*/ 	.word	0x00032400
        /*0f98*/ 	.short	0x010a
        /*0f9a*/ 	.byte	0x3f
	.zero		1


	//   ....[33]....
        /*0f9c*/ 	.word	0x0000a710
        /*0fa0*/ 	.word	0x00000005
        /*0fa4*/ 	.word	0x00000000
        /*0fa8*/ 	.short	0x010a
        /*0faa*/ 	.byte	0x3f
	.zero		1


	//   ....[34]....
        /*0fac*/ 	.word	0x0000a810
        /*0fb0*/ 	.word	0x00000002
        /*0fb4*/ 	.word	0x00000000
        /*0fb8*/ 	.short	0x010a
        /*0fba*/ 	.byte	0x3f
	.zero		1


	//   ....[35]....
        /*0fbc*/ 	.word	0x0000ac40
        /*0fc0*/ 	.word	0x00000005
        /*0fc4*/ 	.word	0x00000000
        /*0fc8*/ 	.short	0x010a
        /*0fca*/ 	.byte	0x3f
	.zero		1


	//   ....[36]....
        /*0fcc*/ 	.word	0x0000acf0
        /*0fd0*/ 	.word	0x00000004
        /*0fd4*/ 	.word	0x00000000
        /*0fd8*/ 	.short	0x010a
        /*0fda*/ 	.byte	0x3f
	.zero		1


	//   ....[37]....
        /*0fdc*/ 	.word	0x0000b9d0
        /*0fe0*/ 	.word	0x00000004
        /*0fe4*/ 	.word	0x00000000
        /*0fe8*/ 	.short	0x0101
        /*0fea*/ 	.byte	0x3f
	.zero		1


	//   ....[38]....
        /*0fec*/ 	.word	0x00015080
        /*0ff0*/ 	.word	0x00000002
        /*0ff4*/ 	.word	0x00000000
        /*0ff8*/ 	.short	0x0101
        /*0ffa*/ 	.byte	0x3f
	.zero		1


	//   ....[39]....
        /*0ffc*/ 	.word	0x00015530
        /*1000*/ 	.word	0x00000007
        /*1004*/ 	.word	0x00000000
        /*1008*/ 	.short	0x010a
        /*100a*/ 	.byte	0x3f
	.zero		1


	//   ....[40]....
        /*100c*/ 	.word	0x00015630
        /*1010*/ 	.word	0x00000000
        /*1014*/ 	.word	0x00000000
        /*1018*/ 	.short	0x010a
        /*101a*/ 	.byte	0x3f
	.zero		1


	//   ....[41]....
        /*101c*/ 	.word	0x00015a60
        /*1020*/ 	.word	0x00000007
        /*1024*/ 	.word	0x00000000
        /*1028*/ 	.short	0x010a
        /*102a*/ 	.byte	0x3f
	.zero		1


	//   ....[42]....
        /*102c*/ 	.word	0x00015b10
        /*1030*/ 	.word	0x00000006
        /*1034*/ 	.word	0x00000000
        /*1038*/ 	.short	0x010a
        /*103a*/ 	.byte	0x3f
	.zero		1


	//   ....[43]....
        /*103c*/ 	.word	0x000167f0
        /*1040*/ 	.word	0x00000006
        /*1044*/ 	.word	0x00000000
        /*1048*/ 	.short	0x0101
        /*104a*/ 	.byte	0x3f
	.zero		1


	//   ....[44]....
        /*104c*/ 	.word	0x0001eb70
        /*1050*/ 	.word	0x00000000
        /*1054*/ 	.word	0x00000000
        /*1058*/ 	.short	0x0101
        /*105a*/ 	.byte	0x3f
	.zero		1


	//   ....[45]....
        /*105c*/ 	.word	0x0001ed80
        /*1060*/ 	.word	0x00000005
        /*1064*/ 	.word	0x00000000
        /*1068*/ 	.short	0x010a
        /*106a*/ 	.byte	0x3f
	.zero		1


	//   ....[46]....
        /*106c*/ 	.word	0x0001ee80
        /*1070*/ 	.word	0x00000006
        /*1074*/ 	.word	0x00000000
        /*1078*/ 	.short	0x010a
        /*107a*/ 	.byte	0x3f
	.zero		1


	//   ....[47]....
        /*107c*/ 	.word	0x0001f2b0
        /*1080*/ 	.word	0x00000005
        /*1084*/ 	.word	0x00000000
        /*1088*/ 	.short	0x010a
        /*108a*/ 	.byte	0x3f
	.zero		1


	//   ....[48]....
        /*108c*/ 	.word	0x0001f360
        /*1090*/ 	.word	0x00000006
        /*1094*/ 	.word	0x00000000
        /*1098*/ 	.short	0x010a
        /*109a*/ 	.byte	0x3f
	.zero		1


	//   ....[49]....
        /*109c*/ 	.word	0x00020050
        /*10a0*/ 	.word	0x00000005
        /*10a4*/ 	.word	0x00000000
        /*10a8*/ 	.short	0x0101
        /*10aa*/ 	.byte	0x3f
	.zero		1


	//   ....[50]....
        /*10ac*/ 	.word	0x00029870
        /*10b0*/ 	.word	0x00000004
        /*10b4*/ 	.word	0x00000000
        /*10b8*/ 	.short	0x0101
        /*10ba*/ 	.byte	0x3f
	.zero		1


	//   ....[51]....
        /*10bc*/ 	.word	0x0002c7b0
        /*10c0*/ 	.word	0x00000000
        /*10c4*/ 	.word	0x00000000
        /*10c8*/ 	.short	0x0101
        /*10ca*/ 	.byte	0x3f
	.zero		1


	//   ....[52]....
        /*10cc*/ 	.word	0x0002f3e0
        /*10d0*/ 	.word	0x00000006
        /*10d4*/ 	.word	0x00032420
        /*10d8*/ 	.short	0x010a
        /*10da*/ 	.byte	0x3f
	.zero		1


	//   ....[53]....
        /*10dc*/ 	.word	0x0002f4d0
        /*10e0*/ 	.word	0x00000004
        /*10e4*/ 	.word	0x000324a0
        /*10e8*/ 	.short	0x010a
        /*10ea*/ 	.byte	0x3f
	.zero		1


	//   ....[54]....
        /*10ec*/ 	.word	0x0002f720
        /*10f0*/ 	.word	0x00000004
        /*10f4*/ 	.word	0x000324c0
        /*10f8*/ 	.short	0x010a
        /*10fa*/ 	.byte	0x3f
	.zero		1


	//   ....[55]....
        /*10fc*/ 	.word	0x0002fde0
        /*1100*/ 	.word	0x00000005
        /*1104*/ 	.word	0x000324a0
        /*1108*/ 	.short	0x010a
        /*110a*/ 	.byte	0x3f
	.zero		1


	//   ....[56]....
        /*110c*/ 	.word	0x00030020
        /*1110*/ 	.word	0x00000005
        /*1114*/ 	.word	0x000324c0
        /*1118*/ 	.short	0x010a
        /*111a*/ 	.byte	0x3f
	.zero		1


	//   ....[57]....
        /*111c*/ 	.word	0x00031350
        /*1120*/ 	.word	0x00000000
        /*1124*/ 	.word	0x00032440
        /*1128*/ 	.short	0x010a
        /*112a*/ 	.byte	0x3f
	.zero		1


	//   ....[58]....
        /*112c*/ 	.word	0x000321e0
        /*1130*/ 	.word	0x00000008
        /*1134*/ 	.word	0x00032400
        /*1138*/ 	.short	0x0107
        /*113a*/ 	.byte	0x3f
	.zero		1


	//   ....[59]....
        /*113c*/ 	.word	0x00032280
        /*1140*/ 	.word	0x00000002
        /*1144*/ 	.word	0x00032400
        /*1148*/ 	.short	0x0101
        /*114a*/ 	.byte	0x3f
	.zero		1


	//   ....[60]....
        /*114c*/ 	.word	0x00032f00
        /*1150*/ 	.word	0x00000008
        /*1154*/ 	.word	0x00032410
        /*1158*/ 	.short	0x0107
        /*115a*/ 	.byte	0x3f
	.zero		1


	//   ....[61]....
        /*115c*/ 	.word	0x00033000
        /*1160*/ 	.word	0x00000002
        /*1164*/ 	.word	0x00032410
        /*1168*/ 	.short	0x0101
        /*116a*/ 	.byte	0x3f
	.zero		1


	//   ....[62]....
        /*116c*/ 	.word	0x00033020
        /*1170*/ 	.word	0x00000002
        /*1174*/ 	.word	0x00032420
        /*1178*/ 	.short	0x010a
        /*117a*/ 	.byte	0x3f
	.zero		1


	//   ....[63]....
        /*117c*/ 	.word	0x00033130
        /*1180*/ 	.word	0x00000002
        /*1184*/ 	.word	0x00032460
        /*1188*/ 	.short	0x010a
        /*118a*/ 	.byte	0x3f
	.zero		1


	//   ....[64]....
        /*118c*/ 	.word	0x000339f0
        /*1190*/ 	.word	0x00000002
        /*1194*/ 	.word	0x00032440
        /*1198*/ 	.short	0x010a
        /*119a*/ 	.byte	0x3f
	.zero		1


	//   ....[65]....
        /*119c*/ 	.word	0x00033c40
        /*11a0*/ 	.word	0x00000002
        /*11a4*/ 	.word	0x00032460
        /*11a8*/ 	.short	0x010a
        /*11aa*/ 	.byte	0x3f
	.zero		1


	//   ....[66]....
        /*11ac*/ 	.word	0x000344a0
        /*11b0*/ 	.word	0x00000003
        /*11b4*/ 	.word	0x00032440
        /*11b8*/ 	.short	0x010a
        /*11ba*/ 	.byte	0x3f
	.zero		1


	//   ....[67]....
        /*11bc*/ 	.word	0x000346e0
        /*11c0*/ 	.word	0x00000003
        /*11c4*/ 	.word	0x00032460
        /*11c8*/ 	.short	0x010a
        /*11ca*/ 	.byte	0x3f
	.zero		1


	//   ....[68]....
        /*11cc*/ 	.word	0x00034eb0
        /*11d0*/ 	.word	0x00000003
        /*11d4*/ 	.word	0x00032440
        /*11d8*/ 	.short	0x010a
        /*11da*/ 	.byte	0x3f
	.zero		1


	//   ....[69]....
        /*11dc*/ 	.word	0x00035100
        /*11e0*/ 	.word	0x00000003
        /*11e4*/ 	.word	0x00032460
        /*11e8*/ 	.short	0x010a
        /*11ea*/ 	.byte	0x3f
	.zero		1


	//   ....[70]....
        /*11ec*/ 	.word	0x00036550
        /*11f0*/ 	.word	0x00000000
        /*11f4*/ 	.word	0x00032420
        /*11f8*/ 	.short	0x010a
        /*11fa*/ 	.byte	0x3f
	.zero		1


	//   ....[71]....
        /*11fc*/ 	.word	0x00036700
        /*1200*/ 	.word	0x00000006
        /*1204*/ 	.word	0x00000000
        /*1208*/ 	.short	0x010a
        /*120a*/ 	.byte	0x3f
	.zero		1


	//   ....[72]....
        /*120c*/ 	.word	0x00036770
        /*1210*/ 	.word	0x00000007
        /*1214*/ 	.word	0x00000000
        /*1218*/ 	.short	0x010a
        /*121a*/ 	.byte	0x3f
	.zero		1


	//   ....[73]....
        /*121c*/ 	.word	0x000367e0
        /*1220*/ 	.word	0x00000004
        /*1224*/ 	.word	0x00000000
        /*1228*/ 	.short	0x010a
        /*122a*/ 	.byte	0x3f
	.zero		1


	//   ....[74]....
        /*122c*/ 	.word	0x00036810
        /*1230*/ 	.word	0x00000003
        /*1234*/ 	.word	0x00000000
        /*1238*/ 	.short	0x010a
        /*123a*/ 	.byte	0x3f
	.zero		1


	//   ....[75]....
        /*123c*/ 	.word	0x00036870
        /*1240*/ 	.word	0x00000058
        /*1244*/ 	.word	0x00032490
        /*1248*/ 	.short	0x010a
        /*124a*/ 	.byte	0x3f
	.zero		1


	//   ....[76]....
        /*124c*/ 	.word	0x000368c0
        /*1250*/ 	.word	0x00000058
        /*1254*/ 	.word	0x00032490
        /*1258*/ 	.short	0x010a
        /*125a*/ 	.byte	0x3f
	.zero		1


	//   ....[77]....
        /*125c*/ 	.word	0x00036910
        /*1260*/ 	.word	0x00000058
        /*1264*/ 	.word	0x00032490
        /*1268*/ 	.short	0x010a
        /*126a*/ 	.byte	0x3f
	.zero		1


	//   ....[78]....
        /*126c*/ 	.word	0x00036960
        /*1270*/ 	.word	0x00000058
        /*1274*/ 	.word	0x000324b0
        /*1278*/ 	.short	0x010a
        /*127a*/ 	.byte	0x3f
	.zero		1


	//   ....[79]....
        /*127c*/ 	.word	0x00036dd0
        /*1280*/ 	.word	0x00000090
        /*1284*/ 	.word	0x00032400
        /*1288*/ 	.short	0x010a
        /*128a*/ 	.byte	0x3f
	.zero		1


	//   ....[80]....
        /*128c*/ 	.word	0x000373c0
        /*1290*/ 	.word	0x00000090
        /*1294*/ 	.word	0x00032400
        /*1298*/ 	.short	0x010a
        /*129a*/ 	.byte	0x3f
	.zero		1


	//   ....[81]....
        /*129c*/ 	.word	0x00037410
        /*12a0*/ 	.word	0x00000002
        /*12a4*/ 	.word	0x00000000
        /*12a8*/ 	.short	0x010a
        /*12aa*/ 	.byte	0x3f
	.zero		1


	//   ....[82]....
        /*12ac*/ 	.word	0x00037460
        /*12b0*/ 	.word	0x00000004
        /*12b4*/ 	.word	0x00000000
        /*12b8*/ 	.short	0x010a
        /*12ba*/ 	.byte	0x3f
	.zero		1


	//   ....[83]....
        /*12bc*/ 	.word	0x000374b0
        /*12c0*/ 	.word	0x00000000
        /*12c4*/ 	.word	0x00000000
        /*12c8*/ 	.short	0x010a
        /*12ca*/ 	.byte	0x3f
	.zero		1


	//   ....[84]....
        /*12cc*/ 	.word	0x00037500
        /*12d0*/ 	.word	0x00000006
        /*12d4*/ 	.word	0x00000000
        /*12d8*/ 	.short	0x010a
        /*12da*/ 	.byte	0x3f
	.zero		1


	//   ....[85]....
        /*12dc*/ 	.word	0x00037550
        /*12e0*/ 	.word	0x00000006
        /*12e4*/ 	.word	0x00000000
        /*12e8*/ 	.short	0x010a
        /*12ea*/ 	.byte	0x3f
	.zero		1


	//   ....[86]....
        /*12ec*/ 	.word	0x000375a0
        /*12f0*/ 	.word	0x00000006
        /*12f4*/ 	.word	0x00000000
        /*12f8*/ 	.short	0x010a
        /*12fa*/ 	.byte	0x3f
	.zero		1


	//   ....[87]....
        /*12fc*/ 	.word	0x00037b80
        /*1300*/ 	.word	0x00000005
        /*1304*/ 	.word	0x00032420
        /*1308*/ 	.short	0x010a
        /*130a*/ 	.byte	0x3f
	.zero		1


	//   ....[88]....
        /*130c*/ 	.word	0x00037bd0
        /*1310*/ 	.word	0x00000004
        /*1314*/ 	.word	0x000324a0
        /*1318*/ 	.short	0x010a
        /*131a*/ 	.byte	0x3f
	.zero		1


	//   ....[89]....
        /*131c*/ 	.word	0x00037c20
        /*1320*/ 	.word	0x00000004
        /*1324*/ 	.word	0x000324c0
        /*1328*/ 	.short	0x010a
        /*132a*/ 	.byte	0x3f
	.zero		1


	//   ....[90]....
        /*132c*/ 	.word	0x00037c70
        /*1330*/ 	.word	0x00000005
        /*1334*/ 	.word	0x000324a0
        /*1338*/ 	.short	0x010a
        /*133a*/ 	.byte	0x3f
	.zero		1


	//   ....[91]....
        /*133c*/ 	.word	0x00037cc0
        /*1340*/ 	.word	0x00000005
        /*1344*/ 	.word	0x000324c0
        /*1348*/ 	.short	0x010a
        /*134a*/ 	.byte	0x3f
	.zero		1


	//   ....[92]....
        /*134c*/ 	.word	0x00037e60
        /*1350*/ 	.word	0x00000000
        /*1354*/ 	.word	0x00032440
        /*1358*/ 	.short	0x010a
        /*135a*/ 	.byte	0x3f
	.zero		1


	//   ....[93]....
        /*135c*/ 	.word	0x000397c0
        /*1360*/ 	.word	0x00000002
        /*1364*/ 	.word	0x00032420
        /*1368*/ 	.short	0x010a
        /*136a*/ 	.byte	0x3f
	.zero		1


	//   ....[94]....
        /*136c*/ 	.word	0x00039810
        /*1370*/ 	.word	0x00000002
        /*1374*/ 	.word	0x00032460
        /*1378*/ 	.short	0x010a
        /*137a*/ 	.byte	0x3f
	.zero		1


	//   ....[95]....
        /*137c*/ 	.word	0x00039860
        /*1380*/ 	.word	0x00000002
        /*1384*/ 	.word	0x00032440
        /*1388*/ 	.short	0x010a
        /*138a*/ 	.byte	0x3f
	.zero		1


	//   ....[96]....
        /*138c*/ 	.word	0x000398b0
        /*1390*/ 	.word	0x00000002
        /*1394*/ 	.word	0x00032460
        /*1398*/ 	.short	0x010a
        /*139a*/ 	.byte	0x3f
	.zero		1


	//   ....[97]....
        /*139c*/ 	.word	0x00039900
        /*13a0*/ 	.word	0x00000003
        /*13a4*/ 	.word	0x00032440
        /*13a8*/ 	.short	0x010a
        /*13aa*/ 	.byte	0x3f
	.zero		1


	//   ....[98]....
        /*13ac*/ 	.word	0x00039950
        /*13b0*/ 	.word	0x00000003
        /*13b4*/ 	.word	0x00032460
        /*13b8*/ 	.short	0x010a
        /*13ba*/ 	.byte	0x3f
	.zero		1


	//   ....[99]....
        /*13bc*/ 	.word	0x000399a0
        /*13c0*/ 	.word	0x00000003
        /*13c4*/ 	.word	0x00032440
        /*13c8*/ 	.short	0x010a
        /*13ca*/ 	.byte	0x3f
	.zero		1


	//   ....[100]....
        /*13cc*/ 	.word	0x000399f0
        /*13d0*/ 	.word	0x00000003
        /*13d4*/ 	.word	0x00032460
        /*13d8*/ 	.short	0x010a
        /*13da*/ 	.byte	0x3f
	.zero		1


	//   ....[101]....
        /*13dc*/ 	.word	0x0003a450
        /*13e0*/ 	.word	0x00000000
        /*13e4*/ 	.word	0x00032420
        /*13e8*/ 	.short	0x010a
        /*13ea*/ 	.byte	0x3f
	.zero		1


	//   ....[102]....
        /*13ec*/ 	.word	0x0003a5f0
        /*13f0*/ 	.word	0x00000006
        /*13f4*/ 	.word	0x00000000
        /*13f8*/ 	.short	0x010a
        /*13fa*/ 	.byte	0x3f
	.zero		1


	//   ....[103]....
        /*13fc*/ 	.word	0x0003a640
        /*1400*/ 	.word	0x00000007
        /*1404*/ 	.word	0x00000000
        /*1408*/ 	.short	0x010a
        /*140a*/ 	.byte	0x3f
	.zero		1


	//   ....[104]....
        /*140c*/ 	.word	0x0003a690
        /*1410*/ 	.word	0x00000004
        /*1414*/ 	.word	0x00000000
        /*1418*/ 	.short	0x010a
        /*141a*/ 	.byte	0x3f
	.zero		1


	//   ....[105]....
        /*141c*/ 	.word	0x0003a830
        /*1420*/ 	.word	0x0000000a
        /*1424*/ 	.word	0x00000000
        /*1428*/ 	.short	0x010a
        /*142a*/ 	.byte	0x3f
	.zero		1


	//   ....[106]....
        /*142c*/ 	.word	0x0003a930
        /*1430*/ 	.word	0x00000008
        /*1434*/ 	.word	0x00000000
        /*1438*/ 	.short	0x010a
        /*143a*/ 	.byte	0x3f
	.zero		1


	//   ....[107]....
        /*143c*/ 	.word	0x0003ad50
        /*1440*/ 	.word	0x00000004
        /*1444*/ 	.word	0x00032410
        /*1448*/ 	.short	0x010a
        /*144a*/ 	.byte	0x3f
	.zero		1


	//   ....[108]....
        /*144c*/ 	.word	0x0003ae70
        /*1450*/ 	.word	0x0000000a
        /*1454*/ 	.word	0x00000000
        /*1458*/ 	.short	0x010a
        /*145a*/ 	.byte	0x3f
	.zero		1


	//   ....[109]....
        /*145c*/ 	.word	0x0003af70
        /*1460*/ 	.word	0x00000008
        /*1464*/ 	.word	0x00000000
        /*1468*/ 	.short	0x010a
        /*146a*/ 	.byte	0x3f
	.zero		1


	//   ....[110]....
        /*146c*/ 	.word	0x0003bd00
        /*1470*/ 	.word	0x0000000b
        /*1474*/ 	.word	0x00000000
        /*1478*/ 	.short	0x0101
        /*147a*/ 	.byte	0x3f
	.zero		1


	//   ....[111]....
        /*147c*/ 	.word	0x00045c40
        /*1480*/ 	.word	0x00000000
        /*1484*/ 	.word	0x00000000
        /*1488*/ 	.short	0x0101
        /*148a*/ 	.byte	0x3f
	.zero		1


	//   ....[112]....
        /*148c*/ 	.word	0x00045c70
        /*1490*/ 	.word	0x00000008
        /*1494*/ 	.word	0x00000000
        /*1498*/ 	.short	0x010a
        /*149a*/ 	.byte	0x3f
	.zero		1


	//   ....[113]....
        /*149c*/ 	.word	0x00045cc0
        /*14a0*/ 	.word	0x00000004
        /*14a4*/ 	.word	0x00032410
        /*14a8*/ 	.short	0x010a
        /*14aa*/ 	.byte	0x3f
	.zero		1


	//   ....[114]....
        /*14ac*/ 	.word	0x00045d10
        /*14b0*/ 	.word	0x00000008
        /*14b4*/ 	.word	0x00000000
        /*14b8*/ 	.short	0x010a
        /*14ba*/ 	.byte	0x3f
	.zero		1


	//----- nvinfo : EIATTR_NUM_MBARRIERS
	.align		4
.L_475:
        /*14bc*/ 	.byte	0x03, 0x38
        /*14be*/ 	.short	0x0017


	//----- nvinfo : EIATTR_EXIT_INSTR_OFFSETS
	.align		4
        /*14c0*/ 	.byte	0x04, 0x1c
        /*14c2*/ 	.short	(.L_477 - .L_476)


	//   ....[0]....
.L_476:
        /*14c4*/ 	.word	0x00036860


	//----- nvinfo : EIATTR_MAX_THREADS
	.align		4
.L_477:
        /*14c8*/ 	.byte	0x04, 0x05
        /*14ca*/ 	.short	(.L_479 - .L_478)
.L_478:
        /*14cc*/ 	.word	0x00000180
        /*14d0*/ 	.word	0x00000001
        /*14d4*/ 	.word	0x00000001


	//----- nvinfo : EIATTR_CRS_STACK_SIZE
	.align		4
.L_479:
        /*14d8*/ 	.byte	0x04, 0x1e
        /*14da*/ 	.short	(.L_481 - .L_480)
.L_480:
        /*14dc*/ 	.word	0x00000000


	//----- nvinfo : EIATTR_CBANK_PARAM_SIZE
	.align		4
.L_481:
        /*14e0*/ 	.byte	0x03, 0x19
        /*14e2*/ 	.short	0x0bf0


	//----- nvinfo : EIATTR_PARAM_CBANK
	.align		4
        /*14e4*/ 	.byte	0x04, 0x0a
        /*14e6*/ 	.short	(.L_483 - .L_482)
	.align		4
.L_482:
        /*14e8*/ 	.word	index@(.nv.constant0._ZN7cutlass13device_kernelIN5flash11enable_sm90INS1_16FlashAttnFwdSm90INS1_25CollectiveMainloopFwdSm90ILi2EN4cute5tupleIJNS5_1CILi1EEES8_S8_EEENS6_IJNS7_ILi128EEENS7_ILi96EEENS7_ILi64EEEEEELi256ENS_10bfloat16_tEfNS_4arch4Sm90ELb0ELb1ELb0ELb1ELb0ELb1ELb1ELb1ELb0ELb1ELb0ELb0EEENS1_21CollectiveEpilogueFwdINS6_IJSA_NS7_ILi256EEESB_EEES9_SE_SG_Li256ELb1ELb1ELb0ELb0EEENS1_36VarlenDynamicPersistentTileSchedulerILi128ELi96ELi256ELi128ELb0ELb1ELb1ELb1ELb0ELb1EEEEEEEEEvNT_6ParamsE)
        /*14ec*/ 	.short	0x0210
        /*14ee*/ 	.short	0x0bf0


	//----- nvinfo : EIATTR_SW_WAR
	.align		4
.L_483:
        /*14f0*/ 	.byte	0x04, 0x36
        /*14f2*/ 	.short	(.L_485 - .L_484)
.L_484:
        /*14f4*/ 	.word	0x00000008
.L_485:


//--------------------- .nv.info._ZN7cutlass13device_kernelIN5flash11enable_sm90INS1_16FlashAttnFwdSm90INS1_25CollectiveMainloopFwdSm90ILi2EN4cute5tupleIJNS5_1CILi1EEES8_S8_EEENS6_IJNS7_ILi128EEENS7_ILi96EEENS7_ILi64EEEEEELi256ENS_10bfloat16_tEfNS_4arch4Sm90ELb1ELb0ELb0ELb0ELb0ELb0ELb0ELb1ELb0ELb1ELb0ELb0EEENS1_21CollectiveEpilogueFwdINS6_IJSA_NS7_ILi256EEESB_EEES9_SE_SG_Li256ELb0ELb1ELb0ELb0EEENS1_30DynamicPersistentTileSchedulerILi256ELi128ELb0ELb1ELb1EEEEEEEEEvNT_6ParamsE --------------------------
	.section	.nv.info._ZN7cutlass13device_kernelIN5flash11enable_sm90INS1_16FlashAttnFwdSm90INS1_25CollectiveMainloopFwdSm90ILi2EN4cute5tupleIJNS5_1CILi1EEES8_S8_EEENS6_IJNS7_ILi128EEENS7_ILi96EEENS7_ILi64EEEEEELi256ENS_10bfloat16_tEfNS_4arch4Sm90ELb1ELb0ELb0ELb0ELb0ELb0ELb0ELb1ELb0ELb1ELb0ELb0EEENS1_21CollectiveEpilogueFwdINS6_IJSA_NS7_ILi256EEESB_EEES9_SE_SG_Li256ELb0ELb1ELb0ELb0EEENS1_30DynamicPersistentTileSchedulerILi256ELi128ELb0ELb1ELb1EEEEEEEEEvNT_6ParamsE,"",@"SHT_CUDA_INFO"
	.sectionflags	@""
	.align	4


	//----- nvinfo : EIATTR_CUDA_API_VERSION
	.align		4
        /*0000*/ 	.byte	0x04, 0x37
        /*0002*/ 	.short	(.L_487 - .L_486)
.L_486:
        /*0004*/ 	.word	0x00000082


	//----- nvinfo : EIATTR_KPARAM_INFO
	.align		4
.L_487:
        /*0008*/ 	.byte	0x04, 0x17
        /*000a*/ 	.short	(.L_489 - .L_488)
.L_488:
        /*000c*/ 	.word	0x00000000
        /*0010*/ 	.short	0x0000
        /*0012*/ 	.short	0x0070
        /*0014*/ 	.byte	0x00, 0xf0, 0x01, 0x2a


	//----- nvinfo : EIATTR_SPARSE_MMA_MASK
	.align		4
.L_489:
        /*0018*/ 	.byte	0x03, 0x50
        /*001a*/ 	.short	0x0000


	//----- nvinfo : EIATTR_MAXREG_COUNT
	.align		4
        /*001c*/ 	.byte	0x03, 0x1b
        /*001e*/ 	.short	0x00a8


	//----- nvinfo : EIATTR_NUM_BARRIERS
	.align		4
        /*0020*/ 	.byte	0x02, 0x4c
        /*0022*/ 	.byte	0x10
	.zero		1


	//----- nvinfo : EIATTR_EXTERNS
	.align		4
        /*0024*/ 	.byte	0x04, 0x0f
        /*0026*/ 	.short	(.L_491 - .L_490)


	//   ....[0]....
	.align		4
.L_490:
        /*0028*/ 	.word	index@(__assertfail)


	//----- nvinfo : EIATTR_ANNOTATIONS
	.align		4
.L_491:
        /*002c*/ 	.byte	0x04, 0x55
        /*002e*/ 	.short	(.L_493 - .L_492)


	//   ....[0]....
.L_492:
        /* <DEDUP_REMOVED lines=24> */


	//----- nvinfo : EIATTR_MERCURY_ISA_VERSION
	.align		4
.L_493:
        /*01a0*/ 	.byte	0x03, 0x5f
        /*01a2*/ 	.short	0x0101


	//----- nvinfo : EIATTR_INT_WARP_WIDE_INSTR_OFFSETS
	.align		4
        /*01a4*/ 	.byte	0x04, 0x31
        /*01a6*/ 	.short	(.L_495 - .L_494)


	//   ....[0]....
.L_494:
        /*01a8*/ 	.word	0x00000130


	//   ....[1]....
        /*01ac*/ 	.word	0x00000170


	//   ....[2]....
        /*01b0*/ 	.word	0x000001e0


	//   ....[3]....
        /*01b4*/ 	.word	0x0000b3e0


	//   ....[4]....
        /*01b8*/ 	.word	0x0000b470


	//   ....[5]....
        /*01bc*/ 	.word	0x0000edb0


	//   ....[6]....
        /*01c0*/ 	.word	0x0000ee40


	//----- nvinfo : EIATTR_COOP_GROUP_MASK_REGIDS
	.align		4
.L_495:
        /*01c4*/ 	.byte	0x04, 0x29
        /*01c6*/ 	.short	(.L_497 - .L_496)


	//   ....[0]....
.L_496:
        /*01c8*/ 	.word	0xffffffff


	//   ....[1]....
        /*01cc*/ 	.word	0xffffffff


	//   ....[2]....
        /*01d0*/ 	.word	0xffffffff


	//   ....[3]....
        /*01d4*/ 	.word	0xffffffff


	//   ....[4]....
        /*01d8*/ 	.word	0xffffffff


	//   ....[5]....
        /*01dc*/ 	.word	0xffffffff


	//   ....[6]....
        /*01e0*/ 	.word	0xffffffff


	//   ....[7]....
        /*01e4*/ 	.word	0xffffffff


	//   ....[8]....
        /*01e8*/ 	.word	0xffffffff


	//   ....[9]....
        /*01ec*/ 	.word	0xffffffff


	//   ....[10]....
        /*01f0*/ 	.word	0xffffffff


	//   ....[11]....
        /*01f4*/ 	.word	0xffffffff


	//   ....[12]....
        /*01f8*/ 	.word	0xffffffff


	//   ....[13]....
        /*01fc*/ 	.word	0xffffffff


	//   ....[14]....
        /*0200*/ 	.word	0xffffffff


	//   ....[15]....
        /*0204*/ 	.word	0xffffffff


	//   ....[16]....
        /*0208*/ 	.word	0xffffffff


	//   ....[17]....
        /*020c*/ 	.word	0xffffffff


	//   ....[18]....
        /*0210*/ 	.word	0xffffffff


	//   ....[19]....
        /*0214*/ 	.word	0xffffffff


	//   ....[20]....
        /*0218*/ 	.word	0xffffffff


	//   ....[21]....
        /*021c*/ 	.word	0xffffffff


	//   ....[22]....
        /*0220*/ 	.word	0xffffffff


	//   ....[23]....
        /*0224*/ 	.word	0xffffffff


	//   ....[24]....
        /*0228*/ 	.word	0xffffffff


	//   ....[25]....
        /*022c*/ 	.word	0xffffffff


	//   ....[26]....
        /*0230*/ 	.word	0xffffffff


	//   ....[27]....
        /*0234*/ 	.word	0xffffffff


	//   ....[28]....
        /*0238*/ 	.word	0xffffffff


	//   ....[29]....
        /*023c*/ 	.word	0xffffffff


	//   ....[30]....
        /*0240*/ 	.word	0xffffffff


	//   ....[31]....
        /*0244*/ 	.word	0xffffffff


	//   ....[32]....
        /*0248*/ 	.word	0xffffffff


	//   ....[33]....
        /*024c*/ 	.word	0xffffffff


	//   ....[34]....
        /*0250*/ 	.word	0xffffffff


	//   ....[35]....
        /*0254*/ 	.word	0xffffffff


	//   ....[36]....
        /*0258*/ 	.word	0xffffffff


	//   ....[37]....
        /*025c*/ 	.word	0xffffffff


	//   ....[38]....
        /*0260*/ 	.word	0xffffffff


	//   ....[39]....
        /*0264*/ 	.word	0xffffffff


	//   ....[40]....
        /*0268*/ 	.word	0xffffffff


	//   ....[41]....
        /*026c*/ 	.word	0xffffffff


	//   ....[42]....
        /*0270*/ 	.word	0xffffffff


	//   ....[43]....
        /*0274*/ 	.word	0xffffffff


	//   ....[44]....
        /*0278*/ 	.word	0xffffffff


	//   ....[45]....
        /*027c*/ 	.word	0xffffffff


	//   ....[46]....
        /*0280*/ 	.word	0xffffffff


	//   ....[47]....
        /*0284*/ 	.word	0xffffffff


	//   ....[48]....
        /*0288*/ 	.word	0xffffffff


	//   ....[49]....
        /*028c*/ 	.word	0xffffffff


	//   ....[50]....
        /*0290*/ 	.word	0xffffffff


	//   ....[51]....
        /*0294*/ 	.word	0xffffffff


	//   ....[52]....
        /*0298*/ 	.word	0xffffffff


	//   ....[53]....
        /*029c*/ 	.word	0xffffffff


	//   ....[54]....
        /*02a0*/ 	.word	0xffffffff


	//   ....[55]....
        /*02a4*/ 	.word	0xffffffff


	//   ....[56]....
        /*02a8*/ 	.word	0xffffffff


	//   ....[57]....
        /*02ac*/ 	.word	0xffffffff


	//   ....[58]....
        /*02b0*/ 	.word	0xffffffff


	//   ....[59]....
        /*02b4*/ 	.word	0xffffffff


	//   ....[60]....
        /*02b8*/ 	.word	0xffffffff


	//   ....[61]....
        /*02bc*/ 	.word	0xffffffff


	//   ....[62]....
        /*02c0*/ 	.word	0xffffffff


	//   ....[63]....
        /*02c4*/ 	.word	0xffffffff


	//   ....[64]....
        /*02c8*/ 	.word	0xffffffff


	//   ....[65]....
        /*02cc*/ 	.word	0xffffffff


	//   ....[66]....
        /*02d0*/ 	.word	0xffffffff


	//   ....[67]....
        /*02d4*/ 	.word	0xffffffff


	//   ....[68]....
        /*02d8*/ 	.word	0x0500000f


	//   ....[69]....
        /*02dc*/ 	.word	0x0500000f


	//   ....[70]....
        /*02e0*/ 	.word	0x0500000f


	//   ....[71]....
        /*02e4*/ 	.word	0x0500000f


	//   ....[72]....
        /*02e8*/ 	.word	0x0500000f


	//   ....[73]....
        /*02ec*/ 	.word	0x0500000f


	//   ....[74]....
        /*02f0*/ 	.word	0x0500000f


	//   ....[75]....
        /*02f4*/ 	.word	0x0500000f


	//   ....[76]....
        /*02f8*/ 	.word	0x0500000f


	//   ....[77]....
        /*02fc*/ 	.word	0x0500000f


	//   ....[78]....
        /*0300*/ 	.word	0x0500000f


	//   ....[79]....
        /*0304*/ 	.word	0x0500000f


	//   ....[80]....
        /*0308*/ 	.word	0x0500000f


	//   ....[81]....
        /*030c*/ 	.word	0x0500000f


	//   ....[82]....
        /*0310*/ 	.word	0x0500000f


	//   ....[83]....
        /*0314*/ 	.word	0x0500000f


	//   ....[84]....
        /*0318*/ 	.word	0x0500000f


	//   ....[85]....
        /*031c*/ 	.word	0x0500000f


	//   ....[86]....
        /*0320*/ 	.word	0x0500000f


	//----- nvinfo : EIATTR_COOP_GROUP_INSTR_OFFSETS
	.align		4
.L_497:
        /*0324*/ 	.byte	0x04, 0x28
        /*0326*/ 	.short	(.L_499 - .L_498)


	//   ....[0]....
.L_498:
        /*0328*/ 	.word	0x00000070


	//   ....[1]....
        /*032c*/ 	.word	0x00000140


	//   ....[2]....
        /*0330*/ 	.word	0x00000190


	//   ....[3]....
        /*0334*/ 	.word	0x000003c0


	//   ....[4]....
        /*0338*/ 	.word	0x00000520


	//   ....[5]....
        /*033c*/ 	.word	0x00000640


	//   ....[6]....
        /*0340*/ 	.word	0x000007a0


	//   ....[7]....
        /*0344*/ 	.word	0x000016b0


	//   ....[8]....
        /*0348*/ 	.word	0x00001c90


	//   ....[9]....
        /*034c*/ 	.word	0x00001ca0


	//   ....[10]....
        /*0350*/ 	.word	0x000022a0


	//   ....[11]....
        /*0354*/ 	.word	0x000023a0


	//   ....[12]....
        /*0358*/ 	.word	0x00002990


	//   ....[13]....
        /*035c*/ 	.word	0x000029f0


	//   ....[14]....
        /*0360*/ 	.word	0x00003980


	//   ....[15]....
        /*0364*/ 	.word	0x000039a0


	//   ....[16]....
        /*0368*/ 	.word	0x00003f60


	//   ....[17]....
        /*036c*/ 	.word	0x00004020


	//   ....[18]....
        /*0370*/ 	.word	0x00004600


	//   ....[19]....
        /*0374*/ 	.word	0x00004680


	//   ....[20]....
        /*0378*/ 	.word	0x00005fe0


	//   ....[21]....
        /*037c*/ 	.word	0x00006000


	//   ....[22]....
        /*0380*/ 	.word	0x00006660


	//   ....[23]....
        /*0384*/ 	.word	0x00006830


	//   ....[24]....
        /*0388*/ 	.word	0x000078c0


	//   ....[25]....
        /*038c*/ 	.word	0x00007940


	//   ....[26]....
        /*0390*/ 	.word	0x000079a0


	//   ....[27]....
        /*0394*/ 	.word	0x000079d0


	//   ....[28]....
        /*0398*/ 	.word	0x00009220


	//   ....[29]....
        /*039c*/ 	.word	0x000092b0


	//   ....[30]....
        /*03a0*/ 	.word	0x000092e0


	//   ....[31]....
        /*03a4*/ 	.word	0x00009310


	//   ....[32]....
        /*03a8*/ 	.word	0x00009b00


	//   ....[33]....
        /*03ac*/ 	.word	0x00009b20


	//   ....[34]....
        /*03b0*/ 	.word	0x00009c70


	//   ....[35]....
        /*03b4*/ 	.word	0x00009c90


	//   ....[36]....
        /*03b8*/ 	.word	0x00009dd0


	//   ....[37]....
        /*03bc*/ 	.word	0x00009df0


	//   ....[38]....
        /*03c0*/ 	.word	0x00009f40


	//   ....[39]....
        /*03c4*/ 	.word	0x00009f60


	//   ....[40]....
        /*03c8*/ 	.word	0x0000a660


	//   ....[41]....
        /*03cc*/ 	.word	0x0000a690


	//   ....[42]....
        /*03d0*/ 	.word	0x0000a7e0


	//   ....[43]....
        /*03d4*/ 	.word	0x0000a800


	//   ....[44]....
        /*03d8*/ 	.word	0x0000a940


	//   ....[45]....
        /*03dc*/ 	.word	0x0000a960


	//   ....[46]....
        /*03e0*/ 	.word	0x0000aab0


	//   ....[47]....
        /*03e4*/ 	.word	0x0000aad0


	//   ....[48]....
        /*03e8*/ 	.word	0x0000acb0


	//   ....[49]....
        /*03ec*/ 	.word	0x0000b9d0


	//   ....[50]....
        /*03f0*/ 	.word	0x0000c340


	//   ....[51]....
        /*03f4*/ 	.word	0x0000c380


	//   ....[52]....
        /*03f8*/ 	.word	0x0000c3b0


	//   ....[53]....
        /*03fc*/ 	.word	0x0000c3f0


	//   ....[54]....
        /*0400*/ 	.word	0x0000c490


	//   ....[55]....
        /*0404*/ 	.word	0x0000c4a0


	//   ....[56]....
        /*0408*/ 	.word	0x0000c510


	//   ....[57]....
        /*040c*/ 	.word	0x0000c520


	//   ....[58]....
        /*0410*/ 	.word	0x0000c590


	//   ....[59]....
        /*0414*/ 	.word	0x0000c5a0


	//   ....[60]....
        /*0418*/ 	.word	0x0000c610


	//   ....[61]....
        /*041c*/ 	.word	0x0000c620


	//   ....[62]....
        /*0420*/ 	.word	0x0000c690


	//   ....[63]....
        /*0424*/ 	.word	0x0000c6a0


	//   ....[64]....
        /*0428*/ 	.word	0x0000c6b0


	//   ....[65]....
        /*042c*/ 	.word	0x0000c6f0


	//   ....[66]....
        /*0430*/ 	.word	0x0000efa0


	//   ....[67]....
        /*0434*/ 	.word	0x0000f190


	//   ....[68]....
        /*0438*/ 	.word	0x0000f6c0


	//   ....[69]....
        /*043c*/ 	.word	0x0000f840


	//   ....[70]....
        /*0440*/ 	.word	0x0000f8a0


	//   ....[71]....
        /*0444*/ 	.word	0x0000f930


	//   ....[72]....
        /*0448*/ 	.word	0x0000fa30


	//   ....[73]....
        /*044c*/ 	.word	0x0000fab0


	//   ....[74]....
        /*0450*/ 	.word	0x0000fb80


	//   ....[75]....
        /*0454*/ 	.word	0x0000fc10


	//   ....[76]....
        /*0458*/ 	.word	0x0000fcf0


	//   ....[77]....
        /*045c*/ 	.word	0x0000fd50


	//   ....[78]....
        /*0460*/ 	.word	0x0000fe30


	//   ....[79]....
        /*0464*/ 	.word	0x0000fe90


	//   ....[80]....
        /*0468*/ 	.word	0x0000ff70


	//   ....[81]....
        /*046c*/ 	.word	0x0000ffd0


	//   ....[82]....
        /*0470*/ 	.word	0x000100a0


	//   ....[83]....
        /*0474*/ 	.word	0x00010100


	//   ....[84]....
        /*0478*/ 	.word	0x000101c0


	//   ....[85]....
        /*047c*/ 	.word	0x000104e0


	//   ....[86]....
        /*0480*/ 	.word	0x00010600


	//----- nvinfo : EIATTR_REG_RECONFIG
	.align		4
.L_499:
        /*0484*/ 	.byte	0x01, 0x54
	.zero		2


	//----- nvinfo : EIATTR_SYSCALL_OFFSETS
	.align		4
        /*0488*/ 	.byte	0x04, 0x46
        /*048a*/ 	.short	(.L_501 - .L_500)


	//   ....[0]....
.L_500:
        /*048c*/ 	.word	0x00001890


	//   ....[1]....
        /*0490*/ 	.word	0x0000b5e0


	//   ....[2]....
        /*0494*/ 	.word	0x0000b730


	//   ....[3]....
        /*0498*/ 	.word	0x0000b820


	//   ....[4]....
        /*049c*/ 	.word	0x0000bf50


	//----- nvinfo : EIATTR_MBARRIER_INSTR_OFFSETS
	.align		4
.L_501:
        /*04a0*/ 	.byte	0x04, 0x39
        /*04a2*/ 	.short	(.L_503 - .L_502)


	//   ....[0]....
.L_502:
        /*04a4*/ 	.word	0x00000270
        /*04a8*/ 	.word	0x000000ff
        /*04ac*/ 	.word	0x00022800
        /*04b0*/ 	.short	0x0100
        /*04b2*/ 	.byte	0x08
	.zero		1


	//   ....[1]....
        /*04b4*/ 	.word	0x00000280
        /*04b8*/ 	.word	0x000000ff
        /*04bc*/ 	.word	0x00022820
        /*04c0*/ 	.short	0x0100
        /*04c2*/ 	.byte	0x08
	.zero		1


	//   ....[2]....
        /*04c4*/ 	.word	0x00000370
        /*04c8*/ 	.word	0x000000ff
        /*04cc*/ 	.word	0x00022830
        /*04d0*/ 	.short	0x0100
        /*04d2*/ 	.byte	0x08
	.zero		1


	//   ....[3]....
        /*04d4*/ 	.word	0x00000380
        /*04d8*/ 	.word	0x000000ff
        /*04dc*/ 	.word	0x00022840
        /*04e0*/ 	.short	0x0100
        /*04e2*/ 	.byte	0x08
	.zero		1


	//   ....[4]....
        /*04e4*/ 	.word	0x00000390
        /*04e8*/ 	.word	0x000000ff
        /*04ec*/ 	.word	0x00022838
        /*04f0*/ 	.short	0x0100
        /*04f2*/ 	.byte	0x08
	.zero		1


	//   ....[5]....
        /*04f4*/ 	.word	0x000003a0
        /*04f8*/ 	.word	0x000000ff
        /*04fc*/ 	.word	0x00022848
        /*0500*/ 	.short	0x0100
        /*0502*/ 	.byte	0x08
	.zero		1


	//   ....[6]....
        /*0504*/ 	.word	0x000004d0
        /*0508*/ 	.word	0x000000ff
        /*050c*/ 	.word	0x00022850
        /*0510*/ 	.short	0x0100
        /*0512*/ 	.byte	0x08
	.zero		1


	//   ....[7]....
        /*0514*/ 	.word	0x000004e0
        /*0518*/ 	.word	0x000000ff
        /*051c*/ 	.word	0x00022860
        /*0520*/ 	.short	0x0100
        /*0522*/ 	.byte	0x08
	.zero		1


	//   ....[8]....
        /*0524*/ 	.word	0x000004f0
        /*0528*/ 	.word	0x000000ff
        /*052c*/ 	.word	0x00022858
        /*0530*/ 	.short	0x0100
        /*0532*/ 	.byte	0x08
	.zero		1


	//   ....[9]....
        /*0534*/ 	.word	0x00000500
        /*0538*/ 	.word	0x000000ff
        /*053c*/ 	.word	0x00022868
        /*0540*/ 	.short	0x0100
        /*0542*/ 	.byte	0x08
	.zero		1


	//   ....[10]....
        /*0544*/ 	.word	0x000005f0
        /*0548*/ 	.word	0x000000ff
        /*054c*/ 	.word	0x00022870
        /*0550*/ 	.short	0x0100
        /*0552*/ 	.byte	0x06
	.zero		1


	//   ....[11]....
        /*0554*/ 	.word	0x00000600
        /*0558*/ 	.word	0x000000ff
        /*055c*/ 	.word	0x00022880
        /*0560*/ 	.short	0x0100
        /*0562*/ 	.byte	0x06
	.zero		1


	//   ....[12]....
        /*0564*/ 	.word	0x00000610
        /*0568*/ 	.word	0x000000ff
        /*056c*/ 	.word	0x00022878
        /*0570*/ 	.short	0x0100
        /*0572*/ 	.byte	0x06
	.zero		1


	//   ....[13]....
        /*0574*/ 	.word	0x00000620
        /*0578*/ 	.word	0x000000ff
        /*057c*/ 	.word	0x00022888
        /*0580*/ 	.short	0x0100
        /*0582*/ 	.byte	0x06
	.zero		1


	//   ....[14]....
        /*0584*/ 	.word	0x00000750
        /*0588*/ 	.word	0x000000ff
        /*058c*/ 	.word	0x00022890
        /*0590*/ 	.short	0x0100
        /*0592*/ 	.byte	0x08
	.zero		1


	//   ....[15]....
        /*0594*/ 	.word	0x00000760
        /*0598*/ 	.word	0x000000ff
        /*059c*/ 	.word	0x000228a0
        /*05a0*/ 	.short	0x0100
        /*05a2*/ 	.byte	0x08
	.zero		1


	//   ....[16]....
        /*05a4*/ 	.word	0x00000770
        /*05a8*/ 	.word	0x000000ff
        /*05ac*/ 	.word	0x00022898
        /*05b0*/ 	.short	0x0100
        /*05b2*/ 	.byte	0x08
	.zero		1


	//   ....[17]....
        /*05b4*/ 	.word	0x00000780
        /*05b8*/ 	.word	0x000000ff
        /*05bc*/ 	.word	0x000228a8
        /*05c0*/ 	.short	0x0100
        /*05c2*/ 	.byte	0x08
	.zero		1


	//   ....[18]....
        /*05c4*/ 	.word	0x000008b0
        /*05c8*/ 	.word	0x000000ff
        /*05cc*/ 	.word	0x000228b0
        /*05d0*/ 	.short	0x0100
        /*05d2*/ 	.byte	0x08
	.zero		1


	//   ....[19]....
        /*05d4*/ 	.word	0x000008c0
        /*05d8*/ 	.word	0x000000ff
        /*05dc*/ 	.word	0x000228c0
        /*05e0*/ 	.short	0x0100
        /*05e2*/ 	.byte	0x08
	.zero		1


	//   ....[20]....
        /*05e4*/ 	.word	0x000008d0
        /*05e8*/ 	.word	0x000000ff
        /*05ec*/ 	.word	0x000228b8
        /*05f0*/ 	.short	0x0100
        /*05f2*/ 	.byte	0x08
	.zero		1


	//   ....[21]....
        /*05f4*/ 	.word	0x000008e0
        /*05f8*/ 	.word	0x000000ff
        /*05fc*/ 	.word	0x000228c8
        /*0600*/ 	.short	0x0100
        /*0602*/ 	.byte	0x08
	.zero		1


	//   ....[22]....
        /*0604*/ 	.word	0x00001940
        /*0608*/ 	.word	0x00000007
        /*060c*/ 	.word	0x00022800
        /*0610*/ 	.short	0x010a
        /*0612*/ 	.byte	0x3f
	.zero		1


	//   ....[23]....
        /*0614*/ 	.word	0x00001a10
        /*0618*/ 	.word	0x00000006
        /*061c*/ 	.word	0x00022830
        /*0620*/ 	.short	0x010a
        /*0622*/ 	.byte	0x3f
	.zero		1


	//   ....[24]....
        /*0624*/ 	.word	0x00001a50
        /*0628*/ 	.word	0x00000006
        /*062c*/ 	.word	0x00022830
        /*0630*/ 	.short	0x010a
        /*0632*/ 	.byte	0x3f
	.zero		1


	//   ....[25]....
        /*0634*/ 	.word	0x00002e40
        /*0638*/ 	.word	0x00000004
        /*063c*/ 	.word	0x00000000
        /*0640*/ 	.short	0x0101
        /*0642*/ 	.byte	0x3f
	.zero		1


	//   ....[26]....
        /*0644*/ 	.word	0x000032a0
        /*0648*/ 	.word	0x00000006
        /*064c*/ 	.word	0x00022850
        /*0650*/ 	.short	0x010a
        /*0652*/ 	.byte	0x3f
	.zero		1


	//   ....[27]....
        /*0654*/ 	.word	0x000032e0
        /*0658*/ 	.word	0x00000006
        /*065c*/ 	.word	0x00022850
        /*0660*/ 	.short	0x010a
        /*0662*/ 	.byte	0x3f
	.zero		1


	//   ....[28]....
        /*0664*/ 	.word	0x000036b0
        /*0668*/ 	.word	0x00000006
        /*066c*/ 	.word	0x00000000
        /*0670*/ 	.short	0x0101
        /*0672*/ 	.byte	0x3f
	.zero		1


	//   ....[29]....
        /*0674*/ 	.word	0x000037e0
        /*0678*/ 	.word	0x000000ff
        /*067c*/ 	.word	0x00022830
        /*0680*/ 	.short	0x010a
        /*0682*/ 	.byte	0x1a
	.zero		1


	//   ....[30]....
        /*0684*/ 	.word	0x00003820
        /*0688*/ 	.word	0x000000ff
        /*068c*/ 	.word	0x00022830
        /*0690*/ 	.short	0x010a
        /*0692*/ 	.byte	0x1a
	.zero		1


	//   ....[31]....
        /*0694*/ 	.word	0x00004be0
        /*0698*/ 	.word	0x00000004
        /*069c*/ 	.word	0x00000000
        /*06a0*/ 	.short	0x0101
        /*06a2*/ 	.byte	0x3f
	.zero		1


	//   ....[32]....
        /*06a4*/ 	.word	0x00005800
        /*06a8*/ 	.word	0x000000ff
        /*06ac*/ 	.word	0x00022850
        /*06b0*/ 	.short	0x010a
        /*06b2*/ 	.byte	0x1a
	.zero		1


	//   ....[33]....
        /*06b4*/ 	.word	0x00005840
        /*06b8*/ 	.word	0x000000ff
        /*06bc*/ 	.word	0x00022850
        /*06c0*/ 	.short	0x010a
        /*06c2*/ 	.byte	0x1a
	.zero		1


	//   ....[34]....
        /*06c4*/ 	.word	0x00005b50
        /*06c8*/ 	.word	0x000000b1
        /*06cc*/ 	.word	0x00000000
        /*06d0*/ 	.short	0x0101
        /*06d2*/ 	.byte	0x3f
	.zero		1


	//   ....[35]....
        /*06d4*/ 	.word	0x00005c90
        /*06d8*/ 	.word	0x000000ff
        /*06dc*/ 	.word	0x00022830
        /*06e0*/ 	.short	0x010a
        /*06e2*/ 	.byte	0x18
	.zero		1


	//   ....[36]....
        /*06e4*/ 	.word	0x00005cd0
        /*06e8*/ 	.word	0x000000ff
        /*06ec*/ 	.word	0x00022830
        /*06f0*/ 	.short	0x010a
        /*06f2*/ 	.byte	0x18
	.zero		1


	//   ....[37]....
        /*06f4*/ 	.word	0x00006ab0
        /*06f8*/ 	.word	0x0000009a
        /*06fc*/ 	.word	0x00000000
        /*0700*/ 	.short	0x0101
        /*0702*/ 	.byte	0x3f
	.zero		1


	//   ....[38]....
        /*0704*/ 	.word	0x00007560
        /*0708*/ 	.word	0x000000ff
        /*070c*/ 	.word	0x00022850
        /*0710*/ 	.short	0x010a
        /*0712*/ 	.byte	0x18
	.zero		1


	//   ....[39]....
        /*0714*/ 	.word	0x000075a0
        /*0718*/ 	.word	0x000000ff
        /*071c*/ 	.word	0x00022850
        /*0720*/ 	.short	0x010a
        /*0722*/ 	.byte	0x18
	.zero		1


	//   ....[40]....
        /*0724*/ 	.word	0x000078a0
        /*0728*/ 	.word	0x000000b7
        /*072c*/ 	.word	0x00000000
        /*0730*/ 	.short	0x0101
        /*0732*/ 	.byte	0x3f
	.zero		1


	//   ....[41]....
        /*0734*/ 	.word	0x00009af0
        /*0738*/ 	.word	0x000000cb
        /*073c*/ 	.word	0x00000000
        /*0740*/ 	.short	0x0101
        /*0742*/ 	.byte	0x3f
	.zero		1


	//   ....[42]....
        /*0744*/ 	.word	0x0000bc30
        /*0748*/ 	.word	0x00000003
        /*074c*/ 	.word	0x00022840
        /*0750*/ 	.short	0x010a
        /*0752*/ 	.byte	0x3f
	.zero		1


	//   ....[43]....
        /*0754*/ 	.word	0x0000c7d0
        /*0758*/ 	.word	0x00000011
        /*075c*/ 	.word	0x00022800
        /*0760*/ 	.short	0x0107
        /*0762*/ 	.byte	0x3f
	.zero		1


	//   ....[44]....
        /*0764*/ 	.word	0x0000c8c0
        /*0768*/ 	.word	0x00000011
        /*076c*/ 	.word	0x00022800
        /*0770*/ 	.short	0x0101
        /*0772*/ 	.byte	0x3f
	.zero		1


	//   ....[45]....
        /*0774*/ 	.word	0x0000c8e0
        /*0778*/ 	.word	0x00000011
        /*077c*/ 	.word	0x00022820
        /*0780*/ 	.short	0x010a
        /*0782*/ 	.byte	0x3f
	.zero		1


	//   ....[46]....
        /*0784*/ 	.word	0x0000c9c0
        /*0788*/ 	.word	0x00000002
        /*078c*/ 	.word	0x00022860
        /*0790*/ 	.short	0x010a
        /*0792*/ 	.byte	0x3f
	.zero		1


	//   ....[47]....
        /*0794*/ 	.word	0x0000d1e0
        /*0798*/ 	.word	0x00000003
        /*079c*/ 	.word	0x00022840
        /*07a0*/ 	.short	0x010a
        /*07a2*/ 	.byte	0x3f
	.zero		1


	//   ....[48]....
        /*07a4*/ 	.word	0x0000d400
        /*07a8*/ 	.word	0x00000003
        /*07ac*/ 	.word	0x00022860
        /*07b0*/ 	.short	0x010a
        /*07b2*/ 	.byte	0x3f
	.zero		1


	//   ....[49]....
        /*07b4*/ 	.word	0x0000dbe0
        /*07b8*/ 	.word	0x00000004
        /*07bc*/ 	.word	0x00022840
        /*07c0*/ 	.short	0x010a
        /*07c2*/ 	.byte	0x3f
	.zero		1


	//   ....[50]....
        /*07c4*/ 	.word	0x0000de00
        /*07c8*/ 	.word	0x00000004
        /*07cc*/ 	.word	0x00022860
        /*07d0*/ 	.short	0x010a
        /*07d2*/ 	.byte	0x3f
	.zero		1


	//   ....[51]....
        /*07d4*/ 	.word	0x0000e580
        /*07d8*/ 	.word	0x00000004
        /*07dc*/ 	.word	0x00022840
        /*07e0*/ 	.short	0x010a
        /*07e2*/ 	.byte	0x3f
	.zero		1


	//   ....[52]....
        /*07e4*/ 	.word	0x0000e7a0
        /*07e8*/ 	.word	0x00000004
        /*07ec*/ 	.word	0x00022860
        /*07f0*/ 	.short	0x010a
        /*07f2*/ 	.byte	0x3f
	.zero		1


	//   ....[53]....
        /*07f4*/ 	.word	0x0000f110
        /*07f8*/ 	.word	0x00000000
        /*07fc*/ 	.word	0x00022820
        /*0800*/ 	.short	0x010a
        /*0802*/ 	.byte	0x3f
	.zero		1


	//   ....[54]....
        /*0804*/ 	.word	0x0000f2e0
        /*0808*/ 	.word	0x00000006
        /*080c*/ 	.word	0x00000000
        /*0810*/ 	.short	0x010a
        /*0812*/ 	.byte	0x3f
	.zero		1


	//   ....[55]....
        /*0814*/ 	.word	0x0000f330
        /*0818*/ 	.word	0x00000003
        /*081c*/ 	.word	0x00000000
        /*0820*/ 	.short	0x010a
        /*0822*/ 	.byte	0x3f
	.zero		1


	//   ....[56]....
        /*0824*/ 	.word	0x0000f390
        /*0828*/ 	.word	0x00000012
        /*082c*/ 	.word	0x00000000
        /*0830*/ 	.short	0x010a
        /*0832*/ 	.byte	0x3f
	.zero		1


	//   ....[57]....
        /*0834*/ 	.word	0x0000f3c0
        /*0838*/ 	.word	0x00000003
        /*083c*/ 	.word	0x00000000
        /*0840*/ 	.short	0x010a
        /*0842*/ 	.byte	0x3f
	.zero		1


	//   ....[58]....
        /*0844*/ 	.word	0x0000f420
        /*0848*/ 	.word	0x00000007
        /*084c*/ 	.word	0x00022800
        /*0850*/ 	.short	0x010a
        /*0852*/ 	.byte	0x3f
	.zero		1


	//   ....[59]....
        /*0854*/ 	.word	0x0000f470
        /*0858*/ 	.word	0x00000006
        /*085c*/ 	.word	0x00022830
        /*0860*/ 	.short	0x010a
        /*0862*/ 	.byte	0x3f
	.zero		1


	//   ....[60]....
        /*0864*/ 	.word	0x0000f4c0
        /*0868*/ 	.word	0x00000006
        /*086c*/ 	.word	0x00022850
        /*0870*/ 	.short	0x010a
        /*0872*/ 	.byte	0x3f
	.zero		1


	//   ....[61]....
        /*0874*/ 	.word	0x0000f520
        /*0878*/ 	.word	0x00000003
        /*087c*/ 	.word	0x00022830
        /*0880*/ 	.short	0x010a
        /*0882*/ 	.byte	0x3f
	.zero		1


	//   ....[62]....
        /*0884*/ 	.word	0x0000f570
        /*0888*/ 	.word	0x000000b1
        /*088c*/ 	.word	0x00022850
        /*0890*/ 	.short	0x010a
        /*0892*/ 	.byte	0x3f
	.zero		1


	//   ....[63]....
        /*0894*/ 	.word	0x0000f5d0
        /*0898*/ 	.word	0x00000003
        /*089c*/ 	.word	0x00022830
        /*08a0*/ 	.short	0x010a
        /*08a2*/ 	.byte	0x3f
	.zero		1


	//   ....[64]....
        /*08a4*/ 	.word	0x0000f620
        /*08a8*/ 	.word	0x000000b7
        /*08ac*/ 	.word	0x00022850
        /*08b0*/ 	.short	0x010a
        /*08b2*/ 	.byte	0x3f
	.zero		1


	//   ....[65]....
        /*08b4*/ 	.word	0x0000f770
        /*08b8*/ 	.word	0x00000003
        /*08bc*/ 	.word	0x00022840
        /*08c0*/ 	.short	0x010a
        /*08c2*/ 	.byte	0x3f
	.zero		1


	//   ....[66]....
        /*08c4*/ 	.word	0x00010200
        /*08c8*/ 	.word	0x00000011
        /*08cc*/ 	.word	0x00022820
        /*08d0*/ 	.short	0x010a
        /*08d2*/ 	.byte	0x3f
	.zero		1


	//   ....[67]....
        /*08d4*/ 	.word	0x00010250
        /*08d8*/ 	.word	0x00000002
        /*08dc*/ 	.word	0x00022860
        /*08e0*/ 	.short	0x010a
        /*08e2*/ 	.byte	0x3f
	.zero		1


	//   ....[68]....
        /*08e4*/ 	.word	0x000102a0
        /*08e8*/ 	.word	0x00000003
        /*08ec*/ 	.word	0x00022840
        /*08f0*/ 	.short	0x010a
        /*08f2*/ 	.byte	0x3f
	.zero		1


	//   ....[69]....
        /*08f4*/ 	.word	0x000102f0
        /*08f8*/ 	.word	0x00000003
        /*08fc*/ 	.word	0x00022860
        /*0900*/ 	.short	0x010a
        /*0902*/ 	.byte	0x3f
	.zero		1


	//   ....[70]....
        /*0904*/ 	.word	0x00010340
        /*0908*/ 	.word	0x00000004
        /*090c*/ 	.word	0x00022840
        /*0910*/ 	.short	0x010a
        /*0912*/ 	.byte	0x3f
	.zero		1


	//   ....[71]....
        /*0914*/ 	.word	0x00010390
        /*0918*/ 	.word	0x00000004
        /*091c*/ 	.word	0x00022860
        /*0920*/ 	.short	0x010a
        /*0922*/ 	.byte	0x3f
	.zero		1


	//   ....[72]....
        /*0924*/ 	.word	0x000103e0
        /*0928*/ 	.word	0x00000004
        /*092c*/ 	.word	0x00022840
        /*0930*/ 	.short	0x010a
        /*0932*/ 	.byte	0x3f
	.zero		1


	//   ....[73]....
        /*0934*/ 	.word	0x00010430
        /*0938*/ 	.word	0x00000004
        /*093c*/ 	.word	0x00022860
        /*0940*/ 	.short	0x010a
        /*0942*/ 	.byte	0x3f
	.zero		1


	//   ....[74]....
        /*0944*/ 	.word	0x00010520
        /*0948*/ 	.word	0x00000000
        /*094c*/ 	.word	0x00022820
        /*0950*/ 	.short	0x010a
        /*0952*/ 	.byte	0x3f
	.zero		1


	//   ....[75]....
        /*0954*/ 	.word	0x000106c0
        /*0958*/ 	.word	0x00000006
        /*095c*/ 	.word	0x00000000
        /*0960*/ 	.short	0x010a
        /*0962*/ 	.byte	0x3f
	.zero		1


	//   ....[76]....
        /*0964*/ 	.word	0x00010710
        /*0968*/ 	.word	0x00000003
        /*096c*/ 	.word	0x00000000
        /*0970*/ 	.short	0x010a
        /*0972*/ 	.byte	0x3f
	.zero		1


	//   ....[77]....
        /*0974*/ 	.word	0x00010760
        /*0978*/ 	.word	0x00000012
        /*097c*/ 	.word	0x00000000
        /*0980*/ 	.short	0x010a
        /*0982*/ 	.byte	0x3f
	.zero		1


	//----- nvinfo : EIATTR_NUM_MBARRIERS
	.align		4
.L_503:
        /*0984*/ 	.byte	0x03, 0x38
        /*0986*/ 	.short	0x0016


	//----- nvinfo : EIATTR_EXIT_INSTR_OFFSETS
	.align		4
        /*0988*/ 	.byte	0x04, 0x1c
        /*098a*/ 	.short	(.L_505 - .L_504)


	//   ....[0]....
.L_504:
        /*098c*/ 	.word	0x00000a40


	//   ....[1]....
        /*0990*/ 	.word	0x0000ac50


	//   ....[2]....
        /*0994*/ 	.word	0x0000f410


	//----- nvinfo : EIATTR_MAX_THREADS
	.align		4
.L_505:
        /*0998*/ 	.byte	0x04, 0x05
        /*099a*/ 	.short	(.L_507 - .L_506)
.L_506:
        /*099c*/ 	.word	0x00000180
        /*09a0*/ 	.word	0x00000001
        /*09a4*/ 	.word	0x00000001


	//----- nvinfo : EIATTR_CRS_STACK_SIZE
	.align		4
.L_507:
        /*09a8*/ 	.byte	0x04, 0x1e
        /*09aa*/ 	.short	(.L_509 - .L_508)
.L_508:
        /*09ac*/ 	.word	0x00000000


	//----- nvinfo : EIATTR_CBANK_PARAM_SIZE
	.align		4
.L_509:
        /*09b0*/ 	.byte	0x03, 0x19
        /*09b2*/ 	.short	0x0af0


	//----- nvinfo : EIATTR_PARAM_CBANK
	.align		4
        /*09b4*/ 	.byte	0x04, 0x0a
        /*09b6*/ 	.short	(.L_511 - .L_510)
	.align		4
.L_510:
        /*09b8*/ 	.word	index@(.nv.constant0._ZN7cutlass13device_kernelIN5flash11enable_sm90INS1_16FlashAttnFwdSm90INS1_25CollectiveMainloopFwdSm90ILi2EN4cute5tupleIJNS5_1CILi1EEES8_S8_EEENS6_IJNS7_ILi128EEENS7_ILi96EEENS7_ILi64EEEEEELi256ENS_10bfloat16_tEfNS_4arch4Sm90ELb1ELb0ELb0ELb0ELb0ELb0ELb0ELb1ELb0ELb1ELb0ELb0EEENS1_21CollectiveEpilogueFwdINS6_IJSA_NS7_ILi256EEESB_EEES9_SE_SG_Li256ELb0ELb1ELb0ELb0EEENS1_30DynamicPersistentTileSchedulerILi256ELi128ELb0ELb1ELb1EEEEEEEEEvNT_6ParamsE)
        /*09bc*/ 	.short	0x0210
        /*09be*/ 	.short	0x0af0


	//----- nvinfo : EIATTR_SW_WAR
	.align		4
.L_511:
        /*09c0*/ 	.byte	0x04, 0x36
        /*09c2*/ 	.short	(.L_513 - .L_512)
.L_512:
        /*09c4*/ 	.word	0x00000008
.L_513:


//--------------------- .nv.info._ZN7cutlass13device_kernelIN5flash11enable_sm90INS1_16FlashAttnFwdSm90INS1_25CollectiveMainloopFwdSm90ILi2EN4cute5tupleIJNS5_1CILi1EEES8_S8_EEENS6_IJNS7_ILi128EEENS7_ILi96EEENS7_ILi64EEEEEELi256ENS_10bfloat16_tEfNS_4arch4Sm90ELb1ELb0ELb0ELb0ELb0ELb0ELb1ELb1ELb0ELb1ELb0ELb0EEENS1_21CollectiveEpilogueFwdINS6_IJSA_NS7_ILi256EEESB_EEES9_SE_SG_Li256ELb0ELb1ELb0ELb0EEENS1_30DynamicPersistentTileSchedulerILi256ELi128ELb0ELb1ELb1EEEEEEEEEvNT_6ParamsE --------------------------
	.section	.nv.info._ZN7cutlass13device_kernelIN5flash11enable_sm90INS1_16FlashAttnFwdSm90INS1_25CollectiveMainloopFwdSm90ILi2EN4cute5tupleIJNS5_1CILi1EEES8_S8_EEENS6_IJNS7_ILi128EEENS7_ILi96EEENS7_ILi64EEEEEELi256ENS_10bfloat16_tEfNS_4arch4Sm90ELb1ELb0ELb0ELb0ELb0ELb0ELb1ELb1ELb0ELb1ELb0ELb0EEENS1_21CollectiveEpilogueFwdINS6_IJSA_NS7_ILi256EEESB_EEES9_SE_SG_Li256ELb0ELb1ELb0ELb0EEENS1_30DynamicPersistentTileSchedulerILi256ELi128ELb0ELb1ELb1EEEEEEEEEvNT_6ParamsE,"",@"SHT_CUDA_INFO"
	.sectionflags	@""
	.align	4


	//----- nvinfo : EIATTR_CUDA_API_VERSION
	.align		4
        /*0000*/ 	.byte	0x04, 0x37
        /*0002*/ 	.short	(.L_515 - .L_514)
.L_514:
        /*0004*/ 	.word	0x00000082


	//----- nvinfo : EIATTR_KPARAM_INFO
	.align		4
.L_515:
        /*0008*/ 	.byte	0x04, 0x17
        /*000a*/ 	.short	(.L_517 - .L_516)
.L_516:
        /*000c*/ 	.word	0x00000000
        /*0010*/ 	.short	0x0000
        /*0012*/ 	.short	0x0070
        /*0014*/ 	.byte	0x00, 0xf0, 0x01, 0x2e


	//----- nvinfo : EIATTR_SPARSE_MMA_MASK
	.align		4
.L_517:
        /*0018*/ 	.byte	0x03, 0x50
        /*001a*/ 	.short	0x0000


	//----- nvinfo : EIATTR_MAXREG_COUNT
	.align		4
        /*001c*/ 	.byte	0x03, 0x1b
        /*001e*/ 	.short	0x00a8


	//----- nvinfo : EIATTR_NUM_BARRIERS
	.align		4
        /*0020*/ 	.byte	0x02, 0x4c
        /*0022*/ 	.byte	0x10
	.zero		1


	//----- nvinfo : EIATTR_EXTERNS
	.align		4
        /*0024*/ 	.byte	0x04, 0x0f
        /*0026*/ 	.short	(.L_519 - .L_518)


	//   ....[0]....
	.align		4
.L_518:
        /*0028*/ 	.word	index@(__assertfail)


	//----- nvinfo : EIATTR_ANNOTATIONS
	.align		4
.L_519:
        /*002c*/ 	.byte	0x04, 0x55
        /*002e*/ 	.short	(.L_521 - .L_520)


	//   ....[0]....
.L_520:
        /* <DEDUP_REMOVED lines=42> */


	//----- nvinfo : EIATTR_MERCURY_ISA_VERSION
	.align		4
.L_521:
        /*02b8*/ 	.byte	0x03, 0x5f
        /*02ba*/ 	.short	0x0101


	//----- nvinfo : EIATTR_INT_WARP_WIDE_INSTR_OFFSETS
	.align		4
        /*02bc*/ 	.byte	0x04, 0x31
        /*02be*/ 	.short	(.L_523 - .L_522)


	//   ....[0]....
.L_522:
        /*02c0*/ 	.word	0x00000130


	//   ....[1]....
        /*02c4*/ 	.word	0x00000170


	//   ....[2]....
        /*02c8*/ 	.word	0x000001e0


	//   ....[3]....
        /*02cc*/ 	.word	0x000001f0


	//   ....[4]....
        /*02d0*/ 	.word	0x0000cab0


	//   ....[5]....
        /*02d4*/ 	.word	0x0000cb40


	//   ....[6]....
        /*02d8*/ 	.word	0x000110d0


	//   ....[7]....
        /*02dc*/ 	.word	0x00011160


	//----- nvinfo : EIATTR_COOP_GROUP_MASK_REGIDS
	.align		4
.L_523:
        /*02e0*/ 	.byte	0x04, 0x29
        /*02e2*/ 	.short	(.L_525 - .L_524)


	//   ....[0]....
.L_524:
        /*02e4*/ 	.word	0xffffffff


	//   ....[1]....
        /*02e8*/ 	.word	0xffffffff


	//   ....[2]....
        /*02ec*/ 	.word	0xffffffff


	//   ....[3]....
        /*02f0*/ 	.word	0xffffffff


	//   ....[4]....
        /*02f4*/ 	.word	0xffffffff


	//   ....[5]....
        /*02f8*/ 	.word	0xffffffff


	//   ....[6]....
        /*02fc*/ 	.word	0xffffffff


	//   ....[7]....
        /*0300*/ 	.word	0xffffffff


	//   ....[8]....
        /*0304*/ 	.word	0xffffffff


	//   ....[9]....
        /*0308*/ 	.word	0xffffffff


	//   ....[10]....
        /*030c*/ 	.word	0xffffffff


	//   ....[11]....
        /*0310*/ 	.word	0xffffffff


	//   ....[12]....
        /*0314*/ 	.word	0xffffffff


	//   ....[13]....
        /*0318*/ 	.word	0xffffffff


	//   ....[14]....
        /*031c*/ 	.word	0xffffffff


	//   ....[15]....
        /*0320*/ 	.word	0xffffffff


	//   ....[16]....
        /*0324*/ 	.word	0xffffffff


	//   ....[17]....
        /*0328*/ 	.word	0xffffffff


	//   ....[18]....
        /*032c*/ 	.word	0xffffffff


	//   ....[19]....
        /*0330*/ 	.word	0xffffffff


	//   ....[20]....
        /*0334*/ 	.word	0xffffffff


	//   ....[21]....
        /*0338*/ 	.word	0xffffffff


	//   ....[22]....
        /*033c*/ 	.word	0xffffffff


	//   ....[23]....
        /*0340*/ 	.word	0xffffffff


	//   ....[24]....
        /*0344*/ 	.word	0xffffffff


	//   ....[25]....
        /*0348*/ 	.word	0xffffffff


	//   ....[26]....
        /*034c*/ 	.word	0xffffffff


	//   ....[27]....
        /*0350*/ 	.word	0xffffffff


	//   ....[28]....
        /*0354*/ 	.word	0xffffffff


	//   ....[29]....
        /*0358*/ 	.word	0xffffffff


	//   ....[30]....
        /*035c*/ 	.word	0xffffffff


	//   ....[31]....
        /*0360*/ 	.word	0xffffffff


	//   ....[32]....
        /*0364*/ 	.word	0xffffffff


	//   ....[33]....
        /*0368*/ 	.word	0xffffffff


	//   ....[34]....
        /*036c*/ 	.word	0xffffffff


	//   ....[35]....
        /*0370*/ 	.word	0xffffffff


	//   ....[36]....
        /*0374*/ 	.word	0xffffffff


	//   ....[37]....
        /*0378*/ 	.word	0xffffffff


	//   ....[38]....
        /*037c*/ 	.word	0xffffffff


	//   ....[39]....
        /*0380*/ 	.word	0xffffffff


	//   ....[40]....
        /*0384*/ 	.word	0xffffffff


	//   ....[41]....
        /*0388*/ 	.word	0xffffffff


	//   ....[42]....
        /*038c*/ 	.word	0xffffffff


	//   ....[43]....
        /*0390*/ 	.word	0xffffffff


	//   ....[44]....
        /*0394*/ 	.word	0xffffffff


	//   ....[45]....
        /*0398*/ 	.word	0xffffffff


	//   ....[46]....
        /*039c*/ 	.word	0xffffffff


	//   ....[47]....
        /*03a0*/ 	.word	0xffffffff


	//   ....[48]....
        /*03a4*/ 	.word	0xffffffff


	//   ....[49]....
        /*03a8*/ 	.word	0xffffffff


	//   ....[50]....
        /*03ac*/ 	.word	0xffffffff


	//   ....[51]....
        /*03b0*/ 	.word	0xffffffff


	//   ....[52]....
        /*03b4*/ 	.word	0xffffffff


	//   ....[53]....
        /*03b8*/ 	.word	0xffffffff


	//   ....[54]....
        /*03bc*/ 	.word	0xffffffff


	//   ....[55]....
        /*03c0*/ 	.word	0xffffffff


	//   ....[56]....
        /*03c4*/ 	.word	0xffffffff


	//   ....[57]....
        /*03c8*/ 	.word	0xffffffff


	//   ....[58]....
        /*03cc*/ 	.word	0xffffffff


	//   ....[59]....
        /*03d0*/ 	.word	0xffffffff


	//   ....[60]....
        /*03d4*/ 	.word	0xffffffff


	//   ....[61]....
        /*03d8*/ 	.word	0xffffffff


	//   ....[62]....
        /*03dc*/ 	.word	0xffffffff


	//   ....[63]....
        /*03e0*/ 	.word	0xffffffff


	//   ....[64]....
        /*03e4*/ 	.word	0xffffffff


	//   ....[65]....
        /*03e8*/ 	.word	0xffffffff


	//   ....[66]....
        /*03ec*/ 	.word	0xffffffff


	//   ....[67]....
        /*03f0*/ 	.word	0xffffffff


	//   ....[68]....
        /*03f4*/ 	.word	0xffffffff


	//   ....[69]....
        /*03f8*/ 	.word	0xffffffff


	//   ....[70]....
        /*03fc*/ 	.word	0xffffffff


	//   ....[71]....
        /*0400*/ 	.word	0xffffffff


	//   ....[72]....
        /*0404*/ 	.word	0xffffffff


	//   ....[73]....
        /*0408*/ 	.word	0xffffffff


	//   ....[74]....
        /*040c*/ 	.word	0xffffffff


	//   ....[75]....
        /*0410*/ 	.word	0xffffffff


	//   ....[76]....
        /*0414*/ 	.word	0xffffffff


	//   ....[77]....
        /*0418*/ 	.word	0xffffffff


	//   ....[78]....
        /*041c*/ 	.word	0xffffffff


	//   ....[79]....
        /*0420*/ 	.word	0xffffffff


	//   ....[80]....
        /*0424*/ 	.word	0xffffffff


	//   ....[81]....
        /*0428*/ 	.word	0xffffffff


	//   ....[82]....
        /*042c*/ 	.word	0xffffffff


	//   ....[83]....
        /*0430*/ 	.word	0xffffffff


	//   ....[84]....
        /*0434*/ 	.word	0x0500000f


	//   ....[85]....
        /*0438*/ 	.word	0x0500000f


	//   ....[86]....
        /*043c*/ 	.word	0x0500000f


	//   ....[87]....
        /*0440*/ 	.word	0x0500000f


	//   ....[88]....
        /*0444*/ 	.word	0x0500000f


	//   ....[89]....
        /*0448*/ 	.word	0x0500000f


	//   ....[90]....
        /*044c*/ 	.word	0x0500000f


	//   ....[91]....
        /*0450*/ 	.word	0x0500000f


	//   ....[92]....
        /*0454*/ 	.word	0x0500000f


	//   ....[93]....
        /*0458*/ 	.word	0x0500000f


	//   ....[94]....
        /*045c*/ 	.word	0x0500000f


	//   ....[95]....
        /*0460*/ 	.word	0x0500000f


	//   ....[96]....
        /*0464*/ 	.word	0x0500000f


	//   ....[97]....
        /*0468*/ 	.word	0x0500000f


	//   ....[98]....
        /*046c*/ 	.word	0x0500000f


	//   ....[99]....
        /*0470*/ 	.word	0x0500000f


	//   ....[100]....
        /*0474*/ 	.word	0x0500000f


	//   ....[101]....
        /*0478*/ 	.word	0x0500000f


	//   ....[102]....
        /*047c*/ 	.word	0x0500000f


	//   ....[103]....
        /*0480*/ 	.word	0x0500000f


	//   ....[104]....
        /*0484*/ 	.word	0x0500000f


	//   ....[105]....
        /*0488*/ 	.word	0x0500000f


	//   ....[106]....
        /*048c*/ 	.word	0x0500000f


	//   ....[107]....
        /*0490*/ 	.word	0x0500000f


	//   ....[108]....
        /*0494*/ 	.word	0x0500000f


	//   ....[109]....
        /*0498*/ 	.word	0x0500000f


	//   ....[110]....
        /*049c*/ 	.word	0x0500000f


	//   ....[111]....
        /*04a0*/ 	.word	0x0500000f


	//   ....[112]....
        /*04a4*/ 	.word	0x0500000f


	//   ....[113]....
        /*04a8*/ 	.word	0x0500000f


	//   ....[114]....
        /*04ac*/ 	.word	0x0500000f


	//   ....[115]....
        /*04b0*/ 	.word	0x0500000f


	//   ....[116]....
        /*04b4*/ 	.word	0x0500000f


	//   ....[117]....
        /*04b8*/ 	.word	0x0500000f


	//   ....[118]....
        /*04bc*/ 	.word	0x0500000f


	//----- nvinfo : EIATTR_COOP_GROUP_INSTR_OFFSETS
	.align		4
.L_525:
        /*04c0*/ 	.byte	0x04, 0x28
        /*04c2*/ 	.short	(.L_527 - .L_526)


	//   ....[0]....
.L_526:
        /*04c4*/ 	.word	0x00000070


	//   ....[1]....
        /*04c8*/ 	.word	0x00000140


	//   ....[2]....
        /*04cc*/ 	.word	0x00000190


	//   ....[3]....
        /*04d0*/ 	.word	0x000003e0


	//   ....[4]....
        /*04d4*/ 	.word	0x00000540


	//   ....[5]....
        /*04d8*/ 	.word	0x00000660


	//   ....[6]....
        /*04dc*/ 	.word	0x000007c0


	//   ....[7]....
        /*04e0*/ 	.word	0x00001750


	//   ....[8]....
        /*04e4*/ 	.word	0x00002950


	//   ....[9]....
        /*04e8*/ 	.word	0x00002970


	//   ....[10]....
        /*04ec*/ 	.word	0x000032c0


	//   ....[11]....
        /*04f0*/ 	.word	0x000032e0


	//   ....[12]....
        /*04f4*/ 	.word	0x00003300


	//   ....[13]....
        /*04f8*/ 	.word	0x00003320


	//   ....[14]....
        /*04fc*/ 	.word	0x00004790


	//   ....[15]....
        /*0500*/ 	.word	0x000047c0


	//   ....[16]....
        /*0504*/ 	.word	0x000054e0


	//   ....[17]....
        /*0508*/ 	.word	0x00005500


	//   ....[18]....
        /*050c*/ 	.word	0x00005520


	//   ....[19]....
        /*0510*/ 	.word	0x00005540


	//   ....[20]....
        /*0514*/ 	.word	0x00007820


	//   ....[21]....
        /*0518*/ 	.word	0x00007880


	//   ....[22]....
        /*051c*/ 	.word	0x000078a0


	//   ....[23]....
        /*0520*/ 	.word	0x000078c0


	//   ....[24]....
        /*0524*/ 	.word	0x00008eb0


	//   ....[25]....
        /*0528*/ 	.word	0x00008ef0


	//   ....[26]....
        /*052c*/ 	.word	0x00008fa0


	//   ....[27]....
        /*0530*/ 	.word	0x00009000


	//   ....[28]....
        /*0534*/ 	.word	0x0000aa90


	//   ....[29]....
        /*0538*/ 	.word	0x0000ab10


	//   ....[30]....
        /*053c*/ 	.word	0x0000ab50


	//   ....[31]....
        /*0540*/ 	.word	0x0000ab80


	//   ....[32]....
        /*0544*/ 	.word	0x0000b100


	//   ....[33]....
        /*0548*/ 	.word	0x0000b140


	//   ....[34]....
        /*054c*/ 	.word	0x0000b2a0


	//   ....[35]....
        /*0550*/ 	.word	0x0000b2c0


	//   ....[36]....
        /*0554*/ 	.word	0x0000b400


	//   ....[37]....
        /*0558*/ 	.word	0x0000b420


	//   ....[38]....
        /*055c*/ 	.word	0x0000b570


	//   ....[39]....
        /*0560*/ 	.word	0x0000b590


	//   ....[40]....
        /*0564*/ 	.word	0x0000bcf0


	//   ....[41]....
        /*0568*/ 	.word	0x0000bd20


	//   ....[42]....
        /*056c*/ 	.word	0x0000be70


	//   ....[43]....
        /*0570*/ 	.word	0x0000be90


	//   ....[44]....
        /*0574*/ 	.word	0x0000bfd0


	//   ....[45]....
        /*0578*/ 	.word	0x0000bff0


	//   ....[46]....
        /*057c*/ 	.word	0x0000c140


	//   ....[47]....
        /*0580*/ 	.word	0x0000c160


	//   ....[48]....
        /*0584*/ 	.word	0x0000c360


	//   ....[49]....
        /*0588*/ 	.word	0x0000d0b0


	//   ....[50]....
        /*058c*/ 	.word	0x0000da10


	//   ....[51]....
        /*0590*/ 	.word	0x0000da40


	//   ....[52]....
        /*0594*/ 	.word	0x0000da60


	//   ....[53]....
        /*0598*/ 	.word	0x0000da90


	//   ....[54]....
        /*059c*/ 	.word	0x0000db60


	//   ....[55]....
        /*05a0*/ 	.word	0x0000dbc0


	//   ....[56]....
        /*05a4*/ 	.word	0x0000dbd0


	//   ....[57]....
        /*05a8*/ 	.word	0x0000dc70


	//   ....[58]....
        /*05ac*/ 	.word	0x0000dca0


	//   ....[59]....
        /*05b0*/ 	.word	0x0000dd20


	//   ....[60]....
        /*05b4*/ 	.word	0x0000dd50


	//   ....[61]....
        /*05b8*/ 	.word	0x0000ddd0


	//   ....[62]....
        /*05bc*/ 	.word	0x0000de00


	//   ....[63]....
        /*05c0*/ 	.word	0x0000de20


	//   ....[64]....
        /*05c4*/ 	.word	0x0000de70


	//   ....[65]....
        /*05c8*/ 	.word	0x0000de80


	//   ....[66]....
        /*05cc*/ 	.word	0x0000e5b0


	//   ....[67]....
        /*05d0*/ 	.word	0x0000e5c0


	//   ....[68]....
        /*05d4*/ 	.word	0x0000e600


	//   ....[69]....
        /*05d8*/ 	.word	0x0000e6b0


	//   ....[70]....
        /*05dc*/ 	.word	0x0000e740


	//   ....[71]....
        /*05e0*/ 	.word	0x0000e750


	//   ....[72]....
        /*05e4*/ 	.word	0x0000e7e0


	//   ....[73]....
        /*05e8*/ 	.word	0x0000e7f0


	//   ....[74]....
        /*05ec*/ 	.word	0x0000e860


	//   ....[75]....
        /*05f0*/ 	.word	0x0000e870


	//   ....[76]....
        /*05f4*/ 	.word	0x0000e8f0


	//   ....[77]....
        /*05f8*/ 	.word	0x0000e900


	//   ....[78]....
        /*05fc*/ 	.word	0x0000e980


	//   ....[79]....
        /*0600*/ 	.word	0x0000e990


	//   ....[80]....
        /*0604*/ 	.word	0x0000ea10


	//   ....[81]....
        /*0608*/ 	.word	0x0000ea20


	//   ....[82]....
        /*060c*/ 	.word	0x000112b0


	//   ....[83]....
        /*0610*/ 	.word	0x000114a0


	//   ....[84]....
        /*0614*/ 	.word	0x00011a60


	//   ....[85]....
        /*0618*/ 	.word	0x00011bc0


	//   ....[86]....
        /*061c*/ 	.word	0x00011c30


	//   ....[87]....
        /*0620*/ 	.word	0x00011cc0


	//   ....[88]....
        /*0624*/ 	.word	0x00011d60


	//   ....[89]....
        /*0628*/ 	.word	0x00011e30


	//   ....[90]....
        /*062c*/ 	.word	0x00011f30


	//   ....[91]....
        /*0630*/ 	.word	0x00011f90


	//   ....[92]....
        /*0634*/ 	.word	0x00012030


	//   ....[93]....
        /*0638*/ 	.word	0x00012100


	//   ....[94]....
        /*063c*/ 	.word	0x000121a0


	//   ....[95]....
        /*0640*/ 	.word	0x00012270


	//   ....[96]....
        /*0644*/ 	.word	0x00012310


	//   ....[97]....
        /*0648*/ 	.word	0x000123e0


	//   ....[98]....
        /*064c*/ 	.word	0x00012480


	//   ....[99]....
        /*0650*/ 	.word	0x00012530


	//   ....[100]....
        /*0654*/ 	.word	0x000125d0


	//   ....[101]....
        /*0658*/ 	.word	0x000126b0


	//   ....[102]....
        /*065c*/ 	.word	0x00012770


	//   ....[103]....
        /*0660*/ 	.word	0x000129d0


	//   ....[104]....
        /*0664*/ 	.word	0x00012a40


	//   ....[105]....
        /*0668*/ 	.word	0x00012b50


	//   ....[106]....
        /*066c*/ 	.word	0x00012c10


	//   ....[107]....
        /*0670*/ 	.word	0x00012cd0


	//   ....[108]....
        /*0674*/ 	.word	0x00012d90


	//   ....[109]....
        /*0678*/ 	.word	0x00012e50


	//   ....[110]....
        /*067c*/ 	.word	0x00012f10


	//   ....[111]....
        /*0680*/ 	.word	0x00013020


	//   ....[112]....
        /*0684*/ 	.word	0x00013070


	//   ....[113]....
        /*0688*/ 	.word	0x00013130


	//   ....[114]....
        /*068c*/ 	.word	0x000131e0


	//   ....[115]....
        /*0690*/ 	.word	0x000132a0


	//   ....[116]....
        /*0694*/ 	.word	0x00013350


	//   ....[117]....
        /*0698*/ 	.word	0x00013670


	//   ....[118]....
        /*069c*/ 	.word	0x00013790


	//----- nvinfo : EIATTR_REG_RECONFIG
	.align		4
.L_527:
        /*06a0*/ 	.byte	0x01, 0x54
	.zero		2


	//----- nvinfo : EIATTR_SYSCALL_OFFSETS
	.align		4
        /*06a4*/ 	.byte	0x04, 0x46
        /*06a6*/ 	.short	(.L_529 - .L_528)


	//   ....[0]....
.L_528:
        /*06a8*/ 	.word	0x000019b0


	//   ....[1]....
        /*06ac*/ 	.word	0x0000ccb0


	//   ....[2]....
        /*06b0*/ 	.word	0x0000ce00


	//   ....[3]....
        /*06b4*/ 	.word	0x0000cef0


	//   ....[4]....
        /*06b8*/ 	.word	0x0000d650


	//   ....[5]....
        /*06bc*/ 	.word	0x0000e1d0


	//----- nvinfo : EIATTR_MBARRIER_INSTR_OFFSETS
	.align		4
.L_529:
        /*06c0*/ 	.byte	0x04, 0x39
        /*06c2*/ 	.short	(.L_531 - .L_530)


	//   ....[0]....
.L_530:
        /*06c4*/ 	.word	0x00000280
        /*06c8*/ 	.word	0x000000ff
        /*06cc*/ 	.word	0x00032400
        /*06d0*/ 	.short	0x0100
        /*06d2*/ 	.byte	0x08
	.zero		1


	//   ....[1]....
        /*06d4*/ 	.word	0x00000290
        /*06d8*/ 	.word	0x000000ff
        /*06dc*/ 	.word	0x00032410
        /*06e0*/ 	.short	0x0100
        /*06e2*/ 	.byte	0x08
	.zero		1


	//   ....[2]....
        /*06e4*/ 	.word	0x000002a0
        /*06e8*/ 	.word	0x000000ff
        /*06ec*/ 	.word	0x00032420
        /*06f0*/ 	.short	0x0100
        /*06f2*/ 	.byte	0x08
	.zero		1


	//   ....[3]....
        /*06f4*/ 	.word	0x00000390
        /*06f8*/ 	.word	0x000000ff
        /*06fc*/ 	.word	0x00032430
        /*0700*/ 	.short	0x0100
        /*0702*/ 	.byte	0x08
	.zero		1


	//   ....[4]....
        /*0704*/ 	.word	0x000003a0
        /*0708*/ 	.word	0x000000ff
        /*070c*/ 	.word	0x00032440
        /*0710*/ 	.short	0x0100
        /*0712*/ 	.byte	0x08
	.zero		1


	//   ....[5]....
        /*0714*/ 	.word	0x000003b0
        /*0718*/ 	.word	0x000000ff
        /*071c*/ 	.word	0x00032438
        /*0720*/ 	.short	0x0100
        /*0722*/ 	.byte	0x08
	.zero		1


	//   ....[6]....
        /*0724*/ 	.word	0x000003c0
        /*0728*/ 	.word	0x000000ff
        /*072c*/ 	.word	0x00032448
        /*0730*/ 	.short	0x0100
        /*0732*/ 	.byte	0x08
	.zero		1


	//   ....[7]....
        /*0734*/ 	.word	0x000004f0
        /*0738*/ 	.word	0x000000ff
        /*073c*/ 	.word	0x00032450
        /*0740*/ 	.short	0x0100
        /*0742*/ 	.byte	0x08
	.zero		1


	//   ....[8]....
        /*0744*/ 	.word	0x00000500
        /*0748*/ 	.word	0x000000ff
        /*074c*/ 	.word	0x00032460
        /*0750*/ 	.short	0x0100
        /*0752*/ 	.byte	0x08
	.zero		1


	//   ....[9]....
        /*0754*/ 	.word	0x00000510
        /*0758*/ 	.word	0x000000ff
        /*075c*/ 	.word	0x00032458
        /*0760*/ 	.short	0x0100
        /*0762*/ 	.byte	0x08
	.zero		1


	//   ....[10]....
        /*0764*/ 	.word	0x00000520
        /*0768*/ 	.word	0x000000ff
        /*076c*/ 	.word	0x00032468
        /*0770*/ 	.short	0x0100
        /*0772*/ 	.byte	0x08
	.zero		1


	//   ....[11]....
        /*0774*/ 	.word	0x00000610
        /*0778*/ 	.word	0x000000ff
        /*077c*/ 	.word	0x00032470
        /*0780*/ 	.short	0x0100
        /*0782*/ 	.byte	0x06
	.zero		1


	//   ....[12]....
        /*0784*/ 	.word	0x00000620
        /*0788*/ 	.word	0x000000ff
        /*078c*/ 	.word	0x00032480
        /*0790*/ 	.short	0x0100
        /*0792*/ 	.byte	0x06
	.zero		1


	//   ....[13]....
        /*0794*/ 	.word	0x00000630
        /*0798*/ 	.word	0x000000ff
        /*079c*/ 	.word	0x00032478
        /*07a0*/ 	.short	0x0100
        /*07a2*/ 	.byte	0x06
	.zero		1


	//   ....[14]....
        /*07a4*/ 	.word	0x00000640
        /*07a8*/ 	.word	0x000000ff
        /*07ac*/ 	.word	0x00032488
        /*07b0*/ 	.short	0x0100
        /*07b2*/ 	.byte	0x06
	.zero		1


	//   ....[15]....
        /*07b4*/ 	.word	0x00000770
        /*07b8*/ 	.word	0x000000ff
        /*07bc*/ 	.word	0x00032490
        /*07c0*/ 	.short	0x0100
        /*07c2*/ 	.byte	0x08
	.zero		1


	//   ....[16]....
        /*07c4*/ 	.word	0x00000780
        /*07c8*/ 	.word	0x000000ff
        /*07cc*/ 	.word	0x000324a0
        /*07d0*/ 	.short	0x0100
        /*07d2*/ 	.byte	0x08
	.zero		1


	//   ....[17]....
        /*07d4*/ 	.word	0x00000790
        /*07d8*/ 	.word	0x000000ff
        /*07dc*/ 	.word	0x00032498
        /*07e0*/ 	.short	0x0100
        /*07e2*/ 	.byte	0x08
	.zero		1


	//   ....[18]....
        /*07e4*/ 	.word	0x000007a0
        /*07e8*/ 	.word	0x000000ff
        /*07ec*/ 	.word	0x000324a8
        /*07f0*/ 	.short	0x0100
        /*07f2*/ 	.byte	0x08
	.zero		1


	//   ....[19]....
        /*07f4*/ 	.word	0x000008d0
        /*07f8*/ 	.word	0x000000ff
        /*07fc*/ 	.word	0x000324b0
        /*0800*/ 	.short	0x0100
        /*0802*/ 	.byte	0x08
	.zero		1


	//   ....[20]....
        /*0804*/ 	.word	0x000008e0
        /*0808*/ 	.word	0x000000ff
        /*080c*/ 	.word	0x000324c0
        /*0810*/ 	.short	0x0100
        /*0812*/ 	.byte	0x08
	.zero		1


	//   ....[21]....
        /*0814*/ 	.word	0x000008f0
        /*0818*/ 	.word	0x000000ff
        /*081c*/ 	.word	0x000324b8
        /*0820*/ 	.short	0x0100
        /*0822*/ 	.byte	0x08
	.zero		1


	//   ....[22]....
        /*0824*/ 	.word	0x00000900
        /*0828*/ 	.word	0x000000ff
        /*082c*/ 	.word	0x000324c8
        /*0830*/ 	.short	0x0100
        /*0832*/ 	.byte	0x08
	.zero		1


	//   ....[23]....
        /*0834*/ 	.word	0x00001a70
        /*0838*/ 	.word	0x00000005
        /*083c*/ 	.word	0x00032400
        /*0840*/ 	.short	0x010a
        /*0842*/ 	.byte	0x3f
	.zero		1


	//   ....[24]....
        /*0844*/ 	.word	0x00001b50
        /*0848*/ 	.word	0x00000000
        /*084c*/ 	.word	0x00032430
        /*0850*/ 	.short	0x010a
        /*0852*/ 	.byte	0x3f
	.zero		1


	//   ....[25]....
        /*0854*/ 	.word	0x00001b90
        /*0858*/ 	.word	0x00000000
        /*085c*/ 	.word	0x00032430
        /*0860*/ 	.short	0x010a
        /*0862*/ 	.byte	0x3f
	.zero		1


	//   ....[26]....
        /*0864*/ 	.word	0x00001e90
        /*0868*/ 	.word	0x00000005
        /*086c*/ 	.word	0x00032410
        /*0870*/ 	.short	0x010a
        /*0872*/ 	.byte	0x3f
	.zero		1


	//   ....[27]....
        /*0874*/ 	.word	0x00001ed0
        /*0878*/ 	.word	0x00000000
        /*087c*/ 	.word	0x00032450
        /*0880*/ 	.short	0x010a
        /*0882*/ 	.byte	0x3f
	.zero		1


	//   ....[28]....
        /*0884*/ 	.word	0x00001f10
        /*0888*/ 	.word	0x00000000
        /*088c*/ 	.word	0x00032450
        /*0890*/ 	.short	0x010a
        /*0892*/ 	.byte	0x3f
	.zero		1


	//   ....[29]....
        /*0894*/ 	.word	0x00003530
        /*0898*/ 	.word	0x00000018
        /*089c*/ 	.word	0x00000000
        /*08a0*/ 	.short	0x0101
        /*08a2*/ 	.byte	0x3f
	.zero		1


	//   ....[30]....
        /*08a4*/ 	.word	0x00004050
        /*08a8*/ 	.word	0x00000000
        /*08ac*/ 	.word	0x00000000
        /*08b0*/ 	.short	0x0101
        /*08b2*/ 	.byte	0x3f
	.zero		1


	//   ....[31]....
        /*08b4*/ 	.word	0x00004240
        /*08b8*/ 	.word	0x000000ff
        /*08bc*/ 	.word	0x00032430
        /*08c0*/ 	.short	0x010a
        /*08c2*/ 	.byte	0x04
	.zero		1


	//   ....[32]....
        /*08c4*/ 	.word	0x00004280
        /*08c8*/ 	.word	0x000000ff
        /*08cc*/ 	.word	0x00032430
        /*08d0*/ 	.short	0x010a
        /*08d2*/ 	.byte	0x04
	.zero		1


	//   ....[33]....
        /*08d4*/ 	.word	0x00004490
        /*08d8*/ 	.word	0x000000ff
        /*08dc*/ 	.word	0x00032450
        /*08e0*/ 	.short	0x010a
        /*08e2*/ 	.byte	0x04
	.zero		1


	//   ....[34]....
        /*08e4*/ 	.word	0x000044d0
        /*08e8*/ 	.word	0x000000ff
        /*08ec*/ 	.word	0x00032450
        /*08f0*/ 	.short	0x010a
        /*08f2*/ 	.byte	0x04
	.zero		1


	//   ....[35]....
        /*08f4*/ 	.word	0x000057a0
        /*08f8*/ 	.word	0x00000098
        /*08fc*/ 	.word	0x00000000
        /*0900*/ 	.short	0x0101
        /*0902*/ 	.byte	0x3f
	.zero		1


	//   ....[36]....
        /*0904*/ 	.word	0x00006b80
        /*0908*/ 	.word	0x000000d3
        /*090c*/ 	.word	0x00000000
        /*0910*/ 	.short	0x0101
        /*0912*/ 	.byte	0x3f
	.zero		1


	//   ....[37]....
        /*0914*/ 	.word	0x00006cb0
        /*0918*/ 	.word	0x000000ff
        /*091c*/ 	.word	0x00032430
        /*0920*/ 	.short	0x010a
        /*0922*/ 	.byte	0x04
	.zero		1


	//   ....[38]....
        /*0924*/ 	.word	0x00006cf0
        /*0928*/ 	.word	0x000000ff
        /*092c*/ 	.word	0x00032430
        /*0930*/ 	.short	0x010a
        /*0932*/ 	.byte	0x04
	.zero		1


	//   ....[39]....
        /*0934*/ 	.word	0x00006f00
        /*0938*/ 	.word	0x000000ff
        /*093c*/ 	.word	0x00032450
        /*0940*/ 	.short	0x010a
        /*0942*/ 	.byte	0x04
	.zero		1


	//   ....[40]....
        /*0944*/ 	.word	0x00006f40
        /*0948*/ 	.word	0x000000ff
        /*094c*/ 	.word	0x00032450
        /*0950*/ 	.short	0x010a
        /*0952*/ 	.byte	0x04
	.zero		1


	//   ....[41]....
        /*0954*/ 	.word	0x00007af0
        /*0958*/ 	.word	0x00000098
        /*095c*/ 	.word	0x00000000
        /*0960*/ 	.short	0x0101
        /*0962*/ 	.byte	0x3f
	.zero		1


	//   ....[42]....
        /*0964*/ 	.word	0x00008e80
        /*0968*/ 	.word	0x000000d5
        /*096c*/ 	.word	0x00000000
        /*0970*/ 	.short	0x0101
        /*0972*/ 	.byte	0x3f
	.zero		1


	//   ....[43]....
        /*0974*/ 	.word	0x0000b150
        /*0978*/ 	.word	0x000000c2
        /*097c*/ 	.word	0x00000000
        /*0980*/ 	.short	0x0101
        /*0982*/ 	.byte	0x3f
	.zero		1


	//   ....[44]....
        /*0984*/ 	.word	0x0000d2e0
        /*0988*/ 	.word	0x00000000
        /*098c*/ 	.word	0x00032440
        /*0990*/ 	.short	0x010a
        /*0992*/ 	.byte	0x3f
	.zero		1


	//   ....[45]....
        /*0994*/ 	.word	0x0000dfa0
        /*0998*/ 	.word	0x00000011
        /*099c*/ 	.word	0x00032400
        /*09a0*/ 	.short	0x0107
        /*09a2*/ 	.byte	0x3f
	.zero		1


	//   ....[46]....
        /*09a4*/ 	.word	0x0000e040
        /*09a8*/ 	.word	0x00000011
        /*09ac*/ 	.word	0x00032400
        /*09b0*/ 	.short	0x0101
        /*09b2*/ 	.byte	0x3f
	.zero		1


	//   ....[47]....
        /*09b4*/ 	.word	0x0000eb20
        /*09b8*/ 	.word	0x00000011
        /*09bc*/ 	.word	0x00032410
        /*09c0*/ 	.short	0x0107
        /*09c2*/ 	.byte	0x3f
	.zero		1


	//   ....[48]....
        /*09c4*/ 	.word	0x0000ec20
        /*09c8*/ 	.word	0x00000011
        /*09cc*/ 	.word	0x00032410
        /*09d0*/ 	.short	0x0101
        /*09d2*/ 	.byte	0x3f
	.zero		1


	//   ....[49]....
        /*09d4*/ 	.word	0x0000ec40
        /*09d8*/ 	.word	0x00000011
        /*09dc*/ 	.word	0x00032420
        /*09e0*/ 	.short	0x010a
        /*09e2*/ 	.byte	0x3f
	.zero		1


	//   ....[50]....
        /*09e4*/ 	.word	0x0000ed10
        /*09e8*/ 	.word	0x00000002
        /*09ec*/ 	.word	0x00032460
        /*09f0*/ 	.short	0x010a
        /*09f2*/ 	.byte	0x3f
	.zero		1


	//   ....[51]....
        /*09f4*/ 	.word	0x0000f520
        /*09f8*/ 	.word	0x00000003
        /*09fc*/ 	.word	0x00032440
        /*0a00*/ 	.short	0x010a
        /*0a02*/ 	.byte	0x3f
	.zero		1


	//   ....[52]....
        /*0a04*/ 	.word	0x0000f740
        /*0a08*/ 	.word	0x00000003
        /*0a0c*/ 	.word	0x00032460
        /*0a10*/ 	.short	0x010a
        /*0a12*/ 	.byte	0x3f
	.zero		1


	//   ....[53]....
        /*0a14*/ 	.word	0x0000ff10
        /*0a18*/ 	.word	0x00000004
        /*0a1c*/ 	.word	0x00032440
        /*0a20*/ 	.short	0x010a
        /*0a22*/ 	.byte	0x3f
	.zero		1


	//   ....[54]....
        /*0a24*/ 	.word	0x00010130
        /*0a28*/ 	.word	0x00000004
        /*0a2c*/ 	.word	0x00032460
        /*0a30*/ 	.short	0x010a
        /*0a32*/ 	.byte	0x3f
	.zero		1


	//   ....[55]....
        /*0a34*/ 	.word	0x000108a0
        /*0a38*/ 	.word	0x00000004
        /*0a3c*/ 	.word	0x00032440
        /*0a40*/ 	.short	0x010a
        /*0a42*/ 	.byte	0x3f
	.zero		1


	//   ....[56]....
        /*0a44*/ 	.word	0x00010ac0
        /*0a48*/ 	.word	0x00000004
        /*0a4c*/ 	.word	0x00032460
        /*0a50*/ 	.short	0x010a
        /*0a52*/ 	.byte	0x3f
	.zero		1


	//   ....[57]....
        /*0a54*/ 	.word	0x00011420
        /*0a58*/ 	.word	0x00000000
        /*0a5c*/ 	.word	0x00032420
        /*0a60*/ 	.short	0x010a
        /*0a62*/ 	.byte	0x3f
	.zero		1


	//   ....[58]....
        /*0a64*/ 	.word	0x00011630
        /*0a68*/ 	.word	0x00000006
        /*0a6c*/ 	.word	0x00000000
        /*0a70*/ 	.short	0x010a
        /*0a72*/ 	.byte	0x3f
	.zero		1


	//   ....[59]....
        /*0a74*/ 	.word	0x00011660
        /*0a78*/ 	.word	0x00000007
        /*0a7c*/ 	.word	0x00000000
        /*0a80*/ 	.short	0x010a
        /*0a82*/ 	.byte	0x3f
	.zero		1


	//   ....[60]....
        /*0a84*/ 	.word	0x000116c0
        /*0a88*/ 	.word	0x00000004
        /*0a8c*/ 	.word	0x00000000
        /*0a90*/ 	.short	0x010a
        /*0a92*/ 	.byte	0x3f
	.zero		1


	//   ....[61]....
        /*0a94*/ 	.word	0x000116f0
        /*0a98*/ 	.word	0x00000003
        /*0a9c*/ 	.word	0x00000000
        /*0aa0*/ 	.short	0x010a
        /*0aa2*/ 	.byte	0x3f
	.zero		1


	//   ....[62]....
        /*0aa4*/ 	.word	0x00011750
        /*0aa8*/ 	.word	0x00000005
        /*0aac*/ 	.word	0x00032400
        /*0ab0*/ 	.short	0x010a
        /*0ab2*/ 	.byte	0x3f
	.zero		1


	//   ....[63]....
        /*0ab4*/ 	.word	0x000117a0
        /*0ab8*/ 	.word	0x00000000
        /*0abc*/ 	.word	0x00032430
        /*0ac0*/ 	.short	0x010a
        /*0ac2*/ 	.byte	0x3f
	.zero		1


	//   ....[64]....
        /*0ac4*/ 	.word	0x000117f0
        /*0ac8*/ 	.word	0x00000005
        /*0acc*/ 	.word	0x00032410
        /*0ad0*/ 	.short	0x010a
        /*0ad2*/ 	.byte	0x3f
	.zero		1


	//   ....[65]....
        /*0ad4*/ 	.word	0x00011840
        /*0ad8*/ 	.word	0x00000000
        /*0adc*/ 	.word	0x00032450
        /*0ae0*/ 	.short	0x010a
        /*0ae2*/ 	.byte	0x3f
	.zero		1


	//   ....[66]....
        /*0ae4*/ 	.word	0x000118a0
        /*0ae8*/ 	.word	0x00000014
        /*0aec*/ 	.word	0x00032430
        /*0af0*/ 	.short	0x010a
        /*0af2*/ 	.byte	0x3f
	.zero		1


	//   ....[67]....
        /*0af4*/ 	.word	0x00011900
        /*0af8*/ 	.word	0x00000014
        /*0afc*/ 	.word	0x00032450
        /*0b00*/ 	.short	0x010a
        /*0b02*/ 	.byte	0x3f
	.zero		1


	//   ....[68]....
        /*0b04*/ 	.word	0x00011960
        /*0b08*/ 	.word	0x00000014
        /*0b0c*/ 	.word	0x00032430
        /*0b10*/ 	.short	0x010a
        /*0b12*/ 	.byte	0x3f
	.zero		1


	//   ....[69]....
        /*0b14*/ 	.word	0x000119c0
        /*0b18*/ 	.word	0x00000014
        /*0b1c*/ 	.word	0x00032450
        /*0b20*/ 	.short	0x010a
        /*0b22*/ 	.byte	0x3f
	.zero		1


	//   ....[70]....
        /*0b24*/ 	.word	0x00011b10
        /*0b28*/ 	.word	0x00000000
        /*0b2c*/ 	.word	0x00032440
        /*0b30*/ 	.short	0x010a
        /*0b32*/ 	.byte	0x3f
	.zero		1


	//   ....[71]....
        /*0b34*/ 	.word	0x00013390
        /*0b38*/ 	.word	0x00000011
        /*0b3c*/ 	.word	0x00032420
        /*0b40*/ 	.short	0x010a
        /*0b42*/ 	.byte	0x3f
	.zero		1


	//   ....[72]....
        /*0b44*/ 	.word	0x000133e0
        /*0b48*/ 	.word	0x00000002
        /*0b4c*/ 	.word	0x00032460
        /*0b50*/ 	.short	0x010a
        /*0b52*/ 	.byte	0x3f
	.zero		1


	//   ....[73]....
        /*0b54*/ 	.word	0x00013430
        /*0b58*/ 	.word	0x00000003
        /*0b5c*/ 	.word	0x00032440
        /*0b60*/ 	.short	0x010a
        /*0b62*/ 	.byte	0x3f
	.zero		1


	//   ....[74]....
        /*0b64*/ 	.word	0x00013480
        /*0b68*/ 	.word	0x00000003
        /*0b6c*/ 	.word	0x00032460
        /*0b70*/ 	.short	0x010a
        /*0b72*/ 	.byte	0x3f
	.zero		1


	//   ....[75]....
        /*0b74*/ 	.word	0x000134d0
        /*0b78*/ 	.word	0x00000004
        /*0b7c*/ 	.word	0x00032440
        /*0b80*/ 	.short	0x010a
        /*0b82*/ 	.byte	0x3f
	.zero		1


	//   ....[76]....
        /*0b84*/ 	.word	0x00013520
        /*0b88*/ 	.word	0x00000004
        /*0b8c*/ 	.word	0x00032460
        /*0b90*/ 	.short	0x010a
        /*0b92*/ 	.byte	0x3f
	.zero		1


	//   ....[77]....
        /*0b94*/ 	.word	0x00013570
        /*0b98*/ 	.word	0x00000004
        /*0b9c*/ 	.word	0x00032440
        /*0ba0*/ 	.short	0x010a
        /*0ba2*/ 	.byte	0x3f
	.zero		1


	//   ....[78]....
        /*0ba4*/ 	.word	0x000135c0
        /*0ba8*/ 	.word	0x00000004
        /*0bac*/ 	.word	0x00032460
        /*0bb0*/ 	.short	0x010a
        /*0bb2*/ 	.byte	0x3f
	.zero		1


	//   ....[79]....
        /*0bb4*/ 	.word	0x000136b0
        /*0bb8*/ 	.word	0x00000000
        /*0bbc*/ 	.word	0x00032420
        /*0bc0*/ 	.short	0x010a
        /*0bc2*/ 	.byte	0x3f
	.zero		1


	//   ....[80]....
        /*0bc4*/ 	.word	0x00013850
        /*0bc8*/ 	.word	0x00000006
        /*0bcc*/ 	.word	0x00000000
        /*0bd0*/ 	.short	0x010a
        /*0bd2*/ 	.byte	0x3f
	.zero		1


	//   ....[81]....
        /*0bd4*/ 	.word	0x000138a0
        /*0bd8*/ 	.word	0x00000007
        /*0bdc*/ 	.word	0x00000000
        /*0be0*/ 	.short	0x010a
        /*0be2*/ 	.byte	0x3f
	.zero		1


	//   ....[82]....
        /*0be4*/ 	.word	0x000138f0
        /*0be8*/ 	.word	0x00000004
        /*0bec*/ 	.word	0x00000000
        /*0bf0*/ 	.short	0x010a
        /*0bf2*/ 	.byte	0x3f
	.zero		1


	//----- nvinfo : EIATTR_NUM_MBARRIERS
	.align		4
.L_531:
        /*0bf4*/ 	.byte	0x03, 0x38
        /*0bf6*/ 	.short	0x0017


	//----- nvinfo : EIATTR_EXIT_INSTR_OFFSETS
	.align		4
        /*0bf8*/ 	.byte	0x04, 0x1c
        /*0bfa*/ 	.short	(.L_533 - .L_532)


	//   ....[0]....
.L_532:
        /*0bfc*/ 	.word	0x00000a80


	//   ....[1]....
        /*0c00*/ 	.word	0x0000c2e0


	//   ....[2]....
        /*0c04*/ 	.word	0x00011740


	//----- nvinfo : EIATTR_MAX_THREADS
	.align		4
.L_533:
        /*0c08*/ 	.byte	0x04, 0x05
        /*0c0a*/ 	.short	(.L_535 - .L_534)
.L_534:
        /*0c0c*/ 	.word	0x00000180
        /*0c10*/ 	.word	0x00000001
        /*0c14*/ 	.word	0x00000001


	//----- nvinfo : EIATTR_CRS_STACK_SIZE
	.align		4
.L_535:
        /*0c18*/ 	.byte	0x04, 0x1e
        /*0c1a*/ 	.short	(.L_537 - .L_536)
.L_536:
        /*0c1c*/ 	.word	0x00000000


	//----- nvinfo : EIATTR_CBANK_PARAM_SIZE
	.align		4
.L_537:
        /*0c20*/ 	.byte	0x03, 0x19
        /*0c22*/ 	.short	0x0bf0


	//----- nvinfo : EIATTR_PARAM_CBANK
	.align		4
        /*0c24*/ 	.byte	0x04, 0x0a
        /*0c26*/ 	.short	(.L_539 - .L_538)
	.align		4
.L_538:
        /*0c28*/ 	.word	index@(.nv.constant0._ZN7cutlass13device_kernelIN5flash11enable_sm90INS1_16FlashAttnFwdSm90INS1_25CollectiveMainloopFwdSm90ILi2EN4cute5tupleIJNS5_1CILi1EEES8_S8_EEENS6_IJNS7_ILi128EEENS7_ILi96EEENS7_ILi64EEEEEELi256ENS_10bfloat16_tEfNS_4arch4Sm90ELb1ELb0ELb0ELb0ELb0ELb0ELb1ELb1ELb0ELb1ELb0ELb0EEENS1_21CollectiveEpilogueFwdINS6_IJSA_NS7_ILi256EEESB_EEES9_SE_SG_Li256ELb0ELb1ELb0ELb0EEENS1_30DynamicPersistentTileSchedulerILi256ELi128ELb0ELb1ELb1EEEEEEEEEvNT_6ParamsE)
        /*0c2c*/ 	.short	0x0210
        /*0c2e*/ 	.short	0x0bf0


	//----- nvinfo : EIATTR_SW_WAR
	.align		4
.L_539:
        /*0c30*/ 	.byte	0x04, 0x36
        /*0c32*/ 	.short	(.L_541 - .L_540)
.L_540:
        /*0c34*/ 	.word	0x00000008
.L_541:


//--------------------- .nv.info._ZN7cutlass13device_kernelIN5flash11enable_sm90INS1_16FlashAttnFwdSm90INS1_25CollectiveMainloopFwdSm90ILi2EN4cute5tupleIJNS5_1CILi1EEES8_S8_EEENS6_IJNS7_ILi128EEENS7_ILi96EEENS7_ILi64EEEEEELi256ENS_10bfloat16_tEfNS_4arch4Sm90ELb1ELb0ELb0ELb1ELb0ELb0ELb0ELb1ELb0ELb1ELb0ELb0EEENS1_21CollectiveEpilogueFwdINS6_IJSA_NS7_ILi256EEESB_EEES9_SE_SG_Li256ELb1ELb1ELb0ELb0EEENS1_36VarlenDynamicPersistentTileSchedulerILi128ELi96ELi256ELi128ELb0ELb1ELb1ELb1ELb1ELb1EEEEEEEEEvNT_6ParamsE --------------------------
	.section	.nv.info._ZN7cutlass13device_kernelIN5flash11enable_sm90INS1_16FlashAttnFwdSm90INS1_25CollectiveMainloopFwdSm90ILi2EN4cute5tupleIJNS5_1CILi1EEES8_S8_EEENS6_IJNS7_ILi128EEENS7_ILi96EEENS7_ILi64EEEEEELi256ENS_10bfloat16_tEfNS_4arch4Sm90ELb1ELb0ELb0ELb1ELb0ELb0ELb0ELb1ELb0ELb1ELb0ELb0EEENS1_21CollectiveEpilogueFwdINS6_IJSA_NS7_ILi256EEESB_EEES9_SE_SG_Li256ELb1ELb1ELb0ELb0EEENS1_36VarlenDynamicPersistentTileSchedulerILi128ELi96ELi256ELi128ELb0ELb1ELb1ELb1ELb1ELb1EEEEEEEEEvNT_6ParamsE,"",@"SHT_CUDA_INFO"
	.sectionflags	@""
	.align	4


	//----- nvinfo : EIATTR_CUDA_API_VERSION
	.align		4
        /*0000*/ 	.byte	0x04, 0x37
        /*0002*/ 	.short	(.L_543 - .L_542)
.L_542:
        /*0004*/ 	.word	0x00000082


	//----- nvinfo : EIATTR_KPARAM_INFO
	.align		4
.L_543:
        /*0008*/ 	.byte	0x04, 0x17
        /*000a*/ 	.short	(.L_545 - .L_544)
.L_544:
        /*000c*/ 	.word	0x00000000
        /*0010*/ 	.short	0x0000
        /*0012*/ 	.short	0x0070
        /*0014*/ 	.byte	0x00, 0xf0, 0x01, 0x2a


	//----- nvinfo : EIATTR_SPARSE_MMA_MASK
	.align		4
.L_545:
        /*0018*/ 	.byte	0x03, 0x50
        /*001a*/ 	.short	0x0000


	//----- nvinfo : EIATTR_MAXREG_COUNT
	.align		4
        /*001c*/ 	.byte	0x03, 0x1b
        /*001e*/ 	.short	0x00a8


	//----- nvinfo : EIATTR_NUM_BARRIERS
	.align		4
        /*0020*/ 	.byte	0x02, 0x4c
        /*0022*/ 	.byte	0x10
	.zero		1


	//----- nvinfo : EIATTR_EXTERNS
	.align		4
        /*0024*/ 	.byte	0x04, 0x0f
        /*0026*/ 	.short	(.L_547 - .L_546)


	//   ....[0]....
	.align		4
.L_546:
        /*0028*/ 	.word	index@(__assertfail)


	//----- nvinfo : EIATTR_ANNOTATIONS
	.align		4
.L_547:
        /*002c*/ 	.byte	0x04, 0x55
        /*002e*/ 	.short	(.L_549 - .L_548)


	//   ....[0]....
.L_548:
        /* <DEDUP_REMOVED lines=71> */


	//----- nvinfo : EIATTR_MERCURY_ISA_VERSION
	.align		4
.L_549:
        /*0490*/ 	.byte	0x03, 0x5f
        /*0492*/ 	.short	0x0101


	//----- nvinfo : EIATTR_UNUSED_LOAD_BYTE_OFFSET
	.align		4
        /*0494*/ 	.byte	0x04, 0x44
        /*0496*/ 	.short	(.L_551 - .L_550)


	//   ....[0]....
.L_550:
        /*0498*/ 	.word	0x00000a40
        /*049c*/ 	.word	0x0000fff0


	//   ....[1]....
        /*04a0*/ 	.word	0x000084e0
        /*04a4*/ 	.word	0x0000fff0


	//----- nvinfo : EIATTR_INT_WARP_WIDE_INSTR_OFFSETS
	.align		4
.L_551:
        /*04a8*/ 	.byte	0x04, 0x31
        /*04aa*/ 	.short	(.L_553 - .L_552)


	//   ....[0]....
.L_552:
        /*04ac*/ 	.word	0x00000130


	//   ....[1]....
        /*04b0*/ 	.word	0x00000170


	//   ....[2]....
        /*04b4*/ 	.word	0x000001e0


	//   ....[3]....
        /*04b8*/ 	.word	0x0000c580


	//   ....[4]....
        /*04bc*/ 	.word	0x0000c610


	//   ....[5]....
        /*04c0*/ 	.word	0x00010540


	//   ....[6]....
        /*04c4*/ 	.word	0x000105d0


	//----- nvinfo : EIATTR_COOP_GROUP_MASK_REGIDS
	.align		4
.L_553:
        /*04c8*/ 	.byte	0x04, 0x29
        /*04ca*/ 	.short	(.L_555 - .L_554)


	//   ....[0]....
.L_554:
        /*04cc*/ 	.word	0xffffffff


	//   ....[1]....
        /*04d0*/ 	.word	0xffffffff


	//   ....[2]....
        /*04d4*/ 	.word	0xffffffff


	//   ....[3]....
        /*04d8*/ 	.word	0xffffffff


	//   ....[4]....
        /*04dc*/ 	.word	0xffffffff


	//   ....[5]....
        /*04e0*/ 	.word	0xffffffff


	//   ....[6]....
        /*04e4*/ 	.word	0xffffffff


	//   ....[7]....
        /*04e8*/ 	.word	0xffffffff


	//   ....[8]....
        /*04ec*/ 	.word	0xffffffff


	//   ....[9]....
        /*04f0*/ 	.word	0xffffffff


	//   ....[10]....
        /*04f4*/ 	.word	0xffffffff


	//   ....[11]....
        /*04f8*/ 	.word	0xffffffff


	//   ....[12]....
        /*04fc*/ 	.word	0xffffffff


	//   ....[13]....
        /*0500*/ 	.word	0xffffffff


	//   ....[14]....
        /*0504*/ 	.word	0xffffffff


	//   ....[15]....
        /*0508*/ 	.word	0xffffffff


	//   ....[16]....
        /*050c*/ 	.word	0xffffffff


	//   ....[17]....
        /*0510*/ 	.word	0xffffffff


	//   ....[18]....
        /*0514*/ 	.word	0xffffffff


	//   ....[19]....
        /*0518*/ 	.word	0xffffffff


	//   ....[20]....
        /*051c*/ 	.word	0xffffffff


	//   ....[21]....
        /*0520*/ 	.word	0xffffffff


	//   ....[22]....
        /*0524*/ 	.word	0xffffffff


	//   ....[23]....
        /*0528*/ 	.word	0xffffffff


	//   ....[24]....
        /*052c*/ 	.word	0xffffffff


	//   ....[25]....
        /*0530*/ 	.word	0xffffffff


	//   ....[26]....
        /*0534*/ 	.word	0xffffffff


	//   ....[27]....
        /*0538*/ 	.word	0xffffffff


	//   ....[28]....
        /*053c*/ 	.word	0xffffffff


	//   ....[29]....
        /*0540*/ 	.word	0xffffffff


	//   ....[30]....
        /*0544*/ 	.word	0xffffffff


	//   ....[31]....
        /*0548*/ 	.word	0xffffffff


	//   ....[32]....
        /*054c*/ 	.word	0xffffffff


	//   ....[33]....
        /*0550*/ 	.word	0xffffffff


	//   ....[34]....
        /*0554*/ 	.word	0xffffffff


	//   ....[35]....
        /*0558*/ 	.word	0xffffffff


	//   ....[36]....
        /*055c*/ 	.word	0xffffffff


	//   ....[37]....
        /*0560*/ 	.word	0xffffffff


	//   ....[38]....
        /*0564*/ 	.word	0xffffffff


	//   ....[39]....
        /*0568*/ 	.word	0xffffffff


	//   ....[40]....
        /*056c*/ 	.word	0xffffffff


	//   ....[41]....
        /*0570*/ 	.word	0xffffffff


	//   ....[42]....
        /*0574*/ 	.word	0xffffffff


	//   ....[43]....
        /*0578*/ 	.word	0xffffffff


	//   ....[44]....
        /*057c*/ 	.word	0xffffffff


	//   ....[45]....
        /*0580*/ 	.word	0xffffffff


	//   ....[46]....
        /*0584*/ 	.word	0xffffffff


	//   ....[47]....
        /*0588*/ 	.word	0xffffffff


	//   ....[48]....
        /*058c*/ 	.word	0xffffffff


	//   ....[49]....
        /*0590*/ 	.word	0xffffffff


	//   ....[50]....
        /*0594*/ 	.word	0xffffffff


	//   ....[51]....
        /*0598*/ 	.word	0xffffffff


	//   ....[52]....
        /*059c*/ 	.word	0xffffffff


	//   ....[53]....
        /*05a0*/ 	.word	0xffffffff


	//   ....[54]....
        /*05a4*/ 	.word	0xffffffff


	//   ....[55]....
        /*05a8*/ 	.word	0xffffffff


	//   ....[56]....
        /*05ac*/ 	.word	0xffffffff


	//   ....[57]....
        /*05b0*/ 	.word	0xffffffff


	//   ....[58]....
        /*05b4*/ 	.word	0xffffffff


	//   ....[59]....
        /*05b8*/ 	.word	0xffffffff


	//   ....[60]....
        /*05bc*/ 	.word	0xffffffff


	//   ....[61]....
        /*05c0*/ 	.word	0xffffffff


	//   ....[62]....
        /*05c4*/ 	.word	0xffffffff


	//   ....[63]....
        /*05c8*/ 	.word	0xffffffff


	//   ....[64]....
        /*05cc*/ 	.word	0xffffffff


	//   ....[65]....
        /*05d0*/ 	.word	0xffffffff


	//   ....[66]....
        /*05d4*/ 	.word	0xffffffff


	//   ....[67]....
        /*05d8*/ 	.word	0xffffffff


	//   ....[68]....
        /*05dc*/ 	.word	0xffffffff


	//   ....[69]....
        /*05e0*/ 	.word	0xffffffff


	//   ....[70]....
        /*05e4*/ 	.word	0xffffffff


	//   ....[71]....
        /*05e8*/ 	.word	0xffffffff


	//   ....[72]....
        /*05ec*/ 	.word	0xffffffff


	//   ....[73]....
        /*05f0*/ 	.word	0xffffffff


	//   ....[74]....
        /*05f4*/ 	.word	0xffffffff


	//   ....[75]....
        /*05f8*/ 	.word	0xffffffff


	//   ....[76]....
        /*05fc*/ 	.word	0xffffffff


	//   ....[77]....
        /*0600*/ 	.word	0xffffffff


	//   ....[78]....
        /*0604*/ 	.word	0xffffffff


	//   ....[79]....
        /*0608*/ 	.word	0xffffffff


	//   ....[80]....
        /*060c*/ 	.word	0xffffffff


	//   ....[81]....
        /*0610*/ 	.word	0xffffffff


	//   ....[82]....
        /*0614*/ 	.word	0xffffffff


	//   ....[83]....
        /*0618*/ 	.word	0xffffffff


	//   ....[84]....
        /*061c*/ 	.word	0xffffffff


	//   ....[85]....
        /*0620*/ 	.word	0xffffffff


	//   ....[86]....
        /*0624*/ 	.word	0xffffffff


	//   ....[87]....
        /*0628*/ 	.word	0xffffffff


	//   ....[88]....
        /*062c*/ 	.word	0xffffffff


	//   ....[89]....
        /*0630*/ 	.word	0xffffffff


	//   ....[90]....
        /*0634*/ 	.word	0xffffffff


	//   ....[91]....
        /*0638*/ 	.word	0xffffffff


	//   ....[92]....
        /*063c*/ 	.word	0xffffffff


	//   ....[93]....
        /*0640*/ 	.word	0xffffffff


	//   ....[94]....
        /*0644*/ 	.word	0xffffffff


	//   ....[95]....
        /*0648*/ 	.word	0xffffffff


	//   ....[96]....
        /*064c*/ 	.word	0xffffffff


	//   ....[97]....
        /*0650*/ 	.word	0xffffffff


	//   ....[98]....
        /*0654*/ 	.word	0xffffffff


	//   ....[99]....
        /*0658*/ 	.word	0x0500000f


	//   ....[100]....
        /*065c*/ 	.word	0x0500000f


	//   ....[101]....
        /*0660*/ 	.word	0x0500000f


	//   ....[102]....
        /*0664*/ 	.word	0x0500000f


	//   ....[103]....
        /*0668*/ 	.word	0x0500000f


	//   ....[104]....
        /*066c*/ 	.word	0x0500000f


	//   ....[105]....
        /*0670*/ 	.word	0x0500000f


	//   ....[106]....
        /*0674*/ 	.word	0x0500000f


	//   ....[107]....
        /*0678*/ 	.word	0x0500000f


	//   ....[108]....
        /*067c*/ 	.word	0x0500000f


	//   ....[109]....
        /*0680*/ 	.word	0x0500000f


	//   ....[110]....
        /*0684*/ 	.word	0x0500000f


	//   ....[111]....
        /*0688*/ 	.word	0x0500000f


	//   ....[112]....
        /*068c*/ 	.word	0x0500000f


	//   ....[113]....
        /*0690*/ 	.word	0x0500000f


	//   ....[114]....
        /*0694*/ 	.word	0x0500000f


	//   ....[115]....
        /*0698*/ 	.word	0x0500000f


	//   ....[116]....
        /*069c*/ 	.word	0x0500000f


	//   ....[117]....
        /*06a0*/ 	.word	0x0500000f


	//   ....[118]....
        /*06a4*/ 	.word	0x0500000f


	//   ....[119]....
        /*06a8*/ 	.word	0x0500000f


	//   ....[120]....
        /*06ac*/ 	.word	0x0500000f


	//   ....[121]....
        /*06b0*/ 	.word	0x0500000f


	//   ....[122]....
        /*06b4*/ 	.word	0x0500000f


	//   ....[123]....
        /*06b8*/ 	.word	0x0500000f


	//   ....[124]....
        /*06bc*/ 	.word	0x0500000f


	//   ....[125]....
        /*06c0*/ 	.word	0x0500000f


	//   ....[126]....
        /*06c4*/ 	.word	0x0500000f


	//   ....[127]....
        /*06c8*/ 	.word	0x0500000f


	//   ....[128]....
        /*06cc*/ 	.word	0x0500000f


	//   ....[129]....
        /*06d0*/ 	.word	0x0500000f


	//   ....[130]....
        /*06d4*/ 	.word	0x0500000f


	//   ....[131]....
        /*06d8*/ 	.word	0x0500000f


	//   ....[132]....
        /*06dc*/ 	.word	0x0500000f


	//   ....[133]....
        /*06e0*/ 	.word	0x0500000f


	//----- nvinfo : EIATTR_COOP_GROUP_INSTR_OFFSETS
	.align		4
.L_555:
        /*06e4*/ 	.byte	0x04, 0x28
        /*06e6*/ 	.short	(.L_557 - .L_556)


	//   ....[0]....
.L_556:
        /*06e8*/ 	.word	0x00000070


	//   ....[1]....
        /*06ec*/ 	.word	0x00000140


	//   ....[2]....
        /*06f0*/ 	.word	0x00000190


	//   ....[3]....
        /*06f4*/ 	.word	0x000003c0


	//   ....[4]....
        /*06f8*/ 	.word	0x00000520


	//   ....[5]....
        /*06fc*/ 	.word	0x00000640


	//   ....[6]....
        /*0700*/ 	.word	0x000007a0


	//   ....[7]....
        /*0704*/ 	.word	0x000018a0


	//   ....[8]....
        /*0708*/ 	.word	0x00001ea0


	//   ....[9]....
        /*070c*/ 	.word	0x00001ec0


	//   ....[10]....
        /*0710*/ 	.word	0x00002460


	//   ....[11]....
        /*0714*/ 	.word	0x00002560


	//   ....[12]....
        /*0718*/ 	.word	0x00002b50


	//   ....[13]....
        /*071c*/ 	.word	0x00002bb0


	//   ....[14]....
        /*0720*/ 	.word	0x00003b50


	//   ....[15]....
        /*0724*/ 	.word	0x00003b70


	//   ....[16]....
        /*0728*/ 	.word	0x00004100


	//   ....[17]....
        /*072c*/ 	.word	0x000041c0


	//   ....[18]....
        /*0730*/ 	.word	0x000047a0


	//   ....[19]....
        /*0734*/ 	.word	0x00004820


	//   ....[20]....
        /*0738*/ 	.word	0x00006180


	//   ....[21]....
        /*073c*/ 	.word	0x000061a0


	//   ....[22]....
        /*0740*/ 	.word	0x00006800


	//   ....[23]....
        /*0744*/ 	.word	0x000069d0


	//   ....[24]....
        /*0748*/ 	.word	0x00007a60


	//   ....[25]....
        /*074c*/ 	.word	0x00007ae0


	//   ....[26]....
        /*0750*/ 	.word	0x00007b40


	//   ....[27]....
        /*0754*/ 	.word	0x00007b70


	//   ....[28]....
        /*0758*/ 	.word	0x00009570


	//   ....[29]....
        /*075c*/ 	.word	0x000095a0


	//   ....[30]....
        /*0760*/ 	.word	0x000095d0


	//   ....[31]....
        /*0764*/ 	.word	0x00009610


	//   ....[32]....
        /*0768*/ 	.word	0x00009ed0


	//   ....[33]....
        /*076c*/ 	.word	0x00009ef0


	//   ....[34]....
        /*0770*/ 	.word	0x0000a040


	//   ....[35]....
        /*0774*/ 	.word	0x0000a060


	//   ....[36]....
        /*0778*/ 	.word	0x0000a1a0


	//   ....[37]....
        /*077c*/ 	.word	0x0000a1c0


	//   ....[38]....
        /*0780*/ 	.word	0x0000a310


	//   ....[39]....
        /*0784*/ 	.word	0x0000a330


	//   ....[40]....
        /*0788*/ 	.word	0x0000ac50


	//   ....[41]....
        /*078c*/ 	.word	0x0000ac80


	//   ....[42]....
        /*0790*/ 	.word	0x0000add0


	//   ....[43]....
        /*0794*/ 	.word	0x0000adf0


	//   ....[44]....
        /*0798*/ 	.word	0x0000af30


	//   ....[45]....
        /*079c*/ 	.word	0x0000af50


	//   ....[46]....
        /*07a0*/ 	.word	0x0000b0a0


	//   ....[47]....
        /*07a4*/ 	.word	0x0000b0c0


	//   ....[48]....
        /*07a8*/ 	.word	0x0000b280


	//   ....[49]....
        /*07ac*/ 	.word	0x0000b450


	//   ....[50]....
        /*07b0*/ 	.word	0x0000b480


	//   ....[51]....
        /*07b4*/ 	.word	0x0000b4b0


	//   ....[52]....
        /*07b8*/ 	.word	0x0000b4e0


	//   ....[53]....
        /*07bc*/ 	.word	0x0000b510


	//   ....[54]....
        /*07c0*/ 	.word	0x0000b540


	//   ....[55]....
        /*07c4*/ 	.word	0x0000b6b0


	//   ....[56]....
        /*07c8*/ 	.word	0x0000b6e0


	//   ....[57]....
        /*07cc*/ 	.word	0x0000b710


	//   ....[58]....
        /*07d0*/ 	.word	0x0000b740


	//   ....[59]....
        /*07d4*/ 	.word	0x0000b770


	//   ....[60]....
        /*07d8*/ 	.word	0x0000b7a0


	//   ....[61]....
        /*07dc*/ 	.word	0x0000b840


	//   ....[62]....
        /*07e0*/ 	.word	0x0000b8a0


	//   ....[63]....
        /*07e4*/ 	.word	0x0000b930


	//   ....[64]....
        /*07e8*/ 	.word	0x0000cb80


	//   ....[65]....
        /*07ec*/ 	.word	0x0000d6e0


	//   ....[66]....
        /*07f0*/ 	.word	0x0000d700


	//   ....[67]....
        /*07f4*/ 	.word	0x0000d7a0


	//   ....[68]....
        /*07f8*/ 	.word	0x0000d7c0


	//   ....[69]....
        /*07fc*/ 	.word	0x0000d840


	//   ....[70]....
        /*0800*/ 	.word	0x0000d860


	//   ....[71]....
        /*0804*/ 	.word	0x0000d8e0


	//   ....[72]....
        /*0808*/ 	.word	0x0000d900


	//   ....[73]....
        /*080c*/ 	.word	0x0000d980


	//   ....[74]....
        /*0810*/ 	.word	0x0000d9a0


	//   ....[75]....
        /*0814*/ 	.word	0x0000da20


	//   ....[76]....
        /*0818*/ 	.word	0x0000da40


	//   ....[77]....
        /*081c*/ 	.word	0x0000dac0


	//   ....[78]....
        /*0820*/ 	.word	0x0000dae0


	//   ....[79]....
        /*0824*/ 	.word	0x0000daf0


	//   ....[80]....
        /*0828*/ 	.word	0x0000db00


	//   ....[81]....
        /*082c*/ 	.word	0x000107d0


	//   ....[82]....
        /*0830*/ 	.word	0x00010830


	//   ....[83]....
        /*0834*/ 	.word	0x00010860


	//   ....[84]....
        /*0838*/ 	.word	0x00010870


	//   ....[85]....
        /*083c*/ 	.word	0x000108a0


	//   ....[86]....
        /*0840*/ 	.word	0x000108d0


	//   ....[87]....
        /*0844*/ 	.word	0x00010900


	//   ....[88]....
        /*0848*/ 	.word	0x00010930


	//   ....[89]....
        /*084c*/ 	.word	0x00010ab0


	//   ....[90]....
        /*0850*/ 	.word	0x00010ae0


	//   ....[91]....
        /*0854*/ 	.word	0x00010b10


	//   ....[92]....
        /*0858*/ 	.word	0x00010b40


	//   ....[93]....
        /*085c*/ 	.word	0x00010b70


	//   ....[94]....
        /*0860*/ 	.word	0x00010ba0


	//   ....[95]....
        /*0864*/ 	.word	0x00010c60


	//   ....[96]....
        /*0868*/ 	.word	0x00010c80


	//   ....[97]....
        /*086c*/ 	.word	0x00010cf0


	//   ....[98]....
        /*0870*/ 	.word	0x000113b0


	//   ....[99]....
        /*0874*/ 	.word	0x00011940


	//   ....[100]....
        /*0878*/ 	.word	0x00011af0


	//   ....[101]....
        /*087c*/ 	.word	0x00011b40


	//   ....[102]....
        /*0880*/ 	.word	0x00011ba0


	//   ....[103]....
        /*0884*/ 	.word	0x00011ca0


	//   ....[104]....
        /*0888*/ 	.word	0x00011d00


	//   ....[105]....
        /*088c*/ 	.word	0x00011e00


	//   ....[106]....
        /*0890*/ 	.word	0x00011e60


	//   ....[107]....
        /*0894*/ 	.word	0x00011f60


	//   ....[108]....
        /*0898*/ 	.word	0x00011fc0


	//   ....[109]....
        /*089c*/ 	.word	0x000120c0


	//   ....[110]....
        /*08a0*/ 	.word	0x00012120


	//   ....[111]....
        /*08a4*/ 	.word	0x00012220


	//   ....[112]....
        /*08a8*/ 	.word	0x00012280


	//   ....[113]....
        /*08ac*/ 	.word	0x00012370


	//   ....[114]....
        /*08b0*/ 	.word	0x000123d0


	//   ....[115]....
        /*08b4*/ 	.word	0x00012470


	//   ....[116]....
        /*08b8*/ 	.word	0x000127e0


	//   ....[117]....
        /*08bc*/ 	.word	0x00012880


	//   ....[118]....
        /*08c0*/ 	.word	0x000129a0


	//   ....[119]....
        /*08c4*/ 	.word	0x00012a10


	//   ....[120]....
        /*08c8*/ 	.word	0x00012a80


	//   ....[121]....
        /*08cc*/ 	.word	0x00012af0


	//   ....[122]....
        /*08d0*/ 	.word	0x00012b60


	//   ....[123]....
        /*08d4*/ 	.word	0x00012be0


	//   ....[124]....
        /*08d8*/ 	.word	0x00012c70


	//   ....[125]....
        /*08dc*/ 	.word	0x00012d00


	//   ....[126]....
        /*08e0*/ 	.word	0x00012d70


	//   ....[127]....
        /*08e4*/ 	.word	0x00012de0


	//   ....[128]....
        /*08e8*/ 	.word	0x00012e50


	//   ....[129]....
        /*08ec*/ 	.word	0x00012ed0


	//   ....[130]....
        /*08f0*/ 	.word	0x00012f40


	//   ....[131]....
        /*08f4*/ 	.word	0x00012fe0


	//   ....[132]....
        /*08f8*/ 	.word	0x00013070


	//   ....[133]....
        /*08fc*/ 	.word	0x000131a0


	//----- nvinfo : EIATTR_REG_RECONFIG
	.align		4
.L_557:
        /*0900*/ 	.byte	0x01, 0x54
	.zero		2


	//----- nvinfo : EIATTR_SYSCALL_OFFSETS
	.align		4
        /*0904*/ 	.byte	0x04, 0x46
        /*0906*/ 	.short	(.L_559 - .L_558)


	//   ....[0]....
.L_558:
        /*0908*/ 	.word	0x00001a80


	//   ....[1]....
        /*090c*/ 	.word	0x0000c780


	//   ....[2]....
        /*0910*/ 	.word	0x0000c8e0


	//   ....[3]....
        /*0914*/ 	.word	0x0000c9e0


	//   ....[4]....
        /*0918*/ 	.word	0x0000d310


	//----- nvinfo : EIATTR_MBARRIER_INSTR_OFFSETS
	.align		4
.L_559:
        /*091c*/ 	.byte	0x04, 0x39
        /*091e*/ 	.short	(.L_561 - .L_560)


	//   ....[0]....
.L_560:
        /*0920*/ 	.word	0x00000270
        /*0924*/ 	.word	0x000000ff
        /*0928*/ 	.word	0x00022800
        /*092c*/ 	.short	0x0100
        /*092e*/ 	.byte	0x08
	.zero		1


	//   ....[1]....
        /*0930*/ 	.word	0x00000280
        /*0934*/ 	.word	0x000000ff
        /*0938*/ 	.word	0x00022820
        /*093c*/ 	.short	0x0100
        /*093e*/ 	.byte	0x08
	.zero		1


	//   ....[2]....
        /*0940*/ 	.word	0x00000370
        /*0944*/ 	.word	0x000000ff
        /*0948*/ 	.word	0x00022830
        /*094c*/ 	.short	0x0100
        /*094e*/ 	.byte	0x08
	.zero		1


	//   ....[3]....
        /*0950*/ 	.word	0x00000380
        /*0954*/ 	.word	0x000000ff
        /*0958*/ 	.word	0x00022840
        /*095c*/ 	.short	0x0100
        /*095e*/ 	.byte	0x08
	.zero		1


	//   ....[4]....
        /*0960*/ 	.word	0x00000390
        /*0964*/ 	.word	0x000000ff
        /*0968*/ 	.word	0x00022838
        /*096c*/ 	.short	0x0100
        /*096e*/ 	.byte	0x08
	.zero		1


	//   ....[5]....
        /*0970*/ 	.word	0x000003a0
        /*0974*/ 	.word	0x000000ff
        /*0978*/ 	.word	0x00022848
        /*097c*/ 	.short	0x0100
        /*097e*/ 	.byte	0x08
	.zero		1


	//   ....[6]....
        /*0980*/ 	.word	0x000004d0
        /*0984*/ 	.word	0x000000ff
        /*0988*/ 	.word	0x00022850
        /*098c*/ 	.short	0x0100
        /*098e*/ 	.byte	0x08
	.zero		1


	//   ....[7]....
        /*0990*/ 	.word	0x000004e0
        /*0994*/ 	.word	0x000000ff
        /*0998*/ 	.word	0x00022860
        /*099c*/ 	.short	0x0100
        /*099e*/ 	.byte	0x08
	.zero		1


	//   ....[8]....
        /*09a0*/ 	.word	0x000004f0
        /*09a4*/ 	.word	0x000000ff
        /*09a8*/ 	.word	0x00022858
        /*09ac*/ 	.short	0x0100
        /*09ae*/ 	.byte	0x08
	.zero		1


	//   ....[9]....
        /*09b0*/ 	.word	0x00000500
        /*09b4*/ 	.word	0x000000ff
        /*09b8*/ 	.word	0x00022868
        /*09bc*/ 	.short	0x0100
        /*09be*/ 	.byte	0x08
	.zero		1


	//   ....[10]....
        /*09c0*/ 	.word	0x000005f0
        /*09c4*/ 	.word	0x000000ff
        /*09c8*/ 	.word	0x00022870
        /*09cc*/ 	.short	0x0100
        /*09ce*/ 	.byte	0x06
	.zero		1


	//   ....[11]....
        /*09d0*/ 	.word	0x00000600
        /*09d4*/ 	.word	0x000000ff
        /*09d8*/ 	.word	0x00022880
        /*09dc*/ 	.short	0x0100
        /*09de*/ 	.byte	0x06
	.zero		1


	//   ....[12]....
        /*09e0*/ 	.word	0x00000610
        /*09e4*/ 	.word	0x000000ff
        /*09e8*/ 	.word	0x00022878
        /*09ec*/ 	.short	0x0100
        /*09ee*/ 	.byte	0x06
	.zero		1


	//   ....[13]....
        /*09f0*/ 	.word	0x00000620
        /*09f4*/ 	.word	0x000000ff
        /*09f8*/ 	.word	0x00022888
        /*09fc*/ 	.short	0x0100
        /*09fe*/ 	.byte	0x06
	.zero		1


	//   ....[14]....
        /*0a00*/ 	.word	0x00000750
        /*0a04*/ 	.word	0x000000ff
        /*0a08*/ 	.word	0x00022890
        /*0a0c*/ 	.short	0x0100
        /*0a0e*/ 	.byte	0x08
	.zero		1


	//   ....[15]....
        /*0a10*/ 	.word	0x00000760
        /*0a14*/ 	.word	0x000000ff
        /*0a18*/ 	.word	0x000228a0
        /*0a1c*/ 	.short	0x0100
        /*0a1e*/ 	.byte	0x08
	.zero		1


	//   ....[16]....
        /*0a20*/ 	.word	0x00000770
        /*0a24*/ 	.word	0x000000ff
        /*0a28*/ 	.word	0x00022898
        /*0a2c*/ 	.short	0x0100
        /*0a2e*/ 	.byte	0x08
	.zero		1


	//   ....[17]....
        /*0a30*/ 	.word	0x00000780
        /*0a34*/ 	.word	0x000000ff
        /*0a38*/ 	.word	0x000228a8
        /*0a3c*/ 	.short	0x0100
        /*0a3e*/ 	.byte	0x08
	.zero		1


	//   ....[18]....
        /*0a40*/ 	.word	0x000008b0
        /*0a44*/ 	.word	0x000000ff
        /*0a48*/ 	.word	0x000228b0
        /*0a4c*/ 	.short	0x0100
        /*0a4e*/ 	.byte	0x08
	.zero		1


	//   ....[19]....
        /*0a50*/ 	.word	0x000008c0
        /*0a54*/ 	.word	0x000000ff
        /*0a58*/ 	.word	0x000228c0
        /*0a5c*/ 	.short	0x0100
        /*0a5e*/ 	.byte	0x08
	.zero		1


	//   ....[20]....
        /*0a60*/ 	.word	0x000008d0
        /*0a64*/ 	.word	0x000000ff
        /*0a68*/ 	.word	0x000228b8
        /*0a6c*/ 	.short	0x0100
        /*0a6e*/ 	.byte	0x08
	.zero		1


	//   ....[21]....
        /*0a70*/ 	.word	0x000008e0
        /*0a74*/ 	.word	0x000000ff
        /*0a78*/ 	.word	0x000228c8
        /*0a7c*/ 	.short	0x0100
        /*0a7e*/ 	.byte	0x08
	.zero		1


	//   ....[22]....
        /*0a80*/ 	.word	0x00001b30
        /*0a84*/ 	.word	0x00000007
        /*0a88*/ 	.word	0x00022800
        /*0a8c*/ 	.short	0x010a
        /*0a8e*/ 	.byte	0x3f
	.zero		1


	//   ....[23]....
        /*0a90*/ 	.word	0x00001c00
        /*0a94*/ 	.word	0x00000006
        /*0a98*/ 	.word	0x00022830
        /*0a9c*/ 	.short	0x010a
        /*0a9e*/ 	.byte	0x3f
	.zero		1


	//   ....[24]....
        /*0aa0*/ 	.word	0x00001c40
        /*0aa4*/ 	.word	0x00000006
        /*0aa8*/ 	.word	0x00022830
        /*0aac*/ 	.short	0x010a
        /*0aae*/ 	.byte	0x3f
	.zero		1


	//   ....[25]....
        /*0ab0*/ 	.word	0x00003000
        /*0ab4*/ 	.word	0x00000000
        /*0ab8*/ 	.word	0x00000000
        /*0abc*/ 	.short	0x0101
        /*0abe*/ 	.byte	0x3f
	.zero		1


	//   ....[26]....
        /*0ac0*/ 	.word	0x00003460
        /*0ac4*/ 	.word	0x00000006
        /*0ac8*/ 	.word	0x00022850
        /*0acc*/ 	.short	0x010a
        /*0ace*/ 	.byte	0x3f
	.zero		1


	//   ....[27]....
        /*0ad0*/ 	.word	0x000034a0
        /*0ad4*/ 	.word	0x00000006
        /*0ad8*/ 	.word	0x00022850
        /*0adc*/ 	.short	0x010a
        /*0ade*/ 	.byte	0x3f
	.zero		1


	//   ....[28]....
        /*0ae0*/ 	.word	0x00003860
        /*0ae4*/ 	.word	0x00000006
        /*0ae8*/ 	.word	0x00000000
        /*0aec*/ 	.short	0x0101
        /*0aee*/ 	.byte	0x3f
	.zero		1


	//   ....[29]....
        /*0af0*/ 	.word	0x00003980
        /*0af4*/ 	.word	0x000000ff
        /*0af8*/ 	.word	0x00022830
        /*0afc*/ 	.short	0x010a
        /*0afe*/ 	.byte	0x19
	.zero		1


	//   ....[30]....
        /*0b00*/ 	.word	0x000039c0
        /*0b04*/ 	.word	0x000000ff
        /*0b08*/ 	.word	0x00022830
        /*0b0c*/ 	.short	0x010a
        /*0b0e*/ 	.byte	0x19
	.zero		1


	//   ....[31]....
        /*0b10*/ 	.word	0x00004d80
        /*0b14*/ 	.word	0x00000000
        /*0b18*/ 	.word	0x00000000
        /*0b1c*/ 	.short	0x0101
        /*0b1e*/ 	.byte	0x3f
	.zero		1


	//   ....[32]....
        /*0b20*/ 	.word	0x000059a0
        /*0b24*/ 	.word	0x000000ff
        /*0b28*/ 	.word	0x00022850
        /*0b2c*/ 	.short	0x010a
        /*0b2e*/ 	.byte	0x19
	.zero		1


	//   ....[33]....
        /*0b30*/ 	.word	0x000059e0
        /*0b34*/ 	.word	0x000000ff
        /*0b38*/ 	.word	0x00022850
        /*0b3c*/ 	.short	0x010a
        /*0b3e*/ 	.byte	0x19
	.zero		1


	//   ....[34]....
        /*0b40*/ 	.word	0x00005cf0
        /*0b44*/ 	.word	0x000000b1
        /*0b48*/ 	.word	0x00000000
        /*0b4c*/ 	.short	0x0101
        /*0b4e*/ 	.byte	0x3f
	.zero		1


	//   ....[35]....
        /*0b50*/ 	.word	0x00005e30
        /*0b54*/ 	.word	0x000000ff
        /*0b58*/ 	.word	0x00022830
        /*0b5c*/ 	.short	0x010a
        /*0b5e*/ 	.byte	0x18
	.zero		1


	//   ....[36]....
        /*0b60*/ 	.word	0x00005e70
        /*0b64*/ 	.word	0x000000ff
        /*0b68*/ 	.word	0x00022830
        /*0b6c*/ 	.short	0x010a
        /*0b6e*/ 	.byte	0x18
	.zero		1


	//   ....[37]....
        /*0b70*/ 	.word	0x00006c50
        /*0b74*/ 	.word	0x0000009a
        /*0b78*/ 	.word	0x00000000
        /*0b7c*/ 	.short	0x0101
        /*0b7e*/ 	.byte	0x3f
	.zero		1


	//   ....[38]....
        /*0b80*/ 	.word	0x00007700
        /*0b84*/ 	.word	0x000000ff
        /*0b88*/ 	.word	0x00022850
        /*0b8c*/ 	.short	0x010a
        /*0b8e*/ 	.byte	0x18
	.zero		1


	//   ....[39]....
        /*0b90*/ 	.word	0x00007740
        /*0b94*/ 	.word	0x000000ff
        /*0b98*/ 	.word	0x00022850
        /*0b9c*/ 	.short	0x010a
        /*0b9e*/ 	.byte	0x18
	.zero		1


	//   ....[40]....
        /*0ba0*/ 	.word	0x00007a40
        /*0ba4*/ 	.word	0x000000b7
        /*0ba8*/ 	.word	0x00000000
        /*0bac*/ 	.short	0x0101
        /*0bae*/ 	.byte	0x3f
	.zero		1


	//   ....[41]....
        /*0bb0*/ 	.word	0x00009ec0
        /*0bb4*/ 	.word	0x00000097
        /*0bb8*/ 	.word	0x00000000
        /*0bbc*/ 	.short	0x0101
        /*0bbe*/ 	.byte	0x3f
	.zero		1


	//   ....[42]....
        /*0bc0*/ 	.word	0x0000ce10
        /*0bc4*/ 	.word	0x00000000
        /*0bc8*/ 	.word	0x00022840
        /*0bcc*/ 	.short	0x010a
        /*0bce*/ 	.byte	0x3f
	.zero		1


	//   ....[43]....
        /*0bd0*/ 	.word	0x0000dc10
        /*0bd4*/ 	.word	0x00000008
        /*0bd8*/ 	.word	0x00022800
        /*0bdc*/ 	.short	0x0107
        /*0bde*/ 	.byte	0x3f
	.zero		1


	//   ....[44]....
        /*0be0*/ 	.word	0x0000dd10
        /*0be4*/ 	.word	0x00000002
        /*0be8*/ 	.word	0x00022800
        /*0bec*/ 	.short	0x0101
        /*0bee*/ 	.byte	0x3f
	.zero		1


	//   ....[45]....
        /*0bf0*/ 	.word	0x0000dd30
        /*0bf4*/ 	.word	0x00000002
        /*0bf8*/ 	.word	0x00022820
        /*0bfc*/ 	.short	0x010a
        /*0bfe*/ 	.byte	0x3f
	.zero		1


	//   ....[46]....
        /*0c00*/ 	.word	0x0000de40
        /*0c04*/ 	.word	0x00000002
        /*0c08*/ 	.word	0x00022860
        /*0c0c*/ 	.short	0x010a
        /*0c0e*/ 	.byte	0x3f
	.zero		1


	//   ....[47]....
        /*0c10*/ 	.word	0x0000e720
        /*0c14*/ 	.word	0x00000003
        /*0c18*/ 	.word	0x00022840
        /*0c1c*/ 	.short	0x010a
        /*0c1e*/ 	.byte	0x3f
	.zero		1


	//   ....[48]....
        /*0c20*/ 	.word	0x0000e980
        /*0c24*/ 	.word	0x00000003
        /*0c28*/ 	.word	0x00022860
        /*0c2c*/ 	.short	0x010a
        /*0c2e*/ 	.byte	0x3f
	.zero		1


	//   ....[49]....
        /*0c30*/ 	.word	0x0000f200
        /*0c34*/ 	.word	0x00000004
        /*0c38*/ 	.word	0x00022840
        /*0c3c*/ 	.short	0x010a
        /*0c3e*/ 	.byte	0x3f
	.zero		1


	//   ....[50]....
        /*0c40*/ 	.word	0x0000f450
        /*0c44*/ 	.word	0x00000004
        /*0c48*/ 	.word	0x00022860
        /*0c4c*/ 	.short	0x010a
        /*0c4e*/ 	.byte	0x3f
	.zero		1


	//   ....[51]....
        /*0c50*/ 	.word	0x0000fc60
        /*0c54*/ 	.word	0x00000004
        /*0c58*/ 	.word	0x00022840
        /*0c5c*/ 	.short	0x010a
        /*0c5e*/ 	.byte	0x3f
	.zero		1


	//   ....[52]....
        /*0c60*/ 	.word	0x0000fec0
        /*0c64*/ 	.word	0x00000004
        /*0c68*/ 	.word	0x00022860
        /*0c6c*/ 	.short	0x010a
        /*0c6e*/ 	.byte	0x3f
	.zero		1


	//   ....[53]....
        /*0c70*/ 	.word	0x00011330
        /*0c74*/ 	.word	0x00000000
        /*0c78*/ 	.word	0x00022820
        /*0c7c*/ 	.short	0x010a
        /*0c7e*/ 	.byte	0x3f
	.zero		1


	//   ....[54]....
        /*0c80*/ 	.word	0x000114f0
        /*0c84*/ 	.word	0x00000006
        /*0c88*/ 	.word	0x00000000
        /*0c8c*/ 	.short	0x010a
        /*0c8e*/ 	.byte	0x3f
	.zero		1


	//   ....[55]....
        /*0c90*/ 	.word	0x00011560
        /*0c94*/ 	.word	0x00000007
        /*0c98*/ 	.word	0x00000000
        /*0c9c*/ 	.short	0x010a
        /*0c9e*/ 	.byte	0x3f
	.zero		1


	//   ....[56]....
        /*0ca0*/ 	.word	0x000115d0
        /*0ca4*/ 	.word	0x00000004
        /*0ca8*/ 	.word	0x00000000
        /*0cac*/ 	.short	0x010a
        /*0cae*/ 	.byte	0x3f
	.zero		1


	//   ....[57]....
        /*0cb0*/ 	.word	0x00011600
        /*0cb4*/ 	.word	0x00000003
        /*0cb8*/ 	.word	0x00000000
        /*0cbc*/ 	.short	0x010a
        /*0cbe*/ 	.byte	0x3f
	.zero		1


	//   ....[58]....
        /*0cc0*/ 	.word	0x00011660
        /*0cc4*/ 	.word	0x00000007
        /*0cc8*/ 	.word	0x00022800
        /*0ccc*/ 	.short	0x010a
        /*0cce*/ 	.byte	0x3f
	.zero		1


	//   ....[59]....
        /*0cd0*/ 	.word	0x000116b0
        /*0cd4*/ 	.word	0x00000006
        /*0cd8*/ 	.word	0x00022830
        /*0cdc*/ 	.short	0x010a
        /*0cde*/ 	.byte	0x3f
	.zero		1


	//   ....[60]....
        /*0ce0*/ 	.word	0x00011700
        /*0ce4*/ 	.word	0x00000006
        /*0ce8*/ 	.word	0x00022850
        /*0cec*/ 	.short	0x010a
        /*0cee*/ 	.byte	0x3f
	.zero		1


	//   ....[61]....
        /*0cf0*/ 	.word	0x00011760
        /*0cf4*/ 	.word	0x00000005
        /*0cf8*/ 	.word	0x00022830
        /*0cfc*/ 	.short	0x010a
        /*0cfe*/ 	.byte	0x3f
	.zero		1


	//   ....[62]....
        /*0d00*/ 	.word	0x000117b0
        /*0d04*/ 	.word	0x000000b1
        /*0d08*/ 	.word	0x00022850
        /*0d0c*/ 	.short	0x010a
        /*0d0e*/ 	.byte	0x3f
	.zero		1


	//   ....[63]....
        /*0d10*/ 	.word	0x00011810
        /*0d14*/ 	.word	0x00000005
        /*0d18*/ 	.word	0x00022830
        /*0d1c*/ 	.short	0x010a
        /*0d1e*/ 	.byte	0x3f
	.zero		1


	//   ....[64]....
        /*0d20*/ 	.word	0x00011860
        /*0d24*/ 	.word	0x000000b7
        /*0d28*/ 	.word	0x00022850
        /*0d2c*/ 	.short	0x010a
        /*0d2e*/ 	.byte	0x3f
	.zero		1


	//   ....[65]....
        /*0d30*/ 	.word	0x00011a00
        /*0d34*/ 	.word	0x00000000
        /*0d38*/ 	.word	0x00022840
        /*0d3c*/ 	.short	0x010a
        /*0d3e*/ 	.byte	0x3f
	.zero		1


	//   ....[66]....
        /*0d40*/ 	.word	0x00012500
        /*0d44*/ 	.word	0x00000002
        /*0d48*/ 	.word	0x00022820
        /*0d4c*/ 	.short	0x010a
        /*0d4e*/ 	.byte	0x3f
	.zero		1


	//   ....[67]....
        /*0d50*/ 	.word	0x00012550
        /*0d54*/ 	.word	0x00000002
        /*0d58*/ 	.word	0x00022860
        /*0d5c*/ 	.short	0x010a
        /*0d5e*/ 	.byte	0x3f
	.zero		1


	//   ....[68]....
        /*0d60*/ 	.word	0x000125a0
        /*0d64*/ 	.word	0x00000003
        /*0d68*/ 	.word	0x00022840
        /*0d6c*/ 	.short	0x010a
        /*0d6e*/ 	.byte	0x3f
	.zero		1


	//   ....[69]....
        /*0d70*/ 	.word	0x000125f0
        /*0d74*/ 	.word	0x00000003
        /*0d78*/ 	.word	0x00022860
        /*0d7c*/ 	.short	0x010a
        /*0d7e*/ 	.byte	0x3f
	.zero		1


	//   ....[70]....
        /*0d80*/ 	.word	0x00012640
        /*0d84*/ 	.word	0x00000004
        /*0d88*/ 	.word	0x00022840
        /*0d8c*/ 	.short	0x010a
        /*0d8e*/ 	.byte	0x3f
	.zero		1


	//   ....[71]....
        /*0d90*/ 	.word	0x00012690
        /*0d94*/ 	.word	0x00000004
        /*0d98*/ 	.word	0x00022860
        /*0d9c*/ 	.short	0x010a
        /*0d9e*/ 	.byte	0x3f
	.zero		1


	//   ....[72]....
        /*0da0*/ 	.word	0x000126e0
        /*0da4*/ 	.word	0x00000004
        /*0da8*/ 	.word	0x00022840
        /*0dac*/ 	.short	0x010a
        /*0dae*/ 	.byte	0x3f
	.zero		1


	//   ....[73]....
        /*0db0*/ 	.word	0x00012730
        /*0db4*/ 	.word	0x00000004
        /*0db8*/ 	.word	0x00022860
        /*0dbc*/ 	.short	0x010a
        /*0dbe*/ 	.byte	0x3f
	.zero		1


	//   ....[74]....
        /*0dc0*/ 	.word	0x000130c0
        /*0dc4*/ 	.word	0x00000000
        /*0dc8*/ 	.word	0x00022820
        /*0dcc*/ 	.short	0x010a
        /*0dce*/ 	.byte	0x3f
	.zero		1


	//   ....[75]....
        /*0dd0*/ 	.word	0x00013260
        /*0dd4*/ 	.word	0x00000006
        /*0dd8*/ 	.word	0x00000000
        /*0ddc*/ 	.short	0x010a
        /*0dde*/ 	.byte	0x3f
	.zero		1


	//   ....[76]....
        /*0de0*/ 	.word	0x000132b0
        /*0de4*/ 	.word	0x00000007
        /*0de8*/ 	.word	0x00000000
        /*0dec*/ 	.short	0x010a
        /*0dee*/ 	.byte	0x3f
	.zero		1


	//   ....[77]....
        /*0df0*/ 	.word	0x00013300
        /*0df4*/ 	.word	0x00000004
        /*0df8*/ 	.word	0x00000000
        /*0dfc*/ 	.short	0x010a
        /*0dfe*/ 	.byte	0x3f
	.zero		1


	//----- nvinfo : EIATTR_NUM_MBARRIERS
	.align		4
.L_561:
        /*0e00*/ 	.byte	0x03, 0x38
        /*0e02*/ 	.short	0x0016


	//----- nvinfo : EIATTR_EXIT_INSTR_OFFSETS
	.align		4
        /*0e04*/ 	.byte	0x04, 0x1c
        /*0e06*/ 	.short	(.L_563 - .L_562)


	//   ....[0]....
.L_562:
        /*0e08*/ 	.word	0x00000a80


	//   ....[1]....
        /*0e0c*/ 	.word	0x0000b230


	//   ....[2]....
        /*0e10*/ 	.word	0x00011650


	//----- nvinfo : EIATTR_MAX_THREADS
	.align		4
.L_563:
        /*0e14*/ 	.byte	0x04, 0x05
        /*0e16*/ 	.short	(.L_565 - .L_564)
.L_564:
        /*0e18*/ 	.word	0x00000180
        /*0e1c*/ 	.word	0x00000001
        /*0e20*/ 	.word	0x00000001


	//----- nvinfo : EIATTR_CRS_STACK_SIZE
	.align		4
.L_565:
        /*0e24*/ 	.byte	0x04, 0x1e
        /*0e26*/ 	.short	(.L_567 - .L_566)
.L_566:
        /*0e28*/ 	.word	0x00000000


	//----- nvinfo : EIATTR_CBANK_PARAM_SIZE
	.align		4
.L_567:
        /*0e2c*/ 	.byte	0x03, 0x19
        /*0e2e*/ 	.short	0x0af0


	//----- nvinfo : EIATTR_PARAM_CBANK
	.align		4
        /*0e30*/ 	.byte	0x04, 0x0a
        /*0e32*/ 	.short	(.L_569 - .L_568)
	.align		4
.L_568:
        /*0e34*/ 	.word	index@(.nv.constant0._ZN7cutlass13device_kernelIN5flash11enable_sm90INS1_16FlashAttnFwdSm90INS1_25CollectiveMainloopFwdSm90ILi2EN4cute5tupleIJNS5_1CILi1EEES8_S8_EEENS6_IJNS7_ILi128EEENS7_ILi96EEENS7_ILi64EEEEEELi256ENS_10bfloat16_tEfNS_4arch4Sm90ELb1ELb0ELb0ELb1ELb0ELb0ELb0ELb1ELb0ELb1ELb0ELb0EEENS1_21CollectiveEpilogueFwdINS6_IJSA_NS7_ILi256EEESB_EEES9_SE_SG_Li256ELb1ELb1ELb0ELb0EEENS1_36VarlenDynamicPersistentTileSchedulerILi128ELi96ELi256ELi128ELb0ELb1ELb1ELb1ELb1ELb1EEEEEEEEEvNT_6ParamsE)
        /*0e38*/ 	.short	0x0210
        /*0e3a*/ 	.short	0x0af0


	//----- nvinfo : EIATTR_SW_WAR
	.align		4
.L_569:
        /*0e3c*/ 	.byte	0x04, 0x36
        /*0e3e*/ 	.short	(.L_571 - .L_570)
.L_570:
        /*0e40*/ 	.word	0x00000008
.L_571:


//--------------------- .nv.info._ZN7cutlass13device_kernelIN5flash11enable_sm90INS1_16FlashAttnFwdSm90INS1_25CollectiveMainloopFwdSm90ILi2EN4cute5tupleIJNS5_1CILi1EEES8_S8_EEENS6_IJNS7_ILi128EEENS7_ILi96EEENS7_ILi64EEEEEELi256ENS_10bfloat16_tEfNS_4arch4Sm90ELb1ELb0ELb0ELb1ELb0ELb1ELb0ELb1ELb0ELb1ELb0ELb0EEENS1_21CollectiveEpilogueFwdINS6_IJSA_NS7_ILi256EEESB_EEES9_SE_SG_Li256ELb1ELb1ELb0ELb0EEENS1_36VarlenDynamicPersistentTileSchedulerILi128ELi96ELi256ELi128ELb0ELb1ELb1ELb1ELb1ELb1EEEEEEEEEvNT_6ParamsE --------------------------
	.section	.nv.info._ZN7cutlass13device_kernelIN5flash11enable_sm90INS1_16FlashAttnFwdSm90INS1_25CollectiveMainloopFwdSm90ILi2EN4cute5tupleIJNS5_1CILi1EEES8_S8_EEENS6_IJNS7_ILi128EEENS7_ILi96EEENS7_ILi64EEEEEELi256ENS_10bfloat16_tEfNS_4arch4Sm90ELb1ELb0ELb0ELb1ELb0ELb1ELb0ELb1ELb0ELb1ELb0ELb0EEENS1_21CollectiveEpilogueFwdINS6_IJSA_NS7_ILi256EEESB_EEES9_SE_SG_Li256ELb1ELb1ELb0ELb0EEENS1_36VarlenDynamicPersistentTileSchedulerILi128ELi96ELi256ELi128ELb0ELb1ELb1ELb1ELb1ELb1EEEEEEEEEvNT_6ParamsE,"",@"SHT_CUDA_INFO"
	.sectionflags	@""
	.align	4


	//----- nvinfo : EIATTR_CUDA_API_VERSION
	.align		4
        /*0000*/ 	.byte	0x04, 0x37
        /*0002*/ 	.short	(.L_573 - .L_572)
.L_572:
        /*0004*/ 	.word	0x00000082


	//----- nvinfo : EIATTR_KPARAM_INFO
	.align		4
.L_573:
        /*0008*/ 	.byte	0x04, 0x17
        /*000a*/ 	.short	(.L_575 - .L_574)
.L_574:
        /*000c*/ 	.word	0x00000000
        /*0010*/ 	.short	0x0000
        /*0012*/ 	.short	0x0070
        /*0014*/ 	.byte	0x00, 0xf0, 0x01, 0x2a


	//----- nvinfo : EIATTR_SPARSE_MMA_MASK
	.align		4
.L_575:
        /*0018*/ 	.byte	0x03, 0x50
        /*001a*/ 	.short	0x0000


	//----- nvinfo : EIATTR_MAXREG_COUNT
	.align		4
        /*001c*/ 	.byte	0x03, 0x1b
        /*001e*/ 	.short	0x00a8


	//----- nvinfo : EIATTR_NUM_BARRIERS
	.align		4
        /*0020*/ 	.byte	0x02, 0x4c
        /*0022*/ 	.byte	0x10
	.zero		1


	//----- nvinfo : EIATTR_EXTERNS
	.align		4
        /*0024*/ 	.byte	0x04, 0x0f
        /*0026*/ 	.short	(.L_577 - .L_576)


	//   ....[0]....
	.align		4
.L_576:
        /*0028*/ 	.word	index@(__assertfail)


	//----- nvinfo : EIATTR_ANNOTATIONS
	.align		4
.L_577:
        /*002c*/ 	.byte	0x04, 0x55
        /*002e*/ 	.short	(.L_579 - .L_578)


	//   ....[0]....
.L_578:
        /* <DEDUP_REMOVED lines=96> */


	//----- nvinfo : EIATTR_MERCURY_ISA_VERSION
	.align		4
.L_579:
        /*0620*/ 	.byte	0x03, 0x5f
        /*0622*/ 	.short	0x0101


	//----- nvinfo : EIATTR_UNUSED_LOAD_BYTE_OFFSET
	.align		4
        /*0624*/ 	.byte	0x04, 0x44
        /*0626*/ 	.short	(.L_581 - .L_580)


	//   ....[0]....
.L_580:
        /*0628*/ 	.word	0x00000ac0
        /*062c*/ 	.word	0x0000fff0


	//   ....[1]....
        /*0630*/ 	.word	0x0000fff0
        /*0634*/ 	.word	0x0000fff0


	//----- nvinfo : EIATTR_INT_WARP_WIDE_INSTR_OFFSETS
	.align		4
.L_581:
        /*0638*/ 	.byte	0x04, 0x31
        /*063a*/ 	.short	(.L_583 - .L_582)


	//   ....[0]....
.L_582:
        /*063c*/ 	.word	0x00000180


	//   ....[1]....
        /*0640*/ 	.word	0x00000220


	//   ....[2]....
        /*0644*/ 	.word	0x00000290


	//   ....[3]....
        /*0648*/ 	.word	0x000157a0


	//   ....[4]....
        /*064c*/ 	.word	0x00015830


	//   ....[5]....
        /*0650*/ 	.word	0x000197a0


	//   ....[6]....
        /*0654*/ 	.word	0x00019830


	//----- nvinfo : EIATTR_COOP_GROUP_MASK_REGIDS
	.align		4
.L_583:
        /*0658*/ 	.byte	0x04, 0x29
        /*065a*/ 	.short	(.L_585 - .L_584)


	//   ....[0]....
.L_584:
        /*065c*/ 	.word	0xffffffff


	//   ....[1]....
        /*0660*/ 	.word	0xffffffff


	//   ....[2]....
        /*0664*/ 	.word	0xffffffff


	//   ....[3]....
        /*0668*/ 	.word	0xffffffff


	//   ....[4]....
        /*066c*/ 	.word	0xffffffff


	//   ....[5]....
        /*0670*/ 	.word	0xffffffff


	//   ....[6]....
        /*0674*/ 	.word	0xffffffff


	//   ....[7]....
        /*0678*/ 	.word	0xffffffff


	//   ....[8]....
        /*067c*/ 	.word	0xffffffff


	//   ....[9]....
        /*0680*/ 	.word	0xffffffff


	//   ....[10]....
        /*0684*/ 	.word	0xffffffff


	//   ....[11]....
        /*0688*/ 	.word	0xffffffff


	//   ....[12]....
        /*068c*/ 	.word	0xffffffff


	//   ....[13]....
        /*0690*/ 	.word	0xffffffff


	//   ....[14]....
        /*0694*/ 	.word	0xffffffff


	//   ....[15]....
        /*0698*/ 	.word	0xffffffff


	//   ....[16]....
        /*069c*/ 	.word	0xffffffff


	//   ....[17]....
        /*06a0*/ 	.word	0xffffffff


	//   ....[18]....
        /*06a4*/ 	.word	0xffffffff


	//   ....[19]....
        /*06a8*/ 	.word	0xffffffff


	//   ....[20]....
        /*06ac*/ 	.word	0xffffffff


	//   ....[21]....
        /*06b0*/ 	.word	0xffffffff


	//   ....[22]....
        /*06b4*/ 	.word	0xffffffff


	//   ....[23]....
        /*06b8*/ 	.word	0xffffffff


	//   ....[24]....
        /*06bc*/ 	.word	0xffffffff


	//   ....[25]....
        /*06c0*/ 	.word	0xffffffff


	//   ....[26]....
        /*06c4*/ 	.word	0xffffffff


	//   ....[27]....
        /*06c8*/ 	.word	0xffffffff


	//   ....[28]....
        /*06cc*/ 	.word	0xffffffff


	//   ....[29]....
        /*06d0*/ 	.word	0xffffffff


	//   ....[30]....
        /*06d4*/ 	.word	0xffffffff


	//   ....[31]....
        /*06d8*/ 	.word	0xffffffff


	//   ....[32]....
        /*06dc*/ 	.word	0xffffffff


	//   ....[33]....
        /*06e0*/ 	.word	0xffffffff


	//   ....[34]....
        /*06e4*/ 	.word	0xffffffff


	//   ....[35]....
        /*06e8*/ 	.word	0xffffffff


	//   ....[36]....
        /*06ec*/ 	.word	0xffffffff


	//   ....[37]....
        /*06f0*/ 	.word	0xffffffff


	//   ....[38]....
        /*06f4*/ 	.word	0xffffffff


	//   ....[39]....
        /*06f8*/ 	.word	0xffffffff


	//   ....[40]....
        /*06fc*/ 	.word	0xffffffff


	//   ....[41]....
        /*0700*/ 	.word	0xffffffff


	//   ....[42]....
        /*0704*/ 	.word	0xffffffff


	//   ....[43]....
        /*0708*/ 	.word	0xffffffff


	//   ....[44]....
        /*070c*/ 	.word	0xffffffff


	//   ....[45]....
        /*0710*/ 	.word	0xffffffff


	//   ....[46]....
        /*0714*/ 	.word	0xffffffff


	//   ....[47]....
        /*0718*/ 	.word	0xffffffff


	//   ....[48]....
        /*071c*/ 	.word	0xffffffff


	//   ....[49]....
        /*0720*/ 	.word	0xffffffff


	//   ....[50]....
        /*0724*/ 	.word	0xffffffff


	//   ....[51]....
        /*0728*/ 	.word	0xffffffff


	//   ....[52]....
        /*072c*/ 	.word	0xffffffff


	//   ....[53]....
        /*0730*/ 	.word	0xffffffff


	//   ....[54]....
        /*0734*/ 	.word	0xffffffff


	//   ....[55]....
        /*0738*/ 	.word	0xffffffff


	//   ....[56]....
        /*073c*/ 	.word	0xffffffff


	//   ....[57]....
        /*0740*/ 	.word	0xffffffff


	//   ....[58]....
        /*0744*/ 	.word	0xffffffff


	//   ....[59]....
        /*0748*/ 	.word	0xffffffff


	//   ....[60]....
        /*074c*/ 	.word	0xffffffff


	//   ....[61]....
        /*0750*/ 	.word	0xffffffff


	//   ....[62]....
        /*0754*/ 	.word	0xffffffff


	//   ....[63]....
        /*0758*/ 	.word	0xffffffff


	//   ....[64]....
        /*075c*/ 	.word	0xffffffff


	//   ....[65]....
        /*0760*/ 	.word	0xffffffff


	//   ....[66]....
        /*0764*/ 	.word	0xffffffff


	//   ....[67]....
        /*0768*/ 	.word	0xffffffff


	//   ....[68]....
        /*076c*/ 	.word	0xffffffff


	//   ....[69]....
        /*0770*/ 	.word	0xffffffff


	//   ....[70]....
        /*0774*/ 	.word	0xffffffff


	//   ....[71]....
        /*0778*/ 	.word	0xffffffff


	//   ....[72]....
        /*077c*/ 	.word	0xffffffff


	//   ....[73]....
        /*0780*/ 	.word	0xffffffff


	//   ....[74]....
        /*0784*/ 	.word	0xffffffff


	//   ....[75]....
        /*0788*/ 	.word	0xffffffff


	//   ....[76]....
        /*078c*/ 	.word	0xffffffff


	//   ....[77]....
        /*0790*/ 	.word	0xffffffff


	//   ....[78]....
        /*0794*/ 	.word	0xffffffff


	//   ....[79]....
        /*0798*/ 	.word	0xffffffff


	//   ....[80]....
        /*079c*/ 	.word	0xffffffff


	//   ....[81]....
        /*07a0*/ 	.word	0xffffffff


	//   ....[82]....
        /*07a4*/ 	.word	0xffffffff


	//   ....[83]....
        /*07a8*/ 	.word	0xffffffff


	//   ....[84]....
        /*07ac*/ 	.word	0xffffffff


	//   ....[85]....
        /*07b0*/ 	.word	0xffffffff


	//   ....[86]....
        /*07b4*/ 	.word	0xffffffff


	//   ....[87]....
        /*07b8*/ 	.word	0xffffffff


	//   ....[88]....
        /*07bc*/ 	.word	0xffffffff


	//   ....[89]....
        /*07c0*/ 	.word	0xffffffff


	//   ....[90]....
        /*07c4*/ 	.word	0xffffffff


	//   ....[91]....
        /*07c8*/ 	.word	0xffffffff


	//   ....[92]....
        /*07cc*/ 	.word	0xffffffff


	//   ....[93]....
        /*07d0*/ 	.word	0xffffffff


	//   ....[94]....
        /*07d4*/ 	.word	0xffffffff


	//   ....[95]....
        /*07d8*/ 	.word	0xffffffff


	//   ....[96]....
        /*07dc*/ 	.word	0xffffffff


	//   ....[97]....
        /*07e0*/ 	.word	0xffffffff


	//   ....[98]....
        /*07e4*/ 	.word	0xffffffff


	//   ....[99]....
        /*07e8*/ 	.word	0xffffffff


	//   ....[100]....
        /*07ec*/ 	.word	0xffffffff


	//   ....[101]....
        /*07f0*/ 	.word	0xffffffff


	//   ....[102]....
        /*07f4*/ 	.word	0xffffffff


	//   ....[103]....
        /*07f8*/ 	.word	0xffffffff


	//   ....[104]....
        /*07fc*/ 	.word	0xffffffff


	//   ....[105]....
        /*0800*/ 	.word	0xffffffff


	//   ....[106]....
        /*0804*/ 	.word	0xffffffff


	//   ....[107]....
        /*0808*/ 	.word	0xffffffff


	//   ....[108]....
        /*080c*/ 	.word	0xffffffff


	//   ....[109]....
        /*0810*/ 	.word	0xffffffff


	//   ....[110]....
        /*0814*/ 	.word	0xffffffff


	//   ....[111]....
        /*0818*/ 	.word	0xffffffff


	//   ....[112]....
        /*081c*/ 	.word	0xffffffff


	//   ....[113]....
        /*0820*/ 	.word	0xffffffff


	//   ....[114]....
        /*0824*/ 	.word	0xffffffff


	//   ....[115]....
        /*0828*/ 	.word	0xffffffff


	//   ....[116]....
        /*082c*/ 	.word	0x0500000f


	//   ....[117]....
        /*0830*/ 	.word	0x0500000f


	//   ....[118]....
        /*0834*/ 	.word	0x0500000f


	//   ....[119]....
        /*0838*/ 	.word	0x0500000f


	//   ....[120]....
        /*083c*/ 	.word	0x0500000f


	//   ....[121]....
        /*0840*/ 	.word	0x0500000f


	//   ....[122]....
        /*0844*/ 	.word	0x0500000f


	//   ....[123]....
        /*0848*/ 	.word	0x0500000f


	//   ....[124]....
        /*084c*/ 	.word	0x0500000f


	//   ....[125]....
        /*0850*/ 	.word	0x0500000f


	//   ....[126]....
        /*0854*/ 	.word	0x0500000f


	//   ....[127]....
        /*0858*/ 	.word	0x0500000f


	//   ....[128]....
        /*085c*/ 	.word	0x0500000f


	//   ....[129]....
        /*0860*/ 	.word	0x0500000f


	//   ....[130]....
        /*0864*/ 	.word	0x0500000f


	//   ....[131]....
        /*0868*/ 	.word	0x0500000f


	//   ....[132]....
        /*086c*/ 	.word	0x0500000f


	//   ....[133]....
        /*0870*/ 	.word	0x0500000f


	//   ....[134]....
        /*0874*/ 	.word	0x0500000f


	//   ....[135]....
        /*0878*/ 	.word	0x0500000f


	//   ....[136]....
        /*087c*/ 	.word	0x0500000f


	//   ....[137]....
        /*0880*/ 	.word	0x0500000f


	//   ....[138]....
        /*0884*/ 	.word	0x0500000f


	//   ....[139]....
        /*0888*/ 	.word	0x0500000f


	//   ....[140]....
        /*088c*/ 	.word	0x0500000f


	//   ....[141]....
        /*0890*/ 	.word	0x0500000f


	//   ....[142]....
        /*0894*/ 	.word	0x0500000f


	//   ....[143]....
        /*0898*/ 	.word	0x0500000f


	//   ....[144]....
        /*089c*/ 	.word	0x0500000f


	//   ....[145]....
        /*08a0*/ 	.word	0x0500000f


	//   ....[146]....
        /*08a4*/ 	.word	0x0500000f


	//   ....[147]....
        /*08a8*/ 	.word	0x0500000f


	//   ....[148]....
        /*08ac*/ 	.word	0x0500000f


	//   ....[149]....
        /*08b0*/ 	.word	0x0500000f


	//   ....[150]....
        /*08b4*/ 	.word	0x0500000f


	//   ....[151]....
        /*08b8*/ 	.word	0x0500000f


	//   ....[152]....
        /*08bc*/ 	.word	0x0500000f


	//   ....[153]....
        /*08c0*/ 	.word	0x0500000f


	//   ....[154]....
        /*08c4*/ 	.word	0x0500000f


	//   ....[155]....
        /*08c8*/ 	.word	0x0500000f


	//   ....[156]....
        /*08cc*/ 	.word	0x0500000f


	//   ....[157]....
        /*08d0*/ 	.word	0x0500000f


	//   ....[158]....
        /*08d4*/ 	.word	0x0500000f


	//   ....[159]....
        /*08d8*/ 	.word	0x0500000f


	//   ....[160]....
        /*08dc*/ 	.word	0x0500000f


	//   ....[161]....
        /*08e0*/ 	.word	0x0500000f


	//   ....[162]....
        /*08e4*/ 	.word	0x0500000f


	//   ....[163]....
        /*08e8*/ 	.word	0x0500000f


	//   ....[164]....
        /*08ec*/ 	.word	0x0500000f


	//   ....[165]....
        /*08f0*/ 	.word	0x0500000f


	//   ....[166]....
        /*08f4*/ 	.word	0x0500000f


	//   ....[167]....
        /*08f8*/ 	.word	0x0500000f


	//   ....[168]....
        /*08fc*/ 	.word	0x0500000f


	//   ....[169]....
        /*0900*/ 	.word	0x0500000f


	//   ....[170]....
        /*0904*/ 	.word	0x0500000f


	//   ....[171]....
        /*0908*/ 	.word	0x0500000f


	//   ....[172]....
        /*090c*/ 	.word	0x0500000f


	//   ....[173]....
        /*0910*/ 	.word	0x0500000f


	//   ....[174]....
        /*0914*/ 	.word	0x0500000f


	//   ....[175]....
        /*0918*/ 	.word	0x0500000f


	//   ....[176]....
        /*091c*/ 	.word	0x0500000f


	//----- nvinfo : EIATTR_COOP_GROUP_INSTR_OFFSETS
	.align		4
.L_585:
        /*0920*/ 	.byte	0x04, 0x28
        /*0922*/ 	.short	(.L_587 - .L_586)


	//   ....[0]....
.L_586:
        /*0924*/ 	.word	0x00000060


	//   ....[1]....
        /*0928*/ 	.word	0x00000190


	//   ....[2]....
        /*092c*/ 	.word	0x00000240


	//   ....[3]....
        /*0930*/ 	.word	0x00000400


	//   ....[4]....
        /*0934*/ 	.word	0x00000560


	//   ....[5]....
        /*0938*/ 	.word	0x00000680


	//   ....[6]....
        /*093c*/ 	.word	0x000007e0


	//   ....[7]....
        /*0940*/ 	.word	0x00005f40


	//   ....[8]....
        /*0944*/ 	.word	0x00006640


	//   ....[9]....
        /*0948*/ 	.word	0x00006650


	//   ....[10]....
        /*094c*/ 	.word	0x00006660


	//   ....[11]....
        /*0950*/ 	.word	0x00006670


	//   ....[12]....
        /*0954*/ 	.word	0x00006980


	//   ....[13]....
        /*0958*/ 	.word	0x00006990


	//   ....[14]....
        /*095c*/ 	.word	0x000069a0


	//   ....[15]....
        /*0960*/ 	.word	0x000069b0


	//   ....[16]....
        /*0964*/ 	.word	0x00007ca0


	//   ....[17]....
        /*0968*/ 	.word	0x00007cc0


	//   ....[18]....
        /*096c*/ 	.word	0x00007cd0


	//   ....[19]....
        /*0970*/ 	.word	0x00007ce0


	//   ....[20]....
        /*0974*/ 	.word	0x00007dc0


	//   ....[21]....
        /*0978*/ 	.word	0x00007dd0


	//   ....[22]....
        /*097c*/ 	.word	0x00007e60


	//   ....[23]....
        /*0980*/ 	.word	0x00007eb0


	//   ....[24]....
        /*0984*/ 	.word	0x00009520


	//   ....[25]....
        /*0988*/ 	.word	0x00009540


	//   ....[26]....
        /*098c*/ 	.word	0x00009a60


	//   ....[27]....
        /*0990*/ 	.word	0x00009b40


	//   ....[28]....
        /*0994*/ 	.word	0x0000a140


	//   ....[29]....
        /*0998*/ 	.word	0x0000a1a0


	//   ....[30]....
        /*099c*/ 	.word	0x0000b0d0


	//   ....[31]....
        /*09a0*/ 	.word	0x0000b0e0


	//   ....[32]....
        /*09a4*/ 	.word	0x0000b9c0


	//   ....[33]....
        /*09a8*/ 	.word	0x0000bac0


	//   ....[34]....
        /*09ac*/ 	.word	0x0000c480


	//   ....[35]....
        /*09b0*/ 	.word	0x0000c520


	//   ....[36]....
        /*09b4*/ 	.word	0x0000dbb0


	//   ....[37]....
        /*09b8*/ 	.word	0x0000dbd0


	//   ....[38]....
        /*09bc*/ 	.word	0x0000e540


	//   ....[39]....
        /*09c0*/ 	.word	0x0000e5e0


	//   ....[40]....
        /*09c4*/ 	.word	0x0000f570


	//   ....[41]....
        /*09c8*/ 	.word	0x0000f5d0


	//   ....[42]....
        /*09cc*/ 	.word	0x0000f620


	//   ....[43]....
        /*09d0*/ 	.word	0x0000f660


	//   ....[44]....
        /*09d4*/ 	.word	0x00010fd0


	//   ....[45]....
        /*09d8*/ 	.word	0x00011010


	//   ....[46]....
        /*09dc*/ 	.word	0x00011050


	//   ....[47]....
        /*09e0*/ 	.word	0x00011080


	//   ....[48]....
        /*09e4*/ 	.word	0x000119c0


	//   ....[49]....
        /*09e8*/ 	.word	0x000119e0


	//   ....[50]....
        /*09ec*/ 	.word	0x00011b20


	//   ....[51]....
        /*09f0*/ 	.word	0x00011b40


	//   ....[52]....
        /*09f4*/ 	.word	0x00011c80


	//   ....[53]....
        /*09f8*/ 	.word	0x00011ca0


	//   ....[54]....
        /*09fc*/ 	.word	0x00011df0


	//   ....[55]....
        /*0a00*/ 	.word	0x00011e10


	//   ....[56]....
        /*0a04*/ 	.word	0x00012660


	//   ....[57]....
        /*0a08*/ 	.word	0x00012670


	//   ....[58]....
        /*0a0c*/ 	.word	0x00012850


	//   ....[59]....
        /*0a10*/ 	.word	0x00012860


	//   ....[60]....
        /*0a14*/ 	.word	0x00012a30


	//   ....[61]....
        /*0a18*/ 	.word	0x00012a40


	//   ....[62]....
        /*0a1c*/ 	.word	0x00012c10


	//   ....[63]....
        /*0a20*/ 	.word	0x00012c20


	//   ....[64]....
        /*0a24*/ 	.word	0x00012e50


	//   ....[65]....
        /*0a28*/ 	.word	0x00013020


	//   ....[66]....
        /*0a2c*/ 	.word	0x00013050


	//   ....[67]....
        /*0a30*/ 	.word	0x00013080


	//   ....[68]....
        /*0a34*/ 	.word	0x000130b0


	//   ....[69]....
        /*0a38*/ 	.word	0x000130e0


	//   ....[70]....
        /*0a3c*/ 	.word	0x00013110


	//   ....[71]....
        /*0a40*/ 	.word	0x00013280


	//   ....[72]....
        /*0a44*/ 	.word	0x000132b0


	//   ....[73]....
        /*0a48*/ 	.word	0x000132e0


	//   ....[74]....
        /*0a4c*/ 	.word	0x00013310


	//   ....[75]....
        /*0a50*/ 	.word	0x00013340


	//   ....[76]....
        /*0a54*/ 	.word	0x00013370


	//   ....[77]....
        /*0a58*/ 	.word	0x00013410


	//   ....[78]....
        /*0a5c*/ 	.word	0x00013470


	//   ....[79]....
        /*0a60*/ 	.word	0x00013500


	//   ....[80]....
        /*0a64*/ 	.word	0x00014310


	//   ....[81]....
        /*0a68*/ 	.word	0x00015da0


	//   ....[82]....
        /*0a6c*/ 	.word	0x00016950


	//   ....[83]....
        /*0a70*/ 	.word	0x00016960


	//   ....[84]....
        /*0a74*/ 	.word	0x00016980


	//   ....[85]....
        /*0a78*/ 	.word	0x00016a20


	//   ....[86]....
        /*0a7c*/ 	.word	0x00016a50


	//   ....[87]....
        /*0a80*/ 	.word	0x00016ac0


	//   ....[88]....
        /*0a84*/ 	.word	0x00016af0


	//   ....[89]....
        /*0a88*/ 	.word	0x00016b60


	//   ....[90]....
        /*0a8c*/ 	.word	0x00016b90


	//   ....[91]....
        /*0a90*/ 	.word	0x00016c00


	//   ....[92]....
        /*0a94*/ 	.word	0x00016c30


	//   ....[93]....
        /*0a98*/ 	.word	0x00016ca0


	//   ....[94]....
        /*0a9c*/ 	.word	0x00016cd0


	//   ....[95]....
        /*0aa0*/ 	.word	0x00016cf0


	//   ....[96]....
        /*0aa4*/ 	.word	0x00016d50


	//   ....[97]....
        /*0aa8*/ 	.word	0x00016d60


	//   ....[98]....
        /*0aac*/ 	.word	0x00019a30


	//   ....[99]....
        /*0ab0*/ 	.word	0x00019a90


	//   ....[100]....
        /*0ab4*/ 	.word	0x00019ac0


	//   ....[101]....
        /*0ab8*/ 	.word	0x00019ad0


	//   ....[102]....
        /*0abc*/ 	.word	0x00019b00


	//   ....[103]....
        /*0ac0*/ 	.word	0x00019b30


	//   ....[104]....
        /*0ac4*/ 	.word	0x00019b60


	//   ....[105]....
        /*0ac8*/ 	.word	0x00019b90


	//   ....[106]....
        /*0acc*/ 	.word	0x00019d10


	//   ....[107]....
        /*0ad0*/ 	.word	0x00019d40


	//   ....[108]....
        /*0ad4*/ 	.word	0x00019d70


	//   ....[109]....
        /*0ad8*/ 	.word	0x00019da0


	//   ....[110]....
        /*0adc*/ 	.word	0x00019dd0


	//   ....[111]....
        /*0ae0*/ 	.word	0x00019e00


	//   ....[112]....
        /*0ae4*/ 	.word	0x00019ec0


	//   ....[113]....
        /*0ae8*/ 	.word	0x00019ee0


	//   ....[114]....
        /*0aec*/ 	.word	0x00019f50


	//   ....[115]....
        /*0af0*/ 	.word	0x0001a620


	//   ....[116]....
        /*0af4*/ 	.word	0x0001aab0


	//   ....[117]....
        /*0af8*/ 	.word	0x0001ab50


	//   ....[118]....
        /*0afc*/ 	.word	0x0001abe0


	//   ....[119]....
        /*0b00*/ 	.word	0x0001ac30


	//   ....[120]....
        /*0b04*/ 	.word	0x0001ac80


	//   ....[121]....
        /*0b08*/ 	.word	0x0001ad10


	//   ....[122]....
        /*0b0c*/ 	.word	0x0001ada0


	//   ....[123]....
        /*0b10*/ 	.word	0x0001adf0


	//   ....[124]....
        /*0b14*/ 	.word	0x0001ae40


	//   ....[125]....
        /*0b18*/ 	.word	0x0001af30


	//   ....[126]....
        /*0b1c*/ 	.word	0x0001afe0


	//   ....[127]....
        /*0b20*/ 	.word	0x0001b060


	//   ....[128]....
        /*0b24*/ 	.word	0x0001b0e0


	//   ....[129]....
        /*0b28*/ 	.word	0x0001b180


	//   ....[130]....
        /*0b2c*/ 	.word	0x0001b220


	//   ....[131]....
        /*0b30*/ 	.word	0x0001b2a0


	//   ....[132]....
        /*0b34*/ 	.word	0x0001b3b0


	//   ....[133]....
        /*0b38*/ 	.word	0x0001b6e0


	//   ....[134]....
        /*0b3c*/ 	.word	0x0001b730


	//   ....[135]....
        /*0b40*/ 	.word	0x0001b7c0


	//   ....[136]....
        /*0b44*/ 	.word	0x0001b850


	//   ....[137]....
        /*0b48*/ 	.word	0x0001b8e0


	//   ....[138]....
        /*0b4c*/ 	.word	0x0001b970


	//   ....[139]....
        /*0b50*/ 	.word	0x0001ba00


	//   ....[140]....
        /*0b54*/ 	.word	0x0001ba90


	//   ....[141]....
        /*0b58*/ 	.word	0x0001bb50


	//   ....[142]....
        /*0b5c*/ 	.word	0x0001be40


	//   ....[143]....
        /*0b60*/ 	.word	0x0001bfe0


	//   ....[144]....
        /*0b64*/ 	.word	0x0001c030


	//   ....[145]....
        /*0b68*/ 	.word	0x0001c090


	//   ....[146]....
        /*0b6c*/ 	.word	0x0001c130


	//   ....[147]....
        /*0b70*/ 	.word	0x0001c1f0


	//   ....[148]....
        /*0b74*/ 	.word	0x0001c280


	//   ....[149]....
        /*0b78*/ 	.word	0x0001c350


	//   ....[150]....
        /*0b7c*/ 	.word	0x0001c3e0


	//   ....[151]....
        /*0b80*/ 	.word	0x0001c4b0


	//   ....[152]....
        /*0b84*/ 	.word	0x0001c540


	//   ....[153]....
        /*0b88*/ 	.word	0x0001c610


	//   ....[154]....
        /*0b8c*/ 	.word	0x0001c6a0


	//   ....[155]....
        /*0b90*/ 	.word	0x0001c770


	//   ....[156]....
        /*0b94*/ 	.word	0x0001c800


	//   ....[157]....
        /*0b98*/ 	.word	0x0001c8d0


	//   ....[158]....
        /*0b9c*/ 	.word	0x0001c960


	//   ....[159]....
        /*0ba0*/ 	.word	0x0001cce0


	//   ....[160]....
        /*0ba4*/ 	.word	0x0001cd80


	//   ....[161]....
        /*0ba8*/ 	.word	0x0001cea0


	//   ....[162]....
        /*0bac*/ 	.word	0x0001cf10


	//   ....[163]....
        /*0bb0*/ 	.word	0x0001cf90


	//   ....[164]....
        /*0bb4*/ 	.word	0x0001d010


	//   ....[165]....
        /*0bb8*/ 	.word	0x0001d090


	//   ....[166]....
        /*0bbc*/ 	.word	0x0001d120


	//   ....[167]....
        /*0bc0*/ 	.word	0x0001d1c0


	//   ....[168]....
        /*0bc4*/ 	.word	0x0001d260


	//   ....[169]....
        /*0bc8*/ 	.word	0x0001d2d0


	//   ....[170]....
        /*0bcc*/ 	.word	0x0001d340


	//   ....[171]....
        /*0bd0*/ 	.word	0x0001d3b0


	//   ....[172]....
        /*0bd4*/ 	.word	0x0001d430


	//   ....[173]....
        /*0bd8*/ 	.word	0x0001d4b0


	//   ....[174]....
        /*0bdc*/ 	.word	0x0001d550


	//   ....[175]....
        /*0be0*/ 	.word	0x0001d5e0


	//   ....[176]....
        /*0be4*/ 	.word	0x0001d710


	//----- nvinfo : EIATTR_REG_RECONFIG
	.align		4
.L_587:
        /*0be8*/ 	.byte	0x01, 0x54
	.zero		2


	//----- nvinfo : EIATTR_SYSCALL_OFFSETS
	.align		4
        /*0bec*/ 	.byte	0x04, 0x46
        /*0bee*/ 	.short	(.L_589 - .L_588)


	//   ....[0]....
.L_588:
        /*0bf0*/ 	.word	0x000018d0


	//   ....[1]....
        /*0bf4*/ 	.word	0x00001a20


	//   ....[2]....
        /*0bf8*/ 	.word	0x000060e0


	//   ....[3]....
        /*0bfc*/ 	.word	0x000063f0


	//   ....[4]....
        /*0c00*/ 	.word	0x000159a0


	//   ....[5]....
        /*0c04*/ 	.word	0x00015b00


	//   ....[6]....
        /*0c08*/ 	.word	0x00015c00


	//   ....[7]....
        /*0c0c*/ 	.word	0x00016570


	//----- nvinfo : EIATTR_MBARRIER_INSTR_OFFSETS
	.align		4
.L_589:
        /*0c10*/ 	.byte	0x04, 0x39
        /*0c12*/ 	.short	(.L_591 - .L_590)


	//   ....[0]....
.L_590:
        /*0c14*/ 	.word	0x000002b0
        /*0c18*/ 	.word	0x000000ff
        /*0c1c*/ 	.word	0x00022800
        /*0c20*/ 	.short	0x0100
        /*0c22*/ 	.byte	0x08
	.zero		1


	//   ....[1]....
        /*0c24*/ 	.word	0x000002c0
        /*0c28*/ 	.word	0x000000ff
        /*0c2c*/ 	.word	0x00022820
        /*0c30*/ 	.short	0x0100
        /*0c32*/ 	.byte	0x08
	.zero		1


	//   ....[2]....
        /*0c34*/ 	.word	0x000003b0
        /*0c38*/ 	.word	0x000000ff
        /*0c3c*/ 	.word	0x00022830
        /*0c40*/ 	.short	0x0100
        /*0c42*/ 	.byte	0x08
	.zero		1


	//   ....[3]....
        /*0c44*/ 	.word	0x000003c0
        /*0c48*/ 	.word	0x000000ff
        /*0c4c*/ 	.word	0x00022840
        /*0c50*/ 	.short	0x0100
        /*0c52*/ 	.byte	0x08
	.zero		1


	//   ....[4]....
        /*0c54*/ 	.word	0x000003d0
        /*0c58*/ 	.word	0x000000ff
        /*0c5c*/ 	.word	0x00022838
        /*0c60*/ 	.short	0x0100
        /*0c62*/ 	.byte	0x08
	.zero		1


	//   ....[5]....
        /*0c64*/ 	.word	0x000003e0
        /*0c68*/ 	.word	0x000000ff
        /*0c6c*/ 	.word	0x00022848
        /*0c70*/ 	.short	0x0100
        /*0c72*/ 	.byte	0x08
	.zero		1


	//   ....[6]....
        /*0c74*/ 	.word	0x00000510
        /*0c78*/ 	.word	0x000000ff
        /*0c7c*/ 	.word	0x00022850
        /*0c80*/ 	.short	0x0100
        /*0c82*/ 	.byte	0x08
	.zero		1


	//   ....[7]....
        /*0c84*/ 	.word	0x00000520
        /*0c88*/ 	.word	0x000000ff
        /*0c8c*/ 	.word	0x00022860
        /*0c90*/ 	.short	0x0100
        /*0c92*/ 	.byte	0x08
	.zero		1


	//   ....[8]....
        /*0c94*/ 	.word	0x00000530
        /*0c98*/ 	.word	0x000000ff
        /*0c9c*/ 	.word	0x00022858
        /*0ca0*/ 	.short	0x0100
        /*0ca2*/ 	.byte	0x08
	.zero		1


	//   ....[9]....
        /*0ca4*/ 	.word	0x00000540
        /*0ca8*/ 	.word	0x000000ff
        /*0cac*/ 	.word	0x00022868
        /*0cb0*/ 	.short	0x0100
        /*0cb2*/ 	.byte	0x08
	.zero		1


	//   ....[10]....
        /*0cb4*/ 	.word	0x00000630
        /*0cb8*/ 	.word	0x000000ff
        /*0cbc*/ 	.word	0x00022870
        /*0cc0*/ 	.short	0x0100
        /*0cc2*/ 	.byte	0x06
	.zero		1


	//   ....[11]....
        /*0cc4*/ 	.word	0x00000640
        /*0cc8*/ 	.word	0x000000ff
        /*0ccc*/ 	.word	0x00022880
        /*0cd0*/ 	.short	0x0100
        /*0cd2*/ 	.byte	0x06
	.zero		1


	//   ....[12]....
        /*0cd4*/ 	.word	0x00000650
        /*0cd8*/ 	.word	0x000000ff
        /*0cdc*/ 	.word	0x00022878
        /*0ce0*/ 	.short	0x0100
        /*0ce2*/ 	.byte	0x06
	.zero		1


	//   ....[13]....
        /*0ce4*/ 	.word	0x00000660
        /*0ce8*/ 	.word	0x000000ff
        /*0cec*/ 	.word	0x00022888
        /*0cf0*/ 	.short	0x0100
        /*0cf2*/ 	.byte	0x06
	.zero		1


	//   ....[14]....
        /*0cf4*/ 	.word	0x00000790
        /*0cf8*/ 	.word	0x000000ff
        /*0cfc*/ 	.word	0x00022890
        /*0d00*/ 	.short	0x0100
        /*0d02*/ 	.byte	0x08
	.zero		1


	//   ....[15]....
        /*0d04*/ 	.word	0x000007a0
        /*0d08*/ 	.word	0x000000ff
        /*0d0c*/ 	.word	0x000228a0
        /*0d10*/ 	.short	0x0100
        /*0d12*/ 	.byte	0x08
	.zero		1


	//   ....[16]....
        /*0d14*/ 	.word	0x000007b0
        /*0d18*/ 	.word	0x000000ff
        /*0d1c*/ 	.word	0x00022898
        /*0d20*/ 	.short	0x0100
        /*0d22*/ 	.byte	0x08
	.zero		1


	//   ....[17]....
        /*0d24*/ 	.word	0x000007c0
        /*0d28*/ 	.word	0x000000ff
        /*0d2c*/ 	.word	0x000228a8
        /*0d30*/ 	.short	0x0100
        /*0d32*/ 	.byte	0x08
	.zero		1


	//   ....[18]....
        /*0d34*/ 	.word	0x000008f0
        /*0d38*/ 	.word	0x000000ff
        /*0d3c*/ 	.word	0x000228b0
        /*0d40*/ 	.short	0x0100
        /*0d42*/ 	.byte	0x08
	.zero		1


	//   ....[19]....
        /*0d44*/ 	.word	0x00000900
        /*0d48*/ 	.word	0x000000ff
        /*0d4c*/ 	.word	0x000228c0
        /*0d50*/ 	.short	0x0100
        /*0d52*/ 	.byte	0x08
	.zero		1


	//   ....[20]....
        /*0d54*/ 	.word	0x00000910
        /*0d58*/ 	.word	0x000000ff
        /*0d5c*/ 	.word	0x000228b8
        /*0d60*/ 	.short	0x0100
        /*0d62*/ 	.byte	0x08
	.zero		1


	//   ....[21]....
        /*0d64*/ 	.word	0x00000920
        /*0d68*/ 	.word	0x000000ff
        /*0d6c*/ 	.word	0x000228c8
        /*0d70*/ 	.short	0x0100
        /*0d72*/ 	.byte	0x08
	.zero		1


	//   ....[22]....
        /*0d74*/ 	.word	0x00002ca0
        /*0d78*/ 	.word	0x00000060
        /*0d7c*/ 	.word	0x00022890
        /*0d80*/ 	.short	0x010a
        /*0d82*/ 	.byte	0x3f
	.zero		1


	//   ....[23]....
        /*0d84*/ 	.word	0x00003f70
        /*0d88*/ 	.word	0x00000060
        /*0d8c*/ 	.word	0x00022890
        /*0d90*/ 	.short	0x010a
        /*0d92*/ 	.byte	0x3f
	.zero		1


	//   ....[24]....
        /*0d94*/ 	.word	0x00005050
        /*0d98*/ 	.word	0x00000060
        /*0d9c*/ 	.word	0x00022890
        /*0da0*/ 	.short	0x010a
        /*0da2*/ 	.byte	0x3f
	.zero		1


	//   ....[25]....
        /*0da4*/ 	.word	0x00005260
        /*0da8*/ 	.word	0x00000020
        /*0dac*/ 	.word	0x00000000
        /*0db0*/ 	.short	0x0101
        /*0db2*/ 	.byte	0x3f
	.zero		1


	//   ....[26]....
        /*0db4*/ 	.word	0x000052a0
        /*0db8*/ 	.word	0x00000060
        /*0dbc*/ 	.word	0x000228b0
        /*0dc0*/ 	.short	0x010a
        /*0dc2*/ 	.byte	0x3f
	.zero		1


	//   ....[27]....
        /*0dc4*/ 	.word	0x000058f0
        /*0dc8*/ 	.word	0x00000060
        /*0dcc*/ 	.word	0x00000000
        /*0dd0*/ 	.short	0x0101
        /*0dd2*/ 	.byte	0x3f
	.zero		1


	//   ....[28]....
        /*0dd4*/ 	.word	0x00006170
        /*0dd8*/ 	.word	0x00000012
        /*0ddc*/ 	.word	0x00022800
        /*0de0*/ 	.short	0x010a
        /*0de2*/ 	.byte	0x3f
	.zero		1


	//   ....[29]....
        /*0de4*/ 	.word	0x000061c0
        /*0de8*/ 	.word	0x00000012
        /*0dec*/ 	.word	0x00022800
        /*0df0*/ 	.short	0x010a
        /*0df2*/ 	.byte	0x3f
	.zero		1


	//   ....[30]....
        /*0df4*/ 	.word	0x00006c00
        /*0df8*/ 	.word	0x00000012
        /*0dfc*/ 	.word	0x00022800
        /*0e00*/ 	.short	0x010a
        /*0e02*/ 	.byte	0x3f
	.zero		1


	//   ....[31]....
        /*0e04*/ 	.word	0x00008110
        /*0e08*/ 	.word	0x00000012
        /*0e0c*/ 	.word	0x00022800
        /*0e10*/ 	.short	0x010a
        /*0e12*/ 	.byte	0x3f
	.zero		1


	//   ....[32]....
        /*0e14*/ 	.word	0x00009090
        /*0e18*/ 	.word	0x00000015
        /*0e1c*/ 	.word	0x00022830
        /*0e20*/ 	.short	0x010a
        /*0e22*/ 	.byte	0x3f
	.zero		1


	//   ....[33]....
        /*0e24*/ 	.word	0x00009130
        /*0e28*/ 	.word	0x00000015
        /*0e2c*/ 	.word	0x00022830
        /*0e30*/ 	.short	0x010a
        /*0e32*/ 	.byte	0x3f
	.zero		1


	//   ....[34]....
        /*0e34*/ 	.word	0x0000a5d0
        /*0e38*/ 	.word	0x00000003
        /*0e3c*/ 	.word	0x00000000
        /*0e40*/ 	.short	0x0101
        /*0e42*/ 	.byte	0x3f
	.zero		1


	//   ....[35]....
        /*0e44*/ 	.word	0x0000aa30
        /*0e48*/ 	.word	0x00000015
        /*0e4c*/ 	.word	0x00022850
        /*0e50*/ 	.short	0x010a
        /*0e52*/ 	.byte	0x3f
	.zero		1


	//   ....[36]....
        /*0e54*/ 	.word	0x0000aa80
        /*0e58*/ 	.word	0x00000015
        /*0e5c*/ 	.word	0x00022850
        /*0e60*/ 	.short	0x010a
        /*0e62*/ 	.byte	0x3f
	.zero		1


	//   ....[37]....
        /*0e64*/ 	.word	0x0000aed0
        /*0e68*/ 	.word	0x00000015
        /*0e6c*/ 	.word	0x00000000
        /*0e70*/ 	.short	0x0101
        /*0e72*/ 	.byte	0x3f
	.zero		1


	//   ....[38]....
        /*0e74*/ 	.word	0x0000aff0
        /*0e78*/ 	.word	0x000000c9
        /*0e7c*/ 	.word	0x00022830
        /*0e80*/ 	.short	0x010a
        /*0e82*/ 	.byte	0x3f
	.zero		1


	//   ....[39]....
        /*0e84*/ 	.word	0x0000b0a0
        /*0e88*/ 	.word	0x000000c9
        /*0e8c*/ 	.word	0x00022830
        /*0e90*/ 	.short	0x010a
        /*0e92*/ 	.byte	0x3f
	.zero		1


	//   ....[40]....
        /*0e94*/ 	.word	0x0000c850
        /*0e98*/ 	.word	0x00000099
        /*0e9c*/ 	.word	0x00000000
        /*0ea0*/ 	.short	0x0101
        /*0ea2*/ 	.byte	0x3f
	.zero		1


	//   ....[41]....
        /*0ea4*/ 	.word	0x0000d240
        /*0ea8*/ 	.word	0x000000c9
        /*0eac*/ 	.word	0x00022850
        /*0eb0*/ 	.short	0x010a
        /*0eb2*/ 	.byte	0x3f
	.zero		1


	//   ....[42]....
        /*0eb4*/ 	.word	0x0000d290
        /*0eb8*/ 	.word	0x000000c9
        /*0ebc*/ 	.word	0x00022850
        /*0ec0*/ 	.short	0x010a
        /*0ec2*/ 	.byte	0x3f
	.zero		1


	//   ....[43]....
        /*0ec4*/ 	.word	0x0000d650
        /*0ec8*/ 	.word	0x000000c9
        /*0ecc*/ 	.word	0x00000000
        /*0ed0*/ 	.short	0x0101
        /*0ed2*/ 	.byte	0x3f
	.zero		1


	//   ....[44]....
        /*0ed4*/ 	.word	0x0000d760
        /*0ed8*/ 	.word	0x00000015
        /*0edc*/ 	.word	0x00022830
        /*0ee0*/ 	.short	0x010a
        /*0ee2*/ 	.byte	0x3f
	.zero		1


	//   ....[45]....
        /*0ee4*/ 	.word	0x0000d7c0
        /*0ee8*/ 	.word	0x00000015
        /*0eec*/ 	.word	0x00022830
        /*0ef0*/ 	.short	0x010a
        /*0ef2*/ 	.byte	0x3f
	.zero		1


	//   ....[46]....
        /*0ef4*/ 	.word	0x0000ec80
        /*0ef8*/ 	.word	0x0000009a
        /*0efc*/ 	.word	0x00000000
        /*0f00*/ 	.short	0x0101
        /*0f02*/ 	.byte	0x3f
	.zero		1


	//   ....[47]....
        /*0f04*/ 	.word	0x0000f130
        /*0f08*/ 	.word	0x00000015
        /*0f0c*/ 	.word	0x00022850
        /*0f10*/ 	.short	0x010a
        /*0f12*/ 	.byte	0x3f
	.zero		1


	//   ....[48]....
        /*0f14*/ 	.word	0x0000f180
        /*0f18*/ 	.word	0x00000015
        /*0f1c*/ 	.word	0x00022850
        /*0f20*/ 	.short	0x010a
        /*0f22*/ 	.byte	0x3f
	.zero		1


	//   ....[49]....
        /*0f24*/ 	.word	0x0000f540
        /*0f28*/ 	.word	0x00000015
        /*0f2c*/ 	.word	0x00000000
        /*0f30*/ 	.short	0x0101
        /*0f32*/ 	.byte	0x3f
	.zero		1


	//   ....[50]....
        /*0f34*/ 	.word	0x000119b0
        /*0f38*/ 	.word	0x00000000
        /*0f3c*/ 	.word	0x00000000
        /*0f40*/ 	.short	0x0101
        /*0f42*/ 	.byte	0x3f
	.zero		1


	//   ....[51]....
        /*0f44*/ 	.word	0x00014400
        /*0f48*/ 	.word	0x00000006
        /*0f4c*/ 	.word	0x00022820
        /*0f50*/ 	.short	0x010a
        /*0f52*/ 	.byte	0x3f
	.zero		1


	//   ....[52]....
        /*0f54*/ 	.word	0x000144e0
        /*0f58*/ 	.word	0x00000004
        /*0f5c*/ 	.word	0x000228a0
        /*0f60*/ 	.short	0x010a
        /*0f62*/ 	.byte	0x3f
	.zero		1


	//   ....[53]....
        /*0f64*/ 	.word	0x00014730
        /*0f68*/ 	.word	0x00000004
        /*0f6c*/ 	.word	0x000228c0
        /*0f70*/ 	.short	0x010a
        /*0f72*/ 	.byte	0x3f
	.zero		1


	//   ....[54]....
        /*0f74*/ 	.word	0x00014df0
        /*0f78*/ 	.word	0x00000005
        /*0f7c*/ 	.word	0x000228a0
        /*0f80*/ 	.short	0x010a
        /*0f82*/ 	.byte	0x3f
	.zero		1


	//   ....[55]....
        /*0f84*/ 	.word	0x00015030
        /*0f88*/ 	.word	0x00000005
        /*0f8c*/ 	.word	0x000228c0
        /*0f90*/ 	.short	0x010a
        /*0f92*/ 	.byte	0x3f
	.zero		1


	//   ....[56]....
        /*0f94*/ 	.word	0x00016050
        /*0f98*/ 	.word	0x00000000
        /*0f9c*/ 	.word	0x00022840
        /*0fa0*/ 	.short	0x010a
        /*0fa2*/ 	.byte	0x3f
	.zero		1


	//   ....[57]....
        /*0fa4*/ 	.word	0x00016e70
        /*0fa8*/ 	.word	0x00000008
        /*0fac*/ 	.word	0x00022800
        /*0fb0*/ 	.short	0x0107
        /*0fb2*/ 	.byte	0x3f
	.zero		1


	//   ....[58]....
        /*0fb4*/ 	.word	0x00016f70
        /*0fb8*/ 	.word	0x00000002
        /*0fbc*/ 	.word	0x00022800
        /*0fc0*/ 	.short	0x0101
        /*0fc2*/ 	.byte	0x3f
	.zero		1


	//   ....[59]....
        /*0fc4*/ 	.word	0x00016f90
        /*0fc8*/ 	.word	0x00000002
        /*0fcc*/ 	.word	0x00022820
        /*0fd0*/ 	.short	0x010a
        /*0fd2*/ 	.byte	0x3f
	.zero		1


	//   ....[60]....
        /*0fd4*/ 	.word	0x00017090
        /*0fd8*/ 	.word	0x00000002
        /*0fdc*/ 	.word	0x00022860
        /*0fe0*/ 	.short	0x010a
        /*0fe2*/ 	.byte	0x3f
	.zero		1


	//   ....[61]....
        /*0fe4*/ 	.word	0x00017980
        /*0fe8*/ 	.word	0x00000002
        /*0fec*/ 	.word	0x00022840
        /*0ff0*/ 	.short	0x010a
        /*0ff2*/ 	.byte	0x3f
	.zero		1


	//   ....[62]....
        /*0ff4*/ 	.word	0x00017be0
        /*0ff8*/ 	.word	0x00000002
        /*0ffc*/ 	.word	0x00022860
        /*1000*/ 	.short	0x010a
        /*1002*/ 	.byte	0x3f
	.zero		1


	//   ....[63]....
        /*1004*/ 	.word	0x00018460
        /*1008*/ 	.word	0x00000003
        /*100c*/ 	.word	0x00022840
        /*1010*/ 	.short	0x010a
        /*1012*/ 	.byte	0x3f
	.zero		1


	//   ....[64]....
        /*1014*/ 	.word	0x000186b0
        /*1018*/ 	.word	0x00000003
        /*101c*/ 	.word	0x00022860
        /*1020*/ 	.short	0x010a
        /*1022*/ 	.byte	0x3f
	.zero		1


	//   ....[65]....
        /*1024*/ 	.word	0x00018ec0
        /*1028*/ 	.word	0x00000003
        /*102c*/ 	.word	0x00022840
        /*1030*/ 	.short	0x010a
        /*1032*/ 	.byte	0x3f
	.zero		1


	//   ....[66]....
        /*1034*/ 	.word	0x00019120
        /*1038*/ 	.word	0x00000003
        /*103c*/ 	.word	0x00022860
        /*1040*/ 	.short	0x010a
        /*1042*/ 	.byte	0x3f
	.zero		1


	//   ....[67]....
        /*1044*/ 	.word	0x0001a5a0
        /*1048*/ 	.word	0x00000000
        /*104c*/ 	.word	0x00022820
        /*1050*/ 	.short	0x010a
        /*1052*/ 	.byte	0x3f
	.zero		1


	//   ....[68]....
        /*1054*/ 	.word	0x0001a750
        /*1058*/ 	.word	0x00000006
        /*105c*/ 	.word	0x00000000
        /*1060*/ 	.short	0x010a
        /*1062*/ 	.byte	0x3f
	.zero		1


	//   ....[69]....
        /*1064*/ 	.word	0x0001a7c0
        /*1068*/ 	.word	0x00000007
        /*106c*/ 	.word	0x00000000
        /*1070*/ 	.short	0x010a
        /*1072*/ 	.byte	0x3f
	.zero		1


	//   ....[70]....
        /*1074*/ 	.word	0x0001a830
        /*1078*/ 	.word	0x00000004
        /*107c*/ 	.word	0x00000000
        /*1080*/ 	.short	0x010a
        /*1082*/ 	.byte	0x3f
	.zero		1


	//   ....[71]....
        /*1084*/ 	.word	0x0001a860
        /*1088*/ 	.word	0x00000003
        /*108c*/ 	.word	0x00000000
        /*1090*/ 	.short	0x010a
        /*1092*/ 	.byte	0x3f
	.zero		1


	//   ....[72]....
        /*1094*/ 	.word	0x0001a8c0
        /*1098*/ 	.word	0x00000060
        /*109c*/ 	.word	0x00022890
        /*10a0*/ 	.short	0x010a
        /*10a2*/ 	.byte	0x3f
	.zero		1


	//   ....[73]....
        /*10a4*/ 	.word	0x0001a910
        /*10a8*/ 	.word	0x00000060
        /*10ac*/ 	.word	0x00022890
        /*10b0*/ 	.short	0x010a
        /*10b2*/ 	.byte	0x3f
	.zero		1


	//   ....[74]....
        /*10b4*/ 	.word	0x0001a960
        /*10b8*/ 	.word	0x00000060
        /*10bc*/ 	.word	0x00022890
        /*10c0*/ 	.short	0x010a
        /*10c2*/ 	.byte	0x3f
	.zero		1


	//   ....[75]....
        /*10c4*/ 	.word	0x0001a9b0
        /*10c8*/ 	.word	0x00000060
        /*10cc*/ 	.word	0x000228b0
        /*10d0*/ 	.short	0x010a
        /*10d2*/ 	.byte	0x3f
	.zero		1


	//   ....[76]....
        /*10d4*/ 	.word	0x0001ae70
        /*10d8*/ 	.word	0x00000012
        /*10dc*/ 	.word	0x00022800
        /*10e0*/ 	.short	0x010a
        /*10e2*/ 	.byte	0x3f
	.zero		1


	//   ....[77]....
        /*10e4*/ 	.word	0x0001b460
        /*10e8*/ 	.word	0x00000012
        /*10ec*/ 	.word	0x00022800
        /*10f0*/ 	.short	0x010a
        /*10f2*/ 	.byte	0x3f
	.zero		1


	//   ....[78]....
        /*10f4*/ 	.word	0x0001b4b0
        /*10f8*/ 	.word	0x00000015
        /*10fc*/ 	.word	0x00022830
        /*1100*/ 	.short	0x010a
        /*1102*/ 	.byte	0x3f
	.zero		1


	//   ....[79]....
        /*1104*/ 	.word	0x0001b500
        /*1108*/ 	.word	0x00000015
        /*110c*/ 	.word	0x00022850
        /*1110*/ 	.short	0x010a
        /*1112*/ 	.byte	0x3f
	.zero		1


	//   ....[80]....
        /*1114*/ 	.word	0x0001b550
        /*1118*/ 	.word	0x000000c9
        /*111c*/ 	.word	0x00022830
        /*1120*/ 	.short	0x010a
        /*1122*/ 	.byte	0x3f
	.zero		1


	//   ....[81]....
        /*1124*/ 	.word	0x0001b5a0
        /*1128*/ 	.word	0x000000c9
        /*112c*/ 	.word	0x00022850
        /*1130*/ 	.short	0x010a
        /*1132*/ 	.byte	0x3f
	.zero		1


	//   ....[82]....
        /*1134*/ 	.word	0x0001b5f0
        /*1138*/ 	.word	0x00000015
        /*113c*/ 	.word	0x00022830
        /*1140*/ 	.short	0x010a
        /*1142*/ 	.byte	0x3f
	.zero		1


	//   ....[83]....
        /*1144*/ 	.word	0x0001b640
        /*1148*/ 	.word	0x00000015
        /*114c*/ 	.word	0x00022850
        /*1150*/ 	.short	0x010a
        /*1152*/ 	.byte	0x3f
	.zero		1


	//   ....[84]....
        /*1154*/ 	.word	0x0001bc20
        /*1158*/ 	.word	0x00000005
        /*115c*/ 	.word	0x00022820
        /*1160*/ 	.short	0x010a
        /*1162*/ 	.byte	0x3f
	.zero		1


	//   ....[85]....
        /*1164*/ 	.word	0x0001bc70
        /*1168*/ 	.word	0x00000004
        /*116c*/ 	.word	0x000228a0
        /*1170*/ 	.short	0x010a
        /*1172*/ 	.byte	0x3f
	.zero		1


	//   ....[86]....
        /*1174*/ 	.word	0x0001bcc0
        /*1178*/ 	.word	0x00000004
        /*117c*/ 	.word	0x000228c0
        /*1180*/ 	.short	0x010a
        /*1182*/ 	.byte	0x3f
	.zero		1


	//   ....[87]....
        /*1184*/ 	.word	0x0001bd10
        /*1188*/ 	.word	0x00000005
        /*118c*/ 	.word	0x000228a0
        /*1190*/ 	.short	0x010a
        /*1192*/ 	.byte	0x3f
	.zero		1


	//   ....[88]....
        /*1194*/ 	.word	0x0001bd60
        /*1198*/ 	.word	0x00000005
        /*119c*/ 	.word	0x000228c0
        /*11a0*/ 	.short	0x010a
        /*11a2*/ 	.byte	0x3f
	.zero		1


	//   ....[89]....
        /*11a4*/ 	.word	0x0001bf00
        /*11a8*/ 	.word	0x00000000
        /*11ac*/ 	.word	0x00022840
        /*11b0*/ 	.short	0x010a
        /*11b2*/ 	.byte	0x3f
	.zero		1


	//   ....[90]....
        /*11b4*/ 	.word	0x0001ca00
        /*11b8*/ 	.word	0x00000002
        /*11bc*/ 	.word	0x00022820
        /*11c0*/ 	.short	0x010a
        /*11c2*/ 	.byte	0x3f
	.zero		1


	//   ....[91]....
        /*11c4*/ 	.word	0x0001ca50
        /*11c8*/ 	.word	0x00000002
        /*11cc*/ 	.word	0x00022860
        /*11d0*/ 	.short	0x010a
        /*11d2*/ 	.byte	0x3f
	.zero		1


	//   ....[92]....
        /*11d4*/ 	.word	0x0001caa0
        /*11d8*/ 	.word	0x00000002
        /*11dc*/ 	.word	0x00022840
        /*11e0*/ 	.short	0x010a
        /*11e2*/ 	.byte	0x3f
	.zero		1


	//   ....[93]....
        /*11e4*/ 	.word	0x0001caf0
        /*11e8*/ 	.word	0x00000002
        /*11ec*/ 	.word	0x00022860
        /*11f0*/ 	.short	0x010a
        /*11f2*/ 	.byte	0x3f
	.zero		1


	//   ....[94]....
        /*11f4*/ 	.word	0x0001cb40
        /*11f8*/ 	.word	0x00000003
        /*11fc*/ 	.word	0x00022840
        /*1200*/ 	.short	0x010a
        /*1202*/ 	.byte	0x3f
	.zero		1


	//   ....[95]....
        /*1204*/ 	.word	0x0001cb90
        /*1208*/ 	.word	0x00000003
        /*120c*/ 	.word	0x00022860
        /*1210*/ 	.short	0x010a
        /*1212*/ 	.byte	0x3f
	.zero		1


	//   ....[96]....
        /*1214*/ 	.word	0x0001cbe0
        /*1218*/ 	.word	0x00000003
        /*121c*/ 	.word	0x00022840
        /*1220*/ 	.short	0x010a
        /*1222*/ 	.byte	0x3f
	.zero		1


	//   ....[97]....
        /*1224*/ 	.word	0x0001cc30
        /*1228*/ 	.word	0x00000003
        /*122c*/ 	.word	0x00022860
        /*1230*/ 	.short	0x010a
        /*1232*/ 	.byte	0x3f
	.zero		1


	//   ....[98]....
        /*1234*/ 	.word	0x0001d630
        /*1238*/ 	.word	0x00000000
        /*123c*/ 	.word	0x00022820
        /*1240*/ 	.short	0x010a
        /*1242*/ 	.byte	0x3f
	.zero		1


	//   ....[99]....
        /*1244*/ 	.word	0x0001d7d0
        /*1248*/ 	.word	0x00000006
        /*124c*/ 	.word	0x00000000
        /*1250*/ 	.short	0x010a
        /*1252*/ 	.byte	0x3f
	.zero		1


	//   ....[100]....
        /*1254*/ 	.word	0x0001d820
        /*1258*/ 	.word	0x00000007
        /*125c*/ 	.word	0x00000000
        /*1260*/ 	.short	0x010a
        /*1262*/ 	.byte	0x3f
	.zero		1


	//   ....[101]....
        /*1264*/ 	.word	0x0001d870
        /*1268*/ 	.word	0x00000004
        /*126c*/ 	.word	0x00000000
        /*1270*/ 	.short	0x010a
        /*1272*/ 	.byte	0x3f
	.zero		1


	//----- nvinfo : EIATTR_NUM_MBARRIERS
	.align		4
.L_591:
        /*1274*/ 	.byte	0x03, 0x38
        /*1276*/ 	.short	0x0016


	//----- nvinfo : EIATTR_EXIT_INSTR_OFFSETS
	.align		4
        /*1278*/ 	.byte	0x04, 0x1c
        /*127a*/ 	.short	(.L_593 - .L_592)


	//   ....[0]....
.L_592:
        /*127c*/ 	.word	0x0001a8b0


	//----- nvinfo : EIATTR_MAX_THREADS
	.align		4
.L_593:
        /*1280*/ 	.byte	0x04, 0x05
        /*1282*/ 	.short	(.L_595 - .L_594)
.L_594:
        /*1284*/ 	.word	0x00000180
        /*1288*/ 	.word	0x00000001
        /*128c*/ 	.word	0x00000001


	//----- nvinfo : EIATTR_CRS_STACK_SIZE
	.align		4
.L_595:
        /*1290*/ 	.byte	0x04, 0x1e
        /*1292*/ 	.short	(.L_597 - .L_596)
.L_596:
        /*1294*/ 	.word	0x00000000


	//----- nvinfo : EIATTR_CBANK_PARAM_SIZE
	.align		4
.L_597:
        /*1298*/ 	.byte	0x03, 0x19
        /*129a*/ 	.short	0x0af0


	//----- nvinfo : EIATTR_PARAM_CBANK
	.align		4
        /*129c*/ 	.byte	0x04, 0x0a
        /*129e*/ 	.short	(.L_599 - .L_598)
	.align		4
.L_598:
        /*12a0*/ 	.word	index@(.nv.constant0._ZN7cutlass13device_kernelIN5flash11enable_sm90INS1_16FlashAttnFwdSm90INS1_25CollectiveMainloopFwdSm90ILi2EN4cute5tupleIJNS5_1CILi1EEES8_S8_EEENS6_IJNS7_ILi128EEENS7_ILi96EEENS7_ILi64EEEEEELi256ENS_10bfloat16_tEfNS_4arch4Sm90ELb1ELb0ELb0ELb1ELb0ELb1ELb0ELb1ELb0ELb1ELb0ELb0EEENS1_21CollectiveEpilogueFwdINS6_IJSA_NS7_ILi256EEESB_EEES9_SE_SG_Li256ELb1ELb1ELb0ELb0EEENS1_36VarlenDynamicPersistentTileSchedulerILi128ELi96ELi256ELi128ELb0ELb1ELb1ELb1ELb1ELb1EEEEEEEEEvNT_6ParamsE)
        /*12a4*/ 	.short	0x0210
        /*12a6*/ 	.short	0x0af0


	//----- nvinfo : EIATTR_SW_WAR
	.align		4
.L_599:
        /*12a8*/ 	.byte	0x04, 0x36
        /*12aa*/ 	.short	(.L_601 - .L_600)
.L_600:
        /*12ac*/ 	.word	0x00000008
.L_601:


//--------------------- .nv.info._ZN7cutlass13device_kernelIN5flash11enable_sm90INS1_16FlashAttnFwdSm90INS1_25CollectiveMainloopFwdSm90ILi2EN4cute5tupleIJNS5_1CILi1EEES8_S8_EEENS6_IJNS7_ILi128EEENS7_ILi96EEENS7_ILi64EEEEEELi256ENS_10bfloat16_tEfNS_4arch4Sm90ELb1ELb0ELb0ELb1ELb0ELb0ELb1ELb1ELb0ELb1ELb0ELb0EEENS1_21CollectiveEpilogueFwdINS6_IJSA_NS7_ILi256EEESB_EEES9_SE_SG_Li256ELb1ELb1ELb0ELb0EEENS1_36VarlenDynamicPersistentTileSchedulerILi128ELi96ELi256ELi128ELb0ELb1ELb1ELb1ELb1ELb1EEEEEEEEEvNT_6ParamsE --------------------------
	.section	.nv.info._ZN7cutlass13device_kernelIN5flash11enable_sm90INS1_16FlashAttnFwdSm90INS1_25CollectiveMainloopFwdSm90ILi2EN4cute5tupleIJNS5_1CILi1EEES8_S8_EEENS6_IJNS7_ILi128EEENS7_ILi96EEENS7_ILi64EEEEEELi256ENS_10bfloat16_tEfNS_4arch4Sm90ELb1ELb0ELb0ELb1ELb0ELb0ELb1ELb1ELb0ELb1ELb0ELb0EEENS1_21CollectiveEpilogueFwdINS6_IJSA_NS7_ILi256EEESB_EEES9_SE_SG_Li256ELb1ELb1ELb0ELb0EEENS1_36VarlenDynamicPersistentTileSchedulerILi128ELi96ELi256ELi128ELb0ELb1ELb1ELb1ELb1ELb1EEEEEEEEEvNT_6ParamsE,"",@"SHT_CUDA_INFO"
	.sectionflags	@""
	.align	4


	//----- nvinfo : EIATTR_CUDA_API_VERSION
	.align		4
        /*0000*/ 	.byte	0x04, 0x37
        /*0002*/ 	.short	(.L_603 - .L_602)
.L_602:
        /*0004*/ 	.word	0x00000082


	//----- nvinfo : EIATTR_KPARAM_INFO
	.align		4
.L_603:
        /*0008*/ 	.byte	0x04, 0x17
        /*000a*/ 	.short	(.L_605 - .L_604)
.L_604:
        /*000c*/ 	.word	0x00000000
        /*0010*/ 	.short	0x0000
        /*0012*/ 	.short	0x0070
        /*0014*/ 	.byte	0x00, 0xf0, 0x01, 0x2e


	//----- nvinfo : EIATTR_SPARSE_MMA_MASK
	.align		4
.L_605:
        /*0018*/ 	.byte	0x03, 0x50
        /*001a*/ 	.short	0x0000


	//----- nvinfo : EIATTR_MAXREG_COUNT
	.align		4
        /*001c*/ 	.byte	0x03, 0x1b
        /*001e*/ 	.short	0x00a8


	//----- nvinfo : EIATTR_NUM_BARRIERS
	.align		4
        /*0020*/ 	.byte	0x02, 0x4c
        /*0022*/ 	.byte	0x10
	.zero		1


	//----- nvinfo : EIATTR_EXTERNS
	.align		4
        /*0024*/ 	.byte	0x04, 0x0f
        /*0026*/ 	.short	(.L_607 - .L_606)


	//   ....[0]....
	.align		4
.L_606:
        /*0028*/ 	.word	index@(__assertfail)


	//----- nvinfo : EIATTR_ANNOTATIONS
	.align		4
.L_607:
        /*002c*/ 	.byte	0x04, 0x55
        /*002e*/ 	.short	(.L_609 - .L_608)


	//   ....[0]....
.L_608:
        /* <DEDUP_REMOVED lines=97> */


	//----- nvinfo : EIATTR_MERCURY_ISA_VERSION
	.align		4
.L_609:
        /*0630*/ 	.byte	0x03, 0x5f
        /*0632*/ 	.short	0x0101


	//----- nvinfo : EIATTR_UNUSED_LOAD_BYTE_OFFSET
	.align		4
        /*0634*/ 	.byte	0x04, 0x44
        /*0636*/ 	.short	(.L_611 - .L_610)


	//   ....[0]....
.L_610:
        /*0638*/ 	.word	0x00000a80
        /*063c*/ 	.word	0x0000fff0


	//   ....[1]....
        /*0640*/ 	.word	0x00009a10
        /*0644*/ 	.word	0x0000fff0


	//----- nvinfo : EIATTR_INT_WARP_WIDE_INSTR_OFFSETS
	.align		4
.L_611:
        /*0648*/ 	.byte	0x04, 0x31
        /*064a*/ 	.short	(.L_613 - .L_612)


	//   ....[0]....
.L_612:
        /*064c*/ 	.word	0x00000130


	//   ....[1]....
        /*0650*/ 	.word	0x00000170


	//   ....[2]....
        /*0654*/ 	.word	0x000001e0


	//   ....[3]....
        /*0658*/ 	.word	0x000001f0


	//   ....[4]....
        /*065c*/ 	.word	0x0000dbd0


	//   ....[5]....
        /*0660*/ 	.word	0x0000dc60


	//   ....[6]....
        /*0664*/ 	.word	0x00012810


	//   ....[7]....
        /*0668*/ 	.word	0x000128a0


	//----- nvinfo : EIATTR_COOP_GROUP_MASK_REGIDS
	.align		4
.L_613:
        /*066c*/ 	.byte	0x04, 0x29
        /*066e*/ 	.short	(.L_615 - .L_614)


	//   ....[0]....
.L_614:
        /*0670*/ 	.word	0xffffffff


	//   ....[1]....
        /*0674*/ 	.word	0xffffffff


	//   ....[2]....
        /*0678*/ 	.word	0xffffffff


	//   ....[3]....
        /*067c*/ 	.word	0xffffffff


	//   ....[4]....
        /*0680*/ 	.word	0xffffffff


	//   ....[5]....
        /*0684*/ 	.word	0xffffffff


	//   ....[6]....
        /*0688*/ 	.word	0xffffffff


	//   ....[7]....
        /*068c*/ 	.word	0xffffffff


	//   ....[8]....
        /*0690*/ 	.word	0xffffffff


	//   ....[9]....
        /*0694*/ 	.word	0xffffffff


	//   ....[10]....
        /*0698*/ 	.word	0xffffffff


	//   ....[11]....
        /*069c*/ 	.word	0xffffffff


	//   ....[12]....
        /*06a0*/ 	.word	0xffffffff


	//   ....[13]....
        /*06a4*/ 	.word	0xffffffff


	//   ....[14]....
        /*06a8*/ 	.word	0xffffffff


	//   ....[15]....
        /*06ac*/ 	.word	0xffffffff


	//   ....[16]....
        /*06b0*/ 	.word	0xffffffff


	//   ....[17]....
        /*06b4*/ 	.word	0xffffffff


	//   ....[18]....
        /*06b8*/ 	.word	0xffffffff


	//   ....[19]....
        /*06bc*/ 	.word	0xffffffff


	//   ....[20]....
        /*06c0*/ 	.word	0xffffffff


	//   ....[21]....
        /*06c4*/ 	.word	0xffffffff


	//   ....[22]....
        /*06c8*/ 	.word	0xffffffff


	//   ....[23]....
        /*06cc*/ 	.word	0xffffffff


	//   ....[24]....
        /*06d0*/ 	.word	0xffffffff


	//   ....[25]....
        /*06d4*/ 	.word	0xffffffff


	//   ....[26]....
        /*06d8*/ 	.word	0xffffffff


	//   ....[27]....
        /*06dc*/ 	.word	0xffffffff


	//   ....[28]....
        /*06e0*/ 	.word	0xffffffff


	//   ....[29]....
        /*06e4*/ 	.word	0xffffffff


	//   ....[30]....
        /*06e8*/ 	.word	0xffffffff


	//   ....[31]....
        /*06ec*/ 	.word	0xffffffff


	//   ....[32]....
        /*06f0*/ 	.word	0xffffffff


	//   ....[33]....
        /*06f4*/ 	.word	0xffffffff


	//   ....[34]....
        /*06f8*/ 	.word	0xffffffff


	//   ....[35]....
        /*06fc*/ 	.word	0xffffffff


	//   ....[36]....
        /*0700*/ 	.word	0xffffffff


	//   ....[37]....
        /*0704*/ 	.word	0xffffffff


	//   ....[38]....
        /*0708*/ 	.word	0xffffffff


	//   ....[39]....
        /*070c*/ 	.word	0xffffffff


	//   ....[40]....
        /*0710*/ 	.word	0xffffffff


	//   ....[41]....
        /*0714*/ 	.word	0xffffffff


	//   ....[42]....
        /*0718*/ 	.word	0xffffffff


	//   ....[43]....
        /*071c*/ 	.word	0xffffffff


	//   ....[44]....
        /*0720*/ 	.word	0xffffffff


	//   ....[45]....
        /*0724*/ 	.word	0xffffffff


	//   ....[46]....
        /*0728*/ 	.word	0xffffffff


	//   ....[47]....
        /*072c*/ 	.word	0xffffffff


	//   ....[48]....
        /*0730*/ 	.word	0xffffffff


	//   ....[49]....
        /*0734*/ 	.word	0xffffffff


	//   ....[50]....
        /*0738*/ 	.word	0xffffffff


	//   ....[51]....
        /*073c*/ 	.word	0xffffffff


	//   ....[52]....
        /*0740*/ 	.word	0xffffffff


	//   ....[53]....
        /*0744*/ 	.word	0xffffffff


	//   ....[54]....
        /*0748*/ 	.word	0xffffffff


	//   ....[55]....
        /*074c*/ 	.word	0xffffffff


	//   ....[56]....
        /*0750*/ 	.word	0xffffffff


	//   ....[57]....
        /*0754*/ 	.word	0xffffffff


	//   ....[58]....
        /*0758*/ 	.word	0xffffffff


	//   ....[59]....
        /*075c*/ 	.word	0xffffffff


	//   ....[60]....
        /*0760*/ 	.word	0xffffffff


	//   ....[61]....
        /*0764*/ 	.word	0xffffffff


	//   ....[62]....
        /*0768*/ 	.word	0xffffffff


	//   ....[63]....
        /*076c*/ 	.word	0xffffffff


	//   ....[64]....
        /*0770*/ 	.word	0xffffffff


	//   ....[65]....
        /*0774*/ 	.word	0xffffffff


	//   ....[66]....
        /*0778*/ 	.word	0xffffffff


	//   ....[67]....
        /*077c*/ 	.word	0xffffffff


	//   ....[68]....
        /*0780*/ 	.word	0xffffffff


	//   ....[69]....
        /*0784*/ 	.word	0xffffffff


	//   ....[70]....
        /*0788*/ 	.word	0xffffffff


	//   ....[71]....
        /*078c*/ 	.word	0xffffffff


	//   ....[72]....
        /*0790*/ 	.word	0xffffffff


	//   ....[73]....
        /*0794*/ 	.word	0xffffffff


	//   ....[74]....
        /*0798*/ 	.word	0xffffffff


	//   ....[75]....
        /*079c*/ 	.word	0xffffffff


	//   ....[76]....
        /*07a0*/ 	.word	0xffffffff


	//   ....[77]....
        /*07a4*/ 	.word	0xffffffff


	//   ....[78]....
        /*07a8*/ 	.word	0xffffffff


	//   ....[79]....
        /*07ac*/ 	.word	0xffffffff


	//   ....[80]....
        /*07b0*/ 	.word	0xffffffff


	//   ....[81]....
        /*07b4*/ 	.word	0xffffffff


	//   ....[82]....
        /*07b8*/ 	.word	0xffffffff


	//   ....[83]....
        /*07bc*/ 	.word	0xffffffff


	//   ....[84]....
        /*07c0*/ 	.word	0xffffffff


	//   ....[85]....
        /*07c4*/ 	.word	0xffffffff


	//   ....[86]....
        /*07c8*/ 	.word	0xffffffff


	//   ....[87]....
        /*07cc*/ 	.word	0xffffffff


	//   ....[88]....
        /*07d0*/ 	.word	0xffffffff


	//   ....[89]....
        /*07d4*/ 	.word	0xffffffff


	//   ....[90]....
        /*07d8*/ 	.word	0xffffffff


	//   ....[91]....
        /*07dc*/ 	.word	0xffffffff


	//   ....[92]....
        /*07e0*/ 	.word	0xffffffff


	//   ....[93]....
        /*07e4*/ 	.word	0xffffffff


	//   ....[94]....
        /*07e8*/ 	.word	0xffffffff


	//   ....[95]....
        /*07ec*/ 	.word	0xffffffff


	//   ....[96]....
        /*07f0*/ 	.word	0xffffffff


	//   ....[97]....
        /*07f4*/ 	.word	0xffffffff


	//   ....[98]....
        /*07f8*/ 	.word	0xffffffff


	//   ....[99]....
        /*07fc*/ 	.word	0xffffffff


	//   ....[100]....
        /*0800*/ 	.word	0xffffffff


	//   ....[101]....
        /*0804*/ 	.word	0xffffffff


	//   ....[102]....
        /*0808*/ 	.word	0xffffffff


	//   ....[103]....
        /*080c*/ 	.word	0xffffffff


	//   ....[104]....
        /*0810*/ 	.word	0xffffffff


	//   ....[105]....
        /*0814*/ 	.word	0xffffffff


	//   ....[106]....
        /*0818*/ 	.word	0xffffffff


	//   ....[107]....
        /*081c*/ 	.word	0xffffffff


	//   ....[108]....
        /*0820*/ 	.word	0xffffffff


	//   ....[109]....
        /*0824*/ 	.word	0xffffffff


	//   ....[110]....
        /*0828*/ 	.word	0xffffffff


	//   ....[111]....
        /*082c*/ 	.word	0xffffffff


	//   ....[112]....
        /*0830*/ 	.word	0xffffffff


	//   ....[113]....
        /*0834*/ 	.word	0xffffffff


	//   ....[114]....
        /*0838*/ 	.word	0xffffffff


	//   ....[115]....
        /*083c*/ 	.word	0x0500000f


	//   ....[116]....
        /*0840*/ 	.word	0x0500000f


	//   ....[117]....
        /*0844*/ 	.word	0x0500000f


	//   ....[118]....
        /*0848*/ 	.word	0x0500000f


	//   ....[119]....
        /*084c*/ 	.word	0x0500000f


	//   ....[120]....
        /*0850*/ 	.word	0x0500000f


	//   ....[121]....
        /*0854*/ 	.word	0x0500000f


	//   ....[122]....
        /*0858*/ 	.word	0x0500000f


	//   ....[123]....
        /*085c*/ 	.word	0x0500000f


	//   ....[124]....
        /*0860*/ 	.word	0x0500000f


	//   ....[125]....
        /*0864*/ 	.word	0x0500000f


	//   ....[126]....
        /*0868*/ 	.word	0x0500000f


	//   ....[127]....
        /*086c*/ 	.word	0x0500000f


	//   ....[128]....
        /*0870*/ 	.word	0x0500000f


	//   ....[129]....
        /*0874*/ 	.word	0x0500000f


	//   ....[130]....
        /*0878*/ 	.word	0x0500000f


	//   ....[131]....
        /*087c*/ 	.word	0x0500000f


	//   ....[132]....
        /*0880*/ 	.word	0x0500000f


	//   ....[133]....
        /*0884*/ 	.word	0x0500000f


	//   ....[134]....
        /*0888*/ 	.word	0x0500000f


	//   ....[135]....
        /*088c*/ 	.word	0x0500000f


	//   ....[136]....
        /*0890*/ 	.word	0x0500000f


	//   ....[137]....
        /*0894*/ 	.word	0x0500000f


	//   ....[138]....
        /*0898*/ 	.word	0x0500000f


	//   ....[139]....
        /*089c*/ 	.word	0x0500000f


	//   ....[140]....
        /*08a0*/ 	.word	0x0500000f


	//   ....[141]....
        /*08a4*/ 	.word	0x0500000f


	//   ....[142]....
        /*08a8*/ 	.word	0x0500000f


	//   ....[143]....
        /*08ac*/ 	.word	0x0500000f


	//   ....[144]....
        /*08b0*/ 	.word	0x0500000f


	//   ....[145]....
        /*08b4*/ 	.word	0x0500000f


	//   ....[146]....
        /*08b8*/ 	.word	0x0500000f


	//   ....[147]....
        /*08bc*/ 	.word	0x0500000f


	//   ....[148]....
        /*08c0*/ 	.word	0x0500000f


	//   ....[149]....
        /*08c4*/ 	.word	0x0500000f


	//   ....[150]....
        /*08c8*/ 	.word	0x0500000f


	//   ....[151]....
        /*08cc*/ 	.word	0x0500000f


	//   ....[152]....
        /*08d0*/ 	.word	0x0500000f


	//   ....[153]....
        /*08d4*/ 	.word	0x0500000f


	//   ....[154]....
        /*08d8*/ 	.word	0x0500000f


	//   ....[155]....
        /*08dc*/ 	.word	0x0500000f


	//   ....[156]....
        /*08e0*/ 	.word	0x0500000f


	//   ....[157]....
        /*08e4*/ 	.word	0x0500000f


	//   ....[158]....
        /*08e8*/ 	.word	0x0500000f


	//   ....[159]....
        /*08ec*/ 	.word	0x0500000f


	//   ....[160]....
        /*08f0*/ 	.word	0x0500000f


	//   ....[161]....
        /*08f4*/ 	.word	0x0500000f


	//   ....[162]....
        /*08f8*/ 	.word	0x0500000f


	//   ....[163]....
        /*08fc*/ 	.word	0x0500000f


	//   ....[164]....
        /*0900*/ 	.word	0x0500000f


	//   ....[165]....
        /*0904*/ 	.word	0x0500000f


	//----- nvinfo : EIATTR_COOP_GROUP_INSTR_OFFSETS
	.align		4
.L_615:
        /*0908*/ 	.byte	0x04, 0x28
        /*090a*/ 	.short	(.L_617 - .L_616)


	//   ....[0]....
.L_616:
        /*090c*/ 	.word	0x00000070


	//   ....[1]....
        /*0910*/ 	.word	0x00000140


	//   ....[2]....
        /*0914*/ 	.word	0x00000190


	//   ....[3]....
        /*0918*/ 	.word	0x000003e0


	//   ....[4]....
        /*091c*/ 	.word	0x00000540


	//   ....[5]....
        /*0920*/ 	.word	0x00000660


	//   ....[6]....
        /*0924*/ 	.word	0x000007c0


	//   ....[7]....
        /*0928*/ 	.word	0x00001920


	//   ....[8]....
        /*092c*/ 	.word	0x00002590


	//   ....[9]....
        /*0930*/ 	.word	0x000025d0


	//   ....[10]....
        /*0934*/ 	.word	0x000033b0


	//   ....[11]....
        /*0938*/ 	.word	0x000033d0


	//   ....[12]....
        /*093c*/ 	.word	0x000033f0


	//   ....[13]....
        /*0940*/ 	.word	0x00003410


	//   ....[14]....
        /*0944*/ 	.word	0x00004870


	//   ....[15]....
        /*0948*/ 	.word	0x00004890


	//   ....[16]....
        /*094c*/ 	.word	0x000055a0


	//   ....[17]....
        /*0950*/ 	.word	0x000055c0


	//   ....[18]....
        /*0954*/ 	.word	0x000055e0


	//   ....[19]....
        /*0958*/ 	.word	0x00005600


	//   ....[20]....
        /*095c*/ 	.word	0x00007910


	//   ....[21]....
        /*0960*/ 	.word	0x00007970


	//   ....[22]....
        /*0964*/ 	.word	0x00007990


	//   ....[23]....
        /*0968*/ 	.word	0x000079b0


	//   ....[24]....
        /*096c*/ 	.word	0x00008f70


	//   ....[25]....
        /*0970*/ 	.word	0x00008fb0


	//   ....[26]....
        /*0974*/ 	.word	0x00009050


	//   ....[27]....
        /*0978*/ 	.word	0x000090c0


	//   ....[28]....
        /*097c*/ 	.word	0x0000ab60


	//   ....[29]....
        /*0980*/ 	.word	0x0000ab90


	//   ....[30]....
        /*0984*/ 	.word	0x0000abd0


	//   ....[31]....
        /*0988*/ 	.word	0x0000ac00


	//   ....[32]....
        /*098c*/ 	.word	0x0000b450


	//   ....[33]....
        /*0990*/ 	.word	0x0000b470


	//   ....[34]....
        /*0994*/ 	.word	0x0000b5c0


	//   ....[35]....
        /*0998*/ 	.word	0x0000b5e0


	//   ....[36]....
        /*099c*/ 	.word	0x0000b720


	//   ....[37]....
        /*09a0*/ 	.word	0x0000b740


	//   ....[38]....
        /*09a4*/ 	.word	0x0000b890


	//   ....[39]....
        /*09a8*/ 	.word	0x0000b8b0


	//   ....[40]....
        /*09ac*/ 	.word	0x0000c230


	//   ....[41]....
        /*09b0*/ 	.word	0x0000c260


	//   ....[42]....
        /*09b4*/ 	.word	0x0000c3b0


	//   ....[43]....
        /*09b8*/ 	.word	0x0000c3d0


	//   ....[44]....
        /*09bc*/ 	.word	0x0000c510


	//   ....[45]....
        /*09c0*/ 	.word	0x0000c530


	//   ....[46]....
        /*09c4*/ 	.word	0x0000c680


	//   ....[47]....
        /*09c8*/ 	.word	0x0000c6a0


	//   ....[48]....
        /*09cc*/ 	.word	0x0000c870


	//   ....[49]....
        /*09d0*/ 	.word	0x0000ca50


	//   ....[50]....
        /*09d4*/ 	.word	0x0000ca80


	//   ....[51]....
        /*09d8*/ 	.word	0x0000cab0


	//   ....[52]....
        /*09dc*/ 	.word	0x0000cae0


	//   ....[53]....
        /*09e0*/ 	.word	0x0000cb10


	//   ....[54]....
        /*09e4*/ 	.word	0x0000cb40


	//   ....[55]....
        /*09e8*/ 	.word	0x0000ccb0


	//   ....[56]....
        /*09ec*/ 	.word	0x0000cce0


	//   ....[57]....
        /*09f0*/ 	.word	0x0000cd10


	//   ....[58]....
        /*09f4*/ 	.word	0x0000cd40


	//   ....[59]....
        /*09f8*/ 	.word	0x0000cd70


	//   ....[60]....
        /*09fc*/ 	.word	0x0000cda0


	//   ....[61]....
        /*0a00*/ 	.word	0x0000ce40


	//   ....[62]....
        /*0a04*/ 	.word	0x0000cea0


	//   ....[63]....
        /*0a08*/ 	.word	0x0000cf30


	//   ....[64]....
        /*0a0c*/ 	.word	0x0000e1d0


	//   ....[65]....
        /*0a10*/ 	.word	0x0000ed60


	//   ....[66]....
        /*0a14*/ 	.word	0x0000ed80


	//   ....[67]....
        /*0a18*/ 	.word	0x0000edb0


	//   ....[68]....
        /*0a1c*/ 	.word	0x0000edd0


	//   ....[69]....
        /*0a20*/ 	.word	0x0000ee80


	//   ....[70]....
        /*0a24*/ 	.word	0x0000ef10


	//   ....[71]....
        /*0a28*/ 	.word	0x0000ef40


	//   ....[72]....
        /*0a2c*/ 	.word	0x0000efc0


	//   ....[73]....
        /*0a30*/ 	.word	0x0000eff0


	//   ....[74]....
        /*0a34*/ 	.word	0x0000f070


	//   ....[75]....
        /*0a38*/ 	.word	0x0000f0a0


	//   ....[76]....
        /*0a3c*/ 	.word	0x0000f120


	//   ....[77]....
        /*0a40*/ 	.word	0x0000f150


	//   ....[78]....
        /*0a44*/ 	.word	0x0000f170


	//   ....[79]....
        /*0a48*/ 	.word	0x0000f1c0


	//   ....[80]....
        /*0a4c*/ 	.word	0x0000f1d0


	//   ....[81]....
        /*0a50*/ 	.word	0x0000f930


	//   ....[82]....
        /*0a54*/ 	.word	0x0000f990


	//   ....[83]....
        /*0a58*/ 	.word	0x0000fa40


	//   ....[84]....
        /*0a5c*/ 	.word	0x0000fa50


	//   ....[85]....
        /*0a60*/ 	.word	0x0000fae0


	//   ....[86]....
        /*0a64*/ 	.word	0x0000faf0


	//   ....[87]....
        /*0a68*/ 	.word	0x0000fb80


	//   ....[88]....
        /*0a6c*/ 	.word	0x0000fb90


	//   ....[89]....
        /*0a70*/ 	.word	0x0000fc00


	//   ....[90]....
        /*0a74*/ 	.word	0x0000fc10


	//   ....[91]....
        /*0a78*/ 	.word	0x0000fc90


	//   ....[92]....
        /*0a7c*/ 	.word	0x0000fca0


	//   ....[93]....
        /*0a80*/ 	.word	0x0000fd20


	//   ....[94]....
        /*0a84*/ 	.word	0x0000fd30


	//   ....[95]....
        /*0a88*/ 	.word	0x0000fdb0


	//   ....[96]....
        /*0a8c*/ 	.word	0x0000fdc0


	//   ....[97]....
        /*0a90*/ 	.word	0x00012aa0


	//   ....[98]....
        /*0a94*/ 	.word	0x00012b00


	//   ....[99]....
        /*0a98*/ 	.word	0x00012b30


	//   ....[100]....
        /*0a9c*/ 	.word	0x00012b40


	//   ....[101]....
        /*0aa0*/ 	.word	0x00012b70


	//   ....[102]....
        /*0aa4*/ 	.word	0x00012ba0


	//   ....[103]....
        /*0aa8*/ 	.word	0x00012bd0


	//   ....[104]....
        /*0aac*/ 	.word	0x00012c00


	//   ....[105]....
        /*0ab0*/ 	.word	0x00012d80


	//   ....[106]....
        /*0ab4*/ 	.word	0x00012db0


	//   ....[107]....
        /*0ab8*/ 	.word	0x00012de0


	//   ....[108]....
        /*0abc*/ 	.word	0x00012e10


	//   ....[109]....
        /*0ac0*/ 	.word	0x00012e40


	//   ....[110]....
        /*0ac4*/ 	.word	0x00012e70


	//   ....[111]....
        /*0ac8*/ 	.word	0x00012f30


	//   ....[112]....
        /*0acc*/ 	.word	0x00012f50


	//   ....[113]....
        /*0ad0*/ 	.word	0x00012fc0


	//   ....[114]....
        /*0ad4*/ 	.word	0x00013690


	//   ....[115]....
        /*0ad8*/ 	.word	0x00013cb0


	//   ....[116]....
        /*0adc*/ 	.word	0x00013e30


	//   ....[117]....
        /*0ae0*/ 	.word	0x00013ea0


	//   ....[118]....
        /*0ae4*/ 	.word	0x00013f00


	//   ....[119]....
        /*0ae8*/ 	.word	0x00013f60


	//   ....[120]....
        /*0aec*/ 	.word	0x00014030


	//   ....[121]....
        /*0af0*/ 	.word	0x000140f0


	//   ....[122]....
        /*0af4*/ 	.word	0x00014200


	//   ....[123]....
        /*0af8*/ 	.word	0x000142a0


	//   ....[124]....
        /*0afc*/ 	.word	0x00014370


	//   ....[125]....
        /*0b00*/ 	.word	0x00014410


	//   ....[126]....
        /*0b04*/ 	.word	0x000144e0


	//   ....[127]....
        /*0b08*/ 	.word	0x00014580


	//   ....[128]....
        /*0b0c*/ 	.word	0x00014650


	//   ....[129]....
        /*0b10*/ 	.word	0x000146f0


	//   ....[130]....
        /*0b14*/ 	.word	0x000147a0


	//   ....[131]....
        /*0b18*/ 	.word	0x00014840


	//   ....[132]....
        /*0b1c*/ 	.word	0x00014ad0


	//   ....[133]....
        /*0b20*/ 	.word	0x00014ba0


	//   ....[134]....
        /*0b24*/ 	.word	0x00014c80


	//   ....[135]....
        /*0b28*/ 	.word	0x00014cf0


	//   ....[136]....
        /*0b2c*/ 	.word	0x00014e00


	//   ....[137]....
        /*0b30*/ 	.word	0x00014ec0


	//   ....[138]....
        /*0b34*/ 	.word	0x00014f80


	//   ....[139]....
        /*0b38*/ 	.word	0x00015040


	//   ....[140]....
        /*0b3c*/ 	.word	0x00015100


	//   ....[141]....
        /*0b40*/ 	.word	0x000151c0


	//   ....[142]....
        /*0b44*/ 	.word	0x00015280


	//   ....[143]....
        /*0b48*/ 	.word	0x00015330


	//   ....[144]....
        /*0b4c*/ 	.word	0x00015430


	//   ....[145]....
        /*0b50*/ 	.word	0x00015480


	//   ....[146]....
        /*0b54*/ 	.word	0x000154e0


	//   ....[147]....
        /*0b58*/ 	.word	0x000155c0


	//   ....[148]....
        /*0b5c*/ 	.word	0x000158f0


	//   ....[149]....
        /*0b60*/ 	.word	0x00015990


	//   ....[150]....
        /*0b64*/ 	.word	0x00015ab0


	//   ....[151]....
        /*0b68*/ 	.word	0x00015b30


	//   ....[152]....
        /*0b6c*/ 	.word	0x00015bb0


	//   ....[153]....
        /*0b70*/ 	.word	0x00015c30


	//   ....[154]....
        /*0b74*/ 	.word	0x00015cb0


	//   ....[155]....
        /*0b78*/ 	.word	0x00015d40


	//   ....[156]....
        /*0b7c*/ 	.word	0x00015de0


	//   ....[157]....
        /*0b80*/ 	.word	0x00015e80


	//   ....[158]....
        /*0b84*/ 	.word	0x00015f00


	//   ....[159]....
        /*0b88*/ 	.word	0x00015f80


	//   ....[160]....
        /*0b8c*/ 	.word	0x00016000


	//   ....[161]....
        /*0b90*/ 	.word	0x00016090


	//   ....[162]....
        /*0b94*/ 	.word	0x00016110


	//   ....[163]....
        /*0b98*/ 	.word	0x000161b0


	//   ....[164]....
        /*0b9c*/ 	.word	0x00016240


	//   ....[165]....
        /*0ba0*/ 	.word	0x00016370


	//----- nvinfo : EIATTR_REG_RECONFIG
	.align		4
.L_617:
        /*0ba4*/ 	.byte	0x01, 0x54
	.zero		2


	//----- nvinfo : EIATTR_SYSCALL_OFFSETS
	.align		4
        /*0ba8*/ 	.byte	0x04, 0x46
        /*0baa*/ 	.short	(.L_619 - .L_618)


	//   ....[0]....
.L_618:
        /*0bac*/ 	.word	0x00001b80


	//   ....[1]....
        /*0bb0*/ 	.word	0x0000ddd0


	//   ....[2]....
        /*0bb4*/ 	.word	0x0000df30


	//   ....[3]....
        /*0bb8*/ 	.word	0x0000e030


	//   ....[4]....
        /*0bbc*/ 	.word	0x0000e940


	//   ....[5]....
        /*0bc0*/ 	.word	0x0000f550


	//----- nvinfo : EIATTR_MBARRIER_INSTR_OFFSETS
	.align		4
.L_619:
        /*0bc4*/ 	.byte	0x04, 0x39
        /*0bc6*/ 	.short	(.L_621 - .L_620)


	//   ....[0]....
.L_620:
        /*0bc8*/ 	.word	0x00000280
        /*0bcc*/ 	.word	0x000000ff
        /*0bd0*/ 	.word	0x00032400
        /*0bd4*/ 	.short	0x0100
        /*0bd6*/ 	.byte	0x08
	.zero		1


	//   ....[1]....
        /*0bd8*/ 	.word	0x00000290
        /*0bdc*/ 	.word	0x000000ff
        /*0be0*/ 	.word	0x00032410
        /*0be4*/ 	.short	0x0100
        /*0be6*/ 	.byte	0x08
	.zero		1


	//   ....[2]....
        /*0be8*/ 	.word	0x000002a0
        /*0bec*/ 	.word	0x000000ff
        /*0bf0*/ 	.word	0x00032420
        /*0bf4*/ 	.short	0x0100
        /*0bf6*/ 	.byte	0x08
	.zero		1


	//   ....[3]....
        /*0bf8*/ 	.word	0x00000390
        /*0bfc*/ 	.word	0x000000ff
        /*0c00*/ 	.word	0x00032430
        /*0c04*/ 	.short	0x0100
        /*0c06*/ 	.byte	0x08
	.zero		1


	//   ....[4]....
        /*0c08*/ 	.word	0x000003a0
        /*0c0c*/ 	.word	0x000000ff
        /*0c10*/ 	.word	0x00032440
        /*0c14*/ 	.short	0x0100
        /*0c16*/ 	.byte	0x08
	.zero		1


	//   ....[5]....
        /*0c18*/ 	.word	0x000003b0
        /*0c1c*/ 	.word	0x000000ff
        /*0c20*/ 	.word	0x00032438
        /*0c24*/ 	.short	0x0100
        /*0c26*/ 	.byte	0x08
	.zero		1


	//   ....[6]....
        /*0c28*/ 	.word	0x000003c0
        /*0c2c*/ 	.word	0x000000ff
        /*0c30*/ 	.word	0x00032448
        /*0c34*/ 	.short	0x0100
        /*0c36*/ 	.byte	0x08
	.zero		1


	//   ....[7]....
        /*0c38*/ 	.word	0x000004f0
        /*0c3c*/ 	.word	0x000000ff
        /*0c40*/ 	.word	0x00032450
        /*0c44*/ 	.short	0x0100
        /*0c46*/ 	.byte	0x08
	.zero		1


	//   ....[8]....
        /*0c48*/ 	.word	0x00000500
        /*0c4c*/ 	.word	0x000000ff
        /*0c50*/ 	.word	0x00032460
        /*0c54*/ 	.short	0x0100
        /*0c56*/ 	.byte	0x08
	.zero		1


	//   ....[9]....
        /*0c58*/ 	.word	0x00000510
        /*0c5c*/ 	.word	0x000000ff
        /*0c60*/ 	.word	0x00032458
        /*0c64*/ 	.short	0x0100
        /*0c66*/ 	.byte	0x08
	.zero		1


	//   ....[10]....
        /*0c68*/ 	.word	0x00000520
        /*0c6c*/ 	.word	0x000000ff
        /*0c70*/ 	.word	0x00032468
        /*0c74*/ 	.short	0x0100
        /*0c76*/ 	.byte	0x08
	.zero		1


	//   ....[11]....
        /*0c78*/ 	.word	0x00000610
        /*0c7c*/ 	.word	0x000000ff
        /*0c80*/ 	.word	0x00032470
        /*0c84*/ 	.short	0x0100
        /*0c86*/ 	.byte	0x06
	.zero		1


	//   ....[12]....
        /*0c88*/ 	.word	0x00000620
        /*0c8c*/ 	.word	0x000000ff
        /*0c90*/ 	.word	0x00032480
        /*0c94*/ 	.short	0x0100
        /*0c96*/ 	.byte	0x06
	.zero		1


	//   ....[13]....
        /*0c98*/ 	.word	0x00000630
        /*0c9c*/ 	.word	0x000000ff
        /*0ca0*/ 	.word	0x00032478
        /*0ca4*/ 	.short	0x0100
        /*0ca6*/ 	.byte	0x06
	.zero		1


	//   ....[14]....
        /*0ca8*/ 	.word	0x00000640
        /*0cac*/ 	.word	0x000000ff
        /*0cb0*/ 	.word	0x00032488
        /*0cb4*/ 	.short	0x0100
        /*0cb6*/ 	.byte	0x06
	.zero		1


	//   ....[15]....
        /*0cb8*/ 	.word	0x00000770
        /*0cbc*/ 	.word	0x000000ff
        /*0cc0*/ 	.word	0x00032490
        /*0cc4*/ 	.short	0x0100
        /*0cc6*/ 	.byte	0x08
	.zero		1


	//   ....[16]....
        /*0cc8*/ 	.word	0x00000780
        /*0ccc*/ 	.word	0x000000ff
        /*0cd0*/ 	.word	0x000324a0
        /*0cd4*/ 	.short	0x0100
        /*0cd6*/ 	.byte	0x08
	.zero		1


	//   ....[17]....
        /*0cd8*/ 	.word	0x00000790
        /*0cdc*/ 	.word	0x000000ff
        /*0ce0*/ 	.word	0x00032498
        /*0ce4*/ 	.short	0x0100
        /*0ce6*/ 	.byte	0x08
	.zero		1


	//   ....[18]....
        /*0ce8*/ 	.word	0x000007a0
        /*0cec*/ 	.word	0x000000ff
        /*0cf0*/ 	.word	0x000324a8
        /*0cf4*/ 	.short	0x0100
        /*0cf6*/ 	.byte	0x08
	.zero		1


	//   ....[19]....
        /*0cf8*/ 	.word	0x000008d0
        /*0cfc*/ 	.word	0x000000ff
        /*0d00*/ 	.word	0x000324b0
        /*0d04*/ 	.short	0x0100
        /*0d06*/ 	.byte	0x08
	.zero		1


	//   ....[20]....
        /*0d08*/ 	.word	0x000008e0
        /*0d0c*/ 	.word	0x000000ff
        /*0d10*/ 	.word	0x000324c0
        /*0d14*/ 	.short	0x0100
        /*0d16*/ 	.byte	0x08
	.zero		1


	//   ....[21]....
        /*0d18*/ 	.word	0x000008f0
        /*0d1c*/ 	.word	0x000000ff
        /*0d20*/ 	.word	0x000324b8
        /*0d24*/ 	.short	0x0100
        /*0d26*/ 	.byte	0x08
	.zero		1


	//   ....[22]....
        /*0d28*/ 	.word	0x00000900
        /*0d2c*/ 	.word	0x000000ff
        /*0d30*/ 	.word	0x000324c8
        /*0d34*/ 	.short	0x0100
        /*0d36*/ 	.byte	0x08
	.zero		1


	//   ....[23]....
        /*0d38*/ 	.word	0x00001c40
        /*0d3c*/ 	.word	0x00000005
        /*0d40*/ 	.word	0x00032400
        /*0d44*/ 	.short	0x010a
        /*0d46*/ 	.byte	0x3f
	.zero		1


	//   ....[24]....
        /*0d48*/ 	.word	0x00001d20
        /*0d4c*/ 	.word	0x00000000
        /*0d50*/ 	.word	0x00032430
        /*0d54*/ 	.short	0x010a
        /*0d56*/ 	.byte	0x3f
	.zero		1


	//   ....[25]....
        /*0d58*/ 	.word	0x00001d60
        /*0d5c*/ 	.word	0x00000000
        /*0d60*/ 	.word	0x00032430
        /*0d64*/ 	.short	0x010a
        /*0d66*/ 	.byte	0x3f
	.zero		1


	//   ....[26]....
        /*0d68*/ 	.word	0x00002060
        /*0d6c*/ 	.word	0x00000005
        /*0d70*/ 	.word	0x00032410
        /*0d74*/ 	.short	0x010a
        /*0d76*/ 	.byte	0x3f
	.zero		1


	//   ....[27]....
        /*0d78*/ 	.word	0x000020a0
        /*0d7c*/ 	.word	0x00000000
        /*0d80*/ 	.word	0x00032450
        /*0d84*/ 	.short	0x010a
        /*0d86*/ 	.byte	0x3f
	.zero		1


	//   ....[28]....
        /*0d88*/ 	.word	0x000020e0
        /*0d8c*/ 	.word	0x00000000
        /*0d90*/ 	.word	0x00032450
        /*0d94*/ 	.short	0x010a
        /*0d96*/ 	.byte	0x3f
	.zero		1


	//   ....[29]....
        /*0d98*/ 	.word	0x00003620
        /*0d9c*/ 	.word	0x00000018
        /*0da0*/ 	.word	0x00000000
        /*0da4*/ 	.short	0x0101
        /*0da6*/ 	.byte	0x3f
	.zero		1


	//   ....[30]....
        /*0da8*/ 	.word	0x00004140
        /*0dac*/ 	.word	0x00000000
        /*0db0*/ 	.word	0x00000000
        /*0db4*/ 	.short	0x0101
        /*0db6*/ 	.byte	0x3f
	.zero		1


	//   ....[31]....
        /*0db8*/ 	.word	0x00004330
        /*0dbc*/ 	.word	0x000000ff
        /*0dc0*/ 	.word	0x00032430
        /*0dc4*/ 	.short	0x010a
        /*0dc6*/ 	.byte	0x04
	.zero		1


	//   ....[32]....
        /*0dc8*/ 	.word	0x00004370
        /*0dcc*/ 	.word	0x000000ff
        /*0dd0*/ 	.word	0x00032430
        /*0dd4*/ 	.short	0x010a
        /*0dd6*/ 	.byte	0x04
	.zero		1


	//   ....[33]....
        /*0dd8*/ 	.word	0x00004580
        /*0ddc*/ 	.word	0x000000ff
        /*0de0*/ 	.word	0x00032450
        /*0de4*/ 	.short	0x010a
        /*0de6*/ 	.byte	0x04
	.zero		1


	//   ....[34]....
        /*0de8*/ 	.word	0x000045c0
        /*0dec*/ 	.word	0x000000ff
        /*0df0*/ 	.word	0x00032450
        /*0df4*/ 	.short	0x010a
        /*0df6*/ 	.byte	0x04
	.zero		1


	//   ....[35]....
        /*0df8*/ 	.word	0x00005860
        /*0dfc*/ 	.word	0x00000099
        /*0e00*/ 	.word	0x00000000
        /*0e04*/ 	.short	0x0101
        /*0e06*/ 	.byte	0x3f
	.zero		1


	//   ....[36]....
        /*0e08*/ 	.word	0x00006c40
        /*0e0c*/ 	.word	0x000000d3
        /*0e10*/ 	.word	0x00000000
        /*0e14*/ 	.short	0x0101
        /*0e16*/ 	.byte	0x3f
	.zero		1


	//   ....[37]....
        /*0e18*/ 	.word	0x00006d70
        /*0e1c*/ 	.word	0x000000ff
        /*0e20*/ 	.word	0x00032430
        /*0e24*/ 	.short	0x010a
        /*0e26*/ 	.byte	0x04
	.zero		1


	//   ....[38]....
        /*0e28*/ 	.word	0x00006db0
        /*0e2c*/ 	.word	0x000000ff
        /*0e30*/ 	.word	0x00032430
        /*0e34*/ 	.short	0x010a
        /*0e36*/ 	.byte	0x04
	.zero		1


	//   ....[39]....
        /*0e38*/ 	.word	0x00006fc0
        /*0e3c*/ 	.word	0x000000ff
        /*0e40*/ 	.word	0x00032450
        /*0e44*/ 	.short	0x010a
        /*0e46*/ 	.byte	0x04
	.zero		1


	//   ....[40]....
        /*0e48*/ 	.word	0x00007000
        /*0e4c*/ 	.word	0x000000ff
        /*0e50*/ 	.word	0x00032450
        /*0e54*/ 	.short	0x010a
        /*0e56*/ 	.byte	0x04
	.zero		1


	//   ....[41]....
        /*0e58*/ 	.word	0x00007be0
        /*0e5c*/ 	.word	0x00000098
        /*0e60*/ 	.word	0x00000000
        /*0e64*/ 	.short	0x0101
        /*0e66*/ 	.byte	0x3f
	.zero		1


	//   ....[42]....
        /*0e68*/ 	.word	0x00008f50
        /*0e6c*/ 	.word	0x000000d4
        /*0e70*/ 	.word	0x00000000
        /*0e74*/ 	.short	0x0101
        /*0e76*/ 	.byte	0x3f
	.zero		1


	//   ....[43]....
        /*0e78*/ 	.word	0x0000b440
        /*0e7c*/ 	.word	0x00000097
        /*0e80*/ 	.word	0x00000000
        /*0e84*/ 	.short	0x0101
        /*0e86*/ 	.byte	0x3f
	.zero		1


	//   ....[44]....
        /*0e88*/ 	.word	0x0000e480
        /*0e8c*/ 	.word	0x00000000
        /*0e90*/ 	.word	0x00032440
        /*0e94*/ 	.short	0x010a
        /*0e96*/ 	.byte	0x3f
	.zero		1


	//   ....[45]....
        /*0e98*/ 	.word	0x0000f2f0
        /*0e9c*/ 	.word	0x00000008
        /*0ea0*/ 	.word	0x00032400
        /*0ea4*/ 	.short	0x0107
        /*0ea6*/ 	.byte	0x3f
	.zero		1


	//   ....[46]....
        /*0ea8*/ 	.word	0x0000f390
        /*0eac*/ 	.word	0x00000002
        /*0eb0*/ 	.word	0x00032400
        /*0eb4*/ 	.short	0x0101
        /*0eb6*/ 	.byte	0x3f
	.zero		1


	//   ....[47]....
        /*0eb8*/ 	.word	0x0000fee0
        /*0ebc*/ 	.word	0x00000007
        /*0ec0*/ 	.word	0x00032410
        /*0ec4*/ 	.short	0x0107
        /*0ec6*/ 	.byte	0x3f
	.zero		1


	//   ....[48]....
        /*0ec8*/ 	.word	0x0000ffe0
        /*0ecc*/ 	.word	0x00000002
        /*0ed0*/ 	.word	0x00032410
        /*0ed4*/ 	.short	0x0101
        /*0ed6*/ 	.byte	0x3f
	.zero		1


	//   ....[49]....
        /*0ed8*/ 	.word	0x00010000
        /*0edc*/ 	.word	0x00000002
        /*0ee0*/ 	.word	0x00032420
        /*0ee4*/ 	.short	0x010a
        /*0ee6*/ 	.byte	0x3f
	.zero		1


	//   ....[50]....
        /*0ee8*/ 	.word	0x00010110
        /*0eec*/ 	.word	0x00000002
        /*0ef0*/ 	.word	0x00032460
        /*0ef4*/ 	.short	0x010a
        /*0ef6*/ 	.byte	0x3f
	.zero		1


	//   ....[51]....
        /*0ef8*/ 	.word	0x000109f0
        /*0efc*/ 	.word	0x00000003
        /*0f00*/ 	.word	0x00032440
        /*0f04*/ 	.short	0x010a
        /*0f06*/ 	.byte	0x3f
	.zero		1


	//   ....[52]....
        /*0f08*/ 	.word	0x00010c50
        /*0f0c*/ 	.word	0x00000003
        /*0f10*/ 	.word	0x00032460
        /*0f14*/ 	.short	0x010a
        /*0f16*/ 	.byte	0x3f
	.zero		1


	//   ....[53]....
        /*0f18*/ 	.word	0x000114d0
        /*0f1c*/ 	.word	0x00000004
        /*0f20*/ 	.word	0x00032440
        /*0f24*/ 	.short	0x010a
        /*0f26*/ 	.byte	0x3f
	.zero		1


	//   ....[54]....
        /*0f28*/ 	.word	0x00011720
        /*0f2c*/ 	.word	0x00000004
        /*0f30*/ 	.word	0x00032460
        /*0f34*/ 	.short	0x010a
        /*0f36*/ 	.byte	0x3f
	.zero		1


	//   ....[55]....
        /*0f38*/ 	.word	0x00011f30
        /*0f3c*/ 	.word	0x00000004
        /*0f40*/ 	.word	0x00032440
        /*0f44*/ 	.short	0x010a
        /*0f46*/ 	.byte	0x3f
	.zero		1


	//   ....[56]....
        /*0f48*/ 	.word	0x00012190
        /*0f4c*/ 	.word	0x00000004
        /*0f50*/ 	.word	0x00032460
        /*0f54*/ 	.short	0x010a
        /*0f56*/ 	.byte	0x3f
	.zero		1


	//   ....[57]....
        /*0f58*/ 	.word	0x00013610
        /*0f5c*/ 	.word	0x00000000
        /*0f60*/ 	.word	0x00032420
        /*0f64*/ 	.short	0x010a
        /*0f66*/ 	.byte	0x3f
	.zero		1


	//   ....[58]....
        /*0f68*/ 	.word	0x000137f0
        /*0f6c*/ 	.word	0x00000006
        /*0f70*/ 	.word	0x00000000
        /*0f74*/ 	.short	0x010a
        /*0f76*/ 	.byte	0x3f
	.zero		1


	//   ....[59]....
        /*0f78*/ 	.word	0x00013860
        /*0f7c*/ 	.word	0x00000007
        /*0f80*/ 	.word	0x00000000
        /*0f84*/ 	.short	0x010a
        /*0f86*/ 	.byte	0x3f
	.zero		1


	//   ....[60]....
        /*0f88*/ 	.word	0x000138d0
        /*0f8c*/ 	.word	0x00000004
        /*0f90*/ 	.word	0x00000000
        /*0f94*/ 	.short	0x010a
        /*0f96*/ 	.byte	0x3f
	.zero		1


	//   ....[61]....
        /*0f98*/ 	.word	0x00013900
        /*0f9c*/ 	.word	0x00000003
        /*0fa0*/ 	.word	0x00000000
        /*0fa4*/ 	.short	0x010a
        /*0fa6*/ 	.byte	0x3f
	.zero		1


	//   ....[62]....
        /*0fa8*/ 	.word	0x00013960
        /*0fac*/ 	.word	0x00000005
        /*0fb0*/ 	.word	0x00032400
        /*0fb4*/ 	.short	0x010a
        /*0fb6*/ 	.byte	0x3f
	.zero		1


	//   ....[63]....
        /*0fb8*/ 	.word	0x000139b0
        /*0fbc*/ 	.word	0x00000000
        /*0fc0*/ 	.word	0x00032430
        /*0fc4*/ 	.short	0x010a
        /*0fc6*/ 	.byte	0x3f
	.zero		1


	//   ....[64]....
        /*0fc8*/ 	.word	0x00013a00
        /*0fcc*/ 	.word	0x00000005
        /*0fd0*/ 	.word	0x00032410
        /*0fd4*/ 	.short	0x010a
        /*0fd6*/ 	.byte	0x3f
	.zero		1


	//   ....[65]....
        /*0fd8*/ 	.word	0x00013a50
        /*0fdc*/ 	.word	0x00000000
        /*0fe0*/ 	.word	0x00032450
        /*0fe4*/ 	.short	0x010a
        /*0fe6*/ 	.byte	0x3f
	.zero		1


	//   ....[66]....
        /*0fe8*/ 	.word	0x00013ab0
        /*0fec*/ 	.word	0x00000014
        /*0ff0*/ 	.word	0x00032430
        /*0ff4*/ 	.short	0x010a
        /*0ff6*/ 	.byte	0x3f
	.zero		1


	//   ....[67]....
        /*0ff8*/ 	.word	0x00013b10
        /*0ffc*/ 	.word	0x00000014
        /*1000*/ 	.word	0x00032450
        /*1004*/ 	.short	0x010a
        /*1006*/ 	.byte	0x3f
	.zero		1


	//   ....[68]....
        /*1008*/ 	.word	0x00013b70
        /*100c*/ 	.word	0x00000014
        /*1010*/ 	.word	0x00032430
        /*1014*/ 	.short	0x010a
        /*1016*/ 	.byte	0x3f
	.zero		1


	//   ....[69]....
        /*1018*/ 	.word	0x00013bd0
        /*101c*/ 	.word	0x00000014
        /*1020*/ 	.word	0x00032450
        /*1024*/ 	.short	0x010a
        /*1026*/ 	.byte	0x3f
	.zero		1


	//   ....[70]....
        /*1028*/ 	.word	0x00013d70
        /*102c*/ 	.word	0x00000000
        /*1030*/ 	.word	0x00032440
        /*1034*/ 	.short	0x010a
        /*1036*/ 	.byte	0x3f
	.zero		1


	//   ....[71]....
        /*1038*/ 	.word	0x00015610
        /*103c*/ 	.word	0x00000002
        /*1040*/ 	.word	0x00032420
        /*1044*/ 	.short	0x010a
        /*1046*/ 	.byte	0x3f
	.zero		1


	//   ....[72]....
        /*1048*/ 	.word	0x00015660
        /*104c*/ 	.word	0x00000002
        /*1050*/ 	.word	0x00032460
        /*1054*/ 	.short	0x010a
        /*1056*/ 	.byte	0x3f
	.zero		1


	//   ....[73]....
        /*1058*/ 	.word	0x000156b0
        /*105c*/ 	.word	0x00000003
        /*1060*/ 	.word	0x00032440
        /*1064*/ 	.short	0x010a
        /*1066*/ 	.byte	0x3f
	.zero		1


	//   ....[74]....
        /*1068*/ 	.word	0x00015700
        /*106c*/ 	.word	0x00000003
        /*1070*/ 	.word	0x00032460
        /*1074*/ 	.short	0x010a
        /*1076*/ 	.byte	0x3f
	.zero		1


	//   ....[75]....
        /*1078*/ 	.word	0x00015750
        /*107c*/ 	.word	0x00000004
        /*1080*/ 	.word	0x00032440
        /*1084*/ 	.short	0x010a
        /*1086*/ 	.byte	0x3f
	.zero		1


	//   ....[76]....
        /*1088*/ 	.word	0x000157a0
        /*108c*/ 	.word	0x00000004
        /*1090*/ 	.word	0x00032460
        /*1094*/ 	.short	0x010a
        /*1096*/ 	.byte	0x3f
	.zero		1


	//   ....[77]....
        /*1098*/ 	.word	0x000157f0
        /*109c*/ 	.word	0x00000004
        /*10a0*/ 	.word	0x00032440
        /*10a4*/ 	.short	0x010a
        /*10a6*/ 	.byte	0x3f
	.zero		1


	//   ....[78]....
        /*10a8*/ 	.word	0x00015840
        /*10ac*/ 	.word	0x00000004
        /*10b0*/ 	.word	0x00032460
        /*10b4*/ 	.short	0x010a
        /*10b6*/ 	.byte	0x3f
	.zero		1


	//   ....[79]....
        /*10b8*/ 	.word	0x00016290
        /*10bc*/ 	.word	0x00000000
        /*10c0*/ 	.word	0x00032420
        /*10c4*/ 	.short	0x010a
        /*10c6*/ 	.byte	0x3f
	.zero		1


	//   ....[80]....
        /*10c8*/ 	.word	0x00016430
        /*10cc*/ 	.word	0x00000006
        /*10d0*/ 	.word	0x00000000
        /*10d4*/ 	.short	0x010a
        /*10d6*/ 	.byte	0x3f
	.zero		1


	//   ....[81]....
        /*10d8*/ 	.word	0x00016480
        /*10dc*/ 	.word	0x00000007
        /*10e0*/ 	.word	0x00000000
        /*10e4*/ 	.short	0x010a
        /*10e6*/ 	.byte	0x3f
	.zero		1


	//   ....[82]....
        /*10e8*/ 	.word	0x000164d0
        /*10ec*/ 	.word	0x00000004
        /*10f0*/ 	.word	0x00000000
        /*10f4*/ 	.short	0x010a
        /*10f6*/ 	.byte	0x3f
	.zero		1


	//----- nvinfo : EIATTR_NUM_MBARRIERS
	.align		4
.L_621:
        /*10f8*/ 	.byte	0x03, 0x38
        /*10fa*/ 	.short	0x0017


	//----- nvinfo : EIATTR_EXIT_INSTR_OFFSETS
	.align		4
        /*10fc*/ 	.byte	0x04, 0x1c
        /*10fe*/ 	.short	(.L_623 - .L_622)


	//   ....[0]....
.L_622:
        /*1100*/ 	.word	0x00000ac0


	//   ....[1]....
        /*1104*/ 	.word	0x0000c810


	//   ....[2]....
        /*1108*/ 	.word	0x00013950


	//----- nvinfo : EIATTR_MAX_THREADS
	.align		4
.L_623:
        /*110c*/ 	.byte	0x04, 0x05
        /*110e*/ 	.short	(.L_625 - .L_624)
.L_624:
        /*1110*/ 	.word	0x00000180
        /*1114*/ 	.word	0x00000001
        /*1118*/ 	.word	0x00000001


	//----- nvinfo : EIATTR_CRS_STACK_SIZE
	.align		4
.L_625:
        /*111c*/ 	.byte	0x04, 0x1e
        /*111e*/ 	.short	(.L_627 - .L_626)
.L_626:
        /*1120*/ 	.word	0x00000000


	//----- nvinfo : EIATTR_CBANK_PARAM_SIZE
	.align		4
.L_627:
        /*1124*/ 	.byte	0x03, 0x19
        /*1126*/ 	.short	0x0bf0


	//----- nvinfo : EIATTR_PARAM_CBANK
	.align		4
        /*1128*/ 	.byte	0x04, 0x0a
        /*112a*/ 	.short	(.L_629 - .L_628)
	.align		4
.L_628:
        /*112c*/ 	.word	index@(.nv.constant0._ZN7cutlass13device_kernelIN5flash11enable_sm90INS1_16FlashAttnFwdSm90INS1_25CollectiveMainloopFwdSm90ILi2EN4cute5tupleIJNS5_1CILi1EEES8_S8_EEENS6_IJNS7_ILi128EEENS7_ILi96EEENS7_ILi64EEEEEELi256ENS_10bfloat16_tEfNS_4arch4Sm90ELb1ELb0ELb0ELb1ELb0ELb0ELb1ELb1ELb0ELb1ELb0ELb0EEENS1_21CollectiveEpilogueFwdINS6_IJSA_NS7_ILi256EEESB_EEES9_SE_SG_Li256ELb1ELb1ELb0ELb0EEENS1_36VarlenDynamicPersistentTileSchedulerILi128ELi96ELi256ELi128ELb0ELb1ELb1ELb1ELb1ELb1EEEEEEEEEvNT_6ParamsE)
        /*1130*/ 	.short	0x0210
        /*1132*/ 	.short	0x0bf0


	//----- nvinfo : EIATTR_SW_WAR
	.align		4
.L_629:
        /*1134*/ 	.byte	0x04, 0x36
        /*1136*/ 	.short	(.L_631 - .L_630)
.L_630:
        /*1138*/ 	.word	0x00000008
.L_631:


//--------------------- .nv.info._ZN7cutlass13device_kernelIN5flash11enable_sm90INS1_16FlashAttnFwdSm90INS1_25CollectiveMainloopFwdSm90ILi2EN4cute5tupleIJNS5_1CILi1EEES8_S8_EEENS6_IJNS7_ILi128EEENS7_ILi96EEENS7_ILi64EEEEEELi256ENS_10bfloat16_tEfNS_4arch4Sm90ELb1ELb0ELb0ELb1ELb0ELb1ELb1ELb1ELb0ELb1ELb0ELb0EEENS1_21CollectiveEpilogueFwdINS6_IJSA_NS7_ILi256EEESB_EEES9_SE_SG_Li256ELb1ELb1ELb0ELb0EEENS1_36VarlenDynamicPersistentTileSchedulerILi128ELi96ELi256ELi128ELb0ELb1ELb1ELb1ELb1ELb1EEEEEEEEEvNT_6ParamsE --------------------------
	.section	.nv.info._ZN7cutlass13device_kernelIN5flash11enable_sm90INS1_16FlashAttnFwdSm90INS1_25CollectiveMainloopFwdSm90ILi2EN4cute5tupleIJNS5_1CILi1EEES8_S8_EEENS6_IJNS7_ILi128EEENS7_ILi96EEENS7_ILi64EEEEEELi256ENS_10bfloat16_tEfNS_4arch4Sm90ELb1ELb0ELb0ELb1ELb0ELb1ELb1ELb1ELb0ELb1ELb0ELb0EEENS1_21CollectiveEpilogueFwdINS6_IJSA_NS7_ILi256EEESB_EEES9_SE_SG_Li256ELb1ELb1ELb0ELb0EEENS1_36VarlenDynamicPersistentTileSchedulerILi128ELi96ELi256ELi128ELb0ELb1ELb1ELb1ELb1ELb1EEEEEEEEEvNT_6ParamsE,"",@"SHT_CUDA_INFO"
	.sectionflags	@""
	.align	4


	//----- nvinfo : EIATTR_CUDA_API_VERSION
	.align		4
        /*0000*/ 	.byte	0x04, 0x37
        /*0002*/ 	.short	(.L_633 - .L_632)
.L_632:
        /*0004*/ 	.word	0x00000082


	//----- nvinfo : EIATTR_KPARAM_INFO
	.align		4
.L_633:
        /*0008*/ 	.byte	0x04, 0x17
        /*000a*/ 	.short	(.L_635 - .L_634)
.L_634:
        /*000c*/ 	.word	0x00000000
        /*0010*/ 	.short	0x0000
        /*0012*/ 	.short	0x0070
        /*0014*/ 	.byte	0x00, 0xf0, 0x01, 0x2e


	//----- nvinfo : EIATTR_SPARSE_MMA_MASK
	.align		4
.L_635:
        /*0018*/ 	.byte	0x03, 0x50
        /*001a*/ 	.short	0x0000


	//----- nvinfo : EIATTR_MAXREG_COUNT
	.align		4
        /*001c*/ 	.byte	0x03, 0x1b
        /*001e*/ 	.short	0x00a8


	//----- nvinfo : EIATTR_NUM_BARRIERS
	.align		4
        /*0020*/ 	.byte	0x02, 0x4c
        /*0022*/ 	.byte	0x10
	.zero		1


	//----- nvinfo : EIATTR_EXTERNS
	.align		4
        /*0024*/ 	.byte	0x04, 0x0f
        /*0026*/ 	.short	(.L_637 - .L_636)


	//   ....[0]....
	.align		4
.L_636:
        /*0028*/ 	.word	index@(__assertfail)


	//----- nvinfo : EIATTR_ANNOTATIONS
	.align		4
.L_637:
        /*002c*/ 	.byte	0x04, 0x55
        /*002e*/ 	.short	(.L_639 - .L_638)


	//   ....[0]....
.L_638:
        /* <DEDUP_REMOVED lines=181> */


	//----- nvinfo : EIATTR_MERCURY_ISA_VERSION
	.align		4
.L_639:
        /*0b70*/ 	.byte	0x03, 0x5f
        /*0b72*/ 	.short	0x0101


	//----- nvinfo : EIATTR_UNUSED_LOAD_BYTE_OFFSET
	.align		4
        /*0b74*/ 	.byte	0x04, 0x44
        /*0b76*/ 	.short	(.L_641 - .L_640)


	//   ....[0]....
.L_640:
        /*0b78*/ 	.word	0x00000af0
        /*0b7c*/ 	.word	0x0000fff0


	//   ....[1]....
        /*0b80*/ 	.word	0x00012420
        /*0b84*/ 	.word	0x0000fff0


	//----- nvinfo : EIATTR_INT_WARP_WIDE_INSTR_OFFSETS
	.align		4
.L_641:
        /*0b88*/ 	.byte	0x04, 0x31
        /*0b8a*/ 	.short	(.L_643 - .L_642)


	//   ....[0]....
.L_642:
        /*0b8c*/ 	.word	0x00000180


	//   ....[1]....
        /*0b90*/ 	.word	0x000001c0


	//   ....[2]....
        /*0b94*/ 	.word	0x00000230


	//   ....[3]....
        /*0b98*/ 	.word	0x000002a0


	//   ....[4]....
        /*0b9c*/ 	.word	0x00017f90


	//   ....[5]....
        /*0ba0*/ 	.word	0x00018020


	//   ....[6]....
        /*0ba4*/ 	.word	0x0001ccf0


	//   ....[7]....
        /*0ba8*/ 	.word	0x0001cd80


	//----- nvinfo : EIATTR_COOP_GROUP_MASK_REGIDS
	.align		4
.L_643:
        /*0bac*/ 	.byte	0x04, 0x29
        /*0bae*/ 	.short	(.L_645 - .L_644)


	//   ....[0]....
.L_644:
        /*0bb0*/ 	.word	0xffffffff


	//   ....[1]....
        /*0bb4*/ 	.word	0xffffffff


	//   ....[2]....
        /*0bb8*/ 	.word	0xffffffff


	//   ....[3]....
        /*0bbc*/ 	.word	0xffffffff


	//   ....[4]....
        /*0bc0*/ 	.word	0xffffffff


	//   ....[5]....
        /*0bc4*/ 	.word	0xffffffff


	//   ....[6]....
        /*0bc8*/ 	.word	0xffffffff


	//   ....[7]....
        /*0bcc*/ 	.word	0xffffffff


	//   ....[8]....
        /*0bd0*/ 	.word	0xffffffff


	//   ....[9]....
        /*0bd4*/ 	.word	0xffffffff


	//   ....[10]....
        /*0bd8*/ 	.word	0xffffffff


	//   ....[11]....
        /*0bdc*/ 	.word	0xffffffff


	//   ....[12]....
        /*0be0*/ 	.word	0xffffffff


	//   ....[13]....
        /*0be4*/ 	.word	0xffffffff


	//   ....[14]....
        /*0be8*/ 	.word	0xffffffff


	//   ....[15]....
        /*0bec*/ 	.word	0xffffffff


	//   ....[16]....
        /*0bf0*/ 	.word	0xffffffff


	//   ....[17]....
        /*0bf4*/ 	.word	0xffffffff


	//   ....[18]....
        /*0bf8*/ 	.word	0xffffffff


	//   ....[19]....
        /*0bfc*/ 	.word	0xffffffff


	//   ....[20]....
        /*0c00*/ 	.word	0xffffffff


	//   ....[21]....
        /*0c04*/ 	.word	0xffffffff


	//   ....[22]....
        /*0c08*/ 	.word	0xffffffff


	//   ....[23]....
        /*0c0c*/ 	.word	0xffffffff


	//   ....[24]....
        /*0c10*/ 	.word	0xffffffff


	//   ....[25]....
        /*0c14*/ 	.word	0xffffffff


	//   ....[26]....
        /*0c18*/ 	.word	0xffffffff


	//   ....[27]....
        /*0c1c*/ 	.word	0xffffffff


	//   ....[28]....
        /*0c20*/ 	.word	0xffffffff


	//   ....[29]....
        /*0c24*/ 	.word	0xffffffff


	//   ....[30]....
        /*0c28*/ 	.word	0xffffffff


	//   ....[31]....
        /*0c2c*/ 	.word	0xffffffff


	//   ....[32]....
        /*0c30*/ 	.word	0xffffffff


	//   ....[33]....
        /*0c34*/ 	.word	0xffffffff


	//   ....[34]....
        /*0c38*/ 	.word	0xffffffff


	//   ....[35]....
        /*0c3c*/ 	.word	0xffffffff


	//   ....[36]....
        /*0c40*/ 	.word	0xffffffff


	//   ....[37]....
        /*0c44*/ 	.word	0xffffffff


	//   ....[38]....
        /*0c48*/ 	.word	0xffffffff


	//   ....[39]....
        /*0c4c*/ 	.word	0xffffffff


	//   ....[40]....
        /*0c50*/ 	.word	0xffffffff


	//   ....[41]....
        /*0c54*/ 	.word	0xffffffff


	//   ....[42]....
        /*0c58*/ 	.word	0xffffffff


	//   ....[43]....
        /*0c5c*/ 	.word	0xffffffff


	//   ....[44]....
        /*0c60*/ 	.word	0xffffffff


	//   ....[45]....
        /*0c64*/ 	.word	0xffffffff


	//   ....[46]....
        /*0c68*/ 	.word	0xffffffff


	//   ....[47]....
        /*0c6c*/ 	.word	0xffffffff


	//   ....[48]....
        /*0c70*/ 	.word	0xffffffff


	//   ....[49]....
        /*0c74*/ 	.word	0xffffffff


	//   ....[50]....
        /*0c78*/ 	.word	0xffffffff


	//   ....[51]....
        /*0c7c*/ 	.word	0xffffffff


	//   ....[52]....
        /*0c80*/ 	.word	0xffffffff


	//   ....[53]....
        /*0c84*/ 	.word	0xffffffff


	//   ....[54]....
        /*0c88*/ 	.word	0xffffffff


	//   ....[55]....
        /*0c8c*/ 	.word	0xffffffff


	//   ....[56]....
        /*0c90*/ 	.word	0xffffffff


	//   ....[57]....
        /*0c94*/ 	.word	0xffffffff


	//   ....[58]....
        /*0c98*/ 	.word	0xffffffff


	//   ....[59]....
        /*0c9c*/ 	.word	0xffffffff


	//   ....[60]....
        /*0ca0*/ 	.word	0xffffffff


	//   ....[61]....
        /*0ca4*/ 	.word	0xffffffff


	//   ....[62]....
        /*0ca8*/ 	.word	0xffffffff


	//   ....[63]....
        /*0cac*/ 	.word	0xffffffff


	//   ....[64]....
        /*0cb0*/ 	.word	0xffffffff


	//   ....[65]....
        /*0cb4*/ 	.word	0xffffffff


	//   ....[66]....
        /*0cb8*/ 	.word	0xffffffff


	//   ....[67]....
        /*0cbc*/ 	.word	0xffffffff


	//   ....[68]....
        /*0cc0*/ 	.word	0xffffffff


	//   ....[69]....
        /*0cc4*/ 	.word	0xffffffff


	//   ....[70]....
        /*0cc8*/ 	.word	0xffffffff


	//   ....[71]....
        /*0ccc*/ 	.word	0xffffffff


	//   ....[72]....
        /*0cd0*/ 	.word	0xffffffff


	//   ....[73]....
        /*0cd4*/ 	.word	0xffffffff


	//   ....[74]....
        /*0cd8*/ 	.word	0xffffffff


	//   ....[75]....
        /*0cdc*/ 	.word	0xffffffff


	//   ....[76]....
        /*0ce0*/ 	.word	0xffffffff


	//   ....[77]....
        /*0ce4*/ 	.word	0xffffffff


	//   ....[78]....
        /*0ce8*/ 	.word	0xffffffff


	//   ....[79]....
        /*0cec*/ 	.word	0xffffffff


	//   ....[80]....
        /*0cf0*/ 	.word	0xffffffff


	//   ....[81]....
        /*0cf4*/ 	.word	0xffffffff


	//   ....[82]....
        /*0cf8*/ 	.word	0xffffffff


	//   ....[83]....
        /*0cfc*/ 	.word	0xffffffff


	//   ....[84]....
        /*0d00*/ 	.word	0xffffffff


	//   ....[85]....
        /*0d04*/ 	.word	0xffffffff


	//   ....[86]....
        /*0d08*/ 	.word	0xffffffff


	//   ....[87]....
        /*0d0c*/ 	.word	0xffffffff


	//   ....[88]....
        /*0d10*/ 	.word	0xffffffff


	//   ....[89]....
        /*0d14*/ 	.word	0xffffffff


	//   ....[90]....
        /*0d18*/ 	.word	0xffffffff


	//   ....[91]....
        /*0d1c*/ 	.word	0xffffffff


	//   ....[92]....
        /*0d20*/ 	.word	0xffffffff


	//   ....[93]....
        /*0d24*/ 	.word	0xffffffff


	//   ....[94]....
        /*0d28*/ 	.word	0xffffffff


	//   ....[95]....
        /*0d2c*/ 	.word	0xffffffff


	//   ....[96]....
        /*0d30*/ 	.word	0xffffffff


	//   ....[97]....
        /*0d34*/ 	.word	0xffffffff


	//   ....[98]....
        /*0d38*/ 	.word	0xffffffff


	//   ....[99]....
        /*0d3c*/ 	.word	0xffffffff


	//   ....[100]....
        /*0d40*/ 	.word	0xffffffff


	//   ....[101]....
        /*0d44*/ 	.word	0xffffffff


	//   ....[102]....
        /*0d48*/ 	.word	0xffffffff


	//   ....[103]....
        /*0d4c*/ 	.word	0xffffffff


	//   ....[104]....
        /*0d50*/ 	.word	0xffffffff


	//   ....[105]....
        /*0d54*/ 	.word	0xffffffff


	//   ....[106]....
        /*0d58*/ 	.word	0xffffffff


	//   ....[107]....
        /*0d5c*/ 	.word	0xffffffff


	//   ....[108]....
        /*0d60*/ 	.word	0xffffffff


	//   ....[109]....
        /*0d64*/ 	.word	0xffffffff


	//   ....[110]....
        /*0d68*/ 	.word	0xffffffff


	//   ....[111]....
        /*0d6c*/ 	.word	0xffffffff


	//   ....[112]....
        /*0d70*/ 	.word	0xffffffff


	//   ....[113]....
        /*0d74*/ 	.word	0xffffffff


	//   ....[114]....
        /*0d78*/ 	.word	0xffffffff


	//   ....[115]....
        /*0d7c*/ 	.word	0xffffffff


	//   ....[116]....
        /*0d80*/ 	.word	0xffffffff


	//   ....[117]....
        /*0d84*/ 	.word	0xffffffff


	//   ....[118]....
        /*0d88*/ 	.word	0xffffffff


	//   ....[119]....
        /*0d8c*/ 	.word	0xffffffff


	//   ....[120]....
        /*0d90*/ 	.word	0xffffffff


	//   ....[121]....
        /*0d94*/ 	.word	0xffffffff


	//   ....[122]....
        /*0d98*/ 	.word	0xffffffff


	//   ....[123]....
        /*0d9c*/ 	.word	0xffffffff


	//   ....[124]....
        /*0da0*/ 	.word	0xffffffff


	//   ....[125]....
        /*0da4*/ 	.word	0xffffffff


	//   ....[126]....
        /*0da8*/ 	.word	0xffffffff


	//   ....[127]....
        /*0dac*/ 	.word	0xffffffff


	//   ....[128]....
        /*0db0*/ 	.word	0xffffffff


	//   ....[129]....
        /*0db4*/ 	.word	0xffffffff


	//   ....[130]....
        /*0db8*/ 	.word	0xffffffff


	//   ....[131]....
        /*0dbc*/ 	.word	0xffffffff


	//   ....[132]....
        /*0dc0*/ 	.word	0x0500000f


	//   ....[133]....
        /*0dc4*/ 	.word	0x0500000f


	//   ....[134]....
        /*0dc8*/ 	.word	0x0500000f


	//   ....[135]....
        /*0dcc*/ 	.word	0x0500000f


	//   ....[136]....
        /*0dd0*/ 	.word	0x0500000f


	//   ....[137]....
        /*0dd4*/ 	.word	0x0500000f


	//   ....[138]....
        /*0dd8*/ 	.word	0x0500000f


	//   ....[139]....
        /*0ddc*/ 	.word	0x0500000f


	//   ....[140]....
        /*0de0*/ 	.word	0x0500000f


	//   ....[141]....
        /*0de4*/ 	.word	0x0500000f


	//   ....[142]....
        /*0de8*/ 	.word	0x0500000f


	//   ....[143]....
        /*0dec*/ 	.word	0x0500000f


	//   ....[144]....
        /*0df0*/ 	.word	0x0500000f


	//   ....[145]....
        /*0df4*/ 	.word	0x0500000f


	//   ....[146]....
        /*0df8*/ 	.word	0x0500000f


	//   ....[147]....
        /*0dfc*/ 	.word	0x0500000f


	//   ....[148]....
        /*0e00*/ 	.word	0x0500000f


	//   ....[149]....
        /*0e04*/ 	.word	0x0500000f


	//   ....[150]....
        /*0e08*/ 	.word	0x0500000f


	//   ....[151]....
        /*0e0c*/ 	.word	0x0500000f


	//   ....[152]....
        /*0e10*/ 	.word	0x0500000f


	//   ....[153]....
        /*0e14*/ 	.word	0x0500000f


	//   ....[154]....
        /*0e18*/ 	.word	0x0500000f


	//   ....[155]....
        /*0e1c*/ 	.word	0x0500000f


	//   ....[156]....
        /*0e20*/ 	.word	0x0500000f


	//   ....[157]....
        /*0e24*/ 	.word	0x0500000f


	//   ....[158]....
        /*0e28*/ 	.word	0x0500000f


	//   ....[159]....
        /*0e2c*/ 	.word	0x0500000f


	//   ....[160]....
        /*0e30*/ 	.word	0x0500000f


	//   ....[161]....
        /*0e34*/ 	.word	0x0500000f


	//   ....[162]....
        /*0e38*/ 	.word	0x0500000f


	//   ....[163]....
        /*0e3c*/ 	.word	0x0500000f


	//   ....[164]....
        /*0e40*/ 	.word	0x0500000f


	//   ....[165]....
        /*0e44*/ 	.word	0x0500000f


	//   ....[166]....
        /*0e48*/ 	.word	0x0500000f


	//   ....[167]....
        /*0e4c*/ 	.word	0x0500000f


	//   ....[168]....
        /*0e50*/ 	.word	0x0500000f


	//   ....[169]....
        /*0e54*/ 	.word	0x0500000f


	//   ....[170]....
        /*0e58*/ 	.word	0x0500000f


	//   ....[171]....
        /*0e5c*/ 	.word	0x0500000f


	//   ....[172]....
        /*0e60*/ 	.word	0x0500000f


	//   ....[173]....
        /*0e64*/ 	.word	0x0500000f


	//   ....[174]....
        /*0e68*/ 	.word	0x0500000f


	//   ....[175]....
        /*0e6c*/ 	.word	0x0500000f


	//   ....[176]....
        /*0e70*/ 	.word	0x0500000f


	//   ....[177]....
        /*0e74*/ 	.word	0x0500000f


	//   ....[178]....
        /*0e78*/ 	.word	0x0500000f


	//   ....[179]....
        /*0e7c*/ 	.word	0x0500000f


	//   ....[180]....
        /*0e80*/ 	.word	0x0500000f


	//   ....[181]....
        /*0e84*/ 	.word	0x0500000f


	//   ....[182]....
        /*0e88*/ 	.word	0x0500000f


	//   ....[183]....
        /*0e8c*/ 	.word	0x0500000f


	//   ....[184]....
        /*0e90*/ 	.word	0x0500000f


	//   ....[185]....
        /*0e94*/ 	.word	0x0500000f


	//   ....[186]....
        /*0e98*/ 	.word	0x0500000f


	//   ....[187]....
        /*0e9c*/ 	.word	0x0500000f


	//   ....[188]....
        /*0ea0*/ 	.word	0x0500000f


	//   ....[189]....
        /*0ea4*/ 	.word	0x0500000f


	//   ....[190]....
        /*0ea8*/ 	.word	0x0500000f


	//   ....[191]....
        /*0eac*/ 	.word	0x0500000f


	//   ....[192]....
        /*0eb0*/ 	.word	0x0500000f


	//   ....[193]....
        /*0eb4*/ 	.word	0x0500000f


	//   ....[194]....
        /*0eb8*/ 	.word	0x0500000f


	//   ....[195]....
        /*0ebc*/ 	.word	0x0500000f


	//   ....[196]....
        /*0ec0*/ 	.word	0x0500000f


	//   ....[197]....
        /*0ec4*/ 	.word	0x0500000f


	//   ....[198]....
        /*0ec8*/ 	.word	0x0500000f


	//   ....[199]....
        /*0ecc*/ 	.word	0x0500000f


	//   ....[200]....
        /*0ed0*/ 	.word	0x0500000f


	//   ....[201]....
        /*0ed4*/ 	.word	0x0500000f


	//   ....[202]....
        /*0ed8*/ 	.word	0x0500000f


	//   ....[203]....
        /*0edc*/ 	.word	0x0500000f


	//   ....[204]....
        /*0ee0*/ 	.word	0x0500000f


	//   ....[205]....
        /*0ee4*/ 	.word	0x0500000f


	//   ....[206]....
        /*0ee8*/ 	.word	0x0500000f


	//   ....[207]....
        /*0eec*/ 	.word	0x0500000f


	//   ....[208]....
        /*0ef0*/ 	.word	0x0500000f


	//----- nvinfo : EIATTR_COOP_GROUP_INSTR_OFFSETS
	.align		4
.L_645:
        /*0ef4*/ 	.byte	0x04, 0x28
        /*0ef6*/ 	.short	(.L_647 - .L_646)


	//   ....[0]....
.L_646:
        /*0ef8*/ 	.word	0x00000060


	//   ....[1]....
        /*0efc*/ 	.word	0x00000190


	//   ....[2]....
        /*0f00*/ 	.word	0x00000250


	//   ....[3]....
        /*0f04*/ 	.word	0x00000420


	//   ....[4]....
        /*0f08*/ 	.word	0x00000580


	//   ....[5]....
        /*0f0c*/ 	.word	0x000006a0


	//   ....[6]....
        /*0f10*/ 	.word	0x00000800


	//   ....[7]....
        /*0f14*/ 	.word	0x000062f0


	//   ....[8]....
        /*0f18*/ 	.word	0x00006ac0


	//   ....[9]....
        /*0f1c*/ 	.word	0x00006ad0


	//   ....[10]....
        /*0f20*/ 	.word	0x00006ae0


	//   ....[11]....
        /*0f24*/ 	.word	0x00006af0


	//   ....[12]....
        /*0f28*/ 	.word	0x00006e10


	//   ....[13]....
        /*0f2c*/ 	.word	0x00006e20


	//   ....[14]....
        /*0f30*/ 	.word	0x00006e30


	//   ....[15]....
        /*0f34*/ 	.word	0x00006e40


	//   ....[16]....
        /*0f38*/ 	.word	0x00008210


	//   ....[17]....
        /*0f3c*/ 	.word	0x00008220


	//   ....[18]....
        /*0f40*/ 	.word	0x00008230


	//   ....[19]....
        /*0f44*/ 	.word	0x00008240


	//   ....[20]....
        /*0f48*/ 	.word	0x00008330


	//   ....[21]....
        /*0f4c*/ 	.word	0x00008340


	//   ....[22]....
        /*0f50*/ 	.word	0x000083d0


	//   ....[23]....
        /*0f54*/ 	.word	0x00008470


	//   ....[24]....
        /*0f58*/ 	.word	0x0000a810


	//   ....[25]....
        /*0f5c*/ 	.word	0x0000acf0


	//   ....[26]....
        /*0f60*/ 	.word	0x0000ad00


	//   ....[27]....
        /*0f64*/ 	.word	0x0000ad20


	//   ....[28]....
        /*0f68*/ 	.word	0x0000b2d0


	//   ....[29]....
        /*0f6c*/ 	.word	0x0000b2f0


	//   ....[30]....
        /*0f70*/ 	.word	0x0000cfd0


	//   ....[31]....
        /*0f74*/ 	.word	0x0000d060


	//   ....[32]....
        /*0f78*/ 	.word	0x0000d520


	//   ....[33]....
        /*0f7c*/ 	.word	0x0000d540


	//   ....[34]....
        /*0f80*/ 	.word	0x0000dc90


	//   ....[35]....
        /*0f84*/ 	.word	0x0000dcb0


	//   ....[36]....
        /*0f88*/ 	.word	0x000100b0


	//   ....[37]....
        /*0f8c*/ 	.word	0x000100d0


	//   ....[38]....
        /*0f90*/ 	.word	0x000104e0


	//   ....[39]....
        /*0f94*/ 	.word	0x00010500


	//   ....[40]....
        /*0f98*/ 	.word	0x00011990


	//   ....[41]....
        /*0f9c*/ 	.word	0x000119e0


	//   ....[42]....
        /*0fa0*/ 	.word	0x00011a50


	//   ....[43]....
        /*0fa4*/ 	.word	0x00011a80


	//   ....[44]....
        /*0fa8*/ 	.word	0x00013890


	//   ....[45]....
        /*0fac*/ 	.word	0x000138d0


	//   ....[46]....
        /*0fb0*/ 	.word	0x00013920


	//   ....[47]....
        /*0fb4*/ 	.word	0x00013960


	//   ....[48]....
        /*0fb8*/ 	.word	0x00013f40


	//   ....[49]....
        /*0fbc*/ 	.word	0x00013f70


	//   ....[50]....
        /*0fc0*/ 	.word	0x000140b0


	//   ....[51]....
        /*0fc4*/ 	.word	0x000140d0


	//   ....[52]....
        /*0fc8*/ 	.word	0x00014210


	//   ....[53]....
        /*0fcc*/ 	.word	0x00014230


	//   ....[54]....
        /*0fd0*/ 	.word	0x00014380


	//   ....[55]....
        /*0fd4*/ 	.word	0x000143a0


	//   ....[56]....
        /*0fd8*/ 	.word	0x00014cb0


	//   ....[57]....
        /*0fdc*/ 	.word	0x00014cc0


	//   ....[58]....
        /*0fe0*/ 	.word	0x00014ee0


	//   ....[59]....
        /*0fe4*/ 	.word	0x00014ef0


	//   ....[60]....
        /*0fe8*/ 	.word	0x00015100


	//   ....[61]....
        /*0fec*/ 	.word	0x00015110


	//   ....[62]....
        /*0ff0*/ 	.word	0x00015320


	//   ....[63]....
        /*0ff4*/ 	.word	0x00015330


	//   ....[64]....
        /*0ff8*/ 	.word	0x000155a0


	//   ....[65]....
        /*0ffc*/ 	.word	0x00015780


	//   ....[66]....
        /*1000*/ 	.word	0x000157b0


	//   ....[67]....
        /*1004*/ 	.word	0x000157e0


	//   ....[68]....
        /*1008*/ 	.word	0x00015810


	//   ....[69]....
        /*100c*/ 	.word	0x00015840


	//   ....[70]....
        /*1010*/ 	.word	0x00015870


	//   ....[71]....
        /*1014*/ 	.word	0x000159e0


	//   ....[72]....
        /*1018*/ 	.word	0x00015a10


	//   ....[73]....
        /*101c*/ 	.word	0x00015a40


	//   ....[74]....
        /*1020*/ 	.word	0x00015a70


	//   ....[75]....
        /*1024*/ 	.word	0x00015aa0


	//   ....[76]....
        /*1028*/ 	.word	0x00015ad0


	//   ....[77]....
        /*102c*/ 	.word	0x00015b70


	//   ....[78]....
        /*1030*/ 	.word	0x00015bd0


	//   ....[79]....
        /*1034*/ 	.word	0x00015c60


	//   ....[80]....
        /*1038*/ 	.word	0x00016af0


	//   ....[81]....
        /*103c*/ 	.word	0x00018590


	//   ....[82]....
        /*1040*/ 	.word	0x00019120


	//   ....[83]....
        /*1044*/ 	.word	0x00019140


	//   ....[84]....
        /*1048*/ 	.word	0x00019170


	//   ....[85]....
        /*104c*/ 	.word	0x00019190


	//   ....[86]....
        /*1050*/ 	.word	0x00019240


	//   ....[87]....
        /*1054*/ 	.word	0x000192d0


	//   ....[88]....
        /*1058*/ 	.word	0x00019300


	//   ....[89]....
        /*105c*/ 	.word	0x00019380


	//   ....[90]....
        /*1060*/ 	.word	0x000193b0


	//   ....[91]....
        /*1064*/ 	.word	0x00019430


	//   ....[92]....
        /*1068*/ 	.word	0x00019460


	//   ....[93]....
        /*106c*/ 	.word	0x000194e0


	//   ....[94]....
        /*1070*/ 	.word	0x00019510


	//   ....[95]....
        /*1074*/ 	.word	0x00019570


	//   ....[96]....
        /*1078*/ 	.word	0x00019580


	//   ....[97]....
        /*107c*/ 	.word	0x000195f0


	//   ....[98]....
        /*1080*/ 	.word	0x00019d10


	//   ....[99]....
        /*1084*/ 	.word	0x00019d30


	//   ....[100]....
        /*1088*/ 	.word	0x00019d50


	//   ....[101]....
        /*108c*/ 	.word	0x00019e00


	//   ....[102]....
        /*1090*/ 	.word	0x00019ec0


	//   ....[103]....
        /*1094*/ 	.word	0x00019ed0


	//   ....[104]....
        /*1098*/ 	.word	0x00019f90


	//   ....[105]....
        /*109c*/ 	.word	0x00019fa0


	//   ....[106]....
        /*10a0*/ 	.word	0x0001a040


	//   ....[107]....
        /*10a4*/ 	.word	0x0001a050


	//   ....[108]....
        /*10a8*/ 	.word	0x0001a100


	//   ....[109]....
        /*10ac*/ 	.word	0x0001a110


	//   ....[110]....
        /*10b0*/ 	.word	0x0001a1c0


	//   ....[111]....
        /*10b4*/ 	.word	0x0001a1d0


	//   ....[112]....
        /*10b8*/ 	.word	0x0001a240


	//   ....[113]....
        /*10bc*/ 	.word	0x0001a290


	//   ....[114]....
        /*10c0*/ 	.word	0x0001cf80


	//   ....[115]....
        /*10c4*/ 	.word	0x0001cfb0


	//   ....[116]....
        /*10c8*/ 	.word	0x0001cff0


	//   ....[117]....
        /*10cc*/ 	.word	0x0001d020


	//   ....[118]....
        /*10d0*/ 	.word	0x0001d050


	//   ....[119]....
        /*10d4*/ 	.word	0x0001d080


	//   ....[120]....
        /*10d8*/ 	.word	0x0001d0b0


	//   ....[121]....
        /*10dc*/ 	.word	0x0001d0e0


	//   ....[122]....
        /*10e0*/ 	.word	0x0001d260


	//   ....[123]....
        /*10e4*/ 	.word	0x0001d290


	//   ....[124]....
        /*10e8*/ 	.word	0x0001d2c0


	//   ....[125]....
        /*10ec*/ 	.word	0x0001d2f0


	//   ....[126]....
        /*10f0*/ 	.word	0x0001d320


	//   ....[127]....
        /*10f4*/ 	.word	0x0001d350


	//   ....[128]....
        /*10f8*/ 	.word	0x0001d410


	//   ....[129]....
        /*10fc*/ 	.word	0x0001d430


	//   ....[130]....
        /*1100*/ 	.word	0x0001d4a0


	//   ....[131]....
        /*1104*/ 	.word	0x0001db60


	//   ....[132]....
        /*1108*/ 	.word	0x0001dff0


	//   ....[133]....
        /*110c*/ 	.word	0x0001e090


	//   ....[134]....
        /*1110*/ 	.word	0x0001e120


	//   ....[135]....
        /*1114*/ 	.word	0x0001e170


	//   ....[136]....
        /*1118*/ 	.word	0x0001e1c0


	//   ....[137]....
        /*111c*/ 	.word	0x0001e250


	//   ....[138]....
        /*1120*/ 	.word	0x0001e2e0


	//   ....[139]....
        /*1124*/ 	.word	0x0001e330


	//   ....[140]....
        /*1128*/ 	.word	0x0001e380


	//   ....[141]....
        /*112c*/ 	.word	0x0001e470


	//   ....[142]....
        /*1130*/ 	.word	0x0001e520


	//   ....[143]....
        /*1134*/ 	.word	0x0001e570


	//   ....[144]....
        /*1138*/ 	.word	0x0001e5c0


	//   ....[145]....
        /*113c*/ 	.word	0x0001e6f0


	//   ....[146]....
        /*1140*/ 	.word	0x0001e7c0


	//   ....[147]....
        /*1144*/ 	.word	0x0001e900


	//   ....[148]....
        /*1148*/ 	.word	0x0001e970


	//   ....[149]....
        /*114c*/ 	.word	0x0001eca0


	//   ....[150]....
        /*1150*/ 	.word	0x0001ecf0


	//   ....[151]....
        /*1154*/ 	.word	0x0001ed80


	//   ....[152]....
        /*1158*/ 	.word	0x0001ee10


	//   ....[153]....
        /*115c*/ 	.word	0x0001eea0


	//   ....[154]....
        /*1160*/ 	.word	0x0001ef30


	//   ....[155]....
        /*1164*/ 	.word	0x0001efc0


	//   ....[156]....
        /*1168*/ 	.word	0x0001f050


	//   ....[157]....
        /*116c*/ 	.word	0x0001f110


	//   ....[158]....
        /*1170*/ 	.word	0x0001f400


	//   ....[159]....
        /*1174*/ 	.word	0x0001f580


	//   ....[160]....
        /*1178*/ 	.word	0x0001f5f0


	//   ....[161]....
        /*117c*/ 	.word	0x0001f650


	//   ....[162]....
        /*1180*/ 	.word	0x0001f6b0


	//   ....[163]....
        /*1184*/ 	.word	0x0001f780


	//   ....[164]....
        /*1188*/ 	.word	0x0001f840


	//   ....[165]....
        /*118c*/ 	.word	0x0001f950


	//   ....[166]....
        /*1190*/ 	.word	0x0001f9f0


	//   ....[167]....
        /*1194*/ 	.word	0x0001fac0


	//   ....[168]....
        /*1198*/ 	.word	0x0001fb60


	//   ....[169]....
        /*119c*/ 	.word	0x0001fc30


	//   ....[170]....
        /*11a0*/ 	.word	0x0001fcd0


	//   ....[171]....
        /*11a4*/ 	.word	0x0001fda0


	//   ....[172]....
        /*11a8*/ 	.word	0x0001fe40


	//   ....[173]....
        /*11ac*/ 	.word	0x0001fef0


	//   ....[174]....
        /*11b0*/ 	.word	0x0001ffd0


	//   ....[175]....
        /*11b4*/ 	.word	0x00020220


	//   ....[176]....
        /*11b8*/ 	.word	0x000202f0


	//   ....[177]....
        /*11bc*/ 	.word	0x000203c0


	//   ....[178]....
        /*11c0*/ 	.word	0x00020430


	//   ....[179]....
        /*11c4*/ 	.word	0x00020540


	//   ....[180]....
        /*11c8*/ 	.word	0x00020630


	//   ....[181]....
        /*11cc*/ 	.word	0x000206c0


	//   ....[182]....
        /*11d0*/ 	.word	0x000207b0


	//   ....[183]....
        /*11d4*/ 	.word	0x00020840


	//   ....[184]....
        /*11d8*/ 	.word	0x00020930


	//   ....[185]....
        /*11dc*/ 	.word	0x000209c0


	//   ....[186]....
        /*11e0*/ 	.word	0x00020aa0


	//   ....[187]....
        /*11e4*/ 	.word	0x00020bd0


	//   ....[188]....
        /*11e8*/ 	.word	0x00020c20


	//   ....[189]....
        /*11ec*/ 	.word	0x00020c80


	//   ....[190]....
        /*11f0*/ 	.word	0x00020d20


	//   ....[191]....
        /*11f4*/ 	.word	0x000210c0


	//   ....[192]....
        /*11f8*/ 	.word	0x00021160


	//   ....[193]....
        /*11fc*/ 	.word	0x00021280


	//   ....[194]....
        /*1200*/ 	.word	0x00021300


	//   ....[195]....
        /*1204*/ 	.word	0x00021380


	//   ....[196]....
        /*1208*/ 	.word	0x00021400


	//   ....[197]....
        /*120c*/ 	.word	0x00021480


	//   ....[198]....
        /*1210*/ 	.word	0x00021510


	//   ....[199]....
        /*1214*/ 	.word	0x000215b0


	//   ....[200]....
        /*1218*/ 	.word	0x00021660


	//   ....[201]....
        /*121c*/ 	.word	0x000216e0


	//   ....[202]....
        /*1220*/ 	.word	0x00021760


	//   ....[203]....
        /*1224*/ 	.word	0x000217e0


	//   ....[204]....
        /*1228*/ 	.word	0x00021870


	//   ....[205]....
        /*122c*/ 	.word	0x000218f0


	//   ....[206]....
        /*1230*/ 	.word	0x00021990


	//   ....[207]....
        /*1234*/ 	.word	0x00021a20


	//   ....[208]....
        /*1238*/ 	.word	0x00021b50


	//----- nvinfo : EIATTR_REG_RECONFIG
	.align		4
.L_647:
        /*123c*/ 	.byte	0x01, 0x54
	.zero		2


	//----- nvinfo : EIATTR_SYSCALL_OFFSETS
	.align		4
        /*1240*/ 	.byte	0x04, 0x46
        /*1242*/ 	.short	(.L_649 - .L_648)


	//   ....[0]....
.L_648:
        /*1244*/ 	.word	0x00001a50


	//   ....[1]....
        /*1248*/ 	.word	0x00001ba0


	//   ....[2]....
        /*124c*/ 	.word	0x000064e0


	//   ....[3]....
        /*1250*/ 	.word	0x00006800


	//   ....[4]....
        /*1254*/ 	.word	0x00018190


	//   ....[5]....
        /*1258*/ 	.word	0x000182f0


	//   ....[6]....
        /*125c*/ 	.word	0x000183f0


	//   ....[7]....
        /*1260*/ 	.word	0x00018d00


	//   ....[8]....
        /*1264*/ 	.word	0x00019910


	//----- nvinfo : EIATTR_MBARRIER_INSTR_OFFSETS
	.align		4
.L_649:
        /*1268*/ 	.byte	0x04, 0x39
        /*126a*/ 	.short	(.L_651 - .L_650)


	//   ....[0]....
.L_650:
        /*126c*/ 	.word	0x000002c0
        /*1270*/ 	.word	0x000000ff
        /*1274*/ 	.word	0x00032400
        /*1278*/ 	.short	0x0100
        /*127a*/ 	.byte	0x08
	.zero		1


	//   ....[1]....
        /*127c*/ 	.word	0x000002d0
        /*1280*/ 	.word	0x000000ff
        /*1284*/ 	.word	0x00032410
        /*1288*/ 	.short	0x0100
        /*128a*/ 	.byte	0x08
	.zero		1


	//   ....[2]....
        /*128c*/ 	.word	0x000002e0
        /*1290*/ 	.word	0x000000ff
        /*1294*/ 	.word	0x00032420
        /*1298*/ 	.short	0x0100
        /*129a*/ 	.byte	0x08
	.zero		1


	//   ....[3]....
        /*129c*/ 	.word	0x000003d0
        /*12a0*/ 	.word	0x000000ff
        /*12a4*/ 	.word	0x00032430
        /*12a8*/ 	.short	0x0100
        /*12aa*/ 	.byte	0x08
	.zero		1


	//   ....[4]....
        /*12ac*/ 	.word	0x000003e0
        /*12b0*/ 	.word	0x000000ff
        /*12b4*/ 	.word	0x00032440
        /*12b8*/ 	.short	0x0100
        /*12ba*/ 	.byte	0x08
	.zero		1


	//   ....[5]....
        /*12bc*/ 	.word	0x000003f0
        /*12c0*/ 	.word	0x000000ff
        /*12c4*/ 	.word	0x00032438
        /*12c8*/ 	.short	0x0100
        /*12ca*/ 	.byte	0x08
	.zero		1


	//   ....[6]....
        /*12cc*/ 	.word	0x00000400
        /*12d0*/ 	.word	0x000000ff
        /*12d4*/ 	.word	0x00032448
        /*12d8*/ 	.short	0x0100
        /*12da*/ 	.byte	0x08
	.zero		1


	//   ....[7]....
        /*12dc*/ 	.word	0x00000530
        /*12e0*/ 	.word	0x000000ff
        /*12e4*/ 	.word	0x00032450
        /*12e8*/ 	.short	0x0100
        /*12ea*/ 	.byte	0x08
	.zero		1


	//   ....[8]....
        /*12ec*/ 	.word	0x00000540
        /*12f0*/ 	.word	0x000000ff
        /*12f4*/ 	.word	0x00032460
        /*12f8*/ 	.short	0x0100
        /*12fa*/ 	.byte	0x08
	.zero		1


	//   ....[9]....
        /*12fc*/ 	.word	0x00000550
        /*1300*/ 	.word	0x000000ff
        /*1304*/ 	.word	0x00032458
        /*1308*/ 	.short	0x0100
        /*130a*/ 	.byte	0x08
	.zero		1


	//   ....[10]....
        /*130c*/ 	.word	0x00000560
        /*1310*/ 	.word	0x000000ff
        /*1314*/ 	.word	0x00032468
        /*1318*/ 	.short	0x0100
        /*131a*/ 	.byte	0x08
	.zero		1


	//   ....[11]....
        /*131c*/ 	.word	0x00000650
        /*1320*/ 	.word	0x000000ff
        /*1324*/ 	.word	0x00032470
        /*1328*/ 	.short	0x0100
        /*132a*/ 	.byte	0x06
	.zero		1


	//   ....[12]....
        /*132c*/ 	.word	0x00000660
        /*1330*/ 	.word	0x000000ff
        /*1334*/ 	.word	0x00032480
        /*1338*/ 	.short	0x0100
        /*133a*/ 	.byte	0x06
	.zero		1


	//   ....[13]....
        /*133c*/ 	.word	0x00000670
        /*1340*/ 	.word	0x000000ff
        /*1344*/ 	.word	0x00032478
        /*1348*/ 	.short	0x0100
        /*134a*/ 	.byte	0x06
	.zero		1


	//   ....[14]....
        /*134c*/ 	.word	0x00000680
        /*1350*/ 	.word	0x000000ff
        /*1354*/ 	.word	0x00032488
        /*1358*/ 	.short	0x0100
        /*135a*/ 	.byte	0x06
	.zero		1


	//   ....[15]....
        /*135c*/ 	.word	0x000007b0
        /*1360*/ 	.word	0x000000ff
        /*1364*/ 	.word	0x00032490
        /*1368*/ 	.short	0x0100
        /*136a*/ 	.byte	0x08
	.zero		1


	//   ....[16]....
        /*136c*/ 	.word	0x000007c0
        /*1370*/ 	.word	0x000000ff
        /*1374*/ 	.word	0x000324a0
        /*1378*/ 	.short	0x0100
        /*137a*/ 	.byte	0x08
	.zero		1


	//   ....[17]....
        /*137c*/ 	.word	0x000007d0
        /*1380*/ 	.word	0x000000ff
        /*1384*/ 	.word	0x00032498
        /*1388*/ 	.short	0x0100
        /*138a*/ 	.byte	0x08
	.zero		1


	//   ....[18]....
        /*138c*/ 	.word	0x000007e0
        /*1390*/ 	.word	0x000000ff
        /*1394*/ 	.word	0x000324a8
        /*1398*/ 	.short	0x0100
        /*139a*/ 	.byte	0x08
	.zero		1


	//   ....[19]....
        /*139c*/ 	.word	0x00000910
        /*13a0*/ 	.word	0x000000ff
        /*13a4*/ 	.word	0x000324b0
        /*13a8*/ 	.short	0x0100
        /*13aa*/ 	.byte	0x08
	.zero		1


	//   ....[20]....
        /*13ac*/ 	.word	0x00000920
        /*13b0*/ 	.word	0x000000ff
        /*13b4*/ 	.word	0x000324c0
        /*13b8*/ 	.short	0x0100
        /*13ba*/ 	.byte	0x08
	.zero		1


	//   ....[21]....
        /*13bc*/ 	.word	0x00000930
        /*13c0*/ 	.word	0x000000ff
        /*13c4*/ 	.word	0x000324b8
        /*13c8*/ 	.short	0x0100
        /*13ca*/ 	.byte	0x08
	.zero		1


	//   ....[22]....
        /*13cc*/ 	.word	0x00000940
        /*13d0*/ 	.word	0x000000ff
        /*13d4*/ 	.word	0x000324c8
        /*13d8*/ 	.short	0x0100
        /*13da*/ 	.byte	0x08
	.zero		1


	//   ....[23]....
        /*13dc*/ 	.word	0x00002f10
        /*13e0*/ 	.word	0x00000060
        /*13e4*/ 	.word	0x00032490
        /*13e8*/ 	.short	0x010a
        /*13ea*/ 	.byte	0x3f
	.zero		1


	//   ....[24]....
        /*13ec*/ 	.word	0x000041f0
        /*13f0*/ 	.word	0x00000060
        /*13f4*/ 	.word	0x00032490
        /*13f8*/ 	.short	0x010a
        /*13fa*/ 	.byte	0x3f
	.zero		1


	//   ....[25]....
        /*13fc*/ 	.word	0x000053d0
        /*1400*/ 	.word	0x00000060
        /*1404*/ 	.word	0x00032490
        /*1408*/ 	.short	0x010a
        /*140a*/ 	.byte	0x3f
	.zero		1


	//   ....[26]....
        /*140c*/ 	.word	0x000055f0
        /*1410*/ 	.word	0x00000020
        /*1414*/ 	.word	0x00000000
        /*1418*/ 	.short	0x0101
        /*141a*/ 	.byte	0x3f
	.zero		1


	//   ....[27]....
        /*141c*/ 	.word	0x00005630
        /*1420*/ 	.word	0x00000060
        /*1424*/ 	.word	0x000324b0
        /*1428*/ 	.short	0x010a
        /*142a*/ 	.byte	0x3f
	.zero		1


	//   ....[28]....
        /*142c*/ 	.word	0x00005c90
        /*1430*/ 	.word	0x00000060
        /*1434*/ 	.word	0x00000000
        /*1438*/ 	.short	0x0101
        /*143a*/ 	.byte	0x3f
	.zero		1


	//   ....[29]....
        /*143c*/ 	.word	0x00006580
        /*1440*/ 	.word	0x00000013
        /*1444*/ 	.word	0x00032400
        /*1448*/ 	.short	0x010a
        /*144a*/ 	.byte	0x3f
	.zero		1


	//   ....[30]....
        /*144c*/ 	.word	0x000065d0
        /*1450*/ 	.word	0x00000013
        /*1454*/ 	.word	0x00032400
        /*1458*/ 	.short	0x010a
        /*145a*/ 	.byte	0x3f
	.zero		1


	//   ....[31]....
        /*145c*/ 	.word	0x000070c0
        /*1460*/ 	.word	0x00000013
        /*1464*/ 	.word	0x00032400
        /*1468*/ 	.short	0x010a
        /*146a*/ 	.byte	0x3f
	.zero		1


	//   ....[32]....
        /*146c*/ 	.word	0x000086c0
        /*1470*/ 	.word	0x00000013
        /*1474*/ 	.word	0x00032400
        /*1478*/ 	.short	0x010a
        /*147a*/ 	.byte	0x3f
	.zero		1


	//   ....[33]....
        /*147c*/ 	.word	0x00009700
        /*1480*/ 	.word	0x000000ae
        /*1484*/ 	.word	0x00032430
        /*1488*/ 	.short	0x010a
        /*148a*/ 	.byte	0x3f
	.zero		1


	//   ....[34]....
        /*148c*/ 	.word	0x00009790
        /*1490*/ 	.word	0x000000ae
        /*1494*/ 	.word	0x00032430
        /*1498*/ 	.short	0x010a
        /*149a*/ 	.byte	0x3f
	.zero		1


	//   ....[35]....
        /*149c*/ 	.word	0x00009ab0
        /*14a0*/ 	.word	0x00000013
        /*14a4*/ 	.word	0x00032410
        /*14a8*/ 	.short	0x010a
        /*14aa*/ 	.byte	0x3f
	.zero		1


	//   ....[36]....
        /*14ac*/ 	.word	0x00009b00
        /*14b0*/ 	.word	0x000000ae
        /*14b4*/ 	.word	0x00032450
        /*14b8*/ 	.short	0x010a
        /*14ba*/ 	.byte	0x3f
	.zero		1


	//   ....[37]....
        /*14bc*/ 	.word	0x00009b80
        /*14c0*/ 	.word	0x000000ae
        /*14c4*/ 	.word	0x00032450
        /*14c8*/ 	.short	0x010a
        /*14ca*/ 	.byte	0x3f
	.zero		1


	//   ....[38]....
        /*14cc*/ 	.word	0x0000b5a0
        /*14d0*/ 	.word	0x00000018
        /*14d4*/ 	.word	0x00000000
        /*14d8*/ 	.short	0x0101
        /*14da*/ 	.byte	0x3f
	.zero		1


	//   ....[39]....
        /*14dc*/ 	.word	0x0000c140
        /*14e0*/ 	.word	0x000000ae
        /*14e4*/ 	.word	0x00000000
        /*14e8*/ 	.short	0x0101
        /*14ea*/ 	.byte	0x3f
	.zero		1


	//   ....[40]....
        /*14ec*/ 	.word	0x0000c230
        /*14f0*/ 	.word	0x000000cd
        /*14f4*/ 	.word	0x00032430
        /*14f8*/ 	.short	0x010a
        /*14fa*/ 	.byte	0x3f
	.zero		1


	//   ....[41]....
        /*14fc*/ 	.word	0x0000c2a0
        /*1500*/ 	.word	0x000000cd
        /*1504*/ 	.word	0x00032430
        /*1508*/ 	.short	0x010a
        /*150a*/ 	.byte	0x3f
	.zero		1


	//   ....[42]....
        /*150c*/ 	.word	0x0000c530
        /*1510*/ 	.word	0x000000cd
        /*1514*/ 	.word	0x00032450
        /*1518*/ 	.short	0x010a
        /*151a*/ 	.byte	0x3f
	.zero		1


	//   ....[43]....
        /*151c*/ 	.word	0x0000c580
        /*1520*/ 	.word	0x000000cd
        /*1524*/ 	.word	0x00032450
        /*1528*/ 	.short	0x010a
        /*152a*/ 	.byte	0x3f
	.zero		1


	//   ....[44]....
        /*152c*/ 	.word	0x0000e3c0
        /*1530*/ 	.word	0x000000cf
        /*1534*/ 	.word	0x00000000
        /*1538*/ 	.short	0x0101
        /*153a*/ 	.byte	0x3f
	.zero		1


	//   ....[45]....
        /*153c*/ 	.word	0x0000f150
        /*1540*/ 	.word	0x000000cd
        /*1544*/ 	.word	0x00000000
        /*1548*/ 	.short	0x0101
        /*154a*/ 	.byte	0x3f
	.zero		1


	//   ....[46]....
        /*154c*/ 	.word	0x0000f260
        /*1550*/ 	.word	0x000000d7
        /*1554*/ 	.word	0x00032430
        /*1558*/ 	.short	0x010a
        /*155a*/ 	.byte	0x3f
	.zero		1


	//   ....[47]....
        /*155c*/ 	.word	0x0000f2d0
        /*1560*/ 	.word	0x000000d7
        /*1564*/ 	.word	0x00032430
        /*1568*/ 	.short	0x010a
        /*156a*/ 	.byte	0x3f
	.zero		1


	//   ....[48]....
        /*156c*/ 	.word	0x0000f580
        /*1570*/ 	.word	0x000000d7
        /*1574*/ 	.word	0x00032450
        /*1578*/ 	.short	0x010a
        /*157a*/ 	.byte	0x3f
	.zero		1


	//   ....[49]....
        /*157c*/ 	.word	0x0000f5d0
        /*1580*/ 	.word	0x000000d7
        /*1584*/ 	.word	0x00032450
        /*1588*/ 	.short	0x010a
        /*158a*/ 	.byte	0x3f
	.zero		1


	//   ....[50]....
        /*158c*/ 	.word	0x00010ba0
        /*1590*/ 	.word	0x00000098
        /*1594*/ 	.word	0x00000000
        /*1598*/ 	.short	0x0101
        /*159a*/ 	.byte	0x3f
	.zero		1


	//   ....[51]....
        /*159c*/ 	.word	0x00011950
        /*15a0*/ 	.word	0x000000d7
        /*15a4*/ 	.word	0x00000000
        /*15a8*/ 	.short	0x0101
        /*15aa*/ 	.byte	0x3f
	.zero		1


	//   ....[52]....
        /*15ac*/ 	.word	0x00013f30
        /*15b0*/ 	.word	0x00000000
        /*15b4*/ 	.word	0x00000000
        /*15b8*/ 	.short	0x0101
        /*15ba*/ 	.byte	0x3f
	.zero		1


	//   ....[53]....
        /*15bc*/ 	.word	0x00016be0
        /*15c0*/ 	.word	0x00000005
        /*15c4*/ 	.word	0x00032420
        /*15c8*/ 	.short	0x010a
        /*15ca*/ 	.byte	0x3f
	.zero		1


	//   ....[54]....
        /*15cc*/ 	.word	0x00016cd0
        /*15d0*/ 	.word	0x00000003
        /*15d4*/ 	.word	0x000324a0
        /*15d8*/ 	.short	0x010a
        /*15da*/ 	.byte	0x3f
	.zero		1


	//   ....[55]....
        /*15dc*/ 	.word	0x00016f20
        /*15e0*/ 	.word	0x00000003
        /*15e4*/ 	.word	0x000324c0
        /*15e8*/ 	.short	0x010a
        /*15ea*/ 	.byte	0x3f
	.zero		1


	//   ....[56]....
        /*15ec*/ 	.word	0x000175e0
        /*15f0*/ 	.word	0x00000004
        /*15f4*/ 	.word	0x000324a0
        /*15f8*/ 	.short	0x010a
        /*15fa*/ 	.byte	0x3f
	.zero		1


	//   ....[57]....
        /*15fc*/ 	.word	0x00017820
        /*1600*/ 	.word	0x00000004
        /*1604*/ 	.word	0x000324c0
        /*1608*/ 	.short	0x010a
        /*160a*/ 	.byte	0x3f
	.zero		1


	//   ....[58]....
        /*160c*/ 	.word	0x00018840
        /*1610*/ 	.word	0x00000000
        /*1614*/ 	.word	0x00032440
        /*1618*/ 	.short	0x010a
        /*161a*/ 	.byte	0x3f
	.zero		1


	//   ....[59]....
        /*161c*/ 	.word	0x000196b0
        /*1620*/ 	.word	0x00000008
        /*1624*/ 	.word	0x00032400
        /*1628*/ 	.short	0x0107
        /*162a*/ 	.byte	0x3f
	.zero		1


	//   ....[60]....
        /*162c*/ 	.word	0x00019750
        /*1630*/ 	.word	0x00000002
        /*1634*/ 	.word	0x00032400
        /*1638*/ 	.short	0x0101
        /*163a*/ 	.byte	0x3f
	.zero		1


	//   ....[61]....
        /*163c*/ 	.word	0x0001a3b0
        /*1640*/ 	.word	0x00000008
        /*1644*/ 	.word	0x00032410
        /*1648*/ 	.short	0x0107
        /*164a*/ 	.byte	0x3f
	.zero		1


	//   ....[62]....
        /*164c*/ 	.word	0x0001a4b0
        /*1650*/ 	.word	0x00000002
        /*1654*/ 	.word	0x00032410
        /*1658*/ 	.short	0x0101
        /*165a*/ 	.byte	0x3f
	.zero		1


	//   ....[63]....
        /*165c*/ 	.word	0x0001a4d0
        /*1660*/ 	.word	0x00000002
        /*1664*/ 	.word	0x00032420
        /*1668*/ 	.short	0x010a
        /*166a*/ 	.byte	0x3f
	.zero		1


	//   ....[64]....
        /*166c*/ 	.word	0x0001a5e0
        /*1670*/ 	.word	0x00000002
        /*1674*/ 	.word	0x00032460
        /*1678*/ 	.short	0x010a
        /*167a*/ 	.byte	0x3f
	.zero		1


	//   ....[65]....
        /*167c*/ 	.word	0x0001aed0
        /*1680*/ 	.word	0x00000002
        /*1684*/ 	.word	0x00032440
        /*1688*/ 	.short	0x010a
        /*168a*/ 	.byte	0x3f
	.zero		1


	//   ....[66]....
        /*168c*/ 	.word	0x0001b130
        /*1690*/ 	.word	0x00000002
        /*1694*/ 	.word	0x00032460
        /*1698*/ 	.short	0x010a
        /*169a*/ 	.byte	0x3f
	.zero		1


	//   ....[67]....
        /*169c*/ 	.word	0x0001b9b0
        /*16a0*/ 	.word	0x00000003
        /*16a4*/ 	.word	0x00032440
        /*16a8*/ 	.short	0x010a
        /*16aa*/ 	.byte	0x3f
	.zero		1


	//   ....[68]....
        /*16ac*/ 	.word	0x0001bc00
        /*16b0*/ 	.word	0x00000003
        /*16b4*/ 	.word	0x00032460
        /*16b8*/ 	.short	0x010a
        /*16ba*/ 	.byte	0x3f
	.zero		1


	//   ....[69]....
        /*16bc*/ 	.word	0x0001c410
        /*16c0*/ 	.word	0x00000003
        /*16c4*/ 	.word	0x00032440
        /*16c8*/ 	.short	0x010a
        /*16ca*/ 	.byte	0x3f
	.zero		1


	//   ....[70]....
        /*16cc*/ 	.word	0x0001c670
        /*16d0*/ 	.word	0x00000003
        /*16d4*/ 	.word	0x00032460
        /*16d8*/ 	.short	0x010a
        /*16da*/ 	.byte	0x3f
	.zero		1


	//   ....[71]....
        /*16dc*/ 	.word	0x0001dae0
        /*16e0*/ 	.word	0x00000000
        /*16e4*/ 	.word	0x00032420
        /*16e8*/ 	.short	0x010a
        /*16ea*/ 	.byte	0x3f
	.zero		1


	//   ....[72]....
        /*16ec*/ 	.word	0x0001dc90
        /*16f0*/ 	.word	0x00000006
        /*16f4*/ 	.word	0x00000000
        /*16f8*/ 	.short	0x010a
        /*16fa*/ 	.byte	0x3f
	.zero		1


	//   ....[73]....
        /*16fc*/ 	.word	0x0001dd00
        /*1700*/ 	.word	0x00000007
        /*1704*/ 	.word	0x00000000
        /*1708*/ 	.short	0x010a
        /*170a*/ 	.byte	0x3f
	.zero		1


	//   ....[74]....
        /*170c*/ 	.word	0x0001dd70
        /*1710*/ 	.word	0x00000004
        /*1714*/ 	.word	0x00000000
        /*1718*/ 	.short	0x010a
        /*171a*/ 	.byte	0x3f
	.zero		1


	//   ....[75]....
        /*171c*/ 	.word	0x0001dda0
        /*1720*/ 	.word	0x00000003
        /*1724*/ 	.word	0x00000000
        /*1728*/ 	.short	0x010a
        /*172a*/ 	.byte	0x3f
	.zero		1


	//   ....[76]....
        /*172c*/ 	.word	0x0001de00
        /*1730*/ 	.word	0x00000060
        /*1734*/ 	.word	0x00032490
        /*1738*/ 	.short	0x010a
        /*173a*/ 	.byte	0x3f
	.zero		1


	//   ....[77]....
        /*173c*/ 	.word	0x0001de50
        /*1740*/ 	.word	0x00000060
        /*1744*/ 	.word	0x00032490
        /*1748*/ 	.short	0x010a
        /*174a*/ 	.byte	0x3f
	.zero		1


	//   ....[78]....
        /*174c*/ 	.word	0x0001dea0
        /*1750*/ 	.word	0x00000060
        /*1754*/ 	.word	0x00032490
        /*1758*/ 	.short	0x010a
        /*175a*/ 	.byte	0x3f
	.zero		1


	//   ....[79]....
        /*175c*/ 	.word	0x0001def0
        /*1760*/ 	.word	0x00000060
        /*1764*/ 	.word	0x000324b0
        /*1768*/ 	.short	0x010a
        /*176a*/ 	.byte	0x3f
	.zero		1


	//   ....[80]....
        /*176c*/ 	.word	0x0001e3b0
        /*1770*/ 	.word	0x00000013
        /*1774*/ 	.word	0x00032400
        /*1778*/ 	.short	0x010a
        /*177a*/ 	.byte	0x3f
	.zero		1


	//   ....[81]....
        /*177c*/ 	.word	0x0001e9d0
        /*1780*/ 	.word	0x00000013
        /*1784*/ 	.word	0x00032400
        /*1788*/ 	.short	0x010a
        /*178a*/ 	.byte	0x3f
	.zero		1


	//   ....[82]....
        /*178c*/ 	.word	0x0001ea20
        /*1790*/ 	.word	0x000000ae
        /*1794*/ 	.word	0x00032430
        /*1798*/ 	.short	0x010a
        /*179a*/ 	.byte	0x3f
	.zero		1


	//   ....[83]....
        /*179c*/ 	.word	0x0001ea70
        /*17a0*/ 	.word	0x00000013
        /*17a4*/ 	.word	0x00032410
        /*17a8*/ 	.short	0x010a
        /*17aa*/ 	.byte	0x3f
	.zero		1


	//   ....[84]....
        /*17ac*/ 	.word	0x0001eac0
        /*17b0*/ 	.word	0x000000ae
        /*17b4*/ 	.word	0x00032450
        /*17b8*/ 	.short	0x010a
        /*17ba*/ 	.byte	0x3f
	.zero		1


	//   ....[85]....
        /*17bc*/ 	.word	0x0001eb10
        /*17c0*/ 	.word	0x000000cd
        /*17c4*/ 	.word	0x00032430
        /*17c8*/ 	.short	0x010a
        /*17ca*/ 	.byte	0x3f
	.zero		1


	//   ....[86]....
        /*17cc*/ 	.word	0x0001eb60
        /*17d0*/ 	.word	0x000000cd
        /*17d4*/ 	.word	0x00032450
        /*17d8*/ 	.short	0x010a
        /*17da*/ 	.byte	0x3f
	.zero		1


	//   ....[87]....
        /*17dc*/ 	.word	0x0001ebb0
        /*17e0*/ 	.word	0x000000d7
        /*17e4*/ 	.word	0x00032430
        /*17e8*/ 	.short	0x010a
        /*17ea*/ 	.byte	0x3f
	.zero		1


	//   ....[88]....
        /*17ec*/ 	.word	0x0001ec00
        /*17f0*/ 	.word	0x000000d7
        /*17f4*/ 	.word	0x00032450
        /*17f8*/ 	.short	0x010a
        /*17fa*/ 	.byte	0x3f
	.zero		1


	//   ....[89]....
        /*17fc*/ 	.word	0x0001f1e0
        /*1800*/ 	.word	0x00000004
        /*1804*/ 	.word	0x00032420
        /*1808*/ 	.short	0x010a
        /*180a*/ 	.byte	0x3f
	.zero		1


	//   ....[90]....
        /*180c*/ 	.word	0x0001f230
        /*1810*/ 	.word	0x00000003
        /*1814*/ 	.word	0x000324a0
        /*1818*/ 	.short	0x010a
        /*181a*/ 	.byte	0x3f
	.zero		1


	//   ....[91]....
        /*181c*/ 	.word	0x0001f280
        /*1820*/ 	.word	0x00000003
        /*1824*/ 	.word	0x000324c0
        /*1828*/ 	.short	0x010a
        /*182a*/ 	.byte	0x3f
	.zero		1


	//   ....[92]....
        /*182c*/ 	.word	0x0001f2d0
        /*1830*/ 	.word	0x00000004
        /*1834*/ 	.word	0x000324a0
        /*1838*/ 	.short	0x010a
        /*183a*/ 	.byte	0x3f
	.zero		1


	//   ....[93]....
        /*183c*/ 	.word	0x0001f320
        /*1840*/ 	.word	0x00000004
        /*1844*/ 	.word	0x000324c0
        /*1848*/ 	.short	0x010a
        /*184a*/ 	.byte	0x3f
	.zero		1


	//   ....[94]....
        /*184c*/ 	.word	0x0001f4c0
        /*1850*/ 	.word	0x00000000
        /*1854*/ 	.word	0x00032440
        /*1858*/ 	.short	0x010a
        /*185a*/ 	.byte	0x3f
	.zero		1


	//   ....[95]....
        /*185c*/ 	.word	0x00020de0
        /*1860*/ 	.word	0x00000002
        /*1864*/ 	.word	0x00032420
        /*1868*/ 	.short	0x010a
        /*186a*/ 	.byte	0x3f
	.zero		1


	//   ....[96]....
        /*186c*/ 	.word	0x00020e30
        /*1870*/ 	.word	0x00000002
        /*1874*/ 	.word	0x00032460
        /*1878*/ 	.short	0x010a
        /*187a*/ 	.byte	0x3f
	.zero		1


	//   ....[97]....
        /*187c*/ 	.word	0x00020e80
        /*1880*/ 	.word	0x00000002
        /*1884*/ 	.word	0x00032440
        /*1888*/ 	.short	0x010a
        /*188a*/ 	.byte	0x3f
	.zero		1


	//   ....[98]....
        /*188c*/ 	.word	0x00020ed0
        /*1890*/ 	.word	0x00000002
        /*1894*/ 	.word	0x00032460
        /*1898*/ 	.short	0x010a
        /*189a*/ 	.byte	0x3f
	.zero		1


	//   ....[99]....
        /*189c*/ 	.word	0x00020f20
        /*18a0*/ 	.word	0x00000003
        /*18a4*/ 	.word	0x00032440
        /*18a8*/ 	.short	0x010a
        /*18aa*/ 	.byte	0x3f
	.zero		1


	//   ....[100]....
        /*18ac*/ 	.word	0x00020f70
        /*18b0*/ 	.word	0x00000003
        /*18b4*/ 	.word	0x00032460
        /*18b8*/ 	.short	0x010a
        /*18ba*/ 	.byte	0x3f
	.zero		1


	//   ....[101]....
        /*18bc*/ 	.word	0x00020fc0
        /*18c0*/ 	.word	0x00000003
        /*18c4*/ 	.word	0x00032440
        /*18c8*/ 	.short	0x010a
        /*18ca*/ 	.byte	0x3f
	.zero		1


	//   ....[102]....
        /*18cc*/ 	.word	0x00021010
        /*18d0*/ 	.word	0x00000003
        /*18d4*/ 	.word	0x00032460
        /*18d8*/ 	.short	0x010a
        /*18da*/ 	.byte	0x3f
	.zero		1


	//   ....[103]....
        /*18dc*/ 	.word	0x00021a70
        /*18e0*/ 	.word	0x00000000
        /*18e4*/ 	.word	0x00032420
        /*18e8*/ 	.short	0x010a
        /*18ea*/ 	.byte	0x3f
	.zero		1


	//   ....[104]....
        /*18ec*/ 	.word	0x00021c10
        /*18f0*/ 	.word	0x00000006
        /*18f4*/ 	.word	0x00000000
        /*18f8*/ 	.short	0x010a
        /*18fa*/ 	.byte	0x3f
	.zero		1


	//   ....[105]....
        /*18fc*/ 	.word	0x00021c60
        /*1900*/ 	.word	0x00000007
        /*1904*/ 	.word	0x00000000
        /*1908*/ 	.short	0x010a
        /*190a*/ 	.byte	0x3f
	.zero		1


	//   ....[106]....
        /*190c*/ 	.word	0x00021cb0
        /*1910*/ 	.word	0x00000004
        /*1914*/ 	.word	0x00000000
        /*1918*/ 	.short	0x010a
        /*191a*/ 	.byte	0x3f
	.zero		1


	//----- nvinfo : EIATTR_NUM_MBARRIERS
	.align		4
.L_651:
        /*191c*/ 	.byte	0x03, 0x38
        /*191e*/ 	.short	0x0017


	//----- nvinfo : EIATTR_EXIT_INSTR_OFFSETS
	.align		4
        /*1920*/ 	.byte	0x04, 0x1c
        /*1922*/ 	.short	(.L_653 - .L_652)


	//   ....[0]....
.L_652:
        /*1924*/ 	.word	0x0001ddf0


	//----- nvinfo : EIATTR_MAX_THREADS
	.align		4
.L_653:
        /*1928*/ 	.byte	0x04, 0x05
        /*192a*/ 	.short	(.L_655 - .L_654)
.L_654:
        /*192c*/ 	.word	0x00000180
        /*1930*/ 	.word	0x00000001
        /*1934*/ 	.word	0x00000001


	//----- nvinfo : EIATTR_CRS_STACK_SIZE
	.align		4
.L_655:
        /*1938*/ 	.byte	0x04, 0x1e
        /*193a*/ 	.short	(.L_657 - .L_656)
.L_656:
        /*193c*/ 	.word	0x00000000


	//----- nvinfo : EIATTR_CBANK_PARAM_SIZE
	.align		4
.L_657:
        /*1940*/ 	.byte	0x03, 0x19
        /*1942*/ 	.short	0x0bf0


	//----- nvinfo : EIATTR_PARAM_CBANK
	.align		4
        /*1944*/ 	.byte	0x04, 0x0a
        /*1946*/ 	.short	(.L_659 - .L_658)
	.align		4
.L_658:
        /*1948*/ 	.word	index@(.nv.constant0._ZN7cutlass13device_kernelIN5flash11enable_sm90INS1_16FlashAttnFwdSm90INS1_25CollectiveMainloopFwdSm90ILi2EN4cute5tupleIJNS5_1CILi1EEES8_S8_EEENS6_IJNS7_ILi128EEENS7_ILi96EEENS7_ILi64EEEEEELi256ENS_10bfloat16_tEfNS_4arch4Sm90ELb1ELb0ELb0ELb1ELb0ELb1ELb1ELb1ELb0ELb1ELb0ELb0EEENS1_21CollectiveEpilogueFwdINS6_IJSA_NS7_ILi256EEESB_EEES9_SE_SG_Li256ELb1ELb1ELb0ELb0EEENS1_36VarlenDynamicPersistentTileSchedulerILi128ELi96ELi256ELi128ELb0ELb1ELb1ELb1ELb1ELb1EEEEEEEEEvNT_6ParamsE)
        /*194c*/ 	.short	0x0210
        /*194e*/ 	.short	0x0bf0


	//----- nvinfo : EIATTR_SW_WAR
	.align		4
.L_659:
        /*1950*/ 	.byte	0x04, 0x36
        /*1952*/ 	.short	(.L_661 - .L_660)
.L_660:
        /*1954*/ 	.word	0x00000008
.L_661:


//--------------------- .nv.callgraph             --------------------------
	.section	.nv.callgraph,"",@"SHT_CUDA_CALLGRAPH"
	.align	4
	.sectionentsize	8
	.align		4
        /*0000*/ 	.word	0x00000000
	.align		4
        /*0004*/ 	.word	0xffffffff
	.align		4
        /*0008*/ 	.word	index@(_ZN7cutlass13device_kernelIN5flash11enable_sm90INS1_16FlashAttnFwdSm90INS1_25CollectiveMainloopFwdSm90ILi2EN4cute5tupleIJNS5_1CILi1EEES8_S8_EEENS6_IJNS7_ILi128EEENS7_ILi96EEENS7_ILi64EEEEEELi256ENS_10bfloat16_tEfNS_4arch4Sm90ELb0ELb0ELb0ELb0ELb0ELb0ELb0ELb1ELb0ELb1ELb0ELb0EEENS1_21CollectiveEpilogueFwdINS6_IJSA_NS7_ILi256EEESB_EEES9_SE_SG_Li256ELb0ELb1ELb0ELb0EEENS1_29StaticPersistentTileSchedulerILb0EEEEEEEEEvNT_6ParamsE)
	.align		4
        /*000c*/ 	.word	index@(__assertfail)
	.align		4
        /*0010*/ 	.word	index@(_ZN7cutlass13device_kernelIN5flash11enable_sm90INS1_16FlashAttnFwdSm90INS1_25CollectiveMainloopFwdSm90ILi2EN4cute5tupleIJNS5_1CILi1EEES8_S8_EEENS6_IJNS7_ILi128EEENS7_ILi96EEENS7_ILi64EEEEEELi256ENS_10bfloat16_tEfNS_4arch4Sm90ELb0ELb0ELb0ELb0ELb0ELb0ELb1ELb1ELb0ELb1ELb0ELb0EEENS1_21CollectiveEpilogueFwdINS6_IJSA_NS7_ILi256EEESB_EEES9_SE_SG_Li256ELb0ELb1ELb0ELb0EEENS1_29StaticPersistentTileSchedulerILb0EEEEEEEEEvNT_6ParamsE)
	.align		4
        /*0014*/ 	.word	index@(__assertfail)
	.align		4
        /*0018*/ 	.word	index@(_ZN7cutlass13device_kernelIN5flash11enable_sm90INS1_16FlashAttnFwdSm90INS1_25CollectiveMainloopFwdSm90ILi2EN4cute5tupleIJNS5_1CILi1EEES8_S8_EEENS6_IJNS7_ILi128EEENS7_ILi96EEENS7_ILi64EEEEEELi256ENS_10bfloat16_tEfNS_4arch4Sm90ELb0ELb0ELb0ELb1ELb0ELb0ELb0ELb1ELb0ELb1ELb0ELb0EEENS1_21CollectiveEpilogueFwdINS6_IJSA_NS7_ILi256EEESB_EEES9_SE_SG_Li256ELb1ELb1ELb0ELb0EEENS1_36VarlenDynamicPersistentTileSchedulerILi128ELi96ELi256ELi128ELb0ELb1ELb1ELb0ELb1ELb1EEEEEEEEEvNT_6ParamsE)
	.align		4
        /*001c*/ 	.word	index@(__assertfail)
	.align		4
        /*0020*/ 	.word	index@(_ZN7cutlass13device_kernelIN5flash11enable_sm90INS1_16FlashAttnFwdSm90INS1_25CollectiveMainloopFwdSm90ILi2EN4cute5tupleIJNS5_1CILi1EEES8_S8_EEENS6_IJNS7_ILi128EEENS7_ILi96EEENS7_ILi64EEEEEELi256ENS_10bfloat16_tEfNS_4arch4Sm90ELb0ELb0ELb0ELb1ELb0ELb1ELb0ELb1ELb0ELb1ELb0ELb0EEENS1_21CollectiveEpilogueFwdINS6_IJSA_NS7_ILi256EEESB_EEES9_SE_SG_Li256ELb1ELb1ELb0ELb0EEENS1_36VarlenDynamicPersistentTileSchedulerILi128ELi96ELi256ELi128ELb0ELb1ELb1ELb0ELb1ELb1EEEEEEEEEvNT_6ParamsE)
	.align		4
        /*0024*/ 	.word	index@(__assertfail)
	.align		4
        /*0028*/ 	.word	index@(_ZN7cutlass13device_kernelIN5flash11enable_sm90INS1_16FlashAttnFwdSm90INS1_25CollectiveMainloopFwdSm90ILi2EN4cute5tupleIJNS5_1CILi1EEES8_S8_EEENS6_IJNS7_ILi128EEENS7_ILi96EEENS7_ILi64EEEEEELi256ENS_10bfloat16_tEfNS_4arch4Sm90ELb0ELb0ELb0ELb1ELb0ELb0ELb1ELb1ELb0ELb1ELb0ELb0EEENS1_21CollectiveEpilogueFwdINS6_IJSA_NS7_ILi256EEESB_EEES9_SE_SG_Li256ELb1ELb1ELb0ELb0EEENS1_36VarlenDynamicPersistentTileSchedulerILi128ELi96ELi256ELi128ELb0ELb1ELb1ELb0ELb1ELb1EEEEEEEEEvNT_6ParamsE)
	.align		4
        /*002c*/ 	.word	index@(__assertfail)
	.align		4
        /*0030*/ 	.word	index@(_ZN7cutlass13device_kernelIN5flash11enable_sm90INS1_16FlashAttnFwdSm90INS1_25CollectiveMainloopFwdSm90ILi2EN4cute5tupleIJNS5_1CILi1EEES8_S8_EEENS6_IJNS7_ILi128EEENS7_ILi96EEENS7_ILi64EEEEEELi256ENS_10bfloat16_tEfNS_4arch4Sm90ELb0ELb0ELb0ELb1ELb0ELb1ELb1ELb1ELb0ELb1ELb0ELb0EEENS1_21CollectiveEpilogueFwdINS6_IJSA_NS7_ILi256EEESB_EEES9_SE_SG_Li256ELb1ELb1ELb0ELb0EEENS1_36VarlenDynamicPersistentTileSchedulerILi128ELi96ELi256ELi128ELb0ELb1ELb1ELb0ELb1ELb1EEEEEEEEEvNT_6ParamsE)
	.align		4
        /*0034*/ 	.word	index@(__assertfail)
	.align		4
        /*0038*/ 	.word	index@(_ZN7cutlass13device_kernelIN5flash11enable_sm90INS1_16FlashAttnFwdSm90INS1_25CollectiveMainloopFwdSm90ILi2EN4cute5tupleIJNS5_1CILi1EEES8_S8_EEENS6_IJNS7_ILi128EEENS7_ILi96EEENS7_ILi64EEEEEELi256ENS_10bfloat16_tEfNS_4arch4Sm90ELb0ELb1ELb0ELb0ELb0ELb0ELb0ELb1ELb0ELb1ELb0ELb0EEENS1_21CollectiveEpilogueFwdINS6_IJSA_NS7_ILi256EEESB_EEES9_SE_SG_Li256ELb0ELb1ELb0ELb0EEENS1_30DynamicPersistentTileSchedulerILi256ELi128ELb0ELb1ELb1EEEEEEEEEvNT_6ParamsE)
	.align		4
        /*003c*/ 	.word	index@(__assertfail)
	.align		4
        /*0040*/ 	.word	index@(_ZN7cutlass13device_kernelIN5flash11enable_sm90INS1_16FlashAttnFwdSm90INS1_25CollectiveMainloopFwdSm90ILi2EN4cute5tupleIJNS5_1CILi1EEES8_S8_EEENS6_IJNS7_ILi128EEENS7_ILi96EEENS7_ILi64EEEEEELi256ENS_10bfloat16_tEfNS_4arch4Sm90ELb0ELb1ELb0ELb0ELb0ELb0ELb1ELb1ELb0ELb1ELb0ELb0EEENS1_21CollectiveEpilogueFwdINS6_IJSA_NS7_ILi256EEESB_EEES9_SE_SG_Li256ELb0ELb1ELb0ELb0EEENS1_30DynamicPersistentTileSchedulerILi256ELi128ELb0ELb1ELb1EEEEEEEEEvNT_6ParamsE)
	.align		4
        /*0044*/ 	.word	index@(__assertfail)
	.align		4
        /*0048*/ 	.word	index@(_ZN7cutlass13device_kernelIN5flash11enable_sm90INS1_16FlashAttnFwdSm90INS1_25CollectiveMainloopFwdSm90ILi2EN4cute5tupleIJNS5_1CILi1EEES8_S8_EEENS6_IJNS7_ILi128EEENS7_ILi96EEENS7_ILi64EEEEEELi256ENS_10bfloat16_tEfNS_4arch4Sm90ELb0ELb1ELb0ELb1ELb0ELb0ELb0ELb1ELb0ELb1ELb0ELb0EEENS1_21CollectiveEpilogueFwdINS6_IJSA_NS7_ILi256EEESB_EEES9_SE_SG_Li256ELb1ELb1ELb0ELb0EEENS1_36VarlenDynamicPersistentTileSchedulerILi128ELi96ELi256ELi128ELb0ELb1ELb1ELb1ELb0ELb1EEEEEEEEEvNT_6ParamsE)
	.align		4
        /*004c*/ 	.word	index@(__assertfail)
	.align		4
        /*0050*/ 	.word	index@(_ZN7cutlass13device_kernelIN5flash11enable_sm90INS1_16FlashAttnFwdSm90INS1_25CollectiveMainloopFwdSm90ILi2EN4cute5tupleIJNS5_1CILi1EEES8_S8_EEENS6_IJNS7_ILi128EEENS7_ILi96EEENS7_ILi64EEEEEELi256ENS_10bfloat16_tEfNS_4arch4Sm90ELb0ELb1ELb0ELb1ELb0ELb1ELb0ELb1ELb0ELb1ELb0ELb0EEENS1_21CollectiveEpilogueFwdINS6_IJSA_NS7_ILi256EEESB_EEES9_SE_SG_Li256ELb1ELb1ELb0ELb0EEENS1_36VarlenDynamicPersistentTileSchedulerILi128ELi96ELi256ELi128ELb0ELb1ELb1ELb1ELb0ELb1EEEEEEEEEvNT_6ParamsE)
	.align		4
        /*0054*/ 	.word	index@(__assertfail)
	.align		4
        /*0058*/ 	.word	index@(_ZN7cutlass13device_kernelIN5flash11enable_sm90INS1_16FlashAttnFwdSm90INS1_25CollectiveMainloopFwdSm90ILi2EN4cute5tupleIJNS5_1CILi1EEES8_S8_EEENS6_IJNS7_ILi128EEENS7_ILi96EEENS7_ILi64EEEEEELi256ENS_10bfloat16_tEfNS_4arch4Sm90ELb0ELb1ELb0ELb1ELb0ELb0ELb1ELb1ELb0ELb1ELb0ELb0EEENS1_21CollectiveEpilogueFwdINS6_IJSA_NS7_ILi256EEESB_EEES9_SE_SG_Li256ELb1ELb1ELb0ELb0EEENS1_36VarlenDynamicPersistentTileSchedulerILi128ELi96ELi256ELi128ELb0ELb1ELb1ELb1ELb0ELb1EEEEEEEEEvNT_6ParamsE)
	.align		4
        /*005c*/ 	.word	index@(__assertfail)
	.align		4
        /*0060*/ 	.word	index@(_ZN7cutlass13device_kernelIN5flash11enable_sm90INS1_16FlashAttnFwdSm90INS1_25CollectiveMainloopFwdSm90ILi2EN4cute5tupleIJNS5_1CILi1EEES8_S8_EEENS6_IJNS7_ILi128EEENS7_ILi96EEENS7_ILi64EEEEEELi256ENS_10bfloat16_tEfNS_4arch4Sm90ELb0ELb1ELb0ELb1ELb0ELb1ELb1ELb1ELb0ELb1ELb0ELb0EEENS1_21CollectiveEpilogueFwdINS6_IJSA_NS7_ILi256EEESB_EEES9_SE_SG_Li256ELb1ELb1ELb0ELb0EEENS1_36VarlenDynamicPersistentTileSchedulerILi128ELi96ELi256ELi128ELb0ELb1ELb1ELb1ELb0ELb1EEEEEEEEEvNT_6ParamsE)
	.align		4
        /*0064*/ 	.word	index@(__assertfail)
	.align		4
        /*0068*/ 	.word	index@(_ZN7cutlass13device_kernelIN5flash11enable_sm90INS1_16FlashAttnFwdSm90INS1_25CollectiveMainloopFwdSm90ILi2EN4cute5tupleIJNS5_1CILi1EEES8_S8_EEENS6_IJNS7_ILi128EEENS7_ILi96EEENS7_ILi64EEEEEELi256ENS_10bfloat16_tEfNS_4arch4Sm90ELb1ELb0ELb0ELb0ELb0ELb0ELb0ELb1ELb0ELb1ELb0ELb0EEENS1_21CollectiveEpilogueFwdINS6_IJSA_NS7_ILi256EEESB_EEES9_SE_SG_Li256ELb0ELb1ELb0ELb0EEENS1_30DynamicPersistentTileSchedulerILi256ELi128ELb0ELb1ELb1EEEEEEEEEvNT_6ParamsE)
	.align		4
        /*006c*/ 	.word	index@(__assertfail)
	.align		4
        /*0070*/ 	.word	index@(_ZN7cutlass13device_kernelIN5flash11enable_sm90INS1_16FlashAttnFwdSm90INS1_25CollectiveMainloopFwdSm90ILi2EN4cute5tupleIJNS5_1CILi1EEES8_S8_EEENS6_IJNS7_ILi128EEENS7_ILi96EEENS7_ILi64EEEEEELi256ENS_10bfloat16_tEfNS_4arch4Sm90ELb1ELb0ELb0ELb0ELb0ELb0ELb1ELb1ELb0ELb1ELb0ELb0EEENS1_21CollectiveEpilogueFwdINS6_IJSA_NS7_ILi256EEESB_EEES9_SE_SG_Li256ELb0ELb1ELb0ELb0EEENS1_30DynamicPersistentTileSchedulerILi256ELi128ELb0ELb1ELb1EEEEEEEEEvNT_6ParamsE)
	.align		4
        /*0074*/ 	.word	index@(__assertfail)
	.align		4
        /*0078*/ 	.word	index@(_ZN7cutlass13device_kernelIN5flash11enable_sm90INS1_16FlashAttnFwdSm90INS1_25CollectiveMainloopFwdSm90ILi2EN4cute5tupleIJNS5_1CILi1EEES8_S8_EEENS6_IJNS7_ILi128EEENS7_ILi96EEENS7_ILi64EEEEEELi256ENS_10bfloat16_tEfNS_4arch4Sm90ELb1ELb0ELb0ELb1ELb0ELb0ELb0ELb1ELb0ELb1ELb0ELb0EEENS1_21CollectiveEpilogueFwdINS6_IJSA_NS7_ILi256EEESB_EEES9_SE_SG_Li256ELb1ELb1ELb0ELb0EEENS1_36VarlenDynamicPersistentTileSchedulerILi128ELi96ELi256ELi128ELb0ELb1ELb1ELb1ELb1ELb1EEEEEEEEEvNT_6ParamsE)
	.align		4
        /*007c*/ 	.word	index@(__assertfail)
	.align		4
        /*0080*/ 	.word	index@(_ZN7cutlass13device_kernelIN5flash11enable_sm90INS1_16FlashAttnFwdSm90INS1_25CollectiveMainloopFwdSm90ILi2EN4cute5tupleIJNS5_1CILi1EEES8_S8_EEENS6_IJNS7_ILi128EEENS7_ILi96EEENS7_ILi64EEEEEELi256ENS_10bfloat16_tEfNS_4arch4Sm90ELb1ELb0ELb0ELb1ELb0ELb1ELb0ELb1ELb0ELb1ELb0ELb0EEENS1_21CollectiveEpilogueFwdINS6_IJSA_NS7_ILi256EEESB_EEES9_SE_SG_Li256ELb1ELb1ELb0ELb0EEENS1_36VarlenDynamicPersistentTileSchedulerILi128ELi96ELi256ELi128ELb0ELb1ELb1ELb1ELb1ELb1EEEEEEEEEvNT_6ParamsE)
	.align		4
        /*0084*/ 	.word	index@(__assertfail)
	.align		4
        /*0088*/ 	.word	index@(_ZN7cutlass13device_kernelIN5flash11enable_sm90INS1_16FlashAttnFwdSm90INS1_25CollectiveMainloopFwdSm90ILi2EN4cute5tupleIJNS5_1CILi1EEES8_S8_EEENS6_IJNS7_ILi128EEENS7_ILi96EEENS7_ILi64EEEEEELi256ENS_10bfloat16_tEfNS_4arch4Sm90ELb1ELb0ELb0ELb1ELb0ELb0ELb1ELb1ELb0ELb1ELb0ELb0EEENS1_21CollectiveEpilogueFwdINS6_IJSA_NS7_ILi256EEESB_EEES9_SE_SG_Li256ELb1ELb1ELb0ELb0EEENS1_36VarlenDynamicPersistentTileSchedulerILi128ELi96ELi256ELi128ELb0ELb1ELb1ELb1ELb1ELb1EEEEEEEEEvNT_6ParamsE)
	.align		4
        /*008c*/ 	.word	index@(__assertfail)
	.align		4
        /*0090*/ 	.word	index@(_ZN7cutlass13device_kernelIN5flash11enable_sm90INS1_16FlashAttnFwdSm90INS1_25CollectiveMainloopFwdSm90ILi2EN4cute5tupleIJNS5_1CILi1EEES8_S8_EEENS6_IJNS7_ILi128EEENS7_ILi96EEENS7_ILi64EEEEEELi256ENS_10bfloat16_tEfNS_4arch4Sm90ELb1ELb0ELb0ELb1ELb0ELb1ELb1ELb1ELb0ELb1ELb0ELb0EEENS1_21CollectiveEpilogueFwdINS6_IJSA_NS7_ILi256EEESB_EEES9_SE_SG_Li256ELb1ELb1ELb0ELb0EEENS1_36VarlenDynamicPersistentTileSchedulerILi128ELi96ELi256ELi128ELb0ELb1ELb1ELb1ELb1ELb1EEEEEEEEEvNT_6ParamsE)
	.align		4
        /*0094*/ 	.word	index@(__assertfail)
	.align		4
        /*0098*/ 	.word	0x00000000
	.align		4
        /*009c*/ 	.word	0xfffffffe
	.align		4
        /*00a0*/ 	.word	0x00000000
	.align		4
        /*00a4*/ 	.word	0xfffffffd
	.align		4
        /*00a8*/ 	.word	0x00000000
	.align		4
        /*00ac*/ 	.word	0xfffffffc


//--------------------- .nv.constant4             --------------------------
	.section	.nv.constant4,"a",@progbits
	.align	8
	.align		8
.nv.constant4:
        /*0000*/ 	.dword	__assertfail
	.align		8
        /*0008*/ 	.dword	__unnamed_1
	.align		8
        /*0010*/ 	.dword	__unnamed_2
	.align		8
        /*0018*/ 	.dword	__unnamed_3
	.align		8
        /*0020*/ 	.dword	__unnamed_4
	.align		8
        /*0028*/ 	.dword	__unnamed_5
	.align		8
        /*0030*/ 	.dword	__unnamed_6
	.align		8
        /*0038*/ 	.dword	__unnamed_7
	.align		8
        /*0040*/ 	.dword	_ZN77_INTERNAL_61e94d33_41_flash_fwd_hdim64_256_bf16_packgqa_sm90_cu_93b96ec2_37264cuda3std3__45__cpo5beginE
	.align		8
        /*0048*/ 	.dword	_ZN77_INTERNAL_61e94d33_41_flash_fwd_hdim64_256_bf16_packgqa_sm90_cu_93b96ec2_37264cuda3std3__45__cpo3endE
	.align		8
        /*0050*/ 	.dword	_ZN77_INTERNAL_61e94d33_41_flash_fwd_hdim64_256_bf16_packgqa_sm90_cu_93b96ec2_37264cuda3std3__45__cpo6cbeginE
	.align		8
        /*0058*/ 	.dword	_ZN77_INTERNAL_61e94d33_41_flash_fwd_hdim64_256_bf16_packgqa_sm90_cu_93b96ec2_37264cuda3std3__45__cpo4cendE
	.align		8
        /*0060*/ 	.dword	_ZN77_INTERNAL_61e94d33_41_flash_fwd_hdim64_256_bf16_packgqa_sm90_cu_93b96ec2_37264cuda3std3__479_GLOBAL__N__61e94d33_41_flash_fwd_hdim64_256_bf16_packgqa_sm90_cu_93b96ec2_37266ignoreE
	.align		8
        /*0068*/ 	.dword	_ZN77_INTERNAL_61e94d33_41_flash_fwd_hdim64_256_bf16_packgqa_sm90_cu_93b96ec2_37264cuda3std3__419piecewise_constructE
	.align		8
        /*0070*/ 	.dword	_ZN77_INTERNAL_61e94d33_41_flash_fwd_hdim64_256_bf16_packgqa_sm90_cu_93b96ec2_37264cuda3std3__48in_placeE
	.align		8
        /*0078*/ 	.dword	_ZN77_INTERNAL_61e94d33_41_flash_fwd_hdim64_256_bf16_packgqa_sm90_cu_93b96ec2_37264cuda3std6ranges3__45__cpo4swapE
	.align		8
        /*0080*/ 	.dword	_ZN77_INTERNAL_61e94d33_41_flash_fwd_hdim64_256_bf16_packgqa_sm90_cu_93b96ec2_37264cuda3std6ranges3__45__cpo9iter_moveE
	.align		8
        /*0088*/ 	.dword	_ZN77_INTERNAL_61e94d33_41_flash_fwd_hdim64_256_bf16_packgqa_sm90_cu_93b96ec2_37264cute7productE
	.align		8
        /*0090*/ 	.dword	_ZN77_INTERNAL_61e94d33_41_flash_fwd_hdim64_256_bf16_packgqa_sm90_cu_93b96ec2_37264cute1_E
	.align		8
        /*0098*/ 	.dword	$str$20
	.align		8
        /*00a0*/ 	.dword	$str$21


//--------------------- .text._ZN7cutlass13device_kernelIN5flash11enable_sm90INS1_16FlashAttnFwdSm90INS1_25CollectiveMainloopFwdSm90ILi2EN4cute5tupleIJNS5_1CILi1EEES8_S8_EEENS6_IJNS7_ILi128EEENS7_ILi96EEENS7_ILi64EEEEEELi256ENS_10bfloat16_tEfNS_4arch4Sm90ELb0ELb0ELb0ELb0ELb0ELb0ELb0ELb1ELb0ELb1ELb0ELb0EEENS1_21CollectiveEpilogueFwdINS6_IJSA_NS7_ILi256EEESB_EEES9_SE_SG_Li256ELb0ELb1ELb0ELb0EEENS1_29StaticPersistentTileSchedulerILb0EEEEEEEEEvNT_6ParamsE --------------------------
	.section	.text._ZN7cutlass13device_kernelIN5flash11enable_sm90INS1_16FlashAttnFwdSm90INS1_25CollectiveMainloopFwdSm90ILi2EN4cute5tupleIJNS5_1CILi1EEES8_S8_EEENS6_IJNS7_ILi128EEENS7_ILi96EEENS7_ILi64EEEEEELi256ENS_10bfloat16_tEfNS_4arch4Sm90ELb0ELb0ELb0ELb0ELb0ELb0ELb0ELb1ELb0ELb1ELb0ELb0EEENS1_21CollectiveEpilogueFwdINS6_IJSA_NS7_ILi256EEESB_EEES9_SE_SG_Li256ELb0ELb1ELb0ELb0EEENS1_29StaticPersistentTileSchedulerILb0EEEEEEEEEvNT_6ParamsE,"ax",@progbits
	.align	128
.text._ZN7cutlass13device_kernelIN5flash11enable_sm90INS1_16FlashAttnFwdSm90INS1_25CollectiveMainloopFwdSm90ILi2EN4cute5tupleIJNS5_1CILi1EEES8_S8_EEENS6_IJNS7_ILi128EEENS7_ILi96EEENS7_ILi64EEEEEELi256ENS_10bfloat16_tEfNS_4arch4Sm90ELb0ELb0ELb0ELb0ELb0ELb0ELb0ELb1ELb0ELb1ELb0ELb0EEENS1_21CollectiveEpilogueFwdINS6_IJSA_NS7_ILi256EEESB_EEES9_SE_SG_Li256ELb0ELb1ELb0ELb0EEENS1_29StaticPersistentTileSchedulerILb0EEEEEEEEEvNT_6ParamsE:
        .type           _ZN7cutlass13device_kernelIN5flash11enable_sm90INS1_16FlashAttnFwdSm90INS1_25CollectiveMainloopFwdSm90ILi2EN4cute5tupleIJNS5_1CILi1EEES8_S8_EEENS6_IJNS7_ILi128EEENS7_ILi96EEENS7_ILi64EEEEEELi256ENS_10bfloat16_tEfNS_4arch4Sm90ELb0ELb0ELb0ELb0ELb0ELb0ELb0ELb1ELb0ELb1ELb0ELb0EEENS1_21CollectiveEpilogueFwdINS6_IJSA_NS7_ILi256EEESB_EEES9_SE_SG_Li256ELb0ELb1ELb0ELb0EEENS1_29StaticPersistentTileSchedulerILb0EEEEEEEEEvNT_6ParamsE,@function
        .size           _ZN7cutlass13device_kernelIN5flash11enable_sm90INS1_16FlashAttnFwdSm90INS1_25CollectiveMainloopFwdSm90ILi2EN4cute5tupleIJNS5_1CILi1EEES8_S8_EEENS6_IJNS7_ILi128EEENS7_ILi96EEENS7_ILi64EEEEEELi256ENS_10bfloat16_tEfNS_4arch4Sm90ELb0ELb0ELb0ELb0ELb0ELb0ELb0ELb1ELb0ELb1ELb0ELb0EEENS1_21CollectiveEpilogueFwdINS6_IJSA_NS7_ILi256EEESB_EEES9_SE_SG_Li256ELb0ELb1ELb0ELb0EEENS1_29StaticPersistentTileSchedulerILb0EEEEEEEEEvNT_6ParamsE,(.L_x_6034 - _ZN7cutlass13device_kernelIN5flash11enable_sm90INS1_16FlashAttnFwdSm90INS1_25CollectiveMainloopFwdSm90ILi2EN4cute5tupleIJNS5_1CILi1EEES8_S8_EEENS6_IJNS7_ILi128EEENS7_ILi96EEENS7_ILi64EEEEEELi256ENS_10bfloat16_tEfNS_4arch4Sm90ELb0ELb0ELb0ELb0ELb0ELb0ELb0ELb1ELb0ELb1ELb0ELb0EEENS1_21CollectiveEpilogueFwdINS6_IJSA_NS7_ILi256EEESB_EEES9_SE_SG_Li256ELb0ELb1ELb0ELb0EEENS1_29StaticPersistentTileSchedulerILb0EEEEEEEEEvNT_6ParamsE)
        .other          _ZN7cutlass13device_kernelIN5flash11enable_sm90INS1_16FlashAttnFwdSm90INS1_25CollectiveMainloopFwdSm90ILi2EN4cute5tupleIJNS5_1CILi1EEES8_S8_EEENS6_IJNS7_ILi128EEENS7_ILi96EEENS7_ILi64EEEEEELi256ENS_10bfloat16_tEfNS_4arch4Sm90ELb0ELb0ELb0ELb0ELb0ELb0ELb0ELb1ELb0ELb1ELb0ELb0EEENS1_21CollectiveEpilogueFwdINS6_IJSA_NS7_ILi256EEESB_EEES9_SE_SG_Li256ELb0ELb1ELb0ELb0EEENS1_29StaticPersistentTileSchedulerILb0EEEEEEEEEvNT_6ParamsE,@"STO_CUDA_ENTRY STV_DEFAULT"
_ZN7cutlass13device_kernelIN5flash11enable_sm90INS1_16FlashAttnFwdSm90INS1_25CollectiveMainloopFwdSm90ILi2EN4cute5tupleIJNS5_1CILi1EEES8_S8_EEENS6_IJNS7_ILi128EEENS7_ILi96EEENS7_ILi64EEEEEELi256ENS_10bfloat16_tEfNS_4arch4Sm90ELb0ELb0ELb0ELb0ELb0ELb0ELb0ELb1ELb0ELb1ELb0ELb0EEENS1_21CollectiveEpilogueFwdINS6_IJSA_NS7_ILi256EEESB_EEES9_SE_SG_Li256ELb0ELb1ELb0ELb0EEENS1_29StaticPersistentTileSchedulerILb0EEEEEEEEEvNT_6ParamsE:
[----:B------:R-:W0:Y:S02]  /*0000*/  LDC R1, c[0x0][0x28] ;  /* 0x00000a00ff017b82 */ /* 0x000e240000000800 */
[----:B0-----:R-:W-:Y:S01]  /*0010*/  VIADD R1, R1, 0xffffffc8 ;  /* 0xffffffc801017836 */ /* 0x001fe20000000000 */
[----:B------:R-:W0:Y:S01]  /*0020*/  S2R R0, SR_TID.X ;  /* 0x0000000000007919 */ /* 0x000e220000002100 */
[----:B------:R-:W-:Y:S01]  /*0030*/  ELECT P0, URZ, PT ;  /* 0x00000000003f782f */ /* 0x000fe20003800000 */
[----:B------:R-:W-:Y:S01]  /*0040*/  BSSY B0, `(.L_x_0) ;  /* 0x000000e000007945 */ /* 0x000fe20003800000 */
[--C-:B0-----:R-:W-:Y:S02]  /*0050*/  SHF.R.U32.HI R2, RZ, 0x5, R0.reuse ;  /* 0x00000005ff027819 */ /* 0x101fe40000011600 */
[----:B------:R-:W-:-:S03]  /*0060*/  SHF.R.U32.HI R4, RZ, 0x7, R0 ;  /* 0x00000007ff047819 */ /* 0x000fc60000011600 */
[----:B------:R-:W0:Y:S02]  /*0070*/  SHFL.IDX PT, R3, R2, RZ, 0x1f ;  /* 0x00001fff02037589 */ /* 0x000e2400000e0000 */
[----:B0-----:R-:W-:-:S13]  /*0080*/  ISETP.EQ.AND P0, PT, R3, RZ, P0 ;  /* 0x000000ff0300720c */ /* 0x001fda0000702270 */
[----:B------:R-:W-:Y:S05]  /*0090*/  @!P0 BRA `(.L_x_1) ;  /* 0x0000000000208947 */ /* 0x000fea0003800000 */
[----:B------:R-:W-:Y:S02]  /*00a0*/  ULDC.64 UR4, c[0x0][0x198] ;  /* 0x0000660000047ab9 */ /* 0x000fe40000000a00 */
[----:B------:R-:W-:Y:S02]  /*00b0*/  UIADD3 UR6, UP0, UR4, 0x370, URZ ;  /* 0x0000037004067890 */ /* 0x000fe4000ff1e03f */
[----:B------:R-:W-:Y:S02]  /*00c0*/  UIADD3 UR4, UP1, UR4, 0x470, URZ ;  /* 0x0000047004047890 */ /* 0x000fe4000ff3e03f */
[----:B------:R-:W-:Y:S02]  /*00d0*/  UIADD3.X UR7, URZ, UR5, URZ, UP0, !UPT ;  /* 0x000000053f077290 */ /* 0x000fe400087fe43f */
[----:B------:R-:W-:-:S07]  /*00e0*/  UIADD3.X UR5, URZ, UR5, URZ, UP1, !UPT ;  /* 0x000000053f057290 */ /* 0x000fce0008ffe43f */
[----:B------:R0:W-:Y:S02]  /*00f0*/  UTMACCTL.PF [UR6] ;  /* 0x00000000060079b9 */ /* 0x0001e40008040000 */
[----:B------:R0:W-:Y:S02]  /*0100*/  UTMACCTL.PF [UR4] ;  /* 0x00000000040079b9 */ /* 0x0001e40008040000 */
[----:B0-----:R-:W-:Y:S01]  /*0110*/  NOP ;  /* 0x0000000000007918 */ /* 0x001fe20000000000 */
.L_x_1:
[----:B------:R-:W-:Y:S05]  /*0120*/  BSYNC B0 ;  /* 0x0000000000007941 */ /* 0x000fea0003800000 */
.L_x_0:
[----:B------:R-:W-:Y:S01]  /*0130*/  VOTEU.ANY UP0, P0 ;  /* 0x00000000003f7886 */ /* 0x000fe20000000100 */
[----:B------:R-:W0:Y:S01]  /*0140*/  SHFL.IDX PT, R4, R4, RZ, 0x1f ;  /* 0x00001fff04047589 */ /* 0x000e2200000e0000 */
[----:B------:R-:W-:Y:S01]  /*0150*/  UMOV UR4, 0x80 ;  /* 0x0000008000047882 */ /* 0x000fe20000000000 */
[----:B------:R-:W-:Y:S01]  /*0160*/  UMOV UR7, 0x100 ;  /* 0x0000010000077882 */ /* 0x000fe20000000000 */
[----:B------:R-:W-:Y:S01]  /*0170*/  VOTEU.ANY UP1, P0 ;  /* 0x00000000003f7886 */ /* 0x000fe20000020100 */
[----:B------:R-:W1:Y:S01]  /*0180*/  @UP0 S2UR UR8, SR_CgaCtaId ;  /* 0x00000000000809c3 */ /* 0x000e620000008800 */
[----:B------:R-:W2:Y:S01]  /*0190*/  SHFL.IDX PT, R3, R2, RZ, 0x1f ;  /* 0x00001fff02037589 */ /* 0x000ea200000e0000 */
[----:B------:R-:W-:Y:S01]  /*01a0*/  @UP0 UMOV UR6, 0x400 ;  /* 0x0000040000060882 */ /* 0x000fe20000000000 */
[----:B------:R-:W-:-:S04]  /*01b0*/  @UP0 UIADD3 UR4, -UR4, 0x100000, URZ ;  /* 0x0010000004040890 */ /* 0x000fc8000fffe13f */
[----:B------:R-:W-:Y:S02]  /*01c0*/  @UP0 USHF.L.U32 UR5, UR4, 0xb, URZ ;  /* 0x0000000b04050899 */ /* 0x000fe4000800063f */
[----:B------:R-:W-:Y:S01]  /*01d0*/  @UP0 USHF.L.U32 UR4, UR4, 0x1, URZ ;  /* 0x0000000104040899 */ /* 0x000fe2000800063f */
[----:B------:R-:W-:Y:S01]  /*01e0*/  VOTEU.ANY UP2, P0 ;  /* 0x00000000003f7886 */ /* 0x000fe20000040100 */
[----:B0-----:R-:W-:Y:S01]  /*01f0*/  R2UR UR9, R4 ;  /* 0x00000000040972ca */ /* 0x001fe200000e0000 */
[----:B-1----:R-:W-:Y:S01]  /*0200*/  @UP0 ULEA UR8, UR8, UR6, 0x18 ;  /* 0x0000000608080291 */ /* 0x002fe2000f8ec03f */
[----:B--2---:R-:W-:Y:S01]  /*0210*/  ISETP.NE.AND P1, PT, R3, RZ, PT ;  /* 0x000000ff0300720c */ /* 0x004fe20003f25270 */
[----:B------:R-:W-:-:S04]  /*0220*/  @UP0 UIADD3 UR6, -UR7, 0x100000, URZ ;  /* 0x0010000007060890 */ /* 0x000fc8000fffe13f */
[----:B------:R-:W-:Y:S02]  /*0230*/  @UP0 USHF.L.U32 UR7, UR6, 0xb, URZ ;  /* 0x0000000b06070899 */ /* 0x000fe4000800063f */
[----:B------:R-:W-:-:S04]  /*0240*/  @UP0 USHF.L.U32 UR6, UR6, 0x1, URZ ;  /* 0x0000000106060899 */ /* 0x000fc8000800063f */
[----:B------:R-:W-:Y:S01]  /*0250*/  UISETP.NE.AND UP0, UPT, UR9, URZ, UPT ;  /* 0x0000003f0900728c */ /* 0x000fe2000bf05270 */
[----:B------:R-:W0:Y:S02]  /*0260*/  FENCE.VIEW.ASYNC.S ;  /* 0x00000000000073c6 */ /* 0x000e240000000000 */
[----:B0-----:R0:W1:Y:S05]  /*0270*/  @UP1 SYNCS.EXCH.64 URZ, [UR8+0x22800], UR4 ;  /* 0x02280004083f15b2 */ /* 0x00106a0008000100 */
[----:B------:R0:W2:Y:S01]  /*0280*/  @UP2 SYNCS.EXCH.64 URZ, [UR8+0x22820], UR6 ;  /* 0x02282006083f25b2 */ /* 0x0000a20008000100 */
[----:B------:R-:W-:Y:S05]  /*0290*/  @P1 BRA `(.L_x_2) ;  /* 0x0000000000481947 */ /* 0x000fea0003800000 */
[----:B0-----:R-:W0:Y:S01]  /*02a0*/  S2UR UR5, SR_CgaCtaId ;  /* 0x00000000000579c3 */ /* 0x001e220000008800 */
[----:B------:R-:W-:Y:S01]  /*02b0*/  UMOV UR4, 0x400 ;  /* 0x0000040000047882 */ /* 0x000fe20000000000 */
[----:B------:R-:W-:Y:S01]  /*02c0*/  UMOV UR6, 0x1 ;  /* 0x0000000100067882 */ /* 0x000fe20000000000 */
[----:B------:R-:W-:Y:S01]  /*02d0*/  UMOV UR7, 0x2 ;  /* 0x0000000200077882 */ /* 0x000fe20000000000 */
[----:B------:R-:W-:Y:S01]  /*02e0*/  ELECT P0, URZ, PT ;  /* 0x00000000003f782f */ /* 0x000fe20003800000 */
[----:B0-----:R-:W-:Y:S02]  /*02f0*/  ULEA UR8, UR5, UR4, 0x18 ;  /* 0x0000000405087291 */ /* 0x001fe4000f8ec03f */
[----:B------:R-:W-:-:S04]  /*0300*/  UIADD3 UR4, -UR6, 0x100000, URZ ;  /* 0x0010000006047890 */ /* 0x000fc8000fffe13f */
[----:B------:R-:W-:Y:S02]  /*0310*/  USHF.L.U32 UR5, UR4, 0xb, URZ ;  /* 0x0000000b04057899 */ /* 0x000fe4000800063f */
[----:B------:R-:W-:Y:S02]  /*0320*/  USHF.L.U32 UR4, UR4, 0x1, URZ ;  /* 0x0000000104047899 */ /* 0x000fe4000800063f */
[----:B------:R-:W-:-:S04]  /*0330*/  UIADD3 UR6, -UR7, 0x100000, URZ ;  /* 0x0010000007067890 */ /* 0x000fc8000fffe13f */
[----:B------:R-:W-:Y:S02]  /*0340*/  USHF.L.U32 UR7, UR6, 0xb, URZ ;  /* 0x0000000b06077899 */ /* 0x000fe4000800063f */
[----:B------:R-:W-:Y:S01]  /*0350*/  USHF.L.U32 UR6, UR6, 0x1, URZ ;  /* 0x0000000106067899 */ /* 0x000fe2000800063f */
[----:B------:R-:W0:Y:S03]  /*0360*/  FENCE.VIEW.ASYNC.S ;  /* 0x00000000000073c6 */ /* 0x000e260000000000 */
[----:B0-----:R3:W4:Y:S08]  /*0370*/  SYNCS.EXCH.64 URZ, [UR8+0x22830], UR4 ;  /* 0x02283004083f75b2 */ /* 0x0017300008000100 */
[----:B------:R3:W0:Y:S01]  /*0380*/  SYNCS.EXCH.64 URZ, [UR8+0x22840], UR6 ;  /* 0x02284006083f75b2 */ /* 0x0006220008000100 */
[----:B------:R3:W0:Y:S01]  /*0390*/  SYNCS.EXCH.64 URZ, [UR8+0x22838], UR4 ;  /* 0x02283804083f75b2 */ /* 0x0006220008000100 */
[----:B------:R3:W0:Y:S02]  /*03a0*/  SYNCS.EXCH.64 URZ, [UR8+0x22848], UR6 ;  /* 0x02284806083f75b2 */ /* 0x0006240008000100 */
[----:B---3--:R-:W-:Y:S01]  /*03b0*/  NOP ;  /* 0x0000000000007918 */ /* 0x008fe20000000000 */
.L_x_2:
[----:B------:R-:W3:Y:S01]  /*03c0*/  SHFL.IDX PT, R3, R2, RZ, 0x1f ;  /* 0x00001fff02037589 */ /* 0x000ee200000e0000 */
[----:B------:R-:W-:Y:S01]  /*03d0*/  NOP ;  /* 0x0000000000007918 */ /* 0x000fe20000000000 */
[----:B---3--:R-:W-:-:S13]  /*03e0*/  ISETP.NE.AND P0, PT, R3, RZ, PT ;  /* 0x000000ff0300720c */ /* 0x008fda0003f05270 */
        /* <DEDUP_REMOVED lines=14> */
[----:B0-----:R3:W0:Y:S08]  /*04d0*/  SYNCS.EXCH.64 URZ, [UR8+0x22850], UR4 ;  /* 0x02285004083f75b2 */ /* 0x0016300008000100 */
[----:B------:R3:W0:Y:S01]  /*04e0*/  SYNCS.EXCH.64 URZ, [UR8+0x22860], UR6 ;  /* 0x02286006083f75b2 */ /* 0x0006220008000100 */
[----:B------:R3:W0:Y:S01]  /*04f0*/  SYNCS.EXCH.64 URZ, [UR8+0x22858], UR4 ;  /* 0x02285804083f75b2 */ /* 0x0006220008000100 */
[----:B------:R3:W0:Y:S02]  /*0500*/  SYNCS.EXCH.64 URZ, [UR8+0x22868], UR6 ;  /* 0x02286806083f75b2 */ /* 0x0006240008000100 */
[----:B---3--:R-:W-:Y:S01]  /*0510*/  NOP ;  /* 0x0000000000007918 */ /* 0x008fe20000000000 */
.L_x_3:
[----:B------:R-:W3:Y:S01]  /*0520*/  SHFL.IDX PT, R3, R2, RZ, 0x1f ;  /* 0x00001fff02037589 */ /* 0x000ee200000e0000 */
[----:B------:R-:W-:Y:S01]  /*0530*/  NOP ;  /* 0x0000000000007918 */ /* 0x000fe20000000000 */
[----:B---3--:R-:W-:-:S13]  /*0540*/  ISETP.NE.AND P0, PT, R3, RZ, PT ;  /* 0x000000ff0300720c */ /* 0x008fda0003f05270 */
[----:B------:R-:W-:Y:S05]  /*0550*/  @P0 BRA `(.L_x_4) ;  /* 0x0000000000380947 */ /* 0x000fea0003800000 */
[----:B0-----:R-:W0:Y:S01]  /*0560*/  S2UR UR5, SR_CgaCtaId ;  /* 0x00000000000579c3 */ /* 0x001e220000008800 */
[----:B------:R-:W-:Y:S01]  /*0570*/  UMOV UR4, 0x400 ;  /* 0x0000040000047882 */ /* 0x000fe20000000000 */
[----:B------:R-:W-:Y:S01]  /*0580*/  UMOV UR7, 0x1 ;  /* 0x0000000100077882 */ /* 0x000fe20000000000 */
[----:B------:R-:W-:Y:S01]  /*0590*/  ELECT P0, URZ, PT ;  /* 0x00000000003f782f */ /* 0x000fe20003800000 */
[----:B0-----:R-:W-:Y:S02]  /*05a0*/  ULEA UR6, UR5, UR4, 0x18 ;  /* 0x0000000405067291 */ /* 0x001fe4000f8ec03f */
[----:B------:R-:W-:-:S04]  /*05b0*/  UIADD3 UR4, -UR7, 0x100000, URZ ;  /* 0x0010000007047890 */ /* 0x000fc8000fffe13f */
[----:B------:R-:W-:Y:S02]  /*05c0*/  USHF.L.U32 UR5, UR4, 0xb, URZ ;  /* 0x0000000b04057899 */ /* 0x000fe4000800063f */
[----:B------:R-:W-:Y:S01]  /*05d0*/  USHF.L.U32 UR4, UR4, 0x1, URZ ;  /* 0x0000000104047899 */ /* 0x000fe2000800063f */
[----:B------:R-:W0:Y:S11]  /*05e0*/  FENCE.VIEW.ASYNC.S ;  /* 0x00000000000073c6 */ /* 0x000e360000000000 */
[----:B0-----:R3:W0:Y:S01]  /*05f0*/  SYNCS.EXCH.64 URZ, [UR6+0x22870], UR4 ;  /* 0x02287004063f75b2 */ /* 0x0016220008000100 */
[----:B------:R3:W0:Y:S01]  /*0600*/  SYNCS.EXCH.64 URZ, [UR6+0x22880], UR4 ;  /* 0x02288004063f75b2 */ /* 0x0006220008000100 */
[----:B------:R3:W0:Y:S01]  /*0610*/  SYNCS.EXCH.64 URZ, [UR6+0x22878], UR4 ;  /* 0x02287804063f75b2 */ /* 0x0006220008000100 */
[----:B------:R3:W0:Y:S02]  /*0620*/  SYNCS.EXCH.64 URZ, [UR6+0x22888], UR4 ;  /* 0x02288804063f75b2 */ /* 0x0006240008000100 */
[----:B---3--:R-:W-:Y:S01]  /*0630*/  NOP ;  /* 0x0000000000007918 */ /* 0x008fe20000000000 */
.L_x_4:
        /* <DEDUP_REMOVED lines=22> */
.L_x_5:
        /* <DEDUP_REMOVED lines=22> */
.L_x_6:
[----:B------:R-:W-:Y:S01]  /*0900*/  PLOP3.LUT P0, PT, PT, PT, UP0, 0x80, 0x0 ;  /* 0x000000000000781c */ /* 0x000fe20003f0f008 */
[----:B------:R-:W-:Y:S01]  /*0910*/  UMOV UR37, 0x1 ;  /* 0x0000000100257882 */ /* 0x000fe20000000000 */
[----:B------:R-:W-:Y:S01]  /*0920*/  NOP ;  /* 0x0000000000007918 */ /* 0x000fe20000000000 */
[----:B------:R-:W-:Y:S01]  /*0930*/  USEL UR37, UR37, 0x2, !UP0 ;  /* 0x0000000225257887 */ /* 0x000fe2000c000000 */
[----:B------:R-:W-:Y:S01]  /*0940*/  ULDC.64 UR42, c[0x0][0x208] ;  /* 0x00008200002a7ab9 */ /* 0x000fe20000000a00 */
[----:B012-4-:R-:W-:Y:S08]  /*0950*/  BAR.SYNC.DEFER_BLOCKING 0x0 ;  /* 0x0000000000007b1d */ /* 0x017ff00000010000 */
[----:B------:R-:W-:Y:S05]  /*0960*/  @!P0 BRA `(.L_x_7) ;  /* 0x0000006400f48947 */ /* 0x000fea0003800000 */
.L_x_8:
[----:B------:R-:W-:-:S08]  /*0970*/  NOP ;  /* 0x0000000000007918 */ /* 0x000fd00000000000 */
[----:B------:R-:W0:Y:S02]  /*0980*/  USETMAXREG.TRY_ALLOC.CTAPOOL UP0, 0xf0 ;  /* 0x000000f0000079c8 */ /* 0x000e240008000600 */
[----:B0-----:R-:W-:-:S13]  /*0990*/  PLOP3.LUT P0, PT, PT, PT, UP0, 0x80, 0x0 ;  /* 0x000000000000781c */ /* 0x001fda0003f0f008 */
[----:B------:R-:W-:Y:S05]  /*09a0*/  @!P0 BRA `(.L_x_8) ;  /* 0xfffffffc00f08947 */ /* 0x000fea000383ffff */
[----:B------:R-:W-:Y:S01]  /*09b0*/  SHF.R.U32.HI R2, RZ, 0x7, R0 ;  /* 0x00000007ff027819 */ /* 0x000fe20000011600 */
[----:B------:R-:W0:Y:S08]  /*09c0*/  S2UR UR39, SR_CTAID.X ;  /* 0x00000000002779c3 */ /* 0x000e300000002500 */
[----:B------:R-:W-:Y:S06]  /*09d0*/  BAR.ARV 0x8, 0x180 ;  /* 0x0206000000007b1d */ /* 0x000fec0000002000 */
[----:B------:R-:W-:-:S02]  /*09e0*/  ISETP.NE.AND P0, PT, R2, 0x1, PT ;  /* 0x000000010200780c */ /* 0x000fc40003f05270 */
[----:B------:R-:W0:Y:S11]  /*09f0*/  LDC R2, c[0x0][0xc34] ;  /* 0x00030d00ff027b82 */ /* 0x000e360000000800 */
[----:B------:R-:W-:Y:S06]  /*0a00*/  @!P0 BAR.ARV 0x9, 0x100 ;  /* 0x0244000000008b1d */ /* 0x000fec0000002000 */
[----:B0-----:R-:W-:-:S13]  /*0a10*/  ISETP.LE.AND P0, PT, R2, UR39, PT ;  /* 0x0000002702007c0c */ /* 0x001fda000bf03270 */
[----:B------:R-:W-:Y:S05]  /*0a20*/  @P0 EXIT ;  /* 0x000000000000094d */ /* 0x000fea0003800000 */
[----:B------:R-:W-:Y:S01]  /*0a30*/  VIADD R0, R0, 0xffffff80 ;  /* 0xffffff8000007836 */ /* 0x000fe20000000000 */
[----:B------:R-:W-:Y:S01]  /*0a40*/  ULOP3.LUT UR48, UR37, 0x1, URZ, 0xfc, !UPT ;  /* 0x0000000125307892 */ /* 0x000fe2000f8efc3f */
[----:B------:R-:W-:Y:S01]  /*0a50*/  UMOV UR47, URZ ;  /* 0x0000003f002f7c82 */ /* 0x000fe20008000000 */
[----:B------:R-:W-:Y:S02]  /*0a60*/  UMOV UR38, URZ ;  /* 0x0000003f00267c82 */ /* 0x000fe40008000000 */
[----:B------:R-:W-:Y:S01]  /*0a70*/  SHF.R.S32.HI R3, RZ, 0x1f, R0 ;  /* 0x0000001fff037819 */ /* 0x000fe20000011400 */
[----:B------:R-:W-:-:S03]  /*0a80*/  UMOV UR36, URZ ;  /* 0x0000003f00247c82 */ /* 0x000fc60008000000 */
[CC--:B------:R-:W-:Y:S02]  /*0a90*/  LEA.HI R2, R3.reuse, R0.reuse, RZ, 0x7 ;  /* 0x0000000003027211 */ /* 0x0c0fe400078f38ff */
[CC--:B------:R-:W-:Y:S02]  /*0aa0*/  LEA.HI R4, R3.reuse, R0.reuse, RZ, 0x4 ;  /* 0x0000000003047211 */ /* 0x0c0fe400078f20ff */
[----:B------:R-:W-:Y:S02]  /*0ab0*/  LOP3.LUT R205, R2, 0xffffff80, RZ, 0xc0, !PT ;  /* 0xffffff8002cd7812 */ /* 0x000fe400078ec0ff */
[CC--:B------:R-:W-:Y:S02]  /*0ac0*/  LEA.HI R5, R3.reuse, R0.reuse, RZ, 0x5 ;  /* 0x0000000003057211 */ /* 0x0c0fe400078f28ff */
[----:B------:R-:W-:Y:S01]  /*0ad0*/  SHF.R.S32.HI R7, RZ, 0x4, R4 ;  /* 0x00000004ff077819 */ /* 0x000fe20000011404 */
[----:B------:R-:W-:Y:S01]  /*0ae0*/  IMAD.IADD R205, R0, 0x1, -R205 ;  /* 0x0000000100cd7824 */ /* 0x000fe200078e0acd */
[----:B------:R-:W-:Y:S01]  /*0af0*/  LEA.HI R12, R3, R0, RZ, 0x2 ;  /* 0x00000000030c7211 */ /* 0x000fe200078f10ff */
[----:B------:R-:W-:Y:S01]  /*0b00*/  IMAD.SHL.U32 R6, R5, 0x20, RZ ;  /* 0x0000002005067824 */ /* 0x000fe200078e00ff */
[----:B------:R-:W-:-:S02]  /*0b10*/  LOP3.LUT R5, R4, 0x3fffff0, RZ, 0xc0, !PT ;  /* 0x03fffff004057812 */ /* 0x000fc400078ec0ff */
[----:B------:R-:W-:Y:S02]  /*0b20*/  SHF.R.S32.HI R8, RZ, 0x1f, R205 ;  /* 0x0000001fff087819 */ /* 0x000fe400000114cd */
[----:B------:R-:W-:Y:S01]  /*0b30*/  LEA.HI R4, R4, R7, RZ, 0x1 ;  /* 0x0000000704047211 */ /* 0x000fe200078f08ff */
[----:B------:R-:W-:Y:S01]  /*0b40*/  IMAD.IADD R5, R0, 0x1, -R5 ;  /* 0x0000000100057824 */ /* 0x000fe200078e0a05 */
[----:B------:R-:W-:Y:S02]  /*0b50*/  LEA.HI R9, R8, R205, RZ, 0x2 ;  /* 0x000000cd08097211 */ /* 0x000fe400078f10ff */
[----:B------:R-:W-:Y:S02]  /*0b60*/  LOP3.LUT R4, R4, 0x1ffffffe, RZ, 0xc0, !PT ;  /* 0x1ffffffe04047812 */ /* 0x000fe400078ec0ff */
[--C-:B------:R-:W-:Y:S02]  /*0b70*/  SHF.R.S32.HI R10, RZ, 0x2, R9.reuse ;  /* 0x00000002ff0a7819 */ /* 0x100fe40000011409 */
[----:B------:R-:W-:Y:S01]  /*0b80*/  SHF.R.S32.HI R11, RZ, 0x1f, R9 ;  /* 0x0000001fff0b7819 */ /* 0x000fe20000011409 */
[----:B------:R-:W-:Y:S01]  /*0b90*/  IMAD.IADD R4, R7, 0x1, -R4 ;  /* 0x0000000107047824 */ /* 0x000fe200078e0a04 */
[----:B------:R-:W-:-:S02]  /*0ba0*/  SHF.R.S32.HI R207, RZ, 0x7, R2 ;  /* 0x00000007ffcf7819 */ /* 0x000fc40000011402 */
[----:B------:R-:W-:Y:S02]  /*0bb0*/  LEA.HI R11, R11, R10, RZ, 0x3 ;  /* 0x0000000a0b0b7211 */ /* 0x000fe400078f18ff */
[----:B------:R-:W-:Y:S02]  /*0bc0*/  LOP3.LUT R7, R12, 0xfffffffc, RZ, 0xc0, !PT ;  /* 0xfffffffc0c077812 */ /* 0x000fe400078ec0ff */
[----:B------:R-:W-:Y:S02]  /*0bd0*/  LOP3.LUT R11, R11, 0xfffffff8, RZ, 0xc0, !PT ;  /* 0xfffffff80b0b7812 */ /* 0x000fe400078ec0ff */
[----:B------:R-:W-:Y:S01]  /*0be0*/  LEA.HI R8, R8, R205, RZ, 0x5 ;  /* 0x000000cd08087211 */ /* 0x000fe200078f28ff */
[----:B------:R-:W-:Y:S01]  /*0bf0*/  IMAD.IADD R7, R0, 0x1, -R7 ;  /* 0x0000000100077824 */ /* 0x000fe200078e0a07 */
[----:B------:R-:W-:Y:S01]  /*0c00*/  LEA.HI R2, R2, R207, RZ, 0x1 ;  /* 0x000000cf02027211 */ /* 0x000fe200078f08ff */
[----:B------:R-:W-:Y:S01]  /*0c10*/  IMAD.IADD R11, R10, 0x1, -R11 ;  /* 0x000000010a0b7824 */ /* 0x000fe200078e0a0b */
[----:B------:R-:W-:-:S02]  /*0c20*/  LEA.HI R22, R3, R0, RZ, 0x3 ;  /* 0x0000000003167211 */ /* 0x000fc400078f18ff */
[----:B------:R-:W-:Y:S02]  /*0c30*/  SHF.R.S32.HI R8, RZ, 0x5, R8 ;  /* 0x00000005ff087819 */ /* 0x000fe40000011408 */
[----:B------:R-:W-:Y:S02]  /*0c40*/  LOP3.LUT R2, R2, 0x3fffffe, RZ, 0xc0, !PT ;  /* 0x03fffffe02027812 */ /* 0x000fe400078ec0ff */
[----:B------:R-:W-:Y:S01]  /*0c50*/  LOP3.LUT R19, R22, 0xfffffff8, RZ, 0xc0, !PT ;  /* 0xfffffff816137812 */ /* 0x000fe200078ec0ff */
[----:B------:R-:W-:Y:S01]  /*0c60*/  IMAD R11, R8, 0x10, R11 ;  /* 0x00000010080b7824 */ /* 0x000fe200078e020b */
[----:B------:R-:W-:Y:S01]  /*0c70*/  LOP3.LUT R6, R6, 0xfffffc00, RZ, 0xc0, !PT ;  /* 0xfffffc0006067812 */ /* 0x000fe200078ec0ff */
[----:B------:R-:W-:Y:S01]  /*0c80*/  IMAD.IADD R2, R207, 0x1, -R2 ;  /* 0x00000001cf027824 */ /* 0x000fe200078e0a02 */
[----:B------:R-:W-:Y:S01]  /*0c90*/  LEA.HI R3, R7, R7, RZ, 0x1 ;  /* 0x0000000707037211 */ /* 0x000fe200078f08ff */
[----:B------:R-:W-:Y:S01]  /*0ca0*/  IMAD.IADD R19, R0, 0x1, -R19 ;  /* 0x0000000100137824 */ /* 0x000fe200078e0a13 */
[----:B------:R-:W-:Y:S01]  /*0cb0*/  LOP3.LUT R0, R9, 0x7ffffffc, RZ, 0xc0, !PT ;  /* 0x7ffffffc09007812 */ /* 0x000fe200078ec0ff */
[----:B------:R-:W-:Y:S01]  /*0cc0*/  IMAD R5, R5, 0x40, R6 ;  /* 0x0000004005057824 */ /* 0x000fe200078e0206 */
[----:B------:R-:W-:Y:S01]  /*0cd0*/  LOP3.LUT R6, R3, 0x1ffffffe, RZ, 0xc0, !PT ;  /* 0x1ffffffe03067812 */ /* 0x000fe200078ec0ff */
[----:B------:R-:W-:Y:S01]  /*0ce0*/  IMAD R208, R2, 0x40, R11 ;  /* 0x0000004002d07824 */ /* 0x000fe200078e020b */
[----:B------:R-:W-:Y:S01]  /*0cf0*/  SHF.R.S32.HI R22, RZ, 0x3, R22 ;  /* 0x00000003ff167819 */ /* 0x000fe20000011416 */
[----:B------:R-:W-:-:S02]  /*0d00*/  IMAD.SHL.U32 R2, R19, 0x8, RZ ;  /* 0x0000000813027824 */ /* 0x000fc400078e00ff */
[----:B------:R-:W-:Y:S02]  /*0d10*/  IMAD.IADD R7, R7, 0x1, -R6 ;  /* 0x0000000107077824 */ /* 0x000fe400078e0a06 */
[C---:B------:R-:W-:Y:S02]  /*0d20*/  VIADD R18, R2.reuse, 0x40 ;  /* 0x0000004002127836 */ /* 0x040fe40000000000 */
[C---:B------:R-:W-:Y:S02]  /*0d30*/  VIADD R17, R2.reuse, 0x80 ;  /* 0x0000008002117836 */ /* 0x040fe40000000000 */
[----:B------:R-:W-:Y:S01]  /*0d40*/  VIADD R16, R2, 0xc0 ;  /* 0x000000c002107836 */ /* 0x000fe20000000000 */
[----:B------:R-:W-:Y:S01]  /*0d50*/  SHF.R.S32.HI R214, RZ, 0x1f, R18 ;  /* 0x0000001fffd67819 */ /* 0x000fe20000011412 */
[----:B------:R-:W-:Y:S01]  /*0d60*/  IMAD R211, R4, 0x8, R5 ;  /* 0x0000000804d37824 */ /* 0x000fe200078e0205 */
[----:B------:R-:W-:Y:S01]  /*0d70*/  SHF.R.S32.HI R213, RZ, 0x1f, R17 ;  /* 0x0000001fffd57819 */ /* 0x000fe20000011411 */
[----:B------:R-:W-:Y:S01]  /*0d80*/  IMAD.IADD R209, R205, 0x1, -R0 ;  /* 0x00000001cdd17824 */ /* 0x000fe200078e0a00 */
[----:B------:R-:W-:Y:S01]  /*0d90*/  SHF.R.S32.HI R212, RZ, 0x1f, R16 ;  /* 0x0000001fffd47819 */ /* 0x000fe20000011410 */
[----:B------:R-:W-:-:S07]  /*0da0*/  IMAD R210, R7, 0x8, R208 ;  /* 0x0000000807d27824 */ /* 0x000fce00078e02d0 */
.L_x_37:
[----:B0-----:R-:W0:Y:S01]  /*0db0*/  SHFL.IDX PT, R0, R207, RZ, 0x1f ;  /* 0x00001fffcf007589 */ /* 0x001e2200000e0000 */
[----:B-1----:R-:W1:Y:S01]  /*0dc0*/  S2UR UR4, SR_CgaCtaId ;  /* 0x00000000000479c3 */ /* 0x002e620000008800 */
[----:B------:R-:W-:Y:S01]  /*0dd0*/  ULDC.64 UR6, c[0x0][0x418] ;  /* 0x0001060000067ab9 */ /* 0x000fe20000000a00 */
[----:B------:R-:W-:Y:S01]  /*0de0*/  ULDC UR5, c[0x0][0xc38] ;  /* 0x00030e0000057ab9 */ /* 0x000fe20000000800 */
[----:B------:R-:W-:Y:S02]  /*0df0*/  UISETP.NE.U32.AND UP0, UPT, UR6, URZ, UPT ;  /* 0x0000003f0600728c */ /* 0x000fe4000bf05070 */
[----:B------:R-:W-:Y:S01]  /*0e00*/  UISETP.NE.AND UP1, UPT, UR5, 0x1, UPT ;  /* 0x000000010500788c */ /* 0x000fe2000bf25270 */
[----:B------:R-:W-:Y:S02]  /*0e10*/  UMOV UR45, 0x400 ;  /* 0x00000400002d7882 */ /* 0x000fe40000000000 */
[----:B------:R-:W-:Y:S01]  /*0e20*/  ULDC UR5, c[0x0][0xc44] ;  /* 0x0003110000057ab9 */ /* 0x000fe20000000800 */
[----:B------:R-:W-:-:S02]  /*0e30*/  UISETP.NE.AND.EX UP0, UPT, UR7, URZ, UPT, UP0 ;  /* 0x0000003f0700728c */ /* 0x000fc4000bf05300 */
[----:B------:R-:W-:Y:S01]  /*0e40*/  UISETP.NE.AND UP2, UPT, UR5, 0x1, UPT ;  /* 0x000000010500788c */ /* 0x000fe2000bf45270 */
[----:B------:R-:W-:Y:S01]  /*0e50*/  ULDC UR44, c[0x0][0x424] ;  /* 0x00010900002c7ab9 */ /* 0x000fe20000000800 */
[----:B------:R-:W-:Y:S01]  /*0e60*/  ULDC UR10, c[0x0][0x2f0] ;  /* 0x0000bc00000a7ab9 */ /* 0x000fe20000000800 */
[----:B------:R-:W-:Y:S02]  /*0e70*/  USEL UR44, UR44, 0x1, UP0 ;  /* 0x000000012c2c7887 */ /* 0x000fe40008000000 */
[----:B------:R-:W-:Y:S01]  /*0e80*/  @UP1 ULDC UR12, c[0x0][0xc40] ;  /* 0x00031000000c1ab9 */ /* 0x000fe20000000800 */
[----:B------:R-:W-:Y:S01]  /*0e90*/  UMOV UR46, UR39 ;  /* 0x00000027002e7c82 */ /* 0x000fe20008000000 */
[----:B------:R-:W-:-:S04]  /*0ea0*/  UIMAD UR44, UR44, UR10, URZ ;  /* 0x0000000a2c2c72a4 */ /* 0x000fc8000f8e023f */
[----:B------:R-:W-:Y:S01]  /*0eb0*/  @UP2 ULDC.64 UR8, c[0x0][0xc48] ;  /* 0x0003120000082ab9 */ /* 0x000fe20000000a00 */
[----:B0-----:R-:W-:Y:S01]  /*0ec0*/  R2UR UR6, R0 ;  /* 0x00000000000672ca */ /* 0x001fe200000e0000 */
[----:B-1----:R-:W-:-:S03]  /*0ed0*/  ULEA UR45, UR4, UR45, 0x18 ;  /* 0x0000002d042d7291 */ /* 0x002fc6000f8ec03f */
[----:B------:R-:W-:Y:S01]  /*0ee0*/  @UP1 ULDC UR4, c[0x0][0xc3c] ;  /* 0x00030f0000041ab9 */ /* 0x000fe20000000800 */
[----:B------:R-:W-:Y:S02]  /*0ef0*/  UIADD3 UR11, UR45, 0x18400, URZ ;  /* 0x000184002d0b7890 */ /* 0x000fe4000fffe03f */
[----:B------:R-:W-:Y:S02]  /*0f00*/  UIMAD.WIDE.U32 UR4, UR39, UR4, URZ ;  /* 0x00000004270472a5 */ /* 0x000fe4000f8e003f */
[----:B------:R-:W-:Y:S02]  /*0f10*/  ULOP3.LUT UP0, URZ, UR11, 0x1bf, URZ, 0xc0, !UPT ;  /* 0x000001bf0b3f7892 */ /* 0x000fe4000f80c03f */
[----:B------:R-:W-:Y:S02]  /*0f20*/  @UP1 USHF.R.U32.HI UR46, URZ, UR12, UR5 ;  /* 0x0000000c3f2e1299 */ /* 0x000fe40008011605 */
[----:B------:R-:W-:Y:S02]  /*0f30*/  ULEA.HI UR7, UR6, UR6, URZ, 0x1 ;  /* 0x0000000606077291 */ /* 0x000fe4000f8f083f */
[----:B------:R-:W-:Y:S01]  /*0f40*/  PLOP3.LUT P0, PT, PT, PT, UP0, 0x80, 0x0 ;  /* 0x000000000000781c */ /* 0x000fe20003f0f008 */
[----:B------:R-:W-:-:S02]  /*0f50*/  UIMAD.WIDE.U32 UR4, UR46, UR8, URZ ;  /* 0x000000082e0472a5 */ /* 0x000fc4000f8e003f */
[----:B------:R-:W-:Y:S01]  /*0f60*/  ULOP3.LUT UR7, UR7, 0x1e, URZ, 0xc0, !UPT ;  /* 0x0000001e07077892 */ /* 0x000fe2000f8ec03f */
[----:B------:R-:W-:Y:S01]  /*0f70*/  UMOV UR41, UR46 ;  /* 0x0000002e00297c82 */ /* 0x000fe20008000000 */
[----:B------:R-:W-:Y:S02]  /*0f80*/  @UP2 USHF.R.U32.HI UR41, URZ, UR9, UR5 ;  /* 0x000000093f292299 */ /* 0x000fe40008011605 */
[----:B------:R-:W-:Y:S02]  /*0f90*/  UIADD3 UR7, UR6, -UR7, URZ ;  /* 0x8000000706077290 */ /* 0x000fe4000fffe03f */
[----:B------:R-:W-:Y:S02]  /*0fa0*/  UIADD3 UR6, UR44, 0x5f, URZ ;  /* 0x0000005f2c067890 */ /* 0x000fe4000fffe03f */
[----:B------:R-:W-:Y:S02]  /*0fb0*/  ULEA UR8, UR7, UR11, 0xd ;  /* 0x0000000b07087291 */ /* 0x000fe4000f8e683f */
[----:B------:R-:W-:-:S02]  /*0fc0*/  UIMAD.WIDE UR6, UR6, 0x2aaaaaab, URZ ;  /* 0x2aaaaaab060678a5 */ /* 0x000fc4000f8e023f */
[----:B------:R-:W-:Y:S02]  /*0fd0*/  USHF.R.U32.HI UR8, URZ, 0x4, UR8 ;  /* 0x000000043f087899 */ /* 0x000fe40008011608 */
[----:B------:R-:W-:Y:S02]  /*0fe0*/  USHF.R.U32.HI UR40, URZ, 0x1f, UR7 ;  /* 0x0000001f3f287899 */ /* 0x000fe40008011607 */
[----:B------:R-:W-:Y:S02]  /*0ff0*/  ULOP3.LUT UR49, UR8, 0x3fff, URZ, 0xc0, !UPT ;  /* 0x00003fff08317892 */ /* 0x000fe4000f8ec03f */
[----:B------:R-:W-:Y:S01]  /*1000*/  ULEA.HI.SX32 UR40, UR7, UR40, 0x1c ;  /* 0x0000002807287291 */ /* 0x000fe2000f8fe23f */
[----:B--234-:R-:W-:Y:S11]  /*1010*/  @!P0 BRA `(.L_x_9) ;  /* 0x0000000000408947 */ /* 0x01cff60003800000 */
[----:B------:R-:W-:Y:S01]  /*1020*/  MOV R0, 0x0 ;  /* 0x0000000000007802 */ /* 0x000fe20000000f00 */
[----:B------:R-:W-:Y:S01]  /*1030*/  ULDC.64 UR4, c[0x4][0x98] ;  /* 0x0100260000047ab9 */ /* 0x000fe20000000a00 */
[----:B------:R-:W-:Y:S01]  /*1040*/  ULDC.64 UR6, c[0x4][0x38] ;  /* 0x01000e0000067ab9 */ /* 0x000fe20000000a00 */
[----:B------:R-:W-:Y:S01]  /*1050*/  IMAD.U32 R4, RZ, RZ, UR4 ;  /* 0x00000004ff047e24 */ /* 0x000fe2000f8e00ff */
[----:B------:R0:W1:Y:S01]  /*1060*/  LDC.64 R14, c[0x4][R0] ;  /* 0x01000000000e7b82 */ /* 0x0000620000000a00 */
[----:B------:R-:W-:Y:S01]  /*1070*/  IMAD.U32 R5, RZ, RZ, UR5 ;  /* 0x00000005ff057e24 */ /* 0x000fe2000f8e00ff */
[----:B------:R-:W-:Y:S01]  /*1080*/  ULDC.64 UR4, c[0x4][0xa0] ;  /* 0x0100280000047ab9 */ /* 0x000fe20000000a00 */
[----:B------:R-:W-:Y:S02]  /*1090*/  IMAD.U32 R10, RZ, RZ, UR6 ;  /* 0x00000006ff0a7e24 */ /* 0x000fe4000f8e00ff */
[----:B------:R-:W-:Y:S02]  /*10a0*/  IMAD.U32 R6, RZ, RZ, UR4 ;  /* 0x00000004ff067e24 */ /* 0x000fe4000f8e00ff */
[----:B------:R-:W-:-:S02]  /*10b0*/  IMAD.U32 R7, RZ, RZ, UR5 ;  /* 0x00000005ff077e24 */ /* 0x000fc4000f8e00ff */
[----:B------:R-:W-:Y:S02]  /*10c0*/  IMAD.U32 R11, RZ, RZ, UR7 ;  /* 0x00000007ff0b7e24 */ /* 0x000fe4000f8e00ff */
[----:B------:R-:W-:Y:S02]  /*10d0*/  IMAD.MOV.U32 R8, RZ, RZ, 0x70 ;  /* 0x00000070ff087424 */ /* 0x000fe400078e00ff */
[----:B------:R-:W-:Y:S02]  /*10e0*/  IMAD.MOV.U32 R12, RZ, RZ, 0x1 ;  /* 0x00000001ff0c7424 */ /* 0x000fe400078e00ff */
[----:B0-----:R-:W-:-:S07]  /*10f0*/  IMAD.MOV.U32 R13, RZ, RZ, RZ ;  /* 0x000000ffff0d7224 */ /* 0x001fce00078e00ff */
[----:B------:R-:W-:-:S07]  /*1100*/  LEPC R20, `(.L_x_9) ;  /* 0x000000001014794e */ /* 0x000fce0000000000 */
[----:B-1----:R-:W-:Y:S05]  /*1110*/  CALL.ABS.NOINC R14 ;  /* 0x000000000e007343 */ /* 0x002fea0003c00000 */
.L_x_9:
[----:B------:R-:W-:Y:S01]  /*1120*/  ULOP3.LUT UR4, UR47, 0x1, URZ, 0xc0, !UPT ;  /* 0x000000012f047892 */ /* 0x000fe2000f8ec03f */
[----:B------:R-:W0:Y:S05]  /*1130*/  S2R R20, SR_TID.X ;  /* 0x0000000000147919 */ /* 0x000e2a0000002100 */
[----:B------:R-:W-:-:S05]  /*1140*/  IMAD.U32 R0, RZ, RZ, UR4 ;  /* 0x00000004ff007e24 */ /* 0x000fca000f8e00ff */
[----:B------:R-:W-:-:S04]  /*1150*/  SHF.L.U32 R0, R0, 0x1f, RZ ;  /* 0x0000001f00007819 */ /* 0x000fc800000006ff */
[----:B------:R-:W1:Y:S01]  /*1160*/  SYNCS.PHASECHK.TRANS64.TRYWAIT P0, [UR45+0x22800], R0 ;  /* 0x02280000ff0075a7 */ /* 0x000e62000800016d */
[----:B0-----:R-:W-:-:S05]  /*1170*/  SHF.R.U32.HI R20, RZ, 0x7, R20 ;  /* 0x00000007ff147819 */ /* 0x001fca0000011614 */
[----:B------:R-:W-:Y:S01]  /*1180*/  VIADD R6, R20, 0x8 ;  /* 0x0000000814067836 */ /* 0x000fe20000000000 */
[----:B-1----:R-:W-:Y:S06]  /*1190*/  @!P0 BRA `(.L_x_10) ;  /* 0x000000a0001c8947 */ /* 0x002fec0003800000 */
.L_x_127:
[----:B0-----:R-:W-:Y:S01]  /*11a0*/  IMAD.U32 R0, RZ, RZ, UR48 ;  /* 0x00000030ff007e24 */ /* 0x001fe2000f8e00ff */
[----:B------:R-:W-:Y:S05]  /*11b0*/  WARPSYNC.ALL ;  /* 0x0000000000007948 */ /* 0x000fea0003800000 */
[----:B------:R0:W-:Y:S01]  /*11c0*/  BAR.SYNC.DEFER_BLOCKING R6, 0x100 ;  /* 0x000400060000751d */ /* 0x0001e20000010000 */
[----:B------:R-:W-:-:S13]  /*11d0*/  ISETP.NE.AND P0, PT, R0, 0x3, PT ;  /* 0x000000030000780c */ /* 0x000fda0003f05270 */
[----:B0-----:R-:W-:Y:S05]  /*11e0*/  @!P0 BRA `(.L_x_11) ;  /* 0x0000000000048947 */ /* 0x001fea0003800000 */
[----:B------:R-:W-:Y:S01]  /*11f0*/  BPT.TRAP 0x1 ;  /* 0x000000040000795c */ /* 0x000fe20000300000 */
.L_x_11:
[----:B------:R-:W-:Y:S01]  /*1200*/  ULEA UR21, UR36, UR45, 0x3 ;  /* 0x0000002d24157291 */ /* 0x000fe2000f8e183f */
[----:B------:R-:W-:-:S05]  /*1210*/  IMAD.U32 R7, RZ, RZ, UR38 ;  /* 0x00000026ff077e24 */ /* 0x000fca000f8e00ff */
[----:B------:R-:W-:-:S04]  /*1220*/  SHF.L.U32 R7, R7, 0x1f, RZ ;  /* 0x0000001f07077819 */ /* 0x000fc800000006ff */
[----:B------:R0:W1:Y:S01]  /*1230*/  SYNCS.PHASECHK.TRANS64.TRYWAIT P1, [UR21+0x22830], R7 ;  /* 0x02283007ff0075a7 */ /* 0x0000620008020155 */
[----:B------:R-:W-:Y:S05]  /*1240*/  @!P0 BRA `(.L_x_12) ;  /* 0x0000000000048947 */ /* 0x000fea0003800000 */
[----:B------:R-:W-:Y:S01]  /*1250*/  BPT.TRAP 0x1 ;  /* 0x000000040000795c */ /* 0x000fe20000300000 */
.L_x_12:
[----:B-1----:R-:W-:Y:S05]  /*1260*/  @P1 BRA `(.L_x_13) ;  /* 0x0000000000081947 */ /* 0x002fea0003800000 */
[----:B------:R-:W1:Y:S02]  /*1270*/  SYNCS.PHASECHK.TRANS64.TRYWAIT P1, [UR21+0x22830], R7 ;  /* 0x02283007ff0075a7 */ /* 0x000e640008020155 */
[----:B-1----:R-:W-:Y:S05]  /*1280*/  @!P1 BRA `(.L_x_14) ;  /* 0x0000009c00f89947 */ /* 0x002fea0003800000 */
.L_x_13:
[----:B------:R-:W-:Y:S01]  /*1290*/  UIADD3 UR4, UR45, 0x1c400, URZ ;  /* 0x0001c4002d047890 */ /* 0x000fe2000fffe03f */
[----:B------:R-:W-:Y:S01]  /*12a0*/  WARPGROUP.ARRIVE ;  /* 0x00000000000079c5 */ /* 0x000fe20000000000 */
[----:B------:R-:W-:Y:S01]  /*12b0*/  UMOV UR5, 0x40000040 ;  /* 0x4000004000057882 */ /* 0x000fe20000000000 */
[----:B------:R-:W-:Y:S01]  /*12c0*/  UMOV UR7, 0x40000040 ;  /* 0x4000004000077882 */ /* 0x000fe20000000000 */
[----:B------:R-:W-:Y:S01]  /*12d0*/  USHF.R.U32.HI UR4, URZ, 0x4, UR4 ;  /* 0x000000043f047899 */ /* 0x000fe20008011604 */
[----:B------:R-:W-:Y:S01]  /*12e0*/  P2R R10, PR, RZ, 0x1 ;  /* 0x00000001ff0a7803 */ /* 0x000fe20000000000 */
[----:B------:R-:W-:Y:S01]  /*12f0*/  UMOV UR9, 0x40000040 ;  /* 0x4000004000097882 */ /* 0x000fe20000000000 */
[----:B------:R-:W-:Y:S01]  /*1300*/  UMOV UR11, 0x40000040 ;  /* 0x40000040000b7882 */ /* 0x000fe20000000000 */
[----:B------:R-:W-:Y:S01]  /*1310*/  ULOP3.LUT UR4, UR4, 0x3fff, URZ, 0xc0, !UPT ;  /* 0x00003fff04047892 */ /* 0x000fe2000f8ec03f */
[----:B------:R-:W2:Y:S01]  /*1320*/  S2R R12, SR_TID.X ;  /* 0x00000000000c7919 */ /* 0x000ea20000002100 */
[----:B------:R-:W-:Y:S01]  /*1330*/  UMOV UR13, 0x40000040 ;  /* 0x40000040000d7882 */ /* 0x000fe20000000000 */
[----:B------:R-:W-:Y:S01]  /*1340*/  UMOV UR15, 0x40000040 ;  /* 0x40000040000f7882 */ /* 0x000fe20000000000 */
[----:B------:R-:W-:-:S02]  /*1350*/  ULOP3.LUT UR20, UR4, 0x10000, URZ, 0xfc, !UPT ;  /* 0x0001000004147892 */ /* 0x000fc4000f8efc3f */
[----:B------:R-:W-:Y:S02]  /*1360*/  ULOP3.LUT UR4, UR49, 0x10000, URZ, 0xfc, !UPT ;  /* 0x0001000031047892 */ /* 0x000fe4000f8efc3f */
[----:B------:R-:W-:Y:S02]  /*1370*/  UIMAD UR6, UR36, 0x300, UR20 ;  /* 0x00000300240678a4 */ /* 0x000fe4000f8e0214 */
[----:B------:R-:W-:Y:S02]  /*1380*/  UIADD3 UR8, UR4, 0x2, URZ ;  /* 0x0000000204087890 */ /* 0x000fe4000fffe03f */
[----:B------:R-:W-:Y:S02]  /*1390*/  UIADD3 UR10, UR6, 0x2, URZ ;  /* 0x00000002060a7890 */ /* 0x000fe4000fffe03f */
[----:B------:R-:W-:Y:S02]  /*13a0*/  UIADD3 UR12, UR4, 0x4, URZ ;  /* 0x00000004040c7890 */ /* 0x000fe4000fffe03f */
[----:B------:R-:W-:-:S02]  /*13b0*/  UIADD3 UR14, UR6, 0x4, URZ ;  /* 0x00000004060e7890 */ /* 0x000fc4000fffe03f */
[----:B------:R-:W-:Y:S01]  /*13c0*/  HGMMA.64x96x16.F32.BF16 R24, gdesc[UR4], RZ, !UPT, gsb0 ;  /* 0x01600000041879f0 */ /* 0x000fe2000c0018ff */
[----:B------:R-:W-:Y:S02]  /*13d0*/  UIADD3 UR16, UR4, 0x6, URZ ;  /* 0x0000000604107890 */ /* 0x000fe4000fffe03f */
[----:B------:R-:W-:Y:S01]  /*13e0*/  UIADD3 UR18, UR6, 0x6, URZ ;  /* 0x0000000606127890 */ /* 0x000fe2000fffe03f */
[----:B------:R-:W-:Y:S01]  /*13f0*/  UMOV UR17, 0x40000040 ;  /* 0x4000004000117882 */ /* 0x000fe20000000000 */
[----:B------:R-:W-:Y:S01]  /*1400*/  UMOV UR19, 0x40000040 ;  /* 0x4000004000137882 */ /* 0x000fe20000000000 */
[----:B------:R-:W-:-:S04]  /*1410*/  UIMAD UR6, UR40, -0x60, UR44 ;  /* 0xffffffa0280678a4 */ /* 0x000fc8000f8e022c */
[----:B------:R-:W-:Y:S01]  /*1420*/  UIADD3 UR6, UR6, 0x60, URZ ;  /* 0x0000006006067890 */ /* 0x000fe2000fffe03f */
[----:B--2---:R-:W-:-:S05]  /*1430*/  LOP3.LUT R12, R12, 0x7f, RZ, 0xc0, !PT ;  /* 0x0000007f0c0c7812 */ /* 0x004fca00078ec0ff */
[----:B-1----:R-:W-:-:S04]  /*1440*/  IMAD.U32 R0, RZ, RZ, UR6 ;  /* 0x00000006ff007e24 */ /* 0x002fc8000f8e00ff */
[----:B------:R-:W-:-:S05]  /*1450*/  IMAD R0, R209, -0x2, R0 ;  /* 0xfffffffed1007824 */ /* 0x000fca00078e0200 */
[C---:B------:R-:W-:Y:S02]  /*1460*/  ISETP.GT.AND P6, PT, R0.reuse, RZ, PT ;  /* 0x000000ff0000720c */ /* 0x040fe40003fc4270 */
[C---:B------:R-:W-:Y:S02]  /*1470*/  ISETP.GT.AND P5, PT, R0.reuse, 0x1, PT ;  /* 0x000000010000780c */ /* 0x040fe40003fa4270 */
[C---:B------:R-:W-:Y:S02]  /*1480*/  ISETP.GT.AND P4, PT, R0.reuse, 0x8, PT ;  /* 0x000000080000780c */ /* 0x040fe40003f84270 */
[C---:B------:R-:W-:Y:S02]  /*1490*/  ISETP.GT.AND P3, PT, R0.reuse, 0x9, PT ;  /* 0x000000090000780c */ /* 0x040fe40003f64270 */
[C---:B------:R-:W-:Y:S02]  /*14a0*/  ISETP.GT.AND P2, PT, R0.reuse, 0x10, PT ;  /* 0x000000100000780c */ /* 0x040fe40003f44270 */
[----:B------:R-:W-:Y:S01]  /*14b0*/  ISETP.GT.AND P1, PT, R0, 0x11, PT ;  /* 0x000000110000780c */ /* 0x000fe20003f24270 */
[----:B------:R-:W-:-:S02]  /*14c0*/  WARPGROUP.DEPBAR.LE gsb0, 0x0 ;  /* 0x00008000000079c5 */ /* 0x000fc40000010000 */
[----:B------:R-:W-:-:S06]  /*14d0*/  WARPGROUP.ARRIVE ;  /* 0x00000000000079c5 */ /* 0x000fcc0000000000 */
[----:B------:R-:W-:Y:S01]  /*14e0*/  HGMMA.64x96x16.F32.BF16 R24, gdesc[UR8], R24, gsb0 ;  /* 0x01600000081879f0 */ /* 0x000fe20008001818 */
[----:B------:R-:W-:Y:S02]  /*14f0*/  ULDC UR10, c[0x0][0x988] ;  /* 0x00026200000a7ab9 */ /* 0x000fe40000000800 */
[----:B------:R-:W-:Y:S02]  /*1500*/  WARPGROUP.DEPBAR.LE gsb0, 0x0 ;  /* 0x00008000000079c5 */ /* 0x000fe40000010000 */
[----:B------:R-:W-:-:S06]  /*1510*/  WARPGROUP.ARRIVE ;  /* 0x00000000000079c5 */ /* 0x000fcc0000000000 */
[----:B------:R-:W-:Y:S03]  /*1520*/  HGMMA.64x96x16.F32.BF16 R24, gdesc[UR12], R24, gsb0 ;  /* 0x016000000c1879f0 */ /* 0x000fe60008001818 */
[----:B------:R-:W-:Y:S02]  /*1530*/  WARPGROUP.DEPBAR.LE gsb0, 0x0 ;  /* 0x00008000000079c5 */ /* 0x000fe40000010000 */
[----:B------:R-:W-:-:S06]  /*1540*/  WARPGROUP.ARRIVE ;  /* 0x00000000000079c5 */ /* 0x000fcc0000000000 */
[----:B------:R-:W-:Y:S03]  /*1550*/  HGMMA.64x96x16.F32.BF16 R24, gdesc[UR16], R24, gsb0 ;  /* 0x01600000101879f0 */ /* 0x000fe60008001818 */
[----:B------:R-:W-:Y:S02]  /*1560*/  WARPGROUP.DEPBAR.LE gsb0, 0x0 ;  /* 0x00008000000079c5 */ /* 0x000fe40000010000 */
[----:B------:R-:W-:Y:S02]  /*1570*/  FSEL R24, R24, -INF , P6 ;  /* 0xff80000018187808 */ /* 0x000fe40003000000 */
[----:B------:R-:W-:Y:S02]  /*1580*/  FSEL R25, R25, -INF , P5 ;  /* 0xff80000019197808 */ /* 0x000fe40002800000 */
[----:B------:R-:W-:Y:S02]  /*1590*/  FSEL R28, R28, -INF , P4 ;  /* 0xff8000001c1c7808 */ /* 0x000fe40002000000 */
[----:B------:R-:W-:-:S02]  /*15a0*/  FMNMX.FTZ R3, R24, R25, !PT ;  /* 0x0000001918037209 */ /* 0x000fc40007810000 */
[----:B------:R-:W-:Y:S02]  /*15b0*/  FSEL R29, R29, -INF , P3 ;  /* 0xff8000001d1d7808 */ /* 0x000fe40001800000 */
[----:B------:R-:W-:Y:S02]  /*15c0*/  FMNMX.FTZ R4, R28, R3, !PT ;  /* 0x000000031c047209 */ /* 0x000fe40007810000 */
[----:B------:R-:W-:Y:S02]  /*15d0*/  FSEL R32, R32, -INF , P2 ;  /* 0xff80000020207808 */ /* 0x000fe40001000000 */
[----:B------:R-:W-:Y:S02]  /*15e0*/  FMNMX.FTZ R3, R29, R4, !PT ;  /* 0x000000041d037209 */ /* 0x000fe40007810000 */
[----:B------:R-:W-:Y:S02]  /*15f0*/  FSEL R26, R26, -INF , P6 ;  /* 0xff8000001a1a7808 */ /* 0x000fe40003000000 */
[----:B------:R-:W-:-:S02]  /*1600*/  ISETP.GT.AND P6, PT, R0, 0x18, PT ;  /* 0x000000180000780c */ /* 0x000fc40003fc4270 */
[----:B------:R-:W-:Y:S02]  /*1610*/  FSEL R33, R33, -INF , P1 ;  /* 0xff80000021217808 */ /* 0x000fe40000800000 */
[----:B------:R-:W-:Y:S02]  /*1620*/  FMNMX.FTZ R4, R32, R3, !PT ;  /* 0x0000000320047209 */ /* 0x000fe40007810000 */
[----:B------:R-:W-:Y:S02]  /*1630*/  FSEL R27, R27, -INF , P5 ;  /* 0xff8000001b1b7808 */ /* 0x000fe40002800000 */
[----:B------:R-:W-:Y:S02]  /*1640*/  ISETP.GT.AND P5, PT, R0, 0x19, PT ;  /* 0x000000190000780c */ /* 0x000fe40003fa4270 */
[----:B------:R-:W-:Y:S02]  /*1650*/  FSEL R36, R36, -INF , P6 ;  /* 0xff80000024247808 */ /* 0x000fe40003000000 */
[----:B------:R-:W-:-:S02]  /*1660*/  FMNMX.FTZ R3, R33, R4, !PT ;  /* 0x0000000421037209 */ /* 0x000fc40007810000 */
[----:B------:R-:W-:Y:S02]  /*1670*/  FSEL R30, R30, -INF , P4 ;  /* 0xff8000001e1e7808 */ /* 0x000fe40002000000 */
[----:B------:R-:W-:Y:S02]  /*1680*/  ISETP.GT.AND P4, PT, R0, 0x20, PT ;  /* 0x000000200000780c */ /* 0x000fe40003f84270 */
        /* <DEDUP_REMOVED lines=63> */
[----:B------:R-:W-:-:S02]  /*1a80*/  FMNMX.FTZ R0, R68, R3, !PT ;  /* 0x0000000344007209 */ /* 0x000fc40007810000 */
[----:B------:R-:W-:Y:S02]  /*1a90*/  FSEL R62, R62, -INF , P6 ;  /* 0xff8000003e3e7808 */ /* 0x000fe40003000000 */
[----:B------:R-:W-:Y:S02]  /*1aa0*/  FMNMX.FTZ R5, R69, R0, !PT ;  /* 0x0000000045057209 */ /* 0x000fe40007810000 */
[----:B------:R-:W-:Y:S02]  /*1ab0*/  FSEL R63, R63, -INF , P5 ;  /* 0xff8000003f3f7808 */ /* 0x000fe40002800000 */
[----:B------:R-:W-:Y:S01]  /*1ac0*/  FSEL R66, R66, -INF , P4 ;  /* 0xff80000042427808 */ /* 0x000fe20002000000 */
[----:B------:R-:W1:Y:S01]  /*1ad0*/  SHFL.BFLY PT, R0, R5, 0x2, 0x1f ;  /* 0x0c401f0005007f89 */ /* 0x000e6200000e0000 */
[----:B------:R-:W-:Y:S02]  /*1ae0*/  FSEL R67, R67, -INF , P3 ;  /* 0xff80000043437808 */ /* 0x000fe40001800000 */
[----:B------:R-:W-:-:S02]  /*1af0*/  FSEL R70, R70, -INF , P2 ;  /* 0xff80000046467808 */ /* 0x000fc40001000000 */
[----:B------:R-:W-:Y:S02]  /*1b00*/  FSEL R71, R71, -INF , P1 ;  /* 0xff80000047477808 */ /* 0x000fe40000800000 */
[----:B-1----:R-:W-:-:S05]  /*1b10*/  FMNMX.FTZ R8, R5, R0, !PT ;  /* 0x0000000005087209 */ /* 0x002fca0007810000 */
[----:B------:R-:W1:Y:S02]  /*1b20*/  SHFL.BFLY PT, R3, R8, 0x1, 0x1f ;  /* 0x0c201f0008037f89 */ /* 0x000e6400000e0000 */
[----:B-1----:R-:W-:Y:S01]  /*1b30*/  FMNMX.FTZ R0, R8, R3, !PT ;  /* 0x0000000308007209 */ /* 0x002fe20007810000 */
[----:B------:R-:W-:-:S03]  /*1b40*/  IMAD.U32 R8, RZ, RZ, UR21 ;  /* 0x00000015ff087e24 */ /* 0x000fc6000f8e00ff */
[C---:B------:R-:W-:Y:S01]  /*1b50*/  FSETP.NEU.FTZ.AND P0, PT, R0.reuse, -INF , PT ;  /* 0xff8000000000780b */ /* 0x040fe20003f1d000 */
[----:B------:R-:W-:-:S05]  /*1b60*/  FMUL.FTZ R3, R0, UR10 ;  /* 0x0000000a00037c20 */ /* 0x000fca0008410000 */
[----:B------:R-:W-:Y:S02]  /*1b70*/  FSEL R9, R3, RZ, P0 ;  /* 0x000000ff03097208 */ /* 0x000fe40000000000 */
[----:B------:R-:W-:Y:S02]  /*1b80*/  FMNMX.FTZ R3, R26, R27, !PT ;  /* 0x0000001b1a037209 */ /* 0x000fe40007810000 */
[----:B------:R-:W-:Y:S01]  /*1b90*/  ISETP.NE.AND P0, PT, R10, RZ, PT ;  /* 0x000000ff0a00720c */ /* 0x000fe20003f05270 */
[--C-:B------:R-:W-:Y:S01]  /*1ba0*/  FFMA.FTZ R24, R24, UR10, -R9.reuse ;  /* 0x0000000a18187c23 */ /* 0x100fe20008010809 */
[----:B------:R-:W-:Y:S01]  /*1bb0*/  FMNMX.FTZ R4, R30, R3, !PT ;  /* 0x000000031e047209 */ /* 0x000fe20007810000 */
[--C-:B------:R-:W-:Y:S01]  /*1bc0*/  FFMA.FTZ R25, R25, UR10, -R9.reuse ;  /* 0x0000000a19197c23 */ /* 0x100fe20008010809 */
[--C-:B------:R-:W-:Y:S01]  /*1bd0*/  FFMA.FTZ R28, R28, UR10, -R9.reuse ;  /* 0x0000000a1c1c7c23 */ /* 0x100fe20008010809 */
[--C-:B------:R-:W-:Y:S01]  /*1be0*/  FFMA.FTZ R29, R29, UR10, -R9.reuse ;  /* 0x0000000a1d1d7c23 */ /* 0x100fe20008010809 */
[----:B------:R-:W-:Y:S01]  /*1bf0*/  FMNMX.FTZ R3, R31, R4, !PT ;  /* 0x000000041f037209 */ /* 0x000fe20007810000 */
[----:B------:R-:W-:Y:S01]  /*1c00*/  MUFU.EX2 R24, R24 ;  /* 0x0000001800187308 */ /* 0x000fe20000000800 */
[--C-:B------:R-:W-:Y:S01]  /*1c10*/  FFMA.FTZ R32, R32, UR10, -R9.reuse ;  /* 0x0000000a20207c23 */ /* 0x100fe20008010809 */
[--C-:B------:R-:W-:Y:S01]  /*1c20*/  FFMA.FTZ R33, R33, UR10, -R9.reuse ;  /* 0x0000000a21217c23 */ /* 0x100fe20008010809 */
[----:B------:R-:W-:Y:S01]  /*1c30*/  FMNMX.FTZ R4, R34, R3, !PT ;  /* 0x0000000322047209 */ /* 0x000fe20007810000 */
[--C-:B------:R-:W-:Y:S01]  /*1c40*/  FFMA.FTZ R36, R36, UR10, -R9.reuse ;  /* 0x0000000a24247c23 */ /* 0x100fe20008010809 */
[--C-:B------:R-:W-:Y:S01]  /*1c50*/  FFMA.FTZ R37, R37, UR10, -R9.reuse ;  /* 0x0000000a25257c23 */ /* 0x100fe20008010809 */
[--C-:B------:R-:W-:Y:S01]  /*1c60*/  FFMA.FTZ R40, R40, UR10, -R9.reuse ;  /* 0x0000000a28287c23 */ /* 0x100fe20008010809 */
[----:B------:R-:W-:Y:S01]  /*1c70*/  FMNMX.FTZ R3, R35, R4, !PT ;  /* 0x0000000423037209 */ /* 0x000fe20007810000 */
[----:B------:R-:W1:Y:S01]  /*1c80*/  MUFU.EX2 R25, R25 ;  /* 0x0000001900197308 */ /* 0x000e620000000800 */
[--C-:B------:R-:W-:Y:S01]  /*1c90*/  FFMA.FTZ R41, R41, UR10, -R9.reuse ;  /* 0x0000000a29297c23 */ /* 0x100fe20008010809 */
        /* <DEDUP_REMOVED lines=12> */
[----:B------:R-:W-:Y:S01]  /*1d60*/  FFMA.FTZ R60, R60, UR10, -R9 ;  /* 0x0000000a3c3c7c23 */ /* 0x000fe20008010809 */
[----:B------:R-:W-:Y:S01]  /*1d70*/  FMNMX.FTZ R3, R43, R4, !PT ;  /* 0x000000042b037209 */ /* 0x000fe20007810000 */
[----:B------:R-:W2:Y:S01]  /*1d80*/  MUFU.EX2 R29, R29 ;  /* 0x0000001d001d7308 */ /* 0x000ea20000000800 */
[----:B-1----:R-:W-:Y:S01]  /*1d90*/  FADD.FTZ R11, R24, R25 ;  /* 0x00000019180b7221 */ /* 0x002fe20000010000 */
[--C-:B------:R-:W-:Y:S01]  /*1da0*/  FFMA.FTZ R61, R61, UR10, -R9.reuse ;  /* 0x0000000a3d3d7c23 */ /* 0x100fe20008010809 */
[----:B------:R-:W-:Y:S01]  /*1db0*/  FMNMX.FTZ R4, R46, R3, !PT ;  /* 0x000000032e047209 */ /* 0x000fe20007810000 */
[--C-:B------:R-:W-:Y:S01]  /*1dc0*/  FFMA.FTZ R64, R64, UR10, -R9.reuse ;  /* 0x0000000a40407c23 */ /* 0x100fe20008010809 */
[--C-:B------:R-:W-:Y:S01]  /*1dd0*/  FFMA.FTZ R65, R65, UR10, -R9.reuse ;  /* 0x0000000a41417c23 */ /* 0x100fe20008010809 */
[--C-:B------:R-:W-:Y:S01]  /*1de0*/  FFMA.FTZ R68, R68, UR10, -R9.reuse ;  /* 0x0000000a44447c23 */ /* 0x100fe20008010809 */
[----:B------:R-:W-:Y:S01]  /*1df0*/  FMNMX.FTZ R3, R47, R4, !PT ;  /* 0x000000042f037209 */ /* 0x000fe20007810000 */
[----:B------:R-:W-:Y:S01]  /*1e00*/  MUFU.EX2 R32, R32 ;  /* 0x0000002000207308 */ /* 0x000fe20000000800 */
[----:B------:R-:W-:Y:S01]  /*1e10*/  FFMA.FTZ R9, R69, UR10, -R9 ;  /* 0x0000000a45097c23 */ /* 0x000fe20008010809 */
[----:B------:R-:W-:-:S02]  /*1e20*/  F2FP.BF16.F32.PACK_AB R152, R25, R24 ;  /* 0x000000181998723e */ /* 0x000fc400000010ff */
[----:B------:R-:W-:-:S04]  /*1e30*/  FMNMX.FTZ R4, R50, R3, !PT ;  /* 0x0000000332047209 */ /* 0x000fc80007810000 */
[----:B------:R-:W-:Y:S01]  /*1e40*/  FMNMX.FTZ R3, R51, R4, !PT ;  /* 0x0000000433037209 */ /* 0x000fe20007810000 */
[----:B------:R-:W1:Y:S01]  /*1e50*/  MUFU.EX2 R33, R33 ;  /* 0x0000002100217308 */ /* 0x000e620000000800 */
[----:B--2---:R-:W-:Y:S02]  /*1e60*/  F2FP.BF16.F32.PACK_AB R154, R29, R28 ;  /* 0x0000001c1d9a723e */ /* 0x004fe400000010ff */
[----:B------:R-:W-:-:S04]  /*1e70*/  FMNMX.FTZ R4, R54, R3, !PT ;  /* 0x0000000336047209 */ /* 0x000fc80007810000 */
[----:B------:R-:W-:Y:S01]  /*1e80*/  FMNMX.FTZ R3, R55, R4, !PT ;  /* 0x0000000437037209 */ /* 0x000fe20007810000 */
[----:B------:R-:W-:Y:S03]  /*1e90*/  MUFU.EX2 R36, R36 ;  /* 0x0000002400247308 */ /* 0x000fe60000000800 */
[----:B------:R-:W-:-:S04]  /*1ea0*/  FMNMX.FTZ R4, R58, R3, !PT ;  /* 0x000000033a047209 */ /* 0x000fc80007810000 */
[----:B------:R-:W-:Y:S01]  /*1eb0*/  FMNMX.FTZ R3, R59, R4, !PT ;  /* 0x000000043b037209 */ /* 0x000fe20007810000 */
[----:B------:R-:W2:Y:S01]  /*1ec0*/  MUFU.EX2 R37, R37 ;  /* 0x0000002500257308 */ /* 0x000ea20000000800 */
[----:B-1----:R-:W-:Y:S02]  /*1ed0*/  F2FP.BF16.F32.PACK_AB R156, R33, R32 ;  /* 0x00000020219c723e */ /* 0x002fe400000010ff */
[----:B------:R-:W-:-:S04]  /*1ee0*/  FMNMX.FTZ R4, R62, R3, !PT ;  /* 0x000000033e047209 */ /* 0x000fc80007810000 */
[----:B------:R-:W-:Y:S01]  /*1ef0*/  FMNMX.FTZ R3, R63, R4, !PT ;  /* 0x000000043f037209 */ /* 0x000fe20007810000 */
[----:B------:R-:W-:Y:S03]  /*1f00*/  MUFU.EX2 R40, R40 ;  /* 0x0000002800287308 */ /* 0x000fe60000000800 */
[----:B------:R-:W-:-:S04]  /*1f10*/  FMNMX.FTZ R4, R66, R3, !PT ;  /* 0x0000000342047209 */ /* 0x000fc80007810000 */
[----:B------:R-:W-:Y:S01]  /*1f20*/  FMNMX.FTZ R3, R67, R4, !PT ;  /* 0x0000000443037209 */ /* 0x000fe20007810000 */
[----:B------:R-:W1:Y:S01]  /*1f30*/  MUFU.EX2 R41, R41 ;  /* 0x0000002900297308 */ /* 0x000e620000000800 */
[----:B--2---:R-:W-:Y:S02]  /*1f40*/  F2FP.BF16.F32.PACK_AB R158, R37, R36 ;  /* 0x00000024259e723e */ /* 0x004fe400000010ff */
[----:B------:R-:W-:-:S04]  /*1f50*/  FMNMX.FTZ R4, R70, R3, !PT ;  /* 0x0000000346047209 */ /* 0x000fc80007810000 */
[----:B------:R-:W-:Y:S01]  /*1f60*/  FMNMX.FTZ R4, R71, R4, !PT ;  /* 0x0000000447047209 */ /* 0x000fe20007810000 */
[----:B------:R-:W-:Y:S04]  /*1f70*/  MUFU.EX2 R44, R44 ;  /* 0x0000002c002c7308 */ /* 0x000fe80000000800 */
[----:B------:R-:W2:Y:S04]  /*1f80*/  SHFL.BFLY PT, R3, R4, 0x2, 0x1f ;  /* 0x0c401f0004037f89 */ /* 0x000ea800000e0000 */
[----:B------:R-:W3:Y:S01]  /*1f90*/  MUFU.EX2 R45, R45 ;  /* 0x0000002d002d7308 */ /* 0x000ee20000000800 */
[----:B-1----:R-:W-:-:S07]  /*1fa0*/  F2FP.BF16.F32.PACK_AB R160, R41, R40 ;  /* 0x0000002829a0723e */ /* 0x002fce00000010ff */
[----:B------:R-:W-:Y:S08]  /*1fb0*/  MUFU.EX2 R48, R48 ;  /* 0x0000003000307308 */ /* 0x000ff00000000800 */
[----:B------:R-:W1:Y:S01]  /*1fc0*/  MUFU.EX2 R49, R49 ;  /* 0x0000003100317308 */ /* 0x000e620000000800 */
[----:B---3--:R-:W-:Y:S02]  /*1fd0*/  F2FP.BF16.F32.PACK_AB R162, R45, R44 ;  /* 0x0000002c2da2723e */ /* 0x008fe400000010ff */
[----:B--2---:R-:W-:-:S05]  /*1fe0*/  FMNMX.FTZ R5, R4, R3, !PT ;  /* 0x0000000304057209 */ /* 0x004fca0007810000 */
[----:B------:R-:W-:Y:S01]  /*1ff0*/  MUFU.EX2 R52, R52 ;  /* 0x0000003400347308 */ /* 0x000fe20000000800 */
[----:B------:R-:W2:Y:S07]  /*2000*/  SHFL.BFLY PT, R4, R5, 0x1, 0x1f ;  /* 0x0c201f0005047f89 */ /* 0x000eae00000e0000 */
[----:B------:R-:W3:Y:S01]  /*2010*/  MUFU.EX2 R53, R53 ;  /* 0x0000003500357308 */ /* 0x000ee20000000800 */
[----:B-1----:R-:W-:-:S07]  /*2020*/  F2FP.BF16.F32.PACK_AB R164, R49, R48 ;  /* 0x0000003031a4723e */ /* 0x002fce00000010ff */
[----:B------:R-:W-:Y:S08]  /*2030*/  MUFU.EX2 R56, R56 ;  /* 0x0000003800387308 */ /* 0x000ff00000000800 */
[----:B------:R-:W-:Y:S01]  /*2040*/  MUFU.EX2 R57, R57 ;  /* 0x0000003900397308 */ /* 0x000fe20000000800 */
[----:B--2---:R-:W-:Y:S02]  /*2050*/  FMNMX.FTZ R3, R5, R4, !PT ;  /* 0x0000000405037209 */ /* 0x004fe40007810000 */
[----:B---3--:R-:W-:-:S02]  /*2060*/  F2FP.BF16.F32.PACK_AB R166, R53, R52 ;  /* 0x0000003435a6723e */ /* 0x008fc400000010ff */
[C---:B------:R-:W-:Y:S01]  /*2070*/  FSETP.NEU.FTZ.AND P1, PT, R3.reuse, -INF , PT ;  /* 0xff8000000300780b */ /* 0x040fe20003f3d000 */
[----:B------:R-:W-:Y:S02]  /*2080*/  FMUL.FTZ R4, R3, UR10 ;  /* 0x0000000a03047c20 */ /* 0x000fe40008410000 */
[----:B------:R-:W-:Y:S03]  /*2090*/  MUFU.EX2 R60, R60 ;  /* 0x0000003c003c7308 */ /* 0x000fe60000000800 */
[----:B------:R-:W-:Y:S01]  /*20a0*/  FSEL R5, R4, RZ, P1 ;  /* 0x000000ff04057208 */ /* 0x000fe20000800000 */
[----:B------:R-:W-:Y:S01]  /*20b0*/  FADD.FTZ R4, R28, R11 ;  /* 0x0000000b1c047221 */ /* 0x000fe20000010000 */
[----:B------:R-:W-:Y:S02]  /*20c0*/  ISETP.NE.AND P1, PT, R12, RZ, PT ;  /* 0x000000ff0c00720c */ /* 0x000fe40003f25270 */
[----:B------:R-:W1:Y:S01]  /*20d0*/  S2R R12, SR_TID.X ;  /* 0x00000000000c7919 */ /* 0x000e620000002100 */
[--C-:B------:R-:W-:Y:S01]  /*20e0*/  FFMA.FTZ R26, R26, UR10, -R5.reuse ;  /* 0x0000000a1a1a7c23 */ /* 0x100fe20008010805 */
[--C-:B------:R-:W-:Y:S01]  /*20f0*/  FFMA.FTZ R27, R27, UR10, -R5.reuse ;  /* 0x0000000a1b1b7c23 */ /* 0x100fe20008010805 */
[--C-:B------:R-:W-:Y:S01]  /*2100*/  FFMA.FTZ R30, R30, UR10, -R5.reuse ;  /* 0x0000000a1e1e7c23 */ /* 0x100fe20008010805 */
[--C-:B------:R-:W-:Y:S01]  /*2110*/  FFMA.FTZ R31, R31, UR10, -R5.reuse ;  /* 0x0000000a1f1f7c23 */ /* 0x100fe20008010805 */
[--C-:B------:R-:W-:Y:S01]  /*2120*/  FFMA.FTZ R34, R34, UR10, -R5.reuse ;  /* 0x0000000a22227c23 */ /* 0x100fe20008010805 */
[--C-:B------:R-:W-:Y:S01]  /*2130*/  FFMA.FTZ R35, R35, UR10, -R5.reuse ;  /* 0x0000000a23237c23 */ /* 0x100fe20008010805 */
[----:B------:R-:W-:Y:S01]  /*2140*/  MUFU.EX2 R26, R26 ;  /* 0x0000001a001a7308 */ /* 0x000fe20000000800 */
[----:B------:R-:W-:Y:S01]  /*2150*/  FADD.FTZ R11, R29, R4 ;  /* 0x000000041d0b7221 */ /* 0x000fe20000010000 */
[--C-:B------:R-:W-:Y:S01]  /*2160*/  FFMA.FTZ R38, R38, UR10, -R5.reuse ;  /* 0x0000000a26267c23 */ /* 0x100fe20008010805 */
[--C-:B------:R-:W-:Y:S01]  /*2170*/  FFMA.FTZ R39, R39, UR10, -R5.reuse ;  /* 0x0000000a27277c23 */ /* 0x100fe20008010805 */
[----:B------:R-:W-:Y:S01]  /*2180*/  FFMA.FTZ R42, R42, UR10, -R5 ;  /* 0x0000000a2a2a7c23 */ /* 0x000fe20008010805 */
[----:B------:R-:W-:Y:S01]  /*2190*/  FADD.FTZ R4, R32, R11 ;  /* 0x0000000b20047221 */ /* 0x000fe20000010000 */
[--C-:B------:R-:W-:Y:S01]  /*21a0*/  FFMA.FTZ R43, R43, UR10, -R5.reuse ;  /* 0x0000000a2b2b7c23 */ /* 0x100fe20008010805 */
[--C-:B------:R-:W-:Y:S01]  /*21b0*/  FFMA.FTZ R46, R46, UR10, -R5.reuse ;  /* 0x0000000a2e2e7c23 */ /* 0x100fe20008010805 */
[----:B------:R-:W2:Y:S01]  /*21c0*/  MUFU.EX2 R27, R27 ;  /* 0x0000001b001b7308 */ /* 0x000ea20000000800 */
[----:B------:R-:W-:Y:S01]  /*21d0*/  FADD.FTZ R13, R33, R4 ;  /* 0x00000004210d7221 */ /* 0x000fe20000010000 */
[--C-:B------:R-:W-:Y:S01]  /*21e0*/  FFMA.FTZ R47, R47, UR10, -R5.reuse ;  /* 0x0000000a2f2f7c23 */ /* 0x100fe20008010805 */
[--C-:B------:R-:W-:Y:S01]  /*21f0*/  FFMA.FTZ R50, R50, UR10, -R5.reuse ;  /* 0x0000000a32327c23 */ /* 0x100fe20008010805 */
[----:B------:R-:W-:Y:S01]  /*2200*/  FFMA.FTZ R51, R51, UR10, -R5 ;  /* 0x0000000a33337c23 */ /* 0x000fe20008010805 */
[----:B------:R-:W-:Y:S01]  /*2210*/  FADD.FTZ R10, R36, R13 ;  /* 0x0000000d240a7221 */ /* 0x000fe20000010000 */
[--C-:B------:R-:W-:Y:S01]  /*2220*/  FFMA.FTZ R54, R54, UR10, -R5.reuse ;  /* 0x0000000a36367c23 */ /* 0x100fe20008010805 */
[--C-:B------:R-:W-:Y:S01]  /*2230*/  FFMA.FTZ R55, R55, UR10, -R5.reuse ;  /* 0x0000000a37377c23 */ /* 0x100fe20008010805 */
[----:B------:R-:W3:Y:S01]  /*2240*/  MUFU.EX2 R30, R30 ;  /* 0x0000001e001e7308 */ /* 0x000ee20000000800 */
[----:B------:R-:W-:Y:S01]  /*2250*/  FADD.FTZ R13, R37, R10 ;  /* 0x0000000a250d7221 */ /* 0x000fe20000010000 */
[--C-:B------:R-:W-:Y:S01]  /*2260*/  FFMA.FTZ R58, R58, UR10, -R5.reuse ;  /* 0x0000000a3a3a7c23 */ /* 0x100fe20008010805 */
[--C-:B------:R-:W-:Y:S01]  /*2270*/  FFMA.FTZ R59, R59, UR10, -R5.reuse ;  /* 0x0000000a3b3b7c23 */ /* 0x100fe20008010805 */
[--C-:B------:R-:W-:Y:S01]  /*2280*/  FFMA.FTZ R62, R62, UR10, -R5.reuse ;  /* 0x0000000a3e3e7c23 */ /* 0x100fe20008010805 */
[--C-:B------:R-:W-:Y:S01]  /*2290*/  FFMA.FTZ R63, R63, UR10, -R5.reuse ;  /* 0x0000000a3f3f7c23 */ /* 0x100fe20008010805 */
[--C-:B------:R-:W-:Y:S01]  /*22a0*/  FFMA.FTZ R66, R66, UR10, -R5.reuse ;  /* 0x0000000a42427c23 */ /* 0x100fe20008010805 */
[----:B------:R-:W-:Y:S01]  /*22b0*/  FFMA.FTZ R67, R67, UR10, -R5 ;  /* 0x0000000a43437c23 */ /* 0x000fe20008010805 */
[----:B------:R-:W4:Y:S01]  /*22c0*/  MUFU.EX2 R31, R31 ;  /* 0x0000001f001f7308 */ /* 0x000f220000000800 */
[----:B--2---:R-:W-:Y:S01]  /*22d0*/  FADD.FTZ R11, R26, R27 ;  /* 0x0000001b1a0b7221 */ /* 0x004fe20000010000 */
[----:B-1----:R-:W-:Y:S01]  /*22e0*/  SHF.R.U32.HI R12, RZ, 0x7, R12 ;  /* 0x00000007ff0c7819 */ /* 0x002fe2000001160c */
[--C-:B------:R-:W-:Y:S01]  /*22f0*/  FFMA.FTZ R70, R70, UR10, -R5.reuse ;  /* 0x0000000a46467c23 */ /* 0x100fe20008010805 */
[----:B------:R-:W-:Y:S01]  /*2300*/  FFMA.FTZ R71, R71, UR10, -R5 ;  /* 0x0000000a47477c23 */ /* 0x000fe20008010805 */
[----:B------:R-:W-:-:S02]  /*2310*/  F2FP.BF16.F32.PACK_AB R168, R57, R56 ;  /* 0x0000003839a8723e */ /* 0x000fc400000010ff */
[----:B------:R-:W-:Y:S01]  /*2320*/  IADD3 R176, -R12, 0xb, RZ ;  /* 0x0000000b0cb07810 */ /* 0x000fe20007ffe1ff */
[----:B------:R-:W1:Y:S01]  /*2330*/  MUFU.EX2 R34, R34 ;  /* 0x0000002200227308 */ /* 0x000e620000000800 */
[----:B---3--:R-:W-:Y:S01]  /*2340*/  FADD.FTZ R4, R30, R11 ;  /* 0x0000000b1e047221 */ /* 0x008fe20000010000 */
[----:B------:R-:W-:Y:S01]  /*2350*/  FADD.FTZ R12, R40, R13 ;  /* 0x0000000d280c7221 */ /* 0x000fe20000010000 */
[----:B------:R-:W-:-:S03]  /*2360*/  F2FP.BF16.F32.PACK_AB R153, R27, R26 ;  /* 0x0000001a1b99723e */ /* 0x000fc600000010ff */
[----:B------:R-:W-:Y:S02]  /*2370*/  FADD.FTZ R13, R41, R12 ;  /* 0x0000000c290d7221 */ /* 0x000fe40000010000 */
[----:B------:R-:W2:Y:S01]  /*2380*/  MUFU.EX2 R35, R35 ;  /* 0x0000002300237308 */ /* 0x000ea20000000800 */
[C---:B----4-:R-:W-:Y:S01]  /*2390*/  FADD.FTZ R11, R31.reuse, R4 ;  /* 0x000000041f0b7221 */ /* 0x050fe20000010000 */
[----:B------:R-:W-:Y:S02]  /*23a0*/  @!P1 VIADD R4, R8, 0x22840 ;  /* 0x0002284008049836 */ /* 0x000fe40000000000 */
[----:B------:R-:W-:Y:S01]  /*23b0*/  FADD.FTZ R12, R44, R13 ;  /* 0x0000000d2c0c7221 */ /* 0x000fe20000010000 */
[----:B------:R-:W-:Y:S02]  /*23c0*/  F2FP.BF16.F32.PACK_AB R155, R31, R30 ;  /* 0x0000001e1f9b723e */ /* 0x000fe400000010ff */
[----:B------:R-:W-:Y:S01]  /*23d0*/  @!P1 PRMT R4, RZ, 0x654, R4 ;  /* 0x00000654ff049816 */ /* 0x000fe20000000004 */
[----:B------:R-:W3:Y:S01]  /*23e0*/  MUFU.EX2 R38, R38 ;  /* 0x0000002600267308 */ /* 0x000ee20000000800 */
[----:B-1----:R-:W-:Y:S01]  /*23f0*/  FADD.FTZ R10, R34, R11 ;  /* 0x0000000b220a7221 */ /* 0x002fe20000010000 */
[----:B------:R1:W-:Y:S06]  /*2400*/  BAR.ARV R176, 0x100 ;  /* 0x000400b00000751d */ /* 0x0003ec0000002000 */
[----:B------:R-:W4:Y:S01]  /*2410*/  MUFU.EX2 R39, R39 ;  /* 0x0000002700277308 */ /* 0x000f220000000800 */
[----:B--2---:R-:W-:Y:S01]  /*2420*/  FADD.FTZ R11, R35, R10 ;  /* 0x0000000a230b7221 */ /* 0x004fe20000010000 */
[----:B------:R-:W-:Y:S01]  /*2430*/  FADD.FTZ R13, R45, R12 ;  /* 0x0000000c2d0d7221 */ /* 0x000fe20000010000 */
[----:B------:R2:W-:Y:S01]  /*2440*/  @!P1 SYNCS.ARRIVE.TRANS64.RED.A1T0 RZ, [R4+URZ], RZ ;  /* 0x000000ff04ff99a7 */ /* 0x0005e2000810043f */
[----:B------:R-:W-:-:S04]  /*2450*/  F2FP.BF16.F32.PACK_AB R157, R35, R34 ;  /* 0x00000022239d723e */ /* 0x000fc800000010ff */
[----:B------:R-:W2:Y:S01]  /*2460*/  MUFU.EX2 R42, R42 ;  /* 0x0000002a002a7308 */ /* 0x000ea20000000800 */
[----:B---3--:R-:W-:-:S07]  /*2470*/  FADD.FTZ R10, R38, R11 ;  /* 0x0000000b260a7221 */ /* 0x008fce0000010000 */
[----:B------:R-:W3:Y:S01]  /*2480*/  MUFU.EX2 R43, R43 ;  /* 0x0000002b002b7308 */ /* 0x000ee20000000800 */
[C---:B----4-:R-:W-:Y:S01]  /*2490*/  FADD.FTZ R11, R39.reuse, R10 ;  /* 0x0000000a270b7221 */ /* 0x050fe20000010000 */
[----:B------:R-:W-:Y:S01]  /*24a0*/  FADD.FTZ R10, R48, R13 ;  /* 0x0000000d300a7221 */ /* 0x000fe20000010000 */
[----:B------:R-:W-:-:S03]  /*24b0*/  F2FP.BF16.F32.PACK_AB R159, R39, R38 ;  /* 0x00000026279f723e */ /* 0x000fc600000010ff */
[----:B------:R-:W-:Y:S02]  /*24c0*/  FADD.FTZ R13, R49, R10 ;  /* 0x0000000a310d7221 */ /* 0x000fe40000010000 */
[----:B------:R-:W4:Y:S01]  /*24d0*/  MUFU.EX2 R46, R46 ;  /* 0x0000002e002e7308 */ /* 0x000f220000000800 */
[----:B--2---:R-:W-:Y:S01]  /*24e0*/  FADD.FTZ R4, R42, R11 ;  /* 0x0000000b2a047221 */ /* 0x004fe20000010000 */
[----:B------:R-:W-:-:S04]  /*24f0*/  FADD.FTZ R10, R52, R13 ;  /* 0x0000000d340a7221 */ /* 0x000fc80000010000 */
[----:B------:R-:W-:Y:S02]  /*2500*/  FADD.FTZ R13, R53, R10 ;  /* 0x0000000a350d7221 */ /* 0x000fe40000010000 */
[----:B------:R-:W2:Y:S01]  /*2510*/  MUFU.EX2 R47, R47 ;  /* 0x0000002f002f7308 */ /* 0x000ea20000000800 */
[C---:B---3--:R-:W-:Y:S01]  /*2520*/  FADD.FTZ R11, R43.reuse, R4 ;  /* 0x000000042b0b7221 */ /* 0x048fe20000010000 */
[----:B------:R-:W-:Y:S01]  /*2530*/  FADD.FTZ R10, R56, R13 ;  /* 0x0000000d380a7221 */ /* 0x000fe20000010000 */
[----:B------:R-:W-:-:S05]  /*2540*/  F2FP.BF16.F32.PACK_AB R161, R43, R42 ;  /* 0x0000002a2ba1723e */ /* 0x000fca00000010ff */
[----:B------:R-:W3:Y:S01]  /*2550*/  MUFU.EX2 R50, R50 ;  /* 0x0000003200327308 */ /* 0x000ee20000000800 */
[----:B----4-:R-:W-:-:S07]  /*2560*/  FADD.FTZ R4, R46, R11 ;  /* 0x0000000b2e047221 */ /* 0x010fce0000010000 */
[----:B------:R-:W4:Y:S01]  /*2570*/  MUFU.EX2 R51, R51 ;  /* 0x0000003300337308 */ /* 0x000f220000000800 */
[C---:B--2---:R-:W-:Y:S01]  /*2580*/  FADD.FTZ R11, R47.reuse, R4 ;  /* 0x000000042f0b7221 */ /* 0x044fe20000010000 */
[----:B------:R-:W-:-:S06]  /*2590*/  F2FP.BF16.F32.PACK_AB R163, R47, R46 ;  /* 0x0000002e2fa3723e */ /* 0x000fcc00000010ff */
[----:B------:R-:W2:Y:S01]  /*25a0*/  MUFU.EX2 R54, R54 ;  /* 0x0000003600367308 */ /* 0x000ea20000000800 */
[----:B---3--:R-:W-:Y:S01]  /*25b0*/  FADD.FTZ R4, R50, R11 ;  /* 0x0000000b32047221 */ /* 0x008fe20000010000 */
[----:B------:R-:W-:-:S04]  /*25c0*/  FADD.FTZ R11, R57, R10 ;  /* 0x0000000a390b7221 */ /* 0x000fc80000010000 */
[----:B------:R-:W-:Y:S02]  /*25d0*/  FADD.FTZ R10, R60, R11 ;  /* 0x0000000b3c0a7221 */ /* 0x000fe40000010000 */
[----:B------:R-:W3:Y:S01]  /*25e0*/  MUFU.EX2 R55, R55 ;  /* 0x0000003700377308 */ /* 0x000ee20000000800 */
[C---:B----4-:R-:W-:Y:S01]  /*25f0*/  FADD.FTZ R5, R51.reuse, R4 ;  /* 0x0000000433057221 */ /* 0x050fe20000010000 */
[----:B------:R-:W-:-:S06]  /*2600*/  F2FP.BF16.F32.PACK_AB R165, R51, R50 ;  /* 0x0000003233a5723e */ /* 0x000fcc00000010ff */
[----:B------:R-:W4:Y:S01]  /*2610*/  MUFU.EX2 R61, R61 ;  /* 0x0000003d003d7308 */ /* 0x000f220000000800 */
[----:B--2---:R-:W-:-:S07]  /*2620*/  FADD.FTZ R4, R54, R5 ;  /* 0x0000000536047221 */ /* 0x004fce0000010000 */
[----:B------:R-:W2:Y:S01]  /*2630*/  MUFU.EX2 R58, R58 ;  /* 0x0000003a003a7308 */ /* 0x000ea20000000800 */
[C---:B---3--:R-:W-:Y:S01]  /*2640*/  FADD.FTZ R5, R55.reuse, R4 ;  /* 0x0000000437057221 */ /* 0x048fe20000010000 */
[----:B------:R-:W-:-:S06]  /*2650*/  F2FP.BF16.F32.PACK_AB R167, R55, R54 ;  /* 0x0000003637a7723e */ /* 0x000fcc00000010ff */
[----:B------:R-:W3:Y:S01]  /*2660*/  MUFU.EX2 R64, R64 ;  /* 0x0000004000407308 */ /* 0x000ee20000000800 */
[C---:B----4-:R-:W-:Y:S01]  /*2670*/  FADD.FTZ R11, R61.reuse, R10 ;  /* 0x0000000a3d0b7221 */ /* 0x050fe20000010000 */
[----:B------:R-:W-:-:S06]  /*2680*/  F2FP.BF16.F32.PACK_AB R170, R61, R60 ;  /* 0x0000003c3daa723e */ /* 0x000fcc00000010ff */
[----:B------:R-:W4:Y:S01]  /*2690*/  MUFU.EX2 R59, R59 ;  /* 0x0000003b003b7308 */ /* 0x000f220000000800 */
[----:B--2---:R-:W-:-:S07]  /*26a0*/  FADD.FTZ R4, R58, R5 ;  /* 0x000000053a047221 */ /* 0x004fce0000010000 */
[----:B------:R-:W2:Y:S01]  /*26b0*/  MUFU.EX2 R65, R65 ;  /* 0x0000004100417308 */ /* 0x000ea20000000800 */
[----:B---3--:R-:W-:-:S07]  /*26c0*/  FADD.FTZ R10, R64, R11 ;  /* 0x0000000b400a7221 */ /* 0x008fce0000010000 */
[----:B------:R-:W3:Y:S01]  /*26d0*/  MUFU.EX2 R62, R62 ;  /* 0x0000003e003e7308 */ /* 0x000ee20000000800 */
[C---:B----4-:R-:W-:Y:S01]  /*26e0*/  FADD.FTZ R5, R59.reuse, R4 ;  /* 0x000000043b057221 */ /* 0x050fe20000010000 */
[----:B------:R-:W-:-:S06]  /*26f0*/  F2FP.BF16.F32.PACK_AB R169, R59, R58 ;  /* 0x0000003a3ba9723e */ /* 0x000fcc00000010ff */
[----:B------:R-:W4:Y:S01]  /*2700*/  MUFU.EX2 R68, R68 ;  /* 0x0000004400447308 */ /* 0x000f220000000800 */
[C---:B--2---:R-:W-:Y:S01]  /*2710*/  FADD.FTZ R11, R65.reuse, R10 ;  /* 0x0000000a410b7221 */ /* 0x044fe20000010000 */
[----:B------:R-:W-:-:S06]  /*2720*/  F2FP.BF16.F32.PACK_AB R172, R65, R64 ;  /* 0x0000004041ac723e */ /* 0x000fcc00000010ff */
[----:B------:R-:W2:Y:S01]  /*2730*/  MUFU.EX2 R63, R63 ;  /* 0x0000003f003f7308 */ /* 0x000ea20000000800 */
[----:B---3--:R-:W-:-:S07]  /*2740*/  FADD.FTZ R4, R62, R5 ;  /* 0x000000053e047221 */ /* 0x008fce0000010000 */
[----:B------:R-:W3:Y:S01]  /*2750*/  MUFU.EX2 R66, R66 ;  /* 0x0000004200427308 */ /* 0x000ee20000000800 */
[----:B----4-:R-:W-:-:S07]  /*2760*/  FADD.FTZ R10, R68, R11 ;  /* 0x0000000b440a7221 */ /* 0x010fce0000010000 */
[----:B------:R-:W4:Y:S01]  /*2770*/  MUFU.EX2 R9, R9 ;  /* 0x0000000900097308 */ /* 0x000f220000000800 */
[C---:B--2---:R-:W-:Y:S01]  /*2780*/  FADD.FTZ R11, R63.reuse, R4 ;  /* 0x000000043f0b7221 */ /* 0x044fe20000010000 */
[----:B------:R-:W-:-:S06]  /*2790*/  F2FP.BF16.F32.PACK_AB R171, R63, R62 ;  /* 0x0000003e3fab723e */ /* 0x000fcc00000010ff */
[----:B------:R-:W2:Y:S01]  /*27a0*/  MUFU.EX2 R67, R67 ;  /* 0x0000004300437308 */ /* 0x000ea20000000800 */
[----:B---3--:R-:W-:-:S07]  /*27b0*/  FADD.FTZ R4, R66, R11 ;  /* 0x0000000b42047221 */ /* 0x008fce0000010000 */
[----:B------:R-:W3:Y:S01]  /*27c0*/  MUFU.EX2 R70, R70 ;  /* 0x0000004600467308 */ /* 0x000ee20000000800 */
[C---:B----4-:R-:W-:Y:S01]  /*27d0*/  FADD.FTZ R5, R9.reuse, R10 ;  /* 0x0000000a09057221 */ /* 0x050fe20000010000 */
[----:B------:R-:W-:-:S06]  /*27e0*/  F2FP.BF16.F32.PACK_AB R174, R9, R68 ;  /* 0x0000004409ae723e */ /* 0x000fcc00000010ff */
[----:B------:R-:W4:Y:S01]  /*27f0*/  MUFU.EX2 R71, R71 ;  /* 0x0000004700477308 */ /* 0x000f220000000800 */
[C---:B--2---:R-:W-:Y:S01]  /*2800*/  FADD.FTZ R9, R67.reuse, R4 ;  /* 0x0000000443097221 */ /* 0x044fe20000010000 */
[----:B------:R-:W-:-:S03]  /*2810*/  F2FP.BF16.F32.PACK_AB R173, R67, R66 ;  /* 0x0000004243ad723e */ /* 0x000fc600000010ff */
[----:B---3--:R-:W-:-:S04]  /*2820*/  FADD.FTZ R4, R70, R9 ;  /* 0x0000000946047221 */ /* 0x008fc80000010000 */
[C---:B----4-:R-:W-:Y:S01]  /*2830*/  FADD.FTZ R4, R71.reuse, R4 ;  /* 0x0000000447047221 */ /* 0x050fe20000010000 */
[----:B------:R-:W-:Y:S01]  /*2840*/  F2FP.BF16.F32.PACK_AB R175, R71, R70 ;  /* 0x0000004647af723e */ /* 0x000fe200000010ff */
[----:B-1----:R-:W-:Y:S06]  /*2850*/  @!P0 BRA `(.L_x_15) ;  /* 0x0000000000048947 */ /* 0x002fec0003800000 */
[----:B------:R-:W-:Y:S01]  /*2860*/  BPT.TRAP 0x1 ;  /* 0x000000040000795c */ /* 0x000fe20000300000 */
.L_x_15:
[----:B------:R1:W2:Y:S01]  /*2870*/  SYNCS.PHASECHK.TRANS64.TRYWAIT P2, [UR21+0x22850], R7 ;  /* 0x02285007ff0075a7 */ /* 0x0002a20008040155 */
[----:B------:R-:W-:Y:S05]  /*2880*/  @!P0 BRA `(.L_x_16) ;  /* 0x0000000000048947 */ /* 0x000fea0003800000 */
[----:B------:R-:W-:Y:S01]  /*2890*/  BPT.TRAP 0x1 ;  /* 0x000000040000795c */ /* 0x000fe20000300000 */
.L_x_16:
[----:B--2---:R-:W-:Y:S05]  /*28a0*/  @P2 BRA `(.L_x_17) ;  /* 0x0000000000082947 */ /* 0x004fea0003800000 */
[----:B------:R-:W2:Y:S02]  /*28b0*/  SYNCS.PHASECHK.TRANS64.TRYWAIT P2, [UR21+0x22850], R7 ;  /* 0x02285007ff0075a7 */ /* 0x000ea40008040155 */
[----:B--2---:R-:W-:Y:S05]  /*28c0*/  @!P2 BRA `(.L_x_18) ;  /* 0x000000880080a947 */ /* 0x004fea0003800000 */
.L_x_17:
[----:B------:R3:W-:Y:S01]  /*28d0*/  BAR.SYNC.DEFER_BLOCKING R6, 0x100 ;  /* 0x000400060000751d */ /* 0x0007e20000010000 */
[----:B------:R-:W-:Y:S01]  /*28e0*/  UIADD3 UR45, UR45, 0x400, URZ ;  /* 0x000004002d2d7890 */ /* 0x000fe2000fffe03f */
[----:B--2---:R-:W-:Y:S01]  /*28f0*/  @!P1 VIADD R8, R8, 0x22860 ;  /* 0x0002286008089836 */ /* 0x004fe20000000000 */
[----:B------:R-:W-:Y:S02]  /*2900*/  UISETP.GE.AND UP0, UPT, UR44, 0x61, UPT ;  /* 0x000000612c00788c */ /* 0x000fe4000bf06270 */
[----:B------:R-:W-:Y:S01]  /*2910*/  USHF.R.U32.HI UR45, URZ, 0x4, UR45 ;  /* 0x000000043f2d7899 */ /* 0x000fe2000801162d */
[----:B------:R-:W-:Y:S01]  /*2920*/  UMOV UR7, 0x40000040 ;  /* 0x4000004000077882 */ /* 0x000fe20000000000 */
[----:B------:R-:W-:Y:S02]  /*2930*/  @!P1 PRMT R8, RZ, 0x654, R8 ;  /* 0x00000654ff089816 */ /* 0x000fe40000000008 */
[----:B------:R-:W-:Y:S01]  /*2940*/  ULOP3.LUT UR21, UR45, 0x3fff, URZ, 0xc0, !UPT ;  /* 0x00003fff2d157892 */ /* 0x000fe2000f8ec03f */
[----:B------:R-:W-:-:S03]  /*2950*/  PLOP3.LUT P2, PT, PT, PT, UP0, 0x80, 0x0 ;  /* 0x000000000000781c */ /* 0x000fc60003f4f008 */
[----:B------:R-:W-:-:S04]  /*2960*/  ULOP3.LUT UR21, UR21, 0x3000000, URZ, 0xfc, !UPT ;  /* 0x0300000015157892 */ /* 0x000fc8000f8efc3f */
[----:B------:R-:W-:Y:S01]  /*2970*/  UIMAD UR11, UR36, 0xc00, UR21 ;  /* 0x00000c00240b78a4 */ /* 0x000fe2000f8e0215 */
[----:B------:R-:W-:-:S06]  /*2980*/  WARPGROUP.ARRIVE ;  /* 0x00000000000079c5 */ /* 0x000fcc0000000000 */
[----:B------:R-:W-:Y:S02]  /*2990*/  UMOV UR6, UR11 ;  /* 0x0000000b00067c82 */ /* 0x000fe40008000000 */
[----:B------:R-:W-:Y:S01]  /*29a0*/  HGMMA.64x256x16.F32.BF16 R24, R152, gdesc[UR4].tnspB, RZ, !UPT, gsb0 ;  /* 0x43e0000498187df0 */ /* 0x000fe2000c0018ff */
[----:B------:R-:W-:Y:S01]  /*29b0*/  UIADD3 UR6, UR11, 0x80, URZ ;  /* 0x000000800b067890 */ /* 0x000fe2000fffe03f */
[----:B------:R-:W-:Y:S01]  /*29c0*/  UMOV UR7, 0x40000040 ;  /* 0x4000004000077882 */ /* 0x000fe20000000000 */
[----:B------:R-:W-:Y:S02]  /*29d0*/  WARPGROUP.DEPBAR.LE gsb0, 0x0 ;  /* 0x00008000000079c5 */ /* 0x000fe40000010000 */
[----:B------:R-:W-:-:S15]  /*29e0*/  WARPGROUP.ARRIVE ;  /* 0x00000000000079c5 */ /* 0x000fde0000000000 */
[----:B------:R-:W-:-:S08]  /*29f0*/  NOP ;  /* 0x0000000000007918 */ /* 0x000fd00000000000 */
[----:B------:R-:W-:Y:S01]  /*2a00*/  HGMMA.64x256x16.F32.BF16 R24, R156, gdesc[UR4].tnspB, R24, gsb0 ;  /* 0x43e000049c187df0 */ /* 0x000fe20008001818 */
        /* <DEDUP_REMOVED lines=23> */
[----:B------:R-:W-:Y:S03]  /*2b80*/  HGMMA.64x256x16.F32.BF16 R24, R172, gdesc[UR4].tnspB, R24, gsb0 ;  /* 0x43e00004ac187df0 */ /* 0x000fe60008001818 */
[----:B------:R-:W-:Y:S02]  /*2b90*/  WARPGROUP.DEPBAR.LE gsb0, 0x0 ;  /* 0x00008000000079c5 */ /* 0x000fe40000010000 */
[----:B------:R3:W-:Y:S01]  /*2ba0*/  @!P1 SYNCS.ARRIVE.TRANS64.RED.A1T0 RZ, [R8+URZ], RZ ;  /* 0x000000ff08ff99a7 */ /* 0x0007e2000810043f */
[----:B------:R-:W-:Y:S05]  /*2bb0*/  @!P2 BRA `(.L_x_19) ;  /* 0x0000001c0068a947 */ /* 0x000fea0003800000 */
[----:B------:R-:W-:Y:S01]  /*2bc0*/  IMAD.MOV.U32 R200, RZ, RZ, R3 ;  /* 0x000000ffffc87224 */ /* 0x000fe200078e0003 */
[----:B------:R-:W-:Y:S01]  /*2bd0*/  UIADD3 UR40, UR40, -0x2, URZ ;  /* 0xfffffffe28287890 */ /* 0x000fe2000fffe03f */
[----:B01----:R-:W-:Y:S01]  /*2be0*/  IMAD.MOV.U32 R7, RZ, RZ, R0 ;  /* 0x000000ffff077224 */ /* 0x003fe200078e0000 */
[----:B------:R-:W-:-:S10]  /*2bf0*/  ULDC UR22, c[0x0][0x988] ;  /* 0x0002620000167ab9 */ /* 0x000fd40000000800 */
.L_x_28:
[----:B------:R-:W-:Y:S01]  /*2c00*/  UIADD3 UR36, UR36, 0x1, URZ ;  /* 0x0000000124247890 */ /* 0x000fe2000fffe03f */
[----:B------:R-:W-:Y:S01]  /*2c10*/  IMAD.U32 R0, RZ, RZ, UR40 ;  /* 0x00000028ff007e24 */ /* 0x000fe2000f8e00ff */
[----:B------:R-:W-:Y:S02]  /*2c20*/  UIADD3 UR40, UR40, -0x1, URZ ;  /* 0xffffffff28287890 */ /* 0x000fe4000fffe03f */
[----:B------:R-:W-:Y:S02]  /*2c30*/  UISETP.NE.AND UP0, UPT, UR36, 0x2, UPT ;  /* 0x000000022400788c */ /* 0x000fe4000bf05270 */
[----:B------:R-:W-:Y:S02]  /*2c40*/  ISETP.GT.AND P2, PT, R0, RZ, PT ;  /* 0x000000ff0000720c */ /* 0x000fe40003f44270 */
[----:B------:R-:W-:Y:S02]  /*2c50*/  USEL UR6, URZ, 0x1, UP0 ;  /* 0x000000013f067887 */ /* 0x000fe40008000000 */
[----:B------:R-:W-:-:S02]  /*2c60*/  USEL UR36, UR36, URZ, UP0 ;  /* 0x0000003f24247287 */ /* 0x000fc40008000000 */
[----:B------:R-:W-:Y:S01]  /*2c70*/  ULOP3.LUT UR38, UR38, UR6, URZ, 0x3c, !UPT ;  /* 0x0000000626267292 */ /* 0x000fe2000f8e3c3f */
[----:B--2---:R-:W-:Y:S11]  /*2c80*/  @!P0 BRA `(.L_x_20) ;  /* 0x0000000000048947 */ /* 0x004ff60003800000 */
[----:B------:R-:W-:Y:S01]  /*2c90*/  BPT.TRAP 0x1 ;  /* 0x000000040000795c */ /* 0x000fe20000300000 */
.L_x_20:
[----:B------:R-:W0:Y:S01]  /*2ca0*/  S2UR UR7, SR_CgaCtaId ;  /* 0x00000000000779c3 */ /* 0x000e220000008800 */
[----:B------:R-:W-:Y:S01]  /*2cb0*/  IMAD.U32 R0, RZ, RZ, UR38 ;  /* 0x00000026ff007e24 */ /* 0x000fe2000f8e00ff */
[----:B------:R-:W-:-:S04]  /*2cc0*/  UMOV UR6, 0x400 ;  /* 0x0000040000067882 */ /* 0x000fc80000000000 */
[----:B------:R-:W-:-:S04]  /*2cd0*/  SHF.L.U32 R0, R0, 0x1f, RZ ;  /* 0x0000001f00007819 */ /* 0x000fc800000006ff */
[----:B------:R-:W-:-:S13]  /*2ce0*/  R2UR UR24, R0 ;  /* 0x00000000001872ca */ /* 0x000fda00000e0000 */
[----:B------:R-:W-:Y:S01]  /*2cf0*/  IMAD.U32 R0, RZ, RZ, UR24 ;  /* 0x00000018ff007e24 */ /* 0x000fe2000f8e00ff */
[----:B0-----:R-:W-:-:S04]  /*2d00*/  ULEA UR6, UR7, UR6, 0x18 ;  /* 0x0000000607067291 */ /* 0x001fc8000f8ec03f */
[----:B------:R-:W-:-:S09]  /*2d10*/  ULEA UR23, UR36, UR6, 0x3 ;  /* 0x0000000624177291 */ /* 0x000fd2000f8e183f */
[----:B------:R0:W1:Y:S01]  /*2d20*/  SYNCS.PHASECHK.TRANS64.TRYWAIT P3, [UR23+0x22830], R0 ;  /* 0x02283000ff0075a7 */ /* 0x0000620008060157 */
[----:B------:R-:W-:Y:S05]  /*2d30*/  @!P0 BRA `(.L_x_21) ;  /* 0x0000000000048947 */ /* 0x000fea0003800000 */
[----:B------:R-:W-:Y:S01]  /*2d40*/  BPT.TRAP 0x1 ;  /* 0x000000040000795c */ /* 0x000fe20000300000 */
.L_x_21:
[----:B-1----:R-:W-:Y:S05]  /*2d50*/  @P3 BRA `(.L_x_22) ;  /* 0x00000000000c3947 */ /* 0x002fea0003800000 */
[----:B0-----:R-:W-:-:S04]  /*2d60*/  IMAD.U32 R0, RZ, RZ, UR24 ;  /* 0x00000018ff007e24 */ /* 0x001fc8000f8e00ff */
[----:B------:R-:W0:Y:S02]  /*2d70*/  SYNCS.PHASECHK.TRANS64.TRYWAIT P3, [UR23+0x22830], R0 ;  /* 0x02283000ff0075a7 */ /* 0x000e240008060157 */
[----:B0-----:R-:W-:Y:S05]  /*2d80*/  @!P3 BRA `(.L_x_23) ;  /* 0x000000840064b947 */ /* 0x001fea0003800000 */
.L_x_22:
[----:B------:R-:W-:Y:S01]  /*2d90*/  UIMAD UR6, UR36, 0x300, UR20 ;  /* 0x00000300240678a4 */ /* 0x000fe2000f8e0214 */
[----:B------:R-:W-:Y:S01]  /*2da0*/  WARPGROUP.ARRIVE ;  /* 0x00000000000079c5 */ /* 0x000fe20000000000 */
[----:B------:R-:W-:Y:S01]  /*2db0*/  UMOV UR7, 0x40000040 ;  /* 0x4000004000077882 */ /* 0x000fe20000000000 */
[----:B------:R-:W-:Y:S01]  /*2dc0*/  UMOV UR11, 0x40000040 ;  /* 0x40000040000b7882 */ /* 0x000fe20000000000 */
[----:B------:R-:W-:-:S03]  /*2dd0*/  UIADD3 UR10, UR6, 0x2, URZ ;  /* 0x00000002060a7890 */ /* 0x000fc6000fffe03f */
[----:B------:R-:W1:Y:S01]  /*2de0*/  S2R R203, SR_TID.X ;  /* 0x0000000000cb7919 */ /* 0x000e620000002100 */
[----:B------:R-:W-:Y:S01]  /*2df0*/  UIADD3 UR14, UR6, 0x4, URZ ;  /* 0x00000004060e7890 */ /* 0x000fe2000fffe03f */
[----:B------:R-:W-:Y:S01]  /*2e00*/  UMOV UR15, 0x40000040 ;  /* 0x40000040000f7882 */ /* 0x000fe20000000000 */
[----:B------:R-:W-:Y:S01]  /*2e10*/  HGMMA.64x96x16.F32.BF16 R152, gdesc[UR4], RZ, !UPT, gsb0 ;  /* 0x01600000049879f0 */ /* 0x000fe2000c0018ff */
[----:B------:R-:W-:Y:S01]  /*2e20*/  UIADD3 UR18, UR6, 0x6, URZ ;  /* 0x0000000606127890 */ /* 0x000fe2000fffe03f */
[----:B------:R-:W-:Y:S01]  /*2e30*/  UMOV UR19, 0x40000040 ;  /* 0x4000004000137882 */ /* 0x000fe20000000000 */
[----:B-1----:R-:W-:Y:S01]  /*2e40*/  SHF.R.U32.HI R203, RZ, 0x7, R203 ;  /* 0x00000007ffcb7819 */ /* 0x002fe200000116cb */
[----:B------:R-:W-:Y:S02]  /*2e50*/  WARPGROUP.DEPBAR.LE gsb0, 0x0 ;  /* 0x00008000000079c5 */ /* 0x000fe40000010000 */
[----:B------:R-:W-:-:S06]  /*2e60*/  WARPGROUP.ARRIVE ;  /* 0x00000000000079c5 */ /* 0x000fcc0000000000 */
[----:B------:R-:W-:Y:S01]  /*2e70*/  HGMMA.64x96x16.F32.BF16 R152, gdesc[UR8], R152, gsb0 ;  /* 0x01600000089879f0 */ /* 0x000fe20008001898 */
[----:B------:R-:W-:Y:S02]  /*2e80*/  UMOV UR10, UR22 ;  /* 0x00000016000a7c82 */ /* 0x000fe40008000000 */
[----:B------:R-:W-:Y:S02]  /*2e90*/  WARPGROUP.DEPBAR.LE gsb0, 0x0 ;  /* 0x00008000000079c5 */ /* 0x000fe40000010000 */
[----:B------:R-:W-:-:S06]  /*2ea0*/  WARPGROUP.ARRIVE ;  /* 0x00000000000079c5 */ /* 0x000fcc0000000000 */
[----:B------:R-:W-:Y:S03]  /*2eb0*/  HGMMA.64x96x16.F32.BF16 R152, gdesc[UR12], R152, gsb0 ;  /* 0x016000000c9879f0 */ /* 0x000fe60008001898 */
[----:B------:R-:W-:Y:S02]  /*2ec0*/  WARPGROUP.DEPBAR.LE gsb0, 0x0 ;  /* 0x00008000000079c5 */ /* 0x000fe40000010000 */
[----:B------:R-:W-:-:S06]  /*2ed0*/  WARPGROUP.ARRIVE ;  /* 0x00000000000079c5 */ /* 0x000fcc0000000000 */
[----:B------:R-:W-:Y:S03]  /*2ee0*/  HGMMA.64x96x16.F32.BF16 R152, gdesc[UR16], R152, gsb0 ;  /* 0x01600000109879f0 */ /* 0x000fe60008001898 */
[----:B------:R-:W-:Y:S02]  /*2ef0*/  WARPGROUP.DEPBAR.LE gsb0, 0x0 ;  /* 0x00008000000079c5 */ /* 0x000fe40000010000 */
[----:B0-----:R-:W-:Y:S02]  /*2f00*/  FMNMX.FTZ R0, R152, R7, !PT ;  /* 0x0000000798007209 */ /* 0x001fe40007810000 */
[----:B---3--:R-:W-:Y:S02]  /*2f10*/  FMNMX.FTZ R8, R154, R200, !PT ;  /* 0x000000c89a087209 */ /* 0x008fe40007810000 */
[----:B------:R-:W-:-:S04]  /*2f20*/  FMNMX.FTZ R3, R153, R0, !PT ;  /* 0x0000000099037209 */ /* 0x000fc80007810000 */
        /* <DEDUP_REMOVED lines=21> */
[----:B------:R-:W-:-:S05]  /*3080*/  FMNMX.FTZ R3, R197, R0, !PT ;  /* 0x00000000c5037209 */ /* 0x000fca0007810000 */
[----:B------:R-:W0:Y:S02]  /*3090*/  SHFL.BFLY PT, R0, R3, 0x2, 0x1f ;  /* 0x0c401f0003007f89 */ /* 0x000e2400000e0000 */
[----:B0-----:R-:W-:Y:S02]  /*30a0*/  FMNMX.FTZ R9, R3, R0, !PT ;  /* 0x0000000003097209 */ /* 0x001fe40007810000 */
[----:B------:R-:W-:-:S03]  /*30b0*/  FMNMX.FTZ R3, R155, R8, !PT ;  /* 0x000000089b037209 */ /* 0x000fc60007810000 */
[----:B------:R-:W0:Y:S01]  /*30c0*/  SHFL.BFLY PT, R0, R9, 0x1, 0x1f ;  /* 0x0c201f0009007f89 */ /* 0x000e2200000e0000 */
[----:B------:R-:W-:-:S04]  /*30d0*/  FMNMX.FTZ R8, R158, R3, !PT ;  /* 0x000000039e087209 */ /* 0x000fc80007810000 */
[----:B------:R-:W-:-:S04]  /*30e0*/  FMNMX.FTZ R3, R159, R8, !PT ;  /* 0x000000089f037209 */ /* 0x000fc80007810000 */
[----:B------:R-:W-:-:S04]  /*30f0*/  FMNMX.FTZ R8, R162, R3, !PT ;  /* 0x00000003a2087209 */ /* 0x000fc80007810000 */
[----:B------:R-:W-:-:S04]  /*3100*/  FMNMX.FTZ R3, R163, R8, !PT ;  /* 0x00000008a3037209 */ /* 0x000fc80007810000 */
[----:B------:R-:W-:-:S04]  /*3110*/  FMNMX.FTZ R10, R166, R3, !PT ;  /* 0x00000003a60a7209 */ /* 0x000fc80007810000 */
[----:B------:R-:W-:Y:S02]  /*3120*/  FMNMX.FTZ R3, R167, R10, !PT ;  /* 0x0000000aa7037209 */ /* 0x000fe40007810000 */
[----:B0-----:R-:W-:Y:S02]  /*3130*/  FMNMX.FTZ R0, R9, R0, !PT ;  /* 0x0000000009007209 */ /* 0x001fe40007810000 */
[----:B------:R-:W-:-:S03]  /*3140*/  FMNMX.FTZ R10, R170, R3, !PT ;  /* 0x00000003aa0a7209 */ /* 0x000fc60007810000 */
[C---:B------:R-:W-:Y:S01]  /*3150*/  FMUL.FTZ R201, R0.reuse, UR10 ;  /* 0x0000000a00c97c20 */ /* 0x040fe20008410000 */
[----:B------:R-:W-:Y:S01]  /*3160*/  FMNMX.FTZ R3, R171, R10, !PT ;  /* 0x0000000aab037209 */ /* 0x000fe20007810000 */
[----:B------:R-:W-:Y:S02]  /*3170*/  FADD.FTZ R6, -R0, R7 ;  /* 0x0000000700067221 */ /* 0x000fe40000010100 */
[--C-:B------:R-:W-:Y:S01]  /*3180*/  FFMA.FTZ R164, R164, UR10, -R201.reuse ;  /* 0x0000000aa4a47c23 */ /* 0x100fe200080108c9 */
[----:B------:R-:W-:Y:S01]  /*3190*/  FMNMX.FTZ R10, R174, R3, !PT ;  /* 0x00000003ae0a7209 */ /* 0x000fe20007810000 */
[--C-:B------:R-:W-:Y:S01]  /*31a0*/  FFMA.FTZ R15, R169, UR10, -R201.reuse ;  /* 0x0000000aa90f7c23 */ /* 0x100fe200080108c9 */
[--C-:B------:R-:W-:Y:S01]  /*31b0*/  FFMA.FTZ R7, R152, UR10, -R201.reuse ;  /* 0x0000000a98077c23 */ /* 0x100fe200080108c9 */
        /* <DEDUP_REMOVED lines=10> */
[----:B------:R-:W-:Y:S01]  /*3260*/  FMUL.FTZ R6, R6, UR10 ;  /* 0x0000000a06067c20 */ /* 0x000fe20008410000 */
[----:B------:R0:W-:Y:S01]  /*3270*/  MUFU.EX2 R10, R164 ;  /* 0x000000a4000a7308 */ /* 0x0001e20000000800 */
[--C-:B------:R-:W-:Y:S01]  /*3280*/  FFMA.FTZ R23, R177, UR10, -R201.reuse ;  /* 0x0000000ab1177c23 */ /* 0x100fe200080108c9 */
[----:B------:R-:W-:Y:S01]  /*3290*/  FMNMX.FTZ R12, R182, R3, !PT ;  /* 0x00000003b60c7209 */ /* 0x000fe20007810000 */
[--C-:B------:R-:W-:Y:S01]  /*32a0*/  FFMA.FTZ R9, R157, UR10, -R201.reuse ;  /* 0x0000000a9d097c23 */ /* 0x100fe200080108c9 */
[--C-:B------:R-:W-:Y:S01]  /*32b0*/  FFMA.FTZ R172, R172, UR10, -R201.reuse ;  /* 0x0000000aacac7c23 */ /* 0x100fe200080108c9 */
[--C-:B------:R-:W-:Y:S01]  /*32c0*/  FFMA.FTZ R161, R161, UR10, -R201.reuse ;  /* 0x0000000aa1a17c23 */ /* 0x100fe200080108c9 */
[----:B------:R-:W-:Y:S01]  /*32d0*/  FMNMX.FTZ R3, R183, R12, !PT ;  /* 0x0000000cb7037209 */ /* 0x000fe20007810000 */
[--C-:B------:R-:W-:Y:S01]  /*32e0*/  FFMA.FTZ R196, R196, UR10, -R201.reuse ;  /* 0x0000000ac4c47c23 */ /* 0x100fe200080108c9 */
[----:B------:R-:W1:Y:S01]  /*32f0*/  MUFU.EX2 R6, R6 ;  /* 0x0000000600067308 */ /* 0x000e620000000800 */
[--C-:B0-----:R-:W-:Y:S01]  /*3300*/  FFMA.FTZ R164, R176, UR10, -R201.reuse ;  /* 0x0000000ab0a47c23 */ /* 0x101fe200080108c9 */
[----:B------:R-:W-:Y:S01]  /*3310*/  FMNMX.FTZ R12, R186, R3, !PT ;  /* 0x00000003ba0c7209 */ /* 0x000fe20007810000 */
[--C-:B------:R-:W-:Y:S01]  /*3320*/  FFMA.FTZ R13, R165, UR10, -R201.reuse ;  /* 0x0000000aa50d7c23 */ /* 0x100fe200080108c9 */
[--C-:B------:R-:W-:Y:S01]  /*3330*/  FFMA.FTZ R157, R185, UR10, -R201.reuse ;  /* 0x0000000ab99d7c23 */ /* 0x100fe200080108c9 */
[----:B------:R-:W-:Y:S01]  /*3340*/  FFMA.FTZ R165, R193, UR10, -R201 ;  /* 0x0000000ac1a57c23 */ /* 0x000fe200080108c9 */
[----:B------:R-:W-:-:S02]  /*3350*/  FMNMX.FTZ R3, R187, R12, !PT ;  /* 0x0000000cbb037209 */ /* 0x000fc40007810000 */
[----:B------:R-:W0:Y:S02]  /*3360*/  MUFU.EX2 R7, R7 ;  /* 0x0000000700077308 */ /* 0x000e240000000800 */
[----:B------:R-:W-:-:S04]  /*3370*/  FMNMX.FTZ R12, R190, R3, !PT ;  /* 0x00000003be0c7209 */ /* 0x000fc80007810000 */
[----:B------:R-:W-:Y:S02]  /*3380*/  FMNMX.FTZ R3, R191, R12, !PT ;  /* 0x0000000cbf037209 */ /* 0x000fe40007810000 */
[----:B------:R-:W2:Y:S01]  /*3390*/  MUFU.EX2 R152, R152 ;  /* 0x0000009800987308 */ /* 0x000ea20000000800 */
[-C--:B-1----:R-:W-:Y:S01]  /*33a0*/  FMUL.FTZ R24, R24, R6.reuse ;  /* 0x0000000618187220 */ /* 0x082fe20000410000 */
[----:B------:R-:W-:Y:S01]  /*33b0*/  FMNMX.FTZ R12, R194, R3, !PT ;  /* 0x00000003c20c7209 */ /* 0x000fe20007810000 */
[-C--:B------:R-:W-:Y:S01]  /*33c0*/  FMUL.FTZ R25, R25, R6.reuse ;  /* 0x0000000619197220 */ /* 0x080fe20000410000 */
[-C--:B------:R-:W-:Y:S01]  /*33d0*/  FMUL.FTZ R28, R28, R6.reuse ;  /* 0x000000061c1c7220 */ /* 0x080fe20000410000 */
[----:B------:R-:W-:Y:S01]  /*33e0*/  FMUL.FTZ R29, R29, R6 ;  /* 0x000000061d1d7220 */ /* 0x000fe20000410000 */
[----:B------:R-:W-:Y:S01]  /*33f0*/  FMNMX.FTZ R3, R195, R12, !PT ;  /* 0x0000000cc3037209 */ /* 0x000fe20007810000 */
[-C--:B------:R-:W-:Y:S01]  /*3400*/  FMUL.FTZ R32, R32, R6.reuse ;  /* 0x0000000620207220 */ /* 0x080fe20000410000 */
[----:B------:R-:W-:Y:S01]  /*3410*/  MUFU.EX2 R8, R11 ;  /* 0x0000000b00087308 */ /* 0x000fe20000000800 */
[----:B0-----:R-:W-:Y:S01]  /*3420*/  FFMA.FTZ R5, R6, R5, R7 ;  /* 0x0000000506057223 */ /* 0x001fe20000010007 */
[----:B------:R-:W-:Y:S01]  /*3430*/  FMNMX.FTZ R14, R198, R3, !PT ;  /* 0x00000003c60e7209 */ /* 0x000fe20007810000 */
[-C--:B------:R-:W-:Y:S01]  /*3440*/  FMUL.FTZ R33, R33, R6.reuse ;  /* 0x0000000621217220 */ /* 0x080fe20000410000 */
[-C--:B------:R-:W-:Y:S01]  /*3450*/  FMUL.FTZ R36, R36, R6.reuse ;  /* 0x0000000624247220 */ /* 0x080fe20000410000 */
[----:B------:R-:W-:Y:S01]  /*3460*/  FMUL.FTZ R37, R37, R6 ;  /* 0x0000000625257220 */ /* 0x000fe20000410000 */
[----:B------:R-:W-:Y:S01]  /*3470*/  FMNMX.FTZ R3, R199, R14, !PT ;  /* 0x0000000ec7037209 */ /* 0x000fe20007810000 */
[----:B------:R-:W-:Y:S01]  /*3480*/  FFMA.FTZ R14, R180, UR10, -R201 ;  /* 0x0000000ab40e7c23 */ /* 0x000fe200080108c9 */
[----:B------:R-:W-:Y:S01]  /*3490*/  MUFU.EX2 R9, R9 ;  /* 0x0000000900097308 */ /* 0x000fe20000000800 */
[C---:B--2---:R-:W-:Y:S01]  /*34a0*/  FADD.FTZ R5, R152.reuse, R5 ;  /* 0x0000000598057221 */ /* 0x044fe20000010000 */
[----:B------:R-:W-:Y:S01]  /*34b0*/  F2FP.BF16.F32.PACK_AB R152, R152, R7 ;  /* 0x000000079898723e */ /* 0x000fe200000010ff */
[----:B------:R-:W0:Y:S01]  /*34c0*/  SHFL.BFLY PT, R20, R3, 0x2, 0x1f ;  /* 0x0c401f0003147f89 */ /* 0x000e2200000e0000 */
[-C--:B------:R-:W-:Y:S01]  /*34d0*/  FMUL.FTZ R40, R40, R6.reuse ;  /* 0x0000000628287220 */ /* 0x080fe20000410000 */
[-C--:B------:R-:W-:Y:S01]  /*34e0*/  FMUL.FTZ R41, R41, R6.reuse ;  /* 0x0000000629297220 */ /* 0x080fe20000410000 */
[-C--:B------:R-:W-:Y:S01]  /*34f0*/  FMUL.FTZ R44, R44, R6.reuse ;  /* 0x000000062c2c7220 */ /* 0x080fe20000410000 */
[-C--:B------:R-:W-:Y:S01]  /*3500*/  FMUL.FTZ R45, R45, R6.reuse ;  /* 0x000000062d2d7220 */ /* 0x080fe20000410000 */
[----:B------:R1:W-:Y:S01]  /*3510*/  MUFU.EX2 R12, R172 ;  /* 0x000000ac000c7308 */ /* 0x0003e20000000800 */
[-C--:B------:R-:W-:Y:S01]  /*3520*/  FMUL.FTZ R48, R48, R6.reuse ;  /* 0x0000000630307220 */ /* 0x080fe20000410000 */
[-C--:B------:R-:W-:Y:S01]  /*3530*/  FMUL.FTZ R49, R49, R6.reuse ;  /* 0x0000000631317220 */ /* 0x080fe20000410000 */
[-C--:B------:R-:W-:Y:S01]  /*3540*/  FMUL.FTZ R52, R52, R6.reuse ;  /* 0x0000000634347220 */ /* 0x080fe20000410000 */
[-C--:B------:R-:W-:Y:S01]  /*3550*/  FMUL.FTZ R53, R53, R6.reuse ;  /* 0x0000000635357220 */ /* 0x080fe20000410000 */
[-C--:B------:R-:W-:Y:S01]  /*3560*/  FMUL.FTZ R56, R56, R6.reuse ;  /* 0x0000000638387220 */ /* 0x080fe20000410000 */
[-C--:B------:R-:W-:Y:S01]  /*3570*/  FMUL.FTZ R57, R57, R6.reuse ;  /* 0x0000000639397220 */ /* 0x080fe20000410000 */
[-C--:B------:R-:W-:Y:S01]  /*3580*/  FMUL.FTZ R60, R60, R6.reuse ;  /* 0x000000063c3c7220 */ /* 0x080fe20000410000 */
[----:B------:R-:W-:Y:S01]  /*3590*/  MUFU.EX2 R156, R156 ;  /* 0x0000009c009c7308 */ /* 0x000fe20000000800 */
[--C-:B-1----:R-:W-:Y:S01]  /*35a0*/  FFMA.FTZ R172, R192, UR10, -R201.reuse ;  /* 0x0000000ac0ac7c23 */ /* 0x102fe200080108c9 */
[-C--:B------:R-:W-:Y:S01]  /*35b0*/  FMUL.FTZ R61, R61, R6.reuse ;  /* 0x000000063d3d7220 */ /* 0x080fe20000410000 */
[-C--:B------:R-:W-:Y:S01]  /*35c0*/  FMUL.FTZ R64, R64, R6.reuse ;  /* 0x0000000640407220 */ /* 0x080fe20000410000 */
[-C--:B------:R-:W-:Y:S01]  /*35d0*/  FMUL.FTZ R65, R65, R6.reuse ;  /* 0x0000000641417220 */ /* 0x080fe20000410000 */
[-C--:B------:R-:W-:Y:S01]  /*35e0*/  FMUL.FTZ R68, R68, R6.reuse ;  /* 0x0000000644447220 */ /* 0x080fe20000410000 */
[-C--:B------:R-:W-:Y:S01]  /*35f0*/  FMUL.FTZ R69, R69, R6.reuse ;  /* 0x0000000645457220 */ /* 0x080fe20000410000 */
[-C--:B------:R-:W-:Y:S01]  /*3600*/  FMUL.FTZ R72, R72, R6.reuse ;  /* 0x0000000648487220 */ /* 0x080fe20000410000 */
[----:B------:R1:W-:Y:S01]  /*3610*/  MUFU.EX2 R11, R161 ;  /* 0x000000a1000b7308 */ /* 0x0003e20000000800 */
[-C--:B------:R-:W-:Y:S01]  /*3620*/  FMUL.FTZ R73, R73, R6.reuse ;  /* 0x0000000649497220 */ /* 0x080fe20000410000 */
[----:B------:R-:W-:Y:S01]  /*3630*/  FMUL.FTZ R76, R76, R6 ;  /* 0x000000064c4c7220 */ /* 0x000fe20000410000 */
[----:B0-----:R-:W-:Y:S01]  /*3640*/  FMNMX.FTZ R169, R3, R20, !PT ;  /* 0x0000001403a97209 */ /* 0x001fe20007810000 */
[--C-:B------:R-:W-:Y:S01]  /*3650*/  FFMA.FTZ R20, R188, UR10, -R201.reuse ;  /* 0x0000000abc147c23 */ /* 0x100fe200080108c9 */
[-C--:B------:R-:W-:Y:S01]  /*3660*/  FMUL.FTZ R77, R77, R6.reuse ;  /* 0x000000064d4d7220 */ /* 0x080fe20000410000 */
[-C--:B------:R-:W-:Y:S01]  /*3670*/  FMUL.FTZ R80, R80, R6.reuse ;  /* 0x0000000650507220 */ /* 0x080fe20000410000 */
[-C--:B------:R-:W-:Y:S01]  /*3680*/  FMUL.FTZ R81, R81, R6.reuse ;  /* 0x0000000651517220 */ /* 0x080fe20000410000 */
[----:B------:R-:W0:Y:S01]  /*3690*/  SHFL.BFLY PT, R176, R169, 0x1, 0x1f ;  /* 0x0c201f00a9b07f89 */ /* 0x000e2200000e0000 */
[----:B------:R-:W-:Y:S01]  /*36a0*/  MUFU.EX2 R13, R13 ;  /* 0x0000000d000d7308 */ /* 0x000fe20000000800 */
[----:B-1----:R-:W-:Y:S01]  /*36b0*/  FFMA.FTZ R161, R189, UR10, -R201 ;  /* 0x0000000abda17c23 */ /* 0x002fe200080108c9 */
[-C--:B------:R-:W-:Y:S01]  /*36c0*/  FMUL.FTZ R84, R84, R6.reuse ;  /* 0x0000000654547220 */ /* 0x080fe20000410000 */
[-C--:B------:R-:W-:Y:S01]  /*36d0*/  FMUL.FTZ R85, R85, R6.reuse ;  /* 0x0000000655557220 */ /* 0x080fe20000410000 */
[-C--:B------:R-:W-:Y:S01]  /*36e0*/  FMUL.FTZ R88, R88, R6.reuse ;  /* 0x0000000658587220 */ /* 0x080fe20000410000 */
[-C--:B------:R-:W-:Y:S01]  /*36f0*/  FMUL.FTZ R89, R89, R6.reuse ;  /* 0x0000000659597220 */ /* 0x080fe20000410000 */
[-C--:B------:R-:W-:Y:S01]  /*3700*/  FMUL.FTZ R92, R92, R6.reuse ;  /* 0x000000065c5c7220 */ /* 0x080fe20000410000 */
[-C--:B------:R-:W-:Y:S01]  /*3710*/  FMUL.FTZ R93, R93, R6.reuse ;  /* 0x000000065d5d7220 */ /* 0x080fe20000410000 */
[----:B------:R-:W-:Y:S01]  /*3720*/  MUFU.EX2 R160, R160 ;  /* 0x000000a000a07308 */ /* 0x000fe20000000800 */
        /* <DEDUP_REMOVED lines=13> */
[----:B------:R-:W-:Y:S01]  /*3800*/  FMUL.FTZ R120, R120, R6 ;  /* 0x0000000678787220 */ /* 0x000fe20000410000 */
[----:B0-----:R-:W-:Y:S01]  /*3810*/  FMNMX.FTZ R3, R169, R176, !PT ;  /* 0x000000b0a9037209 */ /* 0x001fe20007810000 */
[----:B------:R-:W-:Y:S01]  /*3820*/  MUFU.EX2 R21, R21 ;  /* 0x0000001500157308 */ /* 0x000fe20000000800 */
[----:B------:R-:W-:Y:S01]  /*3830*/  IADD3 R176, -R203, 0xb, RZ ;  /* 0x0000000bcbb07810 */ /* 0x000fe20007ffe1ff */
[-C--:B------:R-:W-:Y:S01]  /*3840*/  FMUL.FTZ R121, R121, R6.reuse ;  /* 0x0000000679797220 */ /* 0x080fe20000410000 */
[-C--:B------:R-:W-:Y:S01]  /*3850*/  FMUL.FTZ R124, R124, R6.reuse ;  /* 0x000000067c7c7220 */ /* 0x080fe20000410000 */
[C---:B------:R-:W-:Y:S01]  /*3860*/  FADD.FTZ R173, -R3.reuse, R200 ;  /* 0x000000c803ad7221 */ /* 0x040fe20000010100 */
[----:B------:R-:W-:Y:S01]  /*3870*/  FMUL.FTZ R181, R3, UR10 ;  /* 0x0000000a03b57c20 */ /* 0x000fe20008410000 */
[-C--:B------:R-:W-:Y:S01]  /*3880*/  FMUL.FTZ R125, R125, R6.reuse ;  /* 0x000000067d7d7220 */ /* 0x080fe20000410000 */
[----:B------:R-:W-:Y:S01]  /*3890*/  FMUL.FTZ R128, R128, R6 ;  /* 0x0000000680807220 */ /* 0x000fe20000410000 */
[----:B------:R-:W-:Y:S01]  /*38a0*/  FMUL.FTZ R173, R173, UR10 ;  /* 0x0000000aadad7c20 */ /* 0x000fe20008410000 */
[--C-:B------:R-:W-:Y:S01]  /*38b0*/  FFMA.FTZ R184, R154, UR10, -R181.reuse ;  /* 0x0000000a9ab87c23 */ /* 0x100fe200080108b5 */
[--C-:B------:R-:W-:Y:S01]  /*38c0*/  FFMA.FTZ R155, R155, UR10, -R181.reuse ;  /* 0x0000000a9b9b7c23 */ /* 0x100fe200080108b5 */
[--C-:B------:R-:W-:Y:S01]  /*38d0*/  FFMA.FTZ R177, R158, UR10, -R181.reuse ;  /* 0x0000000a9eb17c23 */ /* 0x100fe200080108b5 */
[--C-:B------:R-:W-:Y:S01]  /*38e0*/  FFMA.FTZ R188, R159, UR10, -R181.reuse ;  /* 0x0000000a9fbc7c23 */ /* 0x100fe200080108b5 */
[--C-:B------:R-:W-:Y:S01]  /*38f0*/  FFMA.FTZ R202, R175, UR10, -R181.reuse ;  /* 0x0000000aafca7c23 */ /* 0x100fe200080108b5 */
[----:B------:R-:W-:Y:S01]  /*3900*/  MUFU.EX2 R173, R173 ;  /* 0x000000ad00ad7308 */ /* 0x000fe20000000800 */
[--C-:B------:R-:W-:Y:S01]  /*3910*/  FFMA.FTZ R175, R178, UR10, -R181.reuse ;  /* 0x0000000ab2af7c23 */ /* 0x100fe200080108b5 */
[--C-:B------:R-:W-:Y:S01]  /*3920*/  FFMA.FTZ R178, R179, UR10, -R181.reuse ;  /* 0x0000000ab3b27c23 */ /* 0x100fe200080108b5 */
[--C-:B------:R-:W-:Y:S01]  /*3930*/  FFMA.FTZ R179, R182, UR10, -R181.reuse ;  /* 0x0000000ab6b37c23 */ /* 0x100fe200080108b5 */
[--C-:B------:R-:W-:Y:S01]  /*3940*/  FFMA.FTZ R159, R162, UR10, -R181.reuse ;  /* 0x0000000aa29f7c23 */ /* 0x100fe200080108b5 */
[----:B------:R-:W-:Y:S01]  /*3950*/  FFMA.FTZ R182, R183, UR10, -R181 ;  /* 0x0000000ab7b67c23 */ /* 0x000fe200080108b5 */
[----:B------:R-:W-:-:S02]  /*3960*/  IMAD.U32 R183, RZ, RZ, UR23 ;  /* 0x00000017ffb77e24 */ /* 0x000fc4000f8e00ff */
[--C-:B------:R-:W-:Y:S01]  /*3970*/  FFMA.FTZ R192, R163, UR10, -R181.reuse ;  /* 0x0000000aa3c07c23 */ /* 0x100fe200080108b5 */
[----:B------:R-:W0:Y:S01]  /*3980*/  MUFU.EX2 R184, R184 ;  /* 0x000000b800b87308 */ /* 0x000e220000000800 */
[--C-:B------:R-:W-:Y:S01]  /*3990*/  FFMA.FTZ R163, R166, UR10, -R181.reuse ;  /* 0x0000000aa6a37c23 */ /* 0x100fe200080108b5 */
[----:B------:R-:W-:Y:S02]  /*39a0*/  @!P1 VIADD R154, R183, 0x22840 ;  /* 0x00022840b79a9836 */ /* 0x000fe40000000000 */
[--C-:B------:R-:W-:Y:S01]  /*39b0*/  FFMA.FTZ R200, R171, UR10, -R181.reuse ;  /* 0x0000000aabc87c23 */ /* 0x100fe200080108b5 */
[--C-:B------:R-:W-:Y:S01]  /*39c0*/  FFMA.FTZ R171, R174, UR10, -R181.reuse ;  /* 0x0000000aaeab7c23 */ /* 0x100fe200080108b5 */
[--C-:B------:R-:W-:Y:S01]  /*39d0*/  FFMA.FTZ R185, R186, UR10, -R181.reuse ;  /* 0x0000000abab97c23 */ /* 0x100fe200080108b5 */
[--C-:B------:R-:W-:Y:S01]  /*39e0*/  FFMA.FTZ R186, R187, UR10, -R181.reuse ;  /* 0x0000000abbba7c23 */ /* 0x100fe200080108b5 */
[----:B------:R-:W-:Y:S01]  /*39f0*/  @!P1 PRMT R154, RZ, 0x654, R154 ;  /* 0x00000654ff9a9816 */ /* 0x000fe2000000009a */
[----:B------:R-:W1:Y:S01]  /*3a00*/  MUFU.EX2 R155, R155 ;  /* 0x0000009b009b7308 */ /* 0x000e620000000800 */
[----:B------:R2:W-:Y:S06]  /*3a10*/  BAR.ARV R176, 0x100 ;  /* 0x000400b00000751d */ /* 0x0005ec0000002000 */
[----:B------:R3:W-:Y:S01]  /*3a20*/  @!P1 SYNCS.ARRIVE.TRANS64.RED.A1T0 RZ, [R154+URZ], RZ ;  /* 0x000000ff9aff99a7 */ /* 0x0007e2000810043f */
[----:B------:R-:W4:Y:S01]  /*3a30*/  MUFU.EX2 R177, R177 ;  /* 0x000000b100b17308 */ /* 0x000f220000000800 */
[----:B0-----:R-:W-:Y:S01]  /*3a40*/  FFMA.FTZ R4, R173, R4, R184 ;  /* 0x00000004ad047223 */ /* 0x001fe200000100b8 */
[--C-:B------:R-:W-:Y:S01]  /*3a50*/  FFMA.FTZ R187, R190, UR10, -R181.reuse ;  /* 0x0000000abebb7c23 */ /* 0x100fe200080108b5 */
[--C-:B------:R-:W-:Y:S01]  /*3a60*/  FFMA.FTZ R190, R191, UR10, -R181.reuse ;  /* 0x0000000abfbe7c23 */ /* 0x100fe200080108b5 */
[--C-:B------:R-:W-:Y:S01]  /*3a70*/  FFMA.FTZ R194, R194, UR10, -R181.reuse ;  /* 0x0000000ac2c27c23 */ /* 0x100fe200080108b5 */
[--C-:B------:R-:W-:Y:S01]  /*3a80*/  FFMA.FTZ R195, R195, UR10, -R181.reuse ;  /* 0x0000000ac3c37c23 */ /* 0x100fe200080108b5 */
[----:B------:R-:W-:Y:S01]  /*3a90*/  FFMA.FTZ R198, R198, UR10, -R181 ;  /* 0x0000000ac6c67c23 */ /* 0x000fe200080108b5 */
[----:B---3--:R-:W-:Y:S01]  /*3aa0*/  FADD.FTZ R154, R8, R5 ;  /* 0x00000005089a7221 */ /* 0x008fe20000010000 */
[----:B------:R-:W0:Y:S01]  /*3ab0*/  MUFU.EX2 R188, R188 ;  /* 0x000000bc00bc7308 */ /* 0x000e220000000800 */
[----:B-1----:R-:W-:Y:S01]  /*3ac0*/  FADD.FTZ R4, R155, R4 ;  /* 0x000000049b047221 */ /* 0x002fe20000010000 */
[----:B------:R-:W-:Y:S01]  /*3ad0*/  FFMA.FTZ R199, R199, UR10, -R181 ;  /* 0x0000000ac7c77c23 */ /* 0x000fe200080108b5 */
[----:B------:R-:W-:Y:S01]  /*3ae0*/  FADD.FTZ R5, R9, R154 ;  /* 0x0000009a09057221 */ /* 0x000fe20000010000 */
[-C--:B------:R-:W-:Y:S01]  /*3af0*/  FMUL.FTZ R129, R129, R6.reuse ;  /* 0x0000000681817220 */ /* 0x080fe20000410000 */
[-C--:B------:R-:W-:Y:S01]  /*3b00*/  FMUL.FTZ R132, R132, R6.reuse ;  /* 0x0000000684847220 */ /* 0x080fe20000410000 */
[-C--:B------:R-:W-:Y:S01]  /*3b10*/  FMUL.FTZ R133, R133, R6.reuse ;  /* 0x0000000685857220 */ /* 0x080fe20000410000 */
[----:B------:R-:W-:Y:S01]  /*3b20*/  FADD.FTZ R154, R156, R5 ;  /* 0x000000059c9a7221 */ /* 0x000fe20000010000 */
[----:B------:R-:W1:Y:S01]  /*3b30*/  MUFU.EX2 R159, R159 ;  /* 0x0000009f009f7308 */ /* 0x000e620000000800 */
[----:B----4-:R-:W-:Y:S01]  /*3b40*/  FADD.FTZ R7, R177, R4 ;  /* 0x00000004b1077221 */ /* 0x010fe20000010000 */
[-C--:B------:R-:W-:Y:S01]  /*3b50*/  FMUL.FTZ R136, R136, R6.reuse ;  /* 0x0000000688887220 */ /* 0x080fe20000410000 */
[----:B------:R-:W-:Y:S01]  /*3b60*/  FADD.FTZ R5, R11, R154 ;  /* 0x0000009a0b057221 */ /* 0x000fe20000010000 */
[-C--:B------:R-:W-:Y:S01]  /*3b70*/  FMUL.FTZ R137, R137, R6.reuse ;  /* 0x0000000689897220 */ /* 0x080fe20000410000 */
[-C--:B------:R-:W-:Y:S01]  /*3b80*/  FMUL.FTZ R140, R140, R6.reuse ;  /* 0x000000068c8c7220 */ /* 0x080fe20000410000 */
[-C--:B------:R-:W-:Y:S01]  /*3b90*/  FMUL.FTZ R141, R141, R6.reuse ;  /* 0x000000068d8d7220 */ /* 0x080fe20000410000 */
[----:B------:R-:W-:Y:S01]  /*3ba0*/  FADD.FTZ R154, R10, R5 ;  /* 0x000000050a9a7221 */ /* 0x000fe20000010000 */
[----:B------:R-:W3:Y:S01]  /*3bb0*/  MUFU.EX2 R192, R192 ;  /* 0x000000c000c07308 */ /* 0x000ee20000000800 */
[----:B0-----:R-:W-:Y:S01]  /*3bc0*/  FADD.FTZ R4, R188, R7 ;  /* 0x00000007bc047221 */ /* 0x001fe20000010000 */
[-C--:B------:R-:W-:Y:S01]  /*3bd0*/  FMUL.FTZ R144, R144, R6.reuse ;  /* 0x0000000690907220 */ /* 0x080fe20000410000 */
[----:B------:R-:W-:Y:S01]  /*3be0*/  FADD.FTZ R5, R13, R154 ;  /* 0x0000009a0d057221 */ /* 0x000fe20000010000 */
[-C--:B------:R-:W-:Y:S01]  /*3bf0*/  FMUL.FTZ R145, R145, R6.reuse ;  /* 0x0000000691917220 */ /* 0x080fe20000410000 */
[-C--:B------:R-:W-:Y:S01]  /*3c00*/  FMUL.FTZ R148, R148, R6.reuse ;  /* 0x0000000694947220 */ /* 0x080fe20000410000 */
[----:B------:R-:W-:Y:S01]  /*3c10*/  FMUL.FTZ R149, R149, R6 ;  /* 0x0000000695957220 */ /* 0x000fe20000410000 */
[----:B------:R-:W-:Y:S01]  /*3c20*/  FADD.FTZ R154, R160, R5 ;  /* 0x00000005a09a7221 */ /* 0x000fe20000010000 */
[----:B------:R0:W-:Y:S01]  /*3c30*/  MUFU.EX2 R169, R196 ;  /* 0x000000c400a97308 */ /* 0x0001e20000000800 */
        /* <DEDUP_REMOVED lines=8> */
[--C-:B0-----:R-:W-:Y:S01]  /*3cc0*/  FFMA.FTZ R196, R167, UR10, -R181.reuse ;  /* 0x0000000aa7c47c23 */ /* 0x101fe200080108b5 */
[----:B------:R-:W-:Y:S01]  /*3cd0*/  FFMA.FTZ R167, R170, UR10, -R181 ;  /* 0x0000000aaaa77c23 */ /* 0x000fe200080108b5 */
[----:B---3--:R-:W-:Y:S01]  /*3ce0*/  FADD.FTZ R4, R192, R7 ;  /* 0x00000007c0047221 */ /* 0x008fe20000010000 */
[----:B------:R-:W-:Y:S01]  /*3cf0*/  FADD.FTZ R5, R21, R154 ;  /* 0x0000009a15057221 */ /* 0x000fe20000010000 */
[-C--:B------:R-:W-:Y:S01]  /*3d00*/  FMUL.FTZ R31, R31, R173.reuse ;  /* 0x000000ad1f1f7220 */ /* 0x080fe20000410000 */
[-C--:B------:R-:W-:Y:S01]  /*3d10*/  FMUL.FTZ R34, R34, R173.reuse ;  /* 0x000000ad22227220 */ /* 0x080fe20000410000 */
[-C--:B------:R-:W-:Y:S01]  /*3d20*/  FMUL.FTZ R35, R35, R173.reuse ;  /* 0x000000ad23237220 */ /* 0x080fe20000410000 */
[----:B------:R-:W0:Y:S01]  /*3d30*/  MUFU.EX2 R196, R196 ;  /* 0x000000c400c47308 */ /* 0x000e220000000800 */
[-C--:B------:R-:W-:Y:S01]  /*3d40*/  FMUL.FTZ R38, R38, R173.reuse ;  /* 0x000000ad26267220 */ /* 0x080fe20000410000 */
[-C--:B------:R-:W-:Y:S01]  /*3d50*/  FMUL.FTZ R39, R39, R173.reuse ;  /* 0x000000ad27277220 */ /* 0x080fe20000410000 */
[-C--:B------:R-:W-:Y:S01]  /*3d60*/  FMUL.FTZ R42, R42, R173.reuse ;  /* 0x000000ad2a2a7220 */ /* 0x080fe20000410000 */
[-C--:B------:R-:W-:Y:S01]  /*3d70*/  FMUL.FTZ R43, R43, R173.reuse ;  /* 0x000000ad2b2b7220 */ /* 0x080fe20000410000 */
[-C--:B------:R-:W-:Y:S01]  /*3d80*/  FMUL.FTZ R46, R46, R173.reuse ;  /* 0x000000ad2e2e7220 */ /* 0x080fe20000410000 */
[-C--:B------:R-:W-:Y:S01]  /*3d90*/  FMUL.FTZ R47, R47, R173.reuse ;  /* 0x000000ad2f2f7220 */ /* 0x080fe20000410000 */
[-C--:B------:R-:W-:Y:S01]  /*3da0*/  FMUL.FTZ R50, R50, R173.reuse ;  /* 0x000000ad32327220 */ /* 0x080fe20000410000 */
[----:B------:R-:W3:Y:S01]  /*3db0*/  MUFU.EX2 R167, R167 ;  /* 0x000000a700a77308 */ /* 0x000ee20000000800 */
[----:B-1----:R-:W-:Y:S01]  /*3dc0*/  FADD.FTZ R7, R163, R4 ;  /* 0x00000004a3077221 */ /* 0x002fe20000010000 */
[-C--:B------:R-:W-:Y:S01]  /*3dd0*/  FMUL.FTZ R51, R51, R173.reuse ;  /* 0x000000ad33337220 */ /* 0x080fe20000410000 */
[-C--:B------:R-:W-:Y:S01]  /*3de0*/  FMUL.FTZ R54, R54, R173.reuse ;  /* 0x000000ad36367220 */ /* 0x080fe20000410000 */
[-C--:B------:R-:W-:Y:S01]  /*3df0*/  FMUL.FTZ R55, R55, R173.reuse ;  /* 0x000000ad37377220 */ /* 0x080fe20000410000 */
[-C--:B------:R-:W-:Y:S01]  /*3e00*/  FMUL.FTZ R58, R58, R173.reuse ;  /* 0x000000ad3a3a7220 */ /* 0x080fe20000410000 */
[-C--:B------:R-:W-:Y:S01]  /*3e10*/  FMUL.FTZ R59, R59, R173.reuse ;  /* 0x000000ad3b3b7220 */ /* 0x080fe20000410000 */
[-C--:B------:R-:W-:Y:S01]  /*3e20*/  FMUL.FTZ R62, R62, R173.reuse ;  /* 0x000000ad3e3e7220 */ /* 0x080fe20000410000 */
[----:B------:R-:W1:Y:S01]  /*3e30*/  MUFU.EX2 R200, R200 ;  /* 0x000000c800c87308 */ /* 0x000e620000000800 */
[----:B0-----:R-:W-:Y:S01]  /*3e40*/  FADD.FTZ R4, R196, R7 ;  /* 0x00000007c4047221 */ /* 0x001fe20000010000 */
[-C--:B------:R-:W-:Y:S01]  /*3e50*/  FMUL.FTZ R63, R63, R173.reuse ;  /* 0x000000ad3f3f7220 */ /* 0x080fe20000410000 */
[-C--:B------:R-:W-:Y:S01]  /*3e60*/  FMUL.FTZ R66, R66, R173.reuse ;  /* 0x000000ad42427220 */ /* 0x080fe20000410000 */
[-C--:B------:R-:W-:Y:S01]  /*3e70*/  FMUL.FTZ R67, R67, R173.reuse ;  /* 0x000000ad43437220 */ /* 0x080fe20000410000 */
[-C--:B------:R-:W-:Y:S01]  /*3e80*/  FMUL.FTZ R70, R70, R173.reuse ;  /* 0x000000ad46467220 */ /* 0x080fe20000410000 */
[-C--:B------:R-:W-:Y:S01]  /*3e90*/  FMUL.FTZ R71, R71, R173.reuse ;  /* 0x000000ad47477220 */ /* 0x080fe20000410000 */
[-C--:B------:R-:W-:Y:S01]  /*3ea0*/  FMUL.FTZ R74, R74, R173.reuse ;  /* 0x000000ad4a4a7220 */ /* 0x080fe20000410000 */
[----:B------:R-:W0:Y:S01]  /*3eb0*/  MUFU.EX2 R171, R171 ;  /* 0x000000ab00ab7308 */ /* 0x000e220000000800 */
[----:B---3--:R-:W-:Y:S01]  /*3ec0*/  FADD.FTZ R7, R167, R4 ;  /* 0x00000004a7077221 */ /* 0x008fe20000010000 */
        /* <DEDUP_REMOVED lines=50> */
[----:B------:R-:W-:Y:S01]  /*41f0*/  FMUL.FTZ R151, R151, R173 ;  /* 0x000000ad97977220 */ /* 0x000fe20000410000 */
[----:B------:R-:W-:-:S02]  /*4200*/  F2FP.BF16.F32.PACK_AB R156, R11, R156 ;  /* 0x0000009c0b9c723e */ /* 0x000fc400000010ff */
[----:B------:R-:W-:Y:S01]  /*4210*/  F2FP.BF16.F32.PACK_AB R158, R13, R10 ;  /* 0x0000000a0d9e723e */ /* 0x000fe200000010ff */
[----:B------:R-:W3:Y:S01]  /*4220*/  MUFU.EX2 R179, R179 ;  /* 0x000000b300b37308 */ /* 0x000ee20000000800 */
[----:B-1----:R-:W-:Y:S01]  /*4230*/  FADD.FTZ R4, R178, R7 ;  /* 0x00000007b2047221 */ /* 0x002fe20000010000 */
[----:B------:R-:W-:Y:S02]  /*4240*/  F2FP.BF16.F32.PACK_AB R160, R15, R160 ;  /* 0x000000a00fa0723e */ /* 0x000fe400000010ff */
[----:B------:R-:W-:Y:S02]  /*4250*/  F2FP.BF16.F32.PACK_AB R162, R21, R12 ;  /* 0x0000000c15a2723e */ /* 0x000fe400000010ff */
[----:B------:R-:W-:Y:S02]  /*4260*/  F2FP.BF16.F32.PACK_AB R164, R23, R164 ;  /* 0x000000a417a4723e */ /* 0x000fe400000010ff */
[----:B------:R-:W1:Y:S01]  /*4270*/  MUFU.EX2 R153, R153 ;  /* 0x0000009900997308 */ /* 0x000e620000000800 */
[----:B0-----:R-:W-:-:S07]  /*4280*/  FADD.FTZ R154, R14, R5 ;  /* 0x000000050e9a7221 */ /* 0x001fce0000010000 */
[----:B------:R-:W0:Y:S01]  /*4290*/  MUFU.EX2 R182, R182 ;  /* 0x000000b600b67308 */ /* 0x000e220000000800 */
[----:B---3--:R-:W-:-:S07]  /*42a0*/  FADD.FTZ R7, R179, R4 ;  /* 0x00000004b3077221 */ /* 0x008fce0000010000 */
[----:B------:R-:W3:Y:S01]  /*42b0*/  MUFU.EX2 R168, R168 ;  /* 0x000000a800a87308 */ /* 0x000ee20000000800 */
[C---:B-1----:R-:W-:Y:S01]  /*42c0*/  FADD.FTZ R5, R153.reuse, R154 ;  /* 0x0000009a99057221 */ /* 0x042fe20000010000 */
        /* <DEDUP_REMOVED lines=8> */
[----:B-1----:R-:W-:-:S07]  /*4350*/  FADD.FTZ R7, R185, R4 ;  /* 0x00000004b9077221 */ /* 0x002fce0000010000 */
[----:B------:R-:W1:Y:S01]  /*4360*/  MUFU.EX2 R20, R20 ;  /* 0x0000001400147308 */ /* 0x000e620000000800 */
[C---:B0-----:R-:W-:Y:S01]  /*4370*/  FADD.FTZ R5, R157.reuse, R154 ;  /* 0x0000009a9d057221 */ /* 0x041fe20000010000 */
[----:B------:R-:W-:Y:S02]  /*4380*/  F2FP.BF16.F32.PACK_AB R168, R157, R168 ;  /* 0x000000a89da8723e */ /* 0x000fe400000010ff */
[----:B------:R-:W-:Y:S02]  /*4390*/  F2FP.BF16.F32.PACK_AB R157, R192, R159 ;  /* 0x0000009fc09d723e */ /* 0x000fe400000010ff */
[----:B------:R-:W-:Y:S02]  /*43a0*/  F2FP.BF16.F32.PACK_AB R159, R196, R163 ;  /* 0x000000a3c49f723e */ /* 0x000fe400000010ff */
[----:B------:R-:W0:Y:S01]  /*43b0*/  MUFU.EX2 R187, R187 ;  /* 0x000000bb00bb7308 */ /* 0x000e220000000800 */
[----:B---3--:R-:W-:Y:S01]  /*43c0*/  FADD.FTZ R4, R186, R7 ;  /* 0x00000007ba047221 */ /* 0x008fe20000010000 */
[----:B------:R-:W-:-:S06]  /*43d0*/  F2FP.BF16.F32.PACK_AB R163, R202, R171 ;  /* 0x000000abcaa3723e */ /* 0x000fcc00000010ff */
[----:B------:R-:W3:Y:S01]  /*43e0*/  MUFU.EX2 R161, R161 ;  /* 0x000000a100a17308 */ /* 0x000ee20000000800 */
[----:B-1----:R-:W-:-:S07]  /*43f0*/  FADD.FTZ R154, R20, R5 ;  /* 0x00000005149a7221 */ /* 0x002fce0000010000 */
[----:B------:R-:W1:Y:S01]  /*4400*/  MUFU.EX2 R190, R190 ;  /* 0x000000be00be7308 */ /* 0x000e620000000800 */
[----:B0-----:R-:W-:-:S07]  /*4410*/  FADD.FTZ R7, R187, R4 ;  /* 0x00000004bb077221 */ /* 0x001fce0000010000 */
[----:B------:R-:W0:Y:S01]  /*4420*/  MUFU.EX2 R172, R172 ;  /* 0x000000ac00ac7308 */ /* 0x000e220000000800 */
[----:B---3--:R-:W-:Y:S01]  /*4430*/  FADD.FTZ R5, R161, R154 ;  /* 0x0000009aa1057221 */ /* 0x008fe20000010000 */
[----:B------:R-:W-:Y:S02]  /*4440*/  F2FP.BF16.F32.PACK_AB R154, R9, R8 ;  /* 0x00000008099a723e */ /* 0x000fe400000010ff */
[----:B------:R-:W-:Y:S02]  /*4450*/  F2FP.BF16.F32.PACK_AB R170, R161, R20 ;  /* 0x00000014a1aa723e */ /* 0x000fe400000010ff */
[----:B------:R-:W-:Y:S02]  /*4460*/  F2FP.BF16.F32.PACK_AB R161, R200, R167 ;  /* 0x000000a7c8a1723e */ /* 0x000fe400000010ff */
[----:B------:R-:W3:Y:S01]  /*4470*/  MUFU.EX2 R181, R194 ;  /* 0x000000c200b57308 */ /* 0x000ee20000000800 */
[----:B-1----:R-:W-:Y:S01]  /*4480*/  FADD.FTZ R4, R190, R7 ;  /* 0x00000007be047221 */ /* 0x002fe20000010000 */
[----:B------:R-:W-:-:S02]  /*4490*/  F2FP.BF16.F32.PACK_AB R167, R182, R179 ;  /* 0x000000b3b6a7723e */ /* 0x000fc400000010ff */
[----:B------:R-:W-:-:S04]  /*44a0*/  F2FP.BF16.F32.PACK_AB R171, R190, R187 ;  /* 0x000000bbbeab723e */ /* 0x000fc800000010ff */
[----:B------:R-:W1:Y:S01]  /*44b0*/  MUFU.EX2 R165, R165 ;  /* 0x000000a500a57308 */ /* 0x000e620000000800 */
[----:B0-----:R-:W-:-:S07]  /*44c0*/  FADD.FTZ R8, R172, R5 ;  /* 0x00000005ac087221 */ /* 0x001fce0000010000 */
[----:B------:R-:W0:Y:S01]  /*44d0*/  MUFU.EX2 R6, R195 ;  /* 0x000000c300067308 */ /* 0x000e220000000800 */
[----:B---3--:R-:W-:-:S07]  /*44e0*/  FADD.FTZ R7, R181, R4 ;  /* 0x00000004b5077221 */ /* 0x008fce0000010000 */
[----:B------:R-:W3:Y:S01]  /*44f0*/  MUFU.EX2 R198, R198 ;  /* 0x000000c600c67308 */ /* 0x000ee20000000800 */
[C---:B-1----:R-:W-:Y:S01]  /*4500*/  FADD.FTZ R8, R165.reuse, R8 ;  /* 0x00000008a5087221 */ /* 0x042fe20000010000 */
[----:B------:R-:W-:Y:S02]  /*4510*/  F2FP.BF16.F32.PACK_AB R172, R165, R172 ;  /* 0x000000aca5ac723e */ /* 0x000fe400000010ff */
[----:B------:R-:W-:Y:S01]  /*4520*/  F2FP.BF16.F32.PACK_AB R165, R178, R175 ;  /* 0x000000afb2a5723e */ /* 0x000fe200000010ff */
[----:B------:R-:W-:-:S03]  /*4530*/  FADD.FTZ R5, R169, R8 ;  /* 0x00000008a9057221 */ /* 0x000fc60000010000 */
[----:B------:R-:W1:Y:S01]  /*4540*/  MUFU.EX2 R180, R180 ;  /* 0x000000b400b47308 */ /* 0x000e620000000800 */
[C---:B0-----:R-:W-:Y:S01]  /*4550*/  FADD.FTZ R7, R6.reuse, R7 ;  /* 0x0000000706077221 */ /* 0x041fe20000010000 */
[----:B------:R-:W-:-:S06]  /*4560*/  F2FP.BF16.F32.PACK_AB R173, R6, R181 ;  /* 0x000000b506ad723e */ /* 0x000fcc00000010ff */
[----:B------:R-:W0:Y:S01]  /*4570*/  MUFU.EX2 R199, R199 ;  /* 0x000000c700c77308 */ /* 0x000e220000000800 */
[----:B---3--:R-:W-:Y:S01]  /*4580*/  FADD.FTZ R4, R198, R7 ;  /* 0x00000007c6047221 */ /* 0x008fe20000010000 */
[C---:B-1----:R-:W-:Y:S01]  /*4590*/  F2FP.BF16.F32.PACK_AB R174, R180.reuse, R169 ;  /* 0x000000a9b4ae723e */ /* 0x042fe200000010ff */
[----:B------:R-:W-:Y:S01]  /*45a0*/  FADD.FTZ R5, R180, R5 ;  /* 0x00000005b4057221 */ /* 0x000fe20000010000 */
[----:B------:R-:W-:Y:S01]  /*45b0*/  F2FP.BF16.F32.PACK_AB R169, R186, R185 ;  /* 0x000000b9baa9723e */ /* 0x000fe200000010ff */
[C---:B0-----:R-:W-:Y:S01]  /*45c0*/  FADD.FTZ R4, R199.reuse, R4 ;  /* 0x00000004c7047221 */ /* 0x041fe20000010000 */
[----:B------:R-:W-:Y:S01]  /*45d0*/  F2FP.BF16.F32.PACK_AB R175, R199, R198 ;  /* 0x000000c6c7af723e */ /* 0x000fe200000010ff */
[----:B--2---:R-:W-:Y:S06]  /*45e0*/  @!P0 BRA `(.L_x_24) ;  /* 0x0000000000048947 */ /* 0x004fec0003800000 */
[----:B------:R-:W-:Y:S01]  /*45f0*/  BPT.TRAP 0x1 ;  /* 0x000000040000795c */ /* 0x000fe20000300000 */
.L_x_24:
[----:B------:R-:W-:-:S04]  /*4600*/  IMAD.U32 R6, RZ, RZ, UR24 ;  /* 0x00000018ff067e24 */ /* 0x000fc8000f8e00ff */
[----:B------:R0:W1:Y:S01]  /*4610*/  SYNCS.PHASECHK.TRANS64.TRYWAIT P3, [UR23+0x22850], R6 ;  /* 0x02285006ff0075a7 */ /* 0x0000620008060157 */
[----:B------:R-:W-:Y:S05]  /*4620*/  @!P0 BRA `(.L_x_25) ;  /* 0x0000000000048947 */ /* 0x000fea0003800000 */
[----:B------:R-:W-:Y:S01]  /*4630*/  BPT.TRAP 0x1 ;  /* 0x000000040000795c */ /* 0x000fe20000300000 */
.L_x_25:
[----:B-1----:R-:W-:Y:S05]  /*4640*/  @P3 BRA `(.L_x_26) ;  /* 0x00000000000c3947 */ /* 0x002fea0003800000 */
[----:B0-----:R-:W-:-:S04]  /*4650*/  IMAD.U32 R6, RZ, RZ, UR24 ;  /* 0x00000018ff067e24 */ /* 0x001fc8000f8e00ff */
[----:B------:R-:W0:Y:S02]  /*4660*/  SYNCS.PHASECHK.TRANS64.TRYWAIT P3, [UR23+0x22850], R6 ;  /* 0x02285006ff0075a7 */ /* 0x000e240008060157 */
[----:B0-----:R-:W-:Y:S05]  /*4670*/  @!P3 BRA `(.L_x_27) ;  /* 0x0000006c0044b947 */ /* 0x001fea0003800000 */
.L_x_26:
[----:B0-----:R-:W0:Y:S01]  /*4680*/  S2R R6, SR_TID.X ;  /* 0x0000000000067919 */ /* 0x001e220000002100 */
[----:B------:R-:W-:Y:S01]  /*4690*/  UIMAD UR11, UR36, 0xc00, UR21 ;  /* 0x00000c00240b78a4 */ /* 0x000fe2000f8e0215 */
[----:B------:R-:W-:Y:S01]  /*46a0*/  @!P1 VIADD R183, R183, 0x22860 ;  /* 0x00022860b7b79836 */ /* 0x000fe20000000000 */
[----:B------:R-:W-:Y:S01]  /*46b0*/  UMOV UR7, 0x40000040 ;  /* 0x4000004000077882 */ /* 0x000fe20000000000 */
[----:B------:R-:W-:Y:S02]  /*46c0*/  IMAD.MOV.U32 R200, RZ, RZ, R3 ;  /* 0x000000ffffc87224 */ /* 0x000fe400078e0003 */
[----:B------:R-:W-:Y:S01]  /*46d0*/  IMAD.MOV.U32 R7, RZ, RZ, R0 ;  /* 0x000000ffff077224 */ /* 0x000fe200078e0000 */
[----:B------:R-:W-:Y:S01]  /*46e0*/  @!P1 PRMT R183, RZ, 0x654, R183 ;  /* 0x00000654ffb79816 */ /* 0x000fe200000000b7 */
[----:B------:R-:W-:Y:S01]  /*46f0*/  UMOV UR6, UR11 ;  /* 0x0000000b00067c82 */ /* 0x000fe20008000000 */
[----:B0-----:R-:W-:-:S05]  /*4700*/  SHF.R.U32.HI R6, RZ, 0x7, R6 ;  /* 0x00000007ff067819 */ /* 0x001fca0000011606 */
[----:B------:R-:W-:-:S05]  /*4710*/  VIADD R6, R6, 0x8 ;  /* 0x0000000806067836 */ /* 0x000fca0000000000 */
[----:B------:R2:W-:Y:S06]  /*4720*/  BAR.SYNC.DEFER_BLOCKING R6, 0x100 ;  /* 0x000400060000751d */ /* 0x0005ec0000010000 */
[----:B------:R-:W-:-:S06]  /*4730*/  WARPGROUP.ARRIVE ;  /* 0x00000000000079c5 */ /* 0x000fcc0000000000 */
        /* <DEDUP_REMOVED lines=33> */
[----:B------:R-:W-:Y:S05]  /*4950*/  @P2 BRA `(.L_x_28) ;  /* 0xffffffe000a82947 */ /* 0x000fea000383ffff */
.L_x_19:
[----:B--23--:R-:W2:Y:S01]  /*4960*/  SHFL.BFLY PT, R6, R5, 0x2, 0x1f ;  /* 0x0c401f0005067f89 */ /* 0x00cea200000e0000 */
[----:B------:R-:W-:Y:S01]  /*4970*/  MOV R206, 0x400 ;  /* 0x0000040000ce7802 */ /* 0x000fe20000000f00 */
[----:B------:R-:W-:Y:S02]  /*4980*/  UIADD3 UR4, -UR41, URZ, URZ ;  /* 0x0000003f29047290 */ /* 0x000fe4000fffe13f */
[----:B------:R-:W3:Y:S01]  /*4990*/  SHFL.BFLY PT, R9, R4, 0x2, 0x1f ;  /* 0x0c401f0004097f89 */ /* 0x000ee200000e0000 */
[----:B------:R-:W-:Y:S01]  /*49a0*/  ULDC.64 UR6, c[0x0][0xb90] ;  /* 0x0002e40000067ab9 */ /* 0x000fe20000000a00 */
[----:B------:R-:W-:Y:S01]  /*49b0*/  ULDC.64 UR8, c[0x0][0xae8] ;  /* 0x0002ba0000087ab9 */ /* 0x000fe20000000a00 */
[----:B------:R-:W4:Y:S01]  /*49c0*/  S2R R11, SR_CgaCtaId ;  /* 0x00000000000b7919 */ /* 0x000f220000008800 */
[----:B------:R-:W4:Y:S01]  /*49d0*/  S2R R13, SR_SWINHI ;  /* 0x00000000000d7919 */ /* 0x000f220000002f00 */
[----:B--2---:R-:W-:Y:S01]  /*49e0*/  FADD.FTZ R6, R6, R5 ;  /* 0x0000000506067221 */ /* 0x004fe20000010000 */
[----:B------:R-:W-:-:S02]  /*49f0*/  IMAD.MOV.U32 R5, RZ, RZ, -0x800000 ;  /* 0xff800000ff057424 */ /* 0x000fc400078e00ff */
[----:B---3--:R-:W-:Y:S02]  /*4a00*/  FADD.FTZ R9, R9, R4 ;  /* 0x0000000409097221 */ /* 0x008fe40000010000 */
[----:B01----:R-:W0:Y:S01]  /*4a10*/  SHFL.BFLY PT, R7, R6, 0x1, 0x1f ;  /* 0x0c201f0006077f89 */ /* 0x003e2200000e0000 */
[----:B------:R-:W-:-:S03]  /*4a20*/  IMAD.MOV.U32 R4, RZ, RZ, RZ ;  /* 0x000000ffff047224 */ /* 0x000fc600078e00ff */
[----:B------:R-:W1:Y:S01]  /*4a30*/  SHFL.BFLY PT, R8, R9, 0x1, 0x1f ;  /* 0x0c201f0009087f89 */ /* 0x000e6200000e0000 */
[----:B----4-:R-:W-:-:S04]  /*4a40*/  LEA R206, R11, R206, 0x18 ;  /* 0x000000ce0bce7211 */ /* 0x010fc800078ec0ff */
[----:B------:R-:W-:Y:S02]  /*4a50*/  MOV R10, R206 ;  /* 0x000000ce000a7202 */ /* 0x000fe40000000f00 */
[----:B------:R-:W-:Y:S01]  /*4a60*/  MOV R11, R13 ;  /* 0x0000000d000b7202 */ /* 0x000fe20000000f00 */
[----:B------:R-:W-:Y:S02]  /*4a70*/  IMAD.U32 R13, RZ, RZ, UR10 ;  /* 0x0000000aff0d7e24 */ /* 0x000fe4000f8e00ff */
[----:B0-----:R-:W-:Y:S01]  /*4a80*/  FADD.FTZ R12, R6, R7 ;  /* 0x00000007060c7221 */ /* 0x001fe20000010000 */
[----:B------:R-:W-:Y:S02]  /*4a90*/  IMAD.MOV.U32 R7, RZ, RZ, RZ ;  /* 0x000000ffff077224 */ /* 0x000fe400078e00ff */
[----:B------:R-:W-:Y:S02]  /*4aa0*/  IMAD.MOV.U32 R6, RZ, RZ, -0x800000 ;  /* 0xff800000ff067424 */ /* 0x000fe400078e00ff */
[----:B-1----:R-:W-:Y:S01]  /*4ab0*/  FADD.FTZ R14, R9, R8 ;  /* 0x00000008090e7221 */ /* 0x002fe20000010000 */
[----:B------:R0:W-:Y:S08]  /*4ac0*/  BAR.ARV R176, 0x100 ;  /* 0x000400b00000751d */ /* 0x0001f00000002000 */
[----:B------:R-:W-:Y:S08]  /*4ad0*/  BAR.ARV 0x8, 0x180 ;  /* 0x0206000000007b1d */ /* 0x000ff00000002000 */
[----:B------:R-:W-:Y:S01]  /*4ae0*/  BAR.SYNC.DEFER_BLOCKING 0x1, 0x100 ;  /* 0x0044000000007b1d */ /* 0x000fe20000010000 */
[----:B------:R-:W-:Y:S01]  /*4af0*/  FSETP.NE.FTZ.AND P0, PT, R12, RZ, PT ;  /* 0x000000ff0c00720b */ /* 0x000fe20003f15000 */
[----:B------:R-:W-:Y:S01]  /*4b00*/  IMAD R9, R22, 0x40, R2 ;  /* 0x0000004016097824 */ /* 0x000fe200078e0202 */
[----:B------:R-:W-:-:S03]  /*4b10*/  FSETP.NE.FTZ.AND P1, PT, R14, RZ, PT ;  /* 0x000000ff0e00720b */ /* 0x000fc60003f35000 */
[----:B------:R-:W-:-:S04]  /*4b20*/  IMAD.WIDE R8, R9, 0x2, R10 ;  /* 0x0000000209087825 */ /* 0x000fc800078e020a */
[----:B------:R-:W-:-:S04]  /*4b30*/  IMAD.WIDE R10, R211, 0x2, R10 ;  /* 0x00000002d30a7825 */ /* 0x000fc800078e020a */
[----:B------:R-:W1:Y:S01]  /*4b40*/  @P0 MUFU.RCP R7, R12 ;  /* 0x0000000c00070308 */ /* 0x000e620000001000 */
[C---:B------:R-:W-:Y:S01]  /*4b50*/  IADD3 R21, P3, R10.reuse, 0xc060, RZ ;  /* 0x0000c0600a157810 */ /* 0x040fe20007f7e0ff */
[----:B------:R-:W-:Y:S01]  /*4b60*/  @P0 FMUL.FTZ R13, R13, 0.69314718246459960938 ;  /* 0x3f3172180d0d0820 */ /* 0x000fe20000410000 */
[----:B------:R-:W-:Y:S02]  /*4b70*/  LOP3.LUT R171, R10, 0x380, RZ, 0xc0, !PT ;  /* 0x000003800aab7812 */ /* 0x000fe400078ec0ff */
[----:B------:R-:W-:Y:S02]  /*4b80*/  LOP3.LUT R15, R21, 0x380, RZ, 0xc0, !PT ;  /* 0x00000380150f7812 */ /* 0x000fe400078ec0ff */
[----:B------:R-:W-:Y:S01]  /*4b90*/  SHF.R.U64 R171, R171, 0x3, RZ ;  /* 0x00000003abab7819 */ /* 0x000fe200000012ff */
[----:B------:R-:W-:Y:S03]  /*4ba0*/  @P1 MUFU.RCP R4, R14 ;  /* 0x0000000e00041308 */ /* 0x000fe60000001000 */
[----:B------:R-:W-:Y:S01]  /*4bb0*/  LOP3.LUT R170, R171, R10, RZ, 0x3c, !PT ;  /* 0x0000000aabaa7212 */ /* 0x000fe200078e3cff */
[----:B------:R-:W-:-:S04]  /*4bc0*/  IMAD.MOV.U32 R171, RZ, RZ, R11 ;  /* 0x000000ffffab7224 */ /* 0x000fc800078e000b */
[----:B------:R-:W2:Y:S01]  /*4bd0*/  @P0 MUFU.LG2 R12, R12 ;  /* 0x0000000c000c0308 */ /* 0x000ea20000000c00 */
[-C--:B-1----:R-:W-:Y:S01]  /*4be0*/  FMUL.FTZ R204, R53, R7.reuse ;  /* 0x0000000735cc7220 */ /* 0x082fe20000410000 */
[----:B------:R-:W-:Y:S02]  /*4bf0*/  IMAD.U32 R53, RZ, RZ, UR10 ;  /* 0x0000000aff357e24 */ /* 0x000fe4000f8e00ff */
[-C--:B------:R-:W-:Y:S01]  /*4c00*/  FMUL.FTZ R25, R25, R7.reuse ;  /* 0x0000000719197220 */ /* 0x080fe20000410000 */
[-C--:B------:R-:W-:Y:S01]  /*4c10*/  FMUL.FTZ R24, R24, R7.reuse ;  /* 0x0000000718187220 */ /* 0x080fe20000410000 */
[-C--:B------:R-:W-:Y:S01]  /*4c20*/  FMUL.FTZ R187, R29, R7.reuse ;  /* 0x000000071dbb7220 */ /* 0x080fe20000410000 */
[----:B------:R-:W-:Y:S01]  /*4c30*/  @P1 FMUL.FTZ R53, R53, 0.69314718246459960938 ;  /* 0x3f31721835351820 */ /* 0x000fe20000410000 */
[-C--:B------:R-:W-:Y:S01]  /*4c40*/  FMUL.FTZ R28, R28, R7.reuse ;  /* 0x000000071c1c7220 */ /* 0x080fe20000410000 */
[----:B------:R-:W1:Y:S01]  /*4c50*/  @P1 MUFU.LG2 R14, R14 ;  /* 0x0000000e000e1308 */ /* 0x000e620000000c00 */
[-C--:B------:R-:W-:Y:S01]  /*4c60*/  FMUL.FTZ R33, R33, R7.reuse ;  /* 0x0000000721217220 */ /* 0x080fe20000410000 */
[-C--:B------:R-:W-:Y:S01]  /*4c70*/  FMUL.FTZ R32, R32, R7.reuse ;  /* 0x0000000720207220 */ /* 0x080fe20000410000 */
[-C--:B------:R-:W-:Y:S01]  /*4c80*/  FMUL.FTZ R37, R37, R7.reuse ;  /* 0x0000000725257220 */ /* 0x080fe20000410000 */
[-C--:B------:R-:W-:Y:S01]  /*4c90*/  FMUL.FTZ R36, R36, R7.reuse ;  /* 0x0000000724247220 */ /* 0x080fe20000410000 */
[-C--:B------:R-:W-:Y:S01]  /*4ca0*/  FMUL.FTZ R41, R41, R7.reuse ;  /* 0x0000000729297220 */ /* 0x080fe20000410000 */
[-C--:B------:R-:W-:Y:S01]  /*4cb0*/  FMUL.FTZ R40, R40, R7.reuse ;  /* 0x0000000728287220 */ /* 0x080fe20000410000 */
[-C--:B------:R-:W-:Y:S01]  /*4cc0*/  FMUL.FTZ R45, R45, R7.reuse ;  /* 0x000000072d2d7220 */ /* 0x080fe20000410000 */
[-C--:B------:R-:W-:Y:S01]  /*4cd0*/  FMUL.FTZ R44, R44, R7.reuse ;  /* 0x000000072c2c7220 */ /* 0x080fe20000410000 */
[----:B--2---:R-:W-:Y:S01]  /*4ce0*/  @P0 FMUL.FTZ R12, R12, 0.69314718246459960938 ;  /* 0x3f3172180c0c0820 */ /* 0x004fe20000410000 */
[-C--:B------:R-:W-:Y:S01]  /*4cf0*/  FMUL.FTZ R49, R49, R7.reuse ;  /* 0x0000000731317220 */ /* 0x080fe20000410000 */
[-C--:B------:R-:W-:Y:S01]  /*4d00*/  FMUL.FTZ R48, R48, R7.reuse ;  /* 0x0000000730307220 */ /* 0x080fe20000410000 */
[-C--:B------:R-:W-:Y:S01]  /*4d10*/  FMUL.FTZ R189, R52, R7.reuse ;  /* 0x0000000734bd7220 */ /* 0x080fe20000410000 */
[-C--:B------:R-:W-:Y:S01]  /*4d20*/  FMUL.FTZ R203, R57, R7.reuse ;  /* 0x0000000739cb7220 */ /* 0x080fe20000410000 */
[-C--:B------:R-:W-:Y:S01]  /*4d30*/  FMUL.FTZ R188, R56, R7.reuse ;  /* 0x0000000738bc7220 */ /* 0x080fe20000410000 */
[-C--:B------:R-:W-:Y:S01]  /*4d40*/  FMUL.FTZ R202, R61, R7.reuse ;  /* 0x000000073dca7220 */ /* 0x080fe20000410000 */
[-C--:B------:R-:W-:Y:S01]  /*4d50*/  FMUL.FTZ R60, R60, R7.reuse ;  /* 0x000000073c3c7220 */ /* 0x080fe20000410000 */
[----:B-1----:R-:W-:Y:S01]  /*4d60*/  @P1 FMUL.FTZ R14, R14, 0.69314718246459960938 ;  /* 0x3f3172180e0e1820 */ /* 0x002fe20000410000 */
        /* <DEDUP_REMOVED lines=43> */
[----:B------:R-:W-:Y:S01]  /*5020*/  FMUL.FTZ R148, R148, R7 ;  /* 0x0000000794947220 */ /* 0x000fe20000410000 */
[-C--:B------:R-:W-:Y:S01]  /*5030*/  FMUL.FTZ R7, R91, R4.reuse ;  /* 0x000000045b077220 */ /* 0x080fe20000410000 */
[-C--:B0-----:R-:W-:Y:S01]  /*5040*/  FMUL.FTZ R176, R131, R4.reuse ;  /* 0x0000000483b07220 */ /* 0x081fe20000410000 */
[-C--:B------:R-:W-:Y:S01]  /*5050*/  FMUL.FTZ R23, R90, R4.reuse ;  /* 0x000000045a177220 */ /* 0x080fe20000410000 */
[-C--:B------:R-:W-:Y:S01]  /*5060*/  FMUL.FTZ R61, R94, R4.reuse ;  /* 0x000000045e3d7220 */ /* 0x080fe20000410000 */
[----:B------:R-:W-:Y:S01]  /*5070*/  FMUL.FTZ R77, R98, R4 ;  /* 0x00000004624d7220 */ /* 0x000fe20000410000 */
[----:B------:R-:W-:Y:S01]  /*5080*/  @P0 FFMA.FTZ R6, R13, R0, R12 ;  /* 0x000000000d060223 */ /* 0x000fe2000001000c */
[----:B------:R-:W-:Y:S01]  /*5090*/  @P1 FFMA.FTZ R5, R53, R3, R14 ;  /* 0x0000000335051223 */ /* 0x000fe2000001000e */
[----:B------:R-:W-:Y:S01]  /*50a0*/  IADD3 R91, P5, R10, 0xc020, RZ ;  /* 0x0000c0200a5b7810 */ /* 0x000fe20007fbe0ff */
[----:B------:R-:W-:-:S02]  /*50b0*/  IMAD.X R131, RZ, RZ, R11, P3 ;  /* 0x000000ffff837224 */ /* 0x000fc400018e060b */
[-C--:B------:R-:W-:Y:S01]  /*50c0*/  FMUL.FTZ R177, R130, R4.reuse ;  /* 0x0000000482b17220 */ /* 0x080fe20000410000 */
[C---:B------:R-:W-:Y:S01]  /*50d0*/  IADD3 R98, P4, R10.reuse, 0xc040, RZ ;  /* 0x0000c0400a627810 */ /* 0x040fe20007f9e0ff */
        /* <DEDUP_REMOVED lines=9> */
[----:B------:R-:W-:Y:S01]  /*5170*/  IADD3 R56, P3, R10, 0x8020, RZ ;  /* 0x000080200a387810 */ /* 0x000fe20007f7e0ff */
[--C-:B------:R-:W-:Y:S01]  /*5180*/  IMAD.X R135, RZ, RZ, R11.reuse, P4 ;  /* 0x000000ffff877224 */ /* 0x100fe200020e060b */
[----:B------:R-:W-:Y:S01]  /*5190*/  SHF.R.U64 R130, R15, 0x3, RZ ;  /* 0x000000030f827819 */ /* 0x000fe200000012ff */
[--C-:B------:R-:W-:Y:S01]  /*51a0*/  IMAD.X R139, RZ, RZ, R11.reuse, P5 ;  /* 0x000000ffff8b7224 */ /* 0x100fe200028e060b */
[----:B------:R-:W-:Y:S01]  /*51b0*/  LOP3.LUT R57, R91, 0x380, RZ, 0xc0, !PT ;  /* 0x000003805b397812 */ /* 0x000fe200078ec0ff */
[--C-:B------:R-:W-:Y:S01]  /*51c0*/  IMAD.X R143, RZ, RZ, R11.reuse, P6 ;  /* 0x000000ffff8f7224 */ /* 0x100fe200030e060b */
[----:B------:R-:W-:Y:S01]  /*51d0*/  LOP3.LUT R130, R130, R21, RZ, 0x3c, !PT ;  /* 0x0000001582827212 */ /* 0x000fe200078e3cff */
[--C-:B------:R-:W-:Y:S01]  /*51e0*/  IMAD.X R147, RZ, RZ, R11.reuse, P0 ;  /* 0x000000ffff937224 */ /* 0x100fe200000e060b */
[C---:B------:R-:W-:Y:S01]  /*51f0*/  IADD3 R15, P4, R10.reuse, 0x8000, RZ ;  /* 0x000080000a0f7810 */ /* 0x040fe20007f9e0ff */
[--C-:B------:R-:W-:Y:S01]  /*5200*/  IMAD.X R151, RZ, RZ, R11.reuse, P1 ;  /* 0x000000ffff977224 */ /* 0x100fe200008e060b */
[C---:B------:R-:W-:Y:S01]  /*5210*/  IADD3 R52, P5, R10.reuse, 0x4060, RZ ;  /* 0x000040600a347810 */ /* 0x040fe20007fbe0ff */
[--C-:B------:R-:W-:Y:S01]  /*5220*/  IMAD.X R153, RZ, RZ, R11.reuse, P2 ;  /* 0x000000ffff997224 */ /* 0x100fe200010e060b */
[C---:B------:R-:W-:Y:S01]  /*5230*/  IADD3 R14, P6, R10.reuse, 0x40, RZ ;  /* 0x000000400a0e7810 */ /* 0x040fe20007fde0ff */
[--C-:B------:R-:W-:Y:S01]  /*5240*/  IMAD.X R155, RZ, RZ, R11.reuse, P3 ;  /* 0x000000ffff9b7224 */ /* 0x100fe200018e060b */
[----:B------:R-:W-:Y:S01]  /*5250*/  IADD3 R20, P0, R10, 0x4040, RZ ;  /* 0x000040400a147810 */ /* 0x000fe20007f1e0ff */
[-C--:B------:R-:W-:Y:S01]  /*5260*/  FMUL.FTZ R181, R138, R4.reuse ;  /* 0x000000048ab57220 */ /* 0x080fe20000410000 */
[----:B------:R-:W-:Y:S01]  /*5270*/  IADD3 R13, P1, R10, 0x4020, RZ ;  /* 0x000040200a0d7810 */ /* 0x000fe20007f3e0ff */
[-C--:B------:R-:W-:Y:S01]  /*5280*/  FMUL.FTZ R183, R142, R4.reuse ;  /* 0x000000048eb77220 */ /* 0x080fe20000410000 */
[C---:B------:R-:W-:Y:S01]  /*5290*/  IADD3 R21, P2, R10.reuse, 0x4000, RZ ;  /* 0x000040000a157810 */ /* 0x040fe20007f5e0ff */
[-C--:B------:R-:W-:Y:S01]  /*52a0*/  FMUL.FTZ R27, R27, R4.reuse ;  /* 0x000000041b1b7220 */ /* 0x080fe20000410000 */
[----:B------:R-:W-:Y:S01]  /*52b0*/  IADD3 R0, P3, R10, 0x60, RZ ;  /* 0x000000600a007810 */ /* 0x000fe20007f7e0ff */
[-C--:B------:R-:W-:Y:S01]  /*52c0*/  FMUL.FTZ R26, R26, R4.reuse ;  /* 0x000000041a1a7220 */ /* 0x080fe20000410000 */
[----:B------:R-:W-:Y:S01]  /*52d0*/  SHF.R.U64 R10, R57, 0x3, RZ ;  /* 0x00000003390a7819 */ /* 0x000fe200000012ff */
[-C--:B------:R-:W-:Y:S01]  /*52e0*/  FMUL.FTZ R31, R31, R4.reuse ;  /* 0x000000041f1f7220 */ /* 0x080fe20000410000 */
[----:B------:R-:W-:Y:S01]  /*52f0*/  LOP3.LUT R3, R94, 0x380, RZ, 0xc0, !PT ;  /* 0x000003805e037812 */ /* 0x000fe200078ec0ff */
[-C--:B------:R-:W-:Y:S01]  /*5300*/  FMUL.FTZ R30, R30, R4.reuse ;  /* 0x000000041e1e7220 */ /* 0x080fe20000410000 */
[----:B------:R-:W-:Y:S01]  /*5310*/  LOP3.LUT R138, R10, R91, RZ, 0x3c, !PT ;  /* 0x0000005b0a8a7212 */ /* 0x000fe200078e3cff */
[-C--:B------:R-:W-:Y:S01]  /*5320*/  FMUL.FTZ R35, R35, R4.reuse ;  /* 0x0000000423237220 */ /* 0x080fe20000410000 */
[----:B------:R-:W-:Y:S01]  /*5330*/  LOP3.LUT R10, R53, 0x380, RZ, 0xc0, !PT ;  /* 0x00000380350a7812 */ /* 0x000fe200078ec0ff */
[-C--:B------:R-:W-:Y:S01]  /*5340*/  FMUL.FTZ R34, R34, R4.reuse ;  /* 0x0000000422227220 */ /* 0x080fe20000410000 */
[----:B------:R-:W-:Y:S01]  /*5350*/  SHF.R.U64 R3, R3, 0x3, RZ ;  /* 0x0000000303037819 */ /* 0x000fe200000012ff */
[-C--:B------:R-:W-:Y:S01]  /*5360*/  FMUL.FTZ R39, R39, R4.reuse ;  /* 0x0000000427277220 */ /* 0x080fe20000410000 */
[----:B------:R-:W-:Y:S01]  /*5370*/  SHF.R.U64 R10, R10, 0x3, RZ ;  /* 0x000000030a0a7819 */ /* 0x000fe200000012ff */
[----:B------:R-:W-:Y:S01]  /*5380*/  FMUL.FTZ R38, R38, R4 ;  /* 0x0000000426267220 */ /* 0x000fe20000410000 */
[----:B------:R-:W-:Y:S01]  /*5390*/  LOP3.LUT R142, R3, R94, RZ, 0x3c, !PT ;  /* 0x0000005e038e7212 */ /* 0x000fe200078e3cff */
[-C--:B------:R-:W-:Y:S01]  /*53a0*/  FMUL.FTZ R43, R43, R4.reuse ;  /* 0x000000042b2b7220 */ /* 0x080fe20000410000 */
[----:B------:R-:W-:Y:S01]  /*53b0*/  LOP3.LUT R152, R10, R53, RZ, 0x3c, !PT ;  /* 0x000000350a987212 */ /* 0x000fe200078e3cff */
[-C--:B------:R-:W-:Y:S01]  /*53c0*/  FMUL.FTZ R42, R42, R4.reuse ;  /* 0x000000042a2a7220 */ /* 0x080fe20000410000 */
[----:B------:R-:W-:Y:S01]  /*53d0*/  LOP3.LUT R10, R15, 0x380, RZ, 0xc0, !PT ;  /* 0x000003800f0a7812 */ /* 0x000fe200078ec0ff */
[-C--:B------:R-:W-:Y:S01]  /*53e0*/  FMUL.FTZ R47, R47, R4.reuse ;  /* 0x000000042f2f7220 */ /* 0x080fe20000410000 */
[----:B------:R-:W-:Y:S01]  /*53f0*/  LOP3.LUT R3, R12, 0x380, RZ, 0xc0, !PT ;  /* 0x000003800c037812 */ /* 0x000fe200078ec0ff */
[-C--:B------:R-:W-:Y:S01]  /*5400*/  FMUL.FTZ R46, R46, R4.reuse ;  /* 0x000000042e2e7220 */ /* 0x080fe20000410000 */
[----:B------:R-:W-:Y:S01]  /*5410*/  SHF.R.U64 R10, R10, 0x3, RZ ;  /* 0x000000030a0a7819 */ /* 0x000fe200000012ff */
[-C--:B------:R-:W-:Y:S01]  /*5420*/  FMUL.FTZ R51, R51, R4.reuse ;  /* 0x0000000433337220 */ /* 0x080fe20000410000 */
[----:B------:R-:W-:Y:S01]  /*5430*/  SHF.R.U64 R3, R3, 0x3, RZ ;  /* 0x0000000303037819 */ /* 0x000fe200000012ff */
[-C--:B------:R-:W-:Y:S01]  /*5440*/  FMUL.FTZ R50, R50, R4.reuse ;  /* 0x0000000432327220 */ /* 0x080fe20000410000 */
[----:B------:R-:W-:Y:S01]  /*5450*/  LOP3.LUT R156, R10, R15, RZ, 0x3c, !PT ;  /* 0x0000000f0a9c7212 */ /* 0x000fe200078e3cff */
[-C--:B------:R-:W-:Y:S01]  /*5460*/  FMUL.FTZ R55, R55, R4.reuse ;  /* 0x0000000437377220 */ /* 0x080fe20000410000 */
[----:B------:R-:W-:Y:S01]  /*5470*/  LOP3.LUT R10, R13, 0x380, RZ, 0xc0, !PT ;  /* 0x000003800d0a7812 */ /* 0x000fe200078ec0ff */
[-C--:B------:R-:W-:Y:S01]  /*5480*/  FMUL.FTZ R54, R54, R4.reuse ;  /* 0x0000000436367220 */ /* 0x080fe20000410000 */
[-C--:B------:R-:W-:Y:S01]  /*5490*/  FMUL.FTZ R59, R59, R4.reuse ;  /* 0x000000043b3b7220 */ /* 0x080fe20000410000 */
[-C--:B------:R-:W-:Y:S01]  /*54a0*/  FMUL.FTZ R58, R58, R4.reuse ;  /* 0x000000043a3a7220 */ /* 0x080fe20000410000 */
[----:B------:R-:W-:Y:S01]  /*54b0*/  SHF.R.U64 R10, R10, 0x3, RZ ;  /* 0x000000030a0a7819 */ /* 0x000fe200000012ff */
        /* <DEDUP_REMOVED lines=33> */
[--C-:B------:R-:W-:Y:S01]  /*56d0*/  IMAD.X R169, RZ, RZ, R11.reuse, P3 ;  /* 0x000000ffffa97224 */ /* 0x100fe200018e060b */
[----:B------:R-:W-:Y:S01]  /*56e0*/  LOP3.LUT R164, R10, R13, RZ, 0x3c, !PT ;  /* 0x0000000d0aa47212 */ /* 0x000fe200078e3cff */
[--C-:B------:R-:W-:Y:S01]  /*56f0*/  IMAD.X R167, RZ, RZ, R11.reuse, P2 ;  /* 0x000000ffffa77224 */ /* 0x100fe200010e060b */
[----:B------:R-:W-:Y:S01]  /*5700*/  LOP3.LUT R150, R3, R12, RZ, 0x3c, !PT ;  /* 0x0000000c03967212 */ /* 0x000fe200078e3cff */
[--C-:B------:R-:W-:Y:S01]  /*5710*/  IMAD.X R157, RZ, RZ, R11.reuse, P4 ;  /* 0x000000ffff9d7224 */ /* 0x100fe200020e060b */
[----:B------:R-:W-:Y:S01]  /*5720*/  IADD3 R13, P3, R8, 0x1000, RZ ;  /* 0x00001000080d7810 */ /* 0x000fe20007f7e0ff */
[--C-:B------:R-:W-:Y:S01]  /*5730*/  IMAD.X R159, RZ, RZ, R11.reuse, P5 ;  /* 0x000000ffff9f7224 */ /* 0x100fe200028e060b */
[----:B------:R-:W-:Y:S01]  /*5740*/  LOP3.LUT R3, R52, 0x380, RZ, 0xc0, !PT ;  /* 0x0000038034037812 */ /* 0x000fe200078ec0ff */
[--C-:B------:R-:W-:Y:S01]  /*5750*/  IMAD.X R161, RZ, RZ, R11.reuse, P6 ;  /* 0x000000ffffa17224 */ /* 0x100fe200030e060b */
[----:B------:R-:W-:Y:S01]  /*5760*/  LOP3.LUT R12, R13, 0x380, RZ, 0xc0, !PT ;  /* 0x000003800d0c7812 */ /* 0x000fe200078ec0ff */
[--C-:B------:R-:W-:Y:S01]  /*5770*/  IMAD.X R163, RZ, RZ, R11.reuse, P0 ;  /* 0x000000ffffa37224 */ /* 0x100fe200000e060b */
[----:B------:R-:W-:Y:S01]  /*5780*/  SHF.R.U64 R3, R3, 0x3, RZ ;  /* 0x0000000303037819 */ /* 0x000fe200000012ff */
[----:B------:R-:W-:Y:S01]  /*5790*/  IMAD.X R165, RZ, RZ, R11, P1 ;  /* 0x000000ffffa57224 */ /* 0x000fe200008e060b */
[----:B------:R-:W-:Y:S01]  /*57a0*/  SHF.R.U64 R12, R12, 0x3, RZ ;  /* 0x000000030c0c7819 */ /* 0x000fe200000012ff */
[----:B------:R-:W-:Y:S01]  /*57b0*/  ULDC UR10, c[0x0][0xc44] ;  /* 0x00031100000a7ab9 */ /* 0x000fe20000000800 */
[----:B------:R-:W-:Y:S01]  /*57c0*/  LOP3.LUT R95, R98, 0x380, RZ, 0xc0, !PT ;  /* 0x00000380625f7812 */ /* 0x000fe200078ec0ff */
[----:B------:R-:W-:Y:S01]  /*57d0*/  UIMAD UR10, UR10, UR4, UR46 ;  /* 0x000000040a0a72a4 */ /* 0x000fe2000f8e022e */
[----:B------:R-:W-:-:S02]  /*57e0*/  LOP3.LUT R158, R3, R52, RZ, 0x3c, !PT ;  /* 0x00000034039e7212 */ /* 0x000fc400078e3cff */
[----:B------:R-:W-:Y:S01]  /*57f0*/  LOP3.LUT R3, R14, 0x380, RZ, 0xc0, !PT ;  /* 0x000003800e037812 */ /* 0x000fe200078ec0ff */
[----:B------:R-:W-:Y:S01]  /*5800*/  USHF.R.S32.HI UR11, URZ, 0x1f, UR10 ;  /* 0x0000001f3f0b7899 */ /* 0x000fe2000801140a */
[----:B------:R-:W-:Y:S01]  /*5810*/  LOP3.LUT R12, R12, R13, RZ, 0x3c, !PT ;  /* 0x0000000d0c0c7212 */ /* 0x000fe200078e3cff */
[----:B------:R-:W-:Y:S01]  /*5820*/  IMAD.X R13, RZ, RZ, R9, P3 ;  /* 0x000000ffff0d7224 */ /* 0x000fe200018e0609 */
[----:B------:R-:W-:Y:S01]  /*5830*/  SHF.R.U64 R95, R95, 0x3, RZ ;  /* 0x000000035f5f7819 */ /* 0x000fe200000012ff */
[----:B------:R-:W-:Y:S01]  /*5840*/  UIMAD.WIDE.U32 UR4, UR10, UR6, URZ ;  /* 0x000000060a0472a5 */ /* 0x000fe2000f8e003f */
[----:B------:R-:W-:Y:S01]  /*5850*/  SHF.R.U64 R3, R3, 0x3, RZ ;  /* 0x0000000303037819 */ /* 0x000fe200000012ff */
[----:B------:R-:W-:Y:S01]  /*5860*/  UIMAD UR6, UR11, UR6, URZ ;  /* 0x000000060b0672a4 */ /* 0x000fe2000f8e023f */
[----:B------:R-:W-:Y:S02]  /*5870*/  IADD3 R99, P3, R8, 0x8000, RZ ;  /* 0x0000800008637810 */ /* 0x000fe40007f7e0ff */
[----:B------:R-:W-:Y:S01]  /*5880*/  LOP3.LUT R134, R95, R98, RZ, 0x3c, !PT ;  /* 0x000000625f867212 */ /* 0x000fe200078e3cff */
[----:B------:R-:W-:Y:S01]  /*5890*/  UIMAD UR6, UR10, UR7, UR6 ;  /* 0x000000070a0672a4 */ /* 0x000fe2000f8e0206 */
[----:B------:R-:W-:Y:S01]  /*58a0*/  LOP3.LUT R160, R3, R14, RZ, 0x3c, !PT ;  /* 0x0000000e03a07212 */ /* 0x000fe200078e3cff */
[----:B------:R-:W-:Y:S01]  /*58b0*/  IMAD.U32 R10, RZ, RZ, UR4 ;  /* 0x00000004ff0a7e24 */ /* 0x000fe2000f8e00ff */
[----:B------:R-:W-:Y:S01]  /*58c0*/  LOP3.LUT R98, R99, 0x380, RZ, 0xc0, !PT ;  /* 0x0000038063627812 */ /* 0x000fe200078ec0ff */
[----:B------:R-:W-:Y:S01]  /*58d0*/  UIADD3 UR4, UR5, UR6, URZ ;  /* 0x0000000605047290 */ /* 0x000fe2000fffe03f */
[----:B------:R-:W-:Y:S01]  /*58e0*/  LOP3.LUT R3, R0, 0x380, RZ, 0xc0, !PT ;  /* 0x0000038000037812 */ /* 0x000fe200078ec0ff */
[----:B------:R-:W-:Y:S01]  /*58f0*/  USHF.R.S32.HI UR7, URZ, 0x1f, UR41 ;  /* 0x0000001f3f077899 */ /* 0x000fe20008011429 */
[----:B------:R-:W-:Y:S01]  /*5900*/  SHF.R.U64 R98, R98, 0x3, RZ ;  /* 0x0000000362627819 */ /* 0x000fe200000012ff */
[----:B------:R-:W-:Y:S01]  /*5910*/  ULDC UR6, c[0x0][0xa88] ;  /* 0x0002a20000067ab9 */ /* 0x000fe20000000800 */
[----:B------:R-:W-:-:S02]  /*5920*/  SHF.R.U64 R3, R3, 0x3, RZ ;  /* 0x0000000303037819 */ /* 0x000fc400000012ff */
[----:B------:R-:W-:Y:S01]  /*5930*/  LOP3.LUT R98, R98, R99, RZ, 0x3c, !PT ;  /* 0x0000006362627212 */ /* 0x000fe200078e3cff */
[--C-:B------:R-:W-:Y:S01]  /*5940*/  IMAD.X R99, RZ, RZ, R9.reuse, P3 ;  /* 0x000000ffff637224 */ /* 0x100fe200018e0609 */
[----:B------:R-:W-:Y:S02]  /*5950*/  LOP3.LUT R168, R3, R0, RZ, 0x3c, !PT ;  /* 0x0000000003a87212 */ /* 0x000fe400078e3cff */
[C---:B------:R-:W-:Y:S02]  /*5960*/  IADD3 R3, P3, R8.reuse, 0xf000, RZ ;  /* 0x0000f00008037810 */ /* 0x040fe40007f7e0ff */
[----:B------:R-:W-:Y:S02]  /*5970*/  IADD3 R95, P2, R8, 0x7000, RZ ;  /* 0x00007000085f7810 */ /* 0x000fe40007f5e0ff */
[----:B------:R-:W-:Y:S01]  /*5980*/  LOP3.LUT R0, R3, 0x380, RZ, 0xc0, !PT ;  /* 0x0000038003007812 */ /* 0x000fe200078ec0ff */
[----:B------:R-:W-:Y:S01]  /*5990*/  IMAD.X R127, RZ, RZ, R9, P3 ;  /* 0x000000ffff7f7224 */ /* 0x000fe200018e0609 */
[----:B------:R-:W-:-:S02]  /*59a0*/  LOP3.LUT R94, R95, 0x380, RZ, 0xc0, !PT ;  /* 0x000003805f5e7812 */ /* 0x000fc400078ec0ff */
[----:B------:R-:W-:Y:S02]  /*59b0*/  SHF.R.U64 R0, R0, 0x3, RZ ;  /* 0x0000000300007819 */ /* 0x000fe400000012ff */
[----:B------:R-:W-:Y:S02]  /*59c0*/  SHF.R.U64 R94, R94, 0x3, RZ ;  /* 0x000000035e5e7819 */ /* 0x000fe400000012ff */
[----:B------:R-:W-:Y:S01]  /*59d0*/  LOP3.LUT R126, R0, R3, RZ, 0x3c, !PT ;  /* 0x00000003007e7212 */ /* 0x000fe200078e3cff */
[----:B------:R-:W-:Y:S01]  /*59e0*/  IMAD R3, RZ, RZ, -UR46 ;  /* 0x8000002eff037e24 */ /* 0x000fe2000f8e02ff */
[----:B------:R-:W0:Y:S01]  /*59f0*/  LDC R0, c[0x0][0xbe8] ;  /* 0x0002fa00ff007b82 */ /* 0x000e220000000800 */
[----:B------:R-:W-:Y:S01]  /*5a00*/  LOP3.LUT R94, R94, R95, RZ, 0x3c, !PT ;  /* 0x0000005f5e5e7212 */ /* 0x000fe200078e3cff */
[----:B------:R-:W-:Y:S01]  /*5a10*/  IMAD.X R95, RZ, RZ, R9, P2 ;  /* 0x000000ffff5f7224 */ /* 0x000fe200010e0609 */
[----:B------:R-:W-:Y:S02]  /*5a20*/  IADD3 R123, P2, R8, 0xe000, RZ ;  /* 0x0000e000087b7810 */ /* 0x000fe40007f5e0ff */
[----:B------:R-:W-:-:S02]  /*5a30*/  F2FP.BF16.F32.PACK_AB R24, R25, R24 ;  /* 0x000000181918723e */ /* 0x000fc400000010ff */
[----:B------:R-:W-:Y:S02]  /*5a40*/  LOP3.LUT R122, R123, 0x380, RZ, 0xc0, !PT ;  /* 0x000003807b7a7812 */ /* 0x000fe400078ec0ff */
[----:B------:R-:W-:Y:S02]  /*5a50*/  F2FP.BF16.F32.PACK_AB R25, R27, R26 ;  /* 0x0000001a1b19723e */ /* 0x000fe400000010ff */
[----:B------:R-:W-:Y:S02]  /*5a60*/  SHF.R.U64 R122, R122, 0x3, RZ ;  /* 0x000000037a7a7819 */ /* 0x000fe400000012ff */
[----:B------:R-:W-:Y:S02]  /*5a70*/  F2FP.BF16.F32.PACK_AB R26, R187, R28 ;  /* 0x0000001cbb1a723e */ /* 0x000fe400000010ff */
[----:B------:R-:W-:Y:S01]  /*5a80*/  LOP3.LUT R122, R122, R123, RZ, 0x3c, !PT ;  /* 0x0000007b7a7a7212 */ /* 0x000fe200078e3cff */
[----:B------:R-:W-:Y:S01]  /*5a90*/  IMAD.X R123, RZ, RZ, R9, P2 ;  /* 0x000000ffff7b7224 */ /* 0x000fe200010e0609 */
[----:B------:R-:W1:Y:S01]  /*5aa0*/  LDC R28, c[0x0][0xc38] ;  /* 0x00030e00ff1c7b82 */ /* 0x000e620000000800 */
[----:B------:R-:W-:-:S02]  /*5ab0*/  MOV R170, R170 ;  /* 0x000000aa00aa7202 */ /* 0x000fc40000000f00 */
[----:B------:R-:W-:Y:S02]  /*5ac0*/  F2FP.BF16.F32.PACK_AB R27, R31, R30 ;  /* 0x0000001e1f1b723e */ /* 0x000fe400000010ff */
[----:B------:R-:W-:Y:S02]  /*5ad0*/  LOP3.LUT R57, R90, 0x380, RZ, 0xc0, !PT ;  /* 0x000003805a397812 */ /* 0x000fe400078ec0ff */
[----:B0-----:R-:W-:Y:S01]  /*5ae0*/  ISETP.NE.AND P2, PT, R0, 0x1, PT ;  /* 0x000000010000780c */ /* 0x001fe20003f45270 */
[----:B------:R0:W-:Y:S01]  /*5af0*/  STSM.16.M88.4 [R170], R24 ;  /* 0x00000018aa007844 */ /* 0x0001e20000000200 */
[----:B------:R-:W-:Y:S01]  /*5b00*/  LOP3.LUT R11, R56, 0x380, RZ, 0xc0, !PT ;  /* 0x00000380380b7812 */ /* 0x000fe200078ec0ff */
[----:B------:R-:W2:Y:S01]  /*5b10*/  LDC.64 R30, c[0x0][0xb98] ;  /* 0x0002e600ff1e7b82 */ /* 0x000ea20000000a00 */
[----:B------:R-:W-:Y:S02]  /*5b20*/  SHF.R.U64 R57, R57, 0x3, RZ ;  /* 0x0000000339397819 */ /* 0x000fe400000012ff */
[----:B------:R-:W-:-:S02]  /*5b30*/  SHF.R.U64 R11, R11, 0x3, RZ ;  /* 0x000000030b0b7819 */ /* 0x000fc400000012ff */
[----:B------:R-:W-:Y:S02]  /*5b40*/  LOP3.LUT R146, R57, R90, RZ, 0x3c, !PT ;  /* 0x0000005a39927212 */ /* 0x000fe400078e3cff */
[----:B------:R-:W-:Y:S02]  /*5b50*/  LOP3.LUT R154, R11, R56, RZ, 0x3c, !PT ;  /* 0x000000380b9a7212 */ /* 0x000fe400078e3cff */
[----:B------:R-:W-:Y:S02]  /*5b60*/  LOP3.LUT R11, R20, 0x380, RZ, 0xc0, !PT ;  /* 0x00000380140b7812 */ /* 0x000fe400078ec0ff */
[----:B------:R-:W-:Y:S02]  /*5b70*/  IADD3 R57, P0, R8, 0x5000, RZ ;  /* 0x0000500008397810 */ /* 0x000fe40007f1e0ff */
[----:B------:R-:W-:Y:S01]  /*5b80*/  F2FP.BF16.F32.PACK_AB R32, R33, R32 ;  /* 0x000000202120723e */ /* 0x000fe200000010ff */
[----:B0-----:R-:W0:Y:S01]  /*5b90*/  @P2 LDC R24, c[0x0][0xbec] ;  /* 0x0002fb00ff182b82 */ /* 0x001e220000000800 */
[----:B-1----:R-:W-:Y:S01]  /*5ba0*/  IMAD R3, R28, R3, UR39 ;  /* 0x000000271c037e24 */ /* 0x002fe2000f8e0203 */
[----:B------:R-:W-:-:S02]  /*5bb0*/  F2FP.BF16.F32.PACK_AB R33, R35, R34 ;  /* 0x000000222321723e */ /* 0x000fc400000010ff */
[----:B------:R-:W-:Y:S02]  /*5bc0*/  SHF.R.U64 R11, R11, 0x3, RZ ;  /* 0x000000030b0b7819 */ /* 0x000fe400000012ff */
[----:B------:R-:W-:Y:S02]  /*5bd0*/  IADD3 R91, P1, R8, 0x6000, RZ ;  /* 0x00006000085b7810 */ /* 0x000fe40007f3e0ff */
[----:B------:R-:W1:Y:S01]  /*5be0*/  @P2 LDC R25, c[0x0][0xbf0] ;  /* 0x0002fc00ff192b82 */ /* 0x000e620000000800 */
[----:B------:R-:W-:Y:S01]  /*5bf0*/  LOP3.LUT R56, R57, 0x380, RZ, 0xc0, !PT ;  /* 0x0000038039387812 */ /* 0x000fe200078ec0ff */
[----:B--2---:R-:W-:Y:S01]  /*5c00*/  IMAD R28, R30, UR7, RZ ;  /* 0x000000071e1c7c24 */ /* 0x004fe2000f8e02ff */
[----:B------:R-:W-:Y:S01]  /*5c10*/  F2FP.BF16.F32.PACK_AB R35, R39, R38 ;  /* 0x000000262723723e */ /* 0x000fe200000010ff */
[----:B------:R-:W-:Y:S01]  /*5c20*/  IMAD R39, R3, 0x80, R210 ;  /* 0x0000008003277824 */ /* 0x000fe200078e02d2 */
[----:B------:R-:W-:Y:S01]  /*5c30*/  LOP3.LUT R162, R11, R20, RZ, 0x3c, !PT ;  /* 0x000000140ba27212 */ /* 0x000fe200078e3cff */
[----:B------:R-:W-:Y:S01]  /*5c40*/  IMAD.U32 R11, RZ, RZ, UR5 ;  /* 0x00000005ff0b7e24 */ /* 0x000fe2000f8e00ff */
[----:B------:R-:W-:Y:S01]  /*5c50*/  LOP3.LUT R90, R91, 0x380, RZ, 0xc0, !PT ;  /* 0x000003805b5a7812 */ /* 0x000fe200078ec0ff */
[----:B------:R-:W-:Y:S01]  /*5c60*/  IMAD.U32 R11, RZ, RZ, UR4 ;  /* 0x00000004ff0b7e24 */ /* 0x000fe2000f8e00ff */
[----:B------:R-:W-:Y:S01]  /*5c70*/  SHF.R.U64 R56, R56, 0x3, RZ ;  /* 0x0000000338387819 */ /* 0x000fe200000012ff */
[----:B------:R-:W-:Y:S01]  /*5c80*/  IMAD R28, R31, UR41, R28 ;  /* 0x000000291f1c7c24 */ /* 0x000fe2000f8e021c */
[----:B------:R-:W-:Y:S01]  /*5c90*/  LOP3.LUT R20, R21, 0x380, RZ, 0xc0, !PT ;  /* 0x0000038015147812 */ /* 0x000fe200078ec0ff */
[----:B------:R-:W-:Y:S01]  /*5ca0*/  IMAD.WIDE.U32 R10, R30, UR41, R10 ;  /* 0x000000291e0a7c25 */ /* 0x000fe2000f8e000a */
[----:B------:R-:W-:Y:S01]  /*5cb0*/  SHF.R.U64 R90, R90, 0x3, RZ ;  /* 0x000000035a5a7819 */ /* 0x000fe200000012ff */
[----:B------:R-:W-:Y:S01]  /*5cc0*/  ULDC.64 UR4, c[0x0][0xb88] ;  /* 0x0002e20000047ab9 */ /* 0x000fe20000000a00 */
[----:B------:R-:W-:Y:S01]  /*5cd0*/  LOP3.LUT R56, R56, R57, RZ, 0x3c, !PT ;  /* 0x0000003938387212 */ /* 0x000fe200078e3cff */
[----:B0-----:R-:W-:Y:S01]  /*5ce0*/  @P2 IMAD.HI.U32 R24, R39, R24, RZ ;  /* 0x0000001827182227 */ /* 0x001fe200078e00ff */
[----:B------:R-:W-:-:S02]  /*5cf0*/  F2FP.BF16.F32.PACK_AB R34, R37, R36 ;  /* 0x000000242522723e */ /* 0x000fc400000010ff */
[----:B------:R-:W-:Y:S01]  /*5d00*/  SHF.R.U64 R20, R20, 0x3, RZ ;  /* 0x0000000314147819 */ /* 0x000fe200000012ff */
[----:B------:R-:W-:Y:S01]  /*5d10*/  IMAD.X R57, RZ, RZ, R9, P0 ;  /* 0x000000ffff397224 */ /* 0x000fe200000e0609 */
[----:B------:R-:W-:Y:S01]  /*5d20*/  MOV R150, R150 ;  /* 0x0000009600967202 */ /* 0x000fe20000000f00 */
[----:B------:R-:W-:Y:S01]  /*5d30*/  IMAD.MOV.U32 R37, RZ, RZ, R39 ;  /* 0x000000ffff257224 */ /* 0x000fe200078e0027 */
[----:B------:R-:W-:Y:S02]  /*5d40*/  IADD3 R115, P0, R8, 0xc000, RZ ;  /* 0x0000c00008737810 */ /* 0x000fe40007f1e0ff */
[----:B-1----:R-:W-:Y:S01]  /*5d50*/  @P2 SHF.R.U32.HI R37, RZ, R25, R24 ;  /* 0x00000019ff252219 */ /* 0x002fe20000011618 */
[----:B------:R0:W-:Y:S01]  /*5d60*/  STSM.16.M88.4 [R150], R32 ;  /* 0x0000002096007844 */ /* 0x0001e20000000200 */
[----:B------:R-:W-:Y:S01]  /*5d70*/  LOP3.LUT R90, R90, R91, RZ, 0x3c, !PT ;  /* 0x0000005b5a5a7212 */ /* 0x000fe200078e3cff */
[----:B------:R-:W-:Y:S01]  /*5d80*/  IMAD.X R91, RZ, RZ, R9, P1 ;  /* 0x000000ffff5b7224 */ /* 0x000fe200008e0609 */
[----:B------:R-:W-:-:S02]  /*5d90*/  LOP3.LUT R166, R20, R21, RZ, 0x3c, !PT ;  /* 0x0000001514a67212 */ /* 0x000fc400078e3cff */
[----:B------:R-:W-:Y:S02]  /*5da0*/  F2FP.BF16.F32.PACK_AB R40, R41, R40 ;  /* 0x000000282928723e */ /* 0x000fe400000010ff */
[----:B------:R-:W-:Y:S02]  /*5db0*/  IADD3 R119, P1, R8, 0xd000, RZ ;  /* 0x0000d00008777810 */ /* 0x000fe40007f3e0ff */
[----:B------:R-:W-:Y:S02]  /*5dc0*/  LOP3.LUT R114, R115, 0x380, RZ, 0xc0, !PT ;  /* 0x0000038073727812 */ /* 0x000fe400078ec0ff */
[----:B------:R-:W-:Y:S02]  /*5dd0*/  F2FP.BF16.F32.PACK_AB R41, R43, R42 ;  /* 0x0000002a2b29723e */ /* 0x000fe400000010ff */
[----:B------:R-:W-:Y:S02]  /*5de0*/  F2FP.BF16.F32.PACK_AB R48, R49, R48 ;  /* 0x000000303130723e */ /* 0x000fe400000010ff */
[----:B------:R-:W-:Y:S01]  /*5df0*/  MOV R160, R160 ;  /* 0x000000a000a07202 */ /* 0x000fe20000000f00 */
[----:B0-----:R-:W-:Y:S01]  /*5e00*/  IMAD.MOV R33, RZ, RZ, -R37 ;  /* 0x000000ffff217224 */ /* 0x001fe200078e0a25 */
[----:B------:R-:W-:Y:S01]  /*5e10*/  F2FP.BF16.F32.PACK_AB R42, R45, R44 ;  /* 0x0000002c2d2a723e */ /* 0x000fe200000010ff */
[----:B------:R-:W-:Y:S01]  /*5e20*/  IMAD R32, R3, 0x80, R208 ;  /* 0x0000008003207824 */ /* 0x000fe200078e02d0 */
[----:B------:R-:W-:Y:S01]  /*5e30*/  F2FP.BF16.F32.PACK_AB R43, R47, R46 ;  /* 0x0000002e2f2b723e */ /* 0x000fe200000010ff */
[----:B------:R-:W-:Y:S01]  /*5e40*/  IMAD R33, R0, R33, R39 ;  /* 0x0000002100217224 */ /* 0x000fe200078e0227 */
[----:B------:R-:W-:-:S02]  /*5e50*/  F2FP.BF16.F32.PACK_AB R49, R51, R50 ;  /* 0x000000323331723e */ /* 0x000fc400000010ff */
[----:B------:R-:W-:Y:S01]  /*5e60*/  MOV R168, R168 ;  /* 0x000000a800a87202 */ /* 0x000fe20000000f00 */
[----:B------:R-:W-:Y:S01]  /*5e70*/  STSM.16.M88.4 [R160], R40 ;  /* 0x00000028a0007844 */ /* 0x000fe20000000200 */
[----:B------:R-:W-:Y:S02]  /*5e80*/  F2FP.BF16.F32.PACK_AB R50, R204, R189 ;  /* 0x000000bdcc32723e */ /* 0x000fe400000010ff */
[----:B------:R-:W-:Y:S02]  /*5e90*/  F2FP.BF16.F32.PACK_AB R51, R55, R54 ;  /* 0x000000363733723e */ /* 0x000fe400000010ff */
[----:B------:R-:W-:Y:S02]  /*5ea0*/  MOV R166, R166 ;  /* 0x000000a600a67202 */ /* 0x000fe40000000f00 */
[----:B------:R-:W-:Y:S01]  /*5eb0*/  F2FP.BF16.F32.PACK_AB R24, R203, R188 ;  /* 0x000000bccb18723e */ /* 0x000fe200000010ff */
[----:B------:R-:W-:Y:S01]  /*5ec0*/  STSM.16.M88.4 [R168], R48 ;  /* 0x00000030a8007844 */ /* 0x000fe20000000200 */
[----:B------:R-:W-:-:S02]  /*5ed0*/  F2FP.BF16.F32.PACK_AB R25, R59, R58 ;  /* 0x0000003a3b19723e */ /* 0x000fc400000010ff */
[----:B------:R-:W-:Y:S02]  /*5ee0*/  F2FP.BF16.F32.PACK_AB R26, R202, R60 ;  /* 0x0000003cca1a723e */ /* 0x000fe400000010ff */
[----:B------:R-:W-:Y:S02]  /*5ef0*/  F2FP.BF16.F32.PACK_AB R27, R63, R62 ;  /* 0x0000003e3f1b723e */ /* 0x000fe400000010ff */
[----:B------:R-:W-:Y:S02]  /*5f00*/  LOP3.LUT R118, R119, 0x380, RZ, 0xc0, !PT ;  /* 0x0000038077767812 */ /* 0x000fe400078ec0ff */
[----:B------:R-:W-:Y:S01]  /*5f10*/  SHF.R.U64 R114, R114, 0x3, RZ ;  /* 0x0000000372727819 */ /* 0x000fe200000012ff */
[----:B------:R0:W-:Y:S01]  /*5f20*/  STSM.16.M88.4 [R166], R24 ;  /* 0x00000018a6007844 */ /* 0x0001e20000000200 */
[C---:B------:R-:W-:Y:S02]  /*5f30*/  IADD3 R15, P4, R8.reuse, 0x2000, RZ ;  /* 0x00002000080f7810 */ /* 0x040fe40007f9e0ff */
[----:B------:R-:W-:-:S02]  /*5f40*/  IADD3 R21, P5, R8, 0x3000, RZ ;  /* 0x0000300008157810 */ /* 0x000fc40007fbe0ff */
[----:B------:R-:W-:Y:S02]  /*5f50*/  IADD3 R53, P6, R8, 0x4000, RZ ;  /* 0x0000400008357810 */ /* 0x000fe40007fde0ff */
[----:B------:R-:W-:Y:S02]  /*5f60*/  SHF.R.U64 R118, R118, 0x3, RZ ;  /* 0x0000000376767819 */ /* 0x000fe400000012ff */
[----:B------:R-:W-:Y:S01]  /*5f70*/  LOP3.LUT R114, R114, R115, RZ, 0x3c, !PT ;  /* 0x0000007372727212 */ /* 0x000fe200078e3cff */
[----:B------:R-:W-:Y:S01]  /*5f80*/  IMAD.X R115, RZ, RZ, R9, P0 ;  /* 0x000000ffff737224 */ /* 0x000fe200000e0609 */
[----:B------:R-:W-:Y:S02]  /*5f90*/  F2FP.BF16.F32.PACK_AB R64, R65, R64 ;  /* 0x000000404140723e */ /* 0x000fe400000010ff */
[----:B------:R-:W-:Y:S02]  /*5fa0*/  F2FP.BF16.F32.PACK_AB R65, R67, R66 ;  /* 0x000000424341723e */ /* 0x000fe400000010ff */
[----:B------:R-:W-:-:S02]  /*5fb0*/  F2FP.BF16.F32.PACK_AB R72, R73, R72 ;  /* 0x000000484948723e */ /* 0x000fc400000010ff */
[----:B0-----:R-:W-:Y:S02]  /*5fc0*/  F2FP.BF16.F32.PACK_AB R25, R7, R23 ;  /* 0x000000170719723e */ /* 0x001fe400000010ff */
[----:B------:R-:W-:Y:S02]  /*5fd0*/  LOP3.LUT R14, R15, 0x380, RZ, 0xc0, !PT ;  /* 0x000003800f0e7812 */ /* 0x000fe400078ec0ff */
[----:B------:R-:W-:Y:S02]  /*5fe0*/  LOP3.LUT R20, R21, 0x380, RZ, 0xc0, !PT ;  /* 0x0000038015147812 */ /* 0x000fe400078ec0ff */
[----:B------:R-:W-:Y:S02]  /*5ff0*/  LOP3.LUT R52, R53, 0x380, RZ, 0xc0, !PT ;  /* 0x0000038035347812 */ /* 0x000fe400078ec0ff */
[----:B------:R-:W-:Y:S02]  /*6000*/  MOV R164, R164 ;  /* 0x000000a400a47202 */ /* 0x000fe40000000f00 */
[----:B------:R-:W-:-:S02]  /*6010*/  F2FP.BF16.F32.PACK_AB R66, R201, R68 ;  /* 0x00000044c942723e */ /* 0x000fc400000010ff */
[----:B------:R-:W-:Y:S02]  /*6020*/  F2FP.BF16.F32.PACK_AB R67, R71, R70 ;  /* 0x000000464743723e */ /* 0x000fe400000010ff */
[----:B------:R-:W-:Y:S02]  /*6030*/  F2FP.BF16.F32.PACK_AB R73, R75, R74 ;  /* 0x0000004a4b49723e */ /* 0x000fe400000010ff */
[----:B------:R-:W-:Y:S01]  /*6040*/  F2FP.BF16.F32.PACK_AB R80, R81, R80 ;  /* 0x000000505150723e */ /* 0x000fe200000010ff */
[----:B------:R-:W-:Y:S01]  /*6050*/  STSM.16.M88.4 [R164], R64 ;  /* 0x00000040a4007844 */ /* 0x000fe20000000200 */
[----:B------:R-:W-:Y:S02]  /*6060*/  SHF.R.S32.HI R23, RZ, 0x1f, R37 ;  /* 0x0000001fff177819 */ /* 0x000fe40000011425 */
[----:B------:R-:W-:Y:S02]  /*6070*/  SHF.R.S32.HI R7, RZ, 0x1f, R33 ;  /* 0x0000001fff077819 */ /* 0x000fe40000011421 */
[----:B------:R-:W-:-:S02]  /*6080*/  IADD3 R10, P0, R37, R10, RZ ;  /* 0x0000000a250a7210 */ /* 0x000fc40007f1e0ff */
[----:B------:R-:W-:Y:S02]  /*6090*/  MOV R162, R162 ;  /* 0x000000a200a27202 */ /* 0x000fe40000000f00 */
[----:B------:R-:W-:Y:S02]  /*60a0*/  F2FP.BF16.F32.PACK_AB R74, R200, R76 ;  /* 0x0000004cc84a723e */ /* 0x000fe400000010ff */
[----:B------:R-:W-:Y:S02]  /*60b0*/  F2FP.BF16.F32.PACK_AB R75, R79, R78 ;  /* 0x0000004e4f4b723e */ /* 0x000fe400000010ff */
[----:B------:R-:W-:Y:S02]  /*60c0*/  F2FP.BF16.F32.PACK_AB R81, R83, R82 ;  /* 0x000000525351723e */ /* 0x000fe400000010ff */
[----:B------:R-:W-:Y:S01]  /*60d0*/  LOP3.LUT R118, R118, R119, RZ, 0x3c, !PT ;  /* 0x0000007776767212 */ /* 0x000fe200078e3cff */
[----:B------:R-:W-:Y:S01]  /*60e0*/  STSM.16.M88.4 [R162], R72 ;  /* 0x00000048a2007844 */ /* 0x000fe20000000200 */
[----:B------:R-:W-:-:S02]  /*60f0*/  MOV R158, R158 ;  /* 0x0000009e009e7202 */ /* 0x000fc40000000f00 */
[----:B------:R-:W-:Y:S02]  /*6100*/  F2FP.BF16.F32.PACK_AB R82, R199, R84 ;  /* 0x00000054c752723e */ /* 0x000fe400000010ff */
[----:B------:R-:W-:Y:S02]  /*6110*/  F2FP.BF16.F32.PACK_AB R83, R87, R86 ;  /* 0x000000565753723e */ /* 0x000fe400000010ff */
[----:B------:R-:W-:Y:S02]  /*6120*/  LOP3.LUT R119, R8, 0x380, RZ, 0xc0, !PT ;  /* 0x0000038008777812 */ /* 0x000fe400078ec0ff */
[----:B------:R-:W-:Y:S01]  /*6130*/  MOV R156, R156 ;  /* 0x0000009c009c7202 */ /* 0x000fe20000000f00 */
[----:B------:R-:W-:Y:S01]  /*6140*/  STSM.16.M88.4 [R158], R80 ;  /* 0x000000509e007844 */ /* 0x000fe20000000200 */
[----:B------:R-:W-:Y:S02]  /*6150*/  F2FP.BF16.F32.PACK_AB R24, R198, R88 ;  /* 0x00000058c618723e */ /* 0x000fe400000010ff */
[----:B------:R-:W-:-:S02]  /*6160*/  F2FP.BF16.F32.PACK_AB R26, R197, R92 ;  /* 0x0000005cc51a723e */ /* 0x000fc400000010ff */
[----:B------:R-:W-:Y:S02]  /*6170*/  F2FP.BF16.F32.PACK_AB R27, R29, R61 ;  /* 0x0000003d1d1b723e */ /* 0x000fe400000010ff */
[----:B------:R-:W-:Y:S02]  /*6180*/  SHF.R.U64 R14, R14, 0x3, RZ ;  /* 0x000000030e0e7819 */ /* 0x000fe400000012ff */
[----:B------:R-:W-:Y:S01]  /*6190*/  SHF.R.U64 R20, R20, 0x3, RZ ;  /* 0x0000000314147819 */ /* 0x000fe200000012ff */
[----:B------:R0:W-:Y:S01]  /*61a0*/  STSM.16.M88.4 [R156], R24 ;  /* 0x000000189c007844 */ /* 0x0001e20000000200 */
[----:B------:R-:W-:Y:S02]  /*61b0*/  SHF.R.U64 R52, R52, 0x3, RZ ;  /* 0x0000000334347819 */ /* 0x000fe400000012ff */
[----:B------:R-:W-:Y:S01]  /*61c0*/  IADD3.X R11, R23, R11, R28, P0, !PT ;  /* 0x0000000b170b7210 */ /* 0x000fe200007fe41c */
[----:B------:R-:W-:Y:S01]  /*61d0*/  IMAD R28, R7, UR4, RZ ;  /* 0x00000004071c7c24 */ /* 0x000fe2000f8e02ff */
[----:B------:R-:W-:Y:S01]  /*61e0*/  SHF.R.U64 R119, R119, 0x3, RZ ;  /* 0x0000000377777819 */ /* 0x000fe200000012ff */
[----:B------:R-:W-:Y:S01]  /*61f0*/  IMAD R7, R0, UR6, RZ ;  /* 0x0000000600077c24 */ /* 0x000fe2000f8e02ff */
[----:B------:R-:W-:Y:S01]  /*6200*/  LOP3.LUT R14, R14, R15, RZ, 0x3c, !PT ;  /* 0x0000000f0e0e7212 */ /* 0x000fe200078e3cff */
[--C-:B------:R-:W-:Y:S01]  /*6210*/  IMAD.X R15, RZ, RZ, R9.reuse, P4 ;  /* 0x000000ffff0f7224 */ /* 0x100fe200020e0609 */
[----:B------:R-:W-:Y:S01]  /*6220*/  LOP3.LUT R20, R20, R21, RZ, 0x3c, !PT ;  /* 0x0000001514147212 */ /* 0x000fe200078e3cff */
[--C-:B------:R-:W-:Y:S01]  /*6230*/  IMAD.X R21, RZ, RZ, R9.reuse, P5 ;  /* 0x000000ffff157224 */ /* 0x100fe200028e0609 */
[----:B------:R-:W-:Y:S01]  /*6240*/  LOP3.LUT R52, R52, R53, RZ, 0x3c, !PT ;  /* 0x0000003534347212 */ /* 0x000fe200078e3cff */
[----:B------:R-:W-:Y:S01]  /*6250*/  IMAD.X R53, RZ, RZ, R9, P6 ;  /* 0x000000ffff357224 */ /* 0x000fe200030e0609 */
[----:B------:R-:W-:Y:S01]  /*6260*/  MOV R154, R154 ;  /* 0x0000009a009a7202 */ /* 0x000fe20000000f00 */
[----:B------:R-:W-:Y:S01]  /*6270*/  IMAD R23, R33, UR5, R28 ;  /* 0x0000000521177c24 */ /* 0x000fe2000f8e021c */
[----:B------:R-:W-:Y:S01]  /*6280*/  F2FP.BF16.F32.PACK_AB R68, R196, R96 ;  /* 0x00000060c444723e */ /* 0x000fe200000010ff */
[----:B0-----:R-:W-:Y:S01]  /*6290*/  VIADD R24, R32, 0x8 ;  /* 0x0000000820187836 */ /* 0x001fe20000000000 */
[----:B------:R-:W-:Y:S01]  /*62a0*/  F2FP.BF16.F32.PACK_AB R69, R69, R77 ;  /* 0x0000004d4545723e */ /* 0x000fe200000010ff */
[----:B------:R-:W-:Y:S01]  /*62b0*/  IMAD.WIDE.U32 R10, R33, UR4, R10 ;  /* 0x00000004210a7c25 */ /* 0x000fe2000f8e000a */
[----:B------:R-:W-:Y:S01]  /*62c0*/  F2FP.BF16.F32.PACK_AB R70, R195, R100 ;  /* 0x00000064c346723e */ /* 0x000fe200000010ff */
[----:B------:R-:W-:Y:S01]  /*62d0*/  ULDC.64 UR4, c[0x0][0xb50] ;  /* 0x0002d40000047ab9 */ /* 0x000fe20000000a00 */
[----:B------:R-:W-:Y:S01]  /*62e0*/  F2FP.BF16.F32.PACK_AB R71, R85, R89 ;  /* 0x000000595547723e */ /* 0x000fe200000010ff */
[----:B------:R-:W-:Y:S01]  /*62f0*/  IMAD.IADD R11, R11, 0x1, R23 ;  /* 0x000000010b0b7824 */ /* 0x000fe200078e0217 */
[----:B------:R-:W-:-:S02]  /*6300*/  LOP3.LUT P0, RZ, R205, 0x3, RZ, 0xc0, !PT ;  /* 0x00000003cdff7812 */ /* 0x000fc4000780c0ff */
[C---:B------:R-:W-:Y:S01]  /*6310*/  IADD3 R103, P4, R8.reuse, 0x9000, RZ ;  /* 0x0000900008677810 */ /* 0x040fe20007f9e0ff */
[----:B------:R-:W-:Y:S01]  /*6320*/  STSM.16.M88.4 [R154], R68 ;  /* 0x000000449a007844 */ /* 0x000fe20000000200 */
[C---:B------:R-:W-:Y:S02]  /*6330*/  IADD3 R107, P5, R8.reuse, 0xa000, RZ ;  /* 0x0000a000086b7810 */ /* 0x040fe40007fbe0ff */
[----:B------:R-:W-:Y:S02]  /*6340*/  IADD3 R111, P6, R8, 0xb000, RZ ;  /* 0x0000b000086f7810 */ /* 0x000fe40007fde0ff */
[----:B------:R-:W-:Y:S02]  /*6350*/  MOV R152, R152 ;  /* 0x0000009800987202 */ /* 0x000fe40000000f00 */
[----:B------:R-:W-:Y:S02]  /*6360*/  F2FP.BF16.F32.PACK_AB R28, R194, R104 ;  /* 0x00000068c21c723e */ /* 0x000fe400000010ff */
[----:B------:R-:W-:-:S02]  /*6370*/  F2FP.BF16.F32.PACK_AB R29, R93, R97 ;  /* 0x000000615d1d723e */ /* 0x000fc400000010ff */
[----:B------:R-:W-:Y:S02]  /*6380*/  F2FP.BF16.F32.PACK_AB R30, R193, R108 ;  /* 0x0000006cc11e723e */ /* 0x000fe400000010ff */
[----:B------:R-:W-:Y:S02]  /*6390*/  F2FP.BF16.F32.PACK_AB R31, R101, R105 ;  /* 0x00000069651f723e */ /* 0x000fe400000010ff */
[----:B------:R-:W-:Y:S01]  /*63a0*/  LOP3.LUT R8, R119, R8, RZ, 0x3c, !PT ;  /* 0x0000000877087212 */ /* 0x000fe200078e3cff */
[----:B------:R-:W-:Y:S01]  /*63b0*/  IMAD.X R119, RZ, RZ, R9, P1 ;  /* 0x000000ffff777224 */ /* 0x000fe200008e0609 */
[-C--:B------:R-:W-:Y:S01]  /*63c0*/  ISETP.GE.OR P1, PT, R32, R7.reuse, P0 ;  /* 0x000000072000720c */ /* 0x080fe20000726670 */
[----:B------:R0:W-:Y:S01]  /*63d0*/  STSM.16.M88.4 [R152], R28 ;  /* 0x0000001c98007844 */ /* 0x0001e20000000200 */
[----:B------:R-:W-:Y:S02]  /*63e0*/  ISETP.GE.OR P0, PT, R24, R7, P0 ;  /* 0x000000071800720c */ /* 0x000fe40000706670 */
[----:B------:R-:W-:-:S02]  /*63f0*/  MOV R146, R146 ;  /* 0x0000009200927202 */ /* 0x000fc40000000f00 */
[----:B------:R-:W-:Y:S02]  /*6400*/  F2FP.BF16.F32.PACK_AB R24, R192, R112 ;  /* 0x00000070c018723e */ /* 0x000fe400000010ff */
[----:B------:R-:W-:Y:S02]  /*6410*/  F2FP.BF16.F32.PACK_AB R25, R109, R113 ;  /* 0x000000716d19723e */ /* 0x000fe400000010ff */
[----:B------:R-:W-:Y:S02]  /*6420*/  F2FP.BF16.F32.PACK_AB R26, R191, R116 ;  /* 0x00000074bf1a723e */ /* 0x000fe400000010ff */
[----:B------:R-:W-:Y:S02]  /*6430*/  F2FP.BF16.F32.PACK_AB R27, R117, R121 ;  /* 0x00000079751b723e */ /* 0x000fe400000010ff */
[----:B------:R-:W-:Y:S02]  /*6440*/  MOV R142, R142 ;  /* 0x0000008e008e7202 */ /* 0x000fe40000000f00 */
[----:B------:R-:W-:Y:S01]  /*6450*/  LEA R23, P3, R10, UR4, 0x2 ;  /* 0x000000040a177c11 */ /* 0x000fe2000f8610ff */
[----:B------:R-:W-:Y:S01]  /*6460*/  STSM.16.M88.4 [R146], R24 ;  /* 0x0000001892007844 */ /* 0x000fe20000000200 */
[----:B0-----:R-:W-:-:S02]  /*6470*/  F2FP.BF16.F32.PACK_AB R28, R190, R120 ;  /* 0x00000078be1c723e */ /* 0x001fc400000010ff */
[----:B------:R-:W-:Y:S01]  /*6480*/  F2FP.BF16.F32.PACK_AB R29, R172, R173 ;  /* 0x000000adac1d723e */ /* 0x000fe200000010ff */
[----:B------:R-:W-:Y:S01]  /*6490*/  SHFL.IDX PT, R48, R23, RZ, 0x1c1f ;  /* 0x001c1fff17307589 */ /* 0x000fe200000e0000 */
[----:B------:R-:W-:Y:S02]  /*64a0*/  F2FP.BF16.F32.PACK_AB R30, R125, R124 ;  /* 0x0000007c7d1e723e */ /* 0x000fe400000010ff */
[----:B------:R-:W-:Y:S01]  /*64b0*/  F2FP.BF16.F32.PACK_AB R31, R174, R175 ;  /* 0x000000afae1f723e */ /* 0x000fe200000010ff */
[----:B------:R-:W-:Y:S01]  /*64c0*/  SHFL.IDX PT, R50, R23, 0x1, 0x1c1f ;  /* 0x003c1f0017327f89 */ /* 0x000fe200000e0000 */
[----:B------:R-:W-:Y:S02]  /*64d0*/  MOV R138, R138 ;  /* 0x0000008a008a7202 */ /* 0x000fe40000000f00 */
[----:B------:R-:W-:Y:S01]  /*64e0*/  F2FP.BF16.F32.PACK_AB R32, R129, R128 ;  /* 0x000000808120723e */ /* 0x000fe200000010ff */
[----:B------:R-:W-:Y:S01]  /*64f0*/  STSM.16.M88.4 [R142], R28 ;  /* 0x0000001c8e007844 */ /* 0x000fe20000000200 */
[----:B------:R-:W-:-:S02]  /*6500*/  F2FP.BF16.F32.PACK_AB R33, R176, R177 ;  /* 0x000000b1b021723e */ /* 0x000fc400000010ff */
[----:B------:R-:W-:Y:S02]  /*6510*/  F2FP.BF16.F32.PACK_AB R34, R133, R132 ;  /* 0x000000848522723e */ /* 0x000fe400000010ff */
[----:B------:R-:W-:Y:S02]  /*6520*/  F2FP.BF16.F32.PACK_AB R35, R178, R179 ;  /* 0x000000b3b223723e */ /* 0x000fe400000010ff */
[----:B------:R-:W-:Y:S02]  /*6530*/  MOV R134, R134 ;  /* 0x0000008600867202 */ /* 0x000fe40000000f00 */
[----:B------:R-:W-:Y:S01]  /*6540*/  F2FP.BF16.F32.PACK_AB R36, R137, R136 ;  /* 0x000000888924723e */ /* 0x000fe200000010ff */
[----:B------:R-:W-:Y:S01]  /*6550*/  STSM.16.M88.4 [R138], R32 ;  /* 0x000000208a007844 */ /* 0x000fe20000000200 */
[----:B------:R-:W-:Y:S02]  /*6560*/  F2FP.BF16.F32.PACK_AB R37, R180, R181 ;  /* 0x000000b5b425723e */ /* 0x000fe400000010ff */
[----:B------:R-:W-:-:S02]  /*6570*/  F2FP.BF16.F32.PACK_AB R38, R141, R140 ;  /* 0x0000008c8d26723e */ /* 0x000fc400000010ff */
[----:B------:R-:W-:Y:S02]  /*6580*/  F2FP.BF16.F32.PACK_AB R39, R182, R183 ;  /* 0x000000b7b627723e */ /* 0x000fe400000010ff */
[----:B------:R-:W-:Y:S02]  /*6590*/  MOV R130, R130 ;  /* 0x0000008200827202 */ /* 0x000fe40000000f00 */
[----:B------:R-:W-:Y:S01]  /*65a0*/  F2FP.BF16.F32.PACK_AB R60, R145, R144 ;  /* 0x00000090913c723e */ /* 0x000fe200000010ff */
[----:B------:R-:W-:Y:S01]  /*65b0*/  STSM.16.M88.4 [R134], R36 ;  /* 0x0000002486007844 */ /* 0x000fe20000000200 */
[----:B------:R-:W-:Y:S02]  /*65c0*/  F2FP.BF16.F32.PACK_AB R61, R184, R185 ;  /* 0x000000b9b83d723e */ /* 0x000fe400000010ff */
[----:B------:R-:W-:Y:S02]  /*65d0*/  F2FP.BF16.F32.PACK_AB R62, R149, R148 ;  /* 0x00000094953e723e */ /* 0x000fe400000010ff */
[----:B------:R-:W-:-:S02]  /*65e0*/  F2FP.BF16.F32.PACK_AB R63, R186, R4 ;  /* 0x00000004ba3f723e */ /* 0x000fc400000010ff */
[----:B------:R-:W-:Y:S01]  /*65f0*/  LEA.HI.X R11, R10, UR5, R11, 0x2, P3 ;  /* 0x000000050a0b7c11 */ /* 0x000fe200098f140b */
[----:B------:R-:W-:Y:S01]  /*6600*/  UIMAD UR6, UR11, UR8, URZ ;  /* 0x000000080b0672a4 */ /* 0x000fe2000f8e023f */
[----:B------:R-:W-:Y:S01]  /*6610*/  LOP3.LUT R102, R103, 0x380, RZ, 0xc0, !PT ;  /* 0x0000038067667812 */ /* 0x000fe200078ec0ff */
[----:B------:R-:W-:Y:S01]  /*6620*/  STSM.16.M88.4 [R130], R60 ;  /* 0x0000003c82007844 */ /* 0x000fe20000000200 */
[----:B------:R-:W-:Y:S02]  /*6630*/  LOP3.LUT R106, R107, 0x380, RZ, 0xc0, !PT ;  /* 0x000003806b6a7812 */ /* 0x000fe400078ec0ff */
[----:B------:R-:W-:Y:S01]  /*6640*/  LOP3.LUT R110, R111, 0x380, RZ, 0xc0, !PT ;  /* 0x000003806f6e7812 */ /* 0x000fe200078ec0ff */
[----:B------:R-:W0:Y:S04]  /*6650*/  SHFL.IDX PT, R49, R11, RZ, 0x1c1f ;  /* 0x001c1fff0b317589 */ /* 0x000e2800000e0000 */
[----:B------:R-:W1:Y:S01]  /*6660*/  SHFL.IDX PT, R51, R11, 0x1, 0x1c1f ;  /* 0x003c1f000b337f89 */ /* 0x000e6200000e0000 */
[----:B------:R-:W-:Y:S01]  /*6670*/  IMAD R4, R19, 0x20, R22 ;  /* 0x0000002013047824 */ /* 0x000fe200078e0216 */
[----:B------:R-:W-:Y:S01]  /*6680*/  UIMAD.WIDE.U32 UR4, UR10, UR8, URZ ;  /* 0x000000080a0472a5 */ /* 0x000fe2000f8e003f */
[----:B------:R-:W-:Y:S01]  /*6690*/  SHF.R.U64 R102, R102, 0x3, RZ ;  /* 0x0000000366667819 */ /* 0x000fe200000012ff */
[----:B------:R-:W-:Y:S01]  /*66a0*/  BAR.SYNC.DEFER_BLOCKING 0x1, 0x100 ;  /* 0x0044000000007b1d */ /* 0x000fe20000010000 */
[----:B------:R-:W-:Y:S01]  /*66b0*/  UIMAD UR6, UR10, UR9, UR6 ;  /* 0x000000090a0672a4 */ /* 0x000fe2000f8e0206 */
[----:B------:R-:W-:-:S02]  /*66c0*/  SHF.R.U64 R106, R106, 0x3, RZ ;  /* 0x000000036a6a7819 */ /* 0x000fc400000012ff */
[----:B------:R-:W-:Y:S02]  /*66d0*/  SHF.R.U64 R110, R110, 0x3, RZ ;  /* 0x000000036e6e7819 */ /* 0x000fe400000012ff */
[----:B------:R-:W-:Y:S01]  /*66e0*/  ULDC.64 UR8, c[0x0][0xaf0] ;  /* 0x0002bc0000087ab9 */ /* 0x000fe20000000a00 */
[----:B------:R-:W-:Y:S01]  /*66f0*/  LOP3.LUT R102, R102, R103, RZ, 0x3c, !PT ;  /* 0x0000006766667212 */ /* 0x000fe200078e3cff */
[----:B0-----:R0:W-:Y:S01]  /*6700*/  @!P1 ST.E desc[UR42][R48.64], R6 ;  /* 0x0000000630009985 */ /* 0x0011e2000c10192a */
[----:B------:R-:W-:Y:S01]  /*6710*/  UIMAD UR7, UR7, UR8, URZ ;  /* 0x00000008070772a4 */ /* 0x000fe2000f8e023f */
[----:B------:R-:W-:Y:S01]  /*6720*/  LOP3.LUT R106, R106, R107, RZ, 0x3c, !PT ;  /* 0x0000006b6a6a7212 */ /* 0x000fe200078e3cff */
[----:B------:R-:W-:Y:S01]  /*6730*/  UIADD3 UR5, UR5, UR6, URZ ;  /* 0x0000000605057290 */ /* 0x000fe2000fffe03f */
[----:B-1----:R1:W-:Y:S01]  /*6740*/  @!P0 ST.E desc[UR42][R50.64], R5 ;  /* 0x0000000532008985 */ /* 0x0023e2000c10192a */
[----:B------:R-:W-:Y:S01]  /*6750*/  LOP3.LUT R110, R110, R111, RZ, 0x3c, !PT ;  /* 0x0000006f6e6e7212 */ /* 0x000fe200078e3cff */
[----:B------:R-:W-:-:S02]  /*6760*/  IMAD.X R103, RZ, RZ, R9, P4 ;  /* 0x000000ffff677224 */ /* 0x000fc400020e0609 */
[----:B------:R2:W5:Y:S01]  /*6770*/  LD.E.128 R44, desc[UR42][R14.64] ;  /* 0x0000002a0e2c7980 */ /* 0x000562000c101d00 */
[----:B0-----:R-:W-:-:S03]  /*6780*/  IMAD R6, R3, 0x80, R4 ;  /* 0x0000008003067824 */ /* 0x001fc600078e0204 */
[----:B------:R0:W5:Y:S01]  /*6790*/  LD.E.128 R40, desc[UR42][R12.64] ;  /* 0x0000002a0c287980 */ /* 0x000162000c101d00 */
[----:B------:R-:W-:Y:S01]  /*67a0*/  UIMAD UR7, UR41, UR9, UR7 ;  /* 0x00000009290772a4 */ /* 0x000fe2000f8e0207 */
[--C-:B------:R-:W-:Y:S01]  /*67b0*/  IMAD.X R107, RZ, RZ, R9.reuse, P5 ;  /* 0x000000ffff6b7224 */ /* 0x100fe200028e0609 */
[----:B-1----:R-:W1:Y:S01]  /*67c0*/  @P2 LDC R5, c[0x0][0xbec] ;  /* 0x0002fb00ff052b82 */ /* 0x002e620000000800 */
[----:B------:R-:W-:Y:S01]  /*67d0*/  UIMAD.WIDE.U32 UR4, UR41, UR8, UR4 ;  /* 0x00000008290472a5 */ /* 0x000fe2000f8e0004 */
[----:B------:R-:W-:Y:S01]  /*67e0*/  IMAD.X R111, RZ, RZ, R9, P6 ;  /* 0x000000ffff6f7224 */ /* 0x000fe200030e0609 */
[----:B------:R3:W5:Y:S01]  /*67f0*/  LD.E.128 R24, desc[UR42][R20.64] ;  /* 0x0000002a14187980 */ /* 0x000762000c101d00 */
[----:B------:R-:W-:-:S03]  /*6800*/  IMAD R30, R3, 0x80, R22 ;  /* 0x00000080031e7824 */ /* 0x000fc600078e0216 */
[----:B------:R-:W5:Y:S01]  /*6810*/  LD.E.128 R52, desc[UR42][R52.64] ;  /* 0x0000002a34347980 */ /* 0x000f62000c101d00 */
[----:B--2---:R-:W2:Y:S03]  /*6820*/  @P2 LDC R14, c[0x0][0xbf0] ;  /* 0x0002fc00ff0e2b82 */ /* 0x004ea60000000800 */
[----:B------:R-:W5:Y:S01]  /*6830*/  LD.E.128 R56, desc[UR42][R56.64] ;  /* 0x0000002a38387980 */ /* 0x000f62000c101d00 */
[----:B------:R-:W-:-:S03]  /*6840*/  IMAD.MOV.U32 R4, RZ, RZ, R6 ;  /* 0x000000ffff047224 */ /* 0x000fc600078e0006 */
[----:B------:R-:W5:Y:S01]  /*6850*/  LD.E.128 R88, desc[UR42][R90.64] ;  /* 0x0000002a5a587980 */ /* 0x000f62000c101d00 */
[----:B0-----:R-:W0:Y:S03]  /*6860*/  LDC.64 R12, c[0x0][0xae0] ;  /* 0x0002b800ff0c7b82 */ /* 0x001e260000000a00 */
[----:B------:R-:W5:Y:S04]  /*6870*/  LD.E.128 R92, desc[UR42][R94.64] ;  /* 0x0000002a5e5c7980 */ /* 0x000f68000c101d00 */
[----:B------:R-:W5:Y:S01]  /*6880*/  LD.E.128 R96, desc[UR42][R98.64] ;  /* 0x0000002a62607980 */ /* 0x000f62000c101d00 */
[----:B-1----:R-:W-:Y:S01]  /*6890*/  @P2 IMAD.HI.U32 R5, R6, R5, RZ ;  /* 0x0000000506052227 */ /* 0x002fe200078e00ff */
[----:B------:R-:W-:-:S02]  /*68a0*/  UIADD3 UR5, UR5, UR7, URZ ;  /* 0x0000000705057290 */ /* 0x000fc4000fffe03f */
[----:B------:R-:W5:Y:S01]  /*68b0*/  LD.E.128 R8, desc[UR42][R8.64] ;  /* 0x0000002a08087980 */ /* 0x000f62000c101d00 */
[----:B------:R-:W-:Y:S01]  /*68c0*/  ULDC.64 UR6, c[0x0][0xad8] ;  /* 0x0002b60000067ab9 */ /* 0x000fe20000000a00 */
[----:B------:R-:W-:Y:S02]  /*68d0*/  UIADD3 UR36, UR36, 0x1, URZ ;  /* 0x0000000124247890 */ /* 0x000fe4000fffe03f */
[----:B------:R-:W5:Y:S01]  /*68e0*/  LD.E.128 R100, desc[UR42][R102.64] ;  /* 0x0000002a66647980 */ /* 0x000f62000c101d00 */
[----:B--2---:R-:W-:Y:S01]  /*68f0*/  @P2 SHF.R.U32.HI R4, RZ, R14, R5 ;  /* 0x0000000eff042219 */ /* 0x004fe20000011605 */
[----:B------:R-:W-:Y:S02]  /*6900*/  ULDC.64 UR8, c[0x0][0xa80] ;  /* 0x0002a00000087ab9 */ /* 0x000fe40000000a00 */
[----:B------:R-:W5:Y:S01]  /*6910*/  LD.E.128 R104, desc[UR42][R106.64] ;  /* 0x0000002a6a687980 */ /* 0x000f62000c101d00 */
[--C-:B------:R-:W-:Y:S01]  /*6920*/  SHF.R.S32.HI R5, RZ, 0x1f, R4.reuse ;  /* 0x0000001fff057819 */ /* 0x100fe20000011404 */
[----:B------:R-:W-:-:S02]  /*6930*/  IMAD.MOV R15, RZ, RZ, -R4 ;  /* 0x000000ffff0f7224 */ /* 0x000fc400078e0a04 */
[----:B------:R-:W5:Y:S02]  /*6940*/  LD.E.128 R108, desc[UR42][R110.64] ;  /* 0x0000002a6e6c7980 */ /* 0x000f64000c101d00 */
[----:B------:R-:W-:Y:S02]  /*6950*/  IMAD R3, R0, R15, R6 ;  /* 0x0000000f00037224 */ /* 0x000fe400078e0206 */
[----:B0-----:R-:W-:Y:S01]  /*6960*/  IMAD R5, R5, R12, RZ ;  /* 0x0000000c05057224 */ /* 0x001fe200078e02ff */
[----:B------:R-:W5:Y:S02]  /*6970*/  LD.E.128 R112, desc[UR42][R114.64] ;  /* 0x0000002a72707980 */ /* 0x000f64000c101d00 */
[----:B------:R-:W-:Y:S02]  /*6980*/  SHF.R.S32.HI R6, RZ, 0x1f, R3 ;  /* 0x0000001fff067819 */ /* 0x000fe40000011403 */
[----:B------:R-:W5:Y:S01]  /*6990*/  LD.E.128 R116, desc[UR42][R118.64] ;  /* 0x0000002a76747980 */ /* 0x000f62000c101d00 */
[----:B------:R-:W-:-:S03]  /*69a0*/  IMAD R13, R4, R13, R5 ;  /* 0x0000000d040d7224 */ /* 0x000fc600078e0205 */
[----:B------:R-:W5:Y:S01]  /*69b0*/  LD.E.128 R120, desc[UR42][R122.64] ;  /* 0x0000002a7a787980 */ /* 0x000f62000c101d00 */
[----:B------:R-:W-:-:S03]  /*69c0*/  IMAD.WIDE.U32 R4, R4, R12, UR4 ;  /* 0x0000000404047e25 */ /* 0x000fc6000f8e000c */
[----:B------:R-:W5:Y:S01]  /*69d0*/  LD.E.128 R124, desc[UR42][R126.64] ;  /* 0x0000002a7e7c7980 */ /* 0x000f62000c101d00 */
[----:B------:R-:W-:Y:S01]  /*69e0*/  @!PT LDS RZ, [RZ] ;  /* 0x00000000fffff984 */ /* 0x000fe20000000800 */
[----:B------:R-:W-:Y:S01]  /*69f0*/  @!PT LDS RZ, [RZ] ;  /* 0x00000000fffff984 */ /* 0x000fe20000000800 */
[----:B------:R-:W-:Y:S01]  /*6a00*/  @!PT LDS RZ, [RZ] ;  /* 0x00000000fffff984 */ /* 0x000fe20000000800 */
[----:B------:R-:W-:Y:S01]  /*6a10*/  @!PT LDS RZ, [RZ] ;  /* 0x00000000fffff984 */ /* 0x000fe20000000800 */
[----:B------:R0:W-:Y:S06]  /*6a20*/  MEMBAR.ALL.CTA ;  /* 0x0000000000007992 */ /* 0x0001ec0000008000 */
[----:B0-----:R-:W0:Y:S01]  /*6a30*/  FENCE.VIEW.ASYNC.S ;  /* 0x00000000000073c6 */ /* 0x001e220000000000 */
[----:B------:R-:W-:Y:S02]  /*6a40*/  IMAD.IADD R5, R5, 0x1, R13 ;  /* 0x0000000105057824 */ /* 0x000fe400078e020d */
[----:B------:R-:W-:-:S02]  /*6a50*/  IMAD R6, R6, UR6, RZ ;  /* 0x0000000606067c24 */ /* 0x000fc4000f8e02ff */
[----:B------:R-:W-:Y:S01]  /*6a60*/  IMAD.WIDE.U32 R4, R3, UR6, R4 ;  /* 0x0000000603047c25 */ /* 0x000fe2000f8e0004 */
[----:B------:R-:W-:-:S03]  /*6a70*/  ISETP.GE.AND P2, PT, R30, R7, PT ;  /* 0x000000071e00720c */ /* 0x000fc60003f46270 */
[----:B------:R-:W-:Y:S01]  /*6a80*/  IMAD R13, R3, UR7, R6 ;  /* 0x00000007030d7c24 */ /* 0x000fe2000f8e0206 */
[----:B------:R-:W-:Y:S01]  /*6a90*/  LEA R6, P3, R4, UR8, 0x1 ;  /* 0x0000000804067c11 */ /* 0x000fe2000f8608ff */
[----:B------:R-:W-:Y:S02]  /*6aa0*/  VIADD R206, R206, 0x22820 ;  /* 0x00022820cece7836 */ /* 0x000fe40000000000 */
[----:B------:R-:W-:Y:S01]  /*6ab0*/  IMAD.IADD R3, R5, 0x1, R13 ;  /* 0x0000000105037824 */ /* 0x000fe200078e020d */
[----:B------:R-:W-:Y:S01]  /*6ac0*/  UISETP.NE.AND UP0, UPT, UR36, 0x2, UPT ;  /* 0x000000022400788c */ /* 0x000fe2000bf05270 */
[----:B------:R-:W-:Y:S01]  /*6ad0*/  VIADD R0, R30, 0x20 ;  /* 0x000000201e007836 */ /* 0x000fe20000000000 */
[----:B------:R-:W-:Y:S01]  /*6ae0*/  ULDC UR4, c[0x0][0xc] ;  /* 0x0000030000047ab9 */ /* 0x000fe20000000800 */
[----:B------:R-:W-:Y:S01]  /*6af0*/  PRMT R206, RZ, 0x654, R206 ;  /* 0x00000654ffce7816 */ /* 0x000fe200000000ce */
[----:B------:R-:W-:Y:S01]  /*6b00*/  UIADD3 UR39, UR4, UR39, URZ ;  /* 0x0000002704277290 */ /* 0x000fe2000fffe03f */
[----:B------:R-:W-:Y:S01]  /*6b10*/  LEA.HI.X R3, R4, UR9, R3, 0x1, P3 ;  /* 0x0000000904037c11 */ /* 0x000fe200098f0c03 */
[----:B------:R-:W-:Y:S01]  /*6b20*/  USEL UR4, URZ, 0x1, UP0 ;  /* 0x000000013f047887 */ /* 0x000fe20008000000 */
[-C--:B------:R-:W-:Y:S01]  /*6b30*/  ISETP.GE.AND P1, PT, R0, R7.reuse, PT ;  /* 0x000000070000720c */ /* 0x080fe20003f26270 */
[----:B------:R-:W-:Y:S01]  /*6b40*/  VIADD R0, R30, 0x40 ;  /* 0x000000401e007836 */ /* 0x000fe20000000000 */
[----:B------:R-:W-:Y:S01]  /*6b50*/  USEL UR36, UR36, URZ, UP0 ;  /* 0x0000003f24247287 */ /* 0x000fe20008000000 */
[----:B0-----:R3:W-:Y:S01]  /*6b60*/  SYNCS.ARRIVE.TRANS64.RED.A1T0 RZ, [R206+URZ], RZ ;  /* 0x000000ffceff79a7 */ /* 0x0017e2000810043f */
[----:B------:R-:W-:Y:S01]  /*6b70*/  ULOP3.LUT UR38, UR38, UR4, URZ, 0x3c, !UPT ;  /* 0x0000000426267292 */ /* 0x000fe2000f8e3c3f */
[----:B------:R3:W0:Y:S01]  /*6b80*/  SHFL.IDX PT, R12, R6, RZ, 0x181f ;  /* 0x00181fff060c7589 */ /* 0x00062200000e0000 */
[----:B------:R-:W-:Y:S03]  /*6b90*/  BSSY B0, `(.L_x_29) ;  /* 0x0000014000007945 */ /* 0x000fe60003800000 */
[----:B------:R3:W1:Y:S01]  /*6ba0*/  SHFL.IDX PT, R13, R3, RZ, 0x181f ;  /* 0x00181fff030d7589 */ /* 0x00066200000e0000 */
[----:B------:R-:W-:Y:S01]  /*6bb0*/  ISETP.GE.AND P0, PT, R0, R7, PT ;  /* 0x000000070000720c */ /* 0x000fe20003f06270 */
[----:B------:R-:W-:-:S12]  /*6bc0*/  @P2 BRA `(.L_x_30) ;  /* 0x0000000000402947 */ /* 0x000fd80003800000 */
[----:B------:R-:W-:Y:S02]  /*6bd0*/  ULDC UR4, c[0x0][0xac8] ;  /* 0x0002b20000047ab9 */ /* 0x000fe40000000800 */
[----:B------:R-:W-:Y:S02]  /*6be0*/  ISETP.GE.AND P4, PT, R18, UR4, PT ;  /* 0x0000000412007c0c */ /* 0x000fe4000bf86270 */
[----:B------:R-:W-:Y:S02]  /*6bf0*/  ISETP.GE.AND P3, PT, R17, UR4, PT ;  /* 0x0000000411007c0c */ /* 0x000fe4000bf66270 */
[----:B------:R-:W-:Y:S02]  /*6c00*/  ISETP.GE.AND P2, PT, R16, UR4, PT ;  /* 0x0000000410007c0c */ /* 0x000fe4000bf46270 */
[----:B------:R-:W-:-:S07]  /*6c10*/  ISETP.GE.AND P5, PT, R2, UR4, PT ;  /* 0x0000000402007c0c */ /* 0x000fce000bfa6270 */
[----:B0-----:R-:W-:-:S04]  /*6c20*/  @!P4 LEA R14, P6, R18, R12, 0x1 ;  /* 0x0000000c120ec211 */ /* 0x001fc800078c08ff */
[----:B-1----:R-:W-:Y:S02]  /*6c30*/  @!P4 LEA.HI.X R15, R18, R13, R214, 0x1, P6 ;  /* 0x0000000d120fc211 */ /* 0x002fe400030f0cd6 */
[----:B---3--:R-:W-:Y:S01]  /*6c40*/  @!P3 LEA R20, P6, R17, R12, 0x1 ;  /* 0x0000000c1114b211 */ /* 0x008fe200078c08ff */
[----:B------:R-:W-:-:S03]  /*6c50*/  @!P5 IMAD.WIDE R4, R2, 0x2, R12 ;  /* 0x000000020204d825 */ /* 0x000fc600078e020c */
[-C--:B------:R-:W-:Y:S02]  /*6c60*/  @!P3 LEA.HI.X R21, R17, R13.reuse, R213, 0x1, P6 ;  /* 0x0000000d1115b211 */ /* 0x080fe400030f0cd5 */
[C---:B------:R-:W-:Y:S01]  /*6c70*/  @!P2 LEA R28, P6, R16.reuse, R12, 0x1 ;  /* 0x0000000c101ca211 */ /* 0x040fe200078c08ff */
[----:B-----5:R2:W-:Y:S03]  /*6c80*/  @!P5 ST.E.128 desc[UR42][R4.64], R8 ;  /* 0x000000080400d985 */ /* 0x0205e6000c101d2a */
[----:B------:R-:W-:Y:S01]  /*6c90*/  @!P2 LEA.HI.X R29, R16, R13, R212, 0x1, P6 ;  /* 0x0000000d101da211 */ /* 0x000fe200030f0cd4 */
[----:B------:R2:W-:Y:S04]  /*6ca0*/  @!P4 ST.E.128 desc[UR42][R14.64], R52 ;  /* 0x000000340e00c985 */ /* 0x0005e8000c101d2a */
[----:B------:R2:W-:Y:S04]  /*6cb0*/  @!P3 ST.E.128 desc[UR42][R20.64], R96 ;  /* 0x000000601400b985 */ /* 0x0005e8000c101d2a */
[----:B------:R2:W-:Y:S02]  /*6cc0*/  @!P2 ST.E.128 desc[UR42][R28.64], R112 ;  /* 0x000000701c00a985 */ /* 0x0005e4000c101d2a */
.L_x_30:
[----:B------:R-:W-:Y:S05]  /*6cd0*/  BSYNC B0 ;  /* 0x0000000000007941 */ /* 0x000fea0003800000 */
.L_x_29:
[----:B--2--5:R2:W4:Y:S01]  /*6ce0*/  SHFL.IDX PT, R9, R3, 0x1, 0x181f ;  /* 0x00381f0003097f89 */ /* 0x02452200000e0000 */
[----:B------:R-:W-:Y:S03]  /*6cf0*/  BSSY B0, `(.L_x_31) ;  /* 0x0000013000007945 */ /* 0x000fe60003800000 */
[----:B------:R2:W0:Y:S01]  /*6d00*/  SHFL.IDX PT, R8, R6, 0x1, 0x181f ;  /* 0x00381f0006087f89 */ /* 0x00042200000e0000 */
[----:B------:R-:W-:Y:S05]  /*6d10*/  @P1 BRA `(.L_x_32) ;  /* 0x0000000000401947 */ /* 0x000fea0003800000 */
[----:B------:R-:W-:Y:S02]  /*6d20*/  ULDC UR4, c[0x0][0xac8] ;  /* 0x0002b20000047ab9 */ /* 0x000fe40000000800 */
[----:B------:R-:W-:Y:S02]  /*6d30*/  ISETP.GE.AND P3, PT, R18, UR4, PT ;  /* 0x0000000412007c0c */ /* 0x000fe4000bf66270 */
[----:B------:R-:W-:Y:S02]  /*6d40*/  ISETP.GE.AND P2, PT, R17, UR4, PT ;  /* 0x0000000411007c0c */ /* 0x000fe4000bf46270 */
[----:B------:R-:W-:Y:S02]  /*6d50*/  ISETP.GE.AND P1, PT, R16, UR4, PT ;  /* 0x0000000410007c0c */ /* 0x000fe4000bf26270 */
[----:B------:R-:W-:-:S07]  /*6d60*/  ISETP.GE.AND P4, PT, R2, UR4, PT ;  /* 0x0000000402007c0c */ /* 0x000fce000bf86270 */
[CC--:B0-----:R-:W-:Y:S02]  /*6d70*/  @!P3 LEA R10, P6, R18.reuse, R8.reuse, 0x1 ;  /* 0x00000008120ab211 */ /* 0x0c1fe400078c08ff */
[CC--:B------:R-:W-:Y:S02]  /*6d80*/  @!P2 LEA R12, P5, R17.reuse, R8.reuse, 0x1 ;  /* 0x00000008110ca211 */ /* 0x0c0fe400078a08ff */
[-C--:B----4-:R-:W-:Y:S02]  /*6d90*/  @!P3 LEA.HI.X R11, R18, R9.reuse, R214, 0x1, P6 ;  /* 0x00000009120bb211 */ /* 0x090fe400030f0cd6 */
[----:B------:R-:W-:Y:S01]  /*6da0*/  @!P1 LEA R14, P6, R16, R8, 0x1 ;  /* 0x00000008100e9211 */ /* 0x000fe200078c08ff */
[----:B------:R-:W-:Y:S01]  /*6db0*/  @!P4 IMAD.WIDE R4, R2, 0x2, R8 ;  /* 0x000000020204c825 */ /* 0x000fe200078e0208 */
[-C--:B-1----:R-:W-:Y:S02]  /*6dc0*/  @!P2 LEA.HI.X R13, R17, R9.reuse, R213, 0x1, P5 ;  /* 0x00000009110da211 */ /* 0x082fe400028f0cd5 */
[----:B------:R-:W-:-:S02]  /*6dd0*/  @!P1 LEA.HI.X R15, R16, R9, R212, 0x1, P6 ;  /* 0x00000009100f9211 */ /* 0x000fc400030f0cd4 */
[----:B------:R0:W-:Y:S04]  /*6de0*/  @!P4 ST.E.128 desc[UR42][R4.64], R40 ;  /* 0x000000280400c985 */ /* 0x0001e8000c101d2a */
[----:B------:R0:W-:Y:S04]  /*6df0*/  @!P3 ST.E.128 desc[UR42][R10.64], R56 ;  /* 0x000000380a00b985 */ /* 0x0001e8000c101d2a */
[----:B------:R0:W-:Y:S04]  /*6e00*/  @!P2 ST.E.128 desc[UR42][R12.64], R100 ;  /* 0x000000640c00a985 */ /* 0x0001e8000c101d2a */
[----:B------:R0:W-:Y:S02]  /*6e10*/  @!P1 ST.E.128 desc[UR42][R14.64], R116 ;  /* 0x000000740e009985 */ /* 0x0001e4000c101d2a */
.L_x_32:
[----:B------:R-:W-:Y:S05]  /*6e20*/  BSYNC B0 ;  /* 0x0000000000007941 */ /* 0x000fea0003800000 */
.L_x_31:
[----:B----4-:R4:W1:Y:S01]  /*6e30*/  SHFL.IDX PT, R9, R3, 0x2, 0x181f ;  /* 0x00581f0003097f89 */ /* 0x01086200000e0000 */
[----:B------:R-:W-:Y:S03]  /*6e40*/  BSSY B0, `(.L_x_33) ;  /* 0x0000013000007945 */ /* 0x000fe60003800000 */
[----:B0-----:R4:W0:Y:S01]  /*6e50*/  SHFL.IDX PT, R8, R6, 0x2, 0x181f ;  /* 0x00581f0006087f89 */ /* 0x00182200000e0000 */
[----:B------:R-:W-:Y:S05]  /*6e60*/  @P0 BRA `(.L_x_34) ;  /* 0x0000000000400947 */ /* 0x000fea0003800000 */
[----:B------:R-:W-:Y:S02]  /*6e70*/  ULDC UR4, c[0x0][0xac8] ;  /* 0x0002b20000047ab9 */ /* 0x000fe40000000800 */
[----:B------:R-:W-:Y:S02]  /*6e80*/  ISETP.GE.AND P4, PT, R18, UR4, PT ;  /* 0x0000000412007c0c */ /* 0x000fe4000bf86270 */
[----:B------:R-:W-:Y:S02]  /*6e90*/  ISETP.GE.AND P5, PT, R17, UR4, PT ;  /* 0x0000000411007c0c */ /* 0x000fe4000bfa6270 */
[----:B------:R-:W-:Y:S02]  /*6ea0*/  ISETP.GE.AND P6, PT, R16, UR4, PT ;  /* 0x0000000410007c0c */ /* 0x000fe4000bfc6270 */
[----:B------:R-:W-:-:S07]  /*6eb0*/  ISETP.GE.AND P3, PT, R2, UR4, PT ;  /* 0x0000000402007c0c */ /* 0x000fce000bf66270 */
[-C--:B0-----:R-:W-:Y:S02]  /*6ec0*/  @!P4 LEA R10, P0, R18, R8.reuse, 0x1 ;  /* 0x00000008120ac211 */ /* 0x081fe400078008ff */
[CC--:B------:R-:W-:Y:S02]  /*6ed0*/  @!P5 LEA R12, P1, R17.reuse, R8.reuse, 0x1 ;  /* 0x00000008110cd211 */ /* 0x0c0fe400078208ff */
[----:B------:R-:W-:Y:S02]  /*6ee0*/  @!P6 LEA R14, P2, R16, R8, 0x1 ;  /* 0x00000008100ee211 */ /* 0x000fe400078408ff */
[----:B-1----:R-:W-:Y:S01]  /*6ef0*/  @!P3 IMAD.WIDE R4, R2, 0x2, R8 ;  /* 0x000000020204b825 */ /* 0x002fe200078e0208 */
[-C--:B------:R-:W-:Y:S02]  /*6f00*/  @!P4 LEA.HI.X R11, R18, R9.reuse, R214, 0x1, P0 ;  /* 0x00000009120bc211 */ /* 0x080fe400000f0cd6 */
[-C--:B------:R-:W-:Y:S02]  /*6f10*/  @!P5 LEA.HI.X R13, R17, R9.reuse, R213, 0x1, P1 ;  /* 0x00000009110dd211 */ /* 0x080fe400008f0cd5 */
[----:B------:R-:W-:Y:S01]  /*6f20*/  @!P6 LEA.HI.X R15, R16, R9, R212, 0x1, P2 ;  /* 0x00000009100fe211 */ /* 0x000fe200010f0cd4 */
[----:B------:R0:W-:Y:S04]  /*6f30*/  @!P3 ST.E.128 desc[UR42][R4.64], R44 ;  /* 0x0000002c0400b985 */ /* 0x0001e8000c101d2a */
[----:B------:R0:W-:Y:S04]  /*6f40*/  @!P4 ST.E.128 desc[UR42][R10.64], R88 ;  /* 0x000000580a00c985 */ /* 0x0001e8000c101d2a */
[----:B------:R0:W-:Y:S04]  /*6f50*/  @!P5 ST.E.128 desc[UR42][R12.64], R104 ;  /* 0x000000680c00d985 */ /* 0x0001e8000c101d2a */
[----:B------:R0:W-:Y:S02]  /*6f60*/  @!P6 ST.E.128 desc[UR42][R14.64], R120 ;  /* 0x000000780e00e985 */ /* 0x0001e4000c101d2a */
.L_x_34:
[----:B------:R-:W-:Y:S05]  /*6f70*/  BSYNC B0 ;  /* 0x0000000000007941 */ /* 0x000fea0003800000 */
.L_x_33:
[----:B------:R-:W-:Y:S01]  /*6f80*/  VIADD R0, R30, 0x60 ;  /* 0x000000601e007836 */ /* 0x000fe20000000000 */
[----:B-1----:R1:W1:Y:S01]  /*6f90*/  SHFL.IDX PT, R9, R3, 0x3, 0x181f ;  /* 0x00781f0003097f89 */ /* 0x00226200000e0000 */
[----:B------:R-:W-:Y:S01]  /*6fa0*/  UIADD3 UR47, UR47, 0x1, URZ ;  /* 0x000000012f2f7890 */ /* 0x000fe2000fffe03f */
[----:B------:R-:W-:Y:S02]  /*6fb0*/  BSSY B0, `(.L_x_35) ;  /* 0x0000014000007945 */ /* 0x000fe40003800000 */
[----:B------:R-:W-:Y:S01]  /*6fc0*/  ISETP.GE.AND P0, PT, R0, R7, PT ;  /* 0x000000070000720c */ /* 0x000fe20003f06270 */
[----:B0-----:R0:W0:-:S12]  /*6fd0*/  SHFL.IDX PT, R8, R6, 0x3, 0x181f ;  /* 0x00781f0006087f89 */ /* 0x00101800000e0000 */
[----:B------:R-:W-:Y:S05]  /*6fe0*/  @P0 BRA `(.L_x_36) ;  /* 0x0000000000400947 */ /* 0x000fea0003800000 */
[----:B------:R-:W-:Y:S02]  /*6ff0*/  ULDC UR4, c[0x0][0xac8] ;  /* 0x0002b20000047ab9 */ /* 0x000fe40000000800 */
[----:B------:R-:W-:Y:S02]  /*7000*/  ISETP.GE.AND P4, PT, R18, UR4, PT ;  /* 0x0000000412007c0c */ /* 0x000fe4000bf86270 */
[----:B------:R-:W-:Y:S02]  /*7010*/  ISETP.GE.AND P5, PT, R17, UR4, PT ;  /* 0x0000000411007c0c */ /* 0x000fe4000bfa6270 */
[----:B------:R-:W-:Y:S02]  /*7020*/  ISETP.GE.AND P6, PT, R16, UR4, PT ;  /* 0x0000000410007c0c */ /* 0x000fe4000bfc6270 */
[----:B------:R-:W-:-:S07]  /*7030*/  ISETP.GE.AND P3, PT, R2, UR4, PT ;  /* 0x0000000402007c0c */ /* 0x000fce000bf66270 */
[-C--:B0-234-:R-:W-:Y:S02]  /*7040*/  @!P4 LEA R6, P0, R18, R8.reuse, 0x1 ;  /* 0x000000081206c211 */ /* 0x09dfe400078008ff */
        /* <DEDUP_REMOVED lines=10> */
.L_x_36:
[----:B------:R-:W-:Y:S05]  /*70f0*/  BSYNC B0 ;  /* 0x0000000000007941 */ /* 0x000fea0003800000 */
.L_x_35:
[----:B------:R-:W5:Y:S02]  /*7100*/  LDC R0, c[0x0][0xc34] ;  /* 0x00030d00ff007b82 */ /* 0x000f640000000800 */
[----:B-----5:R-:W-:-:S13]  /*7110*/  ISETP.LE.AND P0, PT, R0, UR39, PT ;  /* 0x0000002700007c0c */ /* 0x020fda000bf03270 */
[----:B------:R-:W-:Y:S05]  /*7120*/  @!P0 BRA `(.L_x_37) ;  /* 0xffffff9c00208947 */ /* 0x000fea000383ffff */
[----:B------:R-:W-:Y:S05]  /*7130*/  EXIT ;  /* 0x000000000000794d */ /* 0x000fea0003800000 */
.L_x_7:
[----:B------:R-:W-:-:S08]  /*7140*/  NOP ;  /* 0x0000000000007918 */ /* 0x000fd00000000000 */
[----:B------:R-:W0:-:S00]  /*7150*/  USETMAXREG.DEALLOC.CTAPOOL 0x18 ;  /* 0x00000018000079c8 */ /* 0x000e0000080e0500 */
[----:B------:R-:W1:Y:S01]  /*7160*/  S2UR UR5, SR_CTAID.X ;  /* 0x00000000000579c3 */ /* 0x000e620000002500 */
[----:B0-----:R-:W-:Y:S02]  /*7170*/  IMAD.MOV.U32 R2, RZ, RZ, 0x1 ;  /* 0x00000001ff027424 */ /* 0x001fe400078e00ff */
[----:B------:R-:W-:-:S05]  /*7180*/  IMAD.MOV.U32 R18, RZ, RZ, RZ ;  /* 0x000000ffff127224 */ /* 0x000fca00078e00ff */
[----:B------:R-:W1:Y:S02]  /*7190*/  LDC R3, c[0x0][0xc34] ;  /* 0x00030d00ff037b82 */ /* 0x000e640000000800 */
[----:B-1----:R-:W-:Y:S01]  /*71a0*/  ISETP.LE.AND P0, PT, R3, UR5, PT ;  /* 0x0000000503007c0c */ /* 0x002fe2000bf03270 */
[----:B------:R-:W-:-:S05]  /*71b0*/  IMAD.MOV.U32 R3, RZ, RZ, 0x1 ;  /* 0x00000001ff037424 */ /* 0x000fca00078e00ff */
[----:B------:R0:W-:Y:S07]  /*71c0*/  STL [R1], R3 ;  /* 0x0000000301007387 */ /* 0x0001ee0000100800 */
[----:B------:R-:W-:Y:S05]  /*71d0*/  @P0 BRA `(.L_x_38) ;  /* 0x0000003c00340947 */ /* 0x000fea0003800000 */
[----:B------:R-:W1:Y:S01]  /*71e0*/  S2UR UR4, SR_CgaCtaId ;  /* 0x00000000000479c3 */ /* 0x000e620000008800 */
[C---:B------:R-:W-:Y:S01]  /*71f0*/  IMAD.SHL.U32 R2, R0.reuse, 0x8, RZ ;  /* 0x0000000800027824 */ /* 0x040fe200078e00ff */
[----:B------:R-:W-:Y:S01]  /*7200*/  LOP3.LUT R5, R0, 0x7f, RZ, 0xc0, !PT ;  /* 0x0000007f00057812 */ /* 0x000fe200078ec0ff */
[----:B------:R-:W-:Y:S01]  /*7210*/  UMOV UR36, 0x400 ;  /* 0x0000040000247882 */ /* 0x000fe20000000000 */
[----:B------:R-:W-:Y:S01]  /*7220*/  IMAD.MOV.U32 R18, RZ, RZ, RZ ;  /* 0x000000ffff127224 */ /* 0x000fe200078e00ff */
[----:B------:R-:W-:Y:S01]  /*7230*/  ULDC.64 UR40, c[0x0][0x198] ;  /* 0x0000660000287ab9 */ /* 0x000fe20000000a00 */
[----:B0-----:R-:W-:Y:S01]  /*7240*/  LOP3.LUT R3, R2, 0x1f8, RZ, 0xc0, !PT ;  /* 0x000001f802037812 */ /* 0x001fe200078ec0ff */
[----:B------:R-:W-:Y:S01]  /*7250*/  IMAD.U32 R2, RZ, RZ, UR5 ;  /* 0x00000005ff027e24 */ /* 0x000fe2000f8e00ff */
[----:B------:R-:W-:Y:S02]  /*7260*/  ULDC UR38, c[0x0][0xc] ;  /* 0x0000030000267ab9 */ /* 0x000fe40000000800 */
[----:B------:R-:W-:Y:S01]  /*7270*/  LOP3.LUT R4, R3, 0x38, R0, 0x78, !PT ;  /* 0x0000003803047812 */ /* 0x000fe200078e7800 */
[----:B------:R-:W-:Y:S01]  /*7280*/  IMAD.SHL.U32 R3, R5, 0x8, RZ ;  /* 0x0000000805037824 */ /* 0x000fe200078e00ff */
[----:B------:R-:W-:-:S04]  /*7290*/  SHF.R.U32.HI R5, RZ, 0x3, R5 ;  /* 0x00000003ff057819 */ /* 0x000fc80000011605 */
[----:B------:R-:W-:Y:S01]  /*72a0*/  LOP3.LUT R3, R4, 0x200, R3, 0xf8, !PT ;  /* 0x0000020004037812 */ /* 0x000fe200078ef803 */
[----:B------:R-:W-:-:S05]  /*72b0*/  IMAD.SHL.U32 R4, R0, 0x10, RZ ;  /* 0x0000001000047824 */ /* 0x000fca00078e00ff */
[----:B------:R-:W-:Y:S01]  /*72c0*/  LOP3.LUT R0, R5, 0x70, R4, 0xf8, !PT ;  /* 0x0000007005007812 */ /* 0x000fe200078ef804 */
[----:B------:R-:W-:Y:S01]  /*72d0*/  IMAD.MOV.U32 R0, RZ, RZ, 0x1 ;  /* 0x00000001ff007424 */ /* 0x000fe200078e00ff */
[----:B-1----:R-:W-:-:S06]  /*72e0*/  ULEA UR36, UR4, UR36, 0x18 ;  /* 0x0000002404247291 */ /* 0x002fcc000f8ec03f */
[----:B------:R-:W-:-:S05]  /*72f0*/  LEA R3, R3, UR36, 0x1 ;  /* 0x0000002403037c11 */ /* 0x000fca000f8e08ff */
[----:B------:R0:W-:Y:S04]  /*7300*/  STL [R1+0x14], R3 ;  /* 0x0000140301007387 */ /* 0x0001e80000100800 */
[----:B------:R0:W-:Y:S04]  /*7310*/  STL [R1+0x24], R2 ;  /* 0x0000240201007387 */ /* 0x0001e80000100800 */
[----:B------:R0:W-:Y:S04]  /*7320*/  STL [R1], R0 ;  /* 0x0000000001007387 */ /* 0x0001e80000100800 */
[----:B------:R0:W-:Y:S02]  /*7330*/  STL [R1+0x30], RZ ;  /* 0x000030ff01007387 */ /* 0x0001e40000100800 */
.L_x_114:
[----:B------:R-:W2:Y:S01]  /*7340*/  LDL R4, [R1+0x24] ;  /* 0x0000240001047983 */ /* 0x000ea20000100800 */
[----:B0-----:R-:W0:Y:S01]  /*7350*/  LDC R0, c[0x0][0xc38] ;  /* 0x00030e00ff007b82 */ /* 0x001e220000000800 */
[----:B------:R-:W-:Y:S05]  /*7360*/  YIELD ;  /* 0x0000000000007946 */ /* 0x000fea0003800000 */
[----:B------:R-:W-:Y:S02]  /*7370*/  ULDC.64 UR4, c[0x0][0x418] ;  /* 0x0001060000047ab9 */ /* 0x000fe40000000a00 */
[----:B-1----:R-:W1:Y:S01]  /*7380*/  LDC R17, c[0x0][0xc44] ;  /* 0x00031100ff117b82 */ /* 0x002e620000000800 */
[----:B------:R-:W-:-:S03]  /*7390*/  UISETP.NE.U32.AND UP0, UPT, UR4, URZ, UPT ;  /* 0x0000003f0400728c */ /* 0x000fc6000bf05070 */
[----:B------:R-:W-:Y:S01]  /*73a0*/  ULDC UR4, c[0x0][0x424] ;  /* 0x0001090000047ab9 */ /* 0x000fe20000000800 */
[----:B------:R-:W-:Y:S02]  /*73b0*/  UISETP.NE.AND.EX UP0, UPT, UR5, URZ, UPT, UP0 ;  /* 0x0000003f0500728c */ /* 0x000fe4000bf05300 */
[----:B------:R-:W-:Y:S02]  /*73c0*/  UIADD3 UR5, UR36, 0x1c400, URZ ;  /* 0x0001c40024057890 */ /* 0x000fe4000fffe03f */
[----:B------:R-:W-:Y:S02]  /*73d0*/  USEL UR4, UR4, 0x1, UP0 ;  /* 0x0000000104047887 */ /* 0x000fe40008000000 */
[----:B------:R-:W-:Y:S01]  /*73e0*/  ULOP3.LUT UP0, URZ, UR5, 0x3ff, URZ, 0xc0, !UPT ;  /* 0x000003ff053f7892 */ /* 0x000fe2000f80c03f */
[----:B0-----:R-:W-:Y:S02]  /*73f0*/  ISETP.NE.AND P0, PT, R0, 0x1, PT ;  /* 0x000000010000780c */ /* 0x001fe40003f05270 */
[----:B-1----:R-:W-:-:S11]  /*7400*/  ISETP.NE.AND P1, PT, R17, 0x1, PT ;  /* 0x000000011100780c */ /* 0x002fd60003f25270 */
[----:B------:R-:W2:Y:S08]  /*7410*/  @P0 LDC R0, c[0x0][0xc3c] ;  /* 0x00030f00ff000b82 */ /* 0x000eb00000000800 */
[----:B------:R-:W0:Y:S08]  /*7420*/  @P0 LDC R5, c[0x0][0xc40] ;  /* 0x00031000ff050b82 */ /* 0x000e300000000800 */
[----:B------:R-:W1:Y:S01]  /*7430*/  @P1 LDC.64 R2, c[0x0][0xc48] ;  /* 0x00031200ff021b82 */ /* 0x000e620000000a00 */
[----:B--2---:R-:W-:-:S05]  /*7440*/  @P0 IMAD.HI.U32 R0, R4, R0, RZ ;  /* 0x0000000004000227 */ /* 0x004fca00078e00ff */
[----:B0-----:R-:W-:Y:S02]  /*7450*/  @P0 SHF.R.U32.HI R4, RZ, R5, R0 ;  /* 0x00000005ff040219 */ /* 0x001fe40000011600 */
[----:B------:R-:W0:Y:S01]  /*7460*/  LDC R0, c[0x0][0x2f0] ;  /* 0x0000bc00ff007b82 */ /* 0x000e220000000800 */
[----:B------:R-:W-:Y:S02]  /*7470*/  PLOP3.LUT P0, PT, PT, PT, UP0, 0x80, 0x0 ;  /* 0x000000000000781c */ /* 0x000fe40003f0f008 */
[----:B-1----:R-:W-:Y:S01]  /*7480*/  @P1 IMAD.HI.U32 R2, R4, R2, RZ ;  /* 0x0000000204021227 */ /* 0x002fe200078e00ff */
[----:B------:R1:W-:Y:S03]  /*7490*/  STL [R1+0x1c], R4 ;  /* 0x00001c0401007387 */ /* 0x0003e60000100800 */
[----:B------:R-:W-:Y:S01]  /*74a0*/  IMAD.MOV.U32 R19, RZ, RZ, R4 ;  /* 0x000000ffff137224 */ /* 0x000fe200078e0004 */
[----:B------:R-:W-:-:S05]  /*74b0*/  @P1 SHF.R.U32.HI R19, RZ, R3, R2 ;  /* 0x00000003ff131219 */ /* 0x000fca0000011602 */
[----:B------:R1:W-:Y:S01]  /*74c0*/  STL [R1+0x10], R19 ;  /* 0x0000101301007387 */ /* 0x0003e20000100800 */
[----:B0-----:R-:W-:Y:S02]  /*74d0*/  IMAD R6, R0, UR4, RZ ;  /* 0x0000000400067c24 */ /* 0x001fe4000f8e02ff */
[----:B------:R-:W-:Y:S02]  /*74e0*/  IMAD.MOV R0, RZ, RZ, -R19 ;  /* 0x000000ffff007224 */ /* 0x000fe400078e0a13 */
[----:B------:R-:W-:Y:S01]  /*74f0*/  VIADD R2, R6, 0x5f ;  /* 0x0000005f06027836 */ /* 0x000fe20000000000 */
[----:B------:R1:W-:Y:S01]  /*7500*/  STL [R1+0x2c], R6 ;  /* 0x00002c0601007387 */ /* 0x0003e20000100800 */
[----:B------:R-:W-:Y:S02]  /*7510*/  IMAD R17, R17, R0, R4 ;  /* 0x0000000011117224 */ /* 0x000fe400078e0204 */
[----:B------:R-:W-:-:S05]  /*7520*/  IMAD.HI R2, R2, 0x2aaaaaab, RZ ;  /* 0x2aaaaaab02027827 */ /* 0x000fca00078e02ff */
[----:B------:R-:W-:-:S04]  /*7530*/  SHF.R.U32.HI R3, RZ, 0x1f, R2 ;  /* 0x0000001fff037819 */ /* 0x000fc80000011602 */
[----:B------:R-:W-:-:S05]  /*7540*/  LEA.HI.SX32 R0, R2, R3, 0x1c ;  /* 0x0000000302007211 */ /* 0x000fca00078fe2ff */
[----:B------:R1:W-:Y:S01]  /*7550*/  STL [R1+0x20], R0 ;  /* 0x0000200001007387 */ /* 0x0003e20000100800 */
[----:B------:R-:W-:Y:S05]  /*7560*/  @!P0 BRA `(.L_x_39) ;  /* 0x0000000000408947 */ /* 0x000fea0003800000 */
[----:B------:R-:W-:Y:S01]  /*7570*/  MOV R2, 0x0 ;  /* 0x0000000000027802 */ /* 0x000fe20000000f00 */
[----:B------:R-:W-:Y:S01]  /*7580*/  ULDC.64 UR6, c[0x4][0x98] ;  /* 0x0100260000067ab9 */ /* 0x000fe20000000a00 */
[----:B------:R-:W-:Y:S01]  /*7590*/  ULDC.64 UR8, c[0x4][0xa0] ;  /* 0x0100280000087ab9 */ /* 0x000fe20000000a00 */
[----:B------:R-:W-:Y:S01]  /*75a0*/  ULDC.64 UR4, c[0x4][0x8] ;  /* 0x0100020000047ab9 */ /* 0x000fe20000000a00 */
[----:B-1----:R-:W-:Y:S02]  /*75b0*/  IMAD.U32 R4, RZ, RZ, UR6 ;  /* 0x00000006ff047e24 */ /* 0x002fe4000f8e00ff */
[----:B------:R-:W0:Y:S01]  /*75c0*/  LDC.64 R2, c[0x4][R2] ;  /* 0x0100000002027b82 */ /* 0x000e220000000a00 */
[----:B------:R-:W-:Y:S02]  /*75d0*/  IMAD.U32 R5, RZ, RZ, UR7 ;  /* 0x00000007ff057e24 */ /* 0x000fe4000f8e00ff */
[----:B------:R-:W-:Y:S02]  /*75e0*/  IMAD.U32 R6, RZ, RZ, UR8 ;  /* 0x00000008ff067e24 */ /* 0x000fe4000f8e00ff */
[----:B------:R-:W-:-:S02]  /*75f0*/  IMAD.U32 R7, RZ, RZ, UR9 ;  /* 0x00000009ff077e24 */ /* 0x000fc4000f8e00ff */
[----:B------:R-:W-:Y:S02]  /*7600*/  IMAD.U32 R10, RZ, RZ, UR4 ;  /* 0x00000004ff0a7e24 */ /* 0x000fe4000f8e00ff */
[----:B------:R-:W-:Y:S02]  /*7610*/  IMAD.U32 R11, RZ, RZ, UR5 ;  /* 0x00000005ff0b7e24 */ /* 0x000fe4000f8e00ff */
[----:B------:R-:W-:Y:S02]  /*7620*/  IMAD.MOV.U32 R8, RZ, RZ, 0x70 ;  /* 0x00000070ff087424 */ /* 0x000fe400078e00ff */
[----:B------:R-:W-:Y:S02]  /*7630*/  IMAD.MOV.U32 R12, RZ, RZ, 0x1 ;  /* 0x00000001ff0c7424 */ /* 0x000fe400078e00ff */
[----:B------:R-:W-:-:S07]  /*7640*/  IMAD.MOV.U32 R13, RZ, RZ, RZ ;  /* 0x000000ffff0d7224 */ /* 0x000fce00078e00ff */
[----:B------:R-:W-:-:S07]  /*7650*/  LEPC R20, `(.L_x_39) ;  /* 0x000000001014794e */ /* 0x000fce0000000000 */
[----:B0-----:R-:W-:Y:S05]  /*7660*/  CALL.ABS.NOINC R2 ;  /* 0x0000000002007343 */ /* 0x001fea0003c00000 */
.L_x_39:
[----:B------:R-:W-:-:S04]  /*7670*/  UIADD3 UR4, UR36, 0x400, URZ ;  /* 0x0000040024047890 */ /* 0x000fc8000fffe03f */
[----:B------:R-:W-:-:S06]  /*7680*/  ULOP3.LUT UP0, URZ, UR4, 0x3ff, URZ, 0xc0, !UPT ;  /* 0x000003ff043f7892 */ /* 0x000fcc000f80c03f */
[----:B------:R-:W-:-:S13]  /*7690*/  PLOP3.LUT P0, PT, PT, PT, UP0, 0x80, 0x0 ;  /* 0x000000000000781c */ /* 0x000fda0003f0f008 */
[----:B------:R-:W-:Y:S05]  /*76a0*/  @!P0 BRA `(.L_x_40) ;  /* 0x00000000007c8947 */ /* 0x000fea0003800000 */
[----:B------:R-:W-:Y:S01]  /*76b0*/  MOV R16, 0x0 ;  /* 0x0000000000107802 */ /* 0x000fe20000000f00 */
[----:B------:R-:W-:Y:S01]  /*76c0*/  ULDC.64 UR6, c[0x4][0x98] ;  /* 0x0100260000067ab9 */ /* 0x000fe20000000a00 */
[----:B------:R-:W-:Y:S01]  /*76d0*/  ULDC.64 UR8, c[0x4][0xa0] ;  /* 0x0100280000087ab9 */ /* 0x000fe20000000a00 */
[----:B------:R-:W-:Y:S01]  /*76e0*/  ULDC.64 UR4, c[0x4][0x10] ;  /* 0x0100040000047ab9 */ /* 0x000fe20000000a00 */
[----:B------:R0:W2:Y:S01]  /*76f0*/  LDC.64 R2, c[0x4][R16] ;  /* 0x0100000010027b82 */ /* 0x0000a20000000a00 */
[----:B-1----:R-:W-:Y:S02]  /*7700*/  IMAD.U32 R4, RZ, RZ, UR6 ;  /* 0x00000006ff047e24 */ /* 0x002fe4000f8e00ff */
[----:B------:R-:W-:Y:S02]  /*7710*/  IMAD.U32 R5, RZ, RZ, UR7 ;  /* 0x00000007ff057e24 */ /* 0x000fe4000f8e00ff */
[----:B------:R-:W-:Y:S02]  /*7720*/  IMAD.U32 R6, RZ, RZ, UR8 ;  /* 0x00000008ff067e24 */ /* 0x000fe4000f8e00ff */
[----:B------:R-:W-:-:S02]  /*7730*/  IMAD.U32 R7, RZ, RZ, UR9 ;  /* 0x00000009ff077e24 */ /* 0x000fc4000f8e00ff */
[----:B------:R-:W-:Y:S02]  /*7740*/  IMAD.U32 R10, RZ, RZ, UR4 ;  /* 0x00000004ff0a7e24 */ /* 0x000fe4000f8e00ff */
[----:B------:R-:W-:Y:S02]  /*7750*/  IMAD.U32 R11, RZ, RZ, UR5 ;  /* 0x00000005ff0b7e24 */ /* 0x000fe4000f8e00ff */
[----:B------:R-:W-:Y:S02]  /*7760*/  IMAD.MOV.U32 R8, RZ, RZ, 0x70 ;  /* 0x00000070ff087424 */ /* 0x000fe400078e00ff */
[----:B------:R-:W-:Y:S02]  /*7770*/  IMAD.MOV.U32 R12, RZ, RZ, 0x1 ;  /* 0x00000001ff0c7424 */ /* 0x000fe400078e00ff */
[----:B0-----:R-:W-:-:S07]  /*7780*/  IMAD.MOV.U32 R13, RZ, RZ, RZ ;  /* 0x000000ffff0d7224 */ /* 0x001fce00078e00ff */
[----:B------:R-:W-:-:S07]  /*7790*/  LEPC R20, `(.L_x_41) ;  /* 0x000000001014794e */ /* 0x000fce0000000000 */
[----:B--2---:R-:W-:Y:S05]  /*77a0*/  CALL.ABS.NOINC R2 ;  /* 0x0000000002007343 */ /* 0x004fea0003c00000 */
.L_x_41:
[----:B------:R0:W1:Y:S01]  /*77b0*/  LDC.64 R2, c[0x4][R16] ;  /* 0x0100000010027b82 */ /* 0x0000620000000a00 */
[----:B------:R-:W-:Y:S01]  /*77c0*/  ULDC.64 UR6, c[0x4][0x98] ;  /* 0x0100260000067ab9 */ /* 0x000fe20000000a00 */
[----:B------:R-:W-:Y:S01]  /*77d0*/  ULDC.64 UR8, c[0x4][0xa0] ;  /* 0x0100280000087ab9 */ /* 0x000fe20000000a00 */
[----:B------:R-:W-:Y:S01]  /*77e0*/  ULDC.64 UR4, c[0x4][0x18] ;  /* 0x0100060000047ab9 */ /* 0x000fe20000000a00 */
[----:B------:R-:W-:Y:S02]  /*77f0*/  IMAD.U32 R4, RZ, RZ, UR6 ;  /* 0x00000006ff047e24 */ /* 0x000fe4000f8e00ff */
        /* <DEDUP_REMOVED lines=9> */
[----:B-1----:R-:W-:Y:S05]  /*7890*/  CALL.ABS.NOINC R2 ;  /* 0x0000000002007343 */ /* 0x002fea0003c00000 */
.L_x_40:
[----:B------:R-:W-:Y:S01]  /*78a0*/  ULDC.64 UR4, c[0x0][0x9f8] ;  /* 0x00027e0000047ab9 */ /* 0x000fe20000000a00 */
[----:B------:R-:W2:Y:S01]  /*78b0*/  LDL R16, [R1+0x20] ;  /* 0x0000200001107983 */ /* 0x000ea20000100800 */
[----:B------:R-:W-:-:S04]  /*78c0*/  ISETP.NE.U32.AND P0, PT, RZ, UR4, PT ;  /* 0x00000004ff007c0c */ /* 0x000fc8000bf05070 */
[----:B------:R-:W-:-:S13]  /*78d0*/  ISETP.NE.AND.EX P0, PT, RZ, UR5, PT, P0 ;  /* 0x00000005ff007c0c */ /* 0x000fda000bf05300 */
[----:B------:R-:W0:Y:S02]  /*78e0*/  @P0 LDC.64 R2, c[0x0][0x9f8] ;  /* 0x00027e00ff020b82 */ /* 0x000e240000000a00 */
[----:B0-----:R-:W-:-:S05]  /*78f0*/  @P0 IMAD.WIDE R2, R19, 0x4, R2 ;  /* 0x0000000413020825 */ /* 0x001fca00078e0202 */
[----:B-1----:R0:W3:Y:S01]  /*7900*/  @P0 LDG.E R19, desc[UR42][R2.64] ;  /* 0x0000002a02130981 */ /* 0x0020e2000c1e1900 */
[----:B------:R-:W-:Y:S01]  /*7910*/  UMOV UR4, 0xffffffff ;  /* 0xffffffff00047882 */ /* 0x000fe20000000000 */
[----:B0-----:R-:W0:Y:S02]  /*7920*/  LDC.64 R2, c[0x0][0x418] ;  /* 0x00010600ff027b82 */ /* 0x001e240000000a00 */
[----:B0-----:R-:W-:-:S04]  /*7930*/  ISETP.NE.U32.AND P0, PT, R2, RZ, PT ;  /* 0x000000ff0200720c */ /* 0x001fc80003f05070 */
[----:B------:R-:W-:-:S04]  /*7940*/  ISETP.NE.AND.EX P1, PT, R3, RZ, PT, P0 ;  /* 0x000000ff0300720c */ /* 0x000fc80003f25300 */
[----:B------:R-:W-:Y:S01]  /*7950*/  P2R R0, PR, RZ, 0x2 ;  /* 0x00000002ff007803 */ /* 0x000fe20000000000 */
[----:B--2---:R-:W-:-:S05]  /*7960*/  VIADD R8, R16, 0xffffffff ;  /* 0xffffffff10087836 */ /* 0x004fca0000000000 */
[----:B------:R0:W-:Y:S04]  /*7970*/  STL [R1+0x18], R8 ;  /* 0x0000180801007387 */ /* 0x0001e80000100800 */
[----:B------:R0:W-:Y:S01]  /*7980*/  STL [R1+0xc], R0 ;  /* 0x00000c0001007387 */ /* 0x0001e20000100800 */
[----:B---3--:R-:W-:Y:S02]  /*7990*/  SHF.R.S32.HI R7, RZ, 0x1f, R19 ;  /* 0x0000001fff077819 */ /* 0x008fe40000011413 */
[----:B------:R-:W-:-:S03]  /*79a0*/  SEL R16, R19, RZ, !P1 ;  /* 0x000000ff13107207 */ /* 0x000fc60004800000 */
[----:B------:R0:W-:Y:S01]  /*79b0*/  STL [R1+0x4], R7 ;  /* 0x0000040701007387 */ /* 0x0001e20000100800 */
[----:B------:R-:W-:Y:S05]  /*79c0*/  BRA.DIV UR4, `(.L_x_42) ;  /* 0x0000003a04887947 */ /* 0x000fea000b800000 */
[----:B0-----:R-:W0:Y:S02]  /*79d0*/  S2R R0, SR_TID.X ;  /* 0x0000000000007919 */ /* 0x001e240000002100 */
[----:B0-----:R-:W-:-:S04]  /*79e0*/  SHF.R.U32.HI R0, RZ, 0x5, R0 ;  /* 0x00000005ff007819 */ /* 0x001fc80000011600 */
[----:B------:R-:W-:-:S05]  /*79f0*/  LOP3.LUT R0, R0, 0x3, RZ, 0xc0, !PT ;  /* 0x0000000300007812 */ /* 0x000fca00078ec0ff */
[----:B------:R0:W1:Y:S02]  /*7a00*/  SHFL.IDX PT, R14, R0, RZ, 0x1f ;  /* 0x00001fff000e7589 */ /* 0x00006400000e0000 */
.L_x_130:
[----:B------:R-:W-:Y:S02]  /*7a10*/  PLOP3.LUT P2, PT, PT, PT, PT, 0x8, 0x0 ;  /* 0x000000000000781c */ /* 0x000fe40003f4e170 */
[----:B-1----:R-:W-:Y:S02]  /*7a20*/  ISETP.NE.AND P0, PT, R14, RZ, PT ;  /* 0x000000ff0e00720c */ /* 0x002fe40003f05270 */
[----:B0-----:R-:W-:-:S05]  /*7a30*/  P2R R0, PR, RZ, 0x4 ;  /* 0x00000004ff007803 */ /* 0x001fca0000000000 */
[----:B------:R0:W-:Y:S06]  /*7a40*/  STL [R1+0x8], R0 ;  /* 0x0000080001007387 */ /* 0x0001ec0000100800 */
[----:B------:R-:W-:Y:S05]  /*7a50*/  @P0 BRA `(.L_x_43) ;  /* 0x0000000000f80947 */ /* 0x000fea0003800000 */
[----:B------:R-:W-:-:S03]  /*7a60*/  UMOV UR4, 0xffffffff ;  /* 0xffffffff00047882 */ /* 0x000fc60000000000 */
[----:B------:R-:W-:Y:S05]  /*7a70*/  BRA.DIV UR4, `(.L_x_44) ;  /* 0x0000003a04907947 */ /* 0x000fea000b800000 */
[----:B------:R-:W-:-:S13]  /*7a80*/  ELECT P6, URZ, PT ;  /* 0x00000000003f782f */ /* 0x000fda00038c0000 */
.L_x_133:
[----:B------:R-:W-:Y:S05]  /*7a90*/  @!P6 BRA `(.L_x_43) ;  /* 0x0000000000e8e947 */ /* 0x000fea0003800000 */
[----:B------:R1:W-:Y:S01]  /*7aa0*/  STL [R1+0x28], R8 ;  /* 0x0000280801007387 */ /* 0x0003e20000100800 */
[----:B------:R-:W-:Y:S01]  /*7ab0*/  IMAD.MOV.U32 R16, RZ, RZ, R19 ;  /* 0x000000ffff107224 */ /* 0x000fe200078e0013 */
[----:B------:R-:W-:Y:S06]  /*7ac0*/  @!P1 BRA `(.L_x_45) ;  /* 0x00000000004c9947 */ /* 0x000fec0003800000 */
[----:B------:R-:W2:Y:S01]  /*7ad0*/  LDC R6, c[0x0][0x43c] ;  /* 0x00010f00ff067b82 */ /* 0x000ea20000000800 */
[----:B0-----:R-:W-:Y:S01]  /*7ae0*/  IMAD.MOV.U32 R0, RZ, RZ, R8 ;  /* 0x000000ffff007224 */ /* 0x001fe200078e0008 */
[----:B------:R-:W-:Y:S01]  /*7af0*/  ULDC.64 UR4, c[0x0][0x428] ;  /* 0x00010a0000047ab9 */ /* 0x000fe20000000a00 */
[----:B--2---:R-:W-:-:S13]  /*7b00*/  ISETP.NE.AND P0, PT, R6, 0x1, PT ;  /* 0x000000010600780c */ /* 0x004fda0003f05270 */
[----:B------:R-:W0:Y:S02]  /*7b10*/  @P0 LDC.64 R4, c[0x0][0x440] ;  /* 0x00011000ff040b82 */ /* 0x000e240000000a00 */
[----:B0-----:R-:W-:-:S05]  /*7b20*/  @P0 IMAD.HI.U32 R4, R8, R4, RZ ;  /* 0x0000000408040227 */ /* 0x001fca00078e00ff */
[----:B------:R-:W-:-:S04]  /*7b30*/  @P0 SHF.R.U32.HI R0, RZ, R5, R4 ;  /* 0x00000005ff000219 */ /* 0x000fc80000011604 */
[--C-:B------:R-:W-:Y:S01]  /*7b40*/  SHF.R.S32.HI R5, RZ, 0x1f, R0.reuse ;  /* 0x0000001fff057819 */ /* 0x100fe20000011400 */
[----:B------:R-:W-:-:S04]  /*7b50*/  IMAD.MOV R4, RZ, RZ, -R0 ;  /* 0x000000ffff047224 */ /* 0x000fc800078e0a00 */
[----:B------:R-:W-:Y:S02]  /*7b60*/  IMAD R6, R6, R4, R8 ;  /* 0x0000000406067224 */ /* 0x000fe400078e0208 */
[----:B------:R-:W-:-:S03]  /*7b70*/  IMAD.MOV.U32 R4, RZ, RZ, R0 ;  /* 0x000000ffff047224 */ /* 0x000fc600078e0000 */
[----:B------:R0:W-:Y:S01]  /*7b80*/  STL [R1+0x28], R6 ;  /* 0x0000280601007387 */ /* 0x0001e20000100800 */
[----:B------:R-:W-:-:S03]  /*7b90*/  IMAD.WIDE.U32 R4, R19, UR4, R4 ;  /* 0x0000000413047c25 */ /* 0x000fc6000f8e0004 */
[----:B------:R-:W-:Y:S01]  /*7ba0*/  LEA R2, P0, R4, R2, 0x2 ;  /* 0x0000000204027211 */ /* 0x000fe200078010ff */
[----:B0-----:R-:W-:-:S04]  /*7bb0*/  IMAD R6, R7, UR4, RZ ;  /* 0x0000000407067c24 */ /* 0x001fc8000f8e02ff */
[----:B------:R-:W-:-:S04]  /*7bc0*/  IMAD R0, R19, UR5, R6 ;  /* 0x0000000513007c24 */ /* 0x000fc8000f8e0206 */
[----:B------:R-:W-:-:S05]  /*7bd0*/  IMAD.IADD R0, R5, 0x1, R0 ;  /* 0x0000000105007824 */ /* 0x000fca00078e0200 */
[----:B------:R-:W-:-:S05]  /*7be0*/  LEA.HI.X R3, R4, R3, R0, 0x2, P0 ;  /* 0x0000000304037211 */ /* 0x000fca00000f1400 */
[----:B------:R2:W5:Y:S02]  /*7bf0*/  LDG.E R16, desc[UR42][R2.64] ;  /* 0x0000002a02107981 */ /* 0x000564000c1e1900 */
.L_x_45:
[----:B--2---:R-:W2:Y:S01]  /*7c00*/  LDL R2, [R1] ;  /* 0x0000000001027983 */ /* 0x004ea20000100800 */
[----:B0-----:R-:W-:Y:S02]  /*7c10*/  LEA R0, R18, UR36, 0x3 ;  /* 0x0000002412007c11 */ /* 0x001fe4000f8e18ff */
[----:B--2---:R-:W-:-:S04]  /*7c20*/  SHF.L.U32 R2, R2, 0x1f, RZ ;  /* 0x0000001f02027819 */ /* 0x004fc800000006ff */
[----:B------:R-:W0:Y:S02]  /*7c30*/  SYNCS.PHASECHK.TRANS64.TRYWAIT P0, [R0+URZ+0x22840], R2 ;  /* 0x02284002000075a7 */ /* 0x000e24000800017f */
[----:B0-----:R-:W-:Y:S05]  /*7c40*/  @!P0 BRA `(.L_x_46) ;  /* 0x00000038003c8947 */ /* 0x001fea0003800000 */
.L_x_134:
[----:B------:R-:W2:Y:S02]  /*7c50*/  S2R R3, SR_TID.X ;  /* 0x0000000000037919 */ /* 0x000ea40000002100 */
[----:B--2---:R-:W-:-:S04]  /*7c60*/  LOP3.LUT R3, R3, 0x7f, RZ, 0xc0, !PT ;  /* 0x0000007f03037812 */ /* 0x004fc800078ec0ff */
[----:B------:R-:W-:-:S13]  /*7c70*/  ISETP.NE.AND P0, PT, R3, RZ, PT ;  /* 0x000000ff0300720c */ /* 0x000fda0003f05270 */
[----:B------:R-:W-:Y:S05]  /*7c80*/  @P0 BRA `(.L_x_47) ;  /* 0x00000000001c0947 */ /* 0x000fea0003800000 */
[----:B------:R-:W2:Y:S01]  /*7c90*/  S2R R3, SR_TID.X ;  /* 0x0000000000037919 */ /* 0x000ea20000002100 */
[----:B0-----:R-:W-:-:S04]  /*7ca0*/  IMAD.MOV.U32 R2, RZ, RZ, 0x3000 ;  /* 0x00003000ff027424 */ /* 0x001fc800078e00ff */
[----:B------:R3:W-:Y:S01]  /*7cb0*/  SYNCS.ARRIVE.TRANS64 RZ, [R0+URZ+0x22830], R2 ;  /* 0x0228300200ff79a7 */ /* 0x0007e2000800003f */
[----:B--2---:R-:W-:-:S04]  /*7cc0*/  LOP3.LUT R3, R3, 0x1f, RZ, 0xc0, !PT ;  /* 0x0000001f03037812 */ /* 0x004fc800078ec0ff */
[----:B------:R-:W-:-:S13]  /*7cd0*/  ISETP.NE.AND P0, PT, R3, RZ, PT ;  /* 0x000000ff0300720c */ /* 0x000fda0003f05270 */
[----:B---3--:R-:W-:Y:S05]  /*7ce0*/  @!P0 BRA `(.L_x_47) ;  /* 0x0000000000048947 */ /* 0x008fea0003800000 */
[----:B------:R-:W-:Y:S01]  /*7cf0*/  BPT.TRAP 0x1 ;  /* 0x000000040000795c */ /* 0x000fe20000300000 */
.L_x_47:
[----:B0-----:R-:W2:Y:S01]  /*7d00*/  LDL R2, [R1+0x28] ;  /* 0x0000280001027983 */ /* 0x001ea20000100800 */
[----:B------:R-:W-:Y:S01]  /*7d10*/  R2UR UR8, R18 ;  /* 0x00000000120872ca */ /* 0x000fe200000e0000 */
[----:B------:R-:W-:Y:S01]  /*7d20*/  UIADD3 UR4, UP0, UR40, 0x370, URZ ;  /* 0x0000037028047890 */ /* 0x000fe2000ff1e03f */
[----:B------:R-:W-:Y:S01]  /*7d30*/  R2UR UR9, R0 ;  /* 0x00000000000972ca */ /* 0x000fe200000e0000 */
[----:B------:R-:W-:Y:S01]  /*7d40*/  UMOV UR6, 0x0 ;  /* 0x0000000000067882 */ /* 0x000fe20000000000 */
[----:B------:R-:W-:Y:S01]  /*7d50*/  R2UR UR12, R17 ;  /* 0x00000000110c72ca */ /* 0x000fe200000e0000 */
[----:B------:R-:W-:Y:S01]  /*7d60*/  UIADD3.X UR5, URZ, UR41, URZ, UP0, !UPT ;  /* 0x000000293f057290 */ /* 0x000fe200087fe43f */
[----:B-----5:R-:W-:Y:S01]  /*7d70*/  R2UR UR13, R16 ;  /* 0x00000000100d72ca */ /* 0x020fe200000e0000 */
[----:B------:R-:W-:Y:S01]  /*7d80*/  UMOV UR7, 0x14f00000 ;  /* 0x14f0000000077882 */ /* 0x000fe20000000000 */
[----:B------:R-:W-:Y:S01]  /*7d90*/  PLOP3.LUT P0, PT, PT, PT, PT, 0x80, 0x0 ;  /* 0x000000000000781c */ /* 0x000fe20003f0f070 */
[----:B------:R-:W-:-:S03]  /*7da0*/  UMOV UR10, URZ ;  /* 0x0000003f000a7c82 */ /* 0x000fc60008000000 */
[----:B------:R-:W-:Y:S01]  /*7db0*/  P2R R0, PR, RZ, 0x1 ;  /* 0x00000001ff007803 */ /* 0x000fe20000000000 */
[----:B------:R-:W-:Y:S02]  /*7dc0*/  UIMAD UR8, UR8, 0x3000, UR36 ;  /* 0x00003000080878a4 */ /* 0x000fe4000f8e0224 */
[----:B------:R-:W-:Y:S02]  /*7dd0*/  UIADD3 UR9, UR9, 0x22830, URZ ;  /* 0x0002283009097890 */ /* 0x000fe4000fffe03f */
[----:B------:R-:W-:Y:S01]  /*7de0*/  UIADD3 UR8, UR8, 0x1c400, URZ ;  /* 0x0001c40008087890 */ /* 0x000fe2000fffe03f */
[----:B------:R3:W-:Y:S01]  /*7df0*/  STL [R1+0x8], R0 ;  /* 0x0000080001007387 */ /* 0x0007e20000100800 */
[----:B--2---:R-:W-:-:S13]  /*7e00*/  R2UR UR11, R2 ;  /* 0x00000000020b72ca */ /* 0x004fda00000e0000 */
[----:B------:R-:W-:-:S09]  /*7e10*/  UIMAD UR11, UR11, 0x60, URZ ;  /* 0x000000600b0b78a4 */ /* 0x000fd2000f8e023f */
[----:B------:R3:W-:Y:S02]  /*7e20*/  UTMALDG.4D [UR8], [UR4], desc[UR6] ;  /* 0x00000608040075b4 */ /* 0x0007e40008019000 */
[----:B---3--:R-:W-:Y:S01]  /*7e30*/  NOP ;  /* 0x0000000000007918 */ /* 0x008fe20000000000 */
.L_x_43:
[----:B------:R-:W-:Y:S05]  /*7e40*/  WARPSYNC.ALL ;  /* 0x0000000000007948 */ /* 0x000fea0003800000 */
[----:B------:R-:W-:Y:S01]  /*7e50*/  UIADD3 UR4, UR36, 0x18400, URZ ;  /* 0x0001840024047890 */ /* 0x000fe2000fffe03f */
[----:B------:R-:W-:Y:S03]  /*7e60*/  BAR.SYNC.DEFER_BLOCKING 0x8, 0x180 ;  /* 0x0206000000007b1d */ /* 0x000fe60000010000 */
[----:B------:R-:W-:-:S06]  /*7e70*/  ULOP3.LUT UP0, URZ, UR4, 0x3ff, URZ, 0xc0, !UPT ;  /* 0x000003ff043f7892 */ /* 0x000fcc000f80c03f */
[----:B------:R-:W-:-:S13]  /*7e80*/  PLOP3.LUT P0, PT, PT, PT, UP0, 0x80, 0x0 ;  /* 0x000000000000781c */ /* 0x000fda0003f0f008 */
[----:B------:R-:W-:Y:S05]  /*7e90*/  @!P0 BRA `(.L_x_48) ;  /* 0x0000000000408947 */ /* 0x000fea0003800000 */
[----:B------:R-:W-:Y:S01]  /*7ea0*/  MOV R2, 0x0 ;  /* 0x0000000000027802 */ /* 0x000fe20000000f00 */
[----:B------:R-:W-:Y:S01]  /*7eb0*/  ULDC.64 UR6, c[0x4][0x98] ;  /* 0x0100260000067ab9 */ /* 0x000fe20000000a00 */
[----:B------:R-:W-:Y:S01]  /*7ec0*/  ULDC.64 UR8, c[0x4][0xa0] ;  /* 0x0100280000087ab9 */ /* 0x000fe20000000a00 */
[----:B------:R-:W-:Y:S01]  /*7ed0*/  ULDC.64 UR4, c[0x4][0x20] ;  /* 0x0100080000047ab9 */ /* 0x000fe20000000a00 */
[----:B------:R-:W-:Y:S02]  /*7ee0*/  IMAD.U32 R4, RZ, RZ, UR6 ;  /* 0x00000006ff047e24 */ /* 0x000fe4000f8e00ff */
[----:B------:R-:W2:Y:S01]  /*7ef0*/  LDC.64 R2, c[0x4][R2] ;  /* 0x0100000002027b82 */ /* 0x000ea20000000a00 */
[----:B------:R-:W-:Y:S02]  /*7f00*/  IMAD.U32 R5, RZ, RZ, UR7 ;  /* 0x00000007ff057e24 */ /* 0x000fe4000f8e00ff */
[----:B------:R-:W-:Y:S02]  /*7f10*/  IMAD.U32 R6, RZ, RZ, UR8 ;  /* 0x00000008ff067e24 */ /* 0x000fe4000f8e00ff */
[----:B------:R-:W-:-:S02]  /*7f20*/  IMAD.U32 R7, RZ, RZ, UR9 ;  /* 0x00000009ff077e24 */ /* 0x000fc4000f8e00ff */
[----:B------:R-:W-:Y:S02]  /*7f30*/  IMAD.U32 R10, RZ, RZ, UR4 ;  /* 0x00000004ff0a7e24 */ /* 0x000fe4000f8e00ff */
[----:B------:R-:W-:Y:S02]  /*7f40*/  IMAD.U32 R11, RZ, RZ, UR5 ;  /* 0x00000005ff0b7e24 */ /* 0x000fe4000f8e00ff */
[----:B-1----:R-:W-:Y:S02]  /*7f50*/  IMAD.MOV.U32 R8, RZ, RZ, 0x70 ;  /* 0x00000070ff087424 */ /* 0x002fe400078e00ff */
[----:B------:R-:W-:Y:S02]  /*7f60*/  IMAD.MOV.U32 R12, RZ, RZ, 0x1 ;  /* 0x00000001ff0c7424 */ /* 0x000fe400078e00ff */
[----:B------:R-:W-:-:S07]  /*7f70*/  IMAD.MOV.U32 R13, RZ, RZ, RZ ;  /* 0x000000ffff0d7224 */ /* 0x000fce00078e00ff */
[----:B------:R-:W-:-:S07]  /*7f80*/  LEPC R20, `(.L_x_48) ;  /* 0x000000001014794e */ /* 0x000fce0000000000 */
[----:B0-2---:R-:W-:Y:S05]  /*7f90*/  CALL.ABS.NOINC R2 ;  /* 0x0000000002007343 */ /* 0x005fea0003c00000 */
.L_x_48:
[----:B------:R-:W2:Y:S01]  /*7fa0*/  LDL.LU R5, [R1+0x10] ;  /* 0x0000100001057983 */ /* 0x000ea20000300800 */
[----:B0-----:R-:W-:Y:S01]  /*7fb0*/  SHF.R.S32.HI R0, RZ, 0x1f, R17 ;  /* 0x0000001fff007819 */ /* 0x001fe20000011411 */
[----:B------:R-:W-:Y:S01]  /*7fc0*/  ULDC.64 UR4, c[0x0][0x2d8] ;  /* 0x0000b60000047ab9 */ /* 0x000fe20000000a00 */
[----:B-1----:R-:W0:Y:S01]  /*7fd0*/  LDC R8, c[0x0][0x448] ;  /* 0x00011200ff087b82 */ /* 0x002e220000000800 */
[----:B------:R-:W3:Y:S01]  /*7fe0*/  LDL.LU R7, [R1+0x1c] ;  /* 0x00001c0001077983 */ /* 0x000ee20000300800 */
[----:B------:R-:W-:Y:S01]  /*7ff0*/  ULDC UR6, c[0x0][0x2b8] ;  /* 0x0000ae0000067ab9 */ /* 0x000fe20000000800 */
[----:B------:R-:W-:Y:S02]  /*8000*/  IMAD R0, R0, UR4, RZ ;  /* 0x0000000400007c24 */ /* 0x000fe4000f8e02ff */
[C---:B------:R-:W-:Y:S01]  /*8010*/  IMAD.WIDE.U32 R2, R17.reuse, UR4, RZ ;  /* 0x0000000411027c25 */ /* 0x040fe2000f8e00ff */
[----:B------:R-:W4:Y:S03]  /*8020*/  LDL R4, [R1+0x24] ;  /* 0x0000240001047983 */ /* 0x000f260000100800 */
[----:B------:R-:W-:Y:S01]  /*8030*/  IMAD R0, R17, UR5, R0 ;  /* 0x0000000511007c24 */ /* 0x000fe2000f8e0200 */
[----:B------:R-:W-:-:S03]  /*8040*/  ULDC.64 UR4, c[0x0][0x2e0] ;  /* 0x0000b80000047ab9 */ /* 0x000fc60000000a00 */
[----:B------:R-:W-:Y:S01]  /*8050*/  IMAD.IADD R3, R3, 0x1, R0 ;  /* 0x0000000103037824 */ /* 0x000fe200078e0200 */
[----:B0-----:R-:W-:-:S13]  /*8060*/  ISETP.NE.AND P0, PT, R8, 0x1, PT ;  /* 0x000000010800780c */ /* 0x001fda0003f05270 */
[----:B------:R-:W0:Y:S01]  /*8070*/  @P0 LDC R6, c[0x0][0x44c] ;  /* 0x00011300ff060b82 */ /* 0x000e220000000800 */
[----:B--2---:R-:W-:Y:S01]  /*8080*/  SHF.R.S32.HI R0, RZ, 0x1f, R5 ;  /* 0x0000001fff007819 */ /* 0x004fe20000011405 */
[----:B------:R-:W-:-:S04]  /*8090*/  IMAD.WIDE.U32 R2, R5, UR4, R2 ;  /* 0x0000000405027c25 */ /* 0x000fc8000f8e0002 */
[----:B------:R-:W-:Y:S01]  /*80a0*/  IMAD R0, R0, UR4, RZ ;  /* 0x0000000400007c24 */ /* 0x000fe2000f8e02ff */
[----:B------:R-:W-:-:S03]  /*80b0*/  ULDC UR4, c[0x0][0xc38] ;  /* 0x00030e0000047ab9 */ /* 0x000fc60000000800 */
[----:B------:R-:W-:Y:S02]  /*80c0*/  IMAD R0, R5, UR5, R0 ;  /* 0x0000000505007c24 */ /* 0x000fe4000f8e0200 */
[----:B------:R-:W1:Y:S02]  /*80d0*/  S2R R5, SR_TID.X ;  /* 0x0000000000057919 */ /* 0x000e640000002100 */
[----:B------:R-:W-:Y:S02]  /*80e0*/  IMAD.IADD R3, R3, 0x1, R0 ;  /* 0x0000000103037824 */ /* 0x000fe400078e0200 */
[----:B---3--:R-:W-:Y:S02]  /*80f0*/  IMAD.MOV R0, RZ, RZ, -R7 ;  /* 0x000000ffff007224 */ /* 0x008fe400078e0a07 */
[----:B------:R-:W2:Y:S02]  /*8100*/  @P0 LDC R7, c[0x0][0x450] ;  /* 0x00011400ff070b82 */ /* 0x000ea40000000800 */
[----:B----4-:R-:W-:Y:S01]  /*8110*/  IMAD R0, R0, UR4, R4 ;  /* 0x0000000400007c24 */ /* 0x010fe2000f8e0204 */
[----:B------:R-:W3:Y:S01]  /*8120*/  S2R R10, SR_TID.X ;  /* 0x00000000000a7919 */ /* 0x000ee20000002100 */
[----:B------:R-:W-:-:S02]  /*8130*/  ULDC.64 UR4, c[0x0][0x2d0] ;  /* 0x0000b40000047ab9 */ /* 0x000fc40000000a00 */
[----:B------:R-:W-:Y:S01]  /*8140*/  IMAD.SHL.U32 R4, R0, 0x80, RZ ;  /* 0x0000008000047824 */ /* 0x000fe200078e00ff */
[----:B-1----:R-:W-:-:S04]  /*8150*/  LOP3.LUT R5, R5, 0x7f, RZ, 0xc0, !PT ;  /* 0x0000007f05057812 */ /* 0x002fc800078ec0ff */
[----:B------:R-:W-:Y:S02]  /*8160*/  SHF.R.U32.HI R9, RZ, 0x3, R5 ;  /* 0x00000003ff097819 */ /* 0x000fe40000011605 */
[----:B------:R-:W1:Y:S02]  /*8170*/  S2R R5, SR_TID.X ;  /* 0x0000000000057919 */ /* 0x000e640000002100 */
[----:B-1----:R-:W-:-:S05]  /*8180*/  IMAD.SHL.U32 R5, R5, 0x10, RZ ;  /* 0x0000001005057824 */ /* 0x002fca00078e00ff */
[----:B------:R-:W-:Y:S02]  /*8190*/  LOP3.LUT R5, R9, 0x70, R5, 0xf8, !PT ;  /* 0x0000007009057812 */ /* 0x000fe400078ef805 */
[----:B------:R1:W5:Y:S02]  /*81a0*/  LDL R9, [R1+0x14] ;  /* 0x0000140001097983 */ /* 0x0003640000100800 */
[----:B------:R-:W-:-:S05]  /*81b0*/  LOP3.LUT R0, R5, R4, RZ, 0xfc, !PT ;  /* 0x0000000405007212 */ /* 0x000fca00078efcff */
[----:B0-----:R-:W-:-:S04]  /*81c0*/  @P0 IMAD.HI.U32 R6, R0, R6, RZ ;  /* 0x0000000600060227 */ /* 0x001fc800078e00ff */
[----:B------:R-:W-:Y:S01]  /*81d0*/  IMAD.MOV.U32 R5, RZ, RZ, R0 ;  /* 0x000000ffff057224 */ /* 0x000fe200078e0000 */
[----:B--2---:R-:W-:-:S05]  /*81e0*/  @P0 SHF.R.U32.HI R5, RZ, R7, R6 ;  /* 0x00000007ff050219 */ /* 0x004fca0000011606 */
[----:B------:R-:W-:-:S04]  /*81f0*/  IMAD.MOV R6, RZ, RZ, -R5 ;  /* 0x000000ffff067224 */ /* 0x000fc800078e0a05 */
[----:B------:R-:W-:Y:S01]  /*8200*/  IMAD R0, R8, R6, R0 ;  /* 0x0000000608007224 */ /* 0x000fe200078e0200 */
[----:B------:R-:W-:Y:S01]  /*8210*/  SHF.R.S32.HI R6, RZ, 0x1f, R5 ;  /* 0x0000001fff067819 */ /* 0x000fe20000011405 */
[----:B------:R-:W-:-:S04]  /*8220*/  IMAD.WIDE.U32 R2, R5, UR4, R2 ;  /* 0x0000000405027c25 */ /* 0x000fc8000f8e0002 */
[----:B------:R-:W-:-:S04]  /*8230*/  IMAD R6, R6, UR4, RZ ;  /* 0x0000000406067c24 */ /* 0x000fc8000f8e02ff */
[----:B------:R-:W-:Y:S01]  /*8240*/  IMAD R6, R5, UR5, R6 ;  /* 0x0000000505067c24 */ /* 0x000fe2000f8e0206 */
[----:B------:R-:W-:Y:S01]  /*8250*/  SHF.R.S32.HI R5, RZ, 0x1f, R0 ;  /* 0x0000001fff057819 */ /* 0x000fe20000011400 */
[----:B------:R-:W-:Y:S02]  /*8260*/  ULDC.64 UR4, c[0x0][0x2c8] ;  /* 0x0000b20000047ab9 */ /* 0x000fe40000000a00 */
[----:B------:R-:W-:Y:S02]  /*8270*/  IMAD.IADD R3, R3, 0x1, R6 ;  /* 0x0000000103037824 */ /* 0x000fe400078e0206 */
[----:B------:R-:W-:Y:S02]  /*8280*/  IMAD R5, R5, UR4, RZ ;  /* 0x0000000405057c24 */ /* 0x000fe4000f8e02ff */
[----:B------:R-:W-:-:S04]  /*8290*/  IMAD.WIDE.U32 R2, R0, UR4, R2 ;  /* 0x0000000400027c25 */ /* 0x000fc8000f8e0002 */
[----:B---3--:R-:W-:Y:S02]  /*82a0*/  IMAD.SHL.U32 R10, R10, 0x8, RZ ;  /* 0x000000080a0a7824 */ /* 0x008fe400078e00ff */
[----:B------:R-:W-:Y:S01]  /*82b0*/  IMAD R5, R0, UR5, R5 ;  /* 0x0000000500057c24 */ /* 0x000fe2000f8e0205 */
[----:B------:R-:W-:Y:S02]  /*82c0*/  ULDC.64 UR4, c[0x0][0x280] ;  /* 0x0000a00000047ab9 */ /* 0x000fe40000000a00 */
[----:B------:R-:W-:Y:S01]  /*82d0*/  LOP3.LUT R10, R10, 0x38, RZ, 0xc0, !PT ;  /* 0x000000380a0a7812 */ /* 0x000fe200078ec0ff */
[----:B------:R-:W-:Y:S01]  /*82e0*/  IMAD.IADD R5, R3, 0x1, R5 ;  /* 0x0000000103057824 */ /* 0x000fe200078e0205 */
[----:B------:R-:W-:Y:S01]  /*82f0*/  LEA R0, P1, R2, UR4, 0x1 ;  /* 0x0000000402007c11 */ /* 0x000fe2000f8208ff */
[----:B------:R-:W-:Y:S01]  /*8300*/  UMOV UR4, 0xffffffff ;  /* 0xffffffff00047882 */ /* 0x000fe20000000000 */
[----:B------:R-:W-:Y:S02]  /*8310*/  ISETP.GE.AND P0, PT, R10, UR6, PT ;  /* 0x000000060a007c0c */ /* 0x000fe4000bf06270 */
[----:B------:R-:W-:Y:S01]  /*8320*/  LEA.HI.X R2, R2, UR5, R5, 0x1, P1 ;  /* 0x0000000502027c11 */ /* 0x000fe200088f0c05 */
[----:B-1----:R-:W-:Y:S10]  /*8330*/  BRA.DIV UR4, `(.L_x_49) ;  /* 0x0000003204947947 */ /* 0x002ff4000b800000 */
[----:B------:R-:W0:Y:S01]  /*8340*/  S2R R6, SR_TID.X ;  /* 0x0000000000067919 */ /* 0x000e220000002100 */
[----:B------:R-:W-:Y:S02]  /*8350*/  ULDC UR4, c[0x0][0x288] ;  /* 0x0000a20000047ab9 */ /* 0x000fe40000000800 */
[----:B------:R-:W-:Y:S01]  /*8360*/  IMAD R3, R8, UR4, RZ ;  /* 0x0000000408037c24 */ /* 0x000fe2000f8e02ff */
[----:B------:R-:W1:Y:S04]  /*8370*/  SHFL.IDX PT, R7, R0, RZ, 0x181f ;  /* 0x00181fff00077589 */ /* 0x000e6800000e0000 */
[----:B------:R-:W-:Y:S01]  /*8380*/  SHFL.IDX PT, R8, R2, 0x1, 0x181f ;  /* 0x00381f0002087f89 */ /* 0x000fe200000e0000 */
[----:B0-----:R-:W-:-:S04]  /*8390*/  LOP3.LUT R6, R6, 0x7f, RZ, 0xc0, !PT ;  /* 0x0000007f06067812 */ /* 0x001fc800078ec0ff */
[----:B------:R-:W-:-:S05]  /*83a0*/  SHF.R.U32.HI R6, RZ, 0x3, R6 ;  /* 0x00000003ff067819 */ /* 0x000fca0000011606 */
[----:B------:R-:W-:Y:S02]  /*83b0*/  IMAD.IADD R4, R6, 0x1, R4 ;  /* 0x0000000106047824 */ /* 0x000fe400078e0204 */
[----:B------:R-:W0:Y:S02]  /*83c0*/  SHFL.IDX PT, R6, R2, RZ, 0x181f ;  /* 0x00181fff02067589 */ /* 0x000e2400000e0000 */
[C---:B------:R-:W-:Y:S01]  /*83d0*/  VIADD R5, R4.reuse, 0x10 ;  /* 0x0000001004057836 */ /* 0x040fe20000000000 */
[----:B------:R-:W-:-:S04]  /*83e0*/  ISETP.GE.AND P1, PT, R4, R3, PT ;  /* 0x000000030400720c */ /* 0x000fc80003f26270 */
[----:B------:R-:W-:Y:S02]  /*83f0*/  ISETP.GE.AND P2, PT, R5, R3, PT ;  /* 0x000000030500720c */ /* 0x000fe40003f46270 */
[----:B------:R-:W2:Y:S07]  /*8400*/  SHFL.IDX PT, R5, R0, 0x1, 0x181f ;  /* 0x00381f0000057f89 */ /* 0x000eae00000e0000 */
[----:B-1----:R-:W-:-:S05]  /*8410*/  @!P1 LEA R7, P3, R10, R7, 0x1 ;  /* 0x000000070a079211 */ /* 0x002fca00078608ff */
[----:B0-----:R-:W-:-:S05]  /*8420*/  @!P1 IMAD.X R6, RZ, RZ, R6, P3 ;  /* 0x000000ffff069224 */ /* 0x001fca00018e0606 */
[----:B------:R-:W-:-:S04]  /*8430*/  @!P1 LOP3.LUT R7, R7, R6, RZ, 0x3c, !PT ;  /* 0x0000000607079212 */ /* 0x000fc800078e3cff */
[----:B------:R-:W-:-:S04]  /*8440*/  @!P1 LOP3.LUT R6, R7, R6, RZ, 0x3c, !PT ;  /* 0x0000000607069212 */ /* 0x000fc800078e3cff */
[----:B------:R-:W-:-:S05]  /*8450*/  @!P1 LOP3.LUT R7, R7, R6, RZ, 0x3c, !PT ;  /* 0x0000000607079212 */ /* 0x000fca00078e3cff */
[----:B-----5:R2:W-:Y:S02]  /*8460*/  @!P1 LDGSTS.E.BYPASS.LTC128B.128 [R9+0x18400], desc[UR42][R6.64], !P0 ;  /* 0x1840000006099fae */ /* 0x0205e4000c101d6a */
[----:B--2---:R-:W-:Y:S01]  /*8470*/  @!P2 LEA R7, P1, R10, R5, 0x1 ;  /* 0x000000050a07a211 */ /* 0x004fe200078208ff */
[----:B------:R-:W-:-:S04]  /*8480*/  VIADD R5, R4, 0x20 ;  /* 0x0000002004057836 */ /* 0x000fc80000000000 */
[----:B------:R-:W-:Y:S01]  /*8490*/  @!P2 IMAD.X R6, RZ, RZ, R8, P1 ;  /* 0x000000ffff06a224 */ /* 0x000fe200008e0608 */
[----:B------:R-:W-:Y:S01]  /*84a0*/  ISETP.GE.AND P1, PT, R5, R3, PT ;  /* 0x000000030500720c */ /* 0x000fe20003f26270 */
[----:B------:R-:W-:-:S03]  /*84b0*/  VIADD R5, R4, 0x30 ;  /* 0x0000003004057836 */ /* 0x000fc60000000000 */
[----:B------:R-:W-:-:S04]  /*84c0*/  @!P2 LOP3.LUT R7, R7, R6, RZ, 0x3c, !PT ;  /* 0x000000060707a212 */ /* 0x000fc800078e3cff */
[----:B------:R-:W-:-:S04]  /*84d0*/  @!P2 LOP3.LUT R6, R7, R6, RZ, 0x3c, !PT ;  /* 0x000000060706a212 */ /* 0x000fc800078e3cff */
[----:B------:R-:W-:-:S05]  /*84e0*/  @!P2 LOP3.LUT R7, R7, R6, RZ, 0x3c, !PT ;  /* 0x000000060707a212 */ /* 0x000fca00078e3cff */
[----:B------:R0:W-:Y:S04]  /*84f0*/  @!P2 LDGSTS.E.BYPASS.LTC128B.128 [R9+0x18c00], desc[UR42][R6.64], !P0 ;  /* 0x18c000000609afae */ /* 0x0001e8000c101d6a */
[----:B0-----:R-:W0:Y:S04]  /*8500*/  SHFL.IDX PT, R7, R0, 0x2, 0x181f ;  /* 0x00581f0000077f89 */ /* 0x001e2800000e0000 */
[----:B------:R-:W1:Y:S01]  /*8510*/  SHFL.IDX PT, R6, R2, 0x2, 0x181f ;  /* 0x00581f0002067f89 */ /* 0x000e6200000e0000 */
[----:B0-----:R-:W-:-:S05]  /*8520*/  @!P1 LEA R7, P2, R10, R7, 0x1 ;  /* 0x000000070a079211 */ /* 0x001fca00078408ff */
[----:B-1----:R-:W-:-:S05]  /*8530*/  @!P1 IMAD.X R6, RZ, RZ, R6, P2 ;  /* 0x000000ffff069224 */ /* 0x002fca00010e0606 */
[----:B------:R-:W-:-:S04]  /*8540*/  @!P1 LOP3.LUT R7, R7, R6, RZ, 0x3c, !PT ;  /* 0x0000000607079212 */ /* 0x000fc800078e3cff */
[----:B------:R-:W-:-:S04]  /*8550*/  @!P1 LOP3.LUT R6, R7, R6, RZ, 0x3c, !PT ;  /* 0x0000000607069212 */ /* 0x000fc800078e3cff */
[----:B------:R-:W-:-:S05]  /*8560*/  @!P1 LOP3.LUT R7, R7, R6, RZ, 0x3c, !PT ;  /* 0x0000000607079212 */ /* 0x000fca00078e3cff */
[----:B------:R0:W-:Y:S01]  /*8570*/  @!P1 LDGSTS.E.BYPASS.LTC128B.128 [R9+0x19400], desc[UR42][R6.64], !P0 ;  /* 0x1940000006099fae */ /* 0x0001e2000c101d6a */
[----:B------:R-:W-:Y:S01]  /*8580*/  ISETP.GE.AND P1, PT, R5, R3, PT ;  /* 0x000000030500720c */ /* 0x000fe20003f26270 */
[----:B------:R-:W-:Y:S02]  /*8590*/  VIADD R5, R4, 0x40 ;  /* 0x0000004004057836 */ /* 0x000fe40000000000 */
[----:B0-----:R-:W0:Y:S04]  /*85a0*/  SHFL.IDX PT, R7, R0, 0x3, 0x181f ;  /* 0x00781f0000077f89 */ /* 0x001e2800000e0000 */
[----:B------:R-:W1:Y:S06]  /*85b0*/  SHFL.IDX PT, R6, R2, 0x3, 0x181f ;  /* 0x00781f0002067f89 */ /* 0x000e6c00000e0000 */
        /* <DEDUP_REMOVED lines=26> */
[----:B------:R-:W-:-:S03]  /*8760*/  ISETP.GE.AND P1, PT, R5, R3, PT ;  /* 0x000000030500720c */ /* 0x000fc60003f26270 */
[----:B------:R-:W-:Y:S04]  /*8770*/  SHFL.IDX PT, R5, R2, 0x7, 0x181f ;  /* 0x00f81f0002057f89 */ /* 0x000fe800000e0000 */
[----:B0-----:R-:W0:Y:S04]  /*8780*/  SHFL.IDX PT, R7, R0, 0x6, 0x181f ;  /* 0x00d81f0000077f89 */ /* 0x001e2800000e0000 */
[----:B------:R-:W1:Y:S04]  /*8790*/  SHFL.IDX PT, R6, R2, 0x6, 0x181f ;  /* 0x00d81f0002067f89 */ /* 0x000e6800000e0000 */
[----:B------:R-:W2:Y:S01]  /*87a0*/  SHFL.IDX PT, R0, R0, 0x7, 0x181f ;  /* 0x00f81f0000007f89 */ /* 0x000ea200000e0000 */
[----:B0-----:R-:W-:-:S05]  /*87b0*/  @!P1 LEA R7, P2, R10, R7, 0x1 ;  /* 0x000000070a079211 */ /* 0x001fca00078408ff */
[----:B-1----:R-:W-:-:S05]  /*87c0*/  @!P1 IMAD.X R6, RZ, RZ, R6, P2 ;  /* 0x000000ffff069224 */ /* 0x002fca00010e0606 */
[----:B------:R-:W-:-:S04]  /*87d0*/  @!P1 LOP3.LUT R7, R7, R6, RZ, 0x3c, !PT ;  /* 0x0000000607079212 */ /* 0x000fc800078e3cff */
[----:B------:R-:W-:-:S04]  /*87e0*/  @!P1 LOP3.LUT R6, R7, R6, RZ, 0x3c, !PT ;  /* 0x0000000607069212 */ /* 0x000fc800078e3cff */
[----:B------:R-:W-:-:S05]  /*87f0*/  @!P1 LOP3.LUT R7, R7, R6, RZ, 0x3c, !PT ;  /* 0x0000000607079212 */ /* 0x000fca00078e3cff */
[----:B--2---:R0:W-:Y:S02]  /*8800*/  @!P1 LDGSTS.E.BYPASS.LTC128B.128 [R9+0x1b400], desc[UR42][R6.64], !P0 ;  /* 0x1b40000006099fae */ /* 0x0041e4000c101d6a */
.L_x_151:
[----:B01----:R-:W2:Y:S01]  /*8810*/  LDL R6, [R1+0x30] ;  /* 0x0000300001067983 */ /* 0x003ea20000100800 */
[----:B------:R-:W-:-:S05]  /*8820*/  VIADD R4, R4, 0x70 ;  /* 0x0000007004047836 */ /* 0x000fca0000000000 */
[----:B------:R-:W-:-:S13]  /*8830*/  ISETP.GE.AND P1, PT, R4, R3, PT ;  /* 0x000000030400720c */ /* 0x000fda0003f26270 */
[----:B------:R-:W-:-:S05]  /*8840*/  @!P1 LEA R2, P2, R10, R0, 0x1 ;  /* 0x000000000a029211 */ /* 0x000fca00078408ff */
[----:B------:R-:W-:-:S05]  /*8850*/  @!P1 IMAD.X R3, RZ, RZ, R5, P2 ;  /* 0x000000ffff039224 */ /* 0x000fca00010e0605 */
[----:B------:R-:W-:Y:S01]  /*8860*/  @!PT LDS RZ, [RZ] ;  /* 0x00000000fffff984 */ /* 0x000fe20000000800 */
[----:B------:R-:W-:Y:S01]  /*8870*/  @!PT LDS RZ, [RZ] ;  /* 0x00000000fffff984 */ /* 0x000fe20000000800 */
[----:B------:R-:W-:Y:S01]  /*8880*/  @!PT LDS RZ, [RZ] ;  /* 0x00000000fffff984 */ /* 0x000fe20000000800 */
[----:B------:R0:W-:Y:S01]  /*8890*/  @!P1 LDGSTS.E.BYPASS.LTC128B.128 [R9+0x1bc00], desc[UR42][R2.64], !P0 ;  /* 0x1bc0000002099fae */ /* 0x0001e2000c101d6a */
[----:B------:R-:W-:Y:S01]  /*88a0*/  NOP ;  /* 0x0000000000007918 */ /* 0x000fe20000000000 */
[----:B------:R-:W-:Y:S02]  /*88b0*/  SYNCS.ARRIVE.TRANS64.RED.A0T1 RZ, [UR36+0x22800], RZ ;  /* 0x022800ffffff79a7 */ /* 0x000fe40008200424 */
[----:B------:R-:W-:Y:S01]  /*88c0*/  ARRIVES.LDGSTSBAR.64.TRANSCNT [UR36+0x22800] ;  /* 0x02280000ff0079b0 */ /* 0x000fe20008000aa4 */
[----:B--2---:R-:W-:-:S04]  /*88d0*/  LOP3.LUT R0, R6, 0x1, RZ, 0xc, !PT ;  /* 0x0000000106007812 */ /* 0x004fc800078e0cff */
[----:B------:R-:W-:Y:S01]  /*88e0*/  SHF.L.U32 R0, R0, 0x1f, RZ ;  /* 0x0000001f00007819 */ /* 0x000fe200000006ff */
[----:B------:R-:W-:Y:S01]  /*88f0*/  NOP ;  /* 0x0000000000007918 */ /* 0x000fe20000000000 */
[----:B------:R-:W-:Y:S01]  /*8900*/  SYNCS.ARRIVE.TRANS64.A1T0 RZ, [UR36+0x22800], RZ ;  /* 0x022800ffffff79a7 */ /* 0x000fe20008100024 */
[----:B------:R-:W-:Y:S01]  /*8910*/  BSSY B0, `(.L_x_50) ;  /* 0x0000003000007945 */ /* 0x000fe20003800000 */
[----:B------:R-:W1:Y:S03]  /*8920*/  SYNCS.PHASECHK.TRANS64.TRYWAIT P0, [UR36+0x22820], R0 ;  /* 0x02282000ff0075a7 */ /* 0x000e660008000164 */
[----:B01----:R-:W-:Y:S05]  /*8930*/  @!P0 BRA `(.L_x_51) ;  /* 0x0000003400c88947 */ /* 0x003fea0003800000 */
.L_x_152:
[----:B------:R-:W-:Y:S05]  /*8940*/  BSYNC B0 ;  /* 0x0000000000007941 */ /* 0x000fea0003800000 */
.L_x_50:
[----:B------:R-:W2:Y:S01]  /*8950*/  LDL R2, [R1+0x8] ;  /* 0x0000080001027983 */ /* 0x000ea20000100800 */
[----:B------:R-:W-:Y:S01]  /*8960*/  BSSY B0, `(.L_x_52) ;  /* 0x000005a000007945 */ /* 0x000fe20003800000 */
[----:B--2---:R-:W-:-:S13]  /*8970*/  ISETP.NE.AND P0, PT, R2, RZ, PT ;  /* 0x000000ff0200720c */ /* 0x004fda0003f05270 */
[----:B------:R-:W-:Y:S05]  /*8980*/  @!P0 BRA `(.L_x_53) ;  /* 0x00000004005c8947 */ /* 0x000fea0003800000 */
[----:B------:R-:W2:Y:S01]  /*8990*/  LDL R4, [R1] ;  /* 0x0000000001047983 */ /* 0x000ea20000100800 */
[----:B------:R-:W-:Y:S01]  /*89a0*/  LEA R2, R18, UR36, 0x3 ;  /* 0x0000002412027c11 */ /* 0x000fe2000f8e18ff */
[----:B------:R-:W-:Y:S01]  /*89b0*/  BSSY B1, `(.L_x_54) ;  /* 0x0000007000017945 */ /* 0x000fe20003800000 */
[----:B0-----:R-:W0:Y:S02]  /*89c0*/  S2R R3, SR_TID.X ;  /* 0x0000000000037919 */ /* 0x001e240000002100 */
[----:B0-----:R-:W-:-:S04]  /*89d0*/  LOP3.LUT R3, R3, 0x7f, RZ, 0xc0, !PT ;  /* 0x0000007f03037812 */ /* 0x001fc800078ec0ff */
[----:B------:R-:W-:Y:S02]  /*89e0*/  ISETP.NE.AND P1, PT, R3, RZ, PT ;  /* 0x000000ff0300720c */ /* 0x000fe40003f25270 */
[----:B--2---:R-:W-:-:S04]  /*89f0*/  SHF.L.U32 R0, R4, 0x1f, RZ ;  /* 0x0000001f04007819 */ /* 0x004fc800000006ff */
[----:B------:R-:W0:Y:S02]  /*8a00*/  SYNCS.PHASECHK.TRANS64.TRYWAIT P0, [R2+URZ+0x22860], R0 ;  /* 0x02286000020075a7 */ /* 0x000e24000800017f */
[----:B0-----:R-:W-:Y:S05]  /*8a10*/  @!P0 BRA `(.L_x_55) ;  /* 0x0000003400a88947 */ /* 0x001fea0003800000 */
.L_x_153:
[----:B------:R-:W-:Y:S05]  /*8a20*/  BSYNC B1 ;  /* 0x0000000000017941 */ /* 0x000fea0003800000 */
.L_x_54:
[----:B------:R-:W-:Y:S04]  /*8a30*/  BSSY B1, `(.L_x_56) ;  /* 0x0000009000017945 */ /* 0x000fe80003800000 */
[----:B------:R-:W-:Y:S05]  /*8a40*/  @P1 BRA `(.L_x_57) ;  /* 0x00000000001c1947 */ /* 0x000fea0003800000 */
[----:B------:R-:W1:Y:S01]  /*8a50*/  S2R R3, SR_TID.X ;  /* 0x0000000000037919 */ /* 0x000e620000002100 */
[----:B0-----:R-:W-:-:S04]  /*8a60*/  IMAD.MOV.U32 R0, RZ, RZ, 0xc000 ;  /* 0x0000c000ff007424 */ /* 0x001fc800078e00ff */
[----:B------:R2:W-:Y:S01]  /*8a70*/  SYNCS.ARRIVE.TRANS64 RZ, [R2+URZ+0x22850], R0 ;  /* 0x0228500002ff79a7 */ /* 0x0005e2000800003f */
[----:B-1----:R-:W-:-:S04]  /*8a80*/  LOP3.LUT R3, R3, 0x1f, RZ, 0xc0, !PT ;  /* 0x0000001f03037812 */ /* 0x002fc800078ec0ff */
[----:B------:R-:W-:-:S13]  /*8a90*/  ISETP.NE.AND P0, PT, R3, RZ, PT ;  /* 0x000000ff0300720c */ /* 0x000fda0003f05270 */
[----:B--2---:R-:W-:Y:S05]  /*8aa0*/  @!P0 BRA `(.L_x_57) ;  /* 0x0000000000048947 */ /* 0x004fea0003800000 */
[----:B------:R-:W-:Y:S01]  /*8ab0*/  BPT.TRAP 0x1 ;  /* 0x000000040000795c */ /* 0x000fe20000300000 */
.L_x_57:
[----:B------:R-:W-:Y:S05]  /*8ac0*/  BSYNC B1 ;  /* 0x0000000000017941 */ /* 0x000fea0003800000 */
.L_x_56:
[----:B0-----:R-:W2:Y:S01]  /*8ad0*/  LDL R0, [R1+0x28] ;  /* 0x0000280001007983 */ /* 0x001ea20000100800 */
[----:B------:R-:W-:Y:S01]  /*8ae0*/  IMAD.U32 R3, RZ, RZ, UR36 ;  /* 0x00000024ff037e24 */ /* 0x000fe2000f8e00ff */
[----:B------:R-:W-:Y:S01]  /*8af0*/  UIADD3 UR4, UP0, UR40, 0x470, URZ ;  /* 0x0000047028047890 */ /* 0x000fe2000ff1e03f */
[----:B------:R-:W-:Y:S01]  /*8b00*/  PLOP3.LUT P0, PT, PT, PT, PT, 0x80, 0x0 ;  /* 0x000000000000781c */ /* 0x000fe20003f0f070 */
[----:B------:R-:W-:Y:S01]  /*8b10*/  VIADD R2, R2, 0x22850 ;  /* 0x0002285002027836 */ /* 0x000fe20000000000 */
[----:B------:R-:W-:Y:S01]  /*8b20*/  UMOV UR6, 0x0 ;  /* 0x0000000000067882 */ /* 0x000fe20000000000 */
[----:B------:R-:W-:Y:S01]  /*8b30*/  IMAD R3, R18, 0xc000, R3 ;  /* 0x0000c00012037824 */ /* 0x000fe200078e0203 */
[----:B------:R-:W-:Y:S01]  /*8b40*/  UIADD3.X UR5, URZ, UR41, URZ, UP0, !UPT ;  /* 0x000000293f057290 */ /* 0x000fe200087fe43f */
[----:B------:R-:W-:Y:S02]  /*8b50*/  UMOV UR7, 0x14f00000 ;  /* 0x14f0000000077882 */ /* 0x000fe40000000000 */
[----:B------:R-:W-:Y:S01]  /*8b60*/  VIADD R4, R3, 0x400 ;  /* 0x0000040003047836 */ /* 0x000fe20000000000 */
[----:B------:R-:W-:Y:S01]  /*8b70*/  UMOV UR10, URZ ;  /* 0x0000003f000a7c82 */ /* 0x000fe20008000000 */
[----:B--2---:R-:W-:-:S07]  /*8b80*/  IMAD R0, R0, 0x60, RZ ;  /* 0x0000006000007824 */ /* 0x004fce00078e02ff */
.L_x_58:
[----:B------:R-:W-:-:S13]  /*8b90*/  @P0 ELECT P1, URZ, PT ;  /* 0x00000000003f082f */ /* 0x000fda0003820000 */
[----:B------:R-:W-:Y:S02]  /*8ba0*/  @P1 R2UR UR13, R16 ;  /* 0x00000000100d12ca */ /* 0x000fe400000e0000 */
[----:B------:R-:W-:Y:S02]  /*8bb0*/  @P1 R2UR UR12, R17 ;  /* 0x00000000110c12ca */ /* 0x000fe400000e0000 */
[----:B------:R-:W-:Y:S02]  /*8bc0*/  @P1 R2UR UR11, R0 ;  /* 0x00000000000b12ca */ /* 0x000fe400000e0000 */
[----:B------:R-:W-:Y:S02]  /*8bd0*/  @P1 R2UR UR9, R2 ;  /* 0x00000000020912ca */ /* 0x000fe400000e0000 */
[----:B------:R-:W-:Y:S02]  /*8be0*/  @P1 R2UR UR8, R4 ;  /* 0x00000000040812ca */ /* 0x000fe400000e0000 */
[----:B------:R-:W-:-:S02]  /*8bf0*/  @P1 PLOP3.LUT P0, PT, P1, PT, PT, 0x8, 0x0 ;  /* 0x000000000000181c */ /* 0x000fc40000f0e170 */
[----:B------:R-:W-:-:S09]  /*8c00*/  PLOP3.LUT P1, PT, PT, PT, PT, 0x8, 0x0 ;  /* 0x000000000000781c */ /* 0x000fd20003f2e170 */
[----:B------:R0:W-:Y:S02]  /*8c10*/  UTMALDG.4D [UR8], [UR4], desc[UR6] ;  /* 0x00000608040075b4 */ /* 0x0001e40008019000 */
[----:B0-----:R-:W-:Y:S05]  /*8c20*/  @P0 BRA.U.ANY `(.L_x_58) ;  /* 0xfffffffd00d80947 */ /* 0x001fea000393ffff */
[----:B------:R-:W-:Y:S01]  /*8c30*/  PLOP3.LUT P0, PT, PT, PT, PT, 0x80, 0x0 ;  /* 0x000000000000781c */ /* 0x000fe20003f0f070 */
[----:B------:R-:W-:Y:S01]  /*8c40*/  VIADD R4, R3, 0x3400 ;  /* 0x0000340003047836 */ /* 0x000fe20000000000 */
[----:B------:R-:W-:Y:S01]  /*8c50*/  UMOV UR6, 0x0 ;  /* 0x0000000000067882 */ /* 0x000fe20000000000 */
[----:B------:R-:W-:Y:S01]  /*8c60*/  UMOV UR7, 0x14f00000 ;  /* 0x14f0000000077882 */ /* 0x000fe20000000000 */
[----:B------:R-:W-:-:S09]  /*8c70*/  UMOV UR10, 0x40 ;  /* 0x00000040000a7882 */ /* 0x000fd20000000000 */
.L_x_59:
        /* <DEDUP_REMOVED lines=15> */
.L_x_60:
        /* <DEDUP_REMOVED lines=15> */
.L_x_61:
        /* <DEDUP_REMOVED lines=9> */
[----:B-1----:R-:W-:Y:S05]  /*8ef0*/  @P0 BRA.U.ANY `(.L_x_61) ;  /* 0xfffffffd00d80947 */ /* 0x002fea000393ffff */
.L_x_53:
[----:B------:R-:W-:Y:S05]  /*8f00*/  BSYNC B0 ;  /* 0x0000000000007941 */ /* 0x000fea0003800000 */
.L_x_52:
[----:B------:R-:W2:Y:S04]  /*8f10*/  LDL.LU R4, [R1+0x2c] ;  /* 0x00002c0001047983 */ /* 0x000ea80000300800 */
[----:B------:R-:W3:Y:S01]  /*8f20*/  LDL.LU R7, [R1] ;  /* 0x0000000001077983 */ /* 0x000ee20000300800 */
[----:B------:R-:W-:-:S05]  /*8f30*/  VIADD R18, R18, 0x1 ;  /* 0x0000000112127836 */ /* 0x000fca0000000000 */
[----:B------:R-:W-:-:S04]  /*8f40*/  ISETP.NE.AND P0, PT, R18, 0x2, PT ;  /* 0x000000021200780c */ /* 0x000fc80003f05270 */
[----:B0-----:R-:W-:Y:S02]  /*8f50*/  SEL R0, RZ, 0x1, P0 ;  /* 0x00000001ff007807 */ /* 0x001fe40000000000 */
[----:B------:R-:W-:Y:S02]  /*8f60*/  SEL R18, R18, RZ, P0 ;  /* 0x000000ff12127207 */ /* 0x000fe40000000000 */
[----:B--2---:R-:W-:Y:S02]  /*8f70*/  ISETP.GE.AND P1, PT, R4, 0x61, PT ;  /* 0x000000610400780c */ /* 0x004fe40003f26270 */
[----:B---3--:R-:W-:-:S05]  /*8f80*/  LOP3.LUT R7, R7, R0, RZ, 0x3c, !PT ;  /* 0x0000000007077212 */ /* 0x008fca00078e3cff */
[----:B------:R0:W-:Y:S06]  /*8f90*/  STL [R1], R7 ;  /* 0x0000000701007387 */ /* 0x0001ec0000100800 */
[----:B------:R-:W-:Y:S05]  /*8fa0*/  @!P1 BRA `(.L_x_62) ;  /* 0x0000001c00989947 */ /* 0x000fea0003800000 */
[----:B------:R-:W2:Y:S01]  /*8fb0*/  LDL R4, [R1+0x20] ;  /* 0x0000200001047983 */ /* 0x000ea20000100800 */
[----:B------:R-:W-:Y:S02]  /*8fc0*/  IMAD.MOV.U32 R0, RZ, RZ, 0x1 ;  /* 0x00000001ff007424 */ /* 0x000fe400078e00ff */
[----:B--2---:R-:W-:-:S05]  /*8fd0*/  IMAD.MOV R6, RZ, RZ, -R4 ;  /* 0x000000ffff067224 */ /* 0x004fca00078e0a04 */
[----:B------:R-:W-:-:S05]  /*8fe0*/  VIADDMNMX R6, R6, R0, 0xffffffff, !PT ;  /* 0xffffffff06067446 */ /* 0x000fca0007800100 */
[----:B------:R-:W-:-:S05]  /*8ff0*/  IMAD.IADD R0, R4, 0x1, R6 ;  /* 0x0000000104007824 */ /* 0x000fca00078e0206 */
[----:B------:R-:W-:-:S04]  /*9000*/  LOP3.LUT R0, R0, 0x1, RZ, 0xc0, !PT ;  /* 0x0000000100007812 */ /* 0x000fc800078ec0ff */
[----:B------:R-:W-:Y:S01]  /*9010*/  ISETP.NE.U32.AND P0, PT, R0, 0x1, PT ;  /* 0x000000010000780c */ /* 0x000fe20003f05070 */
[----:B------:R-:W-:-:S12]  /*9020*/  VIADD R0, R4, 0xfffffffe ;  /* 0xfffffffe04007836 */ /* 0x000fd80000000000 */
[----:B------:R-:W-:Y:S05]  /*9030*/  @P0 BRA `(.L_x_63) ;  /* 0x0000000800740947 */ /* 0x000fea0003800000 */
[----:B------:R-:W2:Y:S01]  /*9040*/  LDL R4, [R1+0x8] ;  /* 0x0000080001047983 */ /* 0x000ea20000100800 */
[----:B------:R-:W-:Y:S01]  /*9050*/  BSSY B0, `(.L_x_64) ;  /* 0x0000092000007945 */ /* 0x000fe20003800000 */
[----:B--2---:R-:W-:-:S13]  /*9060*/  ISETP.NE.AND P2, PT, R4, RZ, PT ;  /* 0x000000ff0400720c */ /* 0x004fda0003f45270 */
[----:B------:R-:W-:Y:S05]  /*9070*/  @!P2 BRA `(.L_x_65) ;  /* 0x00000008003ca947 */ /* 0x000fea0003800000 */
[----:B------:R-:W2:Y:S02]  /*9080*/  LDL R4, [R1+0xc] ;  /* 0x00000c0001047983 */ /* 0x000ea40000100800 */
[----:B--2---:R-:W-:-:S13]  /*9090*/  ISETP.NE.AND P2, PT, R4, RZ, PT ;  /* 0x000000ff0400720c */ /* 0x004fda0003f45270 */
[----:B------:R-:W-:Y:S05]  /*90a0*/  @!P2 BRA `(.L_x_66) ;  /* 0x00000000004ca947 */ /* 0x000fea0003800000 */
[----:B------:R-:W2:Y:S01]  /*90b0*/  LDL R8, [R1+0x4] ;  /* 0x0000040001087983 */ /* 0x000ea20000100800 */
[----:B------:R-:W1:Y:S01]  /*90c0*/  LDC R5, c[0x0][0x43c] ;  /* 0x00010f00ff057b82 */ /* 0x000e620000000800 */
[----:B------:R-:W-:Y:S01]  /*90d0*/  ULDC.64 UR4, c[0x0][0x428] ;  /* 0x00010a0000047ab9 */ /* 0x000fe20000000a00 */
[----:B-1----:R-:W-:-:S13]  /*90e0*/  ISETP.NE.AND P0, PT, R5, 0x1, PT ;  /* 0x000000010500780c */ /* 0x002fda0003f05270 */
[----:B------:R-:W1:Y:S02]  /*90f0*/  @P0 LDC.64 R2, c[0x0][0x440] ;  /* 0x00011000ff020b82 */ /* 0x000e640000000a00 */
[----:B-1----:R-:W-:-:S04]  /*9100*/  @P0 IMAD.HI.U32 R4, R0, R2, RZ ;  /* 0x0000000200040227 */ /* 0x002fc800078e00ff */
[----:B------:R-:W-:Y:S01]  /*9110*/  IMAD.MOV.U32 R2, RZ, RZ, R0 ;  /* 0x000000ffff027224 */ /* 0x000fe200078e0000 */
[----:B------:R-:W-:-:S05]  /*9120*/  @P0 SHF.R.U32.HI R2, RZ, R3, R4 ;  /* 0x00000003ff020219 */ /* 0x000fca0000011604 */
[----:B------:R-:W-:-:S04]  /*9130*/  IMAD.MOV R3, RZ, RZ, -R2 ;  /* 0x000000ffff037224 */ /* 0x000fc800078e0a02 */
[----:B------:R-:W-:Y:S01]  /*9140*/  IMAD R0, R5, R3, R0 ;  /* 0x0000000305007224 */ /* 0x000fe200078e0200 */
[----:B------:R-:W-:-:S03]  /*9150*/  SHF.R.S32.HI R3, RZ, 0x1f, R2 ;  /* 0x0000001fff037819 */ /* 0x000fc60000011402 */
[----:B------:R-:W-:-:S04]  /*9160*/  IMAD.WIDE.U32 R2, R19, UR4, R2 ;  /* 0x0000000413027c25 */ /* 0x000fc8000f8e0002 */
[----:B--2---:R-:W-:-:S04]  /*9170*/  IMAD R4, R8, UR4, RZ ;  /* 0x0000000408047c24 */ /* 0x004fc8000f8e02ff */
[----:B------:R-:W-:Y:S01]  /*9180*/  IMAD R4, R19, UR5, R4 ;  /* 0x0000000513047c24 */ /* 0x000fe2000f8e0204 */
[----:B------:R-:W-:-:S03]  /*9190*/  ULDC.64 UR4, c[0x0][0x418] ;  /* 0x0001060000047ab9 */ /* 0x000fc60000000a00 */
[----:B------:R-:W-:Y:S01]  /*91a0*/  IMAD.IADD R3, R4, 0x1, R3 ;  /* 0x0000000104037824 */ /* 0x000fe200078e0203 */
[----:B------:R-:W-:-:S04]  /*91b0*/  LEA R4, P0, R2, UR4, 0x2 ;  /* 0x0000000402047c11 */ /* 0x000fc8000f8010ff */
[----:B------:R-:W-:-:S05]  /*91c0*/  LEA.HI.X R5, R2, UR5, R3, 0x2, P0 ;  /* 0x0000000502057c11 */ /* 0x000fca00080f1403 */
[----:B------:R1:W5:Y:S04]  /*91d0*/  LDG.E R16, desc[UR42][R4.64] ;  /* 0x0000002a04107981 */ /* 0x000368000c1e1900 */
.L_x_66:
[----:B------:R-:W-:Y:S01]  /*91e0*/  LEA R3, R18, UR36, 0x3 ;  /* 0x0000002412037c11 */ /* 0x000fe2000f8e18ff */
[----:B-1----:R-:W1:Y:S01]  /*91f0*/  S2R R4, SR_TID.X ;  /* 0x0000000000047919 */ /* 0x002e620000002100 */
[----:B------:R-:W-:Y:S01]  /*9200*/  SHF.L.U32 R2, R7, 0x1f, RZ ;  /* 0x0000001f07027819 */ /* 0x000fe200000006ff */
[----:B------:R-:W-:Y:S03]  /*9210*/  BSSY B1, `(.L_x_67) ;  /* 0x0000005000017945 */ /* 0x000fe60003800000 */
[----:B------:R-:W2:Y:S01]  /*9220*/  SYNCS.PHASECHK.TRANS64.TRYWAIT P0, [R3+URZ+0x22840], R2 ;  /* 0x02284002030075a7 */ /* 0x000ea2000800017f */
[----:B-1----:R-:W-:-:S04]  /*9230*/  LOP3.LUT R4, R4, 0x7f, RZ, 0xc0, !PT ;  /* 0x0000007f04047812 */ /* 0x002fc800078ec0ff */
[----:B------:R-:W-:Y:S01]  /*9240*/  ISETP.NE.AND P1, PT, R4, RZ, PT ;  /* 0x000000ff0400720c */ /* 0x000fe20003f25270 */
[----:B--2---:R-:W-:-:S12]  /*9250*/  @!P0 BRA `(.L_x_68) ;  /* 0x0000002c00ac8947 */ /* 0x004fd80003800000 */
.L_x_154:
[----:B------:R-:W-:Y:S05]  /*9260*/  BSYNC B1 ;  /* 0x0000000000017941 */ /* 0x000fea0003800000 */
.L_x_67:
[----:B------:R-:W-:Y:S04]  /*9270*/  BSSY B1, `(.L_x_69) ;  /* 0x0000009000017945 */ /* 0x000fe80003800000 */
[----:B------:R-:W-:Y:S05]  /*9280*/  @P1 BRA `(.L_x_70) ;  /* 0x00000000001c1947 */ /* 0x000fea0003800000 */
[----:B------:R-:W2:Y:S01]  /*9290*/  S2R R5, SR_TID.X ;  /* 0x0000000000057919 */ /* 0x000ea20000002100 */
[----:B------:R-:W-:-:S04]  /*92a0*/  IMAD.MOV.U32 R4, RZ, RZ, 0x3000 ;  /* 0x00003000ff047424 */ /* 0x000fc800078e00ff */
[----:B------:R3:W-:Y:S01]  /*92b0*/  SYNCS.ARRIVE.TRANS64 RZ, [R3+URZ+0x22830], R4 ;  /* 0x0228300403ff79a7 */ /* 0x0007e2000800003f */
[----:B--2---:R-:W-:-:S04]  /*92c0*/  LOP3.LUT R5, R5, 0x1f, RZ, 0xc0, !PT ;  /* 0x0000001f05057812 */ /* 0x004fc800078ec0ff */
[----:B------:R-:W-:-:S13]  /*92d0*/  ISETP.NE.AND P0, PT, R5, RZ, PT ;  /* 0x000000ff0500720c */ /* 0x000fda0003f05270 */
[----:B---3--:R-:W-:Y:S05]  /*92e0*/  @!P0 BRA `(.L_x_70) ;  /* 0x0000000000048947 */ /* 0x008fea0003800000 */
[----:B------:R-:W-:Y:S01]  /*92f0*/  BPT.TRAP 0x1 ;  /* 0x000000040000795c */ /* 0x000fe20000300000 */
.L_x_70:
[----:B------:R-:W-:Y:S05]  /*9300*/  BSYNC B1 ;  /* 0x0000000000017941 */ /* 0x000fea0003800000 */
.L_x_69:
[----:B------:R-:W-:Y:S01]  /*9310*/  IMAD.MOV.U32 R10, RZ, RZ, RZ ;  /* 0x000000ffff0a7224 */ /* 0x000fe200078e00ff */
[----:B------:R-:W-:Y:S01]  /*9320*/  UIADD3 UR4, UP0, UR40, 0x370, URZ ;  /* 0x0000037028047890 */ /* 0x000fe2000ff1e03f */
[----:B0-----:R-:W-:Y:S01]  /*9330*/  IMAD.U32 R7, RZ, RZ, UR36 ;  /* 0x00000024ff077e24 */ /* 0x001fe2000f8e00ff */
[----:B------:R-:W-:Y:S01]  /*9340*/  PLOP3.LUT P0, PT, PT, PT, PT, 0x80, 0x0 ;  /* 0x000000000000781c */ /* 0x000fe20003f0f070 */
[----:B------:R-:W-:Y:S01]  /*9350*/  IMAD R0, R0, 0x60, RZ ;  /* 0x0000006000007824 */ /* 0x000fe200078e02ff */
[----:B------:R-:W-:Y:S01]  /*9360*/  R2UR UR10, R10 ;  /* 0x000000000a0a72ca */ /* 0x000fe200000e0000 */
[----:B------:R-:W-:Y:S01]  /*9370*/  IMAD R4, R18, 0x3000, R7 ;  /* 0x0000300012047824 */ /* 0x000fe200078e0207 */
[----:B------:R-:W-:Y:S01]  /*9380*/  UIADD3.X UR5, URZ, UR41, URZ, UP0, !UPT ;  /* 0x000000293f057290 */ /* 0x000fe200087fe43f */
[----:B------:R-:W-:Y:S01]  /*9390*/  VIADD R5, R3, 0x22830 ;  /* 0x0002283003057836 */ /* 0x000fe20000000000 */
[----:B------:R-:W-:Y:S01]  /*93a0*/  UMOV UR6, 0x0 ;  /* 0x0000000000067882 */ /* 0x000fe20000000000 */
[----:B------:R-:W-:Y:S01]  /*93b0*/  VIADD R4, R4, 0x1c400 ;  /* 0x0001c40004047836 */ /* 0x000fe20000000000 */
[----:B------:R-:W-:-:S09]  /*93c0*/  UMOV UR7, 0x14f00000 ;  /* 0x14f0000000077882 */ /* 0x000fd20000000000 */
.L_x_71:
[----:B------:R-:W-:-:S13]  /*93d0*/  @P0 ELECT P2, URZ, PT ;  /* 0x00000000003f082f */ /* 0x000fda0003840000 */
[----:B-----5:R-:W-:Y:S02]  /*93e0*/  @P2 R2UR UR13, R16 ;  /* 0x00000000100d22ca */ /* 0x020fe400000e0000 */
        /* <DEDUP_REMOVED lines=8> */
[----:B------:R-:W0:Y:S01]  /*9470*/  SYNCS.PHASECHK.TRANS64.TRYWAIT P0, [R3+URZ+0x22860], R2 ;  /* 0x02286002030075a7 */ /* 0x000e22000800017f */
[----:B------:R-:W-:Y:S04]  /*9480*/  BSSY B1, `(.L_x_72) ;  /* 0x0000002000017945 */ /* 0x000fe80003800000 */
[----:B0-----:R-:W-:Y:S05]  /*9490*/  @!P0 BRA `(.L_x_73) ;  /* 0x0000002c00308947 */ /* 0x001fea0003800000 */
.L_x_155:
[----:B------:R-:W-:Y:S05]  /*94a0*/  BSYNC B1 ;  /* 0x0000000000017941 */ /* 0x000fea0003800000 */
.L_x_72:
[----:B------:R-:W-:Y:S01]  /*94b0*/  BSSY B1, `(.L_x_74) ;  /* 0x000000b000017945 */ /* 0x000fe20003800000 */
[----:B------:R-:W-:Y:S02]  /*94c0*/  IMAD.MOV.U32 R8, RZ, RZ, 0x0 ;  /* 0x00000000ff087424 */ /* 0x000fe400078e00ff */
[----:B------:R-:W-:Y:S01]  /*94d0*/  IMAD.MOV.U32 R9, RZ, RZ, 0x14f00000 ;  /* 0x14f00000ff097424 */ /* 0x000fe200078e00ff */
[----:B------:R-:W-:Y:S06]  /*94e0*/  @P1 BRA `(.L_x_75) ;  /* 0x00000000001c1947 */ /* 0x000fec0003800000 */
[----:B------:R-:W2:Y:S01]  /*94f0*/  S2R R4, SR_TID.X ;  /* 0x0000000000047919 */ /* 0x000ea20000002100 */
[----:B01----:R-:W-:-:S04]  /*9500*/  IMAD.MOV.U32 R2, RZ, RZ, 0xc000 ;  /* 0x0000c000ff027424 */ /* 0x003fc800078e00ff */
[----:B------:R3:W-:Y:S01]  /*9510*/  SYNCS.ARRIVE.TRANS64 RZ, [R3+URZ+0x22850], R2 ;  /* 0x0228500203ff79a7 */ /* 0x0007e2000800003f */
[----:B--2---:R-:W-:-:S04]  /*9520*/  LOP3.LUT R4, R4, 0x1f, RZ, 0xc0, !PT ;  /* 0x0000001f04047812 */ /* 0x004fc800078ec0ff */
[----:B------:R-:W-:-:S13]  /*9530*/  ISETP.NE.AND P0, PT, R4, RZ, PT ;  /* 0x000000ff0400720c */ /* 0x000fda0003f05270 */
[----:B---3--:R-:W-:Y:S05]  /*9540*/  @!P0 BRA `(.L_x_75) ;  /* 0x0000000000048947 */ /* 0x008fea0003800000 */
[----:B------:R-:W-:Y:S01]  /*9550*/  BPT.TRAP 0x1 ;  /* 0x000000040000795c */ /* 0x000fe20000300000 */
.L_x_75:
[----:B------:R-:W-:Y:S05]  /*9560*/  BSYNC B1 ;  /* 0x0000000000017941 */ /* 0x000fea0003800000 */
.L_x_74:
[----:B------:R-:W-:Y:S01]  /*9570*/  R2UR UR10, R10 ;  /* 0x000000000a0a72ca */ /* 0x000fe200000e0000 */
[----:B01----:R-:W-:Y:S01]  /*9580*/  IMAD R2, R18, 0xc000, R7 ;  /* 0x0000c00012027824 */ /* 0x003fe200078e0207 */
[----:B------:R-:W-:Y:S01]  /*9590*/  R2UR UR6, R8 ;  /* 0x00000000080672ca */ /* 0x000fe200000e0000 */
[----:B------:R-:W-:Y:S01]  /*95a0*/  UIADD3 UR4, UP0, UR40, 0x470, URZ ;  /* 0x0000047028047890 */ /* 0x000fe2000ff1e03f */
[----:B------:R-:W-:Y:S01]  /*95b0*/  R2UR UR7, R9 ;  /* 0x00000000090772ca */ /* 0x000fe200000e0000 */
[----:B------:R-:W-:Y:S01]  /*95c0*/  VIADD R3, R3, 0x22850 ;  /* 0x0002285003037836 */ /* 0x000fe20000000000 */
[----:B------:R-:W-:Y:S01]  /*95d0*/  PLOP3.LUT P0, PT, PT, PT, PT, 0x80, 0x0 ;  /* 0x000000000000781c */ /* 0x000fe20003f0f070 */
[----:B------:R-:W-:Y:S01]  /*95e0*/  VIADD R4, R2, 0x400 ;  /* 0x0000040002047836 */ /* 0x000fe20000000000 */
[----:B------:R-:W-:-:S12]  /*95f0*/  UIADD3.X UR5, URZ, UR41, URZ, UP0, !UPT ;  /* 0x000000293f057290 */ /* 0x000fd800087fe43f */
.L_x_76:
        /* <DEDUP_REMOVED lines=10> */
[----:B------:R-:W-:Y:S01]  /*96a0*/  R2UR UR6, R8 ;  /* 0x00000000080672ca */ /* 0x000fe200000e0000 */
[----:B------:R-:W-:Y:S01]  /*96b0*/  VIADD R4, R2, 0x3400 ;  /* 0x0000340002047836 */ /* 0x000fe20000000000 */
[----:B------:R-:W-:Y:S01]  /*96c0*/  R2UR UR7, R9 ;  /* 0x00000000090772ca */ /* 0x000fe200000e0000 */
[----:B------:R-:W-:Y:S01]  /*96d0*/  UMOV UR10, 0x40 ;  /* 0x00000040000a7882 */ /* 0x000fe20000000000 */
[----:B------:R-:W-:-:S13]  /*96e0*/  PLOP3.LUT P0, PT, PT, PT, PT, 0x80, 0x0 ;  /* 0x000000000000781c */ /* 0x000fda0003f0f070 */
.L_x_77:
        /* <DEDUP_REMOVED lines=15> */
.L_x_78:
        /* <DEDUP_REMOVED lines=15> */
.L_x_79:
        /* <DEDUP_REMOVED lines=10> */
.L_x_65:
[----:B------:R-:W-:Y:S05]  /*9970*/  BSYNC B0 ;  /* 0x0000000000007941 */ /* 0x000fea0003800000 */
.L_x_64:
[----:B------:R-:W2:Y:S04]  /*9980*/  LDL.LU R5, [R1] ;  /* 0x0000000001057983 */ /* 0x000ea80000300800 */
[----:B------:R-:W3:Y:S01]  /*9990*/  LDL.LU R4, [R1+0x20] ;  /* 0x0000200001047983 */ /* 0x000ee20000300800 */
[----:B------:R-:W-:-:S05]  /*99a0*/  VIADD R18, R18, 0x1 ;  /* 0x0000000112127836 */ /* 0x000fca0000000000 */
[----:B------:R-:W-:-:S04]  /*99b0*/  ISETP.NE.AND P0, PT, R18, 0x2, PT ;  /* 0x000000021200780c */ /* 0x000fc80003f05270 */
[----:B------:R-:W-:Y:S02]  /*99c0*/  SEL R0, RZ, 0x1, P0 ;  /* 0x00000001ff007807 */ /* 0x000fe40000000000 */
[----:B------:R-:W-:Y:S02]  /*99d0*/  SEL R18, R18, RZ, P0 ;  /* 0x000000ff12127207 */ /* 0x000fe40000000000 */
[----:B--2---:R-:W-:Y:S01]  /*99e0*/  LOP3.LUT R5, R5, R0, RZ, 0x3c, !PT ;  /* 0x0000000005057212 */ /* 0x004fe200078e3cff */
[----:B---3--:R-:W-:-:S04]  /*99f0*/  VIADD R0, R4, 0xfffffffd ;  /* 0xfffffffd04007836 */ /* 0x008fc80000000000 */
[----:B------:R1:W-:Y:S03]  /*9a00*/  STL [R1], R5 ;  /* 0x0000000501007387 */ /* 0x0003e60000100800 */
.L_x_63:
[----:B------:R-:W2:Y:S01]  /*9a10*/  LDL.LU R2, [R1+0x18] ;  /* 0x0000180001027983 */ /* 0x000ea20000300800 */
[----:B------:R-:W-:Y:S01]  /*9a20*/  IMAD.MOV R6, RZ, RZ, -R6 ;  /* 0x000000ffff067224 */ /* 0x000fe200078e0a06 */
[----:B------:R-:W-:Y:S04]  /*9a30*/  BSSY B0, `(.L_x_62) ;  /* 0x000013d000007945 */ /* 0x000fe80003800000 */
[----:B--2---:R-:W-:-:S13]  /*9a40*/  ISETP.NE.AND P0, PT, R2, R6, PT ;  /* 0x000000060200720c */ /* 0x004fda0003f05270 */
[----:B------:R-:W-:Y:S05]  /*9a50*/  @!P0 BRA `(.L_x_80) ;  /* 0x0000001000e88947 */ /* 0x000fea0003800000 */
.L_x_113:
[----:B--2---:R-:W2:Y:S01]  /*9a60*/  LDL R2, [R1+0x8] ;  /* 0x0000080001027983 */ /* 0x004ea20000100800 */
[----:B------:R-:W-:Y:S01]  /*9a70*/  BSSY B1, `(.L_x_81) ;  /* 0x0000094000017945 */ /* 0x000fe20003800000 */
[----:B--2---:R-:W-:-:S13]  /*9a80*/  ISETP.NE.AND P0, PT, R2, RZ, PT ;  /* 0x000000ff0200720c */ /* 0x004fda0003f05270 */
[----:B------:R-:W-:Y:S05]  /*9a90*/  @!P0 BRA `(.L_x_82) ;  /* 0x0000000800448947 */ /* 0x000fea0003800000 */
[----:B------:R-:W2:Y:S01]  /*9aa0*/  LDL R2, [R1+0xc] ;  /* 0x00000c0001027983 */ /* 0x000ea20000100800 */
[----:B------:R-:W-:Y:S01]  /*9ab0*/  IMAD.MOV.U32 R6, RZ, RZ, R0 ;  /* 0x000000ffff067224 */ /* 0x000fe200078e0000 */
[----:B--2---:R-:W-:-:S13]  /*9ac0*/  ISETP.NE.AND P0, PT, R2, RZ, PT ;  /* 0x000000ff0200720c */ /* 0x004fda0003f05270 */
[----:B------:R-:W-:Y:S05]  /*9ad0*/  @!P0 BRA `(.L_x_83) ;  /* 0x00000000004c8947 */ /* 0x000fea0003800000 */
[----:B-1----:R-:W2:Y:S01]  /*9ae0*/  LDL R5, [R1+0x4] ;  /* 0x0000040001057983 */ /* 0x002ea20000100800 */
        /* <DEDUP_REMOVED lines=18> */
.L_x_83:
[----:B------:R-:W3:Y:S01]  /*9c10*/  LDL R2, [R1] ;  /* 0x0000000001027983 */ /* 0x000ee20000100800 */
[----:B--2---:R-:W-:Y:S01]  /*9c20*/  LEA R4, R18, UR36, 0x3 ;  /* 0x0000002412047c11 */ /* 0x004fe2000f8e18ff */
[----:B------:R-:W-:Y:S01]  /*9c30*/  BSSY B2, `(.L_x_84) ;  /* 0x0000007000027945 */ /* 0x000fe20003800000 */
[----:B------:R-:W2:Y:S02]  /*9c40*/  S2R R3, SR_TID.X ;  /* 0x0000000000037919 */ /* 0x000ea40000002100 */
[----:B--2---:R-:W-:-:S04]  /*9c50*/  LOP3.LUT R3, R3, 0x7f, RZ, 0xc0, !PT ;  /* 0x0000007f03037812 */ /* 0x004fc800078ec0ff */
[----:B------:R-:W-:Y:S02]  /*9c60*/  ISETP.NE.AND P1, PT, R3, RZ, PT ;  /* 0x000000ff0300720c */ /* 0x000fe40003f25270 */
[----:B---3--:R-:W-:-:S04]  /*9c70*/  SHF.L.U32 R2, R2, 0x1f, RZ ;  /* 0x0000001f02027819 */ /* 0x008fc800000006ff */
[----:B------:R-:W2:Y:S02]  /*9c80*/  SYNCS.PHASECHK.TRANS64.TRYWAIT P0, [R4+URZ+0x22840], R2 ;  /* 0x02284002040075a7 */ /* 0x000ea4000800017f */
[----:B--2---:R-:W-:Y:S05]  /*9c90*/  @!P0 BRA `(.L_x_85) ;  /* 0x0000002400448947 */ /* 0x004fea0003800000 */
.L_x_156:
[----:B------:R-:W-:Y:S05]  /*9ca0*/  BSYNC B2 ;  /* 0x0000000000027941 */ /* 0x000fea0003800000 */
.L_x_84:
[----:B------:R-:W-:Y:S04]  /*9cb0*/  BSSY B2, `(.L_x_86) ;  /* 0x0000009000027945 */ /* 0x000fe80003800000 */
[----:B------:R-:W-:Y:S05]  /*9cc0*/  @P1 BRA `(.L_x_87) ;  /* 0x00000000001c1947 */ /* 0x000fea0003800000 */
[----:B-1----:R-:W1:Y:S01]  /*9cd0*/  S2R R5, SR_TID.X ;  /* 0x0000000000057919 */ /* 0x002e620000002100 */
[----:B------:R-:W-:-:S04]  /*9ce0*/  IMAD.MOV.U32 R3, RZ, RZ, 0x3000 ;  /* 0x00003000ff037424 */ /* 0x000fc800078e00ff */
[----:B------:R3:W-:Y:S01]  /*9cf0*/  SYNCS.ARRIVE.TRANS64 RZ, [R4+URZ+0x22830], R3 ;  /* 0x0228300304ff79a7 */ /* 0x0007e2000800003f */
[----:B-1----:R-:W-:-:S04]  /*9d00*/  LOP3.LUT R5, R5, 0x1f, RZ, 0xc0, !PT ;  /* 0x0000001f05057812 */ /* 0x002fc800078ec0ff */
[----:B------:R-:W-:-:S13]  /*9d10*/  ISETP.NE.AND P0, PT, R5, RZ, PT ;  /* 0x000000ff0500720c */ /* 0x000fda0003f05270 */
[----:B---3--:R-:W-:Y:S05]  /*9d20*/  @!P0 BRA `(.L_x_87) ;  /* 0x0000000000048947 */ /* 0x008fea0003800000 */
[----:B------:R-:W-:Y:S01]  /*9d30*/  BPT.TRAP 0x1 ;  /* 0x000000040000795c */ /* 0x000fe20000300000 */
.L_x_87:
[----:B------:R-:W-:Y:S05]  /*9d40*/  BSYNC B2 ;  /* 0x0000000000027941 */ /* 0x000fea0003800000 */
.L_x_86:
[----:B------:R-:W-:Y:S01]  /*9d50*/  IMAD.MOV.U32 R8, RZ, RZ, RZ ;  /* 0x000000ffff087224 */ /* 0x000fe200078e00ff */
[----:B------:R-:W-:Y:S01]  /*9d60*/  UIADD3 UR4, UP0, UR40, 0x370, URZ ;  /* 0x0000037028047890 */ /* 0x000fe2000ff1e03f */
[----:B-1----:R-:W-:Y:S01]  /*9d70*/  IMAD.U32 R5, RZ, RZ, UR36 ;  /* 0x00000024ff057e24 */ /* 0x002fe2000f8e00ff */
[----:B------:R-:W-:Y:S01]  /*9d80*/  PLOP3.LUT P0, PT, PT, PT, PT, 0x80, 0x0 ;  /* 0x000000000000781c */ /* 0x000fe20003f0f070 */
[----:B------:R-:W-:Y:S01]  /*9d90*/  IMAD R6, R6, 0x60, RZ ;  /* 0x0000006006067824 */ /* 0x000fe200078e02ff */
[----:B------:R-:W-:Y:S01]  /*9da0*/  R2UR UR10, R8 ;  /* 0x00000000080a72ca */ /* 0x000fe200000e0000 */
[----:B------:R-:W-:Y:S01]  /*9db0*/  IMAD R3, R18, 0x3000, R5 ;  /* 0x0000300012037824 */ /* 0x000fe200078e0205 */
[----:B------:R-:W-:Y:S01]  /*9dc0*/  UIADD3.X UR5, URZ, UR41, URZ, UP0, !UPT ;  /* 0x000000293f057290 */ /* 0x000fe200087fe43f */
[----:B0-----:R-:W-:Y:S01]  /*9dd0*/  VIADD R7, R4, 0x22830 ;  /* 0x0002283004077836 */ /* 0x001fe20000000000 */
[----:B------:R-:W-:Y:S01]  /*9de0*/  UMOV UR6, 0x0 ;  /* 0x0000000000067882 */ /* 0x000fe20000000000 */
[----:B------:R-:W-:Y:S01]  /*9df0*/  VIADD R3, R3, 0x1c400 ;  /* 0x0001c40003037836 */ /* 0x000fe20000000000 */
[----:B------:R-:W-:-:S09]  /*9e00*/  UMOV UR7, 0x14f00000 ;  /* 0x14f0000000077882 */ /* 0x000fd20000000000 */
.L_x_88:
        /* <DEDUP_REMOVED lines=13> */
.L_x_157:
[----:B------:R-:W-:Y:S05]  /*9ee0*/  BSYNC B2 ;  /* 0x0000000000027941 */ /* 0x000fea0003800000 */
.L_x_89:
[----:B------:R-:W-:Y:S01]  /*9ef0*/  BSSY B2, `(.L_x_91) ;  /* 0x000000b000027945 */ /* 0x000fe20003800000 */
[----:B0-2---:R-:W-:Y:S02]  /*9f00*/  IMAD.MOV.U32 R2, RZ, RZ, 0x0 ;  /* 0x00000000ff027424 */ /* 0x005fe400078e00ff */
[----:B------:R-:W-:Y:S01]  /*9f10*/  IMAD.MOV.U32 R3, RZ, RZ, 0x14f00000 ;  /* 0x14f00000ff037424 */ /* 0x000fe200078e00ff */
[----:B------:R-:W-:Y:S06]  /*9f20*/  @P1 BRA `(.L_x_92) ;  /* 0x00000000001c1947 */ /* 0x000fec0003800000 */
[----:B------:R-:W0:Y:S01]  /*9f30*/  S2R R9, SR_TID.X ;  /* 0x0000000000097919 */ /* 0x000e220000002100 */
[----:B------:R-:W-:-:S04]  /*9f40*/  IMAD.MOV.U32 R7, RZ, RZ, 0xc000 ;  /* 0x0000c000ff077424 */ /* 0x000fc800078e00ff */
[----:B------:R1:W-:Y:S01]  /*9f50*/  SYNCS.ARRIVE.TRANS64 RZ, [R4+URZ+0x22850], R7 ;  /* 0x0228500704ff79a7 */ /* 0x0003e2000800003f */
[----:B0-----:R-:W-:-:S04]  /*9f60*/  LOP3.LUT R9, R9, 0x1f, RZ, 0xc0, !PT ;  /* 0x0000001f09097812 */ /* 0x001fc800078ec0ff */
[----:B------:R-:W-:-:S13]  /*9f70*/  ISETP.NE.AND P0, PT, R9, RZ, PT ;  /* 0x000000ff0900720c */ /* 0x000fda0003f05270 */
[----:B-1----:R-:W-:Y:S05]  /*9f80*/  @!P0 BRA `(.L_x_92) ;  /* 0x0000000000048947 */ /* 0x002fea0003800000 */
[----:B------:R-:W-:Y:S01]  /*9f90*/  BPT.TRAP 0x1 ;  /* 0x000000040000795c */ /* 0x000fe20000300000 */
.L_x_92:
[----:B------:R-:W-:Y:S05]  /*9fa0*/  BSYNC B2 ;  /* 0x0000000000027941 */ /* 0x000fea0003800000 */
.L_x_91:
[----:B------:R-:W-:Y:S01]  /*9fb0*/  R2UR UR10, R8 ;  /* 0x00000000080a72ca */ /* 0x000fe200000e0000 */
[----:B------:R-:W-:Y:S01]  /*9fc0*/  IMAD R5, R18, 0xc000, R5 ;  /* 0x0000c00012057824 */ /* 0x000fe200078e0205 */
[----:B------:R-:W-:Y:S01]  /*9fd0*/  R2UR UR6, R2 ;  /* 0x00000000020672ca */ /* 0x000fe200000e0000 */
[----:B------:R-:W-:Y:S01]  /*9fe0*/  UIADD3 UR4, UP0, UR40, 0x470, URZ ;  /* 0x0000047028047890 */ /* 0x000fe2000ff1e03f */
[----:B------:R-:W-:Y:S01]  /*9ff0*/  R2UR UR7, R3 ;  /* 0x00000000030772ca */ /* 0x000fe200000e0000 */
[----:B------:R-:W-:Y:S01]  /*a000*/  VIADD R4, R4, 0x22850 ;  /* 0x0002285004047836 */ /* 0x000fe20000000000 */
[----:B------:R-:W-:Y:S01]  /*a010*/  PLOP3.LUT P0, PT, PT, PT, PT, 0x80, 0x0 ;  /* 0x000000000000781c */ /* 0x000fe20003f0f070 */
[----:B------:R-:W-:Y:S01]  /*a020*/  VIADD R7, R5, 0x400 ;  /* 0x0000040005077836 */ /* 0x000fe20000000000 */
[----:B------:R-:W-:-:S12]  /*a030*/  UIADD3.X UR5, URZ, UR41, URZ, UP0, !UPT ;  /* 0x000000293f057290 */ /* 0x000fd800087fe43f */
.L_x_93:
        /* <DEDUP_REMOVED lines=15> */
.L_x_94:
        /* <DEDUP_REMOVED lines=15> */
.L_x_95:
        /* <DEDUP_REMOVED lines=15> */
.L_x_96:
        /* <DEDUP_REMOVED lines=9> */
[----:B--2---:R-:W-:Y:S05]  /*a3a0*/  @P0 BRA.U.ANY `(.L_x_96) ;  /* 0xfffffffd00d80947 */ /* 0x004fea000393ffff */
.L_x_82:
[----:B------:R-:W-:Y:S05]  /*a3b0*/  BSYNC B1 ;  /* 0x0000000000017941 */ /* 0x000fea0003800000 */
.L_x_81:
[----:B------:R-:W2:Y:S04]  /*a3c0*/  LDL R3, [R1+0x8] ;  /* 0x0000080001037983 */ /* 0x000ea80000100800 */
[----:B------:R-:W3:Y:S01]  /*a3d0*/  LDL.LU R2, [R1] ;  /* 0x0000000001027983 */ /* 0x000ee20000300800 */
[----:B0-----:R-:W-:Y:S01]  /*a3e0*/  VIADD R7, R18, 0x1 ;  /* 0x0000000112077836 */ /* 0x001fe20000000000 */
[----:B------:R-:W-:Y:S04]  /*a3f0*/  BSSY B1, `(.L_x_97) ;  /* 0x0000097000017945 */ /* 0x000fe80003800000 */
[----:B------:R-:W-:-:S04]  /*a400*/  ISETP.NE.AND P0, PT, R7, 0x2, PT ;  /* 0x000000020700780c */ /* 0x000fc80003f05270 */
[----:B------:R-:W-:Y:S02]  /*a410*/  SEL R6, RZ, 0x1, P0 ;  /* 0x00000001ff067807 */ /* 0x000fe40000000000 */
[----:B------:R-:W-:Y:S02]  /*a420*/  SEL R7, R7, RZ, P0 ;  /* 0x000000ff07077207 */ /* 0x000fe40000000000 */
[----:B--2---:R-:W-:Y:S02]  /*a430*/  ISETP.NE.AND P2, PT, R3, RZ, PT ;  /* 0x000000ff0300720c */ /* 0x004fe40003f45270 */
[----:B---3--:R-:W-:-:S11]  /*a440*/  LOP3.LUT R6, R2, R6, RZ, 0x3c, !PT ;  /* 0x0000000602067212 */ /* 0x008fd600078e3cff */
[----:B------:R-:W-:Y:S05]  /*a450*/  @!P2 BRA `(.L_x_98) ;  /* 0x000000080040a947 */ /* 0x000fea0003800000 */
[----:B------:R-:W2:Y:S01]  /*a460*/  LDL R2, [R1+0xc] ;  /* 0x00000c0001027983 */ /* 0x000ea20000100800 */
[----:B------:R-:W-:Y:S01]  /*a470*/  VIADD R8, R0, 0xffffffff ;  /* 0xffffffff00087836 */ /* 0x000fe20000000000 */
[----:B--2---:R-:W-:-:S13]  /*a480*/  ISETP.NE.AND P2, PT, R2, RZ, PT ;  /* 0x000000ff0200720c */ /* 0x004fda0003f45270 */
[----:B------:R-:W-:Y:S05]  /*a490*/  @!P2 BRA `(.L_x_99) ;  /* 0x00000000004ca947 */ /* 0x000fea0003800000 */
[----:B------:R-:W2:Y:S01]  /*a4a0*/  LDL R9, [R1+0x4] ;  /* 0x0000040001097983 */ /* 0x000ea20000100800 */
[----:B------:R-:W0:Y:S01]  /*a4b0*/  LDC R4, c[0x0][0x43c] ;  /* 0x00010f00ff047b82 */ /* 0x000e220000000800 */
[----:B------:R-:W-:Y:S01]  /*a4c0*/  ULDC.64 UR4, c[0x0][0x428] ;  /* 0x00010a0000047ab9 */ /* 0x000fe20000000a00 */
[----:B0-----:R-:W-:-:S13]  /*a4d0*/  ISETP.NE.AND P0, PT, R4, 0x1, PT ;  /* 0x000000010400780c */ /* 0x001fda0003f05270 */
        /* <DEDUP_REMOVED lines=15> */
.L_x_99:
[----:B0-----:R-:W-:Y:S01]  /*a5d0*/  LEA R4, R7, UR36, 0x3 ;  /* 0x0000002407047c11 */ /* 0x001fe2000f8e18ff */
[----:B------:R-:W0:Y:S01]  /*a5e0*/  S2R R3, SR_TID.X ;  /* 0x0000000000037919 */ /* 0x000e220000002100 */
[----:B------:R-:W-:Y:S01]  /*a5f0*/  SHF.L.U32 R2, R6, 0x1f, RZ ;  /* 0x0000001f06027819 */ /* 0x000fe200000006ff */
[----:B------:R-:W-:Y:S03]  /*a600*/  BSSY B2, `(.L_x_100) ;  /* 0x0000005000027945 */ /* 0x000fe60003800000 */
[----:B------:R-:W2:Y:S01]  /*a610*/  SYNCS.PHASECHK.TRANS64.TRYWAIT P0, [R4+URZ+0x22840], R2 ;  /* 0x02284002040075a7 */ /* 0x000ea2000800017f */
[----:B0-----:R-:W-:-:S04]  /*a620*/  LOP3.LUT R3, R3, 0x7f, RZ, 0xc0, !PT ;  /* 0x0000007f03037812 */ /* 0x001fc800078ec0ff */
[----:B------:R-:W-:Y:S01]  /*a630*/  ISETP.NE.AND P1, PT, R3, RZ, PT ;  /* 0x000000ff0300720c */ /* 0x000fe20003f25270 */
[----:B--2---:R-:W-:-:S12]  /*a640*/  @!P0 BRA `(.L_x_101) ;  /* 0x0000001c00008947 */ /* 0x004fd80003800000 */
.L_x_158:
[----:B------:R-:W-:Y:S05]  /*a650*/  BSYNC B2 ;  /* 0x0000000000027941 */ /* 0x000fea0003800000 */
.L_x_100:
[----:B------:R-:W-:Y:S04]  /*a660*/  BSSY B2, `(.L_x_102) ;  /* 0x0000009000027945 */ /* 0x000fe80003800000 */
[----:B------:R-:W-:Y:S05]  /*a670*/  @P1 BRA `(.L_x_103) ;  /* 0x00000000001c1947 */ /* 0x000fea0003800000 */
[----:B-1----:R-:W1:Y:S01]  /*a680*/  S2R R5, SR_TID.X ;  /* 0x0000000000057919 */ /* 0x002e620000002100 */
[----:B------:R-:W-:-:S04]  /*a690*/  IMAD.MOV.U32 R3, RZ, RZ, 0x3000 ;  /* 0x00003000ff037424 */ /* 0x000fc800078e00ff */
[----:B------:R2:W-:Y:S01]  /*a6a0*/  SYNCS.ARRIVE.TRANS64 RZ, [R4+URZ+0x22830], R3 ;  /* 0x0228300304ff79a7 */ /* 0x0005e2000800003f */
[----:B-1----:R-:W-:-:S04]  /*a6b0*/  LOP3.LUT R5, R5, 0x1f, RZ, 0xc0, !PT ;  /* 0x0000001f05057812 */ /* 0x002fc800078ec0ff */
[----:B------:R-:W-:-:S13]  /*a6c0*/  ISETP.NE.AND P0, PT, R5, RZ, PT ;  /* 0x000000ff0500720c */ /* 0x000fda0003f05270 */
[----:B--2---:R-:W-:Y:S05]  /*a6d0*/  @!P0 BRA `(.L_x_103) ;  /* 0x0000000000048947 */ /* 0x004fea0003800000 */
[----:B------:R-:W-:Y:S01]  /*a6e0*/  BPT.TRAP 0x1 ;  /* 0x000000040000795c */ /* 0x000fe20000300000 */
.L_x_103:
[----:B------:R-:W-:Y:S05]  /*a6f0*/  BSYNC B2 ;  /* 0x0000000000027941 */ /* 0x000fea0003800000 */
.L_x_102:
        /* <DEDUP_REMOVED lines=12> */
.L_x_104:
        /* <DEDUP_REMOVED lines=10> */
[----:B------:R-:W1:Y:S01]  /*a860*/  SYNCS.PHASECHK.TRANS64.TRYWAIT P0, [R4+URZ+0x22860], R2 ;  /* 0x02286002040075a7 */ /* 0x000e62000800017f */
[----:B------:R-:W-:Y:S04]  /*a870*/  BSSY B2, `(.L_x_105) ;  /* 0x0000002000027945 */ /* 0x000fe80003800000 */
[----:B-1----:R-:W-:Y:S05]  /*a880*/  @!P0 BRA `(.L_x_106) ;  /* 0x0000001800848947 */ /* 0x002fea0003800000 */
.L_x_159:
[----:B------:R-:W-:Y:S05]  /*a890*/  BSYNC B2 ;  /* 0x0000000000027941 */ /* 0x000fea0003800000 */
.L_x_105:
[----:B------:R-:W-:Y:S01]  /*a8a0*/  BSSY B2, `(.L_x_107) ;  /* 0x000000b000027945 */ /* 0x000fe20003800000 */
[----:B01----:R-:W-:Y:S02]  /*a8b0*/  IMAD.MOV.U32 R2, RZ, RZ, 0x0 ;  /* 0x00000000ff027424 */ /* 0x003fe400078e00ff */
        /* <DEDUP_REMOVED lines=9> */
.L_x_108:
[----:B------:R-:W-:Y:S05]  /*a950*/  BSYNC B2 ;  /* 0x0000000000027941 */ /* 0x000fea0003800000 */
.L_x_107:
        /* <DEDUP_REMOVED lines=9> */
.L_x_109:
        /* <DEDUP_REMOVED lines=15> */
.L_x_110:
        /* <DEDUP_REMOVED lines=15> */
.L_x_111:
        /* <DEDUP_REMOVED lines=15> */
.L_x_112:
        /* <DEDUP_REMOVED lines=10> */
.L_x_98:
[----:B------:R-:W-:Y:S05]  /*ad60*/  BSYNC B1 ;  /* 0x0000000000017941 */ /* 0x000fea0003800000 */
.L_x_97:
[----:B------:R-:W-:Y:S01]  /*ad70*/  VIADD R7, R7, 0x1 ;  /* 0x0000000107077836 */ /* 0x000fe20000000000 */
[C---:B------:R-:W-:Y:S01]  /*ad80*/  ISETP.GT.AND P1, PT, R0.reuse, 0x1, PT ;  /* 0x000000010000780c */ /* 0x040fe20003f24270 */
[----:B------:R-:W-:-:S03]  /*ad90*/  VIADD R0, R0, 0xfffffffe ;  /* 0xfffffffe00007836 */ /* 0x000fc60000000000 */
[----:B------:R-:W-:-:S04]  /*ada0*/  ISETP.NE.AND P0, PT, R7, 0x2, PT ;  /* 0x000000020700780c */ /* 0x000fc80003f05270 */
[----:B------:R-:W-:Y:S02]  /*adb0*/  SEL R3, RZ, 0x1, P0 ;  /* 0x00000001ff037807 */ /* 0x000fe40000000000 */
[----:B------:R-:W-:Y:S02]  /*adc0*/  SEL R18, R7, RZ, P0 ;  /* 0x000000ff07127207 */ /* 0x000fe40000000000 */
[----:B------:R-:W-:-:S05]  /*add0*/  LOP3.LUT R2, R6, R3, RZ, 0x3c, !PT ;  /* 0x0000000306027212 */ /* 0x000fca00078e3cff */
[----:B------:R2:W-:Y:S01]  /*ade0*/  STL [R1], R2 ;  /* 0x0000000201007387 */ /* 0x0005e20000100800 */
[----:B------:R-:W-:Y:S05]  /*adf0*/  @P1 BRA `(.L_x_113) ;  /* 0xffffffec00181947 */ /* 0x000fea000383ffff */
.L_x_80:
[----:B------:R-:W-:Y:S05]  /*ae00*/  BSYNC B0 ;  /* 0x0000000000007941 */ /* 0x000fea0003800000 */
.L_x_62:
[----:B--2---:R-:W2:Y:S01]  /*ae10*/  LDL.LU R2, [R1+0x24] ;  /* 0x0000240001027983 */ /* 0x004ea20000300800 */
[----:B------:R-:W-:-:S03]  /*ae20*/  ULDC UR4, c[0x0][0xc34] ;  /* 0x00030d0000047ab9 */ /* 0x000fc60000000800 */
[----:B------:R-:W3:Y:S01]  /*ae30*/  LDL.LU R0, [R1+0x30] ;  /* 0x0000300001007983 */ /* 0x000ee20000300800 */
[----:B--2---:R-:W-:Y:S02]  /*ae40*/  VIADD R2, R2, UR38 ;  /* 0x0000002602027c36 */ /* 0x004fe40008000000 */
[----:B---3--:R-:W-:-:S03]  /*ae50*/  VIADD R0, R0, 0x1 ;  /* 0x0000000100007836 */ /* 0x008fc60000000000 */
[----:B------:R2:W-:Y:S01]  /*ae60*/  STL [R1+0x24], R2 ;  /* 0x0000240201007387 */ /* 0x0005e20000100800 */
[----:B------:R-:W-:-:S03]  /*ae70*/  ISETP.GE.AND P0, PT, R2, UR4, PT ;  /* 0x0000000402007c0c */ /* 0x000fc6000bf06270 */
[----:B------:R2:W-:Y:S10]  /*ae80*/  STL [R1+0x30], R0 ;  /* 0x0000300001007387 */ /* 0x0005f40000100800 */
[----:B--2---:R-:W-:Y:S05]  /*ae90*/  @!P0 BRA `(.L_x_114) ;  /* 0xffffffc400288947 */ /* 0x004fea000383ffff */
[----:B------:R-:W-:-:S07]  /*aea0*/  LOP3.LUT R2, R0, 0x1, RZ, 0xc, !PT ;  /* 0x0000000100027812 */ /* 0x000fce00078e0cff */
.L_x_38:
[----:B0-----:R-:W0:Y:S01]  /*aeb0*/  S2R R3, SR_CgaCtaId ;  /* 0x0000000000037919 */ /* 0x001e220000008800 */
[----:B------:R-:W-:Y:S01]  /*aec0*/  MOV R0, 0x400 ;  /* 0x0000040000007802 */ /* 0x000fe20000000f00 */
[----:B------:R-:W-:Y:S03]  /*aed0*/  BSSY B0, `(.L_x_115) ;  /* 0x0000005000007945 */ /* 0x000fe60003800000 */
[----:B0-----:R-:W-:Y:S02]  /*aee0*/  LEA R0, R3, R0, 0x18 ;  /* 0x0000000003007211 */ /* 0x001fe400078ec0ff */
[----:B------:R-:W-:-:S04]  /*aef0*/  SHF.L.U32 R3, R2, 0x1f, RZ ;  /* 0x0000001f02037819 */ /* 0x000fc800000006ff */
[----:B------:R-:W0:Y:S02]  /*af00*/  SYNCS.PHASECHK.TRANS64.TRYWAIT P0, [R0+URZ+0x22820], R3 ;  /* 0x02282003000075a7 */ /* 0x000e24000800017f */
[----:B0-----:R-:W-:Y:S05]  /*af10*/  @!P0 BRA `(.L_x_116) ;  /* 0x0000001000f48947 */ /* 0x001fea0003800000 */
.L_x_160:
[----:B------:R-:W-:Y:S05]  /*af20*/  BSYNC B0 ;  /* 0x0000000000007941 */ /* 0x000fea0003800000 */
.L_x_115:
[----:B------:R-:W-:-:S03]  /*af30*/  UMOV UR4, 0xffffffff ;  /* 0xffffffff00047882 */ /* 0x000fc60000000000 */
[----:B------:R-:W-:Y:S05]  /*af40*/  BRA.DIV UR4, `(.L_x_117) ;  /* 0x0000001204fc7947 */ /* 0x000fea000b800000 */
[----:B------:R-:W2:Y:S02]  /*af50*/  S2R R2, SR_TID.X ;  /* 0x0000000000027919 */ /* 0x000ea40000002100 */
[----:B--2---:R-:W-:-:S04]  /*af60*/  SHF.R.U32.HI R2, RZ, 0x5, R2 ;  /* 0x00000005ff027819 */ /* 0x004fc80000011602 */
[----:B------:R-:W-:-:S05]  /*af70*/  LOP3.LUT R2, R2, 0x3, RZ, 0xc0, !PT ;  /* 0x0000000302027812 */ /* 0x000fca00078ec0ff */
[----:B------:R2:W3:Y:S02]  /*af80*/  SHFL.IDX PT, R14, R2, RZ, 0x1f ;  /* 0x00001fff020e7589 */ /* 0x0004e400000e0000 */
.L_x_163:
[----:B---3--:R-:W-:Y:S01]  /*af90*/  ISETP.NE.AND P0, PT, R14, RZ, PT ;  /* 0x000000ff0e00720c */ /* 0x008fe20003f05270 */
[----:B------:R-:W-:-:S12]  /*afa0*/  BSSY B0, `(.L_x_118) ;  /* 0x0000025000007945 */ /* 0x000fd80003800000 */
[----:B------:R-:W-:Y:S05]  /*afb0*/  @P0 BRA `(.L_x_119) ;  /* 0x00000000008c0947 */ /* 0x000fea0003800000 */
[----:B------:R-:W-:-:S03]  /*afc0*/  UMOV UR4, 0xffffffff ;  /* 0xffffffff00047882 */ /* 0x000fc60000000000 */
[----:B------:R-:W-:Y:S05]  /*afd0*/  BRA.DIV UR4, `(.L_x_120) ;  /* 0x00000016040c7947 */ /* 0x000fea000b800000 */
[----:B------:R-:W-:-:S13]  /*afe0*/  ELECT P6, URZ, PT ;  /* 0x00000000003f782f */ /* 0x000fda00038c0000 */
.L_x_166:
[----:B------:R-:W-:Y:S05]  /*aff0*/  @!P6 BRA `(.L_x_119) ;  /* 0x00000000007ce947 */ /* 0x000fea0003800000 */
[----:B------:R-:W-:-:S06]  /*b000*/  ULOP3.LUT UR4, UR37, 0x2, URZ, 0xfc, !UPT ;  /* 0x0000000225047892 */ /* 0x000fcc000f8efc3f */
[----:B--2---:R-:W-:-:S05]  /*b010*/  IMAD.U32 R2, RZ, RZ, UR4 ;  /* 0x00000004ff027e24 */ /* 0x004fca000f8e00ff */
[----:B------:R-:W-:-:S13]  /*b020*/  ISETP.NE.AND P2, PT, R2, 0x3, PT ;  /* 0x000000030200780c */ /* 0x000fda0003f45270 */
[----:B------:R-:W-:Y:S05]  /*b030*/  @!P2 BRA `(.L_x_121) ;  /* 0x000000000004a947 */ /* 0x000fea0003800000 */
[----:B------:R-:W-:Y:S01]  /*b040*/  BPT.TRAP 0x1 ;  /* 0x000000040000795c */ /* 0x000fe20000300000 */
.L_x_121:
[----:B------:R-:W1:Y:S01]  /*b050*/  LDL.LU R7, [R1] ;  /* 0x0000000001077983 */ /* 0x000e620000300800 */
[----:B0-----:R-:W-:Y:S02]  /*b060*/  VIADD R3, R0, 0x22840 ;  /* 0x0002284000037836 */ /* 0x001fe40000000000 */
[C---:B------:R-:W-:Y:S02]  /*b070*/  VIADD R2, R18.reuse, 0x1 ;  /* 0x0000000112027836 */ /* 0x040fe40000000000 */
[----:B------:R-:W-:-:S03]  /*b080*/  IMAD R6, R18, 0x8, R3 ;  /* 0x0000000812067824 */ /* 0x000fc600078e0203 */
[----:B------:R-:W-:-:S04]  /*b090*/  ISETP.NE.AND P1, PT, R2, 0x2, PT ;  /* 0x000000020200780c */ /* 0x000fc80003f25270 */
[----:B------:R-:W-:Y:S02]  /*b0a0*/  SEL R4, RZ, 0x1, P1 ;  /* 0x00000001ff047807 */ /* 0x000fe40000800000 */
[C---:B-1----:R-:W-:Y:S02]  /*b0b0*/  SHF.L.U32 R5, R7.reuse, 0x1f, RZ ;  /* 0x0000001f07057819 */ /* 0x042fe400000006ff */
[----:B------:R-:W-:Y:S02]  /*b0c0*/  LOP3.LUT R7, R7, R4, RZ, 0x3c, !PT ;  /* 0x0000000407077212 */ /* 0x000fe400078e3cff */
[----:B------:R-:W0:Y:S01]  /*b0d0*/  SYNCS.PHASECHK.TRANS64.TRYWAIT P0, [R6+URZ], R5 ;  /* 0x00000005060075a7 */ /* 0x000e22000800017f */
[----:B------:R-:W-:Y:S02]  /*b0e0*/  SEL R4, R2, RZ, P1 ;  /* 0x000000ff02047207 */ /* 0x000fe40000800000 */
[----:B------:R-:W-:-:S03]  /*b0f0*/  SHF.L.U32 R2, R7, 0x1f, RZ ;  /* 0x0000001f07027819 */ /* 0x000fc600000006ff */
[----:B------:R-:W-:Y:S01]  /*b100*/  IMAD R3, R4, 0x8, R3 ;  /* 0x0000000804037824 */ /* 0x000fe200078e0203 */
[----:B0-----:R-:W-:Y:S06]  /*b110*/  @!P0 BRA `(.L_x_122) ;  /* 0x0000001000dc8947 */ /* 0x001fec0003800000 */
.L_x_167:
[----:B------:R-:W1:Y:S02]  /*b120*/  SYNCS.PHASECHK.TRANS64.TRYWAIT P0, [R3+URZ], R2 ;  /* 0x00000002030075a7 */ /* 0x000e64000800017f */
[----:B-1----:R-:W-:Y:S05]  /*b130*/  @!P0 BRA `(.L_x_123) ;  /* 0x0000001000e88947 */ /* 0x002fea0003800000 */
.L_x_168:
[----:B------:R-:W-:Y:S05]  /*b140*/  @!P2 BRA `(.L_x_124) ;  /* 0x000000000004a947 */ /* 0x000fea0003800000 */
[----:B------:R-:W-:Y:S01]  /*b150*/  BPT.TRAP 0x1 ;  /* 0x000000040000795c */ /* 0x000fe20000300000 */
.L_x_124:
[----:B-1----:R-:W-:-:S04]  /*b160*/  VIADD R3, R0, 0x22860 ;  /* 0x0002286000037836 */ /* 0x002fc80000000000 */
[----:B------:R-:W-:-:S04]  /*b170*/  IMAD R18, R18, 0x8, R3 ;  /* 0x0000000812127824 */ /* 0x000fc800078e0203 */
[----:B------:R-:W1:Y:S02]  /*b180*/  SYNCS.PHASECHK.TRANS64.TRYWAIT P0, [R18+URZ], R5 ;  /* 0x00000005120075a7 */ /* 0x000e64000800017f */
[----:B-1----:R-:W-:Y:S05]  /*b190*/  @!P0 BRA `(.L_x_125) ;  /* 0x0000001000e48947 */ /* 0x002fea0003800000 */
.L_x_169:
[----:B------:R-:W-:-:S07]  /*b1a0*/  IMAD R3, R4, 0x8, R3 ;  /* 0x0000000804037824 */ /* 0x000fce00078e0203 */
.L_x_126:
[----:B--2---:R2:W3:Y:S02]  /*b1b0*/  SYNCS.PHASECHK.TRANS64.TRYWAIT P0, [R3+URZ], R2 ;  /* 0x00000002030075a7 */ /* 0x0044e4000800017f */
[----:B---3--:R-:W-:Y:S05]  /*b1c0*/  @!P0 NANOSLEEP.SYNCS 0x989680 ;  /* 0x009896800000895d */ /* 0x008fea0003900000 */
[----:B------:R-:W3:Y:S02]  /*b1d0*/  @!P0 SYNCS.PHASECHK.TRANS64 P0, [R3+URZ], R2 ;  /* 0x00000002030085a7 */ /* 0x000ee4000800007f */
[----:B---3--:R-:W-:Y:S05]  /*b1e0*/  @!P0 BRA `(.L_x_126) ;  /* 0xfffffffc00f08947 */ /* 0x008fea000383ffff */
.L_x_119:
[----:B------:R-:W-:Y:S05]  /*b1f0*/  BSYNC B0 ;  /* 0x0000000000007941 */ /* 0x000fea0003800000 */
.L_x_118:
[----:B------:R-:W-:Y:S05]  /*b200*/  EXIT ;  /* 0x000000000000794d */ /* 0x000fea0003800000 */
.L_x_10:
[----:B0-----:R-:W-:-:S04]  /*b210*/  IMAD.U32 R3, RZ, RZ, UR45 ;  /* 0x0000002dff037e24 */ /* 0x001fc8000f8e00ff */
[----:B------:R0:W1:Y:S03]  /*b220*/  SYNCS.PHASECHK.TRANS64.TRYWAIT P0, [R3+URZ+0x22800], R0 ;  /* 0x02280000030075a7 */ /* 0x000066000800017f */
[----:B-1----:R-:W-:Y:S05]  /*b230*/  @!P0 NANOSLEEP.SYNCS 0x989680 ;  /* 0x009896800000895d */ /* 0x002fea0003900000 */
[----:B------:R-:W1:Y:S02]  /*b240*/  @!P0 SYNCS.PHASECHK.TRANS64 P0, [R3+URZ+0x22800], R0 ;  /* 0x02280000030085a7 */ /* 0x000e64000800007f */
[----:B-1----:R-:W-:Y:S05]  /*b250*/  @!P0 BRA `(.L_x_10) ;  /* 0xfffffffc00ec8947 */ /* 0x002fea000383ffff */
[----:B------:R-:W-:Y:S05]  /*b260*/  BRA `(.L_x_127) ;  /* 0xffffff5c00cc7947 */ /* 0x000fea000383ffff */
.L_x_14:
[----:B-1----:R-:W-:-:S04]  /*b270*/  IMAD.U32 R0, RZ, RZ, UR21 ;  /* 0x00000015ff007e24 */ /* 0x002fc8000f8e00ff */
[----:B------:R1:W2:Y:S03]  /*b280*/  SYNCS.PHASECHK.TRANS64.TRYWAIT P1, [R0+URZ+0x22830], R7 ;  /* 0x02283007000075a7 */ /* 0x0002a6000802017f */
[----:B--2---:R-:W-:Y:S05]  /*b290*/  @!P1 NANOSLEEP.SYNCS 0x989680 ;  /* 0x009896800000995d */ /* 0x004fea0003900000 */
[----:B------:R-:W2:Y:S02]  /*b2a0*/  @!P1 SYNCS.PHASECHK.TRANS64 P1, [R0+URZ+0x22830], R7 ;  /* 0x02283007000095a7 */ /* 0x000ea4000802007f */
[----:B--2---:R-:W-:Y:S05]  /*b2b0*/  @!P1 BRA `(.L_x_14) ;  /* 0xfffffffc00ec9947 */ /* 0x004fea000383ffff */
[----:B------:R-:W-:Y:S05]  /*b2c0*/  BRA `(.L_x_13) ;  /* 0xffffff5c00f07947 */ /* 0x000fea000383ffff */
.L_x_18:
[----:B--2---:R2:W3:Y:S02]  /*b2d0*/  SYNCS.PHASECHK.TRANS64.TRYWAIT P2, [R8+URZ+0x22850], R7 ;  /* 0x02285007080075a7 */ /* 0x0044e4000804017f */
[----:B---3--:R-:W-:Y:S05]  /*b2e0*/  @!P2 NANOSLEEP.SYNCS 0x989680 ;  /* 0x009896800000a95d */ /* 0x008fea0003900000 */
[----:B------:R-:W3:Y:S02]  /*b2f0*/  @!P2 SYNCS.PHASECHK.TRANS64 P2, [R8+URZ+0x22850], R7 ;  /* 0x022850070800a5a7 */ /* 0x000ee4000804007f */
[----:B---3--:R-:W-:Y:S05]  /*b300*/  @!P2 BRA `(.L_x_18) ;  /* 0xfffffffc00f0a947 */ /* 0x008fea000383ffff */
[----:B------:R-:W-:Y:S05]  /*b310*/  BRA `(.L_x_17) ;  /* 0xffffff74006c7947 */ /* 0x000fea000383ffff */
.L_x_23:
[----:B0-----:R-:W-:Y:S02]  /*b320*/  IMAD.U32 R0, RZ, RZ, UR23 ;  /* 0x00000017ff007e24 */ /* 0x001fe4000f8e00ff */
[----:B------:R-:W-:-:S04]  /*b330*/  IMAD.U32 R3, RZ, RZ, UR24 ;  /* 0x00000018ff037e24 */ /* 0x000fc8000f8e00ff */
[----:B------:R0:W1:Y:S03]  /*b340*/  SYNCS.PHASECHK.TRANS64.TRYWAIT P3, [R0+URZ+0x22830], R3 ;  /* 0x02283003000075a7 */ /* 0x000066000806017f */
[----:B-1----:R-:W-:Y:S05]  /*b350*/  @!P3 NANOSLEEP.SYNCS 0x989680 ;  /* 0x009896800000b95d */ /* 0x002fea0003900000 */
[----:B------:R-:W1:Y:S02]  /*b360*/  @!P3 SYNCS.PHASECHK.TRANS64 P3, [R0+URZ+0x22830], R3 ;  /* 0x022830030000b5a7 */ /* 0x000e64000806007f */
[----:B-1----:R-:W-:Y:S05]  /*b370*/  @!P3 BRA `(.L_x_23) ;  /* 0xfffffffc00e8b947 */ /* 0x002fea000383ffff */
[----:B------:R-:W-:Y:S05]  /*b380*/  BRA `(.L_x_22) ;  /* 0xffffff7800807947 */ /* 0x000fea000383ffff */
.L_x_27:
[----:B0-----:R-:W-:-:S04]  /*b390*/  IMAD.U32 R6, RZ, RZ, UR24 ;  /* 0x00000018ff067e24 */ /* 0x001fc8000f8e00ff */
[----:B------:R0:W1:Y:S03]  /*b3a0*/  SYNCS.PHASECHK.TRANS64.TRYWAIT P3, [R183+URZ+0x22850], R6 ;  /* 0x02285006b70075a7 */ /* 0x000066000806017f */
[----:B-1----:R-:W-:Y:S05]  /*b3b0*/  @!P3 NANOSLEEP.SYNCS 0x989680 ;  /* 0x009896800000b95d */ /* 0x002fea0003900000 */
[----:B------:R-:W1:Y:S02]  /*b3c0*/  @!P3 SYNCS.PHASECHK.TRANS64 P3, [R183+URZ+0x22850], R6 ;  /* 0x02285006b700b5a7 */ /* 0x000e64000806007f */
[----:B-1----:R-:W-:Y:S05]  /*b3d0*/  @!P3 BRA `(.L_x_27) ;  /* 0xfffffffc00ecb947 */ /* 0x002fea000383ffff */
[----:B------:R-:W-:Y:S05]  /*b3e0*/  BRA `(.L_x_26) ;  /* 0xffffff9000a47947 */ /* 0x000fea000383ffff */
.L_x_42:
[----:B0-----:R-:W0:Y:S01]  /*b3f0*/  S2R R0, SR_TID.X ;  /* 0x0000000000007919 */ /* 0x001e220000002100 */
[----:B------:R-:W-:Y:S01]  /*b400*/  BSSY B0, `(.L_x_128) ;  /* 0x000000a000007945 */ /* 0x000fe20003800000 */
[----:B------:R-:W-:Y:S02]  /*b410*/  IMAD.MOV.U32 R12, RZ, RZ, RZ ;  /* 0x000000ffff0c7224 */ /* 0x000fe400078e00ff */
[----:B------:R-:W-:Y:S02]  /*b420*/  IMAD.MOV.U32 R11, RZ, RZ, 0x1f ;  /* 0x0000001fff0b7424 */ /* 0x000fe400078e00ff */
[----:B------:R-:W-:Y:S01]  /*b430*/  IMAD.MOV.U32 R15, RZ, RZ, -0x1 ;  /* 0xffffffffff0f7424 */ /* 0x000fe200078e00ff */
[----:B0-----:R-:W-:-:S04]  /*b440*/  SHF.R.U32.HI R0, RZ, 0x5, R0 ;  /* 0x00000005ff007819 */ /* 0x001fc80000011600 */
[----:B------:R-:W-:-:S05]  /*b450*/  LOP3.LUT R0, R0, 0x3, RZ, 0xc0, !PT ;  /* 0x0000000300007812 */ /* 0x000fca00078ec0ff */
[----:B------:R-:W-:-:S07]  /*b460*/  IMAD.MOV.U32 R13, RZ, RZ, R0 ;  /* 0x000000ffff0d7224 */ /* 0x000fce00078e0000 */
[----:B------:R-:W-:Y:S05]  /*b470*/  WARPSYNC.COLLECTIVE R15, `(.L_x_129) ;  /* 0x000000000f087348 */ /* 0x000fea0003c00000 */
[----:B------:R0:W1:Y:S02]  /*b480*/  SHFL.IDX P6, R14, R13, R12, R11 ;  /* 0x0000000c0d0e7389 */ /* 0x00006400000c000b */
[----:B01----:R-:W-:Y:S01]  /*b490*/  ENDCOLLECTIVE ;  /* 0x000000000000791b */ /* 0x003fe20003800000 */
.L_x_129:
[----:B------:R-:W-:Y:S05]  /*b4a0*/  BSYNC B0 ;  /* 0x0000000000007941 */ /* 0x000fea0003800000 */
.L_x_128:
[----:B------:R-:W-:Y:S05]  /*b4b0*/  BRA `(.L_x_130) ;  /* 0xffffffc400547947 */ /* 0x000fea000383ffff */
.L_x_44:
[----:B------:R-:W-:Y:S01]  /*b4c0*/  BSSY B0, `(.L_x_131) ;  /* 0x0000006000007945 */ /* 0x000fe20003800000 */
[----:B------:R-:W-:-:S07]  /*b4d0*/  IMAD.MOV.U32 R15, RZ, RZ, -0x1 ;  /* 0xffffffffff0f7424 */ /* 0x000fce00078e00ff */
[----:B0-----:R-:W-:Y:S05]  /*b4e0*/  WARPSYNC.COLLECTIVE R15, `(.L_x_132) ;  /* 0x000000000f0c7348 */ /* 0x001fea0003c00000 */
[----:B------:R-:W-:Y:S02]  /*b4f0*/  ELECT P6, UR62, PT ;  /* 0x00000000003e782f */ /* 0x000fe400038c0000 */
[----:B------:R-:W-:Y:S01]  /*b500*/  MOV R14, UR62 ;  /* 0x0000003e000e7c02 */ /* 0x000fe20008000f00 */
[----:B0-----:R-:W-:Y:S10]  /*b510*/  ENDCOLLECTIVE ;  /* 0x000000000000791b */ /* 0x001ff40003800000 */
.L_x_132:
[----:B------:R-:W-:Y:S05]  /*b520*/  BSYNC B0 ;  /* 0x0000000000007941 */ /* 0x000fea0003800000 */
.L_x_131:
[----:B------:R-:W-:Y:S05]  /*b530*/  BRA `(.L_x_133) ;  /* 0xffffffc400547947 */ /* 0x000fea000383ffff */
.L_x_46:
[----:B0-----:R0:W2:Y:S02]  /*b540*/  SYNCS.PHASECHK.TRANS64.TRYWAIT P0, [R0+URZ+0x22840], R2 ;  /* 0x02284002000075a7 */ /* 0x0010a4000800017f */
[----:B--2---:R-:W-:Y:S05]  /*b550*/  @!P0 NANOSLEEP.SYNCS 0x989680 ;  /* 0x009896800000895d */ /* 0x004fea0003900000 */
[----:B------:R-:W2:Y:S02]  /*b560*/  @!P0 SYNCS.PHASECHK.TRANS64 P0, [R0+URZ+0x22840], R2 ;  /* 0x02284002000085a7 */ /* 0x000ea4000800007f */
[----:B--2---:R-:W-:Y:S05]  /*b570*/  @!P0 BRA `(.L_x_46) ;  /* 0xfffffffc00f08947 */ /* 0x004fea000383ffff */
[----:B------:R-:W-:Y:S05]  /*b580*/  BRA `(.L_x_134) ;  /* 0xffffffc400b07947 */ /* 0x000fea000383ffff */
.L_x_49:
[----:B------:R-:W-:Y:S01]  /*b590*/  IMAD.MOV.U32 R13, RZ, RZ, R2 ;  /* 0x000000ffff0d7224 */ /* 0x000fe200078e0002 */
[----:B------:R-:W0:Y:S01]  /*b5a0*/  S2R R7, SR_TID.X ;  /* 0x0000000000077919 */ /* 0x000e220000002100 */
[----:B------:R-:W-:Y:S02]  /*b5b0*/  IMAD.MOV.U32 R12, RZ, RZ, RZ ;  /* 0x000000ffff0c7224 */ /* 0x000fe400078e00ff */
[----:B------:R-:W-:Y:S02]  /*b5c0*/  IMAD.MOV.U32 R11, RZ, RZ, 0x181f ;  /* 0x0000181fff0b7424 */ /* 0x000fe400078e00ff */
[----:B------:R-:W-:-:S07]  /*b5d0*/  IMAD.MOV.U32 R15, RZ, RZ, -0x1 ;  /* 0xffffffffff0f7424 */ /* 0x000fce00078e00ff */
[----:B0----5:R-:W-:Y:S05]  /*b5e0*/  WARPSYNC.COLLECTIVE R15, `(.L_x_135) ;  /* 0x000000000f087348 */ /* 0x021fea0003c00000 */
[----:B------:R1:W2:Y:S02]  /*b5f0*/  SHFL.IDX P6, R14, R13, R12, R11 ;  /* 0x0000000c0d0e7389 */ /* 0x0002a400000c000b */
[----:B012--5:R-:W-:Y:S01]  /*b600*/  ENDCOLLECTIVE ;  /* 0x000000000000791b */ /* 0x027fe20003800000 */
.L_x_135:
[----:B------:R-:W-:Y:S01]  /*b610*/  IMAD.MOV.U32 R13, RZ, RZ, R0 ;  /* 0x000000ffff0d7224 */ /* 0x000fe200078e0000 */
[----:B------:R-:W-:Y:S01]  /*b620*/  LOP3.LUT R7, R7, 0x7f, RZ, 0xc0, !PT ;  /* 0x0000007f07077812 */ /* 0x000fe200078ec0ff */
[----:B------:R-:W-:-:S07]  /*b630*/  IMAD.MOV.U32 R6, RZ, RZ, R14 ;  /* 0x000000ffff067224 */ /* 0x000fce00078e000e */
[----:B------:R-:W-:Y:S05]  /*b640*/  WARPSYNC.COLLECTIVE R15, `(.L_x_136) ;  /* 0x000000000f087348 */ /* 0x000fea0003c00000 */
[----:B------:R0:W1:Y:S02]  /*b650*/  SHFL.IDX P6, R14, R13, R12, R11 ;  /* 0x0000000c0d0e7389 */ /* 0x00006400000c000b */
[----:B01----:R-:W-:Y:S01]  /*b660*/  ENDCOLLECTIVE ;  /* 0x000000000000791b */ /* 0x003fe20003800000 */
.L_x_136:
[----:B------:R-:W-:Y:S01]  /*b670*/  ULDC UR4, c[0x0][0x288] ;  /* 0x0000a20000047ab9 */ /* 0x000fe20000000800 */
[----:B------:R-:W-:Y:S01]  /*b680*/  SHF.R.U32.HI R5, RZ, 0x3, R7 ;  /* 0x00000003ff057819 */ /* 0x000fe20000011607 */
[----:B------:R-:W-:-:S04]  /*b690*/  IMAD R3, R8, UR4, RZ ;  /* 0x0000000408037c24 */ /* 0x000fc8000f8e02ff */
[----:B------:R-:W-:-:S04]  /*b6a0*/  IMAD.IADD R4, R5, 0x1, R4 ;  /* 0x0000000105047824 */ /* 0x000fc800078e0204 */
[C---:B------:R-:W-:Y:S01]  /*b6b0*/  VIADD R5, R4.reuse, 0x10 ;  /* 0x0000001004057836 */ /* 0x040fe20000000000 */
[-C--:B------:R-:W-:Y:S01]  /*b6c0*/  ISETP.GE.AND P1, PT, R4, R3.reuse, PT ;  /* 0x000000030400720c */ /* 0x080fe20003f26270 */
[----:B------:R-:W-:Y:S02]  /*b6d0*/  IMAD.MOV.U32 R13, RZ, RZ, R2 ;  /* 0x000000ffff0d7224 */ /* 0x000fe400078e0002 */
[----:B------:R-:W-:Y:S01]  /*b6e0*/  IMAD.MOV.U32 R12, RZ, RZ, 0x1 ;  /* 0x00000001ff0c7424 */ /* 0x000fe200078e00ff */
[----:B------:R-:W-:Y:S01]  /*b6f0*/  ISETP.GE.AND P2, PT, R5, R3, PT ;  /* 0x000000030500720c */ /* 0x000fe20003f46270 */
[----:B------:R-:W-:-:S12]  /*b700*/  IMAD.MOV.U32 R7, RZ, RZ, R14 ;  /* 0x000000ffff077224 */ /* 0x000fd800078e000e */
[----:B------:R-:W-:Y:S05]  /*b710*/  WARPSYNC.COLLECTIVE R15, `(.L_x_137) ;  /* 0x000000000f087348 */ /* 0x000fea0003c00000 */
[----:B------:R0:W1:Y:S02]  /*b720*/  SHFL.IDX P6, R14, R13, R12, R11 ;  /* 0x0000000c0d0e7389 */ /* 0x00006400000c000b */
[----:B01----:R-:W-:Y:S01]  /*b730*/  ENDCOLLECTIVE ;  /* 0x000000000000791b */ /* 0x003fe20003800000 */
.L_x_137:
[----:B------:R-:W-:-:S05]  /*b740*/  @!P1 LEA R7, P3, R10, R7, 0x1 ;  /* 0x000000070a079211 */ /* 0x000fca00078608ff */
[----:B------:R-:W-:-:S05]  /*b750*/  @!P1 IMAD.X R6, RZ, RZ, R6, P3 ;  /* 0x000000ffff069224 */ /* 0x000fca00018e0606 */
[----:B------:R-:W-:Y:S01]  /*b760*/  @!P1 LOP3.LUT R7, R7, R6, RZ, 0x3c, !PT ;  /* 0x0000000607079212 */ /* 0x000fe200078e3cff */
[----:B------:R-:W-:-:S03]  /*b770*/  IMAD.MOV.U32 R13, RZ, RZ, R0 ;  /* 0x000000ffff0d7224 */ /* 0x000fc600078e0000 */
[----:B------:R-:W-:-:S04]  /*b780*/  @!P1 LOP3.LUT R6, R7, R6, RZ, 0x3c, !PT ;  /* 0x0000000607069212 */ /* 0x000fc800078e3cff */
[----:B------:R-:W-:Y:S01]  /*b790*/  @!P1 LOP3.LUT R7, R7, R6, RZ, 0x3c, !PT ;  /* 0x0000000607079212 */ /* 0x000fe200078e3cff */
[----:B------:R-:W-:-:S07]  /*b7a0*/  IMAD.MOV.U32 R8, RZ, RZ, R14 ;  /* 0x000000ffff087224 */ /* 0x000fce00078e000e */
[----:B------:R-:W-:Y:S05]  /*b7b0*/  WARPSYNC.COLLECTIVE R15, `(.L_x_138) ;  /* 0x000000000f087348 */ /* 0x000fea0003c00000 */
[----:B------:R0:W1:Y:S02]  /*b7c0*/  SHFL.IDX P6, R14, R13, R12, R11 ;  /* 0x0000000c0d0e7389 */ /* 0x00006400000c000b */
[----:B01----:R-:W-:Y:S01]  /*b7d0*/  ENDCOLLECTIVE ;  /* 0x000000000000791b */ /* 0x003fe20003800000 */
.L_x_138:
[----:B------:R-:W-:Y:S01]  /*b7e0*/  @!PT LDS RZ, [RZ] ;  /* 0x00000000fffff984 */ /* 0x000fe20000000800 */
[----:B------:R-:W-:Y:S01]  /*b7f0*/  @!PT LDS RZ, [RZ] ;  /* 0x00000000fffff984 */ /* 0x000fe20000000800 */
[----:B------:R-:W-:Y:S01]  /*b800*/  @!PT LDS RZ, [RZ] ;  /* 0x00000000fffff984 */ /* 0x000fe20000000800 */
[----:B------:R0:W-:Y:S01]  /*b810*/  @!P1 LDGSTS.E.BYPASS.LTC128B.128 [R9+0x18400], desc[UR42][R6.64], !P0 ;  /* 0x1840000006099fae */ /* 0x0001e2000c101d6a */
[----:B------:R-:W-:Y:S02]  /*b820*/  IMAD.MOV.U32 R13, RZ, RZ, R2 ;  /* 0x000000ffff0d7224 */ /* 0x000fe400078e0002 */
[----:B------:R-:W-:Y:S02]  /*b830*/  IMAD.MOV.U32 R12, RZ, RZ, 0x2 ;  /* 0x00000002ff0c7424 */ /* 0x000fe400078e00ff */
[----:B------:R-:W-:-:S07]  /*b840*/  IMAD.MOV.U32 R5, RZ, RZ, R14 ;  /* 0x000000ffff057224 */ /* 0x000fce00078e000e */
[----:B0-----:R-:W-:Y:S05]  /*b850*/  WARPSYNC.COLLECTIVE R15, `(.L_x_139) ;  /* 0x000000000f087348 */ /* 0x001fea0003c00000 */
[----:B------:R1:W2:Y:S02]  /*b860*/  SHFL.IDX P6, R14, R13, R12, R11 ;  /* 0x0000000c0d0e7389 */ /* 0x0002a400000c000b */
[----:B012---:R-:W-:Y:S01]  /*b870*/  ENDCOLLECTIVE ;  /* 0x000000000000791b */ /* 0x007fe20003800000 */
.L_x_139:
[----:B------:R-:W-:Y:S01]  /*b880*/  @!P2 LEA R7, P1, R10, R5, 0x1 ;  /* 0x000000050a07a211 */ /* 0x000fe200078208ff */
[----:B------:R-:W-:-:S04]  /*b890*/  VIADD R5, R4, 0x20 ;  /* 0x0000002004057836 */ /* 0x000fc80000000000 */
[----:B------:R-:W-:Y:S01]  /*b8a0*/  @!P2 IMAD.X R6, RZ, RZ, R8, P1 ;  /* 0x000000ffff06a224 */ /* 0x000fe200008e0608 */
[----:B------:R-:W-:Y:S01]  /*b8b0*/  ISETP.GE.AND P1, PT, R5, R3, PT ;  /* 0x000000030500720c */ /* 0x000fe20003f26270 */
[----:B------:R-:W-:-:S03]  /*b8c0*/  VIADD R5, R4, 0x30 ;  /* 0x0000003004057836 */ /* 0x000fc60000000000 */
[----:B------:R-:W-:Y:S01]  /*b8d0*/  @!P2 LOP3.LUT R7, R7, R6, RZ, 0x3c, !PT ;  /* 0x000000060707a212 */ /* 0x000fe200078e3cff */
[----:B------:R-:W-:-:S03]  /*b8e0*/  IMAD.MOV.U32 R13, RZ, RZ, R0 ;  /* 0x000000ffff0d7224 */ /* 0x000fc600078e0000 */
[----:B------:R-:W-:-:S04]  /*b8f0*/  @!P2 LOP3.LUT R6, R7, R6, RZ, 0x3c, !PT ;  /* 0x000000060706a212 */ /* 0x000fc800078e3cff */
[----:B------:R-:W-:-:S05]  /*b900*/  @!P2 LOP3.LUT R7, R7, R6, RZ, 0x3c, !PT ;  /* 0x000000060707a212 */ /* 0x000fca00078e3cff */
[----:B------:R-:W-:Y:S01]  /*b910*/  @!PT LDS RZ, [RZ] ;  /* 0x00000000fffff984 */ /* 0x000fe20000000800 */
[----:B------:R-:W-:Y:S01]  /*b920*/  @!PT LDS RZ, [RZ] ;  /* 0x00000000fffff984 */ /* 0x000fe20000000800 */
[----:B------:R-:W-:Y:S01]  /*b930*/  @!PT LDS RZ, [RZ] ;  /* 0x00000000fffff984 */ /* 0x000fe20000000800 */
[----:B------:R0:W-:Y:S02]  /*b940*/  @!P2 LDGSTS.E.BYPASS.LTC128B.128 [R9+0x18c00], desc[UR42][R6.64], !P0 ;  /* 0x18c000000609afae */ /* 0x0001e4000c101d6a */
[----:B0-----:R-:W-:-:S07]  /*b950*/  IMAD.MOV.U32 R6, RZ, RZ, R14 ;  /* 0x000000ffff067224 */ /* 0x001fce00078e000e */
[----:B------:R-:W-:Y:S05]  /*b960*/  WARPSYNC.COLLECTIVE R15, `(.L_x_140) ;  /* 0x000000000f087348 */ /* 0x000fea0003c00000 */
[----:B------:R0:W1:Y:S02]  /*b970*/  SHFL.IDX P6, R14, R13, R12, R11 ;  /* 0x0000000c0d0e7389 */ /* 0x00006400000c000b */
[----:B01----:R-:W-:Y:S01]  /*b980*/  ENDCOLLECTIVE ;  /* 0x000000000000791b */ /* 0x003fe20003800000 */
.L_x_140:
[----:B------:R-:W-:Y:S02]  /*b990*/  IMAD.MOV.U32 R13, RZ, RZ, R2 ;  /* 0x000000ffff0d7224 */ /* 0x000fe400078e0002 */
[----:B------:R-:W-:Y:S02]  /*b9a0*/  IMAD.MOV.U32 R12, RZ, RZ, 0x3 ;  /* 0x00000003ff0c7424 */ /* 0x000fe400078e00ff */
[----:B------:R-:W-:-:S07]  /*b9b0*/  IMAD.MOV.U32 R7, RZ, RZ, R14 ;  /* 0x000000ffff077224 */ /* 0x000fce00078e000e */
[----:B------:R-:W-:Y:S05]  /*b9c0*/  WARPSYNC.COLLECTIVE R15, `(.L_x_141) ;  /* 0x000000000f087348 */ /* 0x000fea0003c00000 */
[----:B------:R0:W1:Y:S02]  /*b9d0*/  SHFL.IDX P6, R14, R13, R12, R11 ;  /* 0x0000000c0d0e7389 */ /* 0x00006400000c000b */
[----:B01----:R-:W-:Y:S01]  /*b9e0*/  ENDCOLLECTIVE ;  /* 0x000000000000791b */ /* 0x003fe20003800000 */
.L_x_141:
[----:B------:R-:W-:-:S05]  /*b9f0*/  @!P1 LEA R7, P2, R10, R7, 0x1 ;  /* 0x000000070a079211 */ /* 0x000fca00078408ff */
[----:B------:R-:W-:-:S05]  /*ba00*/  @!P1 IMAD.X R6, RZ, RZ, R6, P2 ;  /* 0x000000ffff069224 */ /* 0x000fca00010e0606 */
[----:B------:R-:W-:Y:S01]  /*ba10*/  @!P1 LOP3.LUT R7, R7, R6, RZ, 0x3c, !PT ;  /* 0x0000000607079212 */ /* 0x000fe200078e3cff */
[----:B------:R-:W-:-:S03]  /*ba20*/  IMAD.MOV.U32 R13, RZ, RZ, R0 ;  /* 0x000000ffff0d7224 */ /* 0x000fc600078e0000 */
[----:B------:R-:W-:-:S04]  /*ba30*/  @!P1 LOP3.LUT R6, R7, R6, RZ, 0x3c, !PT ;  /* 0x0000000607069212 */ /* 0x000fc800078e3cff */
[----:B------:R-:W-:-:S05]  /*ba40*/  @!P1 LOP3.LUT R7, R7, R6, RZ, 0x3c, !PT ;  /* 0x0000000607079212 */ /* 0x000fca00078e3cff */
[----:B------:R-:W-:Y:S01]  /*ba50*/  @!PT LDS RZ, [RZ] ;  /* 0x00000000fffff984 */ /* 0x000fe20000000800 */
[----:B------:R-:W-:Y:S01]  /*ba60*/  @!PT LDS RZ, [RZ] ;  /* 0x00000000fffff984 */ /* 0x000fe20000000800 */
[----:B------:R-:W-:Y:S01]  /*ba70*/  @!PT LDS RZ, [RZ] ;  /* 0x00000000fffff984 */ /* 0x000fe20000000800 */
[----:B------:R0:W-:Y:S01]  /*ba80*/  @!P1 LDGSTS.E.BYPASS.LTC128B.128 [R9+0x19400], desc[UR42][R6.64], !P0 ;  /* 0x1940000006099fae */ /* 0x0001e2000c101d6a */
[----:B------:R-:W-:Y:S01]  /*ba90*/  ISETP.GE.AND P1, PT, R5, R3, PT ;  /* 0x000000030500720c */ /* 0x000fe20003f26270 */
[----:B------:R-:W-:Y:S02]  /*baa0*/  VIADD R5, R4, 0x40 ;  /* 0x0000004004057836 */ /* 0x000fe40000000000 */
[----:B0-----:R-:W-:-:S10]  /*bab0*/  IMAD.MOV.U32 R6, RZ, RZ, R14 ;  /* 0x000000ffff067224 */ /* 0x001fd400078e000e */
[----:B------:R-:W-:Y:S05]  /*bac0*/  WARPSYNC.COLLECTIVE R15, `(.L_x_142) ;  /* 0x000000000f087348 */ /* 0x000fea0003c00000 */
[----:B------:R0:W1:Y:S02]  /*bad0*/  SHFL.IDX P6, R14, R13, R12, R11 ;  /* 0x0000000c0d0e7389 */ /* 0x00006400000c000b */
[----:B01----:R-:W-:Y:S01]  /*bae0*/  ENDCOLLECTIVE ;  /* 0x000000000000791b */ /* 0x003fe20003800000 */
.L_x_142:
[----:B------:R-:W-:Y:S02]  /*baf0*/  IMAD.MOV.U32 R13, RZ, RZ, R2 ;  /* 0x000000ffff0d7224 */ /* 0x000fe400078e0002 */
[----:B------:R-:W-:Y:S02]  /*bb00*/  IMAD.MOV.U32 R12, RZ, RZ, 0x4 ;  /* 0x00000004ff0c7424 */ /* 0x000fe400078e00ff */
[----:B------:R-:W-:-:S07]  /*bb10*/  IMAD.MOV.U32 R7, RZ, RZ, R14 ;  /* 0x000000ffff077224 */ /* 0x000fce00078e000e */
[----:B------:R-:W-:Y:S05]  /*bb20*/  WARPSYNC.COLLECTIVE R15, `(.L_x_143) ;  /* 0x000000000f087348 */ /* 0x000fea0003c00000 */
[----:B------:R0:W1:Y:S02]  /*bb30*/  SHFL.IDX P6, R14, R13, R12, R11 ;  /* 0x0000000c0d0e7389 */ /* 0x00006400000c000b */
[----:B01----:R-:W-:Y:S01]  /*bb40*/  ENDCOLLECTIVE ;  /* 0x000000000000791b */ /* 0x003fe20003800000 */
.L_x_143:
        /* <DEDUP_REMOVED lines=16> */
.L_x_144:
[----:B------:R-:W-:Y:S02]  /*bc50*/  IMAD.MOV.U32 R13, RZ, RZ, R2 ;  /* 0x000000ffff0d7224 */ /* 0x000fe400078e0002 */
[----:B------:R-:W-:Y:S02]  /*bc60*/  IMAD.MOV.U32 R12, RZ, RZ, 0x5 ;  /* 0x00000005ff0c7424 */ /* 0x000fe400078e00ff */
[----:B------:R-:W-:-:S07]  /*bc70*/  IMAD.MOV.U32 R7, RZ, RZ, R14 ;  /* 0x000000ffff077224 */ /* 0x000fce00078e000e */
[----:B------:R-:W-:Y:S05]  /*bc80*/  WARPSYNC.COLLECTIVE R15, `(.L_x_145) ;  /* 0x000000000f087348 */ /* 0x000fea0003c00000 */
[----:B------:R0:W1:Y:S02]  /*bc90*/  SHFL.IDX P6, R14, R13, R12, R11 ;  /* 0x0000000c0d0e7389 */ /* 0x00006400000c000b */
[----:B01----:R-:W-:Y:S01]  /*bca0*/  ENDCOLLECTIVE ;  /* 0x000000000000791b */ /* 0x003fe20003800000 */
.L_x_145:
        /* <DEDUP_REMOVED lines=16> */
.L_x_146:
[----:B------:R-:W-:Y:S02]  /*bdb0*/  IMAD.MOV.U32 R13, RZ, RZ, R2 ;  /* 0x000000ffff0d7224 */ /* 0x000fe400078e0002 */
[----:B------:R-:W-:Y:S02]  /*bdc0*/  IMAD.MOV.U32 R12, RZ, RZ, 0x6 ;  /* 0x00000006ff0c7424 */ /* 0x000fe400078e00ff */
[----:B------:R-:W-:-:S07]  /*bdd0*/  IMAD.MOV.U32 R7, RZ, RZ, R14 ;  /* 0x000000ffff077224 */ /* 0x000fce00078e000e */
[----:B------:R-:W-:Y:S05]  /*bde0*/  WARPSYNC.COLLECTIVE R15, `(.L_x_147) ;  /* 0x000000000f087348 */ /* 0x000fea0003c00000 */
[----:B------:R0:W1:Y:S02]  /*bdf0*/  SHFL.IDX P6, R14, R13, R12, R11 ;  /* 0x0000000c0d0e7389 */ /* 0x00006400000c000b */
[----:B01----:R-:W-:Y:S01]  /*be00*/  ENDCOLLECTIVE ;  /* 0x000000000000791b */ /* 0x003fe20003800000 */
.L_x_147:
        /* <DEDUP_REMOVED lines=11> */
[----:B0-----:R-:W-:-:S12]  /*bec0*/  IMAD.MOV.U32 R6, RZ, RZ, R14 ;  /* 0x000000ffff067224 */ /* 0x001fd800078e000e */
[----:B------:R-:W-:Y:S05]  /*bed0*/  WARPSYNC.COLLECTIVE R15, `(.L_x_148) ;  /* 0x000000000f087348 */ /* 0x000fea0003c00000 */
[----:B------:R0:W1:Y:S02]  /*bee0*/  SHFL.IDX P6, R14, R13, R12, R11 ;  /* 0x0000000c0d0e7389 */ /* 0x00006400000c000b */
[----:B01----:R-:W-:Y:S01]  /*bef0*/  ENDCOLLECTIVE ;  /* 0x000000000000791b */ /* 0x003fe20003800000 */
.L_x_148:
[----:B------:R-:W-:Y:S02]  /*bf00*/  IMAD.MOV.U32 R13, RZ, RZ, R2 ;  /* 0x000000ffff0d7224 */ /* 0x000fe400078e0002 */
[----:B------:R-:W-:Y:S02]  /*bf10*/  IMAD.MOV.U32 R12, RZ, RZ, 0x7 ;  /* 0x00000007ff0c7424 */ /* 0x000fe400078e00ff */
[----:B------:R-:W-:-:S07]  /*bf20*/  IMAD.MOV.U32 R7, RZ, RZ, R14 ;  /* 0x000000ffff077224 */ /* 0x000fce00078e000e */
[----:B------:R-:W-:Y:S05]  /*bf30*/  WARPSYNC.COLLECTIVE R15, `(.L_x_149) ;  /* 0x000000000f087348 */ /* 0x000fea0003c00000 */
[----:B------:R0:W1:Y:S02]  /*bf40*/  SHFL.IDX P6, R14, R13, R12, R11 ;  /* 0x0000000c0d0e7389 */ /* 0x00006400000c000b */
[----:B01----:R-:W-:Y:S01]  /*bf50*/  ENDCOLLECTIVE ;  /* 0x000000000000791b */ /* 0x003fe20003800000 */
.L_x_149:
        /* <DEDUP_REMOVED lines=10> */
.L_x_150:
[----:B------:R-:W-:Y:S01]  /*c000*/  @!PT LDS RZ, [RZ] ;  /* 0x00000000fffff984 */ /* 0x000fe20000000800 */
[----:B------:R-:W-:Y:S01]  /*c010*/  @!PT LDS RZ, [RZ] ;  /* 0x00000000fffff984 */ /* 0x000fe20000000800 */
[----:B------:R-:W-:Y:S01]  /*c020*/  @!PT LDS RZ, [RZ] ;  /* 0x00000000fffff984 */ /* 0x000fe20000000800 */
[----:B------:R1:W-:Y:S01]  /*c030*/  @!P1 LDGSTS.E.BYPASS.LTC128B.128 [R9+0x1b400], desc[UR42][R6.64], !P0 ;  /* 0x1b40000006099fae */ /* 0x0003e2000c101d6a */
[----:B------:R-:W-:Y:S01]  /*c040*/  IMAD.MOV.U32 R0, RZ, RZ, R14 ;  /* 0x000000ffff007224 */ /* 0x000fe200078e000e */
[----:B------:R-:W-:Y:S06]  /*c050*/  BRA `(.L_x_151) ;  /* 0xffffffc400ec7947 */ /* 0x000fec000383ffff */
.L_x_51:
[----:B0-----:R-:W-:-:S04]  /*c060*/  IMAD.U32 R3, RZ, RZ, UR36 ;  /* 0x00000024ff037e24 */ /* 0x001fc8000f8e00ff */
[----:B------:R0:W1:Y:S03]  /*c070*/  SYNCS.PHASECHK.TRANS64.TRYWAIT P0, [R3+URZ+0x22820], R0 ;  /* 0x02282000030075a7 */ /* 0x000066000800017f */
[----:B-1----:R-:W-:Y:S05]  /*c080*/  @!P0 NANOSLEEP.SYNCS 0x989680 ;  /* 0x009896800000895d */ /* 0x002fea0003900000 */
[----:B------:R-:W1:Y:S02]  /*c090*/  @!P0 SYNCS.PHASECHK.TRANS64 P0, [R3+URZ+0x22820], R0 ;  /* 0x02282000030085a7 */ /* 0x000e64000800007f */
[----:B-1----:R-:W-:Y:S05]  /*c0a0*/  @!P0 BRA `(.L_x_51) ;  /* 0xfffffffc00ec8947 */ /* 0x002fea000383ffff */
[----:B------:R-:W-:Y:S05]  /*c0b0*/  BRA `(.L_x_152) ;  /* 0xffffffc800207947 */ /* 0x000fea000383ffff */
.L_x_55:
[----:B0-----:R0:W1:Y:S02]  /*c0c0*/  SYNCS.PHASECHK.TRANS64.TRYWAIT P0, [R2+URZ+0x22860], R0 ;  /* 0x02286000020075a7 */ /* 0x001064000800017f */
[----:B-1----:R-:W-:Y:S05]  /*c0d0*/  @!P0 NANOSLEEP.SYNCS 0x989680 ;  /* 0x009896800000895d */ /* 0x002fea0003900000 */
[----:B------:R-:W1:Y:S02]  /*c0e0*/  @!P0 SYNCS.PHASECHK.TRANS64 P0, [R2+URZ+0x22860], R0 ;  /* 0x02286000020085a7 */ /* 0x000e64000800007f */
[----:B-1----:R-:W-:Y:S05]  /*c0f0*/  @!P0 BRA `(.L_x_55) ;  /* 0xfffffffc00f08947 */ /* 0x002fea000383ffff */
[----:B------:R-:W-:Y:S05]  /*c100*/  BRA `(.L_x_153) ;  /* 0xffffffc800447947 */ /* 0x000fea000383ffff */
.L_x_68:
[----:B-1----:R1:W2:Y:S02]  /*c110*/  SYNCS.PHASECHK.TRANS64.TRYWAIT P0, [R3+URZ+0x22840], R2 ;  /* 0x02284002030075a7 */ /* 0x0022a4000800017f */
[----:B--2---:R-:W-:Y:S05]  /*c120*/  @!P0 NANOSLEEP.SYNCS 0x989680 ;  /* 0x009896800000895d */ /* 0x004fea0003900000 */
[----:B------:R-:W2:Y:S02]  /*c130*/  @!P0 SYNCS.PHASECHK.TRANS64 P0, [R3+URZ+0x22840], R2 ;  /* 0x02284002030085a7 */ /* 0x000ea4000800007f */
[----:B--2---:R-:W-:Y:S05]  /*c140*/  @!P0 BRA `(.L_x_68) ;  /* 0xfffffffc00f08947 */ /* 0x004fea000383ffff */
[----:B------:R-:W-:Y:S05]  /*c150*/  BRA `(.L_x_154) ;  /* 0xffffffd000407947 */ /* 0x000fea000383ffff */
.L_x_73:
[----:B0-----:R0:W2:Y:S02]  /*c160*/  SYNCS.PHASECHK.TRANS64.TRYWAIT P0, [R3+URZ+0x22860], R2 ;  /* 0x02286002030075a7 */ /* 0x0010a4000800017f */
[----:B--2---:R-:W-:Y:S05]  /*c170*/  @!P0 NANOSLEEP.SYNCS 0x989680 ;  /* 0x009896800000895d */ /* 0x004fea0003900000 */
[----:B------:R-:W2:Y:S02]  /*c180*/  @!P0 SYNCS.PHASECHK.TRANS64 P0, [R3+URZ+0x22860], R2 ;  /* 0x02286002030085a7 */ /* 0x000ea4000800007f */
[----:B--2---:R-:W-:Y:S05]  /*c190*/  @!P0 BRA `(.L_x_73) ;  /* 0xfffffffc00f08947 */ /* 0x004fea000383ffff */
[----:B------:R-:W-:Y:S05]  /*c1a0*/  BRA `(.L_x_155) ;  /* 0xffffffd000bc7947 */ /* 0x000fea000383ffff */
.L_x_85:
[----:B--2---:R2:W3:Y:S02]  /*c1b0*/  SYNCS.PHASECHK.TRANS64.TRYWAIT P0, [R4+URZ+0x22840], R2 ;  /* 0x02284002040075a7 */ /* 0x0044e4000800017f */
[----:B---3--:R-:W-:Y:S05]  /*c1c0*/  @!P0 NANOSLEEP.SYNCS 0x989680 ;  /* 0x009896800000895d */ /* 0x008fea0003900000 */
[----:B------:R-:W3:Y:S02]  /*c1d0*/  @!P0 SYNCS.PHASECHK.TRANS64 P0, [R4+URZ+0x22840], R2 ;  /* 0x02284002040085a7 */ /* 0x000ee4000800007f */
[----:B---3--:R-:W-:Y:S05]  /*c1e0*/  @!P0 BRA `(.L_x_85) ;  /* 0xfffffffc00f08947 */ /* 0x008fea000383ffff */
[----:B------:R-:W-:Y:S05]  /*c1f0*/  BRA `(.L_x_156) ;  /* 0xffffffd800a87947 */ /* 0x000fea000383ffff */
.L_x_90:
[----:B0-----:R0:W1:Y:S02]  /*c200*/  SYNCS.PHASECHK.TRANS64.TRYWAIT P0, [R4+URZ+0x22860], R2 ;  /* 0x02286002040075a7 */ /* 0x001064000800017f */
[----:B-1----:R-:W-:Y:S05]  /*c210*/  @!P0 NANOSLEEP.SYNCS 0x989680 ;  /* 0x009896800000895d */ /* 0x002fea0003900000 */
[----:B------:R-:W1:Y:S02]  /*c220*/  @!P0 SYNCS.PHASECHK.TRANS64 P0, [R4+URZ+0x22860], R2 ;  /* 0x02286002040085a7 */ /* 0x000e64000800007f */
[----:B-1----:R-:W-:Y:S05]  /*c230*/  @!P0 BRA `(.L_x_90) ;  /* 0xfffffffc00f08947 */ /* 0x002fea000383ffff */
[----:B------:R-:W-:Y:S05]  /*c240*/  BRA `(.L_x_157) ;  /* 0xffffffdc00247947 */ /* 0x000fea000383ffff */
.L_x_101:
[----:B0-----:R0:W2:Y:S02]  /*c250*/  SYNCS.PHASECHK.TRANS64.TRYWAIT P0, [R4+URZ+0x22840], R2 ;  /* 0x02284002040075a7 */ /* 0x0010a4000800017f */
[----:B--2---:R-:W-:Y:S05]  /*c260*/  @!P0 NANOSLEEP.SYNCS 0x989680 ;  /* 0x009896800000895d */ /* 0x004fea0003900000 */
[----:B------:R-:W2:Y:S02]  /*c270*/  @!P0 SYNCS.PHASECHK.TRANS64 P0, [R4+URZ+0x22840], R2 ;  /* 0x02284002040085a7 */ /* 0x000ea4000800007f */
[----:B--2---:R-:W-:Y:S05]  /*c280*/  @!P0 BRA `(.L_x_101) ;  /* 0xfffffffc00f08947 */ /* 0x004fea000383ffff */
[----:B------:R-:W-:Y:S05]  /*c290*/  BRA `(.L_x_158) ;  /* 0xffffffe000ec7947 */ /* 0x000fea000383ffff */
.L_x_106:
[----:B-1----:R1:W2:Y:S02]  /*c2a0*/  SYNCS.PHASECHK.TRANS64.TRYWAIT P0, [R4+URZ+0x22860], R2 ;  /* 0x02286002040075a7 */ /* 0x0022a4000800017f */
[----:B--2---:R-:W-:Y:S05]  /*c2b0*/  @!P0 NANOSLEEP.SYNCS 0x989680 ;  /* 0x009896800000895d */ /* 0x004fea0003900000 */
[----:B------:R-:W2:Y:S02]  /*c2c0*/  @!P0 SYNCS.PHASECHK.TRANS64 P0, [R4+URZ+0x22860], R2 ;  /* 0x02286002040085a7 */ /* 0x000ea4000800007f */
[----:B--2---:R-:W-:Y:S05]  /*c2d0*/  @!P0 BRA `(.L_x_106) ;  /* 0xfffffffc00f08947 */ /* 0x004fea000383ffff */
[----:B------:R-:W-:Y:S05]  /*c2e0*/  BRA `(.L_x_159) ;  /* 0xffffffe400687947 */ /* 0x000fea000383ffff */
.L_x_116:
[----:B0-----:R0:W2:Y:S02]  /*c2f0*/  SYNCS.PHASECHK.TRANS64.TRYWAIT P0, [R0+URZ+0x22820], R3 ;  /* 0x02282003000075a7 */ /* 0x0010a4000800017f */
[----:B--2---:R-:W-:Y:S05]  /*c300*/  @!P0 NANOSLEEP.SYNCS 0x989680 ;  /* 0x009896800000895d */ /* 0x004fea0003900000 */
[----:B------:R-:W2:Y:S02]  /*c310*/  @!P0 SYNCS.PHASECHK.TRANS64 P0, [R0+URZ+0x22820], R3 ;  /* 0x02282003000085a7 */ /* 0x000ea4000800007f */
[----:B--2---:R-:W-:Y:S05]  /*c320*/  @!P0 BRA `(.L_x_116) ;  /* 0xfffffffc00f08947 */ /* 0x004fea000383ffff */
[----:B------:R-:W-:Y:S05]  /*c330*/  BRA `(.L_x_160) ;  /* 0xffffffe800f87947 */ /* 0x000fea000383ffff */
.L_x_117:
[----:B------:R-:W2:Y:S01]  /*c340*/  S2R R2, SR_TID.X ;  /* 0x0000000000027919 */ /* 0x000ea20000002100 */
[----:B------:R-:W-:Y:S01]  /*c350*/  BSSY B0, `(.L_x_161) ;  /* 0x000000a000007945 */ /* 0x000fe20003800000 */
[----:B------:R-:W-:Y:S02]  /*c360*/  IMAD.MOV.U32 R12, RZ, RZ, RZ ;  /* 0x000000ffff0c7224 */ /* 0x000fe400078e00ff */
[----:B------:R-:W-:Y:S02]  /*c370*/  IMAD.MOV.U32 R11, RZ, RZ, 0x1f ;  /* 0x0000001fff0b7424 */ /* 0x000fe400078e00ff */
[----:B------:R-:W-:Y:S01]  /*c380*/  IMAD.MOV.U32 R15, RZ, RZ, -0x1 ;  /* 0xffffffffff0f7424 */ /* 0x000fe200078e00ff */
[----:B--2---:R-:W-:-:S04]  /*c390*/  SHF.R.U32.HI R2, RZ, 0x5, R2 ;  /* 0x00000005ff027819 */ /* 0x004fc80000011602 */
[----:B------:R-:W-:-:S05]  /*c3a0*/  LOP3.LUT R2, R2, 0x3, RZ, 0xc0, !PT ;  /* 0x0000000302027812 */ /* 0x000fca00078ec0ff */
[----:B------:R-:W-:-:S07]  /*c3b0*/  IMAD.MOV.U32 R13, RZ, RZ, R2 ;  /* 0x000000ffff0d7224 */ /* 0x000fce00078e0002 */
[----:B01----:R-:W-:Y:S05]  /*c3c0*/  WARPSYNC.COLLECTIVE R15, `(.L_x_162) ;  /* 0x000000000f087348 */ /* 0x003fea0003c00000 */
[----:B------:R2:W3:Y:S02]  /*c3d0*/  SHFL.IDX P6, R14, R13, R12, R11 ;  /* 0x0000000c0d0e7389 */ /* 0x0004e400000c000b */
[----:B0123--:R-:W-:Y:S01]  /*c3e0*/  ENDCOLLECTIVE ;  /* 0x000000000000791b */ /* 0x00ffe20003800000 */
.L_x_162:
[----:B------:R-:W-:Y:S05]  /*c3f0*/  BSYNC B0 ;  /* 0x0000000000007941 */ /* 0x000fea0003800000 */
.L_x_161:
[----:B------:R-:W-:Y:S05]  /*c400*/  BRA `(.L_x_163) ;  /* 0xffffffe800e07947 */ /* 0x000fea000383ffff */
.L_x_120:
[----:B------:R-:W-:Y:S01]  /*c410*/  BSSY B1, `(.L_x_164) ;  /* 0x0000006000017945 */ /* 0x000fe20003800000 */
[----:B------:R-:W-:-:S07]  /*c420*/  IMAD.MOV.U32 R15, RZ, RZ, -0x1 ;  /* 0xffffffffff0f7424 */ /* 0x000fce00078e00ff */
[----:B012---:R-:W-:Y:S05]  /*c430*/  WARPSYNC.COLLECTIVE R15, `(.L_x_165) ;  /* 0x000000000f0c7348 */ /* 0x007fea0003c00000 */
[----:B------:R-:W-:Y:S02]  /*c440*/  ELECT P6, UR62, PT ;  /* 0x00000000003e782f */ /* 0x000fe400038c0000 */
[----:B------:R-:W-:Y:S01]  /*c450*/  MOV R14, UR62 ;  /* 0x0000003e000e7c02 */ /* 0x000fe20008000f00 */
[----:B012---:R-:W-:Y:S10]  /*c460*/  ENDCOLLECTIVE ;  /* 0x000000000000791b */ /* 0x007ff40003800000 */
.L_x_165:
[----:B------:R-:W-:Y:S05]  /*c470*/  BSYNC B1 ;  /* 0x0000000000017941 */ /* 0x000fea0003800000 */
.L_x_164:
[----:B------:R-:W-:Y:S05]  /*c480*/  BRA `(.L_x_166) ;  /* 0xffffffe800d87947 */ /* 0x000fea000383ffff */
.L_x_122:
[----:B0-----:R0:W1:Y:S02]  /*c490*/  SYNCS.PHASECHK.TRANS64.TRYWAIT P0, [R6+URZ], R5 ;  /* 0x00000005060075a7 */ /* 0x001064000800017f */
[----:B-1----:R-:W-:Y:S05]  /*c4a0*/  @!P0 NANOSLEEP.SYNCS 0x989680 ;  /* 0x009896800000895d */ /* 0x002fea0003900000 */
[----:B------:R-:W1:Y:S02]  /*c4b0*/  @!P0 SYNCS.PHASECHK.TRANS64 P0, [R6+URZ], R5 ;  /* 0x00000005060085a7 */ /* 0x000e64000800007f */
[----:B-1----:R-:W-:Y:S05]  /*c4c0*/  @!P0 BRA `(.L_x_122) ;  /* 0xfffffffc00f08947 */ /* 0x002fea000383ffff */
[----:B------:R-:W-:Y:S05]  /*c4d0*/  BRA `(.L_x_167) ;  /* 0xffffffec00107947 */ /* 0x000fea000383ffff */
.L_x_123:
[----:B-1----:R1:W2:Y:S02]  /*c4e0*/  SYNCS.PHASECHK.TRANS64.TRYWAIT P0, [R3+URZ], R2 ;  /* 0x00000002030075a7 */ /* 0x0022a4000800017f */
[----:B--2---:R-:W-:Y:S05]  /*c4f0*/  @!P0 NANOSLEEP.SYNCS 0x989680 ;  /* 0x009896800000895d */ /* 0x004fea0003900000 */
[----:B------:R-:W2:Y:S02]  /*c500*/  @!P0 SYNCS.PHASECHK.TRANS64 P0, [R3+URZ], R2 ;  /* 0x00000002030085a7 */ /* 0x000ea4000800007f */
[----:B--2---:R-:W-:Y:S05]  /*c510*/  @!P0 BRA `(.L_x_123) ;  /* 0xfffffffc00f08947 */ /* 0x004fea000383ffff */
[----:B------:R-:W-:Y:S05]  /*c520*/  BRA `(.L_x_168) ;  /* 0xffffffec00047947 */ /* 0x000fea000383ffff */
.L_x_125:
[----:B-1----:R1:W2:Y:S02]  /*c530*/  SYNCS.PHASECHK.TRANS64.TRYWAIT P0, [R18+URZ], R5 ;  /* 0x00000005120075a7 */ /* 0x0022a4000800017f */
[----:B--2---:R-:W-:Y:S05]  /*c540*/  @!P0 NANOSLEEP.SYNCS 0x989680 ;  /* 0x009896800000895d */ /* 0x004fea0003900000 */
[----:B------:R-:W2:Y:S02]  /*c550*/  @!P0 SYNCS.PHASECHK.TRANS64 P0, [R18+URZ], R5 ;  /* 0x00000005120085a7 */ /* 0x000ea4000800007f */
[----:B--2---:R-:W-:Y:S05]  /*c560*/  @!P0 BRA `(.L_x_125) ;  /* 0xfffffffc00f08947 */ /* 0x004fea000383ffff */
[----:B------:R-:W-:Y:S05]  /*c570*/  BRA `(.L_x_169) ;  /* 0xffffffec00087947 */ /* 0x000fea000383ffff */
.L_x_170:
[----:B------:R-:W-:-:S00]  /*c580*/  BRA `(.L_x_170) ;  /* 0xfffffffc00fc7947 */ /* 0x000fc0000383ffff */
[----:B------:R-:W-:-:S00]  /*c590*/  NOP ;  /* 0x0000000000007918 */ /* 0x000fc00000000000 */
        /* <DEDUP_REMOVED lines=14> */
.L_x_6034:


//--------------------- .text._ZN7cutlass13device_kernelIN5flash11enable_sm90INS1_16FlashAttnFwdSm90INS1_25CollectiveMainloopFwdSm90ILi2EN4cute5tupleIJNS5_1CILi1EEES8_S8_EEENS6_IJNS7_ILi128EEENS7_ILi96EEENS7_ILi64EEEEEELi256ENS_10bfloat16_tEfNS_4arch4Sm90ELb0ELb0ELb0ELb0ELb0ELb0ELb1ELb1ELb0ELb1ELb0ELb0EEENS1_21CollectiveEpilogueFwdINS6_IJSA_NS7_ILi256EEESB_EEES9_SE_SG_Li256ELb0ELb1ELb0ELb0EEENS1_29StaticPersistentTileSchedulerILb0EEEEEEEEEvNT_6ParamsE --------------------------
	.section	.text._ZN7cutlass13device_kernelIN5flash11enable_sm90INS1_16FlashAttnFwdSm90INS1_25CollectiveMainloopFwdSm90ILi2EN4cute5tupleIJNS5_1CILi1EEES8_S8_EEENS6_IJNS7_ILi128EEENS7_ILi96EEENS7_ILi64EEEEEELi256ENS_10bfloat16_tEfNS_4arch4Sm90ELb0ELb0ELb0ELb0ELb0ELb0ELb1ELb1ELb0ELb1ELb0ELb0EEENS1_21CollectiveEpilogueFwdINS6_IJSA_NS7_ILi256EEESB_EEES9_SE_SG_Li256ELb0ELb1ELb0ELb0EEENS1_29StaticPersistentTileSchedulerILb0EEEEEEEEEvNT_6ParamsE,"ax",@progbits
	.align	128
.text._ZN7cutlass13device_kernelIN5flash11enable_sm90INS1_16FlashAttnFwdSm90INS1_25CollectiveMainloopFwdSm90ILi2EN4cute5tupleIJNS5_1CILi1EEES8_S8_EEENS6_IJNS7_ILi128EEENS7_ILi96EEENS7_ILi64EEEEEELi256ENS_10bfloat16_tEfNS_4arch4Sm90ELb0ELb0ELb0ELb0ELb0ELb0ELb1ELb1ELb0ELb1ELb0ELb0EEENS1_21CollectiveEpilogueFwdINS6_IJSA_NS7_ILi256EEESB_EEES9_SE_SG_Li256ELb0ELb1ELb0ELb0EEENS1_29StaticPersistentTileSchedulerILb0EEEEEEEEEvNT_6ParamsE:
        .type           _ZN7cutlass13device_kernelIN5flash11enable_sm90INS1_16FlashAttnFwdSm90INS1_25CollectiveMainloopFwdSm90ILi2EN4cute5tupleIJNS5_1CILi1EEES8_S8_EEENS6_IJNS7_ILi128EEENS7_ILi96EEENS7_ILi64EEEEEELi256ENS_10bfloat16_tEfNS_4arch4Sm90ELb0ELb0ELb0ELb0ELb0ELb0ELb1ELb1ELb0ELb1ELb0ELb0EEENS1_21CollectiveEpilogueFwdINS6_IJSA_NS7_ILi256EEESB_EEES9_SE_SG_Li256ELb0ELb1ELb0ELb0EEENS1_29StaticPersistentTileSchedulerILb0EEEEEEEEEvNT_6ParamsE,@function
        .size           _ZN7cutlass13device_kernelIN5flash11enable_sm90INS1_16FlashAttnFwdSm90INS1_25CollectiveMainloopFwdSm90ILi2EN4cute5tupleIJNS5_1CILi1EEES8_S8_EEENS6_IJNS7_ILi128EEENS7_ILi96EEENS7_ILi64EEEEEELi256ENS_10bfloat16_tEfNS_4arch4Sm90ELb0ELb0ELb0ELb0ELb0ELb0ELb1ELb1ELb0ELb1ELb0ELb0EEENS1_21CollectiveEpilogueFwdINS6_IJSA_NS7_ILi256EEESB_EEES9_SE_SG_Li256ELb0ELb1ELb0ELb0EEENS1_29StaticPersistentTileSchedulerILb0EEEEEEEEEvNT_6ParamsE,(.L_x_6035 - _ZN7cutlass13device_kernelIN5flash11enable_sm90INS1_16FlashAttnFwdSm90INS1_25CollectiveMainloopFwdSm90ILi2EN4cute5tupleIJNS5_1CILi1EEES8_S8_EEENS6_IJNS7_ILi128EEENS7_ILi96EEENS7_ILi64EEEEEELi256ENS_10bfloat16_tEfNS_4arch4Sm90ELb0ELb0ELb0ELb0ELb0ELb0ELb1ELb1ELb0ELb1ELb0ELb0EEENS1_21CollectiveEpilogueFwdINS6_IJSA_NS7_ILi256EEESB_EEES9_SE_SG_Li256ELb0ELb1ELb0ELb0EEENS1_29StaticPersistentTileSchedulerILb0EEEEEEEEEvNT_6ParamsE)
        .other          _ZN7cutlass13device_kernelIN5flash11enable_sm90INS1_16FlashAttnFwdSm90INS1_25CollectiveMainloopFwdSm90ILi2EN4cute5tupleIJNS5_1CILi1EEES8_S8_EEENS6_IJNS7_ILi128EEENS7_ILi96EEENS7_ILi64EEEEEELi256ENS_10bfloat16_tEfNS_4arch4Sm90ELb0ELb0ELb0ELb0ELb0ELb0ELb1ELb1ELb0ELb1ELb0ELb0EEENS1_21CollectiveEpilogueFwdINS6_IJSA_NS7_ILi256EEESB_EEES9_SE_SG_Li256ELb0ELb1ELb0ELb0EEENS1_29StaticPersistentTileSchedulerILb0EEEEEEEEEvNT_6ParamsE,@"STO_CUDA_ENTRY STV_DEFAULT"
_ZN7cutlass13device_kernelIN5flash11enable_sm90INS1_16FlashAttnFwdSm90INS1_25CollectiveMainloopFwdSm90ILi2EN4cute5tupleIJNS5_1CILi1EEES8_S8_EEENS6_IJNS7_ILi128EEENS7_ILi96EEENS7_ILi64EEEEEELi256ENS_10bfloat16_tEfNS_4arch4Sm90ELb0ELb0ELb0ELb0ELb0ELb0ELb1ELb1ELb0ELb1ELb0ELb0EEENS1_21CollectiveEpilogueFwdINS6_IJSA_NS7_ILi256EEESB_EEES9_SE_SG_Li256ELb0ELb1ELb0ELb0EEENS1_29StaticPersistentTileSchedulerILb0EEEEEEEEEvNT_6ParamsE:
        /* <DEDUP_REMOVED lines=18> */
.L_x_172:
[----:B------:R-:W-:Y:S05]  /*0120*/  BSYNC B0 ;  /* 0x0000000000007941 */ /* 0x000fea0003800000 */
.L_x_171:
        /* <DEDUP_REMOVED lines=21> */
[----:B0-----:R0:W1:Y:S01]  /*0280*/  @UP1 SYNCS.EXCH.64 URZ, [UR8+0x32400], UR4 ;  /* 0x03240004083f15b2 */ /* 0x0010620008000100 */
[----:B------:R0:W2:Y:S04]  /*0290*/  @UP2 SYNCS.EXCH.64 URZ, [UR8+0x32410], UR4 ;  /* 0x03241004083f25b2 */ /* 0x0000a80008000100 */
[----:B------:R0:W3:Y:S01]  /*02a0*/  @UP3 SYNCS.EXCH.64 URZ, [UR8+0x32420], UR6 ;  /* 0x03242006083f35b2 */ /* 0x0000e20008000100 */
        /* <DEDUP_REMOVED lines=18> */
[----:B----4-:R-:W-:Y:S01]  /*03d0*/  NOP ;  /* 0x0000000000007918 */ /* 0x010fe20000000000 */
.L_x_173:
[----:B------:R-:W4:Y:S01]  /*03e0*/  SHFL.IDX PT, R3, R2, RZ, 0x1f ;  /* 0x00001fff02037589 */ /* 0x000f2200000e0000 */
[----:B------:R-:W-:Y:S01]  /*03f0*/  NOP ;  /* 0x0000000000007918 */ /* 0x000fe20000000000 */
[----:B----4-:R-:W-:-:S13]  /*0400*/  ISETP.NE.AND P0, PT, R3, RZ, PT ;  /* 0x000000ff0300720c */ /* 0x010fda0003f05270 */
        /* <DEDUP_REMOVED lines=19> */
.L_x_174:
[----:B------:R-:W4:Y:S01]  /*0540*/  SHFL.IDX PT, R3, R2, RZ, 0x1f ;  /* 0x00001fff02037589 */ /* 0x000f2200000e0000 */
[----:B------:R-:W-:Y:S01]  /*0550*/  NOP ;  /* 0x0000000000007918 */ /* 0x000fe20000000000 */
[----:B----4-:R-:W-:-:S13]  /*0560*/  ISETP.NE.AND P0, PT, R3, RZ, PT ;  /* 0x000000ff0300720c */ /* 0x010fda0003f05270 */
        /* <DEDUP_REMOVED lines=14> */
[----:B----4-:R-:W-:Y:S01]  /*0650*/  NOP ;  /* 0x0000000000007918 */ /* 0x010fe20000000000 */
.L_x_175:
        /* <DEDUP_REMOVED lines=22> */
.L_x_176:
        /* <DEDUP_REMOVED lines=22> */
.L_x_177:
[----:B------:R-:W-:Y:S01]  /*0920*/  PLOP3.LUT P0, PT, PT, PT, UP0, 0x80, 0x0 ;  /* 0x000000000000781c */ /* 0x000fe20003f0f008 */
[----:B------:R-:W-:Y:S01]  /*0930*/  UMOV UR36, 0x1 ;  /* 0x0000000100247882 */ /* 0x000fe20000000000 */
[----:B------:R-:W-:Y:S01]  /*0940*/  NOP ;  /* 0x0000000000007918 */ /* 0x000fe20000000000 */
[----:B------:R-:W-:Y:S01]  /*0950*/  USEL UR36, UR36, 0x2, !UP0 ;  /* 0x0000000224247887 */ /* 0x000fe2000c000000 */
[----:B------:R-:W-:Y:S01]  /*0960*/  ULDC.64 UR46, c[0x0][0x208] ;  /* 0x00008200002e7ab9 */ /* 0x000fe20000000a00 */
[----:B0123--:R-:W-:Y:S08]  /*0970*/  BAR.SYNC.DEFER_BLOCKING 0x0 ;  /* 0x0000000000007b1d */ /* 0x00fff00000010000 */
[----:B------:R-:W-:Y:S05]  /*0980*/  @!P0 BRA `(.L_x_178) ;  /* 0x0000007400648947 */ /* 0x000fea0003800000 */
.L_x_179:
        /* <DEDUP_REMOVED lines=68> */
.L_x_209:
[----:B0-----:R-:W0:Y:S01]  /*0dd0*/  SHFL.IDX PT, R0, R207, RZ, 0x1f ;  /* 0x00001fffcf007589 */ /* 0x001e2200000e0000 */
[----:B-1----:R-:W1:Y:S01]  /*0de0*/  S2UR UR4, SR_CgaCtaId ;  /* 0x00000000000479c3 */ /* 0x002e620000008800 */
[----:B------:R-:W-:Y:S01]  /*0df0*/  ULDC UR5, c[0x0][0xd38] ;  /* 0x00034e0000057ab9 */ /* 0x000fe20000000800 */
[----:B------:R-:W-:Y:S01]  /*0e00*/  ULDC.64 UR6, c[0x0][0x418] ;  /* 0x0001060000067ab9 */ /* 0x000fe20000000a00 */
[----:B------:R-:W-:Y:S02]  /*0e10*/  UISETP.NE.AND UP1, UPT, UR5, 0x1, UPT ;  /* 0x000000010500788c */ /* 0x000fe4000bf25270 */
[----:B------:R-:W-:Y:S01]  /*0e20*/  UISETP.NE.U32.AND UP0, UPT, UR6, URZ, UPT ;  /* 0x0000003f0600728c */ /* 0x000fe2000bf05070 */
[----:B------:R-:W-:Y:S01]  /*0e30*/  UMOV UR50, 0x400 ;  /* 0x0000040000327882 */ /* 0x000fe20000000000 */
[----:B------:R-:W-:Y:S02]  /*0e40*/  ULDC UR48, c[0x0][0x424] ;  /* 0x0001090000307ab9 */ /* 0x000fe40000000800 */
[----:B------:R-:W-:Y:S01]  /*0e50*/  UISETP.NE.AND.EX UP0, UPT, UR7, URZ, UPT, UP0 ;  /* 0x0000003f0700728c */ /* 0x000fe2000bf05300 */
[----:B------:R-:W-:-:S02]  /*0e60*/  ULDC UR5, c[0x0][0xd44] ;  /* 0x0003510000057ab9 */ /* 0x000fc40000000800 */
[----:B------:R-:W-:Y:S01]  /*0e70*/  ULDC UR7, c[0x0][0x2f0] ;  /* 0x0000bc0000077ab9 */ /* 0x000fe20000000800 */
[----:B------:R-:W-:Y:S02]  /*0e80*/  USEL UR48, UR48, 0x1, UP0 ;  /* 0x0000000130307887 */ /* 0x000fe40008000000 */
[----:B------:R-:W-:Y:S02]  /*0e90*/  UISETP.NE.AND UP2, UPT, UR5, 0x1, UPT ;  /* 0x000000010500788c */ /* 0x000fe4000bf45270 */
[----:B------:R-:W-:Y:S01]  /*0ea0*/  UIMAD UR48, UR48, UR7, URZ ;  /* 0x00000007303072a4 */ /* 0x000fe2000f8e023f */
[----:B------:R-:W-:Y:S01]  /*0eb0*/  @UP1 ULDC UR8, c[0x0][0xd40] ;  /* 0x0003500000081ab9 */ /* 0x000fe20000000800 */
[----:B------:R-:W-:Y:S01]  /*0ec0*/  UMOV UR41, UR44 ;  /* 0x0000002c00297c82 */ /* 0x000fe20008000000 */
[----:B0-----:R-:W-:Y:S01]  /*0ed0*/  R2UR UR42, R0 ;  /* 0x00000000002a72ca */ /* 0x001fe200000e0000 */
[----:B-1----:R-:W-:-:S05]  /*0ee0*/  ULEA UR50, UR4, UR50, 0x18 ;  /* 0x0000003204327291 */ /* 0x002fca000f8ec03f */
[----:B------:R-:W-:Y:S01]  /*0ef0*/  @UP2 ULDC.64 UR10, c[0x0][0xd48] ;  /* 0x00035200000a2ab9 */ /* 0x000fe20000000a00 */
[----:B------:R-:W-:Y:S01]  /*0f00*/  @UP1 ULDC UR4, c[0x0][0xd3c] ;  /* 0x00034f0000041ab9 */ /* 0x000fe20000000800 */
[----:B------:R-:W-:Y:S02]  /*0f10*/  UIADD3 UR9, UR50, 0x18400, URZ ;  /* 0x0001840032097890 */ /* 0x000fe4000fffe03f */
[----:B------:R-:W-:Y:S02]  /*0f20*/  UIMAD.WIDE.U32 UR4, UR44, UR4, URZ ;  /* 0x000000042c0472a5 */ /* 0x000fe4000f8e003f */
[----:B------:R-:W-:Y:S02]  /*0f30*/  ULOP3.LUT UP0, URZ, UR9, 0x1bf, URZ, 0xc0, !UPT ;  /* 0x000001bf093f7892 */ /* 0x000fe4000f80c03f */
[----:B------:R-:W-:Y:S02]  /*0f40*/  @UP1 USHF.R.U32.HI UR41, URZ, UR8, UR5 ;  /* 0x000000083f291299 */ /* 0x000fe40008011605 */
[----:B------:R-:W-:-:S02]  /*0f50*/  ULEA.HI UR6, UR42, UR42, URZ, 0x1 ;  /* 0x0000002a2a067291 */ /* 0x000fc4000f8f083f */
[----:B------:R-:W-:Y:S01]  /*0f60*/  PLOP3.LUT P0, PT, PT, PT, UP0, 0x80, 0x0 ;  /* 0x000000000000781c */ /* 0x000fe20003f0f008 */
[----:B------:R-:W-:Y:S02]  /*0f70*/  UIMAD.WIDE.U32 UR4, UR41, UR10, URZ ;  /* 0x0000000a290472a5 */ /* 0x000fe4000f8e003f */
[----:B------:R-:W-:Y:S01]  /*0f80*/  ULOP3.LUT UR6, UR6, 0xfffffffe, URZ, 0xc0, !UPT ;  /* 0xfffffffe06067892 */ /* 0x000fe2000f8ec03f */
[----:B------:R-:W-:Y:S01]  /*0f90*/  UMOV UR43, UR41 ;  /* 0x00000029002b7c82 */ /* 0x000fe20008000000 */
[----:B------:R-:W-:Y:S02]  /*0fa0*/  @UP2 USHF.R.U32.HI UR43, URZ, UR11, UR5 ;  /* 0x0000000b3f2b2299 */ /* 0x000fe40008011605 */
[----:B------:R-:W-:Y:S02]  /*0fb0*/  UIADD3 UR42, UR42, -UR6, URZ ;  /* 0x800000062a2a7290 */ /* 0x000fe4000fffe03f */
[----:B------:R-:W-:Y:S02]  /*0fc0*/  UIADD3 UR6, UR48, 0x5f, URZ ;  /* 0x0000005f30067890 */ /* 0x000fe4000fffe03f */
[----:B------:R-:W-:-:S02]  /*0fd0*/  ULEA UR8, UR42, UR50, 0xd ;  /* 0x000000322a087291 */ /* 0x000fc4000f8e683f */
[----:B------:R-:W-:Y:S02]  /*0fe0*/  UIMAD.WIDE UR6, UR6, 0x2aaaaaab, URZ ;  /* 0x2aaaaaab060678a5 */ /* 0x000fe4000f8e023f */
[----:B------:R-:W-:Y:S02]  /*0ff0*/  UIADD3 UR8, UR8, 0x22400, URZ ;  /* 0x0002240008087890 */ /* 0x000fe4000fffe03f */
[----:B------:R-:W-:Y:S02]  /*1000*/  USHF.R.U32.HI UR45, URZ, 0x1f, UR7 ;  /* 0x0000001f3f2d7899 */ /* 0x000fe40008011607 */
[----:B------:R-:W-:Y:S02]  /*1010*/  USHF.R.U32.HI UR8, URZ, 0x4, UR8 ;  /* 0x000000043f087899 */ /* 0x000fe40008011608 */
[----:B------:R-:W-:Y:S02]  /*1020*/  ULEA.HI.SX32 UR45, UR7, UR45, 0x1c ;  /* 0x0000002d072d7291 */ /* 0x000fe4000f8fe23f */
[----:B------:R-:W-:Y:S01]  /*1030*/  ULOP3.LUT UR49, UR8, 0x3fff, URZ, 0xc0, !UPT ;  /* 0x00003fff08317892 */ /* 0x000fe2000f8ec03f */
        /* <DEDUP_REMOVED lines=17> */
.L_x_180:
        /* <DEDUP_REMOVED lines=8> */
.L_x_303:
[----:B0-----:R-:W-:Y:S01]  /*11d0*/  IMAD.U32 R3, RZ, RZ, UR40 ;  /* 0x00000028ff037e24 */ /* 0x001fe2000f8e00ff */
[----:B------:R-:W-:Y:S05]  /*11e0*/  WARPSYNC.ALL ;  /* 0x0000000000007948 */ /* 0x000fea0003800000 */
[----:B------:R0:W-:Y:S01]  /*11f0*/  BAR.SYNC.DEFER_BLOCKING R192, 0x100 ;  /* 0x000400c00000751d */ /* 0x0001e20000010000 */
[----:B------:R-:W-:-:S13]  /*1200*/  ISETP.NE.AND P0, PT, R3, 0x3, PT ;  /* 0x000000030300780c */ /* 0x000fda0003f05270 */
[----:B0-----:R-:W-:Y:S05]  /*1210*/  @!P0 BRA `(.L_x_182) ;  /* 0x0000000000048947 */ /* 0x001fea0003800000 */
[----:B------:R-:W-:Y:S01]  /*1220*/  BPT.TRAP 0x1 ;  /* 0x000000040000795c */ /* 0x000fe20000300000 */
.L_x_182:
[----:B------:R-:W-:Y:S01]  /*1230*/  ULEA UR26, UR38, UR50, 0x3 ;  /* 0x00000032261a7291 */ /* 0x000fe2000f8e183f */
[----:B------:R-:W-:-:S05]  /*1240*/  IMAD.U32 R3, RZ, RZ, UR37 ;  /* 0x00000025ff037e24 */ /* 0x000fca000f8e00ff */
[----:B------:R-:W-:-:S04]  /*1250*/  SHF.L.U32 R3, R3, 0x1f, RZ ;  /* 0x0000001f03037819 */ /* 0x000fc800000006ff */
[----:B------:R0:W1:Y:S01]  /*1260*/  SYNCS.PHASECHK.TRANS64.TRYWAIT P1, [UR26+0x32430], R3 ;  /* 0x03243003ff0075a7 */ /* 0x000062000802015a */
[----:B------:R-:W-:Y:S05]  /*1270*/  @!P0 BRA `(.L_x_183) ;  /* 0x0000000000048947 */ /* 0x000fea0003800000 */
[----:B------:R-:W-:Y:S01]  /*1280*/  BPT.TRAP 0x1 ;  /* 0x000000040000795c */ /* 0x000fe20000300000 */
.L_x_183:
[----:B-1----:R-:W-:Y:S05]  /*1290*/  @P1 BRA `(.L_x_184) ;  /* 0x0000000000081947 */ /* 0x002fea0003800000 */
[----:B------:R-:W1:Y:S02]  /*12a0*/  SYNCS.PHASECHK.TRANS64.TRYWAIT P1, [UR26+0x32430], R3 ;  /* 0x03243003ff0075a7 */ /* 0x000e64000802015a */
[----:B-1----:R-:W-:Y:S05]  /*12b0*/  @!P1 BRA `(.L_x_185) ;  /* 0x000000b800909947 */ /* 0x002fea0003800000 */
.L_x_184:
[----:B------:R-:W-:Y:S01]  /*12c0*/  ULEA UR4, UR42, UR50, 0xd ;  /* 0x000000322a047291 */ /* 0x000fe2000f8e683f */
[----:B------:R-:W-:Y:S01]  /*12d0*/  WARPGROUP.ARRIVE ;  /* 0x00000000000079c5 */ /* 0x000fe20000000000 */
[----:B------:R-:W-:Y:S02]  /*12e0*/  UIADD3 UR5, UR50, 0x1c400, URZ ;  /* 0x0001c40032057890 */ /* 0x000fe4000fffe03f */
[----:B------:R-:W-:Y:S02]  /*12f0*/  UIADD3 UR4, UR4, 0x18400, URZ ;  /* 0x0001840004047890 */ /* 0x000fe4000fffe03f */
[----:B------:R-:W-:Y:S02]  /*1300*/  USHF.R.U32.HI UR5, URZ, 0x4, UR5 ;  /* 0x000000043f057899 */ /* 0x000fe40008011605 */
[----:B------:R-:W-:Y:S02]  /*1310*/  USHF.R.U32.HI UR4, URZ, 0x4, UR4 ;  /* 0x000000043f047899 */ /* 0x000fe40008011604 */
[----:B------:R-:W-:-:S02]  /*1320*/  ULOP3.LUT UR5, UR5, 0x3fff, URZ, 0xc0, !UPT ;  /* 0x00003fff05057892 */ /* 0x000fc4000f8ec03f */
[----:B------:R-:W-:Y:S02]  /*1330*/  ULOP3.LUT UR4, UR4, 0x3fff, URZ, 0xc0, !UPT ;  /* 0x00003fff04047892 */ /* 0x000fe4000f8ec03f */
[----:B------:R-:W-:Y:S02]  /*1340*/  ULOP3.LUT UR24, UR5, 0x10000, URZ, 0xfc, !UPT ;  /* 0x0001000005187892 */ /* 0x000fe4000f8efc3f */
[----:B------:R-:W-:Y:S02]  /*1350*/  ULOP3.LUT UR4, UR4, 0x10000, URZ, 0xfc, !UPT ;  /* 0x0001000004047892 */ /* 0x000fe4000f8efc3f */
[----:B------:R-:W-:Y:S01]  /*1360*/  UIMAD UR6, UR38, 0x300, UR24 ;  /* 0x00000300260678a4 */ /* 0x000fe2000f8e0218 */
[----:B------:R-:W-:Y:S01]  /*1370*/  UMOV UR5, 0x40000040 ;  /* 0x4000004000057882 */ /* 0x000fe20000000000 */
[----:B------:R-:W-:Y:S01]  /*1380*/  UMOV UR7, 0x40000040 ;  /* 0x4000004000077882 */ /* 0x000fe20000000000 */
[----:B------:R-:W-:Y:S02]  /*1390*/  UIADD3 UR8, UR4, 0x2, URZ ;  /* 0x0000000204087890 */ /* 0x000fe4000fffe03f */
[----:B------:R-:W-:Y:S01]  /*13a0*/  UIADD3 UR10, UR6, 0x2, URZ ;  /* 0x00000002060a7890 */ /* 0x000fe2000fffe03f */
[----:B------:R-:W-:-:S03]  /*13b0*/  UMOV UR9, 0x40000040 ;  /* 0x4000004000097882 */ /* 0x000fc60000000000 */
[----:B------:R-:W-:Y:S01]  /*13c0*/  HGMMA.64x96x16.F32.BF16 R24, gdesc[UR4], RZ, !UPT, gsb0 ;  /* 0x01600000041879f0 */ /* 0x000fe2000c0018ff */
[----:B------:R-:W-:Y:S01]  /*13d0*/  UMOV UR11, 0x40000040 ;  /* 0x40000040000b7882 */ /* 0x000fe20000000000 */
[----:B------:R-:W-:Y:S02]  /*13e0*/  UIADD3 UR12, UR4, 0x4, URZ ;  /* 0x00000004040c7890 */ /* 0x000fe4000fffe03f */
[----:B------:R-:W-:Y:S01]  /*13f0*/  UIADD3 UR14, UR6, 0x4, URZ ;  /* 0x00000004060e7890 */ /* 0x000fe2000fffe03f */
[----:B------:R-:W-:Y:S01]  /*1400*/  UMOV UR13, 0x40000040 ;  /* 0x40000040000d7882 */ /* 0x000fe20000000000 */
[----:B------:R-:W-:Y:S01]  /*1410*/  UMOV UR15, 0x40000040 ;  /* 0x40000040000f7882 */ /* 0x000fe20000000000 */
[----:B------:R-:W-:Y:S02]  /*1420*/  UIADD3 UR16, UR4, 0x6, URZ ;  /* 0x0000000604107890 */ /* 0x000fe4000fffe03f */
[----:B------:R-:W-:Y:S01]  /*1430*/  UIADD3 UR18, UR6, 0x6, URZ ;  /* 0x0000000606127890 */ /* 0x000fe2000fffe03f */
[----:B------:R-:W-:Y:S01]  /*1440*/  UMOV UR17, 0x40000040 ;  /* 0x4000004000117882 */ /* 0x000fe20000000000 */
[----:B------:R-:W-:Y:S01]  /*1450*/  UMOV UR19, 0x40000040 ;  /* 0x4000004000137882 */ /* 0x000fe20000000000 */
[----:B------:R-:W-:-:S02]  /*1460*/  WARPGROUP.DEPBAR.LE gsb0, 0x0 ;  /* 0x00008000000079c5 */ /* 0x000fc40000010000 */
[----:B------:R-:W-:-:S06]  /*1470*/  WARPGROUP.ARRIVE ;  /* 0x00000000000079c5 */ /* 0x000fcc0000000000 */
[----:B------:R-:W-:Y:S03]  /*1480*/  HGMMA.64x96x16.F32.BF16 R24, gdesc[UR8], R24, gsb0 ;  /* 0x01600000081879f0 */ /* 0x000fe60008001818 */
[----:B------:R-:W-:Y:S02]  /*1490*/  WARPGROUP.DEPBAR.LE gsb0, 0x0 ;  /* 0x00008000000079c5 */ /* 0x000fe40000010000 */
[----:B------:R-:W-:-:S06]  /*14a0*/  WARPGROUP.ARRIVE ;  /* 0x00000000000079c5 */ /* 0x000fcc0000000000 */
[----:B------:R-:W-:Y:S03]  /*14b0*/  HGMMA.64x96x16.F32.BF16 R24, gdesc[UR12], R24, gsb0 ;  /* 0x016000000c1879f0 */ /* 0x000fe60008001818 */
[----:B------:R-:W-:Y:S02]  /*14c0*/  WARPGROUP.DEPBAR.LE gsb0, 0x0 ;  /* 0x00008000000079c5 */ /* 0x000fe40000010000 */
[----:B------:R-:W-:-:S06]  /*14d0*/  WARPGROUP.ARRIVE ;  /* 0x00000000000079c5 */ /* 0x000fcc0000000000 */
[----:B------:R-:W-:Y:S03]  /*14e0*/  HGMMA.64x96x16.F32.BF16 R24, gdesc[UR16], R24, gsb0 ;  /* 0x01600000101879f0 */ /* 0x000fe60008001818 */
[----:B------:R-:W-:Y:S02]  /*14f0*/  WARPGROUP.DEPBAR.LE gsb0, 0x0 ;  /* 0x00008000000079c5 */ /* 0x000fe40000010000 */
[----:B------:R-:W2:Y:S02]  /*1500*/  SYNCS.PHASECHK.TRANS64.TRYWAIT P1, [UR50+0x32410], R0 ;  /* 0x03241000ff0075a7 */ /* 0x000ea40008020172 */
[----:B--2---:R-:W-:Y:S05]  /*1510*/  @!P1 BRA `(.L_x_186) ;  /* 0x000000b800109947 */ /* 0x004fea0003800000 */
.L_x_304:
[----:B------:R-:W-:Y:S05]  /*1520*/  @!P0 BRA `(.L_x_187) ;  /* 0x0000000000048947 */ /* 0x000fea0003800000 */
[----:B------:R-:W-:Y:S01]  /*1530*/  BPT.TRAP 0x1 ;  /* 0x000000040000795c */ /* 0x000fe20000300000 */
.L_x_187:
[----:B------:R3:W4:Y:S01]  /*1540*/  SYNCS.PHASECHK.TRANS64.TRYWAIT P1, [UR26+0x32450], R3 ;  /* 0x03245003ff0075a7 */ /* 0x000722000802015a */
[----:B------:R-:W-:Y:S05]  /*1550*/  @!P0 BRA `(.L_x_188) ;  /* 0x0000000000048947 */ /* 0x000fea0003800000 */
[----:B------:R-:W-:Y:S01]  /*1560*/  BPT.TRAP 0x1 ;  /* 0x000000040000795c */ /* 0x000fe20000300000 */
.L_x_188:
[----:B----4-:R-:W-:Y:S05]  /*1570*/  @P1 BRA `(.L_x_189) ;  /* 0x0000000000081947 */ /* 0x010fea0003800000 */
[----:B------:R-:W4:Y:S02]  /*1580*/  SYNCS.PHASECHK.TRANS64.TRYWAIT P1, [UR26+0x32450], R3 ;  /* 0x03245003ff0075a7 */ /* 0x000f24000802015a */
[----:B----4-:R-:W-:Y:S05]  /*1590*/  @!P1 BRA `(.L_x_190) ;  /* 0x000000b800089947 */ /* 0x010fea0003800000 */
.L_x_189:
[----:B------:R-:W-:Y:S01]  /*15a0*/  UIADD3 UR50, UR50, 0x400, URZ ;  /* 0x0000040032327890 */ /* 0x000fe2000fffe03f */
[----:B------:R-:W-:Y:S01]  /*15b0*/  WARPGROUP.ARRIVE ;  /* 0x00000000000079c5 */ /* 0x000fe20000000000 */
[----:B------:R-:W-:-:S05]  /*15c0*/  ULOP3.LUT UR7, UR49, 0x10000, URZ, 0xfc, !UPT ;  /* 0x0001000031077892 */ /* 0x000fca000f8efc3f */
[----:B------:R-:W4:Y:S01]  /*15d0*/  S2R R72, SR_TID.X ;  /* 0x0000000000487919 */ /* 0x000f220000002100 */
[----:B------:R-:W-:Y:S01]  /*15e0*/  USHF.R.U32.HI UR6, URZ, 0x4, UR50 ;  /* 0x000000043f067899 */ /* 0x000fe20008011632 */
[----:B------:R-:W-:Y:S01]  /*15f0*/  IMAD.U32 R184, RZ, RZ, UR26 ;  /* 0x0000001affb87e24 */ /* 0x000fe2000f8e00ff */
[----:B------:R-:W-:Y:S01]  /*1600*/  UMOV UR21, 0x40000040 ;  /* 0x4000004000157882 */ /* 0x000fe20000000000 */
[----:B------:R-:W-:Y:S01]  /*1610*/  UMOV UR23, 0x40000040 ;  /* 0x4000004000177882 */ /* 0x000fe20000000000 */
[----:B------:R-:W-:Y:S01]  /*1620*/  ULOP3.LUT UR6, UR6, 0x3fff, URZ, 0xc0, !UPT ;  /* 0x00003fff06067892 */ /* 0x000fe2000f8ec03f */
[----:B------:R-:W-:Y:S01]  /*1630*/  UMOV UR20, UR7 ;  /* 0x0000000700147c82 */ /* 0x000fe20008000000 */
[----:B------:R-:W-:Y:S02]  /*1640*/  ULDC UR27, c[0x0][0xa80] ;  /* 0x0002a000001b7ab9 */ /* 0x000fe40000000800 */
[----:B------:R-:W-:Y:S02]  /*1650*/  ULOP3.LUT UR25, UR6, 0x10000, URZ, 0xfc, !UPT ;  /* 0x0001000006197892 */ /* 0x000fe4000f8efc3f */
[----:B------:R-:W-:-:S02]  /*1660*/  ULOP3.LUT UR26, UR6, 0x3000000, URZ, 0xfc, !UPT ;  /* 0x03000000061a7892 */ /* 0x000fc4000f8efc3f */
[----:B------:R-:W-:Y:S02]  /*1670*/  UIMAD UR10, UR38, 0xc00, UR25 ;  /* 0x00000c00260a78a4 */ /* 0x000fe4000f8e0219 */
[----:B------:R-:W-:-:S05]  /*1680*/  UISETP.GE.AND UP0, UPT, UR48, 0x61, UPT ;  /* 0x000000613000788c */ /* 0x000fca000bf06270 */
[----:B------:R-:W-:Y:S02]  /*1690*/  UMOV UR22, UR10 ;  /* 0x0000000a00167c82 */ /* 0x000fe40008000000 */
[----:B------:R-:W-:Y:S01]  /*16a0*/  HGMMA.64x96x16.F32.BF16 R24, gdesc[UR20], R24, gsb0 ;  /* 0x01600000141879f0 */ /* 0x000fe20008001818 */
[----:B------:R-:W-:Y:S02]  /*16b0*/  UIADD3 UR20, UR7, 0x2, URZ ;  /* 0x0000000207147890 */ /* 0x000fe4000fffe03f */
[----:B------:R-:W-:Y:S01]  /*16c0*/  UIADD3 UR22, UR10, 0x2, URZ ;  /* 0x000000020a167890 */ /* 0x000fe2000fffe03f */
[----:B------:R-:W-:Y:S01]  /*16d0*/  UMOV UR21, 0x40000040 ;  /* 0x4000004000157882 */ /* 0x000fe20000000000 */
[----:B------:R-:W-:Y:S01]  /*16e0*/  UMOV UR23, 0x40000040 ;  /* 0x4000004000177882 */ /* 0x000fe20000000000 */
[----:B----4-:R-:W-:Y:S01]  /*16f0*/  LOP3.LUT R72, R72, 0x7f, RZ, 0xc0, !PT ;  /* 0x0000007f48487812 */ /* 0x010fe200078ec0ff */
[----:B------:R-:W-:Y:S02]  /*1700*/  WARPGROUP.DEPBAR.LE gsb0, 0x0 ;  /* 0x00008000000079c5 */ /* 0x000fe40000010000 */
[----:B------:R-:W-:-:S06]  /*1710*/  WARPGROUP.ARRIVE ;  /* 0x00000000000079c5 */ /* 0x000fcc0000000000 */
[----:B------:R-:W-:Y:S01]  /*1720*/  HGMMA.64x96x16.F32.BF16 R24, gdesc[UR20], R24, gsb0 ;  /* 0x01600000141879f0 */ /* 0x000fe20008001818 */
[----:B------:R-:W-:Y:S02]  /*1730*/  UIADD3 UR20, UR7, 0x4, URZ ;  /* 0x0000000407147890 */ /* 0x000fe4000fffe03f */
[----:B------:R-:W-:Y:S01]  /*1740*/  UIADD3 UR22, UR10, 0x4, URZ ;  /* 0x000000040a167890 */ /* 0x000fe2000fffe03f */
[----:B------:R-:W-:Y:S01]  /*1750*/  UMOV UR21, 0x40000040 ;  /* 0x4000004000157882 */ /* 0x000fe20000000000 */
[----:B------:R-:W-:Y:S01]  /*1760*/  UMOV UR23, 0x40000040 ;  /* 0x4000004000177882 */ /* 0x000fe20000000000 */
        /* <DEDUP_REMOVED lines=91> */
[----:B------:R-:W-:Y:S02]  /*1d20*/  UIMAD UR7, UR45, -0x60, UR48 ;  /* 0xffffffa02d0778a4 */ /* 0x000fe4000f8e0230 */
[----:B------:R-:W-:Y:S02]  /*1d30*/  UIMAD UR10, UR38, 0xc00, UR26 ;  /* 0x00000c00260a78a4 */ /* 0x000fe4000f8e021a */
[----:B------:R-:W-:-:S05]  /*1d40*/  UIADD3 UR7, UR7, 0x60, URZ ;  /* 0x0000006007077890 */ /* 0x000fca000fffe03f */
[----:B------:R-:W-:Y:S01]  /*1d50*/  UMOV UR6, UR10 ;  /* 0x0000000a00067c82 */ /* 0x000fe20008000000 */
[----:B--2---:R-:W-:Y:S01]  /*1d60*/  IMAD.U32 R0, RZ, RZ, UR7 ;  /* 0x00000007ff007e24 */ /* 0x004fe2000f8e00ff */
[----:B------:R-:W-:-:S03]  /*1d70*/  UMOV UR7, 0x40000040 ;  /* 0x4000004000077882 */ /* 0x000fc60000000000 */
        /* <DEDUP_REMOVED lines=9> */
[----:B------:R-:W-:Y:S03]  /*1e10*/  HGMMA.64x96x16.F32.BF16 R24, gdesc[UR20], R24, gsb0 ;  /* 0x01600000141879f0 */ /* 0x000fe60008001818 */
[----:B------:R-:W-:Y:S02]  /*1e20*/  WARPGROUP.DEPBAR.LE gsb0, 0x0 ;  /* 0x00008000000079c5 */ /* 0x000fe40000010000 */
[----:B------:R-:W-:Y:S02]  /*1e30*/  FSEL R5, R26, -INF , P2 ;  /* 0xff8000001a057808 */ /* 0x000fe40001000000 */
[----:B------:R-:W-:Y:S02]  /*1e40*/  FSEL R24, R24, -INF , P2 ;  /* 0xff80000018187808 */ /* 0x000fe40001000000 */
[----:B------:R-:W-:Y:S02]  /*1e50*/  FSEL R26, R25, -INF , P1 ;  /* 0xff800000191a7808 */ /* 0x000fe40000800000 */
[----:B------:R-:W-:-:S02]  /*1e60*/  FSEL R28, R28, -INF , P6 ;  /* 0xff8000001c1c7808 */ /* 0x000fc40003000000 */
[----:B01-3--:R-:W-:Y:S02]  /*1e70*/  FMNMX.FTZ R3, R24, R26, !PT ;  /* 0x0000001a18037209 */ /* 0x00bfe40007810000 */
[----:B------:R-:W-:Y:S02]  /*1e80*/  FSEL R25, R30, -INF , P6 ;  /* 0xff8000001e197808 */ /* 0x000fe40003000000 */
[----:B------:R-:W-:Y:S02]  /*1e90*/  FSEL R30, R29, -INF , P5 ;  /* 0xff8000001d1e7808 */ /* 0x000fe40002800000 */
[----:B------:R-:W-:Y:S02]  /*1ea0*/  FMNMX.FTZ R3, R28, R3, !PT ;  /* 0x000000031c037209 */ /* 0x000fe40007810000 */
[----:B------:R-:W-:Y:S02]  /*1eb0*/  FSEL R6, R32, -INF , P4 ;  /* 0xff80000020067808 */ /* 0x000fe40002000000 */
[----:B------:R-:W-:-:S02]  /*1ec0*/  FMNMX.FTZ R3, R30, R3, !PT ;  /* 0x000000031e037209 */ /* 0x000fc40007810000 */
[----:B------:R-:W-:Y:S02]  /*1ed0*/  ISETP.GT.AND P2, PT, R0, 0x18, PT ;  /* 0x000000180000780c */ /* 0x000fe40003f44270 */
[----:B------:R-:W-:Y:S02]  /*1ee0*/  FSEL R8, R33, -INF , P3 ;  /* 0xff80000021087808 */ /* 0x000fe40001800000 */
[----:B------:R-:W-:Y:S02]  /*1ef0*/  FMNMX.FTZ R3, R6, R3, !PT ;  /* 0x0000000306037209 */ /* 0x000fe40007810000 */
[----:B------:R-:W-:Y:S02]  /*1f00*/  FSEL R27, R27, -INF , P1 ;  /* 0xff8000001b1b7808 */ /* 0x000fe40000800000 */
[----:B------:R-:W-:Y:S02]  /*1f10*/  FSEL R4, R34, -INF , P4 ;  /* 0xff80000022047808 */ /* 0x000fe40002000000 */
[----:B------:R-:W-:-:S02]  /*1f20*/  ISETP.GT.AND P1, PT, R0, 0x19, PT ;  /* 0x000000190000780c */ /* 0x000fc40003f24270 */
[----:B------:R-:W-:Y:S02]  /*1f30*/  FSEL R11, R36, -INF , P2 ;  /* 0xff800000240b7808 */ /* 0x000fe40001000000 */
[----:B------:R-:W-:Y:S02]  /*1f40*/  FMNMX.FTZ R34, R8, R3, !PT ;  /* 0x0000000308227209 */ /* 0x000fe40007810000 */
[----:B------:R-:W-:Y:S02]  /*1f50*/  FMNMX.FTZ R32, R5, R27, !PT ;  /* 0x0000001b05207209 */ /* 0x000fe40007810000 */
[----:B------:R-:W-:Y:S02]  /*1f60*/  ISETP.GT.AND P6, PT, R0, 0x20, PT ;  /* 0x000000200000780c */ /* 0x000fe40003fc4270 */
[----:B------:R-:W-:Y:S02]  /*1f70*/  FSEL R20, R37, -INF , P1 ;  /* 0xff80000025147808 */ /* 0x000fe40000800000 */
[----:B------:R-:W-:-:S02]  /*1f80*/  FMNMX.FTZ R3, R11, R34, !PT ;  /* 0x000000220b037209 */ /* 0x000fc40007810000 */
[----:B------:R-:W-:Y:S02]  /*1f90*/  FSEL R31, R31, -INF , P5 ;  /* 0xff8000001f1f7808 */ /* 0x000fe40002800000 */
[----:B------:R-:W-:Y:S02]  /*1fa0*/  FMNMX.FTZ R32, R25, R32, !PT ;  /* 0x0000002019207209 */ /* 0x000fe40007810000 */
[----:B------:R-:W-:Y:S02]  /*1fb0*/  ISETP.GT.AND P5, PT, R0, 0x21, PT ;  /* 0x000000210000780c */ /* 0x000fe40003fa4270 */
[----:B------:R-:W-:Y:S02]  /*1fc0*/  FSEL R12, R40, -INF , P6 ;  /* 0xff800000280c7808 */ /* 0x000fe40003000000 */
[----:B------:R-:W-:Y:S02]  /*1fd0*/  FMNMX.FTZ R23, R20, R3, !PT ;  /* 0x0000000314177209 */ /* 0x000fe40007810000 */
[----:B------:R-:W-:-:S02]  /*1fe0*/  FMNMX.FTZ R3, R31, R32, !PT ;  /* 0x000000201f037209 */ /* 0x000fc40007810000 */
[----:B------:R-:W-:Y:S02]  /*1ff0*/  ISETP.GT.AND P4, PT, R0, 0x28, PT ;  /* 0x000000280000780c */ /* 0x000fe40003f84270 */
[----:B------:R-:W-:Y:S02]  /*2000*/  FSEL R15, R41, -INF , P5 ;  /* 0xff800000290f7808 */ /* 0x000fe40002800000 */
[----:B------:R-:W-:Y:S02]  /*2010*/  FMNMX.FTZ R34, R12, R23, !PT ;  /* 0x000000170c227209 */ /* 0x000fe40007810000 */
[----:B------:R-:W-:Y:S02]  /*2020*/  FSEL R7, R35, -INF , P3 ;  /* 0xff80000023077808 */ /* 0x000fe40001800000 */
[----:B------:R-:W-:Y:S02]  /*2030*/  FMNMX.FTZ R32, R4, R3, !PT ;  /* 0x0000000304207209 */ /* 0x000fe40007810000 */
[----:B------:R-:W-:-:S02]  /*2040*/  ISETP.GT.AND P3, PT, R0, 0x29, PT ;  /* 0x000000290000780c */ /* 0x000fc40003f64270 */
[----:B------:R-:W-:Y:S02]  /*2050*/  FSEL R156, R44, -INF , P4 ;  /* 0xff8000002c9c7808 */ /* 0x000fe40002000000 */
[----:B------:R-:W-:Y:S02]  /*2060*/  FMNMX.FTZ R3, R15, R34, !PT ;  /* 0x000000220f037209 */ /* 0x000fe40007810000 */
[----:B------:R-:W-:Y:S02]  /*2070*/  FSEL R9, R38, -INF , P2 ;  /* 0xff80000026097808 */ /* 0x000fe40001000000 */
[----:B------:R-:W-:Y:S02]  /*2080*/  FMNMX.FTZ R32, R7, R32, !PT ;  /* 0x0000002007207209 */ /* 0x000fe40007810000 */
[----:B------:R-:W-:Y:S02]  /*2090*/  ISETP.GT.AND P2, PT, R0, 0x30, PT ;  /* 0x000000300000780c */ /* 0x000fe40003f44270 */
[----:B------:R-:W-:-:S02]  /*20a0*/  FSEL R160, R45, -INF , P3 ;  /* 0xff8000002da07808 */ /* 0x000fc40001800000 */
[----:B------:R-:W-:Y:S02]  /*20b0*/  FMNMX.FTZ R3, R156, R3, !PT ;  /* 0x000000039c037209 */ /* 0x000fe40007810000 */
[----:B------:R-:W-:Y:S02]  /*20c0*/  FSEL R13, R39, -INF , P1 ;  /* 0xff800000270d7808 */ /* 0x000fe40000800000 */
        /* <DEDUP_REMOVED lines=9> */
[----:B------:R-:W-:-:S02]  /*2160*/  FSEL R14, R43, -INF , P5 ;  /* 0xff8000002b0e7808 */ /* 0x000fc40002800000 */
[----:B------:R-:W-:Y:S02]  /*2170*/  FMNMX.FTZ R3, R10, R3, !PT ;  /* 0x000000030a037209 */ /* 0x000fe40007810000 */
[----:B------:R-:W-:Y:S02]  /*2180*/  ISETP.GT.AND P5, PT, R0, 0x39, PT ;  /* 0x000000390000780c */ /* 0x000fe40003fa4270 */
        /* <DEDUP_REMOVED lines=19> */
[----:B------:R-:W-:Y:S02]  /*22c0*/  FSEL R163, R54, -INF , P6 ;  /* 0xff80000036a37808 */ /* 0x000fe40003000000 */
[----:B------:R-:W-:Y:S02]  /*22d0*/  ISETP.GT.AND P6, PT, R0, 0x49, PT ;  /* 0x000000490000780c */ /* 0x000fe40003fc4270 */
[----:B------:R-:W-:-:S02]  /*22e0*/  FSEL R168, R60, -INF , P2 ;  /* 0xff8000003ca87808 */ /* 0x000fc40001000000 */
[----:B------:R-:W-:Y:S02]  /*22f0*/  FMNMX.FTZ R3, R165, R34, !PT ;  /* 0x00000022a5037209 */ /* 0x000fe40007810000 */
        /* <DEDUP_REMOVED lines=21> */
[----:B------:R-:W-:Y:S02]  /*2450*/  FMNMX.FTZ R32, R173, R0, !PT ;  /* 0x00000000ad207209 */ /* 0x000fe40007810000 */
[----:B------:R-:W-:-:S02]  /*2460*/  FSEL R189, R63, -INF , P6 ;  /* 0xff8000003fbd7808 */ /* 0x000fc40003000000 */
[----:B------:R-:W-:Y:S02]  /*2470*/  FMNMX.FTZ R0, R186, R3, !PT ;  /* 0x00000003ba007209 */ /* 0x000fe40007810000 */
[----:B------:R-:W-:Y:S02]  /*2480*/  FSEL R185, R66, -INF , P1 ;  /* 0xff80000042b97808 */ /* 0x000fe40000800000 */
[----:B------:R-:W-:Y:S02]  /*2490*/  FMNMX.FTZ R0, R189, R0, !PT ;  /* 0x00000000bd007209 */ /* 0x000fe40007810000 */
[----:B------:R-:W-:Y:S02]  /*24a0*/  FSEL R187, R67, -INF , P5 ;  /* 0xff80000043bb7808 */ /* 0x000fe40002800000 */
[----:B------:R-:W-:Y:S02]  /*24b0*/  FMNMX.FTZ R0, R185, R0, !PT ;  /* 0x00000000b9007209 */ /* 0x000fe40007810000 */
[----:B------:R-:W-:-:S02]  /*24c0*/  FSEL R175, R69, -INF , P3 ;  /* 0xff80000045af7808 */ /* 0x000fc40001800000 */
[----:B------:R-:W-:Y:S02]  /*24d0*/  FSEL R188, R70, -INF , P4 ;  /* 0xff80000046bc7808 */ /* 0x000fe40002000000 */
[----:B------:R-:W-:Y:S02]  /*24e0*/  FMNMX.FTZ R3, R187, R0, !PT ;  /* 0x00000000bb037209 */ /* 0x000fe40007810000 */
[----:B------:R-:W-:Y:S02]  /*24f0*/  FMNMX.FTZ R32, R175, R32, !PT ;  /* 0x00000020af207209 */ /* 0x000fe40007810000 */
[----:B------:R-:W-:Y:S02]  /*2500*/  FSEL R193, R71, -INF , P3 ;  /* 0xff80000047c17808 */ /* 0x000fe40001800000 */
[----:B------:R-:W-:Y:S01]  /*2510*/  FMNMX.FTZ R0, R188, R3, !PT ;  /* 0x00000003bc007209 */ /* 0x000fe20007810000 */
[----:B------:R-:W0:Y:S01]  /*2520*/  SHFL.BFLY PT, R29, R32, 0x2, 0x1f ;  /* 0x0c401f00201d7f89 */ /* 0x000e2200000e0000 */
[----:B------:R-:W-:-:S02]  /*2530*/  PLOP3.LUT P2, PT, PT, PT, UP0, 0x80, 0x0 ;  /* 0x000000000000781c */ /* 0x000fc40003f4f008 */
[----:B------:R-:W-:-:S05]  /*2540*/  FMNMX.FTZ R3, R193, R0, !PT ;  /* 0x00000000c1037209 */ /* 0x000fca0007810000 */
[----:B------:R-:W1:Y:S01]  /*2550*/  SHFL.BFLY PT, R34, R3, 0x2, 0x1f ;  /* 0x0c401f0003227f89 */ /* 0x000e6200000e0000 */
[----:B0-----:R-:W-:-:S05]  /*2560*/  FMNMX.FTZ R29, R32, R29, !PT ;  /* 0x0000001d201d7209 */ /* 0x001fca0007810000 */
[----:B------:R-:W0:Y:S01]  /*2570*/  SHFL.BFLY PT, R0, R29, 0x1, 0x1f ;  /* 0x0c201f001d007f89 */ /* 0x000e2200000e0000 */
[----:B-1----:R-:W-:-:S05]  /*2580*/  FMNMX.FTZ R34, R3, R34, !PT ;  /* 0x0000002203227209 */ /* 0x002fca0007810000 */
[----:B------:R-:W1:Y:S01]  /*2590*/  SHFL.BFLY PT, R33, R34, 0x1, 0x1f ;  /* 0x0c201f0022217f89 */ /* 0x000e6200000e0000 */
[----:B0-----:R-:W-:-:S04]  /*25a0*/  FMNMX.FTZ R0, R29, R0, !PT ;  /* 0x000000001d007209 */ /* 0x001fc80007810000 */
[C---:B------:R-:W-:Y:S01]  /*25b0*/  FSETP.NEU.FTZ.AND P1, PT, R0.reuse, -INF , PT ;  /* 0xff8000000000780b */ /* 0x040fe20003f3d000 */
[----:B------:R-:W-:Y:S01]  /*25c0*/  FMUL.FTZ R191, R0, UR27 ;  /* 0x0000001b00bf7c20 */ /* 0x000fe20008410000 */
[----:B-1----:R-:W-:-:S04]  /*25d0*/  FMNMX.FTZ R3, R34, R33, !PT ;  /* 0x0000002122037209 */ /* 0x002fc80007810000 */
[----:B------:R-:W-:Y:S02]  /*25e0*/  FSEL R191, R191, RZ, P1 ;  /* 0x000000ffbfbf7208 */ /* 0x000fe40000800000 */
[C---:B------:R-:W-:Y:S01]  /*25f0*/  FSETP.NEU.FTZ.AND P1, PT, R3.reuse, -INF , PT ;  /* 0xff8000000300780b */ /* 0x040fe20003f3d000 */
[----:B------:R-:W-:Y:S02]  /*2600*/  FMUL.FTZ R190, R3, UR27 ;  /* 0x0000001b03be7c20 */ /* 0x000fe40008410000 */
[--C-:B------:R-:W-:Y:S01]  /*2610*/  FFMA.FTZ R177, R24, UR27, -R191.reuse ;  /* 0x0000001b18b17c23 */ /* 0x100fe200080108bf */
[--C-:B------:R-:W-:Y:S01]  /*2620*/  FFMA.FTZ R176, R26, UR27, -R191.reuse ;  /* 0x0000001b1ab07c23 */ /* 0x100fe200080108bf */
[--C-:B------:R-:W-:Y:S01]  /*2630*/  FFMA.FTZ R179, R28, UR27, -R191.reuse ;  /* 0x0000001b1cb37c23 */ /* 0x100fe200080108bf */
[----:B------:R-:W-:Y:S01]  /*2640*/  FSEL R190, R190, RZ, P1 ;  /* 0x000000ffbebe7208 */ /* 0x000fe20000800000 */
[--C-:B------:R-:W-:Y:S01]  /*2650*/  FFMA.FTZ R182, R30, UR27, -R191.reuse ;  /* 0x0000001b1eb67c23 */ /* 0x100fe200080108bf */
[----:B------:R-:W-:Y:S01]  /*2660*/  ISETP.NE.AND P1, PT, R72, RZ, PT ;  /* 0x000000ff4800720c */ /* 0x000fe20003f25270 */
[----:B------:R-:W-:Y:S01]  /*2670*/  MUFU.EX2 R177, R177 ;  /* 0x000000b100b17308 */ /* 0x000fe20000000800 */
[----:B------:R-:W0:Y:S01]  /*2680*/  S2R R72, SR_TID.X ;  /* 0x0000000000487919 */ /* 0x000e220000002100 */
[--C-:B------:R-:W-:Y:S01]  /*2690*/  FFMA.FTZ R178, R5, UR27, -R190.reuse ;  /* 0x0000001b05b27c23 */ /* 0x100fe200080108be */
[--C-:B------:R-:W-:Y:S01]  /*26a0*/  FFMA.FTZ R183, R27, UR27, -R190.reuse ;  /* 0x0000001b1bb77c23 */ /* 0x100fe200080108be */
[--C-:B------:R-:W-:Y:S01]  /*26b0*/  FFMA.FTZ R180, R25, UR27, -R190.reuse ;  /* 0x0000001b19b47c23 */ /* 0x100fe200080108be */
[--C-:B------:R-:W-:Y:S01]  /*26c0*/  FFMA.FTZ R181, R31, UR27, -R190.reuse ;  /* 0x0000001b1fb57c23 */ /* 0x100fe200080108be */
[--C-:B------:R-:W-:Y:S01]  /*26d0*/  FFMA.FTZ R195, R8, UR27, -R191.reuse ;  /* 0x0000001b08c37c23 */ /* 0x100fe200080108bf */
[--C-:B------:R-:W-:Y:S01]  /*26e0*/  FFMA.FTZ R8, R11, UR27, -R191.reuse ;  /* 0x0000001b0b087c23 */ /* 0x100fe200080108bf */
[----:B------:R-:W1:Y:S01]  /*26f0*/  MUFU.EX2 R176, R176 ;  /* 0x000000b000b07308 */ /* 0x000e620000000800 */
[--C-:B------:R-:W-:Y:S01]  /*2700*/  FFMA.FTZ R11, R20, UR27, -R191.reuse ;  /* 0x0000001b140b7c23 */ /* 0x100fe200080108bf */
[----:B------:R-:W-:Y:S01]  /*2710*/  FFMA.FTZ R6, R6, UR27, -R191 ;  /* 0x0000001b06067c23 */ /* 0x000fe200080108bf */
[----:B------:R-:W-:Y:S01]  /*2720*/  FFMA.FTZ R4, R4, UR27, -R190 ;  /* 0x0000001b04047c23 */ /* 0x000fe200080108be */
[----:B------:R-:W-:-:S02]  /*2730*/  @!P1 VIADD R24, R184, 0x32440 ;  /* 0x00032440b8189836 */ /* 0x000fc40000000000 */
[--C-:B------:R-:W-:Y:S01]  /*2740*/  FFMA.FTZ R7, R7, UR27, -R190.reuse ;  /* 0x0000001b07077c23 */ /* 0x100fe200080108be */
[--C-:B------:R-:W-:Y:S01]  /*2750*/  FFMA.FTZ R9, R9, UR27, -R190.reuse ;  /* 0x0000001b09097c23 */ /* 0x100fe200080108be */
[----:B------:R-:W-:Y:S01]  /*2760*/  FFMA.FTZ R20, R13, UR27, -R190 ;  /* 0x0000001b0d147c23 */ /* 0x000fe200080108be */
[----:B------:R-:W-:Y:S01]  /*2770*/  MUFU.EX2 R179, R179 ;  /* 0x000000b300b37308 */ /* 0x000fe20000000800 */
[----:B------:R-:W-:Y:S01]  /*2780*/  @!P1 PRMT R24, RZ, 0x654, R24 ;  /* 0x00000654ff189816 */ /* 0x000fe20000000018 */
[--C-:B------:R-:W-:Y:S01]  /*2790*/  FFMA.FTZ R13, R15, UR27, -R191.reuse ;  /* 0x0000001b0f0d7c23 */ /* 0x100fe200080108bf */
[--C-:B------:R-:W-:Y:S01]  /*27a0*/  FFMA.FTZ R197, R14, UR27, -R190.reuse ;  /* 0x0000001b0ec57c23 */ /* 0x100fe200080108be */
[--C-:B------:R-:W-:Y:S01]  /*27b0*/  FFMA.FTZ R15, R156, UR27, -R191.reuse ;  /* 0x0000001b9c0f7c23 */ /* 0x100fe200080108bf */
[--C-:B------:R-:W-:Y:S01]  /*27c0*/  FFMA.FTZ R14, R21, UR27, -R190.reuse ;  /* 0x0000001b150e7c23 */ /* 0x100fe200080108be */
[--C-:B------:R-:W-:Y:S01]  /*27d0*/  FFMA.FTZ R12, R12, UR27, -R191.reuse ;  /* 0x0000001b0c0c7c23 */ /* 0x100fe200080108bf */
[--C-:B------:R-:W-:Y:S01]  /*27e0*/  FFMA.FTZ R156, R160, UR27, -R191.reuse ;  /* 0x0000001ba09c7c23 */ /* 0x100fe200080108bf */
[----:B------:R-:W2:Y:S01]  /*27f0*/  MUFU.EX2 R182, R182 ;  /* 0x000000b600b67308 */ /* 0x000ea20000000800 */
[----:B-1----:R-:W-:Y:S01]  /*2800*/  F2FP.BF16.F32.PACK_AB R152, R176, R177 ;  /* 0x000000b1b098723e */ /* 0x002fe200000010ff */
[--C-:B------:R-:W-:Y:S01]  /*2810*/  FFMA.FTZ R10, R10, UR27, -R190.reuse ;  /* 0x0000001b0a0a7c23 */ /* 0x100fe200080108be */
[--C-:B------:R-:W-:Y:S01]  /*2820*/  FFMA.FTZ R21, R158, UR27, -R190.reuse ;  /* 0x0000001b9e157c23 */ /* 0x100fe200080108be */
[--C-:B------:R-:W-:Y:S01]  /*2830*/  FFMA.FTZ R160, R164, UR27, -R191.reuse ;  /* 0x0000001ba4a07c23 */ /* 0x100fe200080108bf */
[--C-:B------:R-:W-:Y:S01]  /*2840*/  FFMA.FTZ R158, R161, UR27, -R191.reuse ;  /* 0x0000001ba19e7c23 */ /* 0x100fe200080108bf */
[----:B------:R-:W-:Y:S01]  /*2850*/  FFMA.FTZ R164, R159, UR27, -R190 ;  /* 0x0000001b9fa47c23 */ /* 0x000fe200080108be */
[--C-:B------:R-:W-:Y:S01]  /*2860*/  FFMA.FTZ R157, R157, UR27, -R191.reuse ;  /* 0x0000001b9d9d7c23 */ /* 0x100fe200080108bf */
[----:B------:R-:W-:Y:S01]  /*2870*/  MUFU.EX2 R178, R178 ;  /* 0x000000b200b27308 */ /* 0x000fe20000000800 */
[----:B0-----:R-:W-:Y:S01]  /*2880*/  SHF.R.U32.HI R72, RZ, 0x7, R72 ;  /* 0x00000007ff487819 */ /* 0x001fe20000011648 */
[--C-:B------:R-:W-:Y:S01]  /*2890*/  FFMA.FTZ R161, R167, UR27, -R191.reuse ;  /* 0x0000001ba7a17c23 */ /* 0x100fe200080108bf */
[--C-:B------:R-:W-:Y:S01]  /*28a0*/  FFMA.FTZ R23, R23, UR27, -R190.reuse ;  /* 0x0000001b17177c23 */ /* 0x100fe200080108be */
[--C-:B------:R-:W-:Y:S01]  /*28b0*/  FFMA.FTZ R159, R163, UR27, -R190.reuse ;  /* 0x0000001ba39f7c23 */ /* 0x100fe200080108be */
[----:B------:R-:W-:Y:S01]  /*28c0*/  IADD3 R5, -R72, 0xb, RZ ;  /* 0x0000000b48057810 */ /* 0x000fe20007ffe1ff */
[--C-:B------:R-:W-:Y:S01]  /*28d0*/  FFMA.FTZ R163, R165, UR27, -R191.reuse ;  /* 0x0000001ba5a37c23 */ /* 0x100fe200080108bf */
[--C-:B------:R-:W-:Y:S01]  /*28e0*/  FFMA.FTZ R165, R168, UR27, -R191.reuse ;  /* 0x0000001ba8a57c23 */ /* 0x100fe200080108bf */
[----:B------:R-:W0:Y:S01]  /*28f0*/  MUFU.EX2 R183, R183 ;  /* 0x000000b700b77308 */ /* 0x000e220000000800 */
[----:B--2---:R-:W-:Y:S01]  /*2900*/  F2FP.BF16.F32.PACK_AB R154, R182, R179 ;  /* 0x000000b3b69a723e */ /* 0x004fe200000010ff */
[----:B------:R1:W-:Y:S06]  /*2910*/  BAR.ARV R5, 0x100 ;  /* 0x000400050000751d */ /* 0x0003ec0000002000 */
[----:B------:R2:W-:Y:S01]  /*2920*/  @!P1 SYNCS.ARRIVE.TRANS64.RED.A1T0 RZ, [R24+URZ], RZ ;  /* 0x000000ff18ff99a7 */ /* 0x0005e2000810043f */
[----:B------:R-:W-:Y:S01]  /*2930*/  MUFU.EX2 R180, R180 ;  /* 0x000000b400b47308 */ /* 0x000fe20000000800 */
[----:B------:R3:W-:Y:S01]  /*2940*/  BAR.SYNC.DEFER_BLOCKING R192, 0x100 ;  /* 0x000400c00000751d */ /* 0x0007e20000010000 */
[--C-:B------:R-:W-:Y:S01]  /*2950*/  FFMA.FTZ R168, R172, UR27, -R191.reuse ;  /* 0x0000001baca87c23 */ /* 0x100fe200080108bf */
[--C-:B------:R-:W-:Y:S01]  /*2960*/  FFMA.FTZ R167, R169, UR27, -R190.reuse ;  /* 0x0000001ba9a77c23 */ /* 0x100fe200080108be */
[--C-:B------:R-:W-:Y:S01]  /*2970*/  FFMA.FTZ R172, R174, UR27, -R190.reuse ;  /* 0x0000001baeac7c23 */ /* 0x100fe200080108be */
[--C-:B------:R-:W-:Y:S01]  /*2980*/  FFMA.FTZ R162, R162, UR27, -R191.reuse ;  /* 0x0000001ba2a27c23 */ /* 0x100fe200080108bf */
[--C-:B------:R-:W-:Y:S01]  /*2990*/  FFMA.FTZ R169, R186, UR27, -R190.reuse ;  /* 0x0000001bbaa97c23 */ /* 0x100fe200080108be */
[--C-:B------:R-:W-:Y:S01]  /*29a0*/  FFMA.FTZ R174, R189, UR27, -R190.reuse ;  /* 0x0000001bbdae7c23 */ /* 0x100fe200080108be */
[----:B------:R-:W4:Y:S01]  /*29b0*/  MUFU.EX2 R181, R181 ;  /* 0x000000b500b57308 */ /* 0x000f220000000800 */
[----:B0-----:R-:W-:Y:S01]  /*29c0*/  F2FP.BF16.F32.PACK_AB R153, R183, R178 ;  /* 0x000000b2b799723e */ /* 0x001fe200000010ff */
[--C-:B---3--:R-:W-:Y:S01]  /*29d0*/  FFMA.FTZ R192, R171, UR27, -R190.reuse ;  /* 0x0000001babc07c23 */ /* 0x108fe200080108be */
[--C-:B------:R-:W-:Y:S01]  /*29e0*/  FFMA.FTZ R171, R170, UR27, -R191.reuse ;  /* 0x0000001baaab7c23 */ /* 0x100fe200080108bf */
[--C-:B------:R-:W-:Y:S01]  /*29f0*/  FFMA.FTZ R170, R173, UR27, -R191.reuse ;  /* 0x0000001badaa7c23 */ /* 0x100fe200080108bf */
[--C-:B------:R-:W-:Y:S01]  /*2a00*/  FFMA.FTZ R173, R175, UR27, -R191.reuse ;  /* 0x0000001bafad7c23 */ /* 0x100fe200080108bf */
[--C-:B------:R-:W-:Y:S01]  /*2a10*/  FFMA.FTZ R175, R185, UR27, -R190.reuse ;  /* 0x0000001bb9af7c23 */ /* 0x100fe200080108be */
[--C-:B------:R-:W-:Y:S01]  /*2a20*/  FFMA.FTZ R185, R188, UR27, -R190.reuse ;  /* 0x0000001bbcb97c23 */ /* 0x100fe200080108be */
[----:B------:R-:W-:Y:S01]  /*2a30*/  MUFU.EX2 R6, R6 ;  /* 0x0000000600067308 */ /* 0x000fe20000000800 */
[----:B------:R-:W-:Y:S01]  /*2a40*/  FFMA.FTZ R166, R166, UR27, -R191 ;  /* 0x0000001ba6a67c23 */ /* 0x000fe200080108bf */
[--C-:B------:R-:W-:Y:S01]  /*2a50*/  FFMA.FTZ R186, R187, UR27, -R190.reuse ;  /* 0x0000001bbbba7c23 */ /* 0x100fe200080108be */
[----:B------:R-:W-:Y:S01]  /*2a60*/  FFMA.FTZ R188, R193, UR27, -R190 ;  /* 0x0000001bc1bc7c23 */ /* 0x000fe200080108be */
[----:B------:R-:W-:Y:S01]  /*2a70*/  FADD.FTZ R176, R177, R176 ;  /* 0x000000b0b1b07221 */ /* 0x000fe20000010000 */
[----:B------:R-:W-:Y:S01]  /*2a80*/  FADD.FTZ R183, R178, R183 ;  /* 0x000000b7b2b77221 */ /* 0x000fe20000010000 */
[----:B------:R-:W-:-:S02]  /*2a90*/  @!P1 VIADD R184, R184, 0x32460 ;  /* 0x00032460b8b89836 */ /* 0x000fc40000000000 */
[----:B------:R-:W0:Y:S01]  /*2aa0*/  MUFU.EX2 R195, R195 ;  /* 0x000000c300c37308 */ /* 0x000e220000000800 */
[----:B----4-:R-:W-:Y:S01]  /*2ab0*/  F2FP.BF16.F32.PACK_AB R155, R181, R180 ;  /* 0x000000b4b59b723e */ /* 0x010fe200000010ff */
[----:B------:R-:W-:Y:S01]  /*2ac0*/  FADD.FTZ R179, R179, R176 ;  /* 0x000000b0b3b37221 */ /* 0x000fe20000010000 */
[----:B------:R-:W-:Y:S01]  /*2ad0*/  FADD.FTZ R180, R180, R183 ;  /* 0x000000b7b4b47221 */ /* 0x000fe20000010000 */
[----:B------:R-:W-:Y:S01]  /*2ae0*/  @!P1 PRMT R184, RZ, 0x654, R184 ;  /* 0x00000654ffb89816 */ /* 0x000fe200000000b8 */
[----:B--2---:R-:W-:Y:S01]  /*2af0*/  WARPGROUP.ARRIVE ;  /* 0x00000000000079c5 */ /* 0x004fe20000000000 */
[----:B------:R-:W-:Y:S01]  /*2b00*/  FADD.FTZ R179, R182, R179 ;  /* 0x000000b3b6b37221 */ /* 0x000fe20000010000 */
[----:B------:R-:W-:Y:S01]  /*2b10*/  FADD.FTZ R181, R181, R180 ;  /* 0x000000b4b5b57221 */ /* 0x000fe20000010000 */
[----:B------:R-:W-:Y:S03]  /*2b20*/  MUFU.EX2 R8, R8 ;  /* 0x0000000800087308 */ /* 0x000fe60000000800 */
[----:B------:R-:W-:Y:S01]  /*2b30*/  HGMMA.64x256x16.F32.BF16 R24, R152, gdesc[UR4].tnspB, RZ, !UPT, gsb0 ;  /* 0x43e0000498187df0 */ /* 0x000fe2000c0018ff */
[----:B------:R-:W-:Y:S01]  /*2b40*/  UIADD3 UR6, UR10, 0x80, URZ ;  /* 0x000000800a067890 */ /* 0x000fe2000fffe03f */
[----:B------:R-:W-:-:S03]  /*2b50*/  UMOV UR7, 0x40000040 ;  /* 0x4000004000077882 */ /* 0x000fc60000000000 */
[----:B------:R-:W-:Y:S08]  /*2b60*/  MUFU.EX2 R11, R11 ;  /* 0x0000000b000b7308 */ /* 0x000ff00000000800 */
[----:B------:R-:W-:Y:S08]  /*2b70*/  MUFU.EX2 R4, R4 ;  /* 0x0000000400047308 */ /* 0x000ff00000000800 */
[----:B------:R-:W2:Y:S08]  /*2b80*/  MUFU.EX2 R7, R7 ;  /* 0x0000000700077308 */ /* 0x000eb00000000800 */
[----:B------:R-:W-:Y:S08]  /*2b90*/  MUFU.EX2 R9, R9 ;  /* 0x0000000900097308 */ /* 0x000ff00000000800 */
[----:B------:R-:W3:Y:S08]  /*2ba0*/  MUFU.EX2 R20, R20 ;  /* 0x0000001400147308 */ /* 0x000ef00000000800 */
[----:B------:R-:W-:Y:S08]  /*2bb0*/  MUFU.EX2 R12, R12 ;  /* 0x0000000c000c7308 */ /* 0x000ff00000000800 */
[----:B------:R-:W4:Y:S08]  /*2bc0*/  MUFU.EX2 R13, R13 ;  /* 0x0000000d000d7308 */ /* 0x000f300000000800 */
[----:B------:R-:W-:Y:S08]  /*2bd0*/  MUFU.EX2 R15, R15 ;  /* 0x0000000f000f7308 */ /* 0x000ff00000000800 */
[----:B------:R-:W-:Y:S08]  /*2be0*/  MUFU.EX2 R156, R156 ;  /* 0x0000009c009c7308 */ /* 0x000ff00000000800 */
[----:B------:R-:W-:Y:S08]  /*2bf0*/  MUFU.EX2 R10, R10 ;  /* 0x0000000a000a7308 */ /* 0x000ff00000000800 */
[----:B------:R-:W5:Y:S08]  /*2c00*/  MUFU.EX2 R197, R197 ;  /* 0x000000c500c57308 */ /* 0x000f700000000800 */
[----:B------:R-:W-:Y:S08]  /*2c10*/  MUFU.EX2 R14, R14 ;  /* 0x0000000e000e7308 */ /* 0x000ff00000000800 */
[----:B------:R-:W1:Y:S08]  /*2c20*/  MUFU.EX2 R21, R21 ;  /* 0x0000001500157308 */ /* 0x000e700000000800 */
[----:B------:R-:W-:Y:S08]  /*2c30*/  MUFU.EX2 R157, R157 ;  /* 0x0000009d009d7308 */ /* 0x000ff00000000800 */
[----:B------:R-:W1:Y:S08]  /*2c40*/  MUFU.EX2 R158, R158 ;  /* 0x0000009e009e7308 */ /* 0x000e700000000800 */
[----:B------:R-:W-:Y:S08]  /*2c50*/  MUFU.EX2 R160, R160 ;  /* 0x000000a000a07308 */ /* 0x000ff00000000800 */
[----:B------:R-:W-:Y:S08]  /*2c60*/  MUFU.EX2 R161, R161 ;  /* 0x000000a100a17308 */ /* 0x000ff00000000800 */
[----:B------:R-:W-:Y:S08]  /*2c70*/  MUFU.EX2 R23, R23 ;  /* 0x0000001700177308 */ /* 0x000ff00000000800 */
[----:B------:R-:W1:Y:S08]  /*2c80*/  MUFU.EX2 R164, R164 ;  /* 0x000000a400a47308 */ /* 0x000e700000000800 */
        /* <DEDUP_REMOVED lines=14> */
[----:B------:R-:W-:Y:S01]  /*2d70*/  MUFU.EX2 R175, R175 ;  /* 0x000000af00af7308 */ /* 0x000fe20000000800 */
[----:B------:R-:W-:-:S02]  /*2d80*/  WARPGROUP.DEPBAR.LE gsb0, 0x0 ;  /* 0x00008000000079c5 */ /* 0x000fc40000010000 */
[----:B0-----:R-:W-:Y:S01]  /*2d90*/  F2FP.BF16.F32.PACK_AB R152, R195, R6 ;  /* 0x00000006c398723e */ /* 0x001fe200000010ff */
[----:B------:R-:W-:Y:S01]  /*2da0*/  FADD.FTZ R6, R6, R179 ;  /* 0x000000b306067221 */ /* 0x000fe20000010000 */
[----:B--2---:R-:W-:Y:S01]  /*2db0*/  F2FP.BF16.F32.PACK_AB R153, R7, R4 ;  /* 0x000000040799723e */ /* 0x004fe200000010ff */
[----:B------:R-:W-:Y:S01]  /*2dc0*/  FADD.FTZ R4, R4, R181 ;  /* 0x000000b504047221 */ /* 0x000fe20000010000 */
[----:B------:R-:W-:Y:S01]  /*2dd0*/  F2FP.BF16.F32.PACK_AB R154, R11, R8 ;  /* 0x000000080b9a723e */ /* 0x000fe200000010ff */
[----:B------:R-:W0:Y:S01]  /*2de0*/  MUFU.EX2 R186, R186 ;  /* 0x000000ba00ba7308 */ /* 0x000e220000000800 */
[----:B---3--:R-:W-:Y:S01]  /*2df0*/  F2FP.BF16.F32.PACK_AB R155, R20, R9 ;  /* 0x00000009149b723e */ /* 0x008fe200000010ff */
[----:B------:R-:W-:Y:S01]  /*2e00*/  FADD.FTZ R195, R195, R6 ;  /* 0x00000006c3c37221 */ /* 0x000fe20000010000 */
[----:B------:R-:W-:Y:S02]  /*2e10*/  FADD.FTZ R4, R7, R4 ;  /* 0x0000000407047221 */ /* 0x000fe40000010000 */
[----:B------:R-:W-:Y:S01]  /*2e20*/  WARPGROUP.ARRIVE ;  /* 0x00000000000079c5 */ /* 0x000fe20000000000 */
[----:B------:R-:W-:Y:S01]  /*2e30*/  FADD.FTZ R8, R8, R195 ;  /* 0x000000c308087221 */ /* 0x000fe20000010000 */
[----:B------:R-:W-:Y:S01]  /*2e40*/  FADD.FTZ R9, R9, R4 ;  /* 0x0000000409097221 */ /* 0x000fe20000010000 */
[----:B------:R-:W-:Y:S02]  /*2e50*/  MUFU.EX2 R185, R185 ;  /* 0x000000b900b97308 */ /* 0x000fe40000000800 */
[----:B------:R-:W-:Y:S01]  /*2e60*/  FADD.FTZ R11, R11, R8 ;  /* 0x000000080b0b7221 */ /* 0x000fe20000010000 */
[----:B------:R-:W-:Y:S01]  /*2e70*/  HGMMA.64x256x16.F32.BF16 R24, R152, gdesc[UR4].tnspB, R24, gsb0 ;  /* 0x43e0000498187df0 */ /* 0x000fe20008001818 */
[----:B------:R-:W-:Y:S01]  /*2e80*/  UIADD3 UR6, UR10, 0x100, URZ ;  /* 0x000001000a067890 */ /* 0x000fe2000fffe03f */
[----:B------:R-:W-:Y:S01]  /*2e90*/  FADD.FTZ R9, R20, R9 ;  /* 0x0000000914097221 */ /* 0x000fe20000010000 */
[----:B------:R-:W-:-:S02]  /*2ea0*/  UMOV UR7, 0x40000040 ;  /* 0x4000004000077882 */ /* 0x000fc40000000000 */
[----:B------:R-:W2:Y:S01]  /*2eb0*/  MUFU.EX2 R188, R188 ;  /* 0x000000bc00bc7308 */ /* 0x000ea20000000800 */
[----:B------:R-:W-:Y:S02]  /*2ec0*/  WARPGROUP.DEPBAR.LE gsb0, 0x0 ;  /* 0x00008000000079c5 */ /* 0x000fe40000010000 */
[----:B----4-:R-:W-:Y:S01]  /*2ed0*/  F2FP.BF16.F32.PACK_AB R152, R13, R12 ;  /* 0x0000000c0d98723e */ /* 0x010fe200000010ff */
[----:B------:R-:W-:Y:S01]  /*2ee0*/  FADD.FTZ R12, R12, R11 ;  /* 0x0000000b0c0c7221 */ /* 0x000fe20000010000 */
[----:B-----5:R-:W-:Y:S01]  /*2ef0*/  F2FP.BF16.F32.PACK_AB R153, R197, R10 ;  /* 0x0000000ac599723e */ /* 0x020fe200000010ff */
[----:B------:R-:W-:Y:S01]  /*2f00*/  FADD.FTZ R10, R10, R9 ;  /* 0x000000090a0a7221 */ /* 0x000fe20000010000 */
[----:B------:R-:W-:Y:S01]  /*2f10*/  F2FP.BF16.F32.PACK_AB R154, R156, R15 ;  /* 0x0000000f9c9a723e */ /* 0x000fe200000010ff */
[----:B------:R-:W-:Y:S01]  /*2f20*/  FADD.FTZ R12, R13, R12 ;  /* 0x0000000c0d0c7221 */ /* 0x000fe20000010000 */
[----:B-1----:R-:W-:Y:S01]  /*2f30*/  F2FP.BF16.F32.PACK_AB R155, R21, R14 ;  /* 0x0000000e159b723e */ /* 0x002fe200000010ff */
[----:B------:R-:W-:-:S02]  /*2f40*/  FADD.FTZ R197, R197, R10 ;  /* 0x0000000ac5c57221 */ /* 0x000fc40000010000 */
[----:B------:R-:W-:Y:S01]  /*2f50*/  FADD.FTZ R15, R15, R12 ;  /* 0x0000000c0f0f7221 */ /* 0x000fe20000010000 */
[----:B------:R-:W-:Y:S01]  /*2f60*/  WARPGROUP.ARRIVE ;  /* 0x00000000000079c5 */ /* 0x000fe20000000000 */
[----:B------:R-:W-:Y:S02]  /*2f70*/  FADD.FTZ R14, R14, R197 ;  /* 0x000000c50e0e7221 */ /* 0x000fe40000010000 */
[----:B------:R-:W-:Y:S02]  /*2f80*/  FADD.FTZ R156, R156, R15 ;  /* 0x0000000f9c9c7221 */ /* 0x000fe40000010000 */
[----:B------:R-:W-:-:S05]  /*2f90*/  FADD.FTZ R14, R21, R14 ;  /* 0x0000000e150e7221 */ /* 0x000fca0000010000 */
[----:B------:R-:W-:Y:S01]  /*2fa0*/  HGMMA.64x256x16.F32.BF16 R24, R152, gdesc[UR4].tnspB, R24, gsb0 ;  /* 0x43e0000498187df0 */ /* 0x000fe20008001818 */
[----:B------:R-:W-:Y:S01]  /*2fb0*/  UIADD3 UR6, UR10, 0x180, URZ ;  /* 0x000001800a067890 */ /* 0x000fe2000fffe03f */
[----:B------:R-:W-:Y:S01]  /*2fc0*/  UMOV UR7, 0x40000040 ;  /* 0x4000004000077882 */ /* 0x000fe20000000000 */
[----:B------:R-:W-:Y:S02]  /*2fd0*/  WARPGROUP.DEPBAR.LE gsb0, 0x0 ;  /* 0x00008000000079c5 */ /* 0x000fe40000010000 */
[----:B------:R-:W-:Y:S01]  /*2fe0*/  F2FP.BF16.F32.PACK_AB R152, R158, R157 ;  /* 0x0000009d9e98723e */ /* 0x000fe200000010ff */
[----:B------:R-:W-:Y:S01]  /*2ff0*/  FADD.FTZ R157, R157, R156 ;  /* 0x0000009c9d9d7221 */ /* 0x000fe20000010000 */
[----:B------:R-:W-:Y:S01]  /*3000*/  F2FP.BF16.F32.PACK_AB R153, R164, R23 ;  /* 0x00000017a499723e */ /* 0x000fe200000010ff */
[----:B------:R-:W-:Y:S01]  /*3010*/  FADD.FTZ R23, R23, R14 ;  /* 0x0000000e17177221 */ /* 0x000fe20000010000 */
[----:B------:R-:W-:Y:S01]  /*3020*/  F2FP.BF16.F32.PACK_AB R154, R161, R160 ;  /* 0x000000a0a19a723e */ /* 0x000fe200000010ff */
[----:B------:R-:W-:Y:S01]  /*3030*/  FADD.FTZ R157, R158, R157 ;  /* 0x0000009d9e9d7221 */ /* 0x000fe20000010000 */
[----:B------:R-:W-:Y:S01]  /*3040*/  F2FP.BF16.F32.PACK_AB R155, R192, R159 ;  /* 0x0000009fc09b723e */ /* 0x000fe200000010ff */
[----:B------:R-:W-:-:S02]  /*3050*/  FADD.FTZ R164, R164, R23 ;  /* 0x00000017a4a47221 */ /* 0x000fc40000010000 */
[----:B------:R-:W-:Y:S01]  /*3060*/  FADD.FTZ R160, R160, R157 ;  /* 0x0000009da0a07221 */ /* 0x000fe20000010000 */
[----:B------:R-:W-:Y:S01]  /*3070*/  WARPGROUP.ARRIVE ;  /* 0x00000000000079c5 */ /* 0x000fe20000000000 */
[----:B------:R-:W-:Y:S02]  /*3080*/  FADD.FTZ R159, R159, R164 ;  /* 0x000000a49f9f7221 */ /* 0x000fe40000010000 */
[----:B------:R-:W-:Y:S02]  /*3090*/  FADD.FTZ R161, R161, R160 ;  /* 0x000000a0a1a17221 */ /* 0x000fe40000010000 */
[----:B------:R-:W-:-:S08]  /*30a0*/  FADD.FTZ R192, R192, R159 ;  /* 0x0000009fc0c07221 */ /* 0x000fd00000010000 */
        /* <DEDUP_REMOVED lines=23> */
[----:B0-----:R-:W-:Y:S01]  /*3220*/  F2FP.BF16.F32.PACK_AB R153, R186, R175 ;  /* 0x000000afba99723e */ /* 0x001fe200000010ff */
[----:B------:R-:W-:Y:S01]  /*3230*/  FADD.FTZ R175, R175, R174 ;  /* 0x000000aeafaf7221 */ /* 0x000fe20000010000 */
[----:B------:R-:W-:Y:S01]  /*3240*/  F2FP.BF16.F32.PACK_AB R154, R173, R170 ;  /* 0x000000aaad9a723e */ /* 0x000fe200000010ff */
[----:B------:R-:W-:Y:S01]  /*3250*/  FADD.FTZ R171, R171, R166 ;  /* 0x000000a6abab7221 */ /* 0x000fe20000010000 */
[----:B--2---:R-:W-:Y:S01]  /*3260*/  F2FP.BF16.F32.PACK_AB R155, R188, R185 ;  /* 0x000000b9bc9b723e */ /* 0x004fe200000010ff */
[----:B------:R-:W-:-:S02]  /*3270*/  FADD.FTZ R186, R186, R175 ;  /* 0x000000afbaba7221 */ /* 0x000fc40000010000 */
[----:B------:R-:W-:Y:S01]  /*3280*/  FADD.FTZ R4, R170, R171 ;  /* 0x000000abaa047221 */ /* 0x000fe20000010000 */
[----:B------:R-:W-:Y:S01]  /*3290*/  WARPGROUP.ARRIVE ;  /* 0x00000000000079c5 */ /* 0x000fe20000000000 */
[----:B------:R-:W-:Y:S02]  /*32a0*/  FADD.FTZ R185, R185, R186 ;  /* 0x000000bab9b97221 */ /* 0x000fe40000010000 */
[----:B------:R-:W-:Y:S02]  /*32b0*/  FADD.FTZ R4, R173, R4 ;  /* 0x00000004ad047221 */ /* 0x000fe40000010000 */
[----:B------:R-:W-:-:S08]  /*32c0*/  FADD.FTZ R6, R188, R185 ;  /* 0x000000b9bc067221 */ /* 0x000fd00000010000 */
[----:B------:R-:W-:Y:S03]  /*32d0*/  HGMMA.64x256x16.F32.BF16 R24, R152, gdesc[UR4].tnspB, R24, gsb0 ;  /* 0x43e0000498187df0 */ /* 0x000fe60008001818 */
[----:B------:R-:W-:Y:S02]  /*32e0*/  WARPGROUP.DEPBAR.LE gsb0, 0x0 ;  /* 0x00008000000079c5 */ /* 0x000fe40000010000 */
[----:B------:R0:W-:Y:S01]  /*32f0*/  @!P1 SYNCS.ARRIVE.TRANS64.RED.A1T0 RZ, [R184+URZ], RZ ;  /* 0x000000ffb8ff99a7 */ /* 0x0001e2000810043f */
[----:B------:R-:W-:Y:S05]  /*3300*/  @!P2 BRA `(.L_x_191) ;  /* 0x00000024000ca947 */ /* 0x000fea0003800000 */
[----:B------:R-:W-:Y:S01]  /*3310*/  IMAD.MOV.U32 R11, RZ, RZ, R3 ;  /* 0x000000ffff0b7224 */ /* 0x000fe200078e0003 */
[----:B------:R-:W-:Y:S01]  /*3320*/  UIADD3 UR45, UR45, -0x2, URZ ;  /* 0xfffffffe2d2d7890 */ /* 0x000fe2000fffe03f */
[----:B------:R-:W-:Y:S01]  /*3330*/  IMAD.MOV.U32 R7, RZ, RZ, R0 ;  /* 0x000000ffff077224 */ /* 0x000fe200078e0000 */
[----:B------:R-:W-:-:S10]  /*3340*/  ULDC UR27, c[0x0][0xa80] ;  /* 0x0002a000001b7ab9 */ /* 0x000fd40000000800 */
.L_x_200:
        /* <DEDUP_REMOVED lines=8> */
[----:B-1----:R-:W-:Y:S11]  /*33d0*/  @!P0 BRA `(.L_x_192) ;  /* 0x0000000000048947 */ /* 0x002ff60003800000 */
[----:B------:R-:W-:Y:S01]  /*33e0*/  BPT.TRAP 0x1 ;  /* 0x000000040000795c */ /* 0x000fe20000300000 */
.L_x_192:
[----:B------:R-:W1:Y:S01]  /*33f0*/  S2UR UR7, SR_CgaCtaId ;  /* 0x00000000000779c3 */ /* 0x000e620000008800 */
[----:B------:R-:W-:Y:S01]  /*3400*/  UMOV UR6, 0x400 ;  /* 0x0000040000067882 */ /* 0x000fe20000000000 */
[----:B------:R-:W-:-:S05]  /*3410*/  IMAD.U32 R0, RZ, RZ, UR37 ;  /* 0x00000025ff007e24 */ /* 0x000fca000f8e00ff */
[----:B------:R-:W-:Y:S01]  /*3420*/  SHF.L.U32 R0, R0, 0x1f, RZ ;  /* 0x0000001f00007819 */ /* 0x000fe200000006ff */
[----:B-1----:R-:W-:-:S04]  /*3430*/  ULEA UR20, UR7, UR6, 0x18 ;  /* 0x0000000607147291 */ /* 0x002fc8000f8ec03f */
[----:B------:R-:W-:-:S09]  /*3440*/  ULEA UR28, UR38, UR20, 0x3 ;  /* 0x00000014261c7291 */ /* 0x000fd2000f8e183f */
[----:B------:R1:W2:Y:S01]  /*3450*/  SYNCS.PHASECHK.TRANS64.TRYWAIT P3, [UR28+0x32430], R0 ;  /* 0x03243000ff0075a7 */ /* 0x0002a2000806015c */
[----:B------:R-:W-:Y:S05]  /*3460*/  @!P0 BRA `(.L_x_193) ;  /* 0x0000000000048947 */ /* 0x000fea0003800000 */
[----:B------:R-:W-:Y:S01]  /*3470*/  BPT.TRAP 0x1 ;  /* 0x000000040000795c */ /* 0x000fe20000300000 */
.L_x_193:
[----:B--2---:R-:W-:Y:S05]  /*3480*/  @P3 BRA `(.L_x_194) ;  /* 0x0000000000083947 */ /* 0x004fea0003800000 */
[----:B------:R-:W2:Y:S02]  /*3490*/  SYNCS.PHASECHK.TRANS64.TRYWAIT P3, [UR28+0x32430], R0 ;  /* 0x03243000ff0075a7 */ /* 0x000ea4000806015c */
[----:B--2---:R-:W-:Y:S05]  /*34a0*/  @!P3 BRA `(.L_x_195) ;  /* 0x00000098005cb947 */ /* 0x004fea0003800000 */
.L_x_194:
[----:B------:R-:W-:Y:S01]  /*34b0*/  UIMAD UR6, UR38, 0x300, UR24 ;  /* 0x00000300260678a4 */ /* 0x000fe2000f8e0218 */
[----:B0-----:R-:W-:Y:S01]  /*34c0*/  WARPGROUP.ARRIVE ;  /* 0x00000000000079c5 */ /* 0x001fe20000000000 */
[----:B------:R-:W-:Y:S01]  /*34d0*/  UMOV UR7, 0x40000040 ;  /* 0x4000004000077882 */ /* 0x000fe20000000000 */
[----:B------:R-:W-:Y:S01]  /*34e0*/  UMOV UR11, 0x40000040 ;  /* 0x40000040000b7882 */ /* 0x000fe20000000000 */
[----:B------:R-:W-:Y:S02]  /*34f0*/  UIADD3 UR10, UR6, 0x2, URZ ;  /* 0x00000002060a7890 */ /* 0x000fe4000fffe03f */
[----:B------:R-:W-:Y:S01]  /*3500*/  UIADD3 UR14, UR6, 0x4, URZ ;  /* 0x00000004060e7890 */ /* 0x000fe2000fffe03f */
[----:B------:R-:W-:Y:S02]  /*3510*/  UMOV UR15, 0x40000040 ;  /* 0x40000040000f7882 */ /* 0x000fe40000000000 */
[----:B------:R-:W-:Y:S01]  /*3520*/  HGMMA.64x96x16.F32.BF16 R152, gdesc[UR4], RZ, !UPT, gsb0 ;  /* 0x01600000049879f0 */ /* 0x000fe2000c0018ff */
[----:B------:R-:W-:Y:S01]  /*3530*/  UIADD3 UR18, UR6, 0x6, URZ ;  /* 0x0000000606127890 */ /* 0x000fe2000fffe03f */
        /* <DEDUP_REMOVED lines=11> */
[----:B------:R-:W-:Y:S05]  /*35f0*/  @!P0 BRA `(.L_x_196) ;  /* 0x0000000000048947 */ /* 0x000fea0003800000 */
[----:B------:R-:W-:Y:S01]  /*3600*/  BPT.TRAP 0x1 ;  /* 0x000000040000795c */ /* 0x000fe20000300000 */
.L_x_196:
[----:B------:R0:W3:Y:S01]  /*3610*/  SYNCS.PHASECHK.TRANS64.TRYWAIT P3, [UR28+0x32450], R0 ;  /* 0x03245000ff0075a7 */ /* 0x0000e2000806015c */
[----:B------:R-:W-:Y:S05]  /*3620*/  @!P0 BRA `(.L_x_197) ;  /* 0x0000000000048947 */ /* 0x000fea0003800000 */
[----:B------:R-:W-:Y:S01]  /*3630*/  BPT.TRAP 0x1 ;  /* 0x000000040000795c */ /* 0x000fe20000300000 */
.L_x_197:
[----:B---3--:R-:W-:Y:S05]  /*3640*/  @P3 BRA `(.L_x_198) ;  /* 0x0000000000083947 */ /* 0x008fea0003800000 */
[----:B------:R-:W3:Y:S02]  /*3650*/  SYNCS.PHASECHK.TRANS64.TRYWAIT P3, [UR28+0x32450], R0 ;  /* 0x03245000ff0075a7 */ /* 0x000ee4000806015c */
[----:B---3--:R-:W-:Y:S05]  /*3660*/  @!P3 BRA `(.L_x_199) ;  /* 0x000000980004b947 */ /* 0x008fea0003800000 */
.L_x_198:
[----:B------:R-:W-:Y:S01]  /*3670*/  ULEA UR20, UR42, UR20, 0xd ;  /* 0x000000142a147291 */ /* 0x000fe2000f8e683f */
[----:B------:R-:W-:Y:S01]  /*3680*/  WARPGROUP.ARRIVE ;  /* 0x00000000000079c5 */ /* 0x000fe20000000000 */
[----:B------:R-:W-:-:S05]  /*3690*/  UIMAD UR7, UR38, 0xc00, UR25 ;  /* 0x00000c00260778a4 */ /* 0x000fca000f8e0219 */
[----:B------:R-:W3:Y:S01]  /*36a0*/  S2R R200, SR_TID.X ;  /* 0x0000000000c87919 */ /* 0x000ee20000002100 */
[----:B------:R-:W-:Y:S01]  /*36b0*/  UIADD3 UR20, UR20, 0x22400, URZ ;  /* 0x0002240014147890 */ /* 0x000fe2000fffe03f */
[----:B------:R-:W-:Y:S01]  /*36c0*/  IMAD.U32 R20, RZ, RZ, UR28 ;  /* 0x0000001cff147e24 */ /* 0x000fe2000f8e00ff */
[----:B------:R-:W-:Y:S01]  /*36d0*/  UMOV UR23, 0x40000040 ;  /* 0x4000004000177882 */ /* 0x000fe20000000000 */
[----:B------:R-:W-:Y:S01]  /*36e0*/  UMOV UR21, 0x40000040 ;  /* 0x4000004000157882 */ /* 0x000fe20000000000 */
[----:B------:R-:W-:Y:S01]  /*36f0*/  USHF.R.U32.HI UR20, URZ, 0x4, UR20 ;  /* 0x000000043f147899 */ /* 0x000fe20008011614 */
[C---:B------:R-:W-:Y:S01]  /*3700*/  @!P1 VIADD R21, R20.reuse, 0x32440 ;  /* 0x0003244014159836 */ /* 0x040fe20000000000 */
[----:B------:R-:W-:Y:S01]  /*3710*/  UMOV UR22, UR7 ;  /* 0x0000000700167c82 */ /* 0x000fe20008000000 */
[----:B------:R-:W-:Y:S01]  /*3720*/  UIMAD UR10, UR38, 0xc00, UR26 ;  /* 0x00000c00260a78a4 */ /* 0x000fe2000f8e021a */
[----:B------:R-:W-:Y:S01]  /*3730*/  @!P1 VIADD R20, R20, 0x32460 ;  /* 0x0003246014149836 */ /* 0x000fe20000000000 */
[----:B------:R-:W-:-:S04]  /*3740*/  ULOP3.LUT UR6, UR20, 0x3fff, URZ, 0xc0, !UPT ;  /* 0x00003fff14067892 */ /* 0x000fc8000f8ec03f */
[----:B------:R-:W-:Y:S01]  /*3750*/  ULOP3.LUT UR6, UR6, 0x10000, URZ, 0xfc, !UPT ;  /* 0x0001000006067892 */ /* 0x000fe2000f8efc3f */
[----:B------:R-:W-:-:S06]  /*3760*/  @!P1 PRMT R20, RZ, 0x654, R20 ;  /* 0x00000654ff149816 */ /* 0x000fcc0000000014 */
[----:B------:R-:W-:Y:S02]  /*3770*/  UMOV UR20, UR6 ;  /* 0x0000000600147c82 */ /* 0x000fe40008000000 */
[----:B------:R-:W-:Y:S01]  /*3780*/  HGMMA.64x96x16.F32.BF16 R152, gdesc[UR20], R152, gsb0 ;  /* 0x01600000149879f0 */ /* 0x000fe20008001898 */
[----:B------:R-:W-:Y:S02]  /*3790*/  UIADD3 UR22, UR7, 0x2, URZ ;  /* 0x0000000207167890 */ /* 0x000fe4000fffe03f */
[----:B------:R-:W-:Y:S01]  /*37a0*/  UIADD3 UR20, UR6, 0x2, URZ ;  /* 0x0000000206147890 */ /* 0x000fe2000fffe03f */
[----:B------:R-:W-:Y:S01]  /*37b0*/  UMOV UR23, 0x40000040 ;  /* 0x4000004000177882 */ /* 0x000fe20000000000 */
[----:B------:R-:W-:Y:S01]  /*37c0*/  UMOV UR21, 0x40000040 ;  /* 0x4000004000157882 */ /* 0x000fe20000000000 */
[----:B---3--:R-:W-:Y:S01]  /*37d0*/  SHF.R.U32.HI R200, RZ, 0x7, R200 ;  /* 0x00000007ffc87819 */ /* 0x008fe200000116c8 */
        /* <DEDUP_REMOVED lines=98> */
[----:B------:R-:W-:Y:S01]  /*3e00*/  UMOV UR6, UR10 ;  /* 0x0000000a00067c82 */ /* 0x000fe20008000000 */
[----:B------:R-:W-:Y:S01]  /*3e10*/  UMOV UR7, 0x40000040 ;  /* 0x4000004000077882 */ /* 0x000fe20000000000 */
[----:B------:R-:W-:Y:S02]  /*3e20*/  WARPGROUP.DEPBAR.LE gsb0, 0x0 ;  /* 0x00008000000079c5 */ /* 0x000fe40000010000 */
[----:B------:R-:W-:-:S06]  /*3e30*/  WARPGROUP.ARRIVE ;  /* 0x00000000000079c5 */ /* 0x000fcc0000000000 */
[----:B------:R-:W-:Y:S03]  /*3e40*/  HGMMA.64x96x16.F32.BF16 R152, gdesc[UR20], R152, gsb0 ;  /* 0x01600000149879f0 */ /* 0x000fe60008001898 */
[----:B------:R-:W-:Y:S02]  /*3e50*/  WARPGROUP.DEPBAR.LE gsb0, 0x0 ;  /* 0x00008000000079c5 */ /* 0x000fe40000010000 */
[----:B012---:R-:W-:-:S04]  /*3e60*/  FMNMX.FTZ R0, R152, R7, !PT ;  /* 0x0000000798007209 */ /* 0x007fc80007810000 */
[----:B------:R-:W-:-:S04]  /*3e70*/  FMNMX.FTZ R3, R153, R0, !PT ;  /* 0x0000000099037209 */ /* 0x000fc80007810000 */
[----:B------:R-:W-:-:S04]  /*3e80*/  FMNMX.FTZ R0, R156, R3, !PT ;  /* 0x000000039c007209 */ /* 0x000fc80007810000 */
[----:B------:R-:W-:-:S04]  /*3e90*/  FMNMX.FTZ R3, R157, R0, !PT ;  /* 0x000000009d037209 */ /* 0x000fc80007810000 */
[----:B------:R-:W-:-:S04]  /*3ea0*/  FMNMX.FTZ R0, R160, R3, !PT ;  /* 0x00000003a0007209 */ /* 0x000fc80007810000 */
[----:B------:R-:W-:Y:S02]  /*3eb0*/  FMNMX.FTZ R3, R161, R0, !PT ;  /* 0x00000000a1037209 */ /* 0x000fe40007810000 */
[----:B------:R-:W-:Y:S02]  /*3ec0*/  FMNMX.FTZ R0, R154, R11, !PT ;  /* 0x0000000b9a007209 */ /* 0x000fe40007810000 */
[----:B------:R-:W-:Y:S02]  /*3ed0*/  FMNMX.FTZ R8, R164, R3, !PT ;  /* 0x00000003a4087209 */ /* 0x000fe40007810000 */
[----:B------:R-:W-:Y:S02]  /*3ee0*/  FMNMX.FTZ R3, R155, R0, !PT ;  /* 0x000000009b037209 */ /* 0x000fe40007810000 */
[----:B------:R-:W-:Y:S02]  /*3ef0*/  FMNMX.FTZ R5, R165, R8, !PT ;  /* 0x00000008a5057209 */ /* 0x000fe40007810000 */
[----:B------:R-:W-:-:S02]  /*3f00*/  FMNMX.FTZ R0, R158, R3, !PT ;  /* 0x000000039e007209 */ /* 0x000fc40007810000 */
        /* <DEDUP_REMOVED lines=31> */
[----:B------:R-:W-:-:S03]  /*4100*/  FMNMX.FTZ R0, R190, R3, !PT ;  /* 0x00000003be007209 */ /* 0x000fc60007810000 */
[----:B------:R-:W0:Y:S01]  /*4110*/  SHFL.BFLY PT, R5, R8, 0x2, 0x1f ;  /* 0x0c401f0008057f89 */ /* 0x000e2200000e0000 */
[----:B------:R-:W-:-:S04]  /*4120*/  FMNMX.FTZ R3, R191, R0, !PT ;  /* 0x00000000bf037209 */ /* 0x000fc80007810000 */
[----:B------:R-:W-:-:S04]  /*4130*/  FMNMX.FTZ R0, R194, R3, !PT ;  /* 0x00000003c2007209 */ /* 0x000fc80007810000 */
[----:B------:R-:W-:-:S04]  /*4140*/  FMNMX.FTZ R3, R195, R0, !PT ;  /* 0x00000000c3037209 */ /* 0x000fc80007810000 */
[----:B------:R-:W-:-:S04]  /*4150*/  FMNMX.FTZ R0, R198, R3, !PT ;  /* 0x00000003c6007209 */ /* 0x000fc80007810000 */
[----:B------:R-:W-:-:S05]  /*4160*/  FMNMX.FTZ R3, R199, R0, !PT ;  /* 0x00000000c7037209 */ /* 0x000fca0007810000 */
[----:B------:R-:W1:Y:S01]  /*4170*/  SHFL.BFLY PT, R10, R3, 0x2, 0x1f ;  /* 0x0c401f00030a7f89 */ /* 0x000e6200000e0000 */
[----:B0-----:R-:W-:-:S05]  /*4180*/  FMNMX.FTZ R5, R8, R5, !PT ;  /* 0x0000000508057209 */ /* 0x001fca0007810000 */
[----:B------:R-:W0:Y:S01]  /*4190*/  SHFL.BFLY PT, R0, R5, 0x1, 0x1f ;  /* 0x0c201f0005007f89 */ /* 0x000e2200000e0000 */
[----:B-1----:R-:W-:-:S05]  /*41a0*/  FMNMX.FTZ R10, R3, R10, !PT ;  /* 0x0000000a030a7209 */ /* 0x002fca0007810000 */
[----:B------:R-:W1:Y:S01]  /*41b0*/  SHFL.BFLY PT, R13, R10, 0x1, 0x1f ;  /* 0x0c201f000a0d7f89 */ /* 0x000e6200000e0000 */
[----:B0-----:R-:W-:-:S05]  /*41c0*/  FMNMX.FTZ R0, R5, R0, !PT ;  /* 0x0000000005007209 */ /* 0x001fca0007810000 */
[C---:B------:R-:W-:Y:S01]  /*41d0*/  FMUL.FTZ R12, R0.reuse, UR27 ;  /* 0x0000001b000c7c20 */ /* 0x040fe20008410000 */
[----:B------:R-:W-:-:S03]  /*41e0*/  FADD.FTZ R7, -R0, R7 ;  /* 0x0000000700077221 */ /* 0x000fc60000010100 */
[--C-:B------:R-:W-:Y:S01]  /*41f0*/  FFMA.FTZ R156, R156, UR27, -R12.reuse ;  /* 0x0000001b9c9c7c23 */ /* 0x100fe2000801080c */
[--C-:B------:R-:W-:Y:S01]  /*4200*/  FFMA.FTZ R8, R152, UR27, -R12.reuse ;  /* 0x0000001b98087c23 */ /* 0x100fe2000801080c */
[--C-:B------:R-:W-:Y:S01]  /*4210*/  FFMA.FTZ R9, R153, UR27, -R12.reuse ;  /* 0x0000001b99097c23 */ /* 0x100fe2000801080c */
[----:B------:R-:W-:Y:S01]  /*4220*/  FMUL.FTZ R7, R7, UR27 ;  /* 0x0000001b07077c20 */ /* 0x000fe20008410000 */
[----:B------:R-:W-:Y:S01]  /*4230*/  VIADD R153, R200, 0x8 ;  /* 0x00000008c8997836 */ /* 0x000fe20000000000 */
[----:B------:R-:W-:Y:S02]  /*4240*/  @!P1 PRMT R152, RZ, 0x654, R21 ;  /* 0x00000654ff989816 */ /* 0x000fe40000000015 */
[----:B------:R-:W-:Y:S01]  /*4250*/  MUFU.EX2 R8, R8 ;  /* 0x0000000800087308 */ /* 0x000fe20000000800 */
[----:B-1----:R-:W-:Y:S01]  /*4260*/  FMNMX.FTZ R3, R10, R13, !PT ;  /* 0x0000000d0a037209 */ /* 0x002fe20007810000 */
[----:B------:R-:W-:-:S06]  /*4270*/  FFMA.FTZ R13, R157, UR27, -R12 ;  /* 0x0000001b9d0d7c23 */ /* 0x000fcc000801080c */
[----:B------:R0:W-:Y:S01]  /*4280*/  MUFU.EX2 R10, R156 ;  /* 0x0000009c000a7308 */ /* 0x0001e20000000800 */
[--C-:B------:R-:W-:Y:S01]  /*4290*/  FFMA.FTZ R157, R160, UR27, -R12.reuse ;  /* 0x0000001ba09d7c23 */ /* 0x100fe2000801080c */
[--C-:B------:R-:W-:Y:S01]  /*42a0*/  FFMA.FTZ R160, R165, UR27, -R12.reuse ;  /* 0x0000001ba5a07c23 */ /* 0x100fe2000801080c */
[C---:B------:R-:W-:Y:S01]  /*42b0*/  FADD.FTZ R5, -R3.reuse, R11 ;  /* 0x0000000b03057221 */ /* 0x040fe20000010100 */
[----:B------:R-:W-:Y:S01]  /*42c0*/  FMUL.FTZ R23, R3, UR27 ;  /* 0x0000001b03177c20 */ /* 0x000fe20008410000 */
[--C-:B------:R-:W-:Y:S01]  /*42d0*/  FFMA.FTZ R165, R168, UR27, -R12.reuse ;  /* 0x0000001ba8a57c23 */ /* 0x100fe2000801080c */
[--C-:B------:R-:W-:Y:S01]  /*42e0*/  FFMA.FTZ R168, R173, UR27, -R12.reuse ;  /* 0x0000001bada87c23 */ /* 0x100fe2000801080c */
[----:B------:R-:W-:Y:S01]  /*42f0*/  FMUL.FTZ R11, R5, UR27 ;  /* 0x0000001b050b7c20 */ /* 0x000fe20008410000 */
[----:B------:R-:W-:Y:S01]  /*4300*/  IADD3 R5, -R200, 0xb, RZ ;  /* 0x0000000bc8057810 */ /* 0x000fe20007ffe1ff */
[--C-:B------:R-:W-:Y:S01]  /*4310*/  FFMA.FTZ R14, R154, UR27, -R23.reuse ;  /* 0x0000001b9a0e7c23 */ /* 0x100fe20008010817 */
[--C-:B------:R-:W-:Y:S01]  /*4320*/  FFMA.FTZ R15, R155, UR27, -R23.reuse ;  /* 0x0000001b9b0f7c23 */ /* 0x100fe20008010817 */
[--C-:B0-----:R-:W-:Y:S01]  /*4330*/  FFMA.FTZ R156, R159, UR27, -R23.reuse ;  /* 0x0000001b9f9c7c23 */ /* 0x101fe20008010817 */
[--C-:B------:R-:W-:Y:S01]  /*4340*/  FFMA.FTZ R158, R158, UR27, -R23.reuse ;  /* 0x0000001b9e9e7c23 */ /* 0x100fe20008010817 */
[----:B------:R1:W-:Y:S06]  /*4350*/  BAR.ARV R5, 0x100 ;  /* 0x000400050000751d */ /* 0x0003ec0000002000 */
[----:B------:R0:W-:Y:S01]  /*4360*/  @!P1 SYNCS.ARRIVE.TRANS64.RED.A1T0 RZ, [R152+URZ], RZ ;  /* 0x000000ff98ff99a7 */ /* 0x0001e2000810043f */
[----:B------:R-:W2:Y:S01]  /*4370*/  MUFU.EX2 R7, R7 ;  /* 0x0000000700077308 */ /* 0x000ea20000000800 */
[--C-:B------:R-:W-:Y:S01]  /*4380*/  FFMA.FTZ R159, R164, UR27, -R12.reuse ;  /* 0x0000001ba49f7c23 */ /* 0x100fe2000801080c */
[--C-:B------:R-:W-:Y:S01]  /*4390*/  FFMA.FTZ R164, R167, UR27, -R23.reuse ;  /* 0x0000001ba7a47c23 */ /* 0x100fe20008010817 */
[--C-:B------:R-:W-:Y:S01]  /*43a0*/  FFMA.FTZ R167, R172, UR27, -R12.reuse ;  /* 0x0000001baca77c23 */ /* 0x100fe2000801080c */
[--C-:B------:R-:W-:Y:S01]  /*43b0*/  FFMA.FTZ R172, R175, UR27, -R23.reuse ;  /* 0x0000001bafac7c23 */ /* 0x100fe20008010817 */
[--C-:B------:R-:W-:Y:S01]  /*43c0*/  FFMA.FTZ R173, R176, UR27, -R12.reuse ;  /* 0x0000001bb0ad7c23 */ /* 0x100fe2000801080c */
[--C-:B------:R-:W-:Y:S01]  /*43d0*/  FFMA.FTZ R175, R180, UR27, -R12.reuse ;  /* 0x0000001bb4af7c23 */ /* 0x100fe2000801080c */
[--C-:B------:R-:W-:Y:S01]  /*43e0*/  FFMA.FTZ R176, R181, UR27, -R12.reuse ;  /* 0x0000001bb5b07c23 */ /* 0x100fe2000801080c */
[----:B------:R-:W3:Y:S01]  /*43f0*/  MUFU.EX2 R11, R11 ;  /* 0x0000000b000b7308 */ /* 0x000ee20000000800 */
[--C-:B------:R-:W-:Y:S01]  /*4400*/  FFMA.FTZ R180, R183, UR27, -R23.reuse ;  /* 0x0000001bb7b47c23 */ /* 0x100fe20008010817 */
[--C-:B------:R-:W-:Y:S01]  /*4410*/  FFMA.FTZ R181, R184, UR27, -R12.reuse ;  /* 0x0000001bb8b57c23 */ /* 0x100fe2000801080c */
[--C-:B------:R-:W-:Y:S01]  /*4420*/  FFMA.FTZ R183, R188, UR27, -R12.reuse ;  /* 0x0000001bbcb77c23 */ /* 0x100fe2000801080c */
[--C-:B------:R-:W-:Y:S01]  /*4430*/  FFMA.FTZ R184, R189, UR27, -R12.reuse ;  /* 0x0000001bbdb87c23 */ /* 0x100fe2000801080c */
[--C-:B------:R-:W-:Y:S01]  /*4440*/  FFMA.FTZ R188, R191, UR27, -R23.reuse ;  /* 0x0000001bbfbc7c23 */ /* 0x100fe20008010817 */
[--C-:B------:R-:W-:Y:S01]  /*4450*/  FFMA.FTZ R189, R192, UR27, -R12.reuse ;  /* 0x0000001bc0bd7c23 */ /* 0x100fe2000801080c */
[--C-:B------:R-:W-:Y:S01]  /*4460*/  FFMA.FTZ R192, R194, UR27, -R23.reuse ;  /* 0x0000001bc2c07c23 */ /* 0x100fe20008010817 */
[----:B------:R-:W0:Y:S01]  /*4470*/  MUFU.EX2 R9, R9 ;  /* 0x0000000900097308 */ /* 0x000e220000000800 */
[-C--:B--2---:R-:W-:Y:S01]  /*4480*/  FMUL.FTZ R24, R24, R7.reuse ;  /* 0x0000000718187220 */ /* 0x084fe20000410000 */
[-C--:B------:R-:W-:Y:S01]  /*4490*/  FMUL.FTZ R25, R25, R7.reuse ;  /* 0x0000000719197220 */ /* 0x080fe20000410000 */
[-C--:B------:R-:W-:Y:S01]  /*44a0*/  FMUL.FTZ R28, R28, R7.reuse ;  /* 0x000000071c1c7220 */ /* 0x080fe20000410000 */
[-C--:B------:R-:W-:Y:S01]  /*44b0*/  FMUL.FTZ R29, R29, R7.reuse ;  /* 0x000000071d1d7220 */ /* 0x080fe20000410000 */
[-C--:B------:R-:W-:Y:S01]  /*44c0*/  FMUL.FTZ R32, R32, R7.reuse ;  /* 0x0000000720207220 */ /* 0x080fe20000410000 */
[-C--:B------:R-:W-:Y:S01]  /*44d0*/  FMUL.FTZ R33, R33, R7.reuse ;  /* 0x0000000721217220 */ /* 0x080fe20000410000 */
[-C--:B------:R-:W-:Y:S01]  /*44e0*/  FMUL.FTZ R36, R36, R7.reuse ;  /* 0x0000000724247220 */ /* 0x080fe20000410000 */
[----:B------:R-:W2:Y:S01]  /*44f0*/  MUFU.EX2 R13, R13 ;  /* 0x0000000d000d7308 */ /* 0x000ea20000000800 */
        /* <DEDUP_REMOVED lines=15> */
[----:B------:R-:W4:Y:S01]  /*45f0*/  MUFU.EX2 R15, R15 ;  /* 0x0000000f000f7308 */ /* 0x000f220000000800 */
[----:B------:R4:W-:Y:S01]  /*4600*/  BAR.SYNC.DEFER_BLOCKING R153, 0x100 ;  /* 0x000400990000751d */ /* 0x0009e20000010000 */
        /* <DEDUP_REMOVED lines=14> */
[----:B------:R-:W1:Y:S01]  /*46f0*/  MUFU.EX2 R156, R156 ;  /* 0x0000009c009c7308 */ /* 0x000e620000000800 */
        /* <DEDUP_REMOVED lines=30> */
[-C--:B---3--:R-:W-:Y:S01]  /*48e0*/  FMUL.FTZ R26, R26, R11.reuse ;  /* 0x0000000b1a1a7220 */ /* 0x088fe20000410000 */
        /* <DEDUP_REMOVED lines=63> */
[----:B0-----:R-:W-:Y:S01]  /*4ce0*/  F2FP.BF16.F32.PACK_AB R152, R9, R8 ;  /* 0x000000080998723e */ /* 0x001fe200000010ff */
[--C-:B-----5:R-:W-:Y:S01]  /*4cf0*/  FFMA.FTZ R158, R161, UR27, -R12.reuse ;  /* 0x0000001ba19e7c23 */ /* 0x120fe2000801080c */
[----:B--2---:R-:W-:Y:S01]  /*4d00*/  F2FP.BF16.F32.PACK_AB R154, R13, R10 ;  /* 0x0000000a0d9a723e */ /* 0x004fe200000010ff */
[--C-:B------:R-:W-:Y:S01]  /*4d10*/  FFMA.FTZ R161, R162, UR27, -R23.reuse ;  /* 0x0000001ba2a17c23 */ /* 0x100fe20008010817 */
[----:B----4-:R-:W-:Y:S01]  /*4d20*/  F2FP.BF16.F32.PACK_AB R153, R15, R14 ;  /* 0x0000000e0f99723e */ /* 0x010fe200000010ff */
[--C-:B------:R-:W-:Y:S01]  /*4d30*/  FFMA.FTZ R162, R163, UR27, -R23.reuse ;  /* 0x0000001ba3a27c23 */ /* 0x100fe20008010817 */
[----:B-1----:R-:W-:Y:S01]  /*4d40*/  F2FP.BF16.F32.PACK_AB R155, R156, R21 ;  /* 0x000000159c9b723e */ /* 0x002fe200000010ff */
[--C-:B------:R-:W-:Y:S01]  /*4d50*/  FFMA.FTZ R163, R166, UR27, -R23.reuse ;  /* 0x0000001ba6a37c23 */ /* 0x100fe20008010817 */
[----:B------:R-:W-:Y:S01]  /*4d60*/  MUFU.EX2 R157, R157 ;  /* 0x0000009d009d7308 */ /* 0x000fe20000000800 */
[--C-:B------:R-:W-:Y:S01]  /*4d70*/  FFMA.FTZ R166, R169, UR27, -R12.reuse ;  /* 0x0000001ba9a67c23 */ /* 0x100fe2000801080c */
[----:B------:R-:W-:Y:S01]  /*4d80*/  WARPGROUP.ARRIVE ;  /* 0x00000000000079c5 */ /* 0x000fe20000000000 */
[--C-:B------:R-:W-:Y:S01]  /*4d90*/  FFMA.FTZ R169, R170, UR27, -R23.reuse ;  /* 0x0000001baaa97c23 */ /* 0x100fe20008010817 */
[--C-:B------:R-:W-:Y:S01]  /*4da0*/  FFMA.FTZ R170, R171, UR27, -R23.reuse ;  /* 0x0000001babaa7c23 */ /* 0x100fe20008010817 */
[--C-:B------:R-:W-:Y:S01]  /*4db0*/  FFMA.FTZ R171, R174, UR27, -R23.reuse ;  /* 0x0000001baeab7c23 */ /* 0x100fe20008010817 */
[--C-:B------:R-:W-:Y:S01]  /*4dc0*/  FFMA.FTZ R174, R177, UR27, -R12.reuse ;  /* 0x0000001bb1ae7c23 */ /* 0x100fe2000801080c */
[--C-:B------:R-:W-:Y:S01]  /*4dd0*/  FFMA.FTZ R177, R178, UR27, -R23.reuse ;  /* 0x0000001bb2b17c23 */ /* 0x100fe20008010817 */
[----:B------:R-:W-:Y:S01]  /*4de0*/  HGMMA.64x256x16.F32.BF16 R24, R152, gdesc[UR4].tnspB, R24, gsb0 ;  /* 0x43e0000498187df0 */ /* 0x000fe20008001818 */
[----:B------:R-:W0:Y:S01]  /*4df0*/  MUFU.EX2 R158, R158 ;  /* 0x0000009e009e7308 */ /* 0x000e220000000800 */
[----:B------:R-:W-:Y:S01]  /*4e00*/  UIADD3 UR6, UR10, 0x80, URZ ;  /* 0x000000800a067890 */ /* 0x000fe2000fffe03f */
[--C-:B------:R-:W-:Y:S01]  /*4e10*/  FFMA.FTZ R178, R179, UR27, -R23.reuse ;  /* 0x0000001bb3b27c23 */ /* 0x100fe20008010817 */
[----:B------:R-:W-:Y:S01]  /*4e20*/  UMOV UR7, 0x40000040 ;  /* 0x4000004000077882 */ /* 0x000fe20000000000 */
        /* <DEDUP_REMOVED lines=9> */
[--C-:B------:R-:W-:Y:S01]  /*4ec0*/  FFMA.FTZ R194, R198, UR27, -R23.reuse ;  /* 0x0000001bc6c27c23 */ /* 0x100fe20008010817 */
[----:B------:R-:W-:Y:S01]  /*4ed0*/  FFMA.FTZ R12, R197, UR27, -R12 ;  /* 0x0000001bc50c7c23 */ /* 0x000fe2000801080c */
[----:B------:R-:W-:Y:S01]  /*4ee0*/  FFMA.FTZ R23, R199, UR27, -R23 ;  /* 0x0000001bc7177c23 */ /* 0x000fe20008010817 */
[----:B------:R-:W-:Y:S01]  /*4ef0*/  MUFU.EX2 R160, R160 ;  /* 0x000000a000a07308 */ /* 0x000fe20000000800 */
[----:B------:R-:W-:Y:S01]  /*4f00*/  FFMA.FTZ R4, R7, R4, R8 ;  /* 0x0000000407047223 */ /* 0x000fe20000010008 */
[----:B------:R-:W-:Y:S01]  /*4f10*/  FFMA.FTZ R6, R11, R6, R14 ;  /* 0x000000060b067223 */ /* 0x000fe2000001000e */
[----:B------:R-:W-:-:S02]  /*4f20*/  IMAD.MOV.U32 R11, RZ, RZ, R3 ;  /* 0x000000ffff0b7224 */ /* 0x000fc400078e0003 */
[----:B------:R-:W-:Y:S01]  /*4f30*/  FADD.FTZ R9, R9, R4 ;  /* 0x0000000409097221 */ /* 0x000fe20000010000 */
[----:B------:R-:W-:Y:S01]  /*4f40*/  FADD.FTZ R6, R15, R6 ;  /* 0x000000060f067221 */ /* 0x000fe20000010000 */
[----:B------:R-:W-:Y:S01]  /*4f50*/  IMAD.MOV.U32 R7, RZ, RZ, R0 ;  /* 0x000000ffff077224 */ /* 0x000fe200078e0000 */
[----:B------:R-:W-:Y:S01]  /*4f60*/  MUFU.EX2 R161, R161 ;  /* 0x000000a100a17308 */ /* 0x000fe20000000800 */
[----:B------:R-:W-:Y:S01]  /*4f70*/  FADD.FTZ R10, R10, R9 ;  /* 0x000000090a0a7221 */ /* 0x000fe20000010000 */
[----:B------:R-:W-:-:S03]  /*4f80*/  FADD.FTZ R21, R21, R6 ;  /* 0x0000000615157221 */ /* 0x000fc60000010000 */
[----:B------:R-:W-:Y:S01]  /*4f90*/  FADD.FTZ R10, R13, R10 ;  /* 0x0000000a0d0a7221 */ /* 0x000fe20000010000 */
[----:B------:R-:W-:Y:S02]  /*4fa0*/  FADD.FTZ R156, R156, R21 ;  /* 0x000000159c9c7221 */ /* 0x000fe40000010000 */
[----:B------:R-:W1:Y:S08]  /*4fb0*/  MUFU.EX2 R162, R162 ;  /* 0x000000a200a27308 */ /* 0x000e700000000800 */
[----:B------:R-:W-:Y:S08]  /*4fc0*/  MUFU.EX2 R163, R163 ;  /* 0x000000a300a37308 */ /* 0x000ff00000000800 */
[----:B------:R-:W2:Y:S08]  /*4fd0*/  MUFU.EX2 R164, R164 ;  /* 0x000000a400a47308 */ /* 0x000eb00000000800 */
[----:B------:R-:W-:Y:S08]  /*4fe0*/  MUFU.EX2 R165, R165 ;  /* 0x000000a500a57308 */ /* 0x000ff00000000800 */
[----:B------:R-:W3:Y:S08]  /*4ff0*/  MUFU.EX2 R166, R166 ;  /* 0x000000a600a67308 */ /* 0x000ef00000000800 */
[----:B------:R-:W-:Y:S08]  /*5000*/  MUFU.EX2 R167, R167 ;  /* 0x000000a700a77308 */ /* 0x000ff00000000800 */
[----:B------:R-:W-:Y:S08]  /*5010*/  MUFU.EX2 R168, R168 ;  /* 0x000000a800a87308 */ /* 0x000ff00000000800 */
[----:B------:R-:W-:Y:S08]  /*5020*/  MUFU.EX2 R169, R169 ;  /* 0x000000a900a97308 */ /* 0x000ff00000000800 */
[----:B------:R-:W4:Y:S08]  /*5030*/  MUFU.EX2 R170, R170 ;  /* 0x000000aa00aa7308 */ /* 0x000f300000000800 */
[----:B------:R-:W-:Y:S08]  /*5040*/  MUFU.EX2 R171, R171 ;  /* 0x000000ab00ab7308 */ /* 0x000ff00000000800 */
[----:B------:R-:W5:Y:S08]  /*5050*/  MUFU.EX2 R172, R172 ;  /* 0x000000ac00ac7308 */ /* 0x000f700000000800 */
[----:B------:R-:W-:Y:S08]  /*5060*/  MUFU.EX2 R173, R173 ;  /* 0x000000ad00ad7308 */ /* 0x000ff00000000800 */
[----:B------:R-:W5:Y:S08]  /*5070*/  MUFU.EX2 R174, R174 ;  /* 0x000000ae00ae7308 */ /* 0x000f700000000800 */
[----:B------:R-:W-:Y:S08]  /*5080*/  MUFU.EX2 R175, R175 ;  /* 0x000000af00af7308 */ /* 0x000ff00000000800 */
[----:B------:R-:W-:Y:S08]  /*5090*/  MUFU.EX2 R176, R176 ;  /* 0x000000b000b07308 */ /* 0x000ff00000000800 */
[----:B------:R-:W-:Y:S08]  /*50a0*/  MUFU.EX2 R177, R177 ;  /* 0x000000b100b17308 */ /* 0x000ff00000000800 */
[----:B------:R-:W5:Y:S08]  /*50b0*/  MUFU.EX2 R178, R178 ;  /* 0x000000b200b27308 */ /* 0x000f700000000800 */
        /* <DEDUP_REMOVED lines=12> */
[----:B------:R-:W-:Y:S01]  /*5180*/  MUFU.EX2 R191, R191 ;  /* 0x000000bf00bf7308 */ /* 0x000fe20000000800 */
[----:B------:R-:W-:-:S02]  /*5190*/  WARPGROUP.DEPBAR.LE gsb0, 0x0 ;  /* 0x00008000000079c5 */ /* 0x000fc40000010000 */
[----:B0-----:R-:W-:-:S05]  /*51a0*/  F2FP.BF16.F32.PACK_AB R152, R158, R157 ;  /* 0x0000009d9e98723e */ /* 0x001fca00000010ff */
[----:B------:R-:W-:Y:S01]  /*51b0*/  MUFU.EX2 R12, R12 ;  /* 0x0000000c000c7308 */ /* 0x000fe20000000800 */
[----:B-1----:R-:W-:Y:S01]  /*51c0*/  F2FP.BF16.F32.PACK_AB R153, R162, R161 ;  /* 0x000000a1a299723e */ /* 0x002fe200000010ff */
[----:B------:R-:W-:Y:S01]  /*51d0*/  FADD.FTZ R157, R157, R10 ;  /* 0x0000000a9d9d7221 */ /* 0x000fe20000010000 */
[----:B------:R-:W-:Y:S01]  /*51e0*/  F2FP.BF16.F32.PACK_AB R154, R160, R159 ;  /* 0x0000009fa09a723e */ /* 0x000fe200000010ff */
[----:B------:R-:W-:Y:S01]  /*51f0*/  FADD.FTZ R161, R161, R156 ;  /* 0x0000009ca1a17221 */ /* 0x000fe20000010000 */
[----:B--2---:R-:W-:Y:S01]  /*5200*/  F2FP.BF16.F32.PACK_AB R155, R164, R163 ;  /* 0x000000a3a49b723e */ /* 0x004fe200000010ff */
[----:B------:R-:W-:Y:S02]  /*5210*/  FADD.FTZ R158, R158, R157 ;  /* 0x0000009d9e9e7221 */ /* 0x000fe40000010000 */
[----:B------:R-:W-:Y:S01]  /*5220*/  MUFU.EX2 R192, R192 ;  /* 0x000000c000c07308 */ /* 0x000fe20000000800 */
[----:B------:R-:W-:Y:S01]  /*5230*/  WARPGROUP.ARRIVE ;  /* 0x00000000000079c5 */ /* 0x000fe20000000000 */
[----:B------:R-:W-:Y:S01]  /*5240*/  FADD.FTZ R162, R162, R161 ;  /* 0x000000a1a2a27221 */ /* 0x000fe20000010000 */
[----:B------:R-:W-:-:S03]  /*5250*/  FADD.FTZ R159, R159, R158 ;  /* 0x0000009e9f9f7221 */ /* 0x000fc60000010000 */
[----:B------:R-:W-:Y:S01]  /*5260*/  FADD.FTZ R163, R163, R162 ;  /* 0x000000a2a3a37221 */ /* 0x000fe20000010000 */
[----:B------:R-:W-:Y:S01]  /*5270*/  HGMMA.64x256x16.F32.BF16 R24, R152, gdesc[UR4].tnspB, R24, gsb0 ;  /* 0x43e0000498187df0 */ /* 0x000fe20008001818 */
[----:B------:R-:W-:Y:S01]  /*5280*/  UIADD3 UR6, UR10, 0x100, URZ ;  /* 0x000001000a067890 */ /* 0x000fe2000fffe03f */
[----:B------:R-:W0:Y:S01]  /*5290*/  MUFU.EX2 R193, R193 ;  /* 0x000000c100c17308 */ /* 0x000e220000000800 */
[----:B------:R-:W-:Y:S01]  /*52a0*/  UMOV UR7, 0x40000040 ;  /* 0x4000004000077882 */ /* 0x000fe20000000000 */
[----:B------:R-:W-:Y:S01]  /*52b0*/  FADD.FTZ R160, R160, R159 ;  /* 0x0000009fa0a07221 */ /* 0x000fe20000010000 */
[----:B------:R-:W-:-:S05]  /*52c0*/  FADD.FTZ R164, R164, R163 ;  /* 0x000000a3a4a47221 */ /* 0x000fca0000010000 */
[----:B------:R-:W-:Y:S08]  /*52d0*/  MUFU.EX2 R194, R194 ;  /* 0x000000c200c27308 */ /* 0x000ff00000000800 */
[----:B------:R-:W1:Y:S01]  /*52e0*/  MUFU.EX2 R23, R23 ;  /* 0x0000001700177308 */ /* 0x000e620000000800 */
[----:B------:R-:W-:Y:S02]  /*52f0*/  WARPGROUP.DEPBAR.LE gsb0, 0x0 ;  /* 0x00008000000079c5 */ /* 0x000fe40000010000 */
[----:B---3--:R-:W-:Y:S01]  /*5300*/  F2FP.BF16.F32.PACK_AB R152, R166, R165 ;  /* 0x000000a5a698723e */ /* 0x008fe200000010ff */
[----:B------:R-:W-:Y:S01]  /*5310*/  FADD.FTZ R165, R165, R160 ;  /* 0x000000a0a5a57221 */ /* 0x000fe20000010000 */
[----:B----4-:R-:W-:Y:S01]  /*5320*/  F2FP.BF16.F32.PACK_AB R153, R170, R169 ;  /* 0x000000a9aa99723e */ /* 0x010fe200000010ff */
[----:B------:R-:W-:Y:S01]  /*5330*/  FADD.FTZ R169, R169, R164 ;  /* 0x000000a4a9a97221 */ /* 0x000fe20000010000 */
[----:B------:R-:W-:Y:S01]  /*5340*/  F2FP.BF16.F32.PACK_AB R154, R168, R167 ;  /* 0x000000a7a89a723e */ /* 0x000fe200000010ff */
[----:B------:R-:W-:Y:S01]  /*5350*/  FADD.FTZ R166, R166, R165 ;  /* 0x000000a5a6a67221 */ /* 0x000fe20000010000 */
[----:B-----5:R-:W-:Y:S01]  /*5360*/  F2FP.BF16.F32.PACK_AB R155, R172, R171 ;  /* 0x000000abac9b723e */ /* 0x020fe200000010ff */
[----:B------:R-:W-:-:S02]  /*5370*/  FADD.FTZ R170, R170, R169 ;  /* 0x000000a9aaaa7221 */ /* 0x000fc40000010000 */
[----:B------:R-:W-:Y:S01]  /*5380*/  FADD.FTZ R167, R167, R166 ;  /* 0x000000a6a7a77221 */ /* 0x000fe20000010000 */
[----:B------:R-:W-:Y:S01]  /*5390*/  WARPGROUP.ARRIVE ;  /* 0x00000000000079c5 */ /* 0x000fe20000000000 */
[----:B------:R-:W-:Y:S02]  /*53a0*/  FADD.FTZ R171, R171, R170 ;  /* 0x000000aaabab7221 */ /* 0x000fe40000010000 */
[----:B------:R-:W-:Y:S02]  /*53b0*/  FADD.FTZ R168, R168, R167 ;  /* 0x000000a7a8a87221 */ /* 0x000fe40000010000 */
[----:B------:R-:W-:Y:S01]  /*53c0*/  FADD.FTZ R172, R172, R171 ;  /* 0x000000abacac7221 */ /* 0x000fe20000010000 */
[----:B------:R-:W-:Y:S01]  /*53d0*/  HGMMA.64x256x16.F32.BF16 R24, R152, gdesc[UR4].tnspB, R24, gsb0 ;  /* 0x43e0000498187df0 */ /* 0x000fe20008001818 */
[----:B------:R-:W-:Y:S01]  /*53e0*/  UIADD3 UR6, UR10, 0x180, URZ ;  /* 0x000001800a067890 */ /* 0x000fe2000fffe03f */
[----:B------:R-:W-:Y:S01]  /*53f0*/  UMOV UR7, 0x40000040 ;  /* 0x4000004000077882 */ /* 0x000fe20000000000 */
[----:B------:R-:W-:-:S02]  /*5400*/  WARPGROUP.DEPBAR.LE gsb0, 0x0 ;  /* 0x00008000000079c5 */ /* 0x000fc40000010000 */
[----:B------:R-:W-:Y:S01]  /*5410*/  F2FP.BF16.F32.PACK_AB R152, R174, R173 ;  /* 0x000000adae98723e */ /* 0x000fe200000010ff */
[----:B------:R-:W-:Y:S01]  /*5420*/  FADD.FTZ R173, R173, R168 ;  /* 0x000000a8adad7221 */ /* 0x000fe20000010000 */
[----:B------:R-:W-:Y:S01]  /*5430*/  F2FP.BF16.F32.PACK_AB R153, R178, R177 ;  /* 0x000000b1b299723e */ /* 0x000fe200000010ff */
[----:B------:R-:W-:Y:S01]  /*5440*/  FADD.FTZ R177, R177, R172 ;  /* 0x000000acb1b17221 */ /* 0x000fe20000010000 */
[----:B------:R-:W-:Y:S01]  /*5450*/  F2FP.BF16.F32.PACK_AB R154, R176, R175 ;  /* 0x000000afb09a723e */ /* 0x000fe200000010ff */
[----:B------:R-:W-:Y:S01]  /*5460*/  FADD.FTZ R174, R174, R173 ;  /* 0x000000adaeae7221 */ /* 0x000fe20000010000 */
[----:B------:R-:W-:Y:S01]  /*5470*/  F2FP.BF16.F32.PACK_AB R155, R180, R179 ;  /* 0x000000b3b49b723e */ /* 0x000fe200000010ff */
[----:B------:R-:W-:Y:S02]  /*5480*/  FADD.FTZ R178, R178, R177 ;  /* 0x000000b1b2b27221 */ /* 0x000fe40000010000 */
[----:B------:R-:W-:Y:S01]  /*5490*/  FADD.FTZ R175, R175, R174 ;  /* 0x000000aeafaf7221 */ /* 0x000fe20000010000 */
[----:B------:R-:W-:Y:S01]  /*54a0*/  WARPGROUP.ARRIVE ;  /* 0x00000000000079c5 */ /* 0x000fe20000000000 */
[----:B------:R-:W-:-:S02]  /*54b0*/  FADD.FTZ R179, R179, R178 ;  /* 0x000000b2b3b37221 */ /* 0x000fc40000010000 */
        /* <DEDUP_REMOVED lines=39> */
[----:B------:R-:W-:Y:S05]  /*5730*/  @P2 BRA `(.L_x_200) ;  /* 0xffffffdc00042947 */ /* 0x000fea000383ffff */
.L_x_191:
[----:B------:R-:W2:Y:S01]  /*5740*/  SHFL.BFLY PT, R7, R4, 0x2, 0x1f ;  /* 0x0c401f0004077f89 */ /* 0x000ea200000e0000 */
[----:B------:R-:W-:Y:S01]  /*5750*/  MOV R206, 0x400 ;  /* 0x0000040000ce7802 */ /* 0x000fe20000000f00 */
[----:B------:R-:W-:Y:S02]  /*5760*/  UIADD3 UR4, -UR43, URZ, URZ ;  /* 0x0000003f2b047290 */ /* 0x000fe4000fffe13f */
[----:B------:R-:W3:Y:S01]  /*5770*/  SHFL.BFLY PT, R9, R6, 0x2, 0x1f ;  /* 0x0c401f0006097f89 */ /* 0x000ee200000e0000 */
[----:B------:R-:W-:Y:S01]  /*5780*/  ULDC UR10, c[0x0][0xd44] ;  /* 0x00035100000a7ab9 */ /* 0x000fe20000000800 */
[----:B------:R-:W-:Y:S01]  /*5790*/  ULDC.64 UR6, c[0x0][0xc90] ;  /* 0x0003240000067ab9 */ /* 0x000fe20000000a00 */
[----:B------:R-:W-:Y:S01]  /*57a0*/  UIMAD UR10, UR10, UR4, UR41 ;  /* 0x000000040a0a72a4 */ /* 0x000fe2000f8e0229 */
[----:B------:R-:W4:Y:S01]  /*57b0*/  S2R R11, SR_CgaCtaId ;  /* 0x00000000000b7919 */ /* 0x000f220000008800 */
[----:B------:R-:W-:Y:S02]  /*57c0*/  ULDC.64 UR8, c[0x0][0xbe8] ;  /* 0x0002fa0000087ab9 */ /* 0x000fe40000000a00 */
[----:B------:R-:W-:Y:S01]  /*57d0*/  USHF.R.S32.HI UR11, URZ, 0x1f, UR10 ;  /* 0x0000001f3f0b7899 */ /* 0x000fe2000801140a */
[----:B------:R-:W0:Y:S01]  /*57e0*/  S2R R13, SR_SWINHI ;  /* 0x00000000000d7919 */ /* 0x000e220000002f00 */
[----:B------:R-:W-:-:S02]  /*57f0*/  UIMAD.WIDE.U32 UR4, UR10, UR6, URZ ;  /* 0x000000060a0472a5 */ /* 0x000fc4000f8e003f */
[----:B------:R-:W-:Y:S01]  /*5800*/  UIMAD UR6, UR11, UR6, URZ ;  /* 0x000000060b0672a4 */ /* 0x000fe2000f8e023f */
[----:B------:R1:W-:Y:S06]  /*5810*/  BAR.ARV R5, 0x100 ;  /* 0x000400050000751d */ /* 0x0003ec0000002000 */
[----:B------:R-:W-:Y:S01]  /*5820*/  UIMAD UR6, UR10, UR7, UR6 ;  /* 0x000000070a0672a4 */ /* 0x000fe2000f8e0206 */
[----:B--2---:R-:W-:Y:S01]  /*5830*/  FADD.FTZ R7, R7, R4 ;  /* 0x0000000407077221 */ /* 0x004fe20000010000 */
[----:B------:R-:W-:Y:S01]  /*5840*/  IMAD.MOV.U32 R4, RZ, RZ, RZ ;  /* 0x000000ffff047224 */ /* 0x000fe200078e00ff */
[----:B------:R-:W-:Y:S06]  /*5850*/  BAR.ARV 0x8, 0x180 ;  /* 0x0206000000007b1d */ /* 0x000fec0000002000 */
[----:B---3--:R-:W-:Y:S01]  /*5860*/  FADD.FTZ R9, R9, R6 ;  /* 0x0000000609097221 */ /* 0x008fe20000010000 */
[----:B------:R-:W-:Y:S01]  /*5870*/  IMAD.MOV.U32 R6, RZ, RZ, -0x800000 ;  /* 0xff800000ff067424 */ /* 0x000fe200078e00ff */
[----:B------:R-:W2:Y:S01]  /*5880*/  SHFL.BFLY PT, R8, R7, 0x1, 0x1f ;  /* 0x0c201f0007087f89 */ /* 0x000ea200000e0000 */
[----:B-1----:R-:W-:Y:S01]  /*5890*/  IMAD.MOV.U32 R5, RZ, RZ, -0x800000 ;  /* 0xff800000ff057424 */ /* 0x002fe200078e00ff */
[----:B------:R-:W-:-:S02]  /*58a0*/  USHF.R.S32.HI UR7, URZ, 0x1f, UR43 ;  /* 0x0000001f3f077899 */ /* 0x000fc4000801142b */
[----:B------:R-:W1:Y:S01]  /*58b0*/  SHFL.BFLY PT, R10, R9, 0x1, 0x1f ;  /* 0x0c201f00090a7f89 */ /* 0x000e6200000e0000 */
[----:B----4-:R-:W-:Y:S01]  /*58c0*/  LEA R206, R11, R206, 0x18 ;  /* 0x000000ce0bce7211 */ /* 0x010fe200078ec0ff */
[----:B------:R-:W-:Y:S01]  /*58d0*/  BAR.SYNC.DEFER_BLOCKING 0x1, 0x100 ;  /* 0x0044000000007b1d */ /* 0x000fe20000010000 */
[----:B--2---:R-:W-:Y:S01]  /*58e0*/  FADD.FTZ R12, R7, R8 ;  /* 0x00000008070c7221 */ /* 0x004fe20000010000 */
[----:B------:R-:W-:Y:S02]  /*58f0*/  IMAD.MOV.U32 R8, RZ, RZ, RZ ;  /* 0x000000ffff087224 */ /* 0x000fe400078e00ff */
[----:B-1----:R-:W-:Y:S02]  /*5900*/  FADD.FTZ R14, R9, R10 ;  /* 0x0000000a090e7221 */ /* 0x002fe40000010000 */
[----:B------:R-:W-:Y:S01]  /*5910*/  FSETP.NE.FTZ.AND P0, PT, R12, RZ, PT ;  /* 0x000000ff0c00720b */ /* 0x000fe20003f15000 */
[----:B------:R-:W-:Y:S01]  /*5920*/  IMAD R9, R22, 0x40, R2 ;  /* 0x0000004016097824 */ /* 0x000fe200078e0202 */
[----:B------:R-:W-:-:S02]  /*5930*/  MOV R10, R206 ;  /* 0x000000ce000a7202 */ /* 0x000fc40000000f00 */
[----:B0-----:R-:W-:Y:S01]  /*5940*/  MOV R11, R13 ;  /* 0x0000000d000b7202 */ /* 0x001fe20000000f00 */
[----:B------:R-:W-:Y:S01]  /*5950*/  IMAD.U32 R13, RZ, RZ, UR27 ;  /* 0x0000001bff0d7e24 */ /* 0x000fe2000f8e00ff */
[----:B------:R-:W-:-:S07]  /*5960*/  FSETP.NE.FTZ.AND P1, PT, R14, RZ, PT ;  /* 0x000000ff0e00720b */ /* 0x000fce0003f35000 */
[----:B------:R-:W0:Y:S01]  /*5970*/  @P0 MUFU.RCP R8, R12 ;  /* 0x0000000c00080308 */ /* 0x000e220000001000 */
[----:B------:R-:W-:-:S07]  /*5980*/  @P0 FMUL.FTZ R13, R13, 0.69314718246459960938 ;  /* 0x3f3172180d0d0820 */ /* 0x000fce0000410000 */
[----:B------:R-:W-:Y:S08]  /*5990*/  @P1 MUFU.RCP R4, R14 ;  /* 0x0000000e00041308 */ /* 0x000ff00000001000 */
[----:B------:R-:W1:Y:S01]  /*59a0*/  @P0 MUFU.LG2 R12, R12 ;  /* 0x0000000c000c0308 */ /* 0x000e620000000c00 */
[-C--:B0-----:R-:W-:Y:S01]  /*59b0*/  FMUL.FTZ R25, R25, R8.reuse ;  /* 0x0000000819197220 */ /* 0x081fe20000410000 */
[-C--:B------:R-:W-:Y:S01]  /*59c0*/  FMUL.FTZ R24, R24, R8.reuse ;  /* 0x0000000818187220 */ /* 0x080fe20000410000 */
[-C--:B------:R-:W-:Y:S01]  /*59d0*/  FMUL.FTZ R187, R29, R8.reuse ;  /* 0x000000081dbb7220 */ /* 0x080fe20000410000 */
[-C--:B------:R-:W-:Y:S01]  /*59e0*/  FMUL.FTZ R28, R28, R8.reuse ;  /* 0x000000081c1c7220 */ /* 0x080fe20000410000 */
[-C--:B------:R-:W-:Y:S01]  /*59f0*/  FMUL.FTZ R33, R33, R8.reuse ;  /* 0x0000000821217220 */ /* 0x080fe20000410000 */
[-C--:B------:R-:W-:Y:S01]  /*5a00*/  FMUL.FTZ R32, R32, R8.reuse ;  /* 0x0000000820207220 */ /* 0x080fe20000410000 */
[-C--:B------:R-:W-:Y:S01]  /*5a10*/  FMUL.FTZ R37, R37, R8.reuse ;  /* 0x0000000825257220 */ /* 0x080fe20000410000 */
[----:B------:R-:W0:Y:S01]  /*5a20*/  @P1 MUFU.LG2 R14, R14 ;  /* 0x0000000e000e1308 */ /* 0x000e220000000c00 */
        /* <DEDUP_REMOVED lines=57> */
[----:B------:R-:W-:-:S04]  /*5dc0*/  IMAD.WIDE R8, R9, 0x2, R10 ;  /* 0x0000000209087825 */ /* 0x000fc800078e020a */
[----:B-1----:R-:W-:Y:S01]  /*5dd0*/  @P0 FMUL.FTZ R12, R12, 0.69314718246459960938 ;  /* 0x3f3172180c0c0820 */ /* 0x002fe20000410000 */
[----:B0-----:R-:W-:Y:S01]  /*5de0*/  @P1 FMUL.FTZ R14, R14, 0.69314718246459960938 ;  /* 0x3f3172180e0e1820 */ /* 0x001fe20000410000 */
[----:B------:R-:W-:Y:S01]  /*5df0*/  FMUL.FTZ R7, R91, R4 ;  /* 0x000000045b077220 */ /* 0x000fe20000410000 */
[----:B------:R-:W-:-:S04]  /*5e00*/  IMAD.WIDE R10, R211, 0x2, R10 ;  /* 0x00000002d30a7825 */ /* 0x000fc800078e020a */
[-C--:B------:R-:W-:Y:S01]  /*5e10*/  FMUL.FTZ R176, R131, R4.reuse ;  /* 0x0000000483b07220 */ /* 0x080fe20000410000 */
[-C--:B------:R-:W-:Y:S01]  /*5e20*/  FMUL.FTZ R23, R90, R4.reuse ;  /* 0x000000045a177220 */ /* 0x080fe20000410000 */
[-C--:B------:R-:W-:Y:S01]  /*5e30*/  FMUL.FTZ R61, R94, R4.reuse ;  /* 0x000000045e3d7220 */ /* 0x080fe20000410000 */
[----:B------:R-:W-:Y:S01]  /*5e40*/  IMAD.U32 R53, RZ, RZ, UR27 ;  /* 0x0000001bff357e24 */ /* 0x000fe2000f8e00ff */
[----:B------:R-:W-:Y:S01]  /*5e50*/  IADD3 R21, P3, R10, 0xc060, RZ ;  /* 0x0000c0600a157810 */ /* 0x000fe20007f7e0ff */
[----:B------:R-:W-:Y:S01]  /*5e60*/  FMUL.FTZ R77, R98, R4 ;  /* 0x00000004624d7220 */ /* 0x000fe20000410000 */
[C---:B------:R-:W-:Y:S01]  /*5e70*/  LOP3.LUT R171, R10.reuse, 0x380, RZ, 0xc0, !PT ;  /* 0x000003800aab7812 */ /* 0x040fe200078ec0ff */
[----:B------:R-:W-:Y:S01]  /*5e80*/  @P1 FMUL.FTZ R53, R53, 0.69314718246459960938 ;  /* 0x3f31721835351820 */ /* 0x000fe20000410000 */
[----:B------:R-:W-:Y:S01]  /*5e90*/  LOP3.LUT R15, R21, 0x380, RZ, 0xc0, !PT ;  /* 0x00000380150f7812 */ /* 0x000fe200078ec0ff */
[----:B------:R-:W-:Y:S01]  /*5ea0*/  @P0 FFMA.FTZ R6, R13, R0, R12 ;  /* 0x000000000d060223 */ /* 0x000fe2000001000c */
[----:B------:R-:W-:Y:S01]  /*5eb0*/  IADD3 R91, P5, R10, 0xc020, RZ ;  /* 0x0000c0200a5b7810 */ /* 0x000fe20007fbe0ff */
[----:B------:R-:W-:Y:S01]  /*5ec0*/  @P1 FFMA.FTZ R5, R53, R3, R14 ;  /* 0x0000000335051223 */ /* 0x000fe2000001000e */
        /* <DEDUP_REMOVED lines=34> */
[----:B------:R-:W-:Y:S01]  /*60f0*/  IADD3 R0, P3, R10, 0x60, RZ ;  /* 0x000000600a007810 */ /* 0x000fe20007f7e0ff */
[----:B------:R-:W-:Y:S01]  /*6100*/  FMUL.FTZ R31, R31, R4 ;  /* 0x000000041f1f7220 */ /* 0x000fe20000410000 */
[----:B------:R-:W-:Y:S01]  /*6110*/  LOP3.LUT R170, R171, R10, RZ, 0x3c, !PT ;  /* 0x0000000aabaa7212 */ /* 0x000fe200078e3cff */
        /* <DEDUP_REMOVED lines=67> */
[--C-:B------:R-:W-:Y:S01]  /*6550*/  IMAD.MOV.U32 R171, RZ, RZ, R11.reuse ;  /* 0x000000ffffab7224 */ /* 0x100fe200078e000b */
[----:B------:R-:W-:Y:S01]  /*6560*/  IADD3 R13, P3, R8, 0x1000, RZ ;  /* 0x00001000080d7810 */ /* 0x000fe20007f7e0ff */
[--C-:B------:R-:W-:Y:S01]  /*6570*/  IMAD.X R157, RZ, RZ, R11.reuse, P4 ;  /* 0x000000ffff9d7224 */ /* 0x100fe200020e060b */
[----:B------:R-:W-:Y:S01]  /*6580*/  LOP3.LUT R3, R52, 0x380, RZ, 0xc0, !PT ;  /* 0x0000038034037812 */ /* 0x000fe200078ec0ff */
[--C-:B------:R-:W-:Y:S01]  /*6590*/  IMAD.X R159, RZ, RZ, R11.reuse, P5 ;  /* 0x000000ffff9f7224 */ /* 0x100fe200028e060b */
[----:B------:R-:W-:Y:S01]  /*65a0*/  LOP3.LUT R12, R13, 0x380, RZ, 0xc0, !PT ;  /* 0x000003800d0c7812 */ /* 0x000fe200078ec0ff */
[--C-:B------:R-:W-:Y:S01]  /*65b0*/  IMAD.X R161, RZ, RZ, R11.reuse, P6 ;  /* 0x000000ffffa17224 */ /* 0x100fe200030e060b */
[----:B------:R-:W-:Y:S01]  /*65c0*/  SHF.R.U64 R3, R3, 0x3, RZ ;  /* 0x0000000303037819 */ /* 0x000fe200000012ff */
[--C-:B------:R-:W-:Y:S01]  /*65d0*/  IMAD.X R163, RZ, RZ, R11.reuse, P0 ;  /* 0x000000ffffa37224 */ /* 0x100fe200000e060b */
[----:B------:R-:W-:Y:S01]  /*65e0*/  SHF.R.U64 R12, R12, 0x3, RZ ;  /* 0x000000030c0c7819 */ /* 0x000fe200000012ff */
[----:B------:R-:W-:Y:S01]  /*65f0*/  IMAD.X R165, RZ, RZ, R11, P1 ;  /* 0x000000ffffa57224 */ /* 0x000fe200008e060b */
[----:B------:R-:W-:Y:S01]  /*6600*/  LOP3.LUT R95, R98, 0x380, RZ, 0xc0, !PT ;  /* 0x00000380625f7812 */ /* 0x000fe200078ec0ff */
[----:B------:R-:W-:Y:S01]  /*6610*/  IMAD.U32 R10, RZ, RZ, UR4 ;  /* 0x00000004ff0a7e24 */ /* 0x000fe2000f8e00ff */
[----:B------:R-:W-:Y:S01]  /*6620*/  LOP3.LUT R158, R3, R52, RZ, 0x3c, !PT ;  /* 0x00000034039e7212 */ /* 0x000fe200078e3cff */
[----:B------:R-:W-:Y:S01]  /*6630*/  UIADD3 UR4, UR5, UR6, URZ ;  /* 0x0000000605047290 */ /* 0x000fe2000fffe03f */
[----:B------:R-:W-:-:S02]  /*6640*/  LOP3.LUT R3, R14, 0x380, RZ, 0xc0, !PT ;  /* 0x000003800e037812 */ /* 0x000fc400078ec0ff */
[----:B------:R-:W-:Y:S01]  /*6650*/  LOP3.LUT R12, R12, R13, RZ, 0x3c, !PT ;  /* 0x0000000d0c0c7212 */ /* 0x000fe200078e3cff */
[----:B------:R-:W-:Y:S01]  /*6660*/  IMAD.X R13, RZ, RZ, R9, P3 ;  /* 0x000000ffff0d7224 */ /* 0x000fe200018e0609 */
[----:B------:R-:W-:Y:S01]  /*6670*/  SHF.R.U64 R95, R95, 0x3, RZ ;  /* 0x000000035f5f7819 */ /* 0x000fe200000012ff */
[----:B------:R-:W-:Y:S01]  /*6680*/  ULDC UR6, c[0x0][0xb88] ;  /* 0x0002e20000067ab9 */ /* 0x000fe20000000800 */
[----:B------:R-:W-:Y:S02]  /*6690*/  SHF.R.U64 R3, R3, 0x3, RZ ;  /* 0x0000000303037819 */ /* 0x000fe400000012ff */
[----:B------:R-:W-:Y:S02]  /*66a0*/  IADD3 R99, P3, R8, 0x8000, RZ ;  /* 0x0000800008637810 */ /* 0x000fe40007f7e0ff */
[----:B------:R-:W-:Y:S02]  /*66b0*/  LOP3.LUT R134, R95, R98, RZ, 0x3c, !PT ;  /* 0x000000625f867212 */ /* 0x000fe400078e3cff */
[----:B------:R-:W-:-:S02]  /*66c0*/  LOP3.LUT R160, R3, R14, RZ, 0x3c, !PT ;  /* 0x0000000e03a07212 */ /* 0x000fc400078e3cff */
[----:B------:R-:W-:Y:S02]  /*66d0*/  LOP3.LUT R98, R99, 0x380, RZ, 0xc0, !PT ;  /* 0x0000038063627812 */ /* 0x000fe400078ec0ff */
[----:B------:R-:W-:Y:S02]  /*66e0*/  LOP3.LUT R3, R0, 0x380, RZ, 0xc0, !PT ;  /* 0x0000038000037812 */ /* 0x000fe400078ec0ff */
[----:B------:R-:W-:Y:S02]  /*66f0*/  SHF.R.U64 R98, R98, 0x3, RZ ;  /* 0x0000000362627819 */ /* 0x000fe400000012ff */
[----:B------:R-:W-:Y:S02]  /*6700*/  SHF.R.U64 R3, R3, 0x3, RZ ;  /* 0x0000000303037819 */ /* 0x000fe400000012ff */
[----:B------:R-:W-:Y:S01]  /*6710*/  LOP3.LUT R98, R98, R99, RZ, 0x3c, !PT ;  /* 0x0000006362627212 */ /* 0x000fe200078e3cff */
[----:B------:R-:W-:Y:S01]  /*6720*/  IMAD.X R99, RZ, RZ, R9, P3 ;  /* 0x000000ffff637224 */ /* 0x000fe200018e0609 */
[----:B------:R-:W-:-:S02]  /*6730*/  LOP3.LUT R168, R3, R0, RZ, 0x3c, !PT ;  /* 0x0000000003a87212 */ /* 0x000fc400078e3cff */
[C---:B------:R-:W-:Y:S02]  /*6740*/  IADD3 R3, P3, R8.reuse, 0xf000, RZ ;  /* 0x0000f00008037810 */ /* 0x040fe40007f7e0ff */
[----:B------:R-:W-:Y:S02]  /*6750*/  IADD3 R95, P2, R8, 0x7000, RZ ;  /* 0x00007000085f7810 */ /* 0x000fe40007f5e0ff */
[----:B------:R-:W-:Y:S01]  /*6760*/  LOP3.LUT R0, R3, 0x380, RZ, 0xc0, !PT ;  /* 0x0000038003007812 */ /* 0x000fe200078ec0ff */
[----:B------:R-:W-:Y:S01]  /*6770*/  IMAD.X R127, RZ, RZ, R9, P3 ;  /* 0x000000ffff7f7224 */ /* 0x000fe200018e0609 */
[----:B------:R-:W-:Y:S02]  /*6780*/  LOP3.LUT R94, R95, 0x380, RZ, 0xc0, !PT ;  /* 0x000003805f5e7812 */ /* 0x000fe400078ec0ff */
[----:B------:R-:W-:Y:S02]  /*6790*/  SHF.R.U64 R0, R0, 0x3, RZ ;  /* 0x0000000300007819 */ /* 0x000fe400000012ff */
[----:B------:R-:W-:-:S02]  /*67a0*/  SHF.R.U64 R94, R94, 0x3, RZ ;  /* 0x000000035e5e7819 */ /* 0x000fc400000012ff */
[----:B------:R-:W-:Y:S01]  /*67b0*/  LOP3.LUT R126, R0, R3, RZ, 0x3c, !PT ;  /* 0x00000003007e7212 */ /* 0x000fe200078e3cff */
[----:B------:R-:W-:Y:S01]  /*67c0*/  IMAD R3, RZ, RZ, -UR41 ;  /* 0x80000029ff037e24 */ /* 0x000fe2000f8e02ff */
[----:B------:R-:W0:Y:S01]  /*67d0*/  LDC R0, c[0x0][0xce8] ;  /* 0x00033a00ff007b82 */ /* 0x000e220000000800 */
[----:B------:R-:W-:Y:S01]  /*67e0*/  LOP3.LUT R94, R94, R95, RZ, 0x3c, !PT ;  /* 0x0000005f5e5e7212 */ /* 0x000fe200078e3cff */
[----:B------:R-:W-:Y:S01]  /*67f0*/  IMAD.X R95, RZ, RZ, R9, P2 ;  /* 0x000000ffff5f7224 */ /* 0x000fe200010e0609 */
[----:B------:R-:W-:Y:S02]  /*6800*/  IADD3 R123, P2, R8, 0xe000, RZ ;  /* 0x0000e000087b7810 */ /* 0x000fe40007f5e0ff */
[----:B------:R-:W-:Y:S02]  /*6810*/  F2FP.BF16.F32.PACK_AB R24, R25, R24 ;  /* 0x000000181918723e */ /* 0x000fe400000010ff */
[----:B------:R-:W-:Y:S02]  /*6820*/  LOP3.LUT R122, R123, 0x380, RZ, 0xc0, !PT ;  /* 0x000003807b7a7812 */ /* 0x000fe400078ec0ff */
[----:B------:R-:W-:-:S02]  /*6830*/  F2FP.BF16.F32.PACK_AB R25, R27, R26 ;  /* 0x0000001a1b19723e */ /* 0x000fc400000010ff */
[----:B------:R-:W-:Y:S02]  /*6840*/  SHF.R.U64 R122, R122, 0x3, RZ ;  /* 0x000000037a7a7819 */ /* 0x000fe400000012ff */
[----:B------:R-:W-:Y:S02]  /*6850*/  F2FP.BF16.F32.PACK_AB R26, R187, R28 ;  /* 0x0000001cbb1a723e */ /* 0x000fe400000010ff */
[----:B------:R-:W-:Y:S01]  /*6860*/  LOP3.LUT R122, R122, R123, RZ, 0x3c, !PT ;  /* 0x0000007b7a7a7212 */ /* 0x000fe200078e3cff */
[----:B------:R-:W-:Y:S01]  /*6870*/  IMAD.X R123, RZ, RZ, R9, P2 ;  /* 0x000000ffff7b7224 */ /* 0x000fe200010e0609 */
[----:B------:R-:W1:Y:S01]  /*6880*/  LDC R28, c[0x0][0xd38] ;  /* 0x00034e00ff1c7b82 */ /* 0x000e620000000800 */
[----:B------:R-:W-:Y:S02]  /*6890*/  MOV R170, R170 ;  /* 0x000000aa00aa7202 */ /* 0x000fe40000000f00 */
[----:B------:R-:W-:Y:S02]  /*68a0*/  F2FP.BF16.F32.PACK_AB R27, R31, R30 ;  /* 0x0000001e1f1b723e */ /* 0x000fe400000010ff */
[----:B------:R-:W-:-:S02]  /*68b0*/  LOP3.LUT R57, R90, 0x380, RZ, 0xc0, !PT ;  /* 0x000003805a397812 */ /* 0x000fc400078ec0ff */
[----:B0-----:R-:W-:Y:S01]  /*68c0*/  ISETP.NE.AND P2, PT, R0, 0x1, PT ;  /* 0x000000010000780c */ /* 0x001fe20003f45270 */
[----:B------:R0:W-:Y:S01]  /*68d0*/  STSM.16.M88.4 [R170], R24 ;  /* 0x00000018aa007844 */ /* 0x0001e20000000200 */
[----:B------:R-:W-:Y:S01]  /*68e0*/  LOP3.LUT R11, R56, 0x380, RZ, 0xc0, !PT ;  /* 0x00000380380b7812 */ /* 0x000fe200078ec0ff */
[----:B------:R-:W2:Y:S01]  /*68f0*/  LDC.64 R30, c[0x0][0xc98] ;  /* 0x00032600ff1e7b82 */ /* 0x000ea20000000a00 */
[----:B------:R-:W-:Y:S02]  /*6900*/  SHF.R.U64 R57, R57, 0x3, RZ ;  /* 0x0000000339397819 */ /* 0x000fe400000012ff */
[----:B------:R-:W-:Y:S02]  /*6910*/  SHF.R.U64 R11, R11, 0x3, RZ ;  /* 0x000000030b0b7819 */ /* 0x000fe400000012ff */
[----:B------:R-:W-:Y:S02]  /*6920*/  LOP3.LUT R146, R57, R90, RZ, 0x3c, !PT ;  /* 0x0000005a39927212 */ /* 0x000fe400078e3cff */
[----:B------:R-:W-:-:S02]  /*6930*/  LOP3.LUT R154, R11, R56, RZ, 0x3c, !PT ;  /* 0x000000380b9a7212 */ /* 0x000fc400078e3cff */
[----:B------:R-:W-:Y:S02]  /*6940*/  LOP3.LUT R11, R20, 0x380, RZ, 0xc0, !PT ;  /* 0x00000380140b7812 */ /* 0x000fe400078ec0ff */
[----:B------:R-:W-:Y:S02]  /*6950*/  IADD3 R57, P0, R8, 0x5000, RZ ;  /* 0x0000500008397810 */ /* 0x000fe40007f1e0ff */
[----:B------:R-:W-:Y:S01]  /*6960*/  F2FP.BF16.F32.PACK_AB R32, R33, R32 ;  /* 0x000000202120723e */ /* 0x000fe200000010ff */
[----:B0-----:R-:W0:Y:S01]  /*6970*/  @P2 LDC R24, c[0x0][0xcec] ;  /* 0x00033b00ff182b82 */ /* 0x001e220000000800 */
[----:B-1----:R-:W-:Y:S01]  /*6980*/  IMAD R3, R28, R3, UR44 ;  /* 0x0000002c1c037e24 */ /* 0x002fe2000f8e0203 */
[----:B------:R-:W-:Y:S02]  /*6990*/  F2FP.BF16.F32.PACK_AB R33, R35, R34 ;  /* 0x000000222321723e */ /* 0x000fe400000010ff */
[----:B------:R-:W-:Y:S02]  /*69a0*/  SHF.R.U64 R11, R11, 0x3, RZ ;  /* 0x000000030b0b7819 */ /* 0x000fe400000012ff */
[----:B------:R-:W-:-:S02]  /*69b0*/  IADD3 R91, P1, R8, 0x6000, RZ ;  /* 0x00006000085b7810 */ /* 0x000fc40007f3e0ff */
        /* <DEDUP_REMOVED lines=271> */
.L_x_202:
[----:B------:R-:W-:Y:S05]  /*7ab0*/  BSYNC B0 ;  /* 0x0000000000007941 */ /* 0x000fea0003800000 */
.L_x_201:
        /* <DEDUP_REMOVED lines=20> */
.L_x_204:
[----:B------:R-:W-:Y:S05]  /*7c00*/  BSYNC B0 ;  /* 0x0000000000007941 */ /* 0x000fea0003800000 */
.L_x_203:
        /* <DEDUP_REMOVED lines=20> */
.L_x_206:
[----:B------:R-:W-:Y:S05]  /*7d50*/  BSYNC B0 ;  /* 0x0000000000007941 */ /* 0x000fea0003800000 */
.L_x_205:
        /* <DEDUP_REMOVED lines=23> */
.L_x_208:
[----:B------:R-:W-:Y:S05]  /*7ed0*/  BSYNC B0 ;  /* 0x0000000000007941 */ /* 0x000fea0003800000 */
.L_x_207:
[----:B------:R-:W5:Y:S02]  /*7ee0*/  LDC R0, c[0x0][0xd34] ;  /* 0x00034d00ff007b82 */ /* 0x000f640000000800 */
[----:B-----5:R-:W-:-:S13]  /*7ef0*/  ISETP.LE.AND P0, PT, R0, UR44, PT ;  /* 0x0000002c00007c0c */ /* 0x020fda000bf03270 */
[----:B------:R-:W-:Y:S05]  /*7f00*/  @!P0 BRA `(.L_x_209) ;  /* 0xffffff8c00b08947 */ /* 0x000fea000383ffff */
[----:B------:R-:W-:Y:S05]  /*7f10*/  EXIT ;  /* 0x000000000000794d */ /* 0x000fea0003800000 */
.L_x_178:
        /* <DEDUP_REMOVED lines=8> */
[----:B------:R0:W-:Y:S07]  /*7fa0*/  STL [R1+0x8], R3 ;  /* 0x0000080301007387 */ /* 0x0001ee0000100800 */
[----:B------:R-:W-:Y:S05]  /*7fb0*/  @P0 BRA `(.L_x_210) ;  /* 0x0000004800600947 */ /* 0x000fea0003800000 */
[----:B------:R-:W1:Y:S01]  /*7fc0*/  S2UR UR4, SR_CgaCtaId ;  /* 0x00000000000479c3 */ /* 0x000e620000008800 */
[C---:B------:R-:W-:Y:S01]  /*7fd0*/  IMAD.SHL.U32 R2, R0.reuse, 0x8, RZ ;  /* 0x0000000800027824 */ /* 0x040fe200078e00ff */
[----:B------:R-:W-:Y:S01]  /*7fe0*/  LOP3.LUT R5, R0, 0x7f, RZ, 0xc0, !PT ;  /* 0x0000007f00057812 */ /* 0x000fe200078ec0ff */
[----:B------:R-:W-:Y:S01]  /*7ff0*/  UMOV UR37, 0x400 ;  /* 0x0000040000257882 */ /* 0x000fe20000000000 */
[----:B------:R-:W-:Y:S01]  /*8000*/  IMAD.MOV.U32 R19, RZ, RZ, RZ ;  /* 0x000000ffff137224 */ /* 0x000fe200078e00ff */
[----:B------:R-:W-:Y:S01]  /*8010*/  ULDC.64 UR40, c[0x0][0x198] ;  /* 0x0000660000287ab9 */ /* 0x000fe20000000a00 */
[C---:B0-----:R-:W-:Y:S01]  /*8020*/  LOP3.LUT R3, R2.reuse, 0x1f8, RZ, 0xc0, !PT ;  /* 0x000001f802037812 */ /* 0x041fe200078ec0ff */
[----:B------:R-:W-:Y:S01]  /*8030*/  ULDC UR38, c[0x0][0xc] ;  /* 0x0000030000267ab9 */ /* 0x000fe20000000800 */
[----:B------:R-:W-:Y:S02]  /*8040*/  LOP3.LUT R2, R2, 0x38, RZ, 0xc0, !PT ;  /* 0x0000003802027812 */ /* 0x000fe400078ec0ff */
        /* <DEDUP_REMOVED lines=8> */
[----:B------:R-:W-:Y:S01]  /*80d0*/  LEA R4, R3, UR37, 0x1 ;  /* 0x0000002503047c11 */ /* 0x000fe2000f8e08ff */
[----:B------:R-:W-:-:S04]  /*80e0*/  IMAD.U32 R3, RZ, RZ, UR5 ;  /* 0x00000005ff037e24 */ /* 0x000fc8000f8e00ff */
[----:B------:R0:W-:Y:S04]  /*80f0*/  STL [R1+0x4], R4 ;  /* 0x0000040401007387 */ /* 0x0001e80000100800 */
[----:B------:R1:W-:Y:S04]  /*8100*/  STL [R1+0x24], R3 ;  /* 0x0000240301007387 */ /* 0x0003e80000100800 */
[----:B------:R2:W-:Y:S01]  /*8110*/  STL [R1+0x8], R0 ;  /* 0x0000080001007387 */ /* 0x0005e20000100800 */
[----:B0-----:R-:W-:-:S03]  /*8120*/  LOP3.LUT R4, R2, 0x40, RZ, 0xfc, !PT ;  /* 0x0000004002047812 */ /* 0x001fc600078efcff */
[----:B------:R0:W-:Y:S01]  /*8130*/  STL [R1+0x5c], RZ ;  /* 0x00005cff01007387 */ /* 0x0001e20000100800 */
[C---:B-1----:R-:W-:Y:S02]  /*8140*/  LOP3.LUT R3, R2.reuse, 0x80, RZ, 0xfc, !PT ;  /* 0x0000008002037812 */ /* 0x042fe400078efcff */
[----:B--2---:R-:W-:-:S07]  /*8150*/  LOP3.LUT R0, R2, 0xc0, RZ, 0xfc, !PT ;  /* 0x000000c002007812 */ /* 0x004fce00078efcff */
.L_x_290:
[----:B------:R-:W2:Y:S01]  /*8160*/  LDL R2, [R1+0x24] ;  /* 0x0000240001027983 */ /* 0x000ea20000100800 */
[----:B-1----:R-:W1:Y:S01]  /*8170*/  LDC R0, c[0x0][0xd38] ;  /* 0x00034e00ff007b82 */ /* 0x002e620000000800 */
[----:B------:R-:W-:Y:S05]  /*8180*/  YIELD ;  /* 0x0000000000007946 */ /* 0x000fea0003800000 */
[----:B------:R-:W-:Y:S02]  /*8190*/  ULDC.64 UR4, c[0x0][0x418] ;  /* 0x0001060000047ab9 */ /* 0x000fe40000000a00 */
[----:B------:R-:W3:Y:S01]  /*81a0*/  LDC R17, c[0x0][0xd44] ;  /* 0x00035100ff117b82 */ /* 0x000ee20000000800 */
[----:B------:R-:W-:-:S03]  /*81b0*/  UISETP.NE.U32.AND UP0, UPT, UR4, URZ, UPT ;  /* 0x0000003f0400728c */ /* 0x000fc6000bf05070 */
[----:B------:R-:W-:Y:S01]  /*81c0*/  ULDC UR4, c[0x0][0x424] ;  /* 0x0001090000047ab9 */ /* 0x000fe20000000800 */
[----:B------:R-:W-:-:S04]  /*81d0*/  UISETP.NE.AND.EX UP0, UPT, UR5, URZ, UPT, UP0 ;  /* 0x0000003f0500728c */ /* 0x000fc8000bf05300 */
[----:B------:R-:W-:Y:S01]  /*81e0*/  USEL UR4, UR4, 0x1, UP0 ;  /* 0x0000000104047887 */ /* 0x000fe20008000000 */
[----:B-1----:R-:W-:-:S13]  /*81f0*/  ISETP.NE.AND P0, PT, R0, 0x1, PT ;  /* 0x000000010000780c */ /* 0x002fda0003f05270 */
[----:B------:R-:W2:Y:S08]  /*8200*/  @P0 LDC R0, c[0x0][0xd3c] ;  /* 0x00034f00ff000b82 */ /* 0x000eb00000000800 */
[----:B------:R-:W1:Y:S01]  /*8210*/  @P0 LDC R3, c[0x0][0xd40] ;  /* 0x00035000ff030b82 */ /* 0x000e620000000800 */
[----:B--2---:R-:W-:-:S04]  /*8220*/  @P0 IMAD.HI.U32 R0, R2, R0, RZ ;  /* 0x0000000002000227 */ /* 0x004fc800078e00ff */
[----:B------:R-:W-:Y:S01]  /*8230*/  IMAD.MOV.U32 R4, RZ, RZ, R2 ;  /* 0x000000ffff047224 */ /* 0x000fe200078e0002 */
[----:B-1----:R-:W-:Y:S02]  /*8240*/  @P0 SHF.R.U32.HI R4, RZ, R3, R0 ;  /* 0x00000003ff040219 */ /* 0x002fe40000011600 */
[----:B---3--:R-:W-:-:S03]  /*8250*/  ISETP.NE.AND P0, PT, R17, 0x1, PT ;  /* 0x000000011100780c */ /* 0x008fc60003f05270 */
[----:B------:R-:W-:Y:S01]  /*8260*/  IMAD.MOV.U32 R5, RZ, RZ, R4 ;  /* 0x000000ffff057224 */ /* 0x000fe200078e0004 */
[----:B------:R-:W-:Y:S09]  /*8270*/  STL [R1+0x10], R4 ;  /* 0x0000100401007387 */ /* 0x000ff20000100800 */
[----:B------:R-:W1:Y:S02]  /*8280*/  @P0 LDC.64 R2, c[0x0][0xd48] ;  /* 0x00035200ff020b82 */ /* 0x000e640000000a00 */
[----:B-1----:R-:W-:-:S05]  /*8290*/  @P0 IMAD.HI.U32 R2, R4, R2, RZ ;  /* 0x0000000204020227 */ /* 0x002fca00078e00ff */
[----:B------:R-:W-:-:S05]  /*82a0*/  @P0 SHF.R.U32.HI R5, RZ, R3, R2 ;  /* 0x00000003ff050219 */ /* 0x000fca0000011602 */
[----:B------:R-:W-:Y:S01]  /*82b0*/  IMAD.MOV R0, RZ, RZ, -R5 ;  /* 0x000000ffff007224 */ /* 0x000fe200078e0a05 */
[----:B------:R-:W-:Y:S03]  /*82c0*/  STL [R1+0x14], R5 ;  /* 0x0000140501007387 */ /* 0x000fe60000100800 */
[----:B------:R-:W-:Y:S02]  /*82d0*/  IMAD R17, R17, R0, R4 ;  /* 0x0000000011117224 */ /* 0x000fe400078e0204 */
[----:B------:R-:W1:Y:S02]  /*82e0*/  LDC R0, c[0x0][0x2f0] ;  /* 0x0000bc00ff007b82 */ /* 0x000e640000000800 */
[----:B-1----:R-:W-:Y:S01]  /*82f0*/  IMAD R2, R0, UR4, RZ ;  /* 0x0000000400027c24 */ /* 0x002fe2000f8e02ff */
[----:B------:R-:W-:-:S03]  /*8300*/  UIADD3 UR4, UR37, 0x1c400, URZ ;  /* 0x0001c40025047890 */ /* 0x000fc6000fffe03f */
[----:B------:R-:W-:Y:S01]  /*8310*/  VIADD R0, R2, 0x5f ;  /* 0x0000005f02007836 */ /* 0x000fe20000000000 */
[----:B------:R1:W-:Y:S01]  /*8320*/  STL [R1+0x58], R2 ;  /* 0x0000580201007387 */ /* 0x0003e20000100800 */
[----:B------:R-:W-:Y:S02]  /*8330*/  ULOP3.LUT UP0, URZ, UR4, 0x3ff, URZ, 0xc0, !UPT ;  /* 0x000003ff043f7892 */ /* 0x000fe4000f80c03f */
[----:B------:R-:W-:-:S04]  /*8340*/  IMAD.HI R0, R0, 0x2aaaaaab, RZ ;  /* 0x2aaaaaab00007827 */ /* 0x000fc800078e02ff */
[----:B------:R-:W-:Y:S02]  /*8350*/  PLOP3.LUT P0, PT, PT, PT, UP0, 0x80, 0x0 ;  /* 0x000000000000781c */ /* 0x000fe40003f0f008 */
[----:B-1----:R-:W-:-:S04]  /*8360*/  SHF.R.U32.HI R2, RZ, 0x1f, R0 ;  /* 0x0000001fff027819 */ /* 0x002fc80000011600 */
[----:B------:R-:W-:-:S05]  /*8370*/  LEA.HI.SX32 R0, R0, R2, 0x1c ;  /* 0x0000000200007211 */ /* 0x000fca00078fe2ff */
[----:B------:R1:W-:Y:S02]  /*8380*/  STL [R1+0x20], R0 ;  /* 0x0000200001007387 */ /* 0x0003e40000100800 */
[----:B0-----:R-:W-:Y:S05]  /*8390*/  @!P0 BRA `(.L_x_211) ;  /* 0x0000000000408947 */ /* 0x001fea0003800000 */
        /* <DEDUP_REMOVED lines=15> */
[----:B012---:R-:W-:Y:S05]  /*8490*/  CALL.ABS.NOINC R2 ;  /* 0x0000000002007343 */ /* 0x007fea0003c00000 */
.L_x_211:
        /* <DEDUP_REMOVED lines=8> */
[----:B------:R2:W3:Y:S01]  /*8520*/  LDC.64 R2, c[0x4][R16] ;  /* 0x0100000010027b82 */ /* 0x0004e20000000a00 */
        /* <DEDUP_REMOVED lines=8> */
[----:B--2---:R-:W-:-:S07]  /*85b0*/  IMAD.MOV.U32 R13, RZ, RZ, RZ ;  /* 0x000000ffff0d7224 */ /* 0x004fce00078e00ff */
[----:B------:R-:W-:-:S07]  /*85c0*/  LEPC R20, `(.L_x_213) ;  /* 0x000000001014794e */ /* 0x000fce0000000000 */
[----:B01-3--:R-:W-:Y:S05]  /*85d0*/  CALL.ABS.NOINC R2 ;  /* 0x0000000002007343 */ /* 0x00bfea0003c00000 */
.L_x_213:
        /* <DEDUP_REMOVED lines=15> */
.L_x_212:
[----:B------:R-:W2:Y:S01]  /*86d0*/  LDL R2, [R1+0x20] ;  /* 0x0000200001027983 */ /* 0x000ea20000100800 */
[----:B------:R-:W-:-:S03]  /*86e0*/  ULDC.64 UR4, c[0x0][0xaf0] ;  /* 0x0002bc0000047ab9 */ /* 0x000fc60000000a00 */
[----:B-1----:R-:W3:Y:S01]  /*86f0*/  LDL R0, [R1+0x14] ;  /* 0x0000140001007983 */ /* 0x002ee20000100800 */
[----:B------:R-:W-:-:S04]  /*8700*/  ISETP.NE.U32.AND P0, PT, RZ, UR4, PT ;  /* 0x00000004ff007c0c */ /* 0x000fc8000bf05070 */
[----:B------:R-:W-:Y:S01]  /*8710*/  ISETP.NE.AND.EX P0, PT, RZ, UR5, PT, P0 ;  /* 0x00000005ff007c0c */ /* 0x000fe2000bf05300 */
[----:B--2---:R-:W-:-:S12]  /*8720*/  IMAD.MOV.U32 R16, RZ, RZ, R2 ;  /* 0x000000ffff107224 */ /* 0x004fd800078e0002 */
[----:B------:R-:W1:Y:S01]  /*8730*/  @P0 LDC.64 R2, c[0x0][0xaf0] ;  /* 0x0002bc00ff020b82 */ /* 0x000e620000000a00 */
[----:B---3--:R-:W-:Y:S02]  /*8740*/  IMAD.MOV.U32 R7, RZ, RZ, R0 ;  /* 0x000000ffff077224 */ /* 0x008fe400078e0000 */
[----:B-1----:R-:W-:-:S05]  /*8750*/  @P0 IMAD.WIDE R2, R0, 0x4, R2 ;  /* 0x0000000400020825 */ /* 0x002fca00078e0202 */
[----:B------:R1:W2:Y:S01]  /*8760*/  @P0 LDG.E R7, desc[UR46][R2.64] ;  /* 0x0000002e02070981 */ /* 0x0002a2000c1e1900 */
[----:B------:R-:W-:Y:S01]  /*8770*/  VIADD R9, R16, 0xffffffff ;  /* 0xffffffff10097836 */ /* 0x000fe20000000000 */
[----:B------:R-:W-:Y:S01]  /*8780*/  UMOV UR4, 0xffffffff ;  /* 0xffffffff00047882 */ /* 0x000fe20000000000 */
[----:B------:R-:W-:Y:S01]  /*8790*/  LOP3.LUT R18, R18, 0xfffffffe, RZ, 0xc0, !PT ;  /* 0xfffffffe12127812 */ /* 0x000fe200078ec0ff */
[----:B-1----:R-:W1:Y:S02]  /*87a0*/  LDC.64 R2, c[0x0][0x418] ;  /* 0x00010600ff027b82 */ /* 0x002e640000000a00 */
[----:B-1----:R-:W-:-:S04]  /*87b0*/  ISETP.NE.U32.AND P0, PT, R2, RZ, PT ;  /* 0x000000ff0200720c */ /* 0x002fc80003f05070 */
[----:B------:R-:W-:-:S13]  /*87c0*/  ISETP.NE.AND.EX P1, PT, R3, RZ, PT, P0 ;  /* 0x000000ff0300720c */ /* 0x000fda0003f25300 */
[----:B------:R-:W-:Y:S02]  /*87d0*/  @P1 LOP3.LUT R18, R18, 0x1, RZ, 0xfc, !PT ;  /* 0x0000000112121812 */ /* 0x000fe400078efcff */
[----:B--2---:R-:W-:Y:S01]  /*87e0*/  SHF.R.S32.HI R8, RZ, 0x1f, R7 ;  /* 0x0000001fff087819 */ /* 0x004fe20000011407 */
[----:B------:R1:W-:Y:S01]  /*87f0*/  STL [R1], R7 ;  /* 0x0000000701007387 */ /* 0x0003e20000100800 */
[----:B------:R-:W-:-:S03]  /*8800*/  SEL R16, R7, RZ, !P1 ;  /* 0x000000ff07107207 */ /* 0x000fc60004800000 */
[----:B------:R1:W-:Y:S04]  /*8810*/  STL [R1+0x1c], R9 ;  /* 0x00001c0901007387 */ /* 0x0003e80000100800 */
[----:B------:R1:W-:Y:S01]  /*8820*/  STL [R1+0xc], R8 ;  /* 0x00000c0801007387 */ /* 0x0003e20000100800 */
[----:B------:R-:W-:Y:S05]  /*8830*/  BRA.DIV UR4, `(.L_x_214) ;  /* 0x0000004604a87947 */ /* 0x000fea000b800000 */
[----:B------:R-:W2:Y:S02]  /*8840*/  S2R R0, SR_TID.X ;  /* 0x0000000000007919 */ /* 0x000ea40000002100 */
[----:B--2---:R-:W-:-:S04]  /*8850*/  SHF.R.U32.HI R0, RZ, 0x5, R0 ;  /* 0x00000005ff007819 */ /* 0x004fc80000011600 */
[----:B------:R-:W-:-:S05]  /*8860*/  LOP3.LUT R0, R0, 0x3, RZ, 0xc0, !PT ;  /* 0x0000000300007812 */ /* 0x000fca00078ec0ff */
[----:B------:R2:W3:Y:S02]  /*8870*/  SHFL.IDX PT, R14, R0, RZ, 0x1f ;  /* 0x00001fff000e7589 */ /* 0x0004e400000e0000 */
.L_x_307:
[----:B---3--:R-:W-:Y:S02]  /*8880*/  ISETP.NE.AND P0, PT, R14, RZ, PT ;  /* 0x000000ff0e00720c */ /* 0x008fe40003f05270 */
[----:B------:R-:W-:Y:S02]  /*8890*/  PLOP3.LUT P2, PT, PT, PT, PT, 0x8, 0x0 ;  /* 0x000000000000781c */ /* 0x000fe40003f4e170 */
[----:B------:R-:W-:-:S11]  /*88a0*/  LOP3.LUT R18, R18, 0xfffffffd, RZ, 0xc0, !PT ;  /* 0xfffffffd12127812 */ /* 0x000fd600078ec0ff */
[----:B------:R-:W-:Y:S01]  /*88b0*/  @P2 LOP3.LUT R18, R18, 0x2, RZ, 0xfc, !PT ;  /* 0x0000000212122812 */ /* 0x000fe200078efcff */
[----:B------:R-:W-:Y:S06]  /*88c0*/  @P0 BRA `(.L_x_215) ;  /* 0x0000000000f80947 */ /* 0x000fec0003800000 */
[----:B------:R-:W-:-:S03]  /*88d0*/  UMOV UR4, 0xffffffff ;  /* 0xffffffff00047882 */ /* 0x000fc60000000000 */
[----:B------:R-:W-:Y:S05]  /*88e0*/  BRA.DIV UR4, `(.L_x_216) ;  /* 0x0000004604b07947 */ /* 0x000fea000b800000 */
[----:B------:R-:W-:-:S13]  /*88f0*/  ELECT P6, URZ, PT ;  /* 0x00000000003f782f */ /* 0x000fda00038c0000 */
.L_x_310:
[----:B------:R-:W-:Y:S05]  /*8900*/  @!P6 BRA `(.L_x_215) ;  /* 0x0000000000e8e947 */ /* 0x000fea0003800000 */
[----:B------:R3:W-:Y:S01]  /*8910*/  STL [R1+0x4c], R9 ;  /* 0x00004c0901007387 */ /* 0x0007e20000100800 */
[----:B------:R-:W-:Y:S01]  /*8920*/  IMAD.MOV.U32 R16, RZ, RZ, R7 ;  /* 0x000000ffff107224 */ /* 0x000fe200078e0007 */
[----:B------:R-:W-:Y:S06]  /*8930*/  @!P1 BRA `(.L_x_217) ;  /* 0x00000000004c9947 */ /* 0x000fec0003800000 */
[----:B------:R-:W4:Y:S01]  /*8940*/  LDC R6, c[0x0][0x43c] ;  /* 0x00010f00ff067b82 */ /* 0x000f220000000800 */
[----:B--2---:R-:W-:Y:S01]  /*8950*/  IMAD.MOV.U32 R0, RZ, RZ, R9 ;  /* 0x000000ffff007224 */ /* 0x004fe200078e0009 */
[----:B------:R-:W-:Y:S01]  /*8960*/  ULDC.64 UR4, c[0x0][0x428] ;  /* 0x00010a0000047ab9 */ /* 0x000fe20000000a00 */
[----:B----4-:R-:W-:-:S13]  /*8970*/  ISETP.NE.AND P0, PT, R6, 0x1, PT ;  /* 0x000000010600780c */ /* 0x010fda0003f05270 */
[----:B------:R-:W2:Y:S02]  /*8980*/  @P0 LDC.64 R4, c[0x0][0x440] ;  /* 0x00011000ff040b82 */ /* 0x000ea40000000a00 */
[----:B--2---:R-:W-:-:S05]  /*8990*/  @P0 IMAD.HI.U32 R4, R9, R4, RZ ;  /* 0x0000000409040227 */ /* 0x004fca00078e00ff */
        /* <DEDUP_REMOVED lines=8> */
[----:B--2---:R-:W-:-:S04]  /*8a20*/  IMAD R6, R8, UR4, RZ ;  /* 0x0000000408067c24 */ /* 0x004fc8000f8e02ff */
[----:B------:R-:W-:-:S04]  /*8a30*/  IMAD R0, R7, UR5, R6 ;  /* 0x0000000507007c24 */ /* 0x000fc8000f8e0206 */
[----:B------:R-:W-:-:S05]  /*8a40*/  IMAD.IADD R0, R5, 0x1, R0 ;  /* 0x0000000105007824 */ /* 0x000fca00078e0200 */
[----:B------:R-:W-:-:S05]  /*8a50*/  LEA.HI.X R3, R4, R3, R0, 0x2, P0 ;  /* 0x0000000304037211 */ /* 0x000fca00000f1400 */
[----:B------:R4:W5:Y:S02]  /*8a60*/  LDG.E R16, desc[UR46][R2.64] ;  /* 0x0000002e02107981 */ /* 0x000964000c1e1900 */
.L_x_217:
[----:B----4-:R-:W4:Y:S01]  /*8a70*/  LDL R2, [R1+0x8] ;  /* 0x0000080001027983 */ /* 0x010f220000100800 */
[----:B--2---:R-:W-:Y:S02]  /*8a80*/  LEA R0, R19, UR37, 0x3 ;  /* 0x0000002513007c11 */ /* 0x004fe4000f8e18ff */
[----:B----4-:R-:W-:-:S04]  /*8a90*/  SHF.L.U32 R2, R2, 0x1f, RZ ;  /* 0x0000001f02027819 */ /* 0x010fc800000006ff */
[----:B------:R-:W2:Y:S02]  /*8aa0*/  SYNCS.PHASECHK.TRANS64.TRYWAIT P0, [R0+URZ+0x32440], R2 ;  /* 0x03244002000075a7 */ /* 0x000ea4000800017f */
[----:B--2---:R-:W-:Y:S05]  /*8ab0*/  @!P0 BRA `(.L_x_218) ;  /* 0x00000044005c8947 */ /* 0x004fea0003800000 */
.L_x_311:
[----:B------:R-:W4:Y:S02]  /*8ac0*/  S2R R3, SR_TID.X ;  /* 0x0000000000037919 */ /* 0x000f240000002100 */
[----:B----4-:R-:W-:-:S04]  /*8ad0*/  LOP3.LUT R3, R3, 0x7f, RZ, 0xc0, !PT ;  /* 0x0000007f03037812 */ /* 0x010fc800078ec0ff */
[----:B------:R-:W-:-:S13]  /*8ae0*/  ISETP.NE.AND P0, PT, R3, RZ, PT ;  /* 0x000000ff0300720c */ /* 0x000fda0003f05270 */
[----:B------:R-:W-:Y:S05]  /*8af0*/  @P0 BRA `(.L_x_219) ;  /* 0x00000000001c0947 */ /* 0x000fea0003800000 */
[----:B------:R-:W4:Y:S01]  /*8b00*/  S2R R3, SR_TID.X ;  /* 0x0000000000037919 */ /* 0x000f220000002100 */
[----:B--2---:R-:W-:-:S04]  /*8b10*/  IMAD.MOV.U32 R2, RZ, RZ, 0x3000 ;  /* 0x00003000ff027424 */ /* 0x004fc800078e00ff */
[----:B------:R2:W-:Y:S01]  /*8b20*/  SYNCS.ARRIVE.TRANS64 RZ, [R0+URZ+0x32430], R2 ;  /* 0x0324300200ff79a7 */ /* 0x0005e2000800003f */
[----:B----4-:R-:W-:-:S04]  /*8b30*/  LOP3.LUT R3, R3, 0x1f, RZ, 0xc0, !PT ;  /* 0x0000001f03037812 */ /* 0x010fc800078ec0ff */
[----:B------:R-:W-:-:S13]  /*8b40*/  ISETP.NE.AND P0, PT, R3, RZ, PT ;  /* 0x000000ff0300720c */ /* 0x000fda0003f05270 */
[----:B--2---:R-:W-:Y:S05]  /*8b50*/  @!P0 BRA `(.L_x_219) ;  /* 0x0000000000048947 */ /* 0x004fea0003800000 */
[----:B------:R-:W-:Y:S01]  /*8b60*/  BPT.TRAP 0x1 ;  /* 0x000000040000795c */ /* 0x000fe20000300000 */
.L_x_219:
[----:B--2---:R-:W2:Y:S01]  /*8b70*/  LDL R2, [R1+0x4c] ;  /* 0x00004c0001027983 */ /* 0x004ea20000100800 */
        /* <DEDUP_REMOVED lines=8> */
[----:B------:R-:W-:Y:S01]  /*8c00*/  UMOV UR10, URZ ;  /* 0x0000003f000a7c82 */ /* 0x000fe20008000000 */
[----:B------:R-:W-:-:S02]  /*8c10*/  PLOP3.LUT P0, PT, PT, PT, PT, 0x80, 0x0 ;  /* 0x000000000000781c */ /* 0x000fc40003f0f070 */
[----:B------:R-:W-:Y:S02]  /*8c20*/  LOP3.LUT R18, R18, 0xfffffffd, RZ, 0xc0, !PT ;  /* 0xfffffffd12127812 */ /* 0x000fe400078ec0ff */
[----:B------:R-:W-:Y:S02]  /*8c30*/  UIMAD UR8, UR8, 0x3000, UR37 ;  /* 0x00003000080878a4 */ /* 0x000fe4000f8e0225 */
[----:B------:R-:W-:Y:S02]  /*8c40*/  UIADD3 UR9, UR9, 0x32430, URZ ;  /* 0x0003243009097890 */ /* 0x000fe4000fffe03f */
[----:B------:R-:W-:-:S05]  /*8c50*/  UIADD3 UR8, UR8, 0x1c400, URZ ;  /* 0x0001c40008087890 */ /* 0x000fca000fffe03f */
[----:B------:R-:W-:Y:S02]  /*8c60*/  @P0 LOP3.LUT R18, R18, 0x2, RZ, 0xfc, !PT ;  /* 0x0000000212120812 */ /* 0x000fe400078efcff */
[----:B--2---:R-:W-:-:S13]  /*8c70*/  R2UR UR11, R2 ;  /* 0x00000000020b72ca */ /* 0x004fda00000e0000 */
[----:B------:R-:W-:-:S09]  /*8c80*/  UIMAD UR11, UR11, 0x60, URZ ;  /* 0x000000600b0b78a4 */ /* 0x000fd2000f8e023f */
[----:B------:R4:W-:Y:S02]  /*8c90*/  UTMALDG.4D [UR8], [UR4], desc[UR6] ;  /* 0x00000608040075b4 */ /* 0x0009e40008019000 */
[----:B----4-:R-:W-:Y:S01]  /*8ca0*/  NOP ;  /* 0x0000000000007918 */ /* 0x010fe20000000000 */
.L_x_215:
[----:B--2---:R-:W2:Y:S01]  /*8cb0*/  LDL R0, [R1+0x14] ;  /* 0x0000140001007983 */ /* 0x004ea20000100800 */
[----:B------:R-:W-:Y:S05]  /*8cc0*/  WARPSYNC.ALL ;  /* 0x0000000000007948 */ /* 0x000fea0003800000 */
[----:B------:R-:W-:Y:S01]  /*8cd0*/  UIADD3 UR4, UR37, 0x18400, URZ ;  /* 0x0001840025047890 */ /* 0x000fe2000fffe03f */
[----:B------:R-:W-:-:S03]  /*8ce0*/  SHF.R.S32.HI R2, RZ, 0x1f, R17 ;  /* 0x0000001fff027819 */ /* 0x000fc60000011411 */
[----:B------:R-:W-:Y:S01]  /*8cf0*/  ULOP3.LUT UP0, URZ, UR4, 0x3ff, URZ, 0xc0, !UPT ;  /* 0x000003ff043f7892 */ /* 0x000fe2000f80c03f */
[----:B------:R-:W-:Y:S05]  /*8d00*/  BAR.SYNC.DEFER_BLOCKING 0x8, 0x180 ;  /* 0x0206000000007b1d */ /* 0x000fea0000010000 */
[----:B------:R-:W-:Y:S02]  /*8d10*/  PLOP3.LUT P0, PT, PT, PT, UP0, 0x80, 0x0 ;  /* 0x000000000000781c */ /* 0x000fe40003f0f008 */
[----:B--2---:R-:W-:-:S05]  /*8d20*/  SHF.R.S32.HI R0, RZ, 0x1f, R0 ;  /* 0x0000001fff007819 */ /* 0x004fca0000011400 */
[----:B------:R2:W-:Y:S04]  /*8d30*/  STL [R1+0x48], R0 ;  /* 0x0000480001007387 */ /* 0x0005e80000100800 */
[----:B------:R2:W-:Y:S02]  /*8d40*/  STL [R1+0x40], R2 ;  /* 0x0000400201007387 */ /* 0x0005e40000100800 */
[----:B------:R-:W-:Y:S05]  /*8d50*/  @!P0 BRA `(.L_x_220) ;  /* 0x0000000000408947 */ /* 0x000fea0003800000 */
[----:B--2---:R-:W-:Y:S01]  /*8d60*/  MOV R2, 0x0 ;  /* 0x0000000000027802 */ /* 0x004fe20000000f00 */
[----:B------:R-:W-:Y:S01]  /*8d70*/  ULDC.64 UR6, c[0x4][0x98] ;  /* 0x0100260000067ab9 */ /* 0x000fe20000000a00 */
[----:B------:R-:W-:Y:S01]  /*8d80*/  ULDC.64 UR8, c[0x4][0xa0] ;  /* 0x0100280000087ab9 */ /* 0x000fe20000000a00 */
[----:B------:R-:W-:Y:S01]  /*8d90*/  ULDC.64 UR4, c[0x4][0x20] ;  /* 0x0100080000047ab9 */ /* 0x000fe20000000a00 */
[----:B------:R-:W-:Y:S02]  /*8da0*/  IMAD.U32 R4, RZ, RZ, UR6 ;  /* 0x00000006ff047e24 */ /* 0x000fe4000f8e00ff */
[----:B------:R-:W2:Y:S01]  /*8db0*/  LDC.64 R2, c[0x4][R2] ;  /* 0x0100000002027b82 */ /* 0x000ea20000000a00 */
[----:B------:R-:W-:Y:S02]  /*8dc0*/  IMAD.U32 R5, RZ, RZ, UR7 ;  /* 0x00000007ff057e24 */ /* 0x000fe4000f8e00ff */
[----:B------:R-:W-:Y:S02]  /*8dd0*/  IMAD.U32 R6, RZ, RZ, UR8 ;  /* 0x00000008ff067e24 */ /* 0x000fe4000f8e00ff */
[----:B-1----:R-:W-:-:S02]  /*8de0*/  IMAD.U32 R7, RZ, RZ, UR9 ;  /* 0x00000009ff077e24 */ /* 0x002fc4000f8e00ff */
[----:B------:R-:W-:Y:S02]  /*8df0*/  IMAD.U32 R10, RZ, RZ, UR4 ;  /* 0x00000004ff0a7e24 */ /* 0x000fe4000f8e00ff */
[----:B------:R-:W-:Y:S02]  /*8e00*/  IMAD.U32 R11, RZ, RZ, UR5 ;  /* 0x00000005ff0b7e24 */ /* 0x000fe4000f8e00ff */
[----:B------:R-:W-:Y:S02]  /*8e10*/  IMAD.MOV.U32 R8, RZ, RZ, 0x70 ;  /* 0x00000070ff087424 */ /* 0x000fe400078e00ff */
[----:B------:R-:W-:Y:S02]  /*8e20*/  IMAD.MOV.U32 R12, RZ, RZ, 0x1 ;  /* 0x00000001ff0c7424 */ /* 0x000fe400078e00ff */
[----:B------:R-:W-:-:S07]  /*8e30*/  IMAD.MOV.U32 R13, RZ, RZ, RZ ;  /* 0x000000ffff0d7224 */ /* 0x000fce00078e00ff */
[----:B------:R-:W-:-:S07]  /*8e40*/  LEPC R20, `(.L_x_220) ;  /* 0x000000001014794e */ /* 0x000fce0000000000 */
[----:B0-23--:R-:W-:Y:S05]  /*8e50*/  CALL.ABS.NOINC R2 ;  /* 0x0000000002007343 */ /* 0x00dfea0003c00000 */
.L_x_220:
[----:B--2---:R-:W3:Y:S01]  /*8e60*/  LDL R2, [R1+0x40] ;  /* 0x0000400001027983 */ /* 0x004ee20000100800 */
[----:B------:R-:W2:Y:S01]  /*8e70*/  LDC R6, c[0x0][0x448] ;  /* 0x00011200ff067b82 */ /* 0x000ea20000000800 */
[----:B------:R-:W-:Y:S01]  /*8e80*/  ULDC UR4, c[0x0][0xd38] ;  /* 0x00034e0000047ab9 */ /* 0x000fe20000000800 */
[----:B------:R-:W-:Y:S01]  /*8e90*/  ULDC.64 UR6, c[0x0][0x280] ;  /* 0x0000a00000067ab9 */ /* 0x000fe20000000a00 */
[----:B------:R-:W4:Y:S04]  /*8ea0*/  LDL.LU R0, [R1+0x10] ;  /* 0x0000100001007983 */ /* 0x000f280000300800 */
[----:B------:R-:W4:Y:S04]  /*8eb0*/  LDL R4, [R1+0x24] ;  /* 0x0000240001047983 */ /* 0x000f280000100800 */
[----:B------:R-:W4:Y:S01]  /*8ec0*/  LDL R10, [R1+0x48] ;  /* 0x00004800010a7983 */ /* 0x000f220000100800 */
[----:B------:R-:W0:Y:S01]  /*8ed0*/  S2R R3, SR_TID.X ;  /* 0x0000000000037919 */ /* 0x000e220000002100 */
[----:B------:R-:W0:Y:S02]  /*8ee0*/  S2R R5, SR_TID.X ;  /* 0x0000000000057919 */ /* 0x000e240000002100 */
[----:B-1----:R-:W4:Y:S01]  /*8ef0*/  LDL R8, [R1+0x14] ;  /* 0x0000140001087983 */ /* 0x002f220000100800 */
[----:B--2---:R-:W-:-:S02]  /*8f00*/  ISETP.NE.AND P0, PT, R6, 0x1, PT ;  /* 0x000000010600780c */ /* 0x004fc40003f05270 */
[----:B0-----:R-:W-:-:S04]  /*8f10*/  LOP3.LUT R3, R3, 0x7f, RZ, 0xc0, !PT ;  /* 0x0000007f03037812 */ /* 0x001fc800078ec0ff */
[----:B------:R-:W-:Y:S01]  /*8f20*/  SHF.R.U32.HI R7, RZ, 0x3, R3 ;  /* 0x00000003ff077819 */ /* 0x000fe20000011603 */
[----:B------:R-:W-:-:S06]  /*8f30*/  IMAD.SHL.U32 R5, R5, 0x10, RZ ;  /* 0x0000001005057824 */ /* 0x000fcc00078e00ff */
[----:B------:R-:W0:Y:S01]  /*8f40*/  @P0 LDC R3, c[0x0][0x450] ;  /* 0x00011400ff030b82 */ /* 0x000e220000000800 */
[----:B------:R-:W-:Y:S01]  /*8f50*/  LOP3.LUT R5, R7, 0x70, R5, 0xf8, !PT ;  /* 0x0000007007057812 */ /* 0x000fe200078ef805 */
[----:B---3--:R-:W-:-:S06]  /*8f60*/  IMAD.MOV.U32 R9, RZ, RZ, R2 ;  /* 0x000000ffff097224 */ /* 0x008fcc00078e0002 */
[----:B------:R-:W1:Y:S01]  /*8f70*/  @P0 LDC R2, c[0x0][0x44c] ;  /* 0x00011300ff020b82 */ /* 0x000e620000000800 */
[----:B----4-:R-:W-:-:S04]  /*8f80*/  IMAD.MOV R0, RZ, RZ, -R0 ;  /* 0x000000ffff007224 */ /* 0x010fc800078e0a00 */
[----:B------:R-:W-:Y:S01]  /*8f90*/  IMAD R0, R0, UR4, R4 ;  /* 0x0000000400007c24 */ /* 0x000fe2000f8e0204 */
[----:B------:R-:W-:-:S03]  /*8fa0*/  ULDC.64 UR4, c[0x0][0x2d8] ;  /* 0x0000b60000047ab9 */ /* 0x000fc60000000a00 */
[----:B------:R-:W-:-:S05]  /*8fb0*/  IMAD.SHL.U32 R4, R0, 0x80, RZ ;  /* 0x0000008000047824 */ /* 0x000fca00078e00ff */
[----:B------:R-:W-:Y:S01]  /*8fc0*/  LOP3.LUT R7, R5, R4, RZ, 0xfc, !PT ;  /* 0x0000000405077212 */ /* 0x000fe200078efcff */
[----:B------:R-:W-:-:S04]  /*8fd0*/  IMAD R5, R9, UR4, RZ ;  /* 0x0000000409057c24 */ /* 0x000fc8000f8e02ff */
[----:B------:R-:W-:Y:S01]  /*8fe0*/  IMAD.MOV.U32 R0, RZ, RZ, R7 ;  /* 0x000000ffff007224 */ /* 0x000fe200078e0007 */
[----:B------:R2:W-:Y:S01]  /*8ff0*/  STL [R1+0x18], R7 ;  /* 0x0000180701007387 */ /* 0x0005e20000100800 */
[----:B------:R-:W-:Y:S02]  /*9000*/  IMAD R5, R17, UR5, R5 ;  /* 0x0000000511057c24 */ /* 0x000fe4000f8e0205 */
[----:B-1----:R-:W-:-:S05]  /*9010*/  @P0 IMAD.HI.U32 R2, R7, R2, RZ ;  /* 0x0000000207020227 */ /* 0x002fca00078e00ff */
[----:B0-----:R-:W-:Y:S01]  /*9020*/  @P0 SHF.R.U32.HI R0, RZ, R3, R2 ;  /* 0x00000003ff000219 */ /* 0x001fe20000011602 */
[----:B------:R-:W-:Y:S01]  /*9030*/  IMAD.WIDE.U32 R2, R17, UR4, RZ ;  /* 0x0000000411027c25 */ /* 0x000fe2000f8e00ff */
[----:B------:R-:W-:-:S03]  /*9040*/  ULDC.64 UR4, c[0x0][0x2e0] ;  /* 0x0000b80000047ab9 */ /* 0x000fc60000000a00 */
[----:B------:R-:W-:Y:S02]  /*9050*/  IMAD.IADD R3, R3, 0x1, R5 ;  /* 0x0000000103037824 */ /* 0x000fe400078e0205 */
[----:B------:R-:W-:Y:S02]  /*9060*/  IMAD R5, R10, UR4, RZ ;  /* 0x000000040a057c24 */ /* 0x000fe4000f8e02ff */
[----:B------:R2:W5:Y:S01]  /*9070*/  LDL R10, [R1+0x4] ;  /* 0x00000400010a7983 */ /* 0x0005620000100800 */
[----:B------:R-:W-:-:S04]  /*9080*/  IMAD.WIDE.U32 R2, R8, UR4, R2 ;  /* 0x0000000408027c25 */ /* 0x000fc8000f8e0002 */
[----:B------:R-:W-:Y:S01]  /*9090*/  IMAD R5, R8, UR5, R5 ;  /* 0x0000000508057c24 */ /* 0x000fe2000f8e0205 */
[----:B------:R-:W-:Y:S01]  /*90a0*/  ULDC.64 UR4, c[0x0][0x2d0] ;  /* 0x0000b40000047ab9 */ /* 0x000fe20000000a00 */
[----:B------:R-:W0:Y:S02]  /*90b0*/  S2R R8, SR_TID.X ;  /* 0x0000000000087919 */ /* 0x000e240000002100 */
[----:B------:R-:W-:Y:S01]  /*90c0*/  IMAD.IADD R3, R3, 0x1, R5 ;  /* 0x0000000103037824 */ /* 0x000fe200078e0205 */
[----:B------:R-:W-:Y:S01]  /*90d0*/  SHF.R.S32.HI R5, RZ, 0x1f, R0 ;  /* 0x0000001fff057819 */ /* 0x000fe20000011400 */
[----:B------:R-:W-:-:S04]  /*90e0*/  IMAD.WIDE.U32 R2, R0, UR4, R2 ;  /* 0x0000000400027c25 */ /* 0x000fc8000f8e0002 */
[----:B------:R-:W-:-:S04]  /*90f0*/  IMAD R5, R5, UR4, RZ ;  /* 0x0000000405057c24 */ /* 0x000fc8000f8e02ff */
[----:B------:R-:W-:Y:S01]  /*9100*/  IMAD R5, R0, UR5, R5 ;  /* 0x0000000500057c24 */ /* 0x000fe2000f8e0205 */
[----:B------:R-:W-:Y:S01]  /*9110*/  ULDC.64 UR4, c[0x0][0x2c8] ;  /* 0x0000b20000047ab9 */ /* 0x000fe20000000a00 */
[----:B------:R-:W-:Y:S02]  /*9120*/  IMAD.MOV R0, RZ, RZ, -R0 ;  /* 0x000000ffff007224 */ /* 0x000fe400078e0a00 */
[----:B------:R-:W-:Y:S02]  /*9130*/  IMAD.IADD R3, R3, 0x1, R5 ;  /* 0x0000000103037824 */ /* 0x000fe400078e0205 */
[----:B------:R-:W-:-:S05]  /*9140*/  IMAD R0, R6, R0, R7 ;  /* 0x0000000006007224 */ /* 0x000fca00078e0207 */
[----:B------:R-:W-:Y:S01]  /*9150*/  SHF.R.S32.HI R5, RZ, 0x1f, R0 ;  /* 0x0000001fff057819 */ /* 0x000fe20000011400 */
[----:B------:R-:W-:-:S04]  /*9160*/  IMAD.WIDE.U32 R2, R0, UR4, R2 ;  /* 0x0000000400027c25 */ /* 0x000fc8000f8e0002 */
[----:B------:R-:W-:Y:S01]  /*9170*/  IMAD R5, R5, UR4, RZ ;  /* 0x0000000405057c24 */ /* 0x000fe2000f8e02ff */
[----:B------:R-:W-:Y:S01]  /*9180*/  ULDC UR4, c[0x0][0x2b8] ;  /* 0x0000ae0000047ab9 */ /* 0x000fe20000000800 */
[----:B0-----:R-:W-:Y:S02]  /*9190*/  IMAD.SHL.U32 R8, R8, 0x8, RZ ;  /* 0x0000000808087824 */ /* 0x001fe400078e00ff */
[----:B------:R-:W-:-:S03]  /*91a0*/  IMAD R5, R0, UR5, R5 ;  /* 0x0000000500057c24 */ /* 0x000fc6000f8e0205 */
[----:B------:R-:W-:Y:S01]  /*91b0*/  LOP3.LUT R8, R8, 0x38, RZ, 0xc0, !PT ;  /* 0x0000003808087812 */ /* 0x000fe200078ec0ff */
[----:B------:R-:W-:Y:S01]  /*91c0*/  IMAD.IADD R5, R3, 0x1, R5 ;  /* 0x0000000103057824 */ /* 0x000fe200078e0205 */
[----:B------:R-:W-:Y:S02]  /*91d0*/  LEA R0, P1, R2, UR6, 0x1 ;  /* 0x0000000602007c11 */ /* 0x000fe4000f8208ff */
[----:B------:R-:W-:Y:S01]  /*91e0*/  ISETP.GE.AND P0, PT, R8, UR4, PT ;  /* 0x0000000408007c0c */ /* 0x000fe2000bf06270 */
[----:B------:R-:W-:Y:S01]  /*91f0*/  UMOV UR4, 0xffffffff ;  /* 0xffffffff00047882 */ /* 0x000fe20000000000 */
[----:B------:R-:W-:Y:S02]  /*9200*/  LEA.HI.X R2, R2, UR7, R5, 0x1, P1 ;  /* 0x0000000702027c11 */ /* 0x000fe400088f0c05 */
[----:B--2---:R-:W-:Y:S09]  /*9210*/  BRA.DIV UR4, `(.L_x_221) ;  /* 0x0000003e04987947 */ /* 0x004ff2000b800000 */
[----:B------:R-:W0:Y:S01]  /*9220*/  S2R R5, SR_TID.X ;  /* 0x0000000000057919 */ /* 0x000e220000002100 */
[----:B------:R-:W-:Y:S02]  /*9230*/  ULDC UR4, c[0x0][0x288] ;  /* 0x0000a20000047ab9 */ /* 0x000fe40000000800 */
[----:B------:R-:W-:Y:S01]  /*9240*/  IMAD R3, R6, UR4, RZ ;  /* 0x0000000406037c24 */ /* 0x000fe2000f8e02ff */
[----:B------:R-:W1:Y:S01]  /*9250*/  S2R R11, SR_TID.X ;  /* 0x00000000000b7919 */ /* 0x000e620000002100 */
[----:B------:R-:W-:Y:S04]  /*9260*/  SHFL.IDX PT, R7, R2, RZ, 0x181f ;  /* 0x00181fff02077589 */ /* 0x000fe800000e0000 */
[----:B------:R-:W-:Y:S01]  /*9270*/  SHFL.IDX PT, R6, R0, 0x1, 0x181f ;  /* 0x00381f0000067f89 */ /* 0x000fe200000e0000 */
[----:B0-----:R-:W-:-:S04]  /*9280*/  LOP3.LUT R5, R5, 0x7f, RZ, 0xc0, !PT ;  /* 0x0000007f05057812 */ /* 0x001fc800078ec0ff */
[----:B------:R-:W-:Y:S01]  /*9290*/  SHF.R.U32.HI R8, RZ, 0x3, R5 ;  /* 0x00000003ff087819 */ /* 0x000fe20000011605 */
[----:B-1----:R-:W-:Y:S01]  /*92a0*/  IMAD.SHL.U32 R11, R11, 0x8, RZ ;  /* 0x000000080b0b7824 */ /* 0x002fe200078e00ff */
[----:B------:R-:W0:Y:S03]  /*92b0*/  SHFL.IDX PT, R5, R0, RZ, 0x181f ;  /* 0x00181fff00057589 */ /* 0x000e2600000e0000 */
[----:B------:R-:W-:Y:S01]  /*92c0*/  IMAD.IADD R12, R8, 0x1, R4 ;  /* 0x00000001080c7824 */ /* 0x000fe200078e0204 */
[----:B------:R-:W-:Y:S01]  /*92d0*/  LOP3.LUT R11, R11, 0x38, RZ, 0xc0, !PT ;  /* 0x000000380b0b7812 */ /* 0x000fe200078ec0ff */
[----:B------:R-:W1:Y:S02]  /*92e0*/  SHFL.IDX PT, R8, R2, 0x1, 0x181f ;  /* 0x00381f0002087f89 */ /* 0x000e6400000e0000 */
[C---:B------:R-:W-:Y:S01]  /*92f0*/  VIADD R13, R12.reuse, 0x10 ;  /* 0x000000100c0d7836 */ /* 0x040fe20000000000 */
[CC--:B------:R-:W-:Y:S01]  /*9300*/  ISETP.GE.AND P1, PT, R12.reuse, R3.reuse, PT ;  /* 0x000000030c00720c */ /* 0x0c0fe20003f26270 */
[----:B------:R-:W-:Y:S03]  /*9310*/  STL [R1+0x10], R12 ;  /* 0x0000100c01007387 */ /* 0x000fe60000100800 */
[----:B------:R-:W-:Y:S01]  /*9320*/  ISETP.GE.AND P2, PT, R13, R3, PT ;  /* 0x000000030d00720c */ /* 0x000fe20003f46270 */
[----:B------:R2:W-:Y:S02]  /*9330*/  STL [R1+0x28], R13 ;  /* 0x0000280d01007387 */ /* 0x0005e40000100800 */
[----:B--2---:R-:W-:-:S06]  /*9340*/  VIADD R13, R12, 0x20 ;  /* 0x000000200c0d7836 */ /* 0x004fcc0000000000 */
[----:B0-----:R-:W-:Y:S01]  /*9350*/  @!P1 LEA R5, P3, R11, R5, 0x1 ;  /* 0x000000050b059211 */ /* 0x001fe200078608ff */
[----:B------:R-:W-:Y:S04]  /*9360*/  STL [R1+0x2c], R13 ;  /* 0x00002c0d01007387 */ /* 0x000fe80000100800 */
[----:B------:R-:W-:Y:S02]  /*9370*/  @!P1 IMAD.X R4, RZ, RZ, R7, P3 ;  /* 0x000000ffff049224 */ /* 0x000fe400018e0607 */
[----:B------:R-:W-:-:S03]  /*9380*/  VIADD R7, R12, 0x30 ;  /* 0x000000300c077836 */ /* 0x000fc60000000000 */
[-C--:B------:R-:W-:Y:S02]  /*9390*/  @!P1 LOP3.LUT R5, R5, R4.reuse, RZ, 0x3c, !PT ;  /* 0x0000000405059212 */ /* 0x080fe400078e3cff */
[----:B------:R-:W-:Y:S02]  /*93a0*/  STL [R1+0x30], R7 ;  /* 0x0000300701007387 */ /* 0x000fe40000100800 */
[----:B------:R-:W-:-:S04]  /*93b0*/  @!P1 LOP3.LUT R4, R5, R4, RZ, 0x3c, !PT ;  /* 0x0000000405049212 */ /* 0x000fc800078e3cff */
[----:B------:R-:W-:-:S05]  /*93c0*/  @!P1 LOP3.LUT R5, R5, R4, RZ, 0x3c, !PT ;  /* 0x0000000405059212 */ /* 0x000fca00078e3cff */
[----:B-----5:R0:W-:Y:S02]  /*93d0*/  @!P1 LDGSTS.E.BYPASS.LTC128B.128 [R10+0x18400], desc[UR46][R4.64], !P0 ;  /* 0x18400000040a9fae */ /* 0x0201e4000c101d6e */
[----:B0-----:R-:W-:Y:S02]  /*93e0*/  @!P2 LEA R5, P1, R11, R6, 0x1 ;  /* 0x000000060b05a211 */ /* 0x001fe400078208ff */
[----:B------:R-:W-:Y:S03]  /*93f0*/  SHFL.IDX PT, R6, R2, 0x2, 0x181f ;  /* 0x00581f0002067f89 */ /* 0x000fe600000e0000 */
[----:B-1----:R-:W-:Y:S01]  /*9400*/  @!P2 IMAD.X R4, RZ, RZ, R8, P1 ;  /* 0x000000ffff04a224 */ /* 0x002fe200008e0608 */
[----:B------:R-:W-:-:S04]  /*9410*/  ISETP.GE.AND P1, PT, R13, R3, PT ;  /* 0x000000030d00720c */ /* 0x000fc80003f26270 */
[----:B------:R-:W-:-:S04]  /*9420*/  @!P2 LOP3.LUT R5, R5, R4, RZ, 0x3c, !PT ;  /* 0x000000040505a212 */ /* 0x000fc800078e3cff */
[----:B------:R-:W-:-:S04]  /*9430*/  @!P2 LOP3.LUT R4, R5, R4, RZ, 0x3c, !PT ;  /* 0x000000040504a212 */ /* 0x000fc800078e3cff */
[----:B------:R-:W-:-:S05]  /*9440*/  @!P2 LOP3.LUT R5, R5, R4, RZ, 0x3c, !PT ;  /* 0x000000040505a212 */ /* 0x000fca00078e3cff */
[----:B------:R0:W-:Y:S04]  /*9450*/  @!P2 LDGSTS.E.BYPASS.LTC128B.128 [R10+0x18c00], desc[UR46][R4.64], !P0 ;  /* 0x18c00000040aafae */ /* 0x0001e8000c101d6e */
[----:B0-----:R-:W0:Y:S02]  /*9460*/  SHFL.IDX PT, R4, R0, 0x2, 0x181f ;  /* 0x00581f0000047f89 */ /* 0x001e2400000e0000 */
[----:B0-----:R-:W-:-:S05]  /*9470*/  @!P1 LEA R5, P2, R11, R4, 0x1 ;  /* 0x000000040b059211 */ /* 0x001fca00078408ff */
[----:B------:R-:W-:Y:S02]  /*9480*/  @!P1 IMAD.X R4, RZ, RZ, R6, P2 ;  /* 0x000000ffff049224 */ /* 0x000fe400010e0606 */
[----:B------:R-:W-:Y:S03]  /*9490*/  SHFL.IDX PT, R6, R2, 0x3, 0x181f ;  /* 0x00781f0002067f89 */ /* 0x000fe600000e0000 */
[----:B------:R-:W-:-:S04]  /*94a0*/  @!P1 LOP3.LUT R5, R5, R4, RZ, 0x3c, !PT ;  /* 0x0000000405059212 */ /* 0x000fc800078e3cff */
[----:B------:R-:W-:-:S04]  /*94b0*/  @!P1 LOP3.LUT R4, R5, R4, RZ, 0x3c, !PT ;  /* 0x0000000405049212 */ /* 0x000fc800078e3cff */
[----:B------:R-:W-:-:S05]  /*94c0*/  @!P1 LOP3.LUT R5, R5, R4, RZ, 0x3c, !PT ;  /* 0x0000000405059212 */ /* 0x000fca00078e3cff */
[----:B------:R0:W-:Y:S01]  /*94d0*/  @!P1 LDGSTS.E.BYPASS.LTC128B.128 [R10+0x19400], desc[UR46][R4.64], !P0 ;  /* 0x19400000040a9fae */ /* 0x0001e2000c101d6e */
[----:B------:R-:W-:Y:S01]  /*94e0*/  ISETP.GE.AND P1, PT, R7, R3, PT ;  /* 0x000000030700720c */ /* 0x000fe20003f26270 */
[----:B------:R-:W-:-:S05]  /*94f0*/  VIADD R7, R12, 0x40 ;  /* 0x000000400c077836 */ /* 0x000fca0000000000 */
[----:B------:R-:W-:Y:S04]  /*9500*/  STL [R1+0x34], R7 ;  /* 0x0000340701007387 */ /* 0x000fe80000100800 */
[----:B0-----:R-:W0:Y:S03]  /*9510*/  SHFL.IDX PT, R4, R0, 0x3, 0x181f ;  /* 0x00781f0000047f89 */ /* 0x001e2600000e0000 */
        /* <DEDUP_REMOVED lines=29> */
[----:B------:R-:W-:-:S03]  /*96f0*/  ISETP.GE.AND P1, PT, R7, R3, PT ;  /* 0x000000030700720c */ /* 0x000fc60003f26270 */
[----:B0-----:R-:W0:Y:S04]  /*9700*/  SHFL.IDX PT, R4, R0, 0x6, 0x181f ;  /* 0x00d81f0000047f89 */ /* 0x001e2800000e0000 */
[----:B------:R-:W1:Y:S06]  /*9710*/  SHFL.IDX PT, R0, R0, 0x7, 0x181f ;  /* 0x00f81f0000007f89 */ /* 0x000e6c00000e0000 */
[----:B0-----:R-:W-:-:S05]  /*9720*/  @!P1 LEA R5, P2, R11, R4, 0x1 ;  /* 0x000000040b059211 */ /* 0x001fca00078408ff */
[----:B------:R-:W-:-:S05]  /*9730*/  @!P1 IMAD.X R4, RZ, RZ, R6, P2 ;  /* 0x000000ffff049224 */ /* 0x000fca00010e0606 */
[----:B------:R-:W-:-:S04]  /*9740*/  @!P1 LOP3.LUT R5, R5, R4, RZ, 0x3c, !PT ;  /* 0x0000000405059212 */ /* 0x000fc800078e3cff */
[----:B------:R-:W-:-:S04]  /*9750*/  @!P1 LOP3.LUT R4, R5, R4, RZ, 0x3c, !PT ;  /* 0x0000000405049212 */ /* 0x000fc800078e3cff */
[----:B------:R-:W-:-:S05]  /*9760*/  @!P1 LOP3.LUT R5, R5, R4, RZ, 0x3c, !PT ;  /* 0x0000000405059212 */ /* 0x000fca00078e3cff */
[----:B------:R0:W-:Y:S04]  /*9770*/  @!P1 LDGSTS.E.BYPASS.LTC128B.128 [R10+0x1b400], desc[UR46][R4.64], !P0 ;  /* 0x1b400000040a9fae */ /* 0x0001e8000c101d6e */
[----:B01----:R0:W2:Y:S02]  /*9780*/  SHFL.IDX PT, R4, R2, 0x7, 0x181f ;  /* 0x00f81f0002047f89 */ /* 0x0030a400000e0000 */
.L_x_328:
[----:B------:R-:W3:Y:S01]  /*9790*/  LDL R5, [R1+0x10] ;  /* 0x0000100001057983 */ /* 0x000ee20000100800 */
[----:B0-----:R-:W0:Y:S02]  /*97a0*/  S2R R2, SR_TID.X ;  /* 0x0000000000027919 */ /* 0x001e240000002100 */
[----:B0-----:R-:W-:-:S05]  /*97b0*/  IMAD.SHL.U32 R2, R2, 0x8, RZ ;  /* 0x0000000802027824 */ /* 0x001fca00078e00ff */
[----:B------:R-:W-:Y:S01]  /*97c0*/  LOP3.LUT R2, R2, 0x38, RZ, 0xc0, !PT ;  /* 0x0000003802027812 */ /* 0x000fe200078ec0ff */
[----:B---3--:R-:W-:-:S05]  /*97d0*/  VIADD R5, R5, 0x70 ;  /* 0x0000007005057836 */ /* 0x008fca0000000000 */
[----:B------:R-:W-:Y:S01]  /*97e0*/  ISETP.GE.AND P1, PT, R5, R3, PT ;  /* 0x000000030500720c */ /* 0x000fe20003f26270 */
[----:B------:R0:W-:-:S12]  /*97f0*/  STL [R1+0x50], R5 ;  /* 0x0000500501007387 */ /* 0x0001d80000100800 */
[----:B------:R-:W-:-:S05]  /*9800*/  @!P1 LEA R2, P2, R2, R0, 0x1 ;  /* 0x0000000002029211 */ /* 0x000fca00078408ff */
[----:B--2---:R-:W-:-:S05]  /*9810*/  @!P1 IMAD.X R3, RZ, RZ, R4, P2 ;  /* 0x000000ffff039224 */ /* 0x004fca00010e0604 */
[----:B------:R-:W-:Y:S01]  /*9820*/  @!PT LDS RZ, [RZ] ;  /* 0x00000000fffff984 */ /* 0x000fe20000000800 */
[----:B------:R-:W-:Y:S01]  /*9830*/  @!PT LDS RZ, [RZ] ;  /* 0x00000000fffff984 */ /* 0x000fe20000000800 */
[----:B------:R-:W-:Y:S01]  /*9840*/  @!PT LDS RZ, [RZ] ;  /* 0x00000000fffff984 */ /* 0x000fe20000000800 */
[----:B------:R1:W-:Y:S01]  /*9850*/  @!P1 LDGSTS.E.BYPASS.LTC128B.128 [R10+0x1bc00], desc[UR46][R2.64], !P0 ;  /* 0x1bc00000020a9fae */ /* 0x0003e2000c101d6e */
[----:B------:R-:W-:Y:S01]  /*9860*/  NOP ;  /* 0x0000000000007918 */ /* 0x000fe20000000000 */
[----:B------:R-:W-:Y:S02]  /*9870*/  SYNCS.ARRIVE.TRANS64.RED.A0T1 RZ, [UR37+0x32400], RZ ;  /* 0x032400ffffff79a7 */ /* 0x000fe40008200425 */
[----:B------:R-:W-:Y:S01]  /*9880*/  ARRIVES.LDGSTSBAR.64.TRANSCNT [UR37+0x32400] ;  /* 0x03240000ff0079b0 */ /* 0x000fe20008000aa5 */
[----:B------:R-:W-:Y:S01]  /*9890*/  NOP ;  /* 0x0000000000007918 */ /* 0x000fe20000000000 */
[----:B------:R-:W-:Y:S01]  /*98a0*/  ULDC.64 UR6, c[0x0][0x3d8] ;  /* 0x0000f60000067ab9 */ /* 0x000fe20000000a00 */
[----:B------:R-:W-:Y:S01]  /*98b0*/  UIADD3 UR4, UR37, 0x22400, URZ ;  /* 0x0002240025047890 */ /* 0x000fe2000fffe03f */
[----:B------:R-:W-:Y:S01]  /*98c0*/  IMAD R0, R9, UR6, RZ ;  /* 0x0000000609007c24 */ /* 0x000fe2000f8e02ff */
[----:B------:R-:W-:Y:S01]  /*98d0*/  SYNCS.ARRIVE.TRANS64.A1T0 RZ, [UR37+0x32400], RZ ;  /* 0x032400ffffff79a7 */ /* 0x000fe20008100025 */
[----:B-1----:R-:W-:Y:S01]  /*98e0*/  IMAD.WIDE.U32 R2, R17, UR6, RZ ;  /* 0x0000000611027c25 */ /* 0x002fe2000f8e00ff */
[----:B------:R-:W-:-:S03]  /*98f0*/  ULOP3.LUT UP0, URZ, UR4, 0x3ff, URZ, 0xc0, !UPT ;  /* 0x000003ff043f7892 */ /* 0x000fc6000f80c03f */
[----:B------:R-:W-:Y:S01]  /*9900*/  IMAD R0, R17, UR7, R0 ;  /* 0x0000000711007c24 */ /* 0x000fe2000f8e0200 */
[----:B------:R0:W-:Y:S02]  /*9910*/  STL.64 [R1+0x40], R2 ;  /* 0x0000400201007387 */ /* 0x0001e40000100a00 */
[----:B------:R-:W-:Y:S01]  /*9920*/  PLOP3.LUT P0, PT, PT, PT, UP0, 0x80, 0x0 ;  /* 0x000000000000781c */ /* 0x000fe20003f0f008 */
[----:B------:R-:W-:-:S05]  /*9930*/  IMAD.IADD R0, R3, 0x1, R0 ;  /* 0x0000000103007824 */ /* 0x000fca00078e0200 */
[----:B------:R0:W-:Y:S07]  /*9940*/  STL [R1+0x54], R0 ;  /* 0x0000540001007387 */ /* 0x0001ee0000100800 */
[----:B------:R-:W-:Y:S05]  /*9950*/  @!P0 BRA `(.L_x_222) ;  /* 0x0000000000408947 */ /* 0x000fea0003800000 */
[----:B0-----:R-:W-:Y:S01]  /*9960*/  MOV R2, 0x0 ;  /* 0x0000000000027802 */ /* 0x001fe20000000f00 */
[----:B------:R-:W-:Y:S01]  /*9970*/  ULDC.64 UR6, c[0x4][0x98] ;  /* 0x0100260000067ab9 */ /* 0x000fe20000000a00 */
[----:B------:R-:W-:Y:S01]  /*9980*/  ULDC.64 UR8, c[0x4][0xa0] ;  /* 0x0100280000087ab9 */ /* 0x000fe20000000a00 */
[----:B------:R-:W-:Y:S01]  /*9990*/  ULDC.64 UR4, c[0x4][0x28] ;  /* 0x01000a0000047ab9 */ /* 0x000fe20000000a00 */
[----:B------:R-:W-:Y:S02]  /*99a0*/  IMAD.U32 R4, RZ, RZ, UR6 ;  /* 0x00000006ff047e24 */ /* 0x000fe4000f8e00ff */
        /* <DEDUP_REMOVED lines=11> */
.L_x_222:
[----:B0-----:R-:W2:Y:S01]  /*9a60*/  LDL.LU R5, [R1+0x54] ;  /* 0x0000540001057983 */ /* 0x001ea20000300800 */
[----:B------:R-:W0:Y:S01]  /*9a70*/  LDC R6, c[0x0][0x448] ;  /* 0x00011200ff067b82 */ /* 0x000e220000000800 */
[----:B------:R-:W-:Y:S01]  /*9a80*/  ULDC.64 UR4, c[0x0][0x3e0] ;  /* 0x0000f80000047ab9 */ /* 0x000fe20000000a00 */
[----:B------:R-:W-:Y:S01]  /*9a90*/  ULDC.64 UR6, c[0x0][0x390] ;  /* 0x0000e40000067ab9 */ /* 0x000fe20000000a00 */
[----:B------:R-:W2:Y:S04]  /*9aa0*/  LDL.LU.64 R2, [R1+0x40] ;  /* 0x0000400001027983 */ /* 0x000ea80000300a00 */
[----:B------:R-:W3:Y:S04]  /*9ab0*/  LDL.LU R0, [R1+0x48] ;  /* 0x0000480001007983 */ /* 0x000ee80000300800 */
[----:B------:R-:W4:Y:S04]  /*9ac0*/  LDL.LU R4, [R1+0x14] ;  /* 0x0000140001047983 */ /* 0x000f280000300800 */
[----:B------:R-:W5:Y:S01]  /*9ad0*/  LDL.LU R7, [R1+0x18] ;  /* 0x0000180001077983 */ /* 0x000f620000300800 */
[----:B------:R-:W1:Y:S01]  /*9ae0*/  S2R R8, SR_TID.X ;  /* 0x0000000000087919 */ /* 0x000e620000002100 */
[----:B0-----:R-:W-:Y:S01]  /*9af0*/  ISETP.NE.AND P0, PT, R6, 0x1, PT ;  /* 0x000000010600780c */ /* 0x001fe20003f05270 */
[----:B-1----:R-:W-:-:S05]  /*9b00*/  IMAD.SHL.U32 R8, R8, 0x8, RZ ;  /* 0x0000000808087824 */ /* 0x002fca00078e00ff */
[----:B------:R-:W-:Y:S01]  /*9b10*/  LOP3.LUT R8, R8, 0x38, RZ, 0xc0, !PT ;  /* 0x0000003808087812 */ /* 0x000fe200078ec0ff */
[----:B--2---:R-:W-:-:S06]  /*9b20*/  IMAD.MOV.U32 R3, RZ, RZ, R5 ;  /* 0x000000ffff037224 */ /* 0x004fcc00078e0005 */
[----:B------:R-:W0:Y:S01]  /*9b30*/  @P0 LDC R5, c[0x0][0x450] ;  /* 0x00011400ff050b82 */ /* 0x000e220000000800 */
[----:B---3--:R-:W-:-:S04]  /*9b40*/  IMAD R0, R0, UR4, RZ ;  /* 0x0000000400007c24 */ /* 0x008fc8000f8e02ff */
[C---:B----4-:R-:W-:Y:S02]  /*9b50*/  IMAD R0, R4.reuse, UR5, R0 ;  /* 0x0000000504007c24 */ /* 0x050fe4000f8e0200 */
[----:B------:R-:W-:Y:S01]  /*9b60*/  IMAD.WIDE.U32 R2, R4, UR4, R2 ;  /* 0x0000000404027c25 */ /* 0x000fe2000f8e0002 */
[----:B------:R-:W-:-:S03]  /*9b70*/  ULDC.64 UR4, c[0x0][0x3d0] ;  /* 0x0000f40000047ab9 */ /* 0x000fc60000000a00 */
[----:B------:R-:W-:Y:S02]  /*9b80*/  IMAD.IADD R3, R3, 0x1, R0 ;  /* 0x0000000103037824 */ /* 0x000fe400078e0200 */
[----:B------:R-:W1:Y:S01]  /*9b90*/  @P0 LDC R0, c[0x0][0x44c] ;  /* 0x00011300ff000b82 */ /* 0x000e620000000800 */
[----:B-----5:R-:W-:Y:S02]  /*9ba0*/  IMAD.MOV.U32 R4, RZ, RZ, R7 ;  /* 0x000000ffff047224 */ /* 0x020fe400078e0007 */
[----:B-1----:R-:W-:-:S05]  /*9bb0*/  @P0 IMAD.HI.U32 R0, R7, R0, RZ ;  /* 0x0000000007000227 */ /* 0x002fca00078e00ff */
[----:B0-----:R-:W-:-:S04]  /*9bc0*/  @P0 SHF.R.U32.HI R4, RZ, R5, R0 ;  /* 0x00000005ff040219 */ /* 0x001fc80000011600 */
[--C-:B------:R-:W-:Y:S01]  /*9bd0*/  SHF.R.S32.HI R5, RZ, 0x1f, R4.reuse ;  /* 0x0000001fff057819 */ /* 0x100fe20000011404 */
[----:B------:R-:W-:Y:S02]  /*9be0*/  IMAD.MOV R0, RZ, RZ, -R4 ;  /* 0x000000ffff007224 */ /* 0x000fe400078e0a04 */
[----:B------:R-:W-:-:S04]  /*9bf0*/  IMAD.WIDE.U32 R2, R4, UR4, R2 ;  /* 0x0000000404027c25 */ /* 0x000fc8000f8e0002 */
[----:B------:R-:W-:Y:S02]  /*9c00*/  IMAD R0, R6, R0, R7 ;  /* 0x0000000006007224 */ /* 0x000fe400078e0207 */
[----:B------:R-:W0:Y:S01]  /*9c10*/  S2R R7, SR_TID.X ;  /* 0x0000000000077919 */ /* 0x000e220000002100 */
[----:B------:R-:W-:-:S04]  /*9c20*/  IMAD R5, R5, UR4, RZ ;  /* 0x0000000405057c24 */ /* 0x000fc8000f8e02ff */
[----:B------:R-:W-:Y:S01]  /*9c30*/  IMAD R4, R4, UR5, R5 ;  /* 0x0000000504047c24 */ /* 0x000fe2000f8e0205 */
[----:B------:R-:W-:-:S03]  /*9c40*/  ULDC.64 UR4, c[0x0][0x3c8] ;  /* 0x0000f20000047ab9 */ /* 0x000fc60000000a00 */
[----:B------:R-:W-:Y:S01]  /*9c50*/  IMAD.IADD R3, R3, 0x1, R4 ;  /* 0x0000000103037824 */ /* 0x000fe200078e0204 */
[----:B------:R-:W-:Y:S01]  /*9c60*/  SHF.R.S32.HI R4, RZ, 0x1f, R0 ;  /* 0x0000001fff047819 */ /* 0x000fe20000011400 */
[----:B------:R-:W-:-:S04]  /*9c70*/  IMAD.WIDE.U32 R2, R0, UR4, R2 ;  /* 0x0000000400027c25 */ /* 0x000fc8000f8e0002 */
[----:B------:R-:W-:Y:S01]  /*9c80*/  IMAD R4, R4, UR4, RZ ;  /* 0x0000000404047c24 */ /* 0x000fe2000f8e02ff */
[----:B------:R-:W-:Y:S01]  /*9c90*/  ULDC UR4, c[0x0][0x3b8] ;  /* 0x0000ee0000047ab9 */ /* 0x000fe20000000800 */
[----:B------:R-:W-:Y:S02]  /*9ca0*/  LEA R5, P4, R2, UR6, 0x1 ;  /* 0x0000000602057c11 */ /* 0x000fe4000f8808ff */
[----:B------:R-:W-:Y:S01]  /*9cb0*/  IMAD R0, R0, UR5, R4 ;  /* 0x0000000500007c24 */ /* 0x000fe2000f8e0204 */
[----:B------:R-:W-:-:S03]  /*9cc0*/  ISETP.GE.AND P0, PT, R8, UR4, PT ;  /* 0x0000000408007c0c */ /* 0x000fc6000bf06270 */
[----:B------:R-:W-:-:S05]  /*9cd0*/  IMAD.IADD R0, R3, 0x1, R0 ;  /* 0x0000000103007824 */ /* 0x000fca00078e0200 */
[----:B------:R-:W-:Y:S01]  /*9ce0*/  LEA.HI.X R4, R2, UR7, R0, 0x1, P4 ;  /* 0x0000000702047c11 */ /* 0x000fe2000a0f0c00 */
[----:B0-----:R-:W-:-:S05]  /*9cf0*/  IMAD.SHL.U32 R7, R7, 0x8, RZ ;  /* 0x0000000807077824 */ /* 0x001fca00078e00ff */
[----:B------:R-:W-:-:S04]  /*9d00*/  LOP3.LUT R7, R7, 0x38, RZ, 0xc0, !PT ;  /* 0x0000003807077812 */ /* 0x000fc800078ec0ff */
[C---:B------:R-:W-:Y:S02]  /*9d10*/  LOP3.LUT R10, R7.reuse, 0x40, RZ, 0xfc, !PT ;  /* 0x00000040070a7812 */ /* 0x040fe400078efcff */
[C---:B------:R-:W-:Y:S02]  /*9d20*/  LOP3.LUT R9, R7.reuse, 0x80, RZ, 0xfc, !PT ;  /* 0x0000008007097812 */ /* 0x040fe400078efcff */
[----:B------:R-:W-:Y:S02]  /*9d30*/  LOP3.LUT R7, R7, 0xc0, RZ, 0xfc, !PT ;  /* 0x000000c007077812 */ /* 0x000fe400078efcff */
[----:B------:R-:W-:Y:S02]  /*9d40*/  ISETP.GE.AND P1, PT, R10, UR4, PT ;  /* 0x000000040a007c0c */ /* 0x000fe4000bf26270 */
[----:B------:R-:W-:Y:S02]  /*9d50*/  ISETP.GE.AND P2, PT, R9, UR4, PT ;  /* 0x0000000409007c0c */ /* 0x000fe4000bf46270 */
[----:B------:R-:W-:Y:S01]  /*9d60*/  ISETP.GE.AND P3, PT, R7, UR4, PT ;  /* 0x0000000407007c0c */ /* 0x000fe2000bf66270 */
[----:B------:R-:W-:-:S03]  /*9d70*/  UMOV UR4, 0xffffffff ;  /* 0xffffffff00047882 */ /* 0x000fc60000000000 */
[----:B------:R-:W-:Y:S09]  /*9d80*/  BRA.DIV UR4, `(.L_x_223) ;  /* 0x0000003e04a07947 */ /* 0x000ff2000b800000 */
[----:B------:R-:W2:Y:S01]  /*9d90*/  LDL.LU R3, [R1+0x10] ;  /* 0x0000100001037983 */ /* 0x000ea20000300800 */
[----:B------:R-:W-:-:S03]  /*9da0*/  ULDC UR4, c[0x0][0x288] ;  /* 0x0000a20000047ab9 */ /* 0x000fc60000000800 */
[----:B------:R-:W3:Y:S04]  /*9db0*/  LDL.LU R9, [R1+0x28] ;  /* 0x0000280001097983 */ /* 0x000ee80000300800 */
[----:B------:R-:W4:Y:S04]  /*9dc0*/  LDL.LU R10, [R1+0x2c] ;  /* 0x00002c00010a7983 */ /* 0x000f280000300800 */
[----:B------:R-:W5:Y:S01]  /*9dd0*/  LDL R7, [R1+0x4] ;  /* 0x0000040001077983 */ /* 0x000f620000100800 */
[----:B------:R-:W-:-:S03]  /*9de0*/  IMAD R0, R6, UR4, RZ ;  /* 0x0000000406007c24 */ /* 0x000fc6000f8e02ff */
[----:B------:R-:W-:Y:S04]  /*9df0*/  SHFL.IDX PT, R2, R4, RZ, 0x181f ;  /* 0x00181fff04027589 */ /* 0x000fe800000e0000 */
[----:B------:R-:W-:Y:S01]  /*9e00*/  SHFL.IDX PT, R6, R4, 0x1, 0x181f ;  /* 0x00381f0004067f89 */ /* 0x000fe200000e0000 */
[-C--:B--2---:R-:W-:Y:S02]  /*9e10*/  ISETP.GE.AND P5, PT, R3, R0.reuse, PT ;  /* 0x000000000300720c */ /* 0x084fe40003fa6270 */
[----:B---3--:R-:W-:Y:S02]  /*9e20*/  ISETP.GE.AND P4, PT, R9, R0, PT ;  /* 0x000000000900720c */ /* 0x008fe40003f86270 */
[----:B------:R-:W2:Y:S04]  /*9e30*/  LDL.LU R9, [R1+0x30] ;  /* 0x0000300001097983 */ /* 0x000ea80000300800 */
[----:B------:R-:W0:Y:S04]  /*9e40*/  SHFL.IDX PT, R3, R5, RZ, 0x181f ;  /* 0x00181fff05037589 */ /* 0x000e2800000e0000 */
[----:B------:R-:W3:Y:S01]  /*9e50*/  LDL.LU R11, [R1+0x34] ;  /* 0x00003400010b7983 */ /* 0x000ee20000300800 */
[----:B0-----:R-:W-:-:S05]  /*9e60*/  @!P5 LEA R3, P6, R8, R3, 0x1 ;  /* 0x000000030803d211 */ /* 0x001fca00078c08ff */
[----:B------:R-:W-:-:S05]  /*9e70*/  @!P5 IMAD.X R2, RZ, RZ, R2, P6 ;  /* 0x000000ffff02d224 */ /* 0x000fca00030e0602 */
[----:B------:R-:W-:-:S04]  /*9e80*/  @!P5 LOP3.LUT R3, R3, R2, RZ, 0x3c, !PT ;  /* 0x000000020303d212 */ /* 0x000fc800078e3cff */
[----:B------:R-:W-:-:S04]  /*9e90*/  @!P5 LOP3.LUT R2, R3, R2, RZ, 0x3c, !PT ;  /* 0x000000020302d212 */ /* 0x000fc800078e3cff */
[----:B------:R-:W-:-:S05]  /*9ea0*/  @!P5 LOP3.LUT R3, R3, R2, RZ, 0x3c, !PT ;  /* 0x000000020303d212 */ /* 0x000fca00078e3cff */
[----:B-----5:R-:W-:Y:S04]  /*9eb0*/  @!P5 LDGSTS.E.BYPASS.LTC128B.128 [R7+0x22400], desc[UR46][R2.64], !P0 ;  /* 0x224000000207dfae */ /* 0x020fe8000c101d6e */
[----:B------:R-:W-:Y:S04]  /*9ec0*/  @!P5 LDGSTS.E.BYPASS.LTC128B.128 [R7+0x26400], desc[UR46][R2.64+0x80], !P1 ;  /* 0x264000800207dfae */ /* 0x000fe8000c901d6e */
[----:B------:R-:W-:Y:S04]  /*9ed0*/  @!P5 LDGSTS.E.BYPASS.LTC128B.128 [R7+0x2a400], desc[UR46][R2.64+0x100], !P2 ;  /* 0x2a4001000207dfae */ /* 0x000fe8000d101d6e */
[----:B------:R0:W-:Y:S04]  /*9ee0*/  @!P5 LDGSTS.E.BYPASS.LTC128B.128 [R7+0x2e400], desc[UR46][R2.64+0x180], !P3 ;  /* 0x2e4001800207dfae */ /* 0x0001e8000d901d6e */
[----:B0-----:R-:W0:Y:S02]  /*9ef0*/  SHFL.IDX PT, R2, R5, 0x1, 0x181f ;  /* 0x00381f0005027f89 */ /* 0x001e2400000e0000 */
[----:B0-----:R-:W-:-:S05]  /*9f00*/  @!P4 LEA R2, P6, R8, R2, 0x1 ;  /* 0x000000020802c211 */ /* 0x001fca00078c08ff */
[----:B------:R-:W-:-:S05]  /*9f10*/  @!P4 IMAD.X R3, RZ, RZ, R6, P6 ;  /* 0x000000ffff03c224 */ /* 0x000fca00030e0606 */
[----:B------:R-:W-:Y:S04]  /*9f20*/  @!P4 LDGSTS.E.BYPASS.LTC128B.128 [R7+0x22c00], desc[UR46][R2.64], !P0 ;  /* 0x22c000000207cfae */ /* 0x000fe8000c101d6e */
[----:B------:R-:W-:Y:S04]  /*9f30*/  @!P4 LDGSTS.E.BYPASS.LTC128B.128 [R7+0x26c00], desc[UR46][R2.64+0x80], !P1 ;  /* 0x26c000800207cfae */ /* 0x000fe8000c901d6e */
[----:B------:R-:W-:Y:S04]  /*9f40*/  @!P4 LDGSTS.E.BYPASS.LTC128B.128 [R7+0x2ac00], desc[UR46][R2.64+0x100], !P2 ;  /* 0x2ac001000207cfae */ /* 0x000fe8000d101d6e */
[----:B------:R0:W-:Y:S01]  /*9f50*/  @!P4 LDGSTS.E.BYPASS.LTC128B.128 [R7+0x2ec00], desc[UR46][R2.64+0x180], !P3 ;  /* 0x2ec001800207cfae */ /* 0x0001e2000d901d6e */
[----:B----4-:R-:W-:-:S03]  /*9f60*/  ISETP.GE.AND P4, PT, R10, R0, PT ;  /* 0x000000000a00720c */ /* 0x010fc60003f86270 */
[----:B------:R-:W4:Y:S04]  /*9f70*/  LDL.LU R10, [R1+0x38] ;  /* 0x00003800010a7983 */ /* 0x000f280000300800 */
[----:B------:R-:W-:Y:S04]  /*9f80*/  SHFL.IDX PT, R6, R4, 0x2, 0x181f ;  /* 0x00581f0004067f89 */ /* 0x000fe800000e0000 */
[----:B0-----:R-:W0:Y:S02]  /*9f90*/  SHFL.IDX PT, R2, R5, 0x2, 0x181f ;  /* 0x00581f0005027f89 */ /* 0x001e2400000e0000 */
[----:B0-----:R-:W-:-:S05]  /*9fa0*/  @!P4 LEA R2, P6, R8, R2, 0x1 ;  /* 0x000000020802c211 */ /* 0x001fca00078c08ff */
[----:B------:R-:W-:-:S05]  /*9fb0*/  @!P4 IMAD.X R3, RZ, RZ, R6, P6 ;  /* 0x000000ffff03c224 */ /* 0x000fca00030e0606 */
[----:B------:R-:W-:Y:S04]  /*9fc0*/  @!P4 LDGSTS.E.BYPASS.LTC128B.128 [R7+0x23400], desc[UR46][R2.64], !P0 ;  /* 0x234000000207cfae */ /* 0x000fe8000c101d6e */
[----:B------:R-:W-:Y:S04]  /*9fd0*/  @!P4 LDGSTS.E.BYPASS.LTC128B.128 [R7+0x27400], desc[UR46][R2.64+0x80], !P1 ;  /* 0x274000800207cfae */ /* 0x000fe8000c901d6e */
[----:B------:R-:W-:Y:S04]  /*9fe0*/  @!P4 LDGSTS.E.BYPASS.LTC128B.128 [R7+0x2b400], desc[UR46][R2.64+0x100], !P2 ;  /* 0x2b4001000207cfae */ /* 0x000fe8000d101d6e */
[----:B------:R0:W-:Y:S01]  /*9ff0*/  @!P4 LDGSTS.E.BYPASS.LTC128B.128 [R7+0x2f400], desc[UR46][R2.64+0x180], !P3 ;  /* 0x2f4001800207cfae */ /* 0x0001e2000d901d6e */
[----:B--2---:R-:W-:-:S03]  /*a000*/  ISETP.GE.AND P4, PT, R9, R0, PT ;  /* 0x000000000900720c */ /* 0x004fc60003f86270 */
[----:B------:R-:W2:Y:S04]  /*a010*/  LDL.LU R9, [R1+0x3c] ;  /* 0x00003c0001097983 */ /* 0x000ea80000300800 */
[----:B0-----:R-:W0:Y:S04]  /*a020*/  SHFL.IDX PT, R2, R5, 0x3, 0x181f ;  /* 0x00781f0005027f89 */ /* 0x001e2800000e0000 */
[----:B------:R-:W1:Y:S02]  /*a030*/  SHFL.IDX PT, R6, R4, 0x3, 0x181f ;  /* 0x00781f0004067f89 */ /* 0x000e6400000e0000 */
[----:B0-----:R-:W-:-:S05]  /*a040*/  @!P4 LEA R2, P6, R8, R2, 0x1 ;  /* 0x000000020802c211 */ /* 0x001fca00078c08ff */
[----:B-1----:R-:W-:Y:S02]  /*a050*/  @!P4 IMAD.X R3, RZ, RZ, R6, P6 ;  /* 0x000000ffff03c224 */ /* 0x002fe400030e0606 */
[----:B------:R-:W-:Y:S04]  /*a060*/  SHFL.IDX PT, R6, R4, 0x4, 0x181f ;  /* 0x00981f0004067f89 */ /* 0x000fe800000e0000 */
[----:B------:R-:W-:Y:S04]  /*a070*/  @!P4 LDGSTS.E.BYPASS.LTC128B.128 [R7+0x23c00], desc[UR46][R2.64], !P0 ;  /* 0x23c000000207cfae */ /* 0x000fe8000c101d6e */
[----:B------:R-:W-:Y:S04]  /*a080*/  @!P4 LDGSTS.E.BYPASS.LTC128B.128 [R7+0x27c00], desc[UR46][R2.64+0x80], !P1 ;  /* 0x27c000800207cfae */ /* 0x000fe8000c901d6e */
[----:B------:R-:W-:Y:S04]  /*a090*/  @!P4 LDGSTS.E.BYPASS.LTC128B.128 [R7+0x2bc00], desc[UR46][R2.64+0x100], !P2 ;  /* 0x2bc001000207cfae */ /* 0x000fe8000d101d6e */
[----:B------:R0:W-:Y:S01]  /*a0a0*/  @!P4 LDGSTS.E.BYPASS.LTC128B.128 [R7+0x2fc00], desc[UR46][R2.64+0x180], !P3 ;  /* 0x2fc001800207cfae */ /* 0x0001e2000d901d6e */
[----:B---3--:R-:W-:-:S03]  /*a0b0*/  ISETP.GE.AND P4, PT, R11, R0, PT ;  /* 0x000000000b00720c */ /* 0x008fc60003f86270 */
[----:B0-----:R-:W0:Y:S10]  /*a0c0*/  SHFL.IDX PT, R2, R5, 0x4, 0x181f ;  /* 0x00981f0005027f89 */ /* 0x001e3400000e0000 */
[----:B0-----:R-:W-:-:S05]  /*a0d0*/  @!P4 LEA R2, P6, R8, R2, 0x1 ;  /* 0x000000020802c211 */ /* 0x001fca00078c08ff */
[----:B------:R-:W-:Y:S02]  /*a0e0*/  @!P4 IMAD.X R3, RZ, RZ, R6, P6 ;  /* 0x000000ffff03c224 */ /* 0x000fe400030e0606 */
[----:B------:R-:W-:Y:S04]  /*a0f0*/  SHFL.IDX PT, R6, R4, 0x5, 0x181f ;  /* 0x00b81f0004067f89 */ /* 0x000fe800000e0000 */
[----:B------:R-:W-:Y:S04]  /*a100*/  @!P4 LDGSTS.E.BYPASS.LTC128B.128 [R7+0x24400], desc[UR46][R2.64], !P0 ;  /* 0x244000000207cfae */ /* 0x000fe8000c101d6e */
[----:B------:R-:W-:Y:S04]  /*a110*/  @!P4 LDGSTS.E.BYPASS.LTC128B.128 [R7+0x28400], desc[UR46][R2.64+0x80], !P1 ;  /* 0x284000800207cfae */ /* 0x000fe8000c901d6e */
[----:B------:R-:W-:Y:S04]  /*a120*/  @!P4 LDGSTS.E.BYPASS.LTC128B.128 [R7+0x2c400], desc[UR46][R2.64+0x100], !P2 ;  /* 0x2c4001000207cfae */ /* 0x000fe8000d101d6e */
[----:B------:R0:W-:Y:S04]  /*a130*/  @!P4 LDGSTS.E.BYPASS.LTC128B.128 [R7+0x30400], desc[UR46][R2.64+0x180], !P3 ;  /* 0x304001800207cfae */ /* 0x0001e8000d901d6e */
[----:B0-----:R-:W0:Y:S01]  /*a140*/  SHFL.IDX PT, R2, R5, 0x5, 0x181f ;  /* 0x00b81f0005027f89 */ /* 0x001e2200000e0000 */
[----:B----4-:R-:W-:-:S13]  /*a150*/  ISETP.GE.AND P4, PT, R10, R0, PT ;  /* 0x000000000a00720c */ /* 0x010fda0003f86270 */
        /* <DEDUP_REMOVED lines=8> */
[----:B--2---:R-:W-:-:S13]  /*a1e0*/  ISETP.GE.AND P4, PT, R9, R0, PT ;  /* 0x000000000900720c */ /* 0x004fda0003f86270 */
[----:B0-----:R-:W-:-:S05]  /*a1f0*/  @!P4 LEA R2, P6, R8, R2, 0x1 ;  /* 0x000000020802c211 */ /* 0x001fca00078c08ff */
[----:B------:R-:W-:Y:S02]  /*a200*/  @!P4 IMAD.X R3, RZ, RZ, R6, P6 ;  /* 0x000000ffff03c224 */ /* 0x000fe400030e0606 */
[----:B------:R0:W1:Y:S04]  /*a210*/  SHFL.IDX PT, R6, R4, 0x7, 0x181f ;  /* 0x00f81f0004067f89 */ /* 0x00006800000e0000 */
[----:B------:R-:W-:Y:S04]  /*a220*/  @!P4 LDGSTS.E.BYPASS.LTC128B.128 [R7+0x25400], desc[UR46][R2.64], !P0 ;  /* 0x254000000207cfae */ /* 0x000fe8000c101d6e */
[----:B------:R-:W-:Y:S04]  /*a230*/  @!P4 LDGSTS.E.BYPASS.LTC128B.128 [R7+0x29400], desc[UR46][R2.64+0x80], !P1 ;  /* 0x294000800207cfae */ /* 0x000fe8000c901d6e */
[----:B------:R-:W-:Y:S04]  /*a240*/  @!P4 LDGSTS.E.BYPASS.LTC128B.128 [R7+0x2d400], desc[UR46][R2.64+0x100], !P2 ;  /* 0x2d4001000207cfae */ /* 0x000fe8000d101d6e */
[----:B------:R2:W-:Y:S04]  /*a250*/  @!P4 LDGSTS.E.BYPASS.LTC128B.128 [R7+0x31400], desc[UR46][R2.64+0x180], !P3 ;  /* 0x314001800207cfae */ /* 0x0005e8000d901d6e */
[----:B-12---:R0:W2:Y:S02]  /*a260*/  SHFL.IDX PT, R2, R5, 0x7, 0x181f ;  /* 0x00f81f0005027f89 */ /* 0x0060a400000e0000 */
.L_x_346:
[----:B------:R-:W3:Y:S01]  /*a270*/  LDL.LU R7, [R1+0x50] ;  /* 0x0000500001077983 */ /* 0x000ee20000300800 */
[----:B------:R-:W-:Y:S01]  /*a280*/  BSSY B0, `(.L_x_224) ;  /* 0x000000d000007945 */ /* 0x000fe20003800000 */
[----:B---3--:R-:W-:-:S13]  /*a290*/  ISETP.GE.AND P4, PT, R7, R0, PT ;  /* 0x000000000700720c */ /* 0x008fda0003f86270 */
[----:B------:R-:W-:Y:S05]  /*a2a0*/  @P4 BRA `(.L_x_225) ;  /* 0x0000000000284947 */ /* 0x000fea0003800000 */
[----:B------:R-:W3:Y:S01]  /*a2b0*/  LDL R7, [R1+0x4] ;  /* 0x0000040001077983 */ /* 0x000ee20000100800 */
[----:B--2---:R-:W-:-:S05]  /*a2c0*/  LEA R2, P4, R8, R2, 0x1 ;  /* 0x0000000208027211 */ /* 0x004fca00078808ff */
[----:B------:R-:W-:-:S05]  /*a2d0*/  IMAD.X R3, RZ, RZ, R6, P4 ;  /* 0x000000ffff037224 */ /* 0x000fca00020e0606 */
[----:B------:R-:W-:Y:S01]  /*a2e0*/  @!PT LDS RZ, [RZ] ;  /* 0x00000000fffff984 */ /* 0x000fe20000000800 */
[----:B------:R-:W-:Y:S01]  /*a2f0*/  @!PT LDS RZ, [RZ] ;  /* 0x00000000fffff984 */ /* 0x000fe20000000800 */
[----:B------:R-:W-:Y:S01]  /*a300*/  @!PT LDS RZ, [RZ] ;  /* 0x00000000fffff984 */ /* 0x000fe20000000800 */
[----:B---3--:R1:W-:Y:S04]  /*a310*/  LDGSTS.E.BYPASS.LTC128B.128 [R7+0x25c00], desc[UR46][R2.64], !P0 ;  /* 0x25c0000002077fae */ /* 0x0083e8000c101d6e */
[----:B------:R1:W-:Y:S04]  /*a320*/  LDGSTS.E.BYPASS.LTC128B.128 [R7+0x29c00], desc[UR46][R2.64+0x80], !P1 ;  /* 0x29c0008002077fae */ /* 0x0003e8000c901d6e */
[----:B------:R1:W-:Y:S04]  /*a330*/  LDGSTS.E.BYPASS.LTC128B.128 [R7+0x2dc00], desc[UR46][R2.64+0x100], !P2 ;  /* 0x2dc0010002077fae */ /* 0x0003e8000d101d6e */
[----:B------:R1:W-:Y:S02]  /*a340*/  LDGSTS.E.BYPASS.LTC128B.128 [R7+0x31c00], desc[UR46][R2.64+0x180], !P3 ;  /* 0x31c0018002077fae */ /* 0x0003e4000d901d6e */
.L_x_225:
[----:B------:R-:W-:Y:S05]  /*a350*/  BSYNC B0 ;  /* 0x0000000000007941 */ /* 0x000fea0003800000 */
.L_x_224:
[----:B-12---:R-:W2:Y:S01]  /*a360*/  LDL R2, [R1+0x5c] ;  /* 0x00005c0001027983 */ /* 0x006ea20000100800 */
        /* <DEDUP_REMOVED lines=9> */
[----:B-1----:R-:W-:Y:S05]  /*a400*/  @!P0 BRA `(.L_x_227) ;  /* 0x00000044005c8947 */ /* 0x002fea0003800000 */
.L_x_347:
[----:B------:R-:W-:Y:S05]  /*a410*/  BSYNC B0 ;  /* 0x0000000000007941 */ /* 0x000fea0003800000 */
.L_x_226:
[----:B------:R-:W-:Y:S01]  /*a420*/  LOP3.LUT P0, RZ, R18, 0x2, RZ, 0xc0, !PT ;  /* 0x0000000212ff7812 */ /* 0x000fe2000780c0ff */
[----:B------:R-:W-:-:S12]  /*a430*/  BSSY B0, `(.L_x_228) ;  /* 0x0000059000007945 */ /* 0x000fd80003800000 */
[----:B------:R-:W-:Y:S05]  /*a440*/  @!P0 BRA `(.L_x_229) ;  /* 0x00000004005c8947 */ /* 0x000fea0003800000 */
[----:B0-----:R-:W2:Y:S01]  /*a450*/  LDL R4, [R1+0x8] ;  /* 0x0000080001047983 */ /* 0x001ea20000100800 */
[----:B------:R-:W-:Y:S01]  /*a460*/  LEA R2, R19, UR37, 0x3 ;  /* 0x0000002513027c11 */ /* 0x000fe2000f8e18ff */
[----:B------:R-:W-:Y:S01]  /*a470*/  BSSY B1, `(.L_x_230) ;  /* 0x0000007000017945 */ /* 0x000fe20003800000 */
[----:B-1----:R-:W0:Y:S02]  /*a480*/  S2R R3, SR_TID.X ;  /* 0x0000000000037919 */ /* 0x002e240000002100 */
[----:B0-----:R-:W-:-:S04]  /*a490*/  LOP3.LUT R3, R3, 0x7f, RZ, 0xc0, !PT ;  /* 0x0000007f03037812 */ /* 0x001fc800078ec0ff */
[----:B------:R-:W-:Y:S02]  /*a4a0*/  ISETP.NE.AND P1, PT, R3, RZ, PT ;  /* 0x000000ff0300720c */ /* 0x000fe40003f25270 */
[----:B--2---:R-:W-:-:S04]  /*a4b0*/  SHF.L.U32 R0, R4, 0x1f, RZ ;  /* 0x0000001f04007819 */ /* 0x004fc800000006ff */
[----:B------:R-:W0:Y:S02]  /*a4c0*/  SYNCS.PHASECHK.TRANS64.TRYWAIT P0, [R2+URZ+0x32460], R0 ;  /* 0x03246000020075a7 */ /* 0x000e24000800017f */
[----:B0-----:R-:W-:Y:S05]  /*a4d0*/  @!P0 BRA `(.L_x_231) ;  /* 0x0000004400408947 */ /* 0x001fea0003800000 */
.L_x_348:
[----:B------:R-:W-:Y:S05]  /*a4e0*/  BSYNC B1 ;  /* 0x0000000000017941 */ /* 0x000fea0003800000 */
.L_x_230:
        /* <DEDUP_REMOVED lines=9> */
.L_x_233:
[----:B------:R-:W-:Y:S05]  /*a580*/  BSYNC B1 ;  /* 0x0000000000017941 */ /* 0x000fea0003800000 */
.L_x_232:
        /* <DEDUP_REMOVED lines=12> */
.L_x_234:
        /* <DEDUP_REMOVED lines=15> */
.L_x_235:
        /* <DEDUP_REMOVED lines=15> */
.L_x_236:
        /* <DEDUP_REMOVED lines=15> */
.L_x_237:
        /* <DEDUP_REMOVED lines=10> */
.L_x_229:
[----:B------:R-:W-:Y:S05]  /*a9c0*/  BSYNC B0 ;  /* 0x0000000000007941 */ /* 0x000fea0003800000 */
.L_x_228:
[----:B0-----:R-:W2:Y:S04]  /*a9d0*/  LDL.LU R4, [R1+0x58] ;  /* 0x0000580001047983 */ /* 0x001ea80000300800 */
[----:B------:R-:W3:Y:S01]  /*a9e0*/  LDL.LU R7, [R1+0x8] ;  /* 0x0000080001077983 */ /* 0x000ee20000300800 */
[----:B------:R-:W-:-:S05]  /*a9f0*/  VIADD R19, R19, 0x1 ;  /* 0x0000000113137836 */ /* 0x000fca0000000000 */
[----:B------:R-:W-:-:S04]  /*aa00*/  ISETP.NE.AND P0, PT, R19, 0x2, PT ;  /* 0x000000021300780c */ /* 0x000fc80003f05270 */
[----:B-1----:R-:W-:Y:S02]  /*aa10*/  SEL R0, RZ, 0x1, P0 ;  /* 0x00000001ff007807 */ /* 0x002fe40000000000 */
[----:B------:R-:W-:Y:S02]  /*aa20*/  SEL R19, R19, RZ, P0 ;  /* 0x000000ff13137207 */ /* 0x000fe40000000000 */
[----:B--2---:R-:W-:Y:S02]  /*aa30*/  ISETP.GE.AND P1, PT, R4, 0x61, PT ;  /* 0x000000610400780c */ /* 0x004fe40003f26270 */
[----:B---3--:R-:W-:-:S05]  /*aa40*/  LOP3.LUT R7, R7, R0, RZ, 0x3c, !PT ;  /* 0x0000000007077212 */ /* 0x008fca00078e3cff */
[----:B------:R0:W-:Y:S06]  /*aa50*/  STL [R1+0x8], R7 ;  /* 0x0000080701007387 */ /* 0x0001ec0000100800 */
        /* <DEDUP_REMOVED lines=10> */
[----:B------:R-:W-:Y:S01]  /*ab00*/  LOP3.LUT P2, RZ, R18, 0x2, RZ, 0xc0, !PT ;  /* 0x0000000212ff7812 */ /* 0x000fe2000784c0ff */
[----:B------:R-:W-:-:S12]  /*ab10*/  BSSY B0, `(.L_x_240) ;  /* 0x0000091000007945 */ /* 0x000fd80003800000 */
[----:B------:R-:W-:Y:S05]  /*ab20*/  @!P2 BRA `(.L_x_241) ;  /* 0x00000008003ca947 */ /* 0x000fea0003800000 */
[----:B------:R-:W-:-:S13]  /*ab30*/  LOP3.LUT P2, RZ, R18, 0x1, RZ, 0xc0, !PT ;  /* 0x0000000112ff7812 */ /* 0x000fda000784c0ff */
[----:B------:R-:W-:Y:S05]  /*ab40*/  @!P2 BRA `(.L_x_242) ;  /* 0x000000000050a947 */ /* 0x000fea0003800000 */
[----:B------:R-:W2:Y:S01]  /*ab50*/  LDL R9, [R1+0xc] ;  /* 0x00000c0001097983 */ /* 0x000ea20000100800 */
[----:B------:R-:W1:Y:S01]  /*ab60*/  LDC R5, c[0x0][0x43c] ;  /* 0x00010f00ff057b82 */ /* 0x000e620000000800 */
[----:B------:R-:W-:Y:S02]  /*ab70*/  ULDC.64 UR4, c[0x0][0x428] ;  /* 0x00010a0000047ab9 */ /* 0x000fe40000000a00 */
[----:B------:R-:W3:Y:S01]  /*ab80*/  LDL R8, [R1] ;  /* 0x0000000001087983 */ /* 0x000ee20000100800 */
[----:B-1----:R-:W-:-:S13]  /*ab90*/  ISETP.NE.AND P0, PT, R5, 0x1, PT ;  /* 0x000000010500780c */ /* 0x002fda0003f05270 */
[----:B------:R-:W1:Y:S02]  /*aba0*/  @P0 LDC.64 R2, c[0x0][0x440] ;  /* 0x00011000ff020b82 */ /* 0x000e640000000a00 */
[----:B-1----:R-:W-:-:S04]  /*abb0*/  @P0 IMAD.HI.U32 R4, R0, R2, RZ ;  /* 0x0000000200040227 */ /* 0x002fc800078e00ff */
[----:B------:R-:W-:Y:S01]  /*abc0*/  IMAD.MOV.U32 R2, RZ, RZ, R0 ;  /* 0x000000ffff027224 */ /* 0x000fe200078e0000 */
[----:B------:R-:W-:-:S05]  /*abd0*/  @P0 SHF.R.U32.HI R2, RZ, R3, R4 ;  /* 0x00000003ff020219 */ /* 0x000fca0000011604 */
[----:B------:R-:W-:-:S04]  /*abe0*/  IMAD.MOV R3, RZ, RZ, -R2 ;  /* 0x000000ffff037224 */ /* 0x000fc800078e0a02 */
[----:B------:R-:W-:Y:S01]  /*abf0*/  IMAD R0, R5, R3, R0 ;  /* 0x0000000305007224 */ /* 0x000fe200078e0200 */
[----:B------:R-:W-:Y:S01]  /*ac00*/  SHF.R.S32.HI R3, RZ, 0x1f, R2 ;  /* 0x0000001fff037819 */ /* 0x000fe20000011402 */
[----:B--2---:R-:W-:-:S04]  /*ac10*/  IMAD R4, R9, UR4, RZ ;  /* 0x0000000409047c24 */ /* 0x004fc8000f8e02ff */
[C---:B---3--:R-:W-:Y:S02]  /*ac20*/  IMAD R4, R8.reuse, UR5, R4 ;  /* 0x0000000508047c24 */ /* 0x048fe4000f8e0204 */
[----:B------:R-:W-:Y:S01]  /*ac30*/  IMAD.WIDE.U32 R2, R8, UR4, R2 ;  /* 0x0000000408027c25 */ /* 0x000fe2000f8e0002 */
[----:B------:R-:W-:-:S03]  /*ac40*/  ULDC.64 UR4, c[0x0][0x418] ;  /* 0x0001060000047ab9 */ /* 0x000fc60000000a00 */
[----:B------:R-:W-:Y:S01]  /*ac50*/  IMAD.IADD R3, R4, 0x1, R3 ;  /* 0x0000000104037824 */ /* 0x000fe200078e0203 */
[----:B------:R-:W-:-:S04]  /*ac60*/  LEA R4, P0, R2, UR4, 0x2 ;  /* 0x0000000402047c11 */ /* 0x000fc8000f8010ff */
[----:B------:R-:W-:-:S05]  /*ac70*/  LEA.HI.X R5, R2, UR5, R3, 0x2, P0 ;  /* 0x0000000502057c11 */ /* 0x000fca00080f1403 */
[----:B------:R1:W5:Y:S04]  /*ac80*/  LDG.E R16, desc[UR46][R4.64] ;  /* 0x0000002e04107981 */ /* 0x000368000c1e1900 */
.L_x_242:
        /* <DEDUP_REMOVED lines=8> */
.L_x_349:
[----:B------:R-:W-:Y:S05]  /*ad10*/  BSYNC B1 ;  /* 0x0000000000017941 */ /* 0x000fea0003800000 */
.L_x_243:
        /* <DEDUP_REMOVED lines=9> */
.L_x_246:
[----:B------:R-:W-:Y:S05]  /*adb0*/  BSYNC B1 ;  /* 0x0000000000017941 */ /* 0x000fea0003800000 */
.L_x_245:
        /* <DEDUP_REMOVED lines=12> */
.L_x_247:
        /* <DEDUP_REMOVED lines=13> */
.L_x_350:
[----:B------:R-:W-:Y:S05]  /*af50*/  BSYNC B1 ;  /* 0x0000000000017941 */ /* 0x000fea0003800000 */
.L_x_248:
        /* <DEDUP_REMOVED lines=11> */
.L_x_251:
[----:B------:R-:W-:Y:S05]  /*b010*/  BSYNC B1 ;  /* 0x0000000000017941 */ /* 0x000fea0003800000 */
.L_x_250:
        /* <DEDUP_REMOVED lines=9> */
.L_x_252:
        /* <DEDUP_REMOVED lines=15> */
.L_x_253:
        /* <DEDUP_REMOVED lines=15> */
.L_x_254:
        /* <DEDUP_REMOVED lines=15> */
.L_x_255:
        /* <DEDUP_REMOVED lines=10> */
.L_x_241:
[----:B------:R-:W-:Y:S05]  /*b420*/  BSYNC B0 ;  /* 0x0000000000007941 */ /* 0x000fea0003800000 */
.L_x_240:
[----:B------:R-:W2:Y:S04]  /*b430*/  LDL.LU R5, [R1+0x8] ;  /* 0x0000080001057983 */ /* 0x000ea80000300800 */
[----:B------:R-:W3:Y:S01]  /*b440*/  LDL.LU R4, [R1+0x20] ;  /* 0x0000200001047983 */ /* 0x000ee20000300800 */
[----:B------:R-:W-:-:S05]  /*b450*/  VIADD R19, R19, 0x1 ;  /* 0x0000000113137836 */ /* 0x000fca0000000000 */
[----:B------:R-:W-:-:S04]  /*b460*/  ISETP.NE.AND P0, PT, R19, 0x2, PT ;  /* 0x000000021300780c */ /* 0x000fc80003f05270 */
[----:B------:R-:W-:Y:S02]  /*b470*/  SEL R0, RZ, 0x1, P0 ;  /* 0x00000001ff007807 */ /* 0x000fe40000000000 */
[----:B------:R-:W-:Y:S02]  /*b480*/  SEL R19, R19, RZ, P0 ;  /* 0x000000ff13137207 */ /* 0x000fe40000000000 */
[----:B--2---:R-:W-:Y:S01]  /*b490*/  LOP3.LUT R5, R5, R0, RZ, 0x3c, !PT ;  /* 0x0000000005057212 */ /* 0x004fe200078e3cff */
[----:B---3--:R-:W-:-:S04]  /*b4a0*/  VIADD R0, R4, 0xfffffffd ;  /* 0xfffffffd04007836 */ /* 0x008fc80000000000 */
[----:B------:R1:W-:Y:S03]  /*b4b0*/  STL [R1+0x8], R5 ;  /* 0x0000080501007387 */ /* 0x0003e60000100800 */
.L_x_239:
[----:B------:R-:W2:Y:S01]  /*b4c0*/  LDL.LU R2, [R1+0x1c] ;  /* 0x00001c0001027983 */ /* 0x000ea20000300800 */
[----:B------:R-:W-:Y:S01]  /*b4d0*/  IMAD.MOV R6, RZ, RZ, -R6 ;  /* 0x000000ffff067224 */ /* 0x000fe200078e0a06 */
[----:B------:R-:W-:Y:S04]  /*b4e0*/  BSSY B0, `(.L_x_238) ;  /* 0x000013b000007945 */ /* 0x000fe80003800000 */
[----:B--2---:R-:W-:-:S13]  /*b4f0*/  ISETP.NE.AND P0, PT, R2, R6, PT ;  /* 0x000000060200720c */ /* 0x004fda0003f05270 */
[----:B------:R-:W-:Y:S05]  /*b500*/  @!P0 BRA `(.L_x_256) ;  /* 0x0000001000e08947 */ /* 0x000fea0003800000 */
.L_x_289:
[----:B------:R-:W-:Y:S01]  /*b510*/  LOP3.LUT P0, RZ, R18, 0x2, RZ, 0xc0, !PT ;  /* 0x0000000212ff7812 */ /* 0x000fe2000780c0ff */
[----:B------:R-:W-:-:S12]  /*b520*/  BSSY B1, `(.L_x_257) ;  /* 0x0000093000017945 */ /* 0x000fd80003800000 */
[----:B--2---:R-:W-:Y:S05]  /*b530*/  @!P0 BRA `(.L_x_258) ;  /* 0x0000000800448947 */ /* 0x004fea0003800000 */
[----:B------:R-:W-:Y:S01]  /*b540*/  LOP3.LUT P0, RZ, R18, 0x1, RZ, 0xc0, !PT ;  /* 0x0000000112ff7812 */ /* 0x000fe2000780c0ff */
[----:B------:R-:W-:-:S12]  /*b550*/  IMAD.MOV.U32 R6, RZ, RZ, R0 ;  /* 0x000000ffff067224 */ /* 0x000fd800078e0000 */
[----:B------:R-:W-:Y:S05]  /*b560*/  @!P0 BRA `(.L_x_259) ;  /* 0x0000000000508947 */ /* 0x000fea0003800000 */
[----:B0-----:R-:W2:Y:S01]  /*b570*/  LDL R7, [R1+0xc] ;  /* 0x00000c0001077983 */ /* 0x001ea20000100800 */
[----:B------:R-:W0:Y:S01]  /*b580*/  LDC R6, c[0x0][0x43c] ;  /* 0x00010f00ff067b82 */ /* 0x000e220000000800 */
[----:B------:R-:W-:Y:S02]  /*b590*/  ULDC.64 UR4, c[0x0][0x428] ;  /* 0x00010a0000047ab9 */ /* 0x000fe40000000a00 */
[----:B-1----:R-:W3:Y:S01]  /*b5a0*/  LDL R5, [R1] ;  /* 0x0000000001057983 */ /* 0x002ee20000100800 */
[----:B0-----:R-:W-:-:S13]  /*b5b0*/  ISETP.NE.AND P0, PT, R6, 0x1, PT ;  /* 0x000000010600780c */ /* 0x001fda0003f05270 */
[----:B------:R-:W0:Y:S02]  /*b5c0*/  @P0 LDC.64 R2, c[0x0][0x440] ;  /* 0x00011000ff020b82 */ /* 0x000e240000000a00 */
[----:B0-----:R-:W-:-:S04]  /*b5d0*/  @P0 IMAD.HI.U32 R4, R0, R2, RZ ;  /* 0x0000000200040227 */ /* 0x001fc800078e00ff */
        /* <DEDUP_REMOVED lines=13> */
.L_x_259:
[----:B------:R-:W3:Y:S01]  /*b6b0*/  LDL R2, [R1+0x8] ;  /* 0x0000080001027983 */ /* 0x000ee20000100800 */
        /* <DEDUP_REMOVED lines=8> */
.L_x_351:
[----:B------:R-:W-:Y:S05]  /*b740*/  BSYNC B2 ;  /* 0x0000000000027941 */ /* 0x000fea0003800000 */
.L_x_260:
        /* <DEDUP_REMOVED lines=9> */
.L_x_263:
[----:B------:R-:W-:Y:S05]  /*b7e0*/  BSYNC B2 ;  /* 0x0000000000027941 */ /* 0x000fea0003800000 */
.L_x_262:
        /* <DEDUP_REMOVED lines=8> */
[----:B-1----:R-:W-:Y:S01]  /*b870*/  VIADD R5, R4, 0x32430 ;  /* 0x0003243004057836 */ /* 0x002fe20000000000 */
[----:B------:R-:W-:Y:S01]  /*b880*/  UMOV UR6, 0x0 ;  /* 0x0000000000067882 */ /* 0x000fe20000000000 */
[----:B------:R-:W-:Y:S01]  /*b890*/  VIADD R3, R3, 0x1c400 ;  /* 0x0001c40003037836 */ /* 0x000fe20000000000 */
[----:B------:R-:W-:-:S09]  /*b8a0*/  UMOV UR7, 0x14f00000 ;  /* 0x14f0000000077882 */ /* 0x000fd20000000000 */
.L_x_264:
        /* <DEDUP_REMOVED lines=13> */
.L_x_352:
[----:B------:R-:W-:Y:S05]  /*b980*/  BSYNC B2 ;  /* 0x0000000000027941 */ /* 0x000fea0003800000 */
.L_x_265:
        /* <DEDUP_REMOVED lines=11> */
.L_x_268:
[----:B------:R-:W-:Y:S05]  /*ba40*/  BSYNC B2 ;  /* 0x0000000000027941 */ /* 0x000fea0003800000 */
.L_x_267:
        /* <DEDUP_REMOVED lines=9> */
.L_x_269:
        /* <DEDUP_REMOVED lines=15> */
.L_x_270:
        /* <DEDUP_REMOVED lines=15> */
.L_x_271:
        /* <DEDUP_REMOVED lines=15> */
.L_x_272:
        /* <DEDUP_REMOVED lines=10> */
.L_x_258:
[----:B------:R-:W-:Y:S05]  /*be50*/  BSYNC B1 ;  /* 0x0000000000017941 */ /* 0x000fea0003800000 */
.L_x_257:
[----:B------:R-:W2:Y:S01]  /*be60*/  LDL.LU R2, [R1+0x8] ;  /* 0x0000080001027983 */ /* 0x000ea20000300800 */
[----:B------:R-:W-:Y:S01]  /*be70*/  LOP3.LUT P2, RZ, R18, 0x2, RZ, 0xc0, !PT ;  /* 0x0000000212ff7812 */ /* 0x000fe2000784c0ff */
[----:B0-----:R-:W-:Y:S01]  /*be80*/  VIADD R7, R19, 0x1 ;  /* 0x0000000113077836 */ /* 0x001fe20000000000 */
[----:B------:R-:W-:Y:S04]  /*be90*/  BSSY B1, `(.L_x_273) ;  /* 0x0000096000017945 */ /* 0x000fe80003800000 */
[----:B------:R-:W-:-:S04]  /*bea0*/  ISETP.NE.AND P0, PT, R7, 0x2, PT ;  /* 0x000000020700780c */ /* 0x000fc80003f05270 */
[----:B------:R-:W-:Y:S02]  /*beb0*/  SEL R6, RZ, 0x1, P0 ;  /* 0x00000001ff067807 */ /* 0x000fe40000000000 */
[----:B------:R-:W-:Y:S02]  /*bec0*/  SEL R7, R7, RZ, P0 ;  /* 0x000000ff07077207 */ /* 0x000fe40000000000 */
[----:B--2---:R-:W-:Y:S01]  /*bed0*/  LOP3.LUT R6, R2, R6, RZ, 0x3c, !PT ;  /* 0x0000000602067212 */ /* 0x004fe200078e3cff */
[----:B------:R-:W-:Y:S06]  /*bee0*/  @!P2 BRA `(.L_x_274) ;  /* 0x000000080040a947 */ /* 0x000fec0003800000 */
[----:B------:R-:W-:Y:S01]  /*bef0*/  LOP3.LUT P2, RZ, R18, 0x1, RZ, 0xc0, !PT ;  /* 0x0000000112ff7812 */ /* 0x000fe2000784c0ff */
[----:B------:R-:W-:-:S12]  /*bf00*/  VIADD R8, R0, 0xffffffff ;  /* 0xffffffff00087836 */ /* 0x000fd80000000000 */
[----:B------:R-:W-:Y:S05]  /*bf10*/  @!P2 BRA `(.L_x_275) ;  /* 0x000000000050a947 */ /* 0x000fea0003800000 */
[----:B------:R-:W2:Y:S01]  /*bf20*/  LDL R10, [R1+0xc] ;  /* 0x00000c00010a7983 */ /* 0x000ea20000100800 */
[----:B------:R-:W0:Y:S01]  /*bf30*/  LDC R4, c[0x0][0x43c] ;  /* 0x00010f00ff047b82 */ /* 0x000e220000000800 */
[----:B------:R-:W-:Y:S02]  /*bf40*/  ULDC.64 UR4, c[0x0][0x428] ;  /* 0x00010a0000047ab9 */ /* 0x000fe40000000a00 */
[----:B------:R-:W3:Y:S01]  /*bf50*/  LDL R9, [R1] ;  /* 0x0000000001097983 */ /* 0x000ee20000100800 */
[----:B0-----:R-:W-:-:S13]  /*bf60*/  ISETP.NE.AND P0, PT, R4, 0x1, PT ;  /* 0x000000010400780c */ /* 0x001fda0003f05270 */
        /* <DEDUP_REMOVED lines=15> */
.L_x_275:
        /* <DEDUP_REMOVED lines=8> */
.L_x_353:
[----:B------:R-:W-:Y:S05]  /*c0e0*/  BSYNC B2 ;  /* 0x0000000000027941 */ /* 0x000fea0003800000 */
.L_x_276:
        /* <DEDUP_REMOVED lines=9> */
.L_x_279:
[----:B------:R-:W-:Y:S05]  /*c180*/  BSYNC B2 ;  /* 0x0000000000027941 */ /* 0x000fea0003800000 */
.L_x_278:
[----:B------:R-:W-:Y:S01]  /*c190*/  IMAD.MOV.U32 R10, RZ, RZ, RZ ;  /* 0x000000ffff0a7224 */ /* 0x000fe200078e00ff */
[----:B------:R-:W-:Y:S01]  /*c1a0*/  UIADD3 UR4, UP0, UR40, 0x370, URZ ;  /* 0x0000037028047890 */ /* 0x000fe2000ff1e03f */
[----:B------:R-:W-:Y:S01]  /*c1b0*/  IMAD.U32 R9, RZ, RZ, UR37 ;  /* 0x00000025ff097e24 */ /* 0x000fe2000f8e00ff */
        /* <DEDUP_REMOVED lines=9> */
.L_x_280:
        /* <DEDUP_REMOVED lines=13> */
.L_x_354:
[----:B------:R-:W-:Y:S05]  /*c320*/  BSYNC B2 ;  /* 0x0000000000027941 */ /* 0x000fea0003800000 */
.L_x_281:
        /* <DEDUP_REMOVED lines=11> */
.L_x_284:
[----:B------:R-:W-:Y:S05]  /*c3e0*/  BSYNC B2 ;  /* 0x0000000000027941 */ /* 0x000fea0003800000 */
.L_x_283:
        /* <DEDUP_REMOVED lines=9> */
.L_x_285:
        /* <DEDUP_REMOVED lines=15> */
.L_x_286:
        /* <DEDUP_REMOVED lines=15> */
.L_x_287:
        /* <DEDUP_REMOVED lines=15> */
.L_x_288:
        /* <DEDUP_REMOVED lines=10> */
.L_x_274:
[----:B------:R-:W-:Y:S05]  /*c7f0*/  BSYNC B1 ;  /* 0x0000000000017941 */ /* 0x000fea0003800000 */
.L_x_273:
[----:B------:R-:W-:Y:S01]  /*c800*/  VIADD R7, R7, 0x1 ;  /* 0x0000000107077836 */ /* 0x000fe20000000000 */
[C---:B------:R-:W-:Y:S01]  /*c810*/  ISETP.GT.AND P1, PT, R0.reuse, 0x1, PT ;  /* 0x000000010000780c */ /* 0x040fe20003f24270 */
[----:B------:R-:W-:-:S03]  /*c820*/  VIADD R0, R0, 0xfffffffe ;  /* 0xfffffffe00007836 */ /* 0x000fc60000000000 */
[----:B------:R-:W-:-:S04]  /*c830*/  ISETP.NE.AND P0, PT, R7, 0x2, PT ;  /* 0x000000020700780c */ /* 0x000fc80003f05270 */
[----:B------:R-:W-:Y:S02]  /*c840*/  SEL R2, RZ, 0x1, P0 ;  /* 0x00000001ff027807 */ /* 0x000fe40000000000 */
[----:B------:R-:W-:Y:S02]  /*c850*/  SEL R19, R7, RZ, P0 ;  /* 0x000000ff07137207 */ /* 0x000fe40000000000 */
[----:B------:R-:W-:-:S05]  /*c860*/  LOP3.LUT R2, R6, R2, RZ, 0x3c, !PT ;  /* 0x0000000206027212 */ /* 0x000fca00078e3cff */
[----:B------:R2:W-:Y:S01]  /*c870*/  STL [R1+0x8], R2 ;  /* 0x0000080201007387 */ /* 0x0005e20000100800 */
[----:B------:R-:W-:Y:S05]  /*c880*/  @P1 BRA `(.L_x_289) ;  /* 0xffffffec00201947 */ /* 0x000fea000383ffff */
.L_x_256:
[----:B------:R-:W-:Y:S05]  /*c890*/  BSYNC B0 ;  /* 0x0000000000007941 */ /* 0x000fea0003800000 */
.L_x_238:
        /* <DEDUP_REMOVED lines=10> */
.L_x_210:
[----:B0-----:R-:W0:Y:S01]  /*c940*/  S2R R3, SR_CgaCtaId ;  /* 0x0000000000037919 */ /* 0x001e220000008800 */
[----:B------:R-:W-:Y:S01]  /*c950*/  MOV R0, 0x400 ;  /* 0x0000040000007802 */ /* 0x000fe20000000f00 */
[----:B------:R-:W-:Y:S03]  /*c960*/  BSSY B0, `(.L_x_291) ;  /* 0x0000005000007945 */ /* 0x000fe60003800000 */
[----:B0-----:R-:W-:Y:S02]  /*c970*/  LEA R0, R3, R0, 0x18 ;  /* 0x0000000003007211 */ /* 0x001fe400078ec0ff */
[----:B------:R-:W-:-:S04]  /*c980*/  SHF.L.U32 R3, R2, 0x1f, RZ ;  /* 0x0000001f02037819 */ /* 0x000fc800000006ff */
[----:B------:R-:W0:Y:S02]  /*c990*/  SYNCS.PHASECHK.TRANS64.TRYWAIT P0, [R0+URZ+0x32420], R3 ;  /* 0x03242003000075a7 */ /* 0x000e24000800017f */
[----:B0-----:R-:W-:Y:S05]  /*c9a0*/  @!P0 BRA `(.L_x_292) ;  /* 0x0000002000988947 */ /* 0x001fea0003800000 */
.L_x_355:
[----:B------:R-:W-:Y:S05]  /*c9b0*/  BSYNC B0 ;  /* 0x0000000000007941 */ /* 0x000fea0003800000 */
.L_x_291:
[----:B------:R-:W-:-:S03]  /*c9c0*/  UMOV UR4, 0xffffffff ;  /* 0xffffffff00047882 */ /* 0x000fc60000000000 */
[----:B------:R-:W-:Y:S05]  /*c9d0*/  BRA.DIV UR4, `(.L_x_293) ;  /* 0x0000002204a07947 */ /* 0x000fea000b800000 */
[----:B------:R-:W2:Y:S02]  /*c9e0*/  S2R R2, SR_TID.X ;  /* 0x0000000000027919 */ /* 0x000ea40000002100 */
[----:B--2---:R-:W-:-:S04]  /*c9f0*/  SHF.R.U32.HI R2, RZ, 0x5, R2 ;  /* 0x00000005ff027819 */ /* 0x004fc80000011602 */
[----:B------:R-:W-:-:S05]  /*ca00*/  LOP3.LUT R2, R2, 0x3, RZ, 0xc0, !PT ;  /* 0x0000000302027812 */ /* 0x000fca00078ec0ff */
[----:B------:R2:W3:Y:S02]  /*ca10*/  SHFL.IDX PT, R14, R2, RZ, 0x1f ;  /* 0x00001fff020e7589 */ /* 0x0004e400000e0000 */
.L_x_358:
[----:B---3--:R-:W-:Y:S01]  /*ca20*/  ISETP.NE.AND P0, PT, R14, RZ, PT ;  /* 0x000000ff0e00720c */ /* 0x008fe20003f05270 */
[----:B------:R-:W-:-:S12]  /*ca30*/  BSSY B0, `(.L_x_294) ;  /* 0x0000025000007945 */ /* 0x000fd80003800000 */
[----:B------:R-:W-:Y:S05]  /*ca40*/  @P0 BRA `(.L_x_295) ;  /* 0x00000000008c0947 */ /* 0x000fea0003800000 */
[----:B------:R-:W-:-:S03]  /*ca50*/  UMOV UR4, 0xffffffff ;  /* 0xffffffff00047882 */ /* 0x000fc60000000000 */
[----:B------:R-:W-:Y:S05]  /*ca60*/  BRA.DIV UR4, `(.L_x_296) ;  /* 0x0000002204b07947 */ /* 0x000fea000b800000 */
[----:B------:R-:W-:-:S13]  /*ca70*/  ELECT P6, URZ, PT ;  /* 0x00000000003f782f */ /* 0x000fda00038c0000 */
.L_x_361:
[----:B------:R-:W-:Y:S05]  /*ca80*/  @!P6 BRA `(.L_x_295) ;  /* 0x00000000007ce947 */ /* 0x000fea0003800000 */
[----:B------:R-:W-:-:S06]  /*ca90*/  ULOP3.LUT UR4, UR36, 0x2, URZ, 0xfc, !UPT ;  /* 0x0000000224047892 */ /* 0x000fcc000f8efc3f */
[----:B--2---:R-:W-:-:S05]  /*caa0*/  IMAD.U32 R2, RZ, RZ, UR4 ;  /* 0x00000004ff027e24 */ /* 0x004fca000f8e00ff */
[----:B------:R-:W-:-:S13]  /*cab0*/  ISETP.NE.AND P2, PT, R2, 0x3, PT ;  /* 0x000000030200780c */ /* 0x000fda0003f45270 */
[----:B------:R-:W-:Y:S05]  /*cac0*/  @!P2 BRA `(.L_x_297) ;  /* 0x000000000004a947 */ /* 0x000fea0003800000 */
[----:B------:R-:W-:Y:S01]  /*cad0*/  BPT.TRAP 0x1 ;  /* 0x000000040000795c */ /* 0x000fe20000300000 */
.L_x_297:
[----:B------:R-:W1:Y:S01]  /*cae0*/  LDL.LU R7, [R1+0x8] ;  /* 0x0000080001077983 */ /* 0x000e620000300800 */
[----:B------:R-:W-:Y:S02]  /*caf0*/  VIADD R2, R0, 0x32440 ;  /* 0x0003244000027836 */ /* 0x000fe40000000000 */
[C---:B0-----:R-:W-:Y:S02]  /*cb00*/  VIADD R3, R19.reuse, 0x1 ;  /* 0x0000000113037836 */ /* 0x041fe40000000000 */
[----:B------:R-:W-:-:S03]  /*cb10*/  IMAD R6, R19, 0x8, R2 ;  /* 0x0000000813067824 */ /* 0x000fc600078e0202 */
[----:B------:R-:W-:-:S04]  /*cb20*/  ISETP.NE.AND P1, PT, R3, 0x2, PT ;  /* 0x000000020300780c */ /* 0x000fc80003f25270 */
[----:B------:R-:W-:Y:S02]  /*cb30*/  SEL R4, RZ, 0x1, P1 ;  /* 0x00000001ff047807 */ /* 0x000fe40000800000 */
[----:B------:R-:W-:Y:S02]  /*cb40*/  SEL R3, R3, RZ, P1 ;  /* 0x000000ff03037207 */ /* 0x000fe40000800000 */
[C---:B-1----:R-:W-:Y:S02]  /*cb50*/  SHF.L.U32 R5, R7.reuse, 0x1f, RZ ;  /* 0x0000001f07057819 */ /* 0x042fe400000006ff */
[----:B------:R-:W-:Y:S01]  /*cb60*/  LOP3.LUT R4, R7, R4, RZ, 0x3c, !PT ;  /* 0x0000000407047212 */ /* 0x000fe200078e3cff */
[----:B------:R-:W-:Y:S01]  /*cb70*/  IMAD R7, R3, 0x8, R2 ;  /* 0x0000000803077824 */ /* 0x000fe200078e0202 */
[----:B------:R-:W0:Y:S02]  /*cb80*/  SYNCS.PHASECHK.TRANS64.TRYWAIT P0, [R6+URZ], R5 ;  /* 0x00000005060075a7 */ /* 0x000e24000800017f */
[----:B------:R-:W-:Y:S01]  /*cb90*/  SHF.L.U32 R2, R4, 0x1f, RZ ;  /* 0x0000001f04027819 */ /* 0x000fe200000006ff */
[----:B0-----:R-:W-:Y:S06]  /*cba0*/  @!P0 BRA `(.L_x_298) ;  /* 0x0000002000808947 */ /* 0x001fec0003800000 */
.L_x_362:
[----:B------:R-:W1:Y:S02]  /*cbb0*/  SYNCS.PHASECHK.TRANS64.TRYWAIT P0, [R7+URZ], R2 ;  /* 0x00000002070075a7 */ /* 0x000e64000800017f */
[----:B-1----:R-:W-:Y:S05]  /*cbc0*/  @!P0 BRA `(.L_x_299) ;  /* 0x00000020008c8947 */ /* 0x002fea0003800000 */
.L_x_363:
[----:B------:R-:W-:Y:S05]  /*cbd0*/  @!P2 BRA `(.L_x_300) ;  /* 0x000000000004a947 */ /* 0x000fea0003800000 */
[----:B------:R-:W-:Y:S01]  /*cbe0*/  BPT.TRAP 0x1 ;  /* 0x000000040000795c */ /* 0x000fe20000300000 */
.L_x_300:
[----:B------:R-:W-:-:S04]  /*cbf0*/  VIADD R0, R0, 0x32460 ;  /* 0x0003246000007836 */ /* 0x000fc80000000000 */
[----:B------:R-:W-:-:S04]  /*cc00*/  IMAD R4, R19, 0x8, R0 ;  /* 0x0000000813047824 */ /* 0x000fc800078e0200 */
[----:B------:R-:W2:Y:S02]  /*cc10*/  SYNCS.PHASECHK.TRANS64.TRYWAIT P0, [R4+URZ], R5 ;  /* 0x00000005040075a7 */ /* 0x000ea4000800017f */
[----:B--2---:R-:W-:Y:S05]  /*cc20*/  @!P0 BRA `(.L_x_301) ;  /* 0x0000002000888947 */ /* 0x004fea0003800000 */
.L_x_364:
[----:B------:R-:W-:-:S07]  /*cc30*/  IMAD R3, R3, 0x8, R0 ;  /* 0x0000000803037824 */ /* 0x000fce00078e0200 */
.L_x_302:
[----:B---3--:R3:W4:Y:S02]  /*cc40*/  SYNCS.PHASECHK.TRANS64.TRYWAIT P0, [R3+URZ], R2 ;  /* 0x00000002030075a7 */ /* 0x008724000800017f */
[----:B----4-:R-:W-:Y:S05]  /*cc50*/  @!P0 NANOSLEEP.SYNCS 0x989680 ;  /* 0x009896800000895d */ /* 0x010fea0003900000 */
[----:B------:R-:W4:Y:S02]  /*cc60*/  @!P0 SYNCS.PHASECHK.TRANS64 P0, [R3+URZ], R2 ;  /* 0x00000002030085a7 */ /* 0x000f24000800007f */
[----:B----4-:R-:W-:Y:S05]  /*cc70*/  @!P0 BRA `(.L_x_302) ;  /* 0xfffffffc00f08947 */ /* 0x010fea000383ffff */
.L_x_295:
[----:B------:R-:W-:Y:S05]  /*cc80*/  BSYNC B0 ;  /* 0x0000000000007941 */ /* 0x000fea0003800000 */
.L_x_294:
[----:B------:R-:W-:Y:S05]  /*cc90*/  EXIT ;  /* 0x000000000000794d */ /* 0x000fea0003800000 */
.L_x_181:
[----:B0-----:R-:W-:-:S04]  /*cca0*/  IMAD.U32 R3, RZ, RZ, UR50 ;  /* 0x00000032ff037e24 */ /* 0x001fc8000f8e00ff */
[----:B------:R0:W1:Y:S03]  /*ccb0*/  SYNCS.PHASECHK.TRANS64.TRYWAIT P0, [R3+URZ+0x32400], R0 ;  /* 0x03240000030075a7 */ /* 0x000066000800017f */
[----:B-1----:R-:W-:Y:S05]  /*ccc0*/  @!P0 NANOSLEEP.SYNCS 0x989680 ;  /* 0x009896800000895d */ /* 0x002fea0003900000 */
[----:B------:R-:W1:Y:S02]  /*ccd0*/  @!P0 SYNCS.PHASECHK.TRANS64 P0, [R3+URZ+0x32400], R0 ;  /* 0x03240000030085a7 */ /* 0x000e64000800007f */
[----:B-1----:R-:W-:Y:S05]  /*cce0*/  @!P0 BRA `(.L_x_181) ;  /* 0xfffffffc00ec8947 */ /* 0x002fea000383ffff */
[----:B------:R-:W-:Y:S05]  /*ccf0*/  BRA `(.L_x_303) ;  /* 0xffffff4400347947 */ /* 0x000fea000383ffff */
.L_x_185:
[----:B-1----:R-:W-:-:S04]  /*cd00*/  IMAD.U32 R4, RZ, RZ, UR26 ;  /* 0x0000001aff047e24 */ /* 0x002fc8000f8e00ff */
[----:B------:R1:W2:Y:S03]  /*cd10*/  SYNCS.PHASECHK.TRANS64.TRYWAIT P1, [R4+URZ+0x32430], R3 ;  /* 0x03243003040075a7 */ /* 0x0002a6000802017f */
[----:B--2---:R-:W-:Y:S05]  /*cd20*/  @!P1 NANOSLEEP.SYNCS 0x989680 ;  /* 0x009896800000995d */ /* 0x004fea0003900000 */
[----:B------:R-:W2:Y:S02]  /*cd30*/  @!P1 SYNCS.PHASECHK.TRANS64 P1, [R4+URZ+0x32430], R3 ;  /* 0x03243003040095a7 */ /* 0x000ea4000802007f */
[----:B--2---:R-:W-:Y:S05]  /*cd40*/  @!P1 BRA `(.L_x_185) ;  /* 0xfffffffc00ec9947 */ /* 0x004fea000383ffff */
[----:B------:R-:W-:Y:S05]  /*cd50*/  BRA `(.L_x_184) ;  /* 0xffffff4400587947 */ /* 0x000fea000383ffff */
.L_x_186:
[----:B--2---:R-:W-:-:S04]  /*cd60*/  IMAD.U32 R5, RZ, RZ, UR50 ;  /* 0x00000032ff057e24 */ /* 0x004fc8000f8e00ff */
[----:B------:R2:W3:Y:S03]  /*cd70*/  SYNCS.PHASECHK.TRANS64.TRYWAIT P1, [R5+URZ+0x32410], R0 ;  /* 0x03241000050075a7 */ /* 0x0004e6000802017f */
[----:B---3--:R-:W-:Y:S05]  /*cd80*/  @!P1 NANOSLEEP.SYNCS 0x989680 ;  /* 0x009896800000995d */ /* 0x008fea0003900000 */
[----:B------:R-:W3:Y:S02]  /*cd90*/  @!P1 SYNCS.PHASECHK.TRANS64 P1, [R5+URZ+0x32410], R0 ;  /* 0x03241000050095a7 */ /* 0x000ee4000802007f */
[----:B---3--:R-:W-:Y:S05]  /*cda0*/  @!P1 BRA `(.L_x_186) ;  /* 0xfffffffc00ec9947 */ /* 0x008fea000383ffff */
[----:B------:R-:W-:Y:S05]  /*cdb0*/  BRA `(.L_x_304) ;  /* 0xffffff4400d87947 */ /* 0x000fea000383ffff */
.L_x_190:
[----:B--2---:R-:W-:-:S04]  /*cdc0*/  IMAD.U32 R0, RZ, RZ, UR26 ;  /* 0x0000001aff007e24 */ /* 0x004fc8000f8e00ff */
[----:B------:R2:W4:Y:S03]  /*cdd0*/  SYNCS.PHASECHK.TRANS64.TRYWAIT P1, [R0+URZ+0x32450], R3 ;  /* 0x03245003000075a7 */ /* 0x000526000802017f */
[----:B----4-:R-:W-:Y:S05]  /*cde0*/  @!P1 NANOSLEEP.SYNCS 0x989680 ;  /* 0x009896800000995d */ /* 0x010fea0003900000 */
[----:B------:R-:W4:Y:S02]  /*cdf0*/  @!P1 SYNCS.PHASECHK.TRANS64 P1, [R0+URZ+0x32450], R3 ;  /* 0x03245003000095a7 */ /* 0x000f24000802007f */
[----:B----4-:R-:W-:Y:S05]  /*ce00*/  @!P1 BRA `(.L_x_190) ;  /* 0xfffffffc00ec9947 */ /* 0x010fea000383ffff */
[----:B------:R-:W-:Y:S05]  /*ce10*/  BRA `(.L_x_189) ;  /* 0xffffff4400e07947 */ /* 0x000fea000383ffff */
.L_x_195:
[----:B--2---:R-:W-:-:S04]  /*ce20*/  IMAD.U32 R3, RZ, RZ, UR28 ;  /* 0x0000001cff037e24 */ /* 0x004fc8000f8e00ff */
[----:B------:R2:W3:Y:S03]  /*ce30*/  SYNCS.PHASECHK.TRANS64.TRYWAIT P3, [R3+URZ+0x32430], R0 ;  /* 0x03243000030075a7 */ /* 0x0004e6000806017f */
[----:B---3--:R-:W-:Y:S05]  /*ce40*/  @!P3 NANOSLEEP.SYNCS 0x989680 ;  /* 0x009896800000b95d */ /* 0x008fea0003900000 */
[----:B------:R-:W3:Y:S02]  /*ce50*/  @!P3 SYNCS.PHASECHK.TRANS64 P3, [R3+URZ+0x32430], R0 ;  /* 0x032430000300b5a7 */ /* 0x000ee4000806007f */
[----:B---3--:R-:W-:Y:S05]  /*ce60*/  @!P3 BRA `(.L_x_195) ;  /* 0xfffffffc00ecb947 */ /* 0x008fea000383ffff */
[----:B------:R-:W-:Y:S05]  /*ce70*/  BRA `(.L_x_194) ;  /* 0xffffff64008c7947 */ /* 0x000fea000383ffff */
.L_x_199:
[----:B--2---:R-:W-:-:S04]  /*ce80*/  IMAD.U32 R3, RZ, RZ, UR28 ;  /* 0x0000001cff037e24 */ /* 0x004fc8000f8e00ff */
[----:B------:R2:W3:Y:S03]  /*ce90*/  SYNCS.PHASECHK.TRANS64.TRYWAIT P3, [R3+URZ+0x32450], R0 ;  /* 0x03245000030075a7 */ /* 0x0004e6000806017f */
[----:B---3--:R-:W-:Y:S05]  /*cea0*/  @!P3 NANOSLEEP.SYNCS 0x989680 ;  /* 0x009896800000b95d */ /* 0x008fea0003900000 */
[----:B------:R-:W3:Y:S02]  /*ceb0*/  @!P3 SYNCS.PHASECHK.TRANS64 P3, [R3+URZ+0x32450], R0 ;  /* 0x032450000300b5a7 */ /* 0x000ee4000806007f */
[----:B---3--:R-:W-:Y:S05]  /*cec0*/  @!P3 BRA `(.L_x_199) ;  /* 0xfffffffc00ecb947 */ /* 0x008fea000383ffff */
[----:B------:R-:W-:Y:S05]  /*ced0*/  BRA `(.L_x_198) ;  /* 0xffffff6400e47947 */ /* 0x000fea000383ffff */
.L_x_214:
        /* <DEDUP_REMOVED lines=11> */
.L_x_306:
[----:B------:R-:W-:Y:S05]  /*cf90*/  BSYNC B0 ;  /* 0x0000000000007941 */ /* 0x000fea0003800000 */
.L_x_305:
[----:B------:R-:W-:Y:S05]  /*cfa0*/  BRA `(.L_x_307) ;  /* 0xffffffb800347947 */ /* 0x000fea000383ffff */
.L_x_216:
[----:B------:R-:W-:Y:S01]  /*cfb0*/  BSSY B0, `(.L_x_308) ;  /* 0x0000006000007945 */ /* 0x000fe20003800000 */
[----:B------:R-:W-:-:S07]  /*cfc0*/  IMAD.MOV.U32 R15, RZ, RZ, -0x1 ;  /* 0xffffffffff0f7424 */ /* 0x000fce00078e00ff */
[----:B012---:R-:W-:Y:S05]  /*cfd0*/  WARPSYNC.COLLECTIVE R15, `(.L_x_309) ;  /* 0x000000000f0c7348 */ /* 0x007fea0003c00000 */
[----:B------:R-:W-:Y:S02]  /*cfe0*/  ELECT P6, UR62, PT ;  /* 0x00000000003e782f */ /* 0x000fe400038c0000 */
[----:B------:R-:W-:Y:S01]  /*cff0*/  MOV R14, UR62 ;  /* 0x0000003e000e7c02 */ /* 0x000fe20008000f00 */
[----:B012---:R-:W-:Y:S10]  /*d000*/  ENDCOLLECTIVE ;  /* 0x000000000000791b */ /* 0x007ff40003800000 */
.L_x_309:
[----:B------:R-:W-:Y:S05]  /*d010*/  BSYNC B0 ;  /* 0x0000000000007941 */ /* 0x000fea0003800000 */
.L_x_308:
[----:B------:R-:W-:Y:S05]  /*d020*/  BRA `(.L_x_310) ;  /* 0xffffffb800347947 */ /* 0x000fea000383ffff */
.L_x_218:
[----:B--2---:R2:W4:Y:S02]  /*d030*/  SYNCS.PHASECHK.TRANS64.TRYWAIT P0, [R0+URZ+0x32440], R2 ;  /* 0x03244002000075a7 */ /* 0x004524000800017f */
[----:B----4-:R-:W-:Y:S05]  /*d040*/  @!P0 NANOSLEEP.SYNCS 0x989680 ;  /* 0x009896800000895d */ /* 0x010fea0003900000 */
[----:B------:R-:W4:Y:S02]  /*d050*/  @!P0 SYNCS.PHASECHK.TRANS64 P0, [R0+URZ+0x32440], R2 ;  /* 0x03244002000085a7 */ /* 0x000f24000800007f */
[----:B----4-:R-:W-:Y:S05]  /*d060*/  @!P0 BRA `(.L_x_218) ;  /* 0xfffffffc00f08947 */ /* 0x010fea000383ffff */
[----:B------:R-:W-:Y:S05]  /*d070*/  BRA `(.L_x_311) ;  /* 0xffffffb800907947 */ /* 0x000fea000383ffff */
.L_x_221:
[----:B------:R-:W-:Y:S01]  /*d080*/  IMAD.MOV.U32 R13, RZ, RZ, R2 ;  /* 0x000000ffff0d7224 */ /* 0x000fe200078e0002 */
[----:B------:R-:W0:Y:S01]  /*d090*/  S2R R5, SR_TID.X ;  /* 0x0000000000057919 */ /* 0x000e220000002100 */
[----:B------:R-:W-:Y:S02]  /*d0a0*/  IMAD.MOV.U32 R12, RZ, RZ, RZ ;  /* 0x000000ffff0c7224 */ /* 0x000fe400078e00ff */
[----:B------:R-:W-:Y:S01]  /*d0b0*/  IMAD.MOV.U32 R11, RZ, RZ, 0x181f ;  /* 0x0000181fff0b7424 */ /* 0x000fe200078e00ff */
[----:B------:R1:W-:Y:S01]  /*d0c0*/  STL [R1+0x60], R9 ;  /* 0x0000600901007387 */ /* 0x0003e20000100800 */
[----:B------:R-:W-:-:S07]  /*d0d0*/  IMAD.MOV.U32 R15, RZ, RZ, -0x1 ;  /* 0xffffffffff0f7424 */ /* 0x000fce00078e00ff */
[----:B01---5:R-:W-:Y:S05]  /*d0e0*/  WARPSYNC.COLLECTIVE R15, `(.L_x_312) ;  /* 0x000000000f087348 */ /* 0x023fea0003c00000 */
[----:B------:R2:W3:Y:S02]  /*d0f0*/  SHFL.IDX P6, R14, R13, R12, R11 ;  /* 0x0000000c0d0e7389 */ /* 0x0004e400000c000b */
[----:B0123-5:R-:W-:Y:S01]  /*d100*/  ENDCOLLECTIVE ;  /* 0x000000000000791b */ /* 0x02ffe20003800000 */
.L_x_312:
[----:B------:R-:W-:Y:S01]  /*d110*/  IMAD.MOV.U32 R13, RZ, RZ, R0 ;  /* 0x000000ffff0d7224 */ /* 0x000fe200078e0000 */
[----:B------:R-:W-:Y:S01]  /*d120*/  LOP3.LUT R5, R5, 0x7f, RZ, 0xc0, !PT ;  /* 0x0000007f05057812 */ /* 0x000fe200078ec0ff */
[----:B------:R-:W-:-:S07]  /*d130*/  IMAD.MOV.U32 R7, RZ, RZ, R14 ;  /* 0x000000ffff077224 */ /* 0x000fce00078e000e */
[----:B------:R-:W-:Y:S05]  /*d140*/  WARPSYNC.COLLECTIVE R15, `(.L_x_313) ;  /* 0x000000000f087348 */ /* 0x000fea0003c00000 */
[----:B------:R0:W1:Y:S02]  /*d150*/  SHFL.IDX P6, R14, R13, R12, R11 ;  /* 0x0000000c0d0e7389 */ /* 0x00006400000c000b */
[----:B01----:R-:W-:Y:S01]  /*d160*/  ENDCOLLECTIVE ;  /* 0x000000000000791b */ /* 0x003fe20003800000 */
.L_x_313:
[----:B------:R-:W-:Y:S01]  /*d170*/  ULDC UR4, c[0x0][0x288] ;  /* 0x0000a20000047ab9 */ /* 0x000fe20000000800 */
[----:B------:R-:W-:Y:S01]  /*d180*/  SHF.R.U32.HI R9, RZ, 0x3, R5 ;  /* 0x00000003ff097819 */ /* 0x000fe20000011605 */
[----:B------:R-:W-:-:S04]  /*d190*/  IMAD R3, R6, UR4, RZ ;  /* 0x0000000406037c24 */ /* 0x000fc8000f8e02ff */
[----:B------:R-:W-:-:S05]  /*d1a0*/  IMAD.IADD R9, R9, 0x1, R4 ;  /* 0x0000000109097824 */ /* 0x000fca00078e0204 */
[----:B------:R-:W-:Y:S01]  /*d1b0*/  ISETP.GE.AND P1, PT, R9, R3, PT ;  /* 0x000000030900720c */ /* 0x000fe20003f26270 */
[----:B------:R0:W-:Y:S01]  /*d1c0*/  STL [R1+0x10], R9 ;  /* 0x0000100901007387 */ /* 0x0001e20000100800 */
[----:B------:R-:W-:Y:S02]  /*d1d0*/  IMAD.MOV.U32 R13, RZ, RZ, R2 ;  /* 0x000000ffff0d7224 */ /* 0x000fe400078e0002 */
[----:B------:R-:W-:Y:S02]  /*d1e0*/  IMAD.MOV.U32 R12, RZ, RZ, 0x1 ;  /* 0x00000001ff0c7424 */ /* 0x000fe400078e00ff */
[----:B------:R-:W-:-:S07]  /*d1f0*/  IMAD.MOV.U32 R5, RZ, RZ, R14 ;  /* 0x000000ffff057224 */ /* 0x000fce00078e000e */
[----:B0-----:R-:W-:Y:S05]  /*d200*/  WARPSYNC.COLLECTIVE R15, `(.L_x_314) ;  /* 0x000000000f087348 */ /* 0x001fea0003c00000 */
[----:B------:R1:W2:Y:S02]  /*d210*/  SHFL.IDX P6, R14, R13, R12, R11 ;  /* 0x0000000c0d0e7389 */ /* 0x0002a400000c000b */
[----:B012---:R-:W-:Y:S01]  /*d220*/  ENDCOLLECTIVE ;  /* 0x000000000000791b */ /* 0x007fe20003800000 */
.L_x_314:
[----:B------:R-:W-:-:S05]  /*d230*/  @!P1 LEA R5, P3, R8, R5, 0x1 ;  /* 0x0000000508059211 */ /* 0x000fca00078608ff */
[----:B------:R-:W-:Y:S02]  /*d240*/  @!P1 IMAD.X R4, RZ, RZ, R7, P3 ;  /* 0x000000ffff049224 */ /* 0x000fe400018e0607 */
[----:B------:R-:W0:Y:S03]  /*d250*/  S2R R7, SR_TID.X ;  /* 0x0000000000077919 */ /* 0x000e260000002100 */
[----:B------:R-:W-:Y:S01]  /*d260*/  @!P1 LOP3.LUT R5, R5, R4, RZ, 0x3c, !PT ;  /* 0x0000000405059212 */ /* 0x000fe200078e3cff */
[----:B------:R-:W-:-:S03]  /*d270*/  IMAD.MOV.U32 R13, RZ, RZ, R0 ;  /* 0x000000ffff0d7224 */ /* 0x000fc600078e0000 */
[----:B------:R-:W-:-:S04]  /*d280*/  @!P1 LOP3.LUT R4, R5, R4, RZ, 0x3c, !PT ;  /* 0x0000000405049212 */ /* 0x000fc800078e3cff */
[----:B------:R-:W-:Y:S01]  /*d290*/  @!P1 LOP3.LUT R5, R5, R4, RZ, 0x3c, !PT ;  /* 0x0000000405059212 */ /* 0x000fe200078e3cff */
[----:B------:R-:W-:-:S07]  /*d2a0*/  IMAD.MOV.U32 R8, RZ, RZ, R14 ;  /* 0x000000ffff087224 */ /* 0x000fce00078e000e */
[----:B0-----:R-:W-:Y:S05]  /*d2b0*/  WARPSYNC.COLLECTIVE R15, `(.L_x_315) ;  /* 0x000000000f087348 */ /* 0x001fea0003c00000 */
[----:B------:R1:W2:Y:S02]  /*d2c0*/  SHFL.IDX P6, R14, R13, R12, R11 ;  /* 0x0000000c0d0e7389 */ /* 0x0002a400000c000b */
[----:B012---:R-:W-:Y:S01]  /*d2d0*/  ENDCOLLECTIVE ;  /* 0x000000000000791b */ /* 0x007fe20003800000 */
.L_x_315:
[----:B------:R-:W-:Y:S01]  /*d2e0*/  @!PT LDS RZ, [RZ] ;  /* 0x00000000fffff984 */ /* 0x000fe20000000800 */
[----:B------:R-:W-:Y:S01]  /*d2f0*/  @!PT LDS RZ, [RZ] ;  /* 0x00000000fffff984 */ /* 0x000fe20000000800 */
[----:B------:R-:W-:Y:S01]  /*d300*/  @!PT LDS RZ, [RZ] ;  /* 0x00000000fffff984 */ /* 0x000fe20000000800 */
[----:B------:R0:W-:Y:S01]  /*d310*/  @!P1 LDGSTS.E.BYPASS.LTC128B.128 [R10+0x18400], desc[UR46][R4.64], !P0 ;  /* 0x18400000040a9fae */ /* 0x0001e2000c101d6e */
[----:B------:R-:W-:Y:S02]  /*d320*/  IMAD.MOV.U32 R13, RZ, RZ, R2 ;  /* 0x000000ffff0d7224 */ /* 0x000fe400078e0002 */
[----:B------:R-:W-:Y:S02]  /*d330*/  IMAD.MOV.U32 R12, RZ, RZ, 0x2 ;  /* 0x00000002ff0c7424 */ /* 0x000fe400078e00ff */
[----:B0-----:R-:W-:Y:S02]  /*d340*/  VIADD R5, R9, 0x10 ;  /* 0x0000001009057836 */ /* 0x001fe40000000000 */
[----:B------:R-:W-:-:S03]  /*d350*/  IMAD.SHL.U32 R7, R7, 0x8, RZ ;  /* 0x0000000807077824 */ /* 0x000fc600078e00ff */
[----:B------:R-:W-:Y:S01]  /*d360*/  ISETP.GE.AND P2, PT, R5, R3, PT ;  /* 0x000000030500720c */ /* 0x000fe20003f46270 */
[----:B------:R-:W-:Y:S01]  /*d370*/  IMAD.MOV.U32 R6, RZ, RZ, R14 ;  /* 0x000000ffff067224 */ /* 0x000fe200078e000e */
[----:B------:R-:W-:-:S11]  /*d380*/  LOP3.LUT R7, R7, 0x38, RZ, 0xc0, !PT ;  /* 0x0000003807077812 */ /* 0x000fd600078ec0ff */
[----:B------:R-:W-:Y:S05]  /*d390*/  WARPSYNC.COLLECTIVE R15, `(.L_x_316) ;  /* 0x000000000f087348 */ /* 0x000fea0003c00000 */
[----:B------:R0:W1:Y:S02]  /*d3a0*/  SHFL.IDX P6, R14, R13, R12, R11 ;  /* 0x0000000c0d0e7389 */ /* 0x00006400000c000b */
[----:B01----:R-:W-:Y:S01]  /*d3b0*/  ENDCOLLECTIVE ;  /* 0x000000000000791b */ /* 0x003fe20003800000 */
.L_x_316:
[----:B------:R0:W-:Y:S01]  /*d3c0*/  STL [R1+0x28], R5 ;  /* 0x0000280501007387 */ /* 0x0001e20000100800 */
[----:B------:R-:W-:Y:S01]  /*d3d0*/  IMAD.MOV.U32 R13, RZ, RZ, R0 ;  /* 0x000000ffff0d7224 */ /* 0x000fe200078e0000 */
[----:B0-----:R-:W-:-:S05]  /*d3e0*/  @!P2 LEA R5, P1, R7, R6, 0x1 ;  /* 0x000000060705a211 */ /* 0x001fca00078208ff */
[----:B------:R-:W-:Y:S02]  /*d3f0*/  @!P2 IMAD.X R4, RZ, RZ, R8, P1 ;  /* 0x000000ffff04a224 */ /* 0x000fe400008e0608 */
[----:B------:R-:W-:Y:S02]  /*d400*/  VIADD R8, R9, 0x20 ;  /* 0x0000002009087836 */ /* 0x000fe40000000000 */
[----:B------:R-:W-:Y:S01]  /*d410*/  IMAD.MOV.U32 R6, RZ, RZ, R14 ;  /* 0x000000ffff067224 */ /* 0x000fe200078e000e */
[----:B------:R-:W-:-:S07]  /*d420*/  @!P2 LOP3.LUT R5, R5, R4, RZ, 0x3c, !PT ;  /* 0x000000040505a212 */ /* 0x000fce00078e3cff */
[----:B------:R-:W-:Y:S05]  /*d430*/  WARPSYNC.COLLECTIVE R15, `(.L_x_317) ;  /* 0x000000000f087348 */ /* 0x000fea0003c00000 */
[----:B------:R0:W1:Y:S02]  /*d440*/  SHFL.IDX P6, R14, R13, R12, R11 ;  /* 0x0000000c0d0e7389 */ /* 0x00006400000c000b */
[----:B01----:R-:W-:Y:S01]  /*d450*/  ENDCOLLECTIVE ;  /* 0x000000000000791b */ /* 0x003fe20003800000 */
.L_x_317:
[----:B------:R-:W-:Y:S02]  /*d460*/  ISETP.GE.AND P1, PT, R8, R3, PT ;  /* 0x000000030800720c */ /* 0x000fe40003f26270 */
[C---:B------:R-:W-:Y:S01]  /*d470*/  @!P2 LOP3.LUT R4, R5.reuse, R4, RZ, 0x3c, !PT ;  /* 0x000000040504a212 */ /* 0x040fe200078e3cff */
[----:B------:R0:W-:Y:S03]  /*d480*/  STL [R1+0x2c], R8 ;  /* 0x00002c0801007387 */ /* 0x0001e60000100800 */
[----:B------:R-:W-:-:S05]  /*d490*/  @!P2 LOP3.LUT R5, R5, R4, RZ, 0x3c, !PT ;  /* 0x000000040505a212 */ /* 0x000fca00078e3cff */
[----:B------:R-:W-:Y:S01]  /*d4a0*/  @!PT LDS RZ, [RZ] ;  /* 0x00000000fffff984 */ /* 0x000fe20000000800 */
[----:B------:R-:W-:Y:S01]  /*d4b0*/  @!PT LDS RZ, [RZ] ;  /* 0x00000000fffff984 */ /* 0x000fe20000000800 */
[----:B------:R-:W-:Y:S01]  /*d4c0*/  @!PT LDS RZ, [RZ] ;  /* 0x00000000fffff984 */ /* 0x000fe20000000800 */
[----:B------:R1:W-:Y:S01]  /*d4d0*/  @!P2 LDGSTS.E.BYPASS.LTC128B.128 [R10+0x18c00], desc[UR46][R4.64], !P0 ;  /* 0x18c00000040aafae */ /* 0x0003e2000c101d6e */
[----:B------:R-:W-:Y:S02]  /*d4e0*/  IMAD.MOV.U32 R13, RZ, RZ, R2 ;  /* 0x000000ffff0d7224 */ /* 0x000fe400078e0002 */
[----:B------:R-:W-:Y:S02]  /*d4f0*/  IMAD.MOV.U32 R12, RZ, RZ, 0x3 ;  /* 0x00000003ff0c7424 */ /* 0x000fe400078e00ff */
[----:B0-----:R-:W-:-:S05]  /*d500*/  VIADD R8, R9, 0x30 ;  /* 0x0000003009087836 */ /* 0x001fca0000000000 */
[----:B------:R0:W-:Y:S01]  /*d510*/  STL [R1+0x30], R8 ;  /* 0x0000300801007387 */ /* 0x0001e20000100800 */
[----:B-1----:R-:W-:-:S07]  /*d520*/  IMAD.MOV.U32 R4, RZ, RZ, R14 ;  /* 0x000000ffff047224 */ /* 0x002fce00078e000e */
[----:B0-----:R-:W-:Y:S05]  /*d530*/  WARPSYNC.COLLECTIVE R15, `(.L_x_318) ;  /* 0x000000000f087348 */ /* 0x001fea0003c00000 */
[----:B------:R1:W2:Y:S02]  /*d540*/  SHFL.IDX P6, R14, R13, R12, R11 ;  /* 0x0000000c0d0e7389 */ /* 0x0002a400000c000b */
[----:B012---:R-:W-:Y:S01]  /*d550*/  ENDCOLLECTIVE ;  /* 0x000000000000791b */ /* 0x007fe20003800000 */
.L_x_318:
[----:B------:R-:W-:-:S05]  /*d560*/  @!P1 LEA R5, P2, R7, R4, 0x1 ;  /* 0x0000000407059211 */ /* 0x000fca00078408ff */
[----:B------:R-:W-:-:S05]  /*d570*/  @!P1 IMAD.X R4, RZ, RZ, R6, P2 ;  /* 0x000000ffff049224 */ /* 0x000fca00010e0606 */
[----:B------:R-:W-:Y:S01]  /*d580*/  @!P1 LOP3.LUT R5, R5, R4, RZ, 0x3c, !PT ;  /* 0x0000000405059212 */ /* 0x000fe200078e3cff */
[----:B------:R-:W-:-:S03]  /*d590*/  IMAD.MOV.U32 R13, RZ, RZ, R0 ;  /* 0x000000ffff0d7224 */ /* 0x000fc600078e0000 */
[----:B------:R-:W-:-:S04]  /*d5a0*/  @!P1 LOP3.LUT R4, R5, R4, RZ, 0x3c, !PT ;  /* 0x0000000405049212 */ /* 0x000fc800078e3cff */
[----:B------:R-:W-:Y:S01]  /*d5b0*/  @!P1 LOP3.LUT R5, R5, R4, RZ, 0x3c, !PT ;  /* 0x0000000405059212 */ /* 0x000fe200078e3cff */
[----:B------:R-:W-:-:S04]  /*d5c0*/  IMAD.MOV.U32 R6, RZ, RZ, R14 ;  /* 0x000000ffff067224 */ /* 0x000fc800078e000e */
[----:B------:R-:W-:Y:S01]  /*d5d0*/  @!PT LDS RZ, [RZ] ;  /* 0x00000000fffff984 */ /* 0x000fe20000000800 */
[----:B------:R-:W-:Y:S01]  /*d5e0*/  @!PT LDS RZ, [RZ] ;  /* 0x00000000fffff984 */ /* 0x000fe20000000800 */
[----:B------:R-:W-:Y:S01]  /*d5f0*/  @!PT LDS RZ, [RZ] ;  /* 0x00000000fffff984 */ /* 0x000fe20000000800 */
[----:B------:R0:W-:Y:S01]  /*d600*/  @!P1 LDGSTS.E.BYPASS.LTC128B.128 [R10+0x19400], desc[UR46][R4.64], !P0 ;  /* 0x19400000040a9fae */ /* 0x0001e2000c101d6e */
[----:B------:R-:W-:Y:S01]  /*d610*/  ISETP.GE.AND P1, PT, R8, R3, PT ;  /* 0x000000030800720c */ /* 0x000fe20003f26270 */
[----:B------:R-:W-:-:S12]  /*d620*/  VIADD R8, R9, 0x40 ;  /* 0x0000004009087836 */ /* 0x000fd80000000000 */
[----:B0-----:R-:W-:Y:S05]  /*d630*/  WARPSYNC.COLLECTIVE R15, `(.L_x_319) ;  /* 0x000000000f087348 */ /* 0x001fea0003c00000 */
[----:B------:R1:W2:Y:S02]  /*d640*/  SHFL.IDX P6, R14, R13, R12, R11 ;  /* 0x0000000c0d0e7389 */ /* 0x0002a400000c000b */
[----:B012---:R-:W-:Y:S01]  /*d650*/  ENDCOLLECTIVE ;  /* 0x000000000000791b */ /* 0x007fe20003800000 */
.L_x_319:
[----:B------:R0:W-:Y:S01]  /*d660*/  STL [R1+0x34], R8 ;  /* 0x0000340801007387 */ /* 0x0001e20000100800 */
[----:B------:R-:W-:Y:S02]  /*d670*/  IMAD.MOV.U32 R13, RZ, RZ, R2 ;  /* 0x000000ffff0d7224 */ /* 0x000fe400078e0002 */
[----:B------:R-:W-:Y:S02]  /*d680*/  IMAD.MOV.U32 R12, RZ, RZ, 0x4 ;  /* 0x00000004ff0c7424 */ /* 0x000fe400078e00ff */
[----:B------:R-:W-:-:S07]  /*d690*/  IMAD.MOV.U32 R4, RZ, RZ, R14 ;  /* 0x000000ffff047224 */ /* 0x000fce00078e000e */
[----:B0-----:R-:W-:Y:S05]  /*d6a0*/  WARPSYNC.COLLECTIVE R15, `(.L_x_320) ;  /* 0x000000000f087348 */ /* 0x001fea0003c00000 */
[----:B------:R1:W2:Y:S02]  /*d6b0*/  SHFL.IDX P6, R14, R13, R12, R11 ;  /* 0x0000000c0d0e7389 */ /* 0x0002a400000c000b */
[----:B012---:R-:W-:Y:S01]  /*d6c0*/  ENDCOLLECTIVE ;  /* 0x000000000000791b */ /* 0x007fe20003800000 */
.L_x_320:
        /* <DEDUP_REMOVED lines=10> */
.L_x_321:
[----:B------:R-:W-:Y:S01]  /*d770*/  @!PT LDS RZ, [RZ] ;  /* 0x00000000fffff984 */ /* 0x000fe20000000800 */
[----:B------:R-:W-:Y:S01]  /*d780*/  @!PT LDS RZ, [RZ] ;  /* 0x00000000fffff984 */ /* 0x000fe20000000800 */
[----:B------:R-:W-:Y:S01]  /*d790*/  @!PT LDS RZ, [RZ] ;  /* 0x00000000fffff984 */ /* 0x000fe20000000800 */
[----:B------:R0:W-:Y:S01]  /*d7a0*/  @!P1 LDGSTS.E.BYPASS.LTC128B.128 [R10+0x19c00], desc[UR46][R4.64], !P0 ;  /* 0x19c00000040a9fae */ /* 0x0001e2000c101d6e */
[----:B------:R-:W-:Y:S01]  /*d7b0*/  ISETP.GE.AND P1, PT, R8, R3, PT ;  /* 0x000000030800720c */ /* 0x000fe20003f26270 */
[----:B------:R-:W-:-:S05]  /*d7c0*/  VIADD R8, R9, 0x50 ;  /* 0x0000005009087836 */ /* 0x000fca0000000000 */
[----:B------:R1:W-:Y:S01]  /*d7d0*/  STL [R1+0x38], R8 ;  /* 0x0000380801007387 */ /* 0x0003e20000100800 */
[----:B------:R-:W-:Y:S02]  /*d7e0*/  IMAD.MOV.U32 R13, RZ, RZ, R2 ;  /* 0x000000ffff0d7224 */ /* 0x000fe400078e0002 */
[----:B------:R-:W-:Y:S02]  /*d7f0*/  IMAD.MOV.U32 R12, RZ, RZ, 0x5 ;  /* 0x00000005ff0c7424 */ /* 0x000fe400078e00ff */
[----:B0-----:R-:W-:-:S07]  /*d800*/  IMAD.MOV.U32 R4, RZ, RZ, R14 ;  /* 0x000000ffff047224 */ /* 0x001fce00078e000e */
[----:B-1----:R-:W-:Y:S05]  /*d810*/  WARPSYNC.COLLECTIVE R15, `(.L_x_322) ;  /* 0x000000000f087348 */ /* 0x002fea0003c00000 */
[----:B------:R0:W2:Y:S02]  /*d820*/  SHFL.IDX P6, R14, R13, R12, R11 ;  /* 0x0000000c0d0e7389 */ /* 0x0000a400000c000b */
[----:B012---:R-:W-:Y:S01]  /*d830*/  ENDCOLLECTIVE ;  /* 0x000000000000791b */ /* 0x007fe20003800000 */
.L_x_322:
        /* <DEDUP_REMOVED lines=10> */
.L_x_323:
[----:B------:R-:W-:Y:S01]  /*d8e0*/  @!PT LDS RZ, [RZ] ;  /* 0x00000000fffff984 */ /* 0x000fe20000000800 */
[----:B------:R-:W-:Y:S01]  /*d8f0*/  @!PT LDS RZ, [RZ] ;  /* 0x00000000fffff984 */ /* 0x000fe20000000800 */
[----:B------:R-:W-:Y:S01]  /*d900*/  @!PT LDS RZ, [RZ] ;  /* 0x00000000fffff984 */ /* 0x000fe20000000800 */
[----:B------:R0:W-:Y:S01]  /*d910*/  @!P1 LDGSTS.E.BYPASS.LTC128B.128 [R10+0x1a400], desc[UR46][R4.64], !P0 ;  /* 0x1a400000040a9fae */ /* 0x0001e2000c101d6e */
[----:B------:R-:W-:Y:S01]  /*d920*/  ISETP.GE.AND P1, PT, R8, R3, PT ;  /* 0x000000030800720c */ /* 0x000fe20003f26270 */
[----:B------:R-:W-:Y:S02]  /*d930*/  VIADD R8, R9, 0x60 ;  /* 0x0000006009087836 */ /* 0x000fe40000000000 */
[----:B------:R1:W5:Y:S01]  /*d940*/  LDL.LU R9, [R1+0x60] ;  /* 0x0000600001097983 */ /* 0x0003620000300800 */
[----:B------:R-:W-:Y:S02]  /*d950*/  IMAD.MOV.U32 R13, RZ, RZ, R2 ;  /* 0x000000ffff0d7224 */ /* 0x000fe400078e0002 */
[----:B------:R-:W-:Y:S02]  /*d960*/  IMAD.MOV.U32 R12, RZ, RZ, 0x6 ;  /* 0x00000006ff0c7424 */ /* 0x000fe400078e00ff */
[----:B01----:R-:W-:-:S07]  /*d970*/  IMAD.MOV.U32 R4, RZ, RZ, R14 ;  /* 0x000000ffff047224 */ /* 0x003fce00078e000e */
[----:B-----5:R-:W-:Y:S05]  /*d980*/  WARPSYNC.COLLECTIVE R15, `(.L_x_324) ;  /* 0x000000000f087348 */ /* 0x020fea0003c00000 */
[----:B------:R0:W1:Y:S02]  /*d990*/  SHFL.IDX P6, R14, R13, R12, R11 ;  /* 0x0000000c0d0e7389 */ /* 0x00006400000c000b */
[----:B01---5:R-:W-:Y:S01]  /*d9a0*/  ENDCOLLECTIVE ;  /* 0x000000000000791b */ /* 0x023fe20003800000 */
.L_x_324:
        /* <DEDUP_REMOVED lines=10> */
.L_x_325:
[----:B------:R-:W-:Y:S01]  /*da50*/  @!PT LDS RZ, [RZ] ;  /* 0x00000000fffff984 */ /* 0x000fe20000000800 */
[----:B------:R-:W-:Y:S01]  /*da60*/  @!PT LDS RZ, [RZ] ;  /* 0x00000000fffff984 */ /* 0x000fe20000000800 */
[----:B------:R-:W-:Y:S01]  /*da70*/  @!PT LDS RZ, [RZ] ;  /* 0x00000000fffff984 */ /* 0x000fe20000000800 */
[----:B------:R0:W-:Y:S01]  /*da80*/  @!P1 LDGSTS.E.BYPASS.LTC128B.128 [R10+0x1ac00], desc[UR46][R4.64], !P0 ;  /* 0x1ac00000040a9fae */ /* 0x0001e2000c101d6e */
[----:B------:R-:W-:Y:S01]  /*da90*/  ISETP.GE.AND P1, PT, R8, R3, PT ;  /* 0x000000030800720c */ /* 0x000fe20003f26270 */
[----:B------:R-:W-:Y:S02]  /*daa0*/  IMAD.MOV.U32 R13, RZ, RZ, R2 ;  /* 0x000000ffff0d7224 */ /* 0x000fe400078e0002 */
[----:B------:R-:W-:Y:S02]  /*dab0*/  IMAD.MOV.U32 R12, RZ, RZ, 0x7 ;  /* 0x00000007ff0c7424 */ /* 0x000fe400078e00ff */
[----:B0-----:R-:W-:-:S08]  /*dac0*/  IMAD.MOV.U32 R4, RZ, RZ, R14 ;  /* 0x000000ffff047224 */ /* 0x001fd000078e000e */
[----:B------:R-:W-:Y:S05]  /*dad0*/  WARPSYNC.COLLECTIVE R15, `(.L_x_326) ;  /* 0x000000000f087348 */ /* 0x000fea0003c00000 */
[----:B------:R0:W1:Y:S02]  /*dae0*/  SHFL.IDX P6, R14, R13, R12, R11 ;  /* 0x0000000c0d0e7389 */ /* 0x00006400000c000b */
[----:B01----:R-:W-:Y:S01]  /*daf0*/  ENDCOLLECTIVE ;  /* 0x000000000000791b */ /* 0x003fe20003800000 */
.L_x_326:
[----:B------:R-:W-:-:S05]  /*db00*/  @!P1 LEA R5, P2, R7, R4, 0x1 ;  /* 0x0000000407059211 */ /* 0x000fca00078408ff */
[----:B------:R-:W-:-:S05]  /*db10*/  @!P1 IMAD.X R4, RZ, RZ, R6, P2 ;  /* 0x000000ffff049224 */ /* 0x000fca00010e0606 */
[----:B------:R-:W-:-:S04]  /*db20*/  @!P1 LOP3.LUT R5, R5, R4, RZ, 0x3c, !PT ;  /* 0x0000000405059212 */ /* 0x000fc800078e3cff */
[----:B------:R-:W-:Y:S01]  /*db30*/  @!P1 LOP3.LUT R4, R5, R4, RZ, 0x3c, !PT ;  /* 0x0000000405049212 */ /* 0x000fe200078e3cff */
[----:B------:R-:W-:-:S03]  /*db40*/  IMAD.MOV.U32 R13, RZ, RZ, R0 ;  /* 0x000000ffff0d7224 */ /* 0x000fc600078e0000 */
[----:B------:R-:W-:-:S05]  /*db50*/  @!P1 LOP3.LUT R5, R5, R4, RZ, 0x3c, !PT ;  /* 0x0000000405059212 */ /* 0x000fca00078e3cff */
[----:B------:R-:W-:Y:S01]  /*db60*/  @!PT LDS RZ, [RZ] ;  /* 0x00000000fffff984 */ /* 0x000fe20000000800 */
[----:B------:R-:W-:Y:S01]  /*db70*/  @!PT LDS RZ, [RZ] ;  /* 0x00000000fffff984 */ /* 0x000fe20000000800 */
[----:B------:R-:W-:Y:S01]  /*db80*/  @!PT LDS RZ, [RZ] ;  /* 0x00000000fffff984 */ /* 0x000fe20000000800 */
[----:B------:R0:W-:Y:S04]  /*db90*/  @!P1 LDGSTS.E.BYPASS.LTC128B.128 [R10+0x1b400], desc[UR46][R4.64], !P0 ;  /* 0x1b400000040a9fae */ /* 0x0001e8000c101d6e */
[----:B------:R1:W-:Y:S01]  /*dba0*/  STL [R1+0x3c], R8 ;  /* 0x00003c0801007387 */ /* 0x0003e20000100800 */
[----:B0-----:R-:W-:-:S07]  /*dbb0*/  IMAD.MOV.U32 R4, RZ, RZ, R14 ;  /* 0x000000ffff047224 */ /* 0x001fce00078e000e */
[----:B-1----:R-:W-:Y:S05]  /*dbc0*/  WARPSYNC.COLLECTIVE R15, `(.L_x_327) ;  /* 0x000000000f087348 */ /* 0x002fea0003c00000 */
[----:B------:R0:W2:Y:S02]  /*dbd0*/  SHFL.IDX P6, R14, R13, R12, R11 ;  /* 0x0000000c0d0e7389 */ /* 0x0000a400000c000b */
[----:B012---:R-:W-:Y:S01]  /*dbe0*/  ENDCOLLECTIVE ;  /* 0x000000000000791b */ /* 0x007fe20003800000 */
.L_x_327:
[----:B------:R-:W-:Y:S01]  /*dbf0*/  IMAD.MOV.U32 R0, RZ, RZ, R14 ;  /* 0x000000ffff007224 */ /* 0x000fe200078e000e */
[----:B------:R-:W-:Y:S06]  /*dc00*/  BRA `(.L_x_328) ;  /* 0xffffffb800e07947 */ /* 0x000fec000383ffff */
.L_x_223:
[----:B------:R-:W-:Y:S01]  /*dc10*/  BSSY B0, `(.L_x_329) ;  /* 0x0000008000007945 */ /* 0x000fe20003800000 */
[----:B------:R-:W-:Y:S02]  /*dc20*/  IMAD.MOV.U32 R13, RZ, RZ, R4 ;  /* 0x000000ffff0d7224 */ /* 0x000fe400078e0004 */
[----:B------:R-:W-:Y:S02]  /*dc30*/  IMAD.MOV.U32 R12, RZ, RZ, RZ ;  /* 0x000000ffff0c7224 */ /* 0x000fe400078e00ff */
[----:B------:R-:W-:Y:S02]  /*dc40*/  IMAD.MOV.U32 R11, RZ, RZ, 0x181f ;  /* 0x0000181fff0b7424 */ /* 0x000fe400078e00ff */
[----:B------:R-:W-:-:S07]  /*dc50*/  IMAD.MOV.U32 R15, RZ, RZ, -0x1 ;  /* 0xffffffffff0f7424 */ /* 0x000fce00078e00ff */
[----:B------:R-:W-:Y:S05]  /*dc60*/  WARPSYNC.COLLECTIVE R15, `(.L_x_330) ;  /* 0x000000000f087348 */ /* 0x000fea0003c00000 */
[----:B------:R0:W1:Y:S02]  /*dc70*/  SHFL.IDX P6, R14, R13, R12, R11 ;  /* 0x0000000c0d0e7389 */ /* 0x00006400000c000b */
[----:B01----:R-:W-:Y:S01]  /*dc80*/  ENDCOLLECTIVE ;  /* 0x000000000000791b */ /* 0x003fe20003800000 */
.L_x_330:
[----:B------:R-:W-:Y:S05]  /*dc90*/  BSYNC B0 ;  /* 0x0000000000007941 */ /* 0x000fea0003800000 */
.L_x_329:
[----:B------:R-:W-:Y:S01]  /*dca0*/  IMAD.MOV.U32 R13, RZ, RZ, R5 ;  /* 0x000000ffff0d7224 */ /* 0x000fe200078e0005 */
[----:B------:R0:W5:Y:S01]  /*dcb0*/  LDL.LU R10, [R1+0x38] ;  /* 0x00003800010a7983 */ /* 0x0001620000300800 */
[----:B------:R-:W-:Y:S02]  /*dcc0*/  IMAD.MOV.U32 R12, RZ, RZ, RZ ;  /* 0x000000ffff0c7224 */ /* 0x000fe400078e00ff */
[----:B------:R-:W-:Y:S01]  /*dcd0*/  IMAD.MOV.U32 R11, RZ, RZ, 0x181f ;  /* 0x0000181fff0b7424 */ /* 0x000fe200078e00ff */
[----:B------:R0:W5:Y:S01]  /*dce0*/  LDL.LU R9, [R1+0x3c] ;  /* 0x00003c0001097983 */ /* 0x0001620000300800 */
[----:B------:R-:W-:Y:S02]  /*dcf0*/  IMAD.MOV.U32 R15, RZ, RZ, -0x1 ;  /* 0xffffffffff0f7424 */ /* 0x000fe400078e00ff */
[----:B------:R-:W-:Y:S01]  /*dd00*/  IMAD.MOV.U32 R2, RZ, RZ, R14 ;  /* 0x000000ffff027224 */ /* 0x000fe200078e000e */
[----:B------:R0:W5:Y:S06]  /*dd10*/  LDL R7, [R1+0x4] ;  /* 0x0000040001077983 */ /* 0x00016c0000100800 */
[----:B0----5:R-:W-:Y:S05]  /*dd20*/  WARPSYNC.COLLECTIVE R15, `(.L_x_331) ;  /* 0x000000000f087348 */ /* 0x021fea0003c00000 */
[----:B------:R1:W2:Y:S02]  /*dd30*/  SHFL.IDX P6, R14, R13, R12, R11 ;  /* 0x0000000c0d0e7389 */ /* 0x0002a400000c000b */
[----:B012--5:R-:W-:Y:S01]  /*dd40*/  ENDCOLLECTIVE ;  /* 0x000000000000791b */ /* 0x027fe20003800000 */
.L_x_331:
[----:B------:R-:W-:Y:S01]  /*dd50*/  ULDC UR4, c[0x0][0x288] ;  /* 0x0000a20000047ab9 */ /* 0x000fe20000000800 */
[----:B------:R-:W2:Y:S04]  /*dd60*/  LDL.LU R13, [R1+0x28] ;  /* 0x00002800010d7983 */ /* 0x000ea80000300800 */
[----:B------:R-:W3:Y:S04]  /*dd70*/  LDL.LU R12, [R1+0x2c] ;  /* 0x00002c00010c7983 */ /* 0x000ee80000300800 */
[----:B------:R-:W4:Y:S04]  /*dd80*/  LDL.LU R11, [R1+0x30] ;  /* 0x00003000010b7983 */ /* 0x000f280000300800 */
[----:B------:R-:W5:Y:S01]  /*dd90*/  LDL.LU R15, [R1+0x34] ;  /* 0x00003400010f7983 */ /* 0x000f620000300800 */
[----:B------:R-:W-:-:S03]  /*dda0*/  IMAD.MOV.U32 R3, RZ, RZ, R14 ;  /* 0x000000ffff037224 */ /* 0x000fc600078e000e */
[----:B------:R-:W5:Y:S01]  /*ddb0*/  LDL.LU R14, [R1+0x10] ;  /* 0x00001000010e7983 */ /* 0x000f620000300800 */
[----:B------:R-:W-:Y:S01]  /*ddc0*/  IMAD R0, R6, UR4, RZ ;  /* 0x0000000406007c24 */ /* 0x000fe2000f8e02ff */
[----:B------:R-:W-:-:S04]  /*ddd0*/  LOP3.LUT R18, R18, 0xffffffbf, RZ, 0xc0, !PT ;  /* 0xffffffbf12127812 */ /* 0x000fc800078ec0ff */
[-C--:B--2---:R-:W-:Y:S01]  /*dde0*/  ISETP.GE.AND P6, PT, R13, R0.reuse, PT ;  /* 0x000000000d00720c */ /* 0x084fe20003fc6270 */
[----:B------:R-:W-:Y:S01]  /*ddf0*/  IMAD.MOV.U32 R13, RZ, RZ, R4 ;  /* 0x000000ffff0d7224 */ /* 0x000fe200078e0004 */
[----:B---3--:R-:W-:Y:S01]  /*de00*/  ISETP.GE.AND P5, PT, R12, R0, PT ;  /* 0x000000000c00720c */ /* 0x008fe20003fa6270 */
[----:B------:R-:W-:-:S10]  /*de10*/  IMAD.MOV.U32 R12, RZ, RZ, 0x1 ;  /* 0x00000001ff0c7424 */ /* 0x000fd400078e00ff */
[----:B------:R-:W-:Y:S02]  /*de20*/  @P6 LOP3.LUT R18, R18, 0x40, RZ, 0xfc, !PT ;  /* 0x0000004012126812 */ /* 0x000fe400078efcff */
[-C--:B----4-:R-:W-:Y:S01]  /*de30*/  ISETP.GE.AND P6, PT, R11, R0.reuse, PT ;  /* 0x000000000b00720c */ /* 0x090fe20003fc6270 */
[----:B------:R-:W-:Y:S01]  /*de40*/  IMAD.MOV.U32 R11, RZ, RZ, 0x181f ;  /* 0x0000181fff0b7424 */ /* 0x000fe200078e00ff */
[----:B------:R-:W-:Y:S02]  /*de50*/  LOP3.LUT R18, R18, 0xffffffdf, RZ, 0xc0, !PT ;  /* 0xffffffdf12127812 */ /* 0x000fe400078ec0ff */
[-C--:B-----5:R-:W-:Y:S02]  /*de60*/  ISETP.GE.AND P4, PT, R14, R0.reuse, PT ;  /* 0x000000000e00720c */ /* 0x0a0fe40003f86270 */
[----:B------:R-:W-:Y:S02]  /*de70*/  @P5 LOP3.LUT R18, R18, 0x20, RZ, 0xfc, !PT ;  /* 0x0000002012125812 */ /* 0x000fe400078efcff */
[----:B------:R-:W-:Y:S01]  /*de80*/  ISETP.GE.AND P5, PT, R15, R0, PT ;  /* 0x000000000f00720c */ /* 0x000fe20003fa6270 */
[----:B------:R-:W-:Y:S01]  /*de90*/  IMAD.MOV.U32 R15, RZ, RZ, -0x1 ;  /* 0xffffffffff0f7424 */ /* 0x000fe200078e00ff */
[----:B------:R-:W-:-:S04]  /*dea0*/  LOP3.LUT R18, R18, 0xffffffef, RZ, 0xc0, !PT ;  /* 0xffffffef12127812 */ /* 0x000fc800078ec0ff */
[----:B------:R-:W-:Y:S02]  /*deb0*/  @P6 LOP3.LUT R18, R18, 0x10, RZ, 0xfc, !PT ;  /* 0x0000001012126812 */ /* 0x000fe400078efcff */
[----:B------:R-:W-:Y:S02]  /*dec0*/  ISETP.GE.AND P6, PT, R10, R0, PT ;  /* 0x000000000a00720c */ /* 0x000fe40003fc6270 */
[----:B------:R-:W-:-:S04]  /*ded0*/  LOP3.LUT R18, R18, 0xfffffff7, RZ, 0xc0, !PT ;  /* 0xfffffff712127812 */ /* 0x000fc800078ec0ff */
[----:B------:R-:W-:Y:S02]  /*dee0*/  @P5 LOP3.LUT R18, R18, 0x8, RZ, 0xfc, !PT ;  /* 0x0000000812125812 */ /* 0x000fe400078efcff */
[----:B------:R-:W-:Y:S02]  /*def0*/  ISETP.GE.AND P5, PT, R9, R0, PT ;  /* 0x000000000900720c */ /* 0x000fe40003fa6270 */
[----:B------:R-:W-:-:S04]  /*df00*/  LOP3.LUT R18, R18, 0xffffff7f, RZ, 0xc0, !PT ;  /* 0xffffff7f12127812 */ /* 0x000fc800078ec0ff */
[----:B------:R-:W-:-:S04]  /*df10*/  LOP3.LUT R18, R18, 0xfffffffb, RZ, 0xc0, !PT ;  /* 0xfffffffb12127812 */ /* 0x000fc800078ec0ff */
[----:B------:R-:W-:Y:S02]  /*df20*/  @P6 LOP3.LUT R18, R18, 0x4, RZ, 0xfc, !PT ;  /* 0x0000000412126812 */ /* 0x000fe400078efcff */
[----:B------:R-:W-:Y:S02]  /*df30*/  @!P4 LEA R3, P6, R8, R3, 0x1 ;  /* 0x000000030803c211 */ /* 0x000fe400078c08ff */
[----:B------:R-:W-:-:S03]  /*df40*/  @P5 LOP3.LUT R18, R18, 0x80, RZ, 0xfc, !PT ;  /* 0x0000008012125812 */ /* 0x000fc600078efcff */
[----:B------:R-:W-:Y:S01]  /*df50*/  @!P4 IMAD.X R2, RZ, RZ, R2, P6 ;  /* 0x000000ffff02c224 */ /* 0x000fe200030e0602 */
[----:B------:R-:W-:-:S04]  /*df60*/  LOP3.LUT P5, RZ, R18, 0x20, RZ, 0xc0, !PT ;  /* 0x0000002012ff7812 */ /* 0x000fc800078ac0ff */
[----:B------:R-:W-:-:S09]  /*df70*/  @!P4 LOP3.LUT R3, R3, R2, RZ, 0x3c, !PT ;  /* 0x000000020303c212 */ /* 0x000fd200078e3cff */
[----:B------:R-:W-:Y:S05]  /*df80*/  WARPSYNC.COLLECTIVE R15, `(.L_x_332) ;  /* 0x000000000f087348 */ /* 0x000fea0003c00000 */
[----:B------:R0:W1:Y:S02]  /*df90*/  SHFL.IDX P6, R14, R13, R12, R11 ;  /* 0x0000000c0d0e7389 */ /* 0x00006400000c000b */
[----:B01----:R-:W-:Y:S01]  /*dfa0*/  ENDCOLLECTIVE ;  /* 0x000000000000791b */ /* 0x003fe20003800000 */
.L_x_332:
[----:B------:R-:W-:-:S04]  /*dfb0*/  @!P4 LOP3.LUT R2, R3, R2, RZ, 0x3c, !PT ;  /* 0x000000020302c212 */ /* 0x000fc800078e3cff */
[----:B------:R-:W-:-:S05]  /*dfc0*/  @!P4 LOP3.LUT R3, R3, R2, RZ, 0x3c, !PT ;  /* 0x000000020303c212 */ /* 0x000fca00078e3cff */
[----:B------:R-:W-:Y:S01]  /*dfd0*/  @!PT LDS RZ, [RZ] ;  /* 0x00000000fffff984 */ /* 0x000fe20000000800 */
[----:B------:R-:W-:Y:S01]  /*dfe0*/  @!PT LDS RZ, [RZ] ;  /* 0x00000000fffff984 */ /* 0x000fe20000000800 */
[----:B------:R-:W-:Y:S01]  /*dff0*/  @!PT LDS RZ, [RZ] ;  /* 0x00000000fffff984 */ /* 0x000fe20000000800 */
[----:B------:R0:W-:Y:S01]  /*e000*/  @!P4 LDGSTS.E.BYPASS.LTC128B.128 [R7+0x22400], desc[UR46][R2.64], !P0 ;  /* 0x224000000207cfae */ /* 0x0001e2000c101d6e */
[----:B------:R-:W-:-:S03]  /*e010*/  IMAD.MOV.U32 R13, RZ, RZ, R5 ;  /* 0x000000ffff0d7224 */ /* 0x000fc600078e0005 */
[----:B------:R0:W-:Y:S04]  /*e020*/  @!P4 LDGSTS.E.BYPASS.LTC128B.128 [R7+0x26400], desc[UR46][R2.64+0x80], !P1 ;  /* 0x264000800207cfae */ /* 0x0001e8000c901d6e */
[----:B------:R0:W-:Y:S04]  /*e030*/  @!P4 LDGSTS.E.BYPASS.LTC128B.128 [R7+0x2a400], desc[UR46][R2.64+0x100], !P2 ;  /* 0x2a4001000207cfae */ /* 0x0001e8000d101d6e */
[----:B------:R0:W-:Y:S01]  /*e040*/  @!P4 LDGSTS.E.BYPASS.LTC128B.128 [R7+0x2e400], desc[UR46][R2.64+0x180], !P3 ;  /* 0x2e4001800207cfae */ /* 0x0001e2000d901d6e */
[----:B------:R-:W-:Y:S01]  /*e050*/  IMAD.MOV.U32 R6, RZ, RZ, R14 ;  /* 0x000000ffff067224 */ /* 0x000fe200078e000e */
[----:B------:R-:W-:-:S13]  /*e060*/  LOP3.LUT P4, RZ, R18, 0x40, RZ, 0xc0, !PT ;  /* 0x0000004012ff7812 */ /* 0x000fda000788c0ff */
[----:B0-----:R-:W-:Y:S05]  /*e070*/  WARPSYNC.COLLECTIVE R15, `(.L_x_333) ;  /* 0x000000000f087348 */ /* 0x001fea0003c00000 */
[----:B------:R1:W2:Y:S02]  /*e080*/  SHFL.IDX P6, R14, R13, R12, R11 ;  /* 0x0000000c0d0e7389 */ /* 0x0002a400000c000b */
[----:B012---:R-:W-:Y:S01]  /*e090*/  ENDCOLLECTIVE ;  /* 0x000000000000791b */ /* 0x007fe20003800000 */
.L_x_333:
[----:B------:R-:W-:Y:S02]  /*e0a0*/  IMAD.MOV.U32 R13, RZ, RZ, R4 ;  /* 0x000000ffff0d7224 */ /* 0x000fe400078e0004 */
[----:B------:R-:W-:Y:S02]  /*e0b0*/  IMAD.MOV.U32 R12, RZ, RZ, 0x2 ;  /* 0x00000002ff0c7424 */ /* 0x000fe400078e00ff */
[----:B------:R-:W-:-:S05]  /*e0c0*/  IMAD.MOV.U32 R2, RZ, RZ, R14 ;  /* 0x000000ffff027224 */ /* 0x000fca00078e000e */
[----:B------:R-:W-:-:S05]  /*e0d0*/  @!P4 LEA R2, P6, R8, R2, 0x1 ;  /* 0x000000020802c211 */ /* 0x000fca00078c08ff */
[----:B------:R-:W-:-:S05]  /*e0e0*/  @!P4 IMAD.X R3, RZ, RZ, R6, P6 ;  /* 0x000000ffff03c224 */ /* 0x000fca00030e0606 */
[----:B------:R-:W-:Y:S01]  /*e0f0*/  @!PT LDS RZ, [RZ] ;  /* 0x00000000fffff984 */ /* 0x000fe20000000800 */
[----:B------:R-:W-:Y:S01]  /*e100*/  @!PT LDS RZ, [RZ] ;  /* 0x00000000fffff984 */ /* 0x000fe20000000800 */
[----:B------:R-:W-:Y:S01]  /*e110*/  @!PT LDS RZ, [RZ] ;  /* 0x00000000fffff984 */ /* 0x000fe20000000800 */
[----:B------:R0:W-:Y:S03]  /*e120*/  @!P4 LDGSTS.E.BYPASS.LTC128B.128 [R7+0x22c00], desc[UR46][R2.64], !P0 ;  /* 0x22c000000207cfae */ /* 0x0001e6000c101d6e */
[----:B0-----:R-:W-:Y:S05]  /*e130*/  WARPSYNC.COLLECTIVE R15, `(.L_x_334) ;  /* 0x000000000f087348 */ /* 0x001fea0003c00000 */
[----:B------:R1:W2:Y:S02]  /*e140*/  SHFL.IDX P6, R14, R13, R12, R11 ;  /* 0x0000000c0d0e7389 */ /* 0x0002a400000c000b */
[----:B012---:R-:W-:Y:S01]  /*e150*/  ENDCOLLECTIVE ;  /* 0x000000000000791b */ /* 0x007fe20003800000 */
.L_x_334:
[----:B------:R-:W-:Y:S01]  /*e160*/  @!PT LDS RZ, [RZ] ;  /* 0x00000000fffff984 */ /* 0x000fe20000000800 */
[----:B------:R-:W-:Y:S01]  /*e170*/  @!PT LDS RZ, [RZ] ;  /* 0x00000000fffff984 */ /* 0x000fe20000000800 */
[----:B------:R-:W-:Y:S01]  /*e180*/  @!PT LDS RZ, [RZ] ;  /* 0x00000000fffff984 */ /* 0x000fe20000000800 */
[----:B------:R0:W-:Y:S04]  /*e190*/  @!P4 LDGSTS.E.BYPASS.LTC128B.128 [R7+0x26c00], desc[UR46][R2.64+0x80], !P1 ;  /* 0x26c000800207cfae */ /* 0x0001e8000c901d6e */
[----:B------:R0:W-:Y:S04]  /*e1a0*/  @!P4 LDGSTS.E.BYPASS.LTC128B.128 [R7+0x2ac00], desc[UR46][R2.64+0x100], !P2 ;  /* 0x2ac001000207cfae */ /* 0x0001e8000d101d6e */
[----:B------:R0:W-:Y:S01]  /*e1b0*/  @!P4 LDGSTS.E.BYPASS.LTC128B.128 [R7+0x2ec00], desc[UR46][R2.64+0x180], !P3 ;  /* 0x2ec001800207cfae */ /* 0x0001e2000d901d6e */
[----:B------:R-:W-:Y:S01]  /*e1c0*/  LOP3.LUT P4, RZ, R18, 0x10, RZ, 0xc0, !PT ;  /* 0x0000001012ff7812 */ /* 0x000fe2000788c0ff */
[----:B------:R-:W-:-:S02]  /*e1d0*/  IMAD.MOV.U32 R13, RZ, RZ, R5 ;  /* 0x000000ffff0d7224 */ /* 0x000fc400078e0005 */
[----:B------:R-:W-:-:S10]  /*e1e0*/  IMAD.MOV.U32 R6, RZ, RZ, R14 ;  /* 0x000000ffff067224 */ /* 0x000fd400078e000e */
[----:B0-----:R-:W-:Y:S05]  /*e1f0*/  WARPSYNC.COLLECTIVE R15, `(.L_x_335) ;  /* 0x000000000f087348 */ /* 0x001fea0003c00000 */
[----:B------:R1:W2:Y:S02]  /*e200*/  SHFL.IDX P6, R14, R13, R12, R11 ;  /* 0x0000000c0d0e7389 */ /* 0x0002a400000c000b */
[----:B012---:R-:W-:Y:S01]  /*e210*/  ENDCOLLECTIVE ;  /* 0x000000000000791b */ /* 0x007fe20003800000 */
.L_x_335:
        /* <DEDUP_REMOVED lines=12> */
.L_x_336:
        /* <DEDUP_REMOVED lines=12> */
.L_x_337:
        /* <DEDUP_REMOVED lines=12> */
.L_x_338:
        /* <DEDUP_REMOVED lines=12> */
.L_x_339:
[----:B------:R-:W-:Y:S02]  /*e520*/  IMAD.MOV.U32 R13, RZ, RZ, R4 ;  /* 0x000000ffff0d7224 */ /* 0x000fe400078e0004 */
[----:B------:R-:W-:Y:S02]  /*e530*/  IMAD.MOV.U32 R12, RZ, RZ, 0x5 ;  /* 0x00000005ff0c7424 */ /* 0x000fe400078e00ff */
[----:B------:R-:W-:-:S05]  /*e540*/  IMAD.MOV.U32 R2, RZ, RZ, R14 ;  /* 0x000000ffff027224 */ /* 0x000fca00078e000e */
[----:B------:R-:W-:-:S05]  /*e550*/  @!P5 LEA R2, P6, R8, R2, 0x1 ;  /* 0x000000020802d211 */ /* 0x000fca00078c08ff */
[----:B------:R-:W-:Y:S01]  /*e560*/  @!P5 IMAD.X R3, RZ, RZ, R6, P6 ;  /* 0x000000ffff03d224 */ /* 0x000fe200030e0606 */
[C---:B------:R-:W-:Y:S02]  /*e570*/  LOP3.LUT P6, RZ, R18.reuse, 0x8, RZ, 0xc0, !PT ;  /* 0x0000000812ff7812 */ /* 0x040fe400078cc0ff */
[----:B------:R-:W-:-:S11]  /*e580*/  LOP3.LUT P5, RZ, R18, 0x80, RZ, 0xc0, !PT ;  /* 0x0000008012ff7812 */ /* 0x000fd600078ac0ff */
[----:B------:R-:W-:Y:S01]  /*e590*/  @!PT LDS RZ, [RZ] ;  /* 0x00000000fffff984 */ /* 0x000fe20000000800 */
[----:B------:R-:W-:Y:S01]  /*e5a0*/  @!PT LDS RZ, [RZ] ;  /* 0x00000000fffff984 */ /* 0x000fe20000000800 */
[----:B------:R-:W-:Y:S01]  /*e5b0*/  @!PT LDS RZ, [RZ] ;  /* 0x00000000fffff984 */ /* 0x000fe20000000800 */
[----:B------:R0:W-:Y:S04]  /*e5c0*/  @!P6 LDGSTS.E.BYPASS.LTC128B.128 [R7+0x24400], desc[UR46][R2.64], !P0 ;  /* 0x244000000207efae */ /* 0x0001e8000c101d6e */
[----:B------:R0:W-:Y:S04]  /*e5d0*/  @!P6 LDGSTS.E.BYPASS.LTC128B.128 [R7+0x28400], desc[UR46][R2.64+0x80], !P1 ;  /* 0x284000800207efae */ /* 0x0001e8000c901d6e */
[----:B------:R0:W-:Y:S04]  /*e5e0*/  @!P6 LDGSTS.E.BYPASS.LTC128B.128 [R7+0x2c400], desc[UR46][R2.64+0x100], !P2 ;  /* 0x2c4001000207efae */ /* 0x0001e8000d101d6e */
[----:B------:R0:W-:Y:S02]  /*e5f0*/  @!P6 LDGSTS.E.BYPASS.LTC128B.128 [R7+0x30400], desc[UR46][R2.64+0x180], !P3 ;  /* 0x304001800207efae */ /* 0x0001e4000d901d6e */
[----:B0-----:R-:W-:Y:S05]  /*e600*/  WARPSYNC.COLLECTIVE R15, `(.L_x_340) ;  /* 0x000000000f087348 */ /* 0x001fea0003c00000 */
[----:B------:R1:W2:Y:S02]  /*e610*/  SHFL.IDX P6, R14, R13, R12, R11 ;  /* 0x0000000c0d0e7389 */ /* 0x0002a400000c000b */
[----:B012---:R-:W-:Y:S01]  /*e620*/  ENDCOLLECTIVE ;  /* 0x000000000000791b */ /* 0x007fe20003800000 */
.L_x_340:
[----:B------:R-:W-:Y:S02]  /*e630*/  IMAD.MOV.U32 R13, RZ, RZ, R5 ;  /* 0x000000ffff0d7224 */ /* 0x000fe400078e0005 */
[----:B------:R-:W-:-:S07]  /*e640*/  IMAD.MOV.U32 R6, RZ, RZ, R14 ;  /* 0x000000ffff067224 */ /* 0x000fce00078e000e */
[----:B------:R-:W-:Y:S05]  /*e650*/  WARPSYNC.COLLECTIVE R15, `(.L_x_341) ;  /* 0x000000000f087348 */ /* 0x000fea0003c00000 */
[----:B------:R0:W1:Y:S02]  /*e660*/  SHFL.IDX P6, R14, R13, R12, R11 ;  /* 0x0000000c0d0e7389 */ /* 0x00006400000c000b */
[----:B01----:R-:W-:Y:S01]  /*e670*/  ENDCOLLECTIVE ;  /* 0x000000000000791b */ /* 0x003fe20003800000 */
.L_x_341:
        /* <DEDUP_REMOVED lines=12> */
.L_x_342:
[----:B------:R-:W-:Y:S01]  /*e740*/  @!PT LDS RZ, [RZ] ;  /* 0x00000000fffff984 */ /* 0x000fe20000000800 */
[----:B------:R-:W-:Y:S01]  /*e750*/  @!PT LDS RZ, [RZ] ;  /* 0x00000000fffff984 */ /* 0x000fe20000000800 */
[----:B------:R-:W-:Y:S01]  /*e760*/  @!PT LDS RZ, [RZ] ;  /* 0x00000000fffff984 */ /* 0x000fe20000000800 */
[----:B------:R0:W-:Y:S04]  /*e770*/  @!P4 LDGSTS.E.BYPASS.LTC128B.128 [R7+0x28c00], desc[UR46][R2.64+0x80], !P1 ;  /* 0x28c000800207cfae */ /* 0x0001e8000c901d6e */
[----:B------:R0:W-:Y:S04]  /*e780*/  @!P4 LDGSTS.E.BYPASS.LTC128B.128 [R7+0x2cc00], desc[UR46][R2.64+0x100], !P2 ;  /* 0x2cc001000207cfae */ /* 0x0001e8000d101d6e */
[----:B------:R0:W-:Y:S01]  /*e790*/  @!P4 LDGSTS.E.BYPASS.LTC128B.128 [R7+0x30c00], desc[UR46][R2.64+0x180], !P3 ;  /* 0x30c001800207cfae */ /* 0x0001e2000d901d6e */
[----:B------:R-:W-:Y:S02]  /*e7a0*/  IMAD.MOV.U32 R13, RZ, RZ, R5 ;  /* 0x000000ffff0d7224 */ /* 0x000fe400078e0005 */
[----:B------:R-:W-:-:S07]  /*e7b0*/  IMAD.MOV.U32 R6, RZ, RZ, R14 ;  /* 0x000000ffff067224 */ /* 0x000fce00078e000e */
[----:B0-----:R-:W-:Y:S05]  /*e7c0*/  WARPSYNC.COLLECTIVE R15, `(.L_x_343) ;  /* 0x000000000f087348 */ /* 0x001fea0003c00000 */
[----:B------:R1:W2:Y:S02]  /*e7d0*/  SHFL.IDX P6, R14, R13, R12, R11 ;  /* 0x0000000c0d0e7389 */ /* 0x0002a400000c000b */
[----:B012---:R-:W-:Y:S01]  /*e7e0*/  ENDCOLLECTIVE ;  /* 0x000000000000791b */ /* 0x007fe20003800000 */
.L_x_343:
        /* <DEDUP_REMOVED lines=12> */
.L_x_344:
        /* <DEDUP_REMOVED lines=11> */
.L_x_345:
[----:B------:R-:W-:Y:S01]  /*e960*/  IMAD.MOV.U32 R2, RZ, RZ, R14 ;  /* 0x000000ffff027224 */ /* 0x000fe200078e000e */
[----:B------:R-:W-:Y:S06]  /*e970*/  BRA `(.L_x_346) ;  /* 0xffffffb8003c7947 */ /* 0x000fec000383ffff */
.L_x_227:
[----:B-1----:R-:W-:-:S04]  /*e980*/  IMAD.U32 R3, RZ, RZ, UR37 ;  /* 0x00000025ff037e24 */ /* 0x002fc8000f8e00ff */
[----:B------:R1:W2:Y:S03]  /*e990*/  SYNCS.PHASECHK.TRANS64.TRYWAIT P0, [R3+URZ+0x32420], R0 ;  /* 0x03242000030075a7 */ /* 0x0002a6000800017f */
[----:B--2---:R-:W-:Y:S05]  /*e9a0*/  @!P0 NANOSLEEP.SYNCS 0x989680 ;  /* 0x009896800000895d */ /* 0x004fea0003900000 */
[----:B------:R-:W2:Y:S02]  /*e9b0*/  @!P0 SYNCS.PHASECHK.TRANS64 P0, [R3+URZ+0x32420], R0 ;  /* 0x03242000030085a7 */ /* 0x000ea4000800007f */
[----:B--2---:R-:W-:Y:S05]  /*e9c0*/  @!P0 BRA `(.L_x_227) ;  /* 0xfffffffc00ec8947 */ /* 0x004fea000383ffff */
[----:B------:R-:W-:Y:S05]  /*e9d0*/  BRA `(.L_x_347) ;  /* 0xffffffb8008c7947 */ /* 0x000fea000383ffff */
.L_x_231:
[----:B0-----:R0:W1:Y:S02]  /*e9e0*/  SYNCS.PHASECHK.TRANS64.TRYWAIT P0, [R2+URZ+0x32460], R0 ;  /* 0x03246000020075a7 */ /* 0x001064000800017f */
[----:B-1----:R-:W-:Y:S05]  /*e9f0*/  @!P0 NANOSLEEP.SYNCS 0x989680 ;  /* 0x009896800000895d */ /* 0x002fea0003900000 */
[----:B------:R-:W1:Y:S02]  /*ea00*/  @!P0 SYNCS.PHASECHK.TRANS64 P0, [R2+URZ+0x32460], R0 ;  /* 0x03246000020085a7 */ /* 0x000e64000800007f */
[----:B-1----:R-:W-:Y:S05]  /*ea10*/  @!P0 BRA `(.L_x_231) ;  /* 0xfffffffc00f08947 */ /* 0x002fea000383ffff */
[----:B------:R-:W-:Y:S05]  /*ea20*/  BRA `(.L_x_348) ;  /* 0xffffffb800ac7947 */ /* 0x000fea000383ffff */
.L_x_244:
[----:B-1----:R1:W2:Y:S02]  /*ea30*/  SYNCS.PHASECHK.TRANS64.TRYWAIT P0, [R3+URZ+0x32440], R2 ;  /* 0x03244002030075a7 */ /* 0x0022a4000800017f */
[----:B--2---:R-:W-:Y:S05]  /*ea40*/  @!P0 NANOSLEEP.SYNCS 0x989680 ;  /* 0x009896800000895d */ /* 0x004fea0003900000 */
[----:B------:R-:W2:Y:S02]  /*ea50*/  @!P0 SYNCS.PHASECHK.TRANS64 P0, [R3+URZ+0x32440], R2 ;  /* 0x03244002030085a7 */ /* 0x000ea4000800007f */
[----:B--2---:R-:W-:Y:S05]  /*ea60*/  @!P0 BRA `(.L_x_244) ;  /* 0xfffffffc00f08947 */ /* 0x004fea000383ffff */
[----:B------:R-:W-:Y:S05]  /*ea70*/  BRA `(.L_x_349) ;  /* 0xffffffc000a47947 */ /* 0x000fea000383ffff */
.L_x_249:
[----:B0-----:R0:W2:Y:S02]  /*ea80*/  SYNCS.PHASECHK.TRANS64.TRYWAIT P0, [R3+URZ+0x32460], R2 ;  /* 0x03246002030075a7 */ /* 0x0010a4000800017f */
[----:B--2---:R-:W-:Y:S05]  /*ea90*/  @!P0 NANOSLEEP.SYNCS 0x989680 ;  /* 0x009896800000895d */ /* 0x004fea0003900000 */
[----:B------:R-:W2:Y:S02]  /*eaa0*/  @!P0 SYNCS.PHASECHK.TRANS64 P0, [R3+URZ+0x32460], R2 ;  /* 0x03246002030085a7 */ /* 0x000ea4000800007f */
[----:B--2---:R-:W-:Y:S05]  /*eab0*/  @!P0 BRA `(.L_x_249) ;  /* 0xfffffffc00f08947 */ /* 0x004fea000383ffff */
[----:B------:R-:W-:Y:S05]  /*eac0*/  BRA `(.L_x_350) ;  /* 0xffffffc400207947 */ /* 0x000fea000383ffff */
.L_x_261:
[----:B--2---:R2:W3:Y:S02]  /*ead0*/  SYNCS.PHASECHK.TRANS64.TRYWAIT P0, [R4+URZ+0x32440], R2 ;  /* 0x03244002040075a7 */ /* 0x0044e4000800017f */
[----:B---3--:R-:W-:Y:S05]  /*eae0*/  @!P0 NANOSLEEP.SYNCS 0x989680 ;  /* 0x009896800000895d */ /* 0x008fea0003900000 */
[----:B------:R-:W3:Y:S02]  /*eaf0*/  @!P0 SYNCS.PHASECHK.TRANS64 P0, [R4+URZ+0x32440], R2 ;  /* 0x03244002040085a7 */ /* 0x000ee4000800007f */
[----:B---3--:R-:W-:Y:S05]  /*eb00*/  @!P0 BRA `(.L_x_261) ;  /* 0xfffffffc00f08947 */ /* 0x008fea000383ffff */
[----:B------:R-:W-:Y:S05]  /*eb10*/  BRA `(.L_x_351) ;  /* 0xffffffcc00087947 */ /* 0x000fea000383ffff */
.L_x_266:
[----:B0-----:R0:W1:Y:S02]  /*eb20*/  SYNCS.PHASECHK.TRANS64.TRYWAIT P0, [R4+URZ+0x32460], R2 ;  /* 0x03246002040075a7 */ /* 0x001064000800017f */
[----:B-1----:R-:W-:Y:S05]  /*eb30*/  @!P0 NANOSLEEP.SYNCS 0x989680 ;  /* 0x009896800000895d */ /* 0x002fea0003900000 */
[----:B------:R-:W1:Y:S02]  /*eb40*/  @!P0 SYNCS.PHASECHK.TRANS64 P0, [R4+URZ+0x32460], R2 ;  /* 0x03246002040085a7 */ /* 0x000e64000800007f */
[----:B-1----:R-:W-:Y:S05]  /*eb50*/  @!P0 BRA `(.L_x_266) ;  /* 0xfffffffc00f08947 */ /* 0x002fea000383ffff */
[----:B------:R-:W-:Y:S05]  /*eb60*/  BRA `(.L_x_352) ;  /* 0xffffffcc00847947 */ /* 0x000fea000383ffff */
.L_x_277:
[----:B0-----:R0:W2:Y:S02]  /*eb70*/  SYNCS.PHASECHK.TRANS64.TRYWAIT P0, [R4+URZ+0x32440], R2 ;  /* 0x03244002040075a7 */ /* 0x0010a4000800017f */
[----:B--2---:R-:W-:Y:S05]  /*eb80*/  @!P0 NANOSLEEP.SYNCS 0x989680 ;  /* 0x009896800000895d */ /* 0x004fea0003900000 */
[----:B------:R-:W2:Y:S02]  /*eb90*/  @!P0 SYNCS.PHASECHK.TRANS64 P0, [R4+URZ+0x32440], R2 ;  /* 0x03244002040085a7 */ /* 0x000ea4000800007f */
[----:B--2---:R-:W-:Y:S05]  /*eba0*/  @!P0 BRA `(.L_x_277) ;  /* 0xfffffffc00f08947 */ /* 0x004fea000383ffff */
[----:B------:R-:W-:Y:S05]  /*ebb0*/  BRA `(.L_x_353) ;  /* 0xffffffd400487947 */ /* 0x000fea000383ffff */
.L_x_282:
[----:B-1----:R1:W2:Y:S02]  /*ebc0*/  SYNCS.PHASECHK.TRANS64.TRYWAIT P0, [R4+URZ+0x32460], R2 ;  /* 0x03246002040075a7 */ /* 0x0022a4000800017f */
[----:B--2---:R-:W-:Y:S05]  /*ebd0*/  @!P0 NANOSLEEP.SYNCS 0x989680 ;  /* 0x009896800000895d */ /* 0x004fea0003900000 */
[----:B------:R-:W2:Y:S02]  /*ebe0*/  @!P0 SYNCS.PHASECHK.TRANS64 P0, [R4+URZ+0x32460], R2 ;  /* 0x03246002040085a7 */ /* 0x000ea4000800007f */
[----:B--2---:R-:W-:Y:S05]  /*ebf0*/  @!P0 BRA `(.L_x_282) ;  /* 0xfffffffc00f08947 */ /* 0x004fea000383ffff */
[----:B------:R-:W-:Y:S05]  /*ec00*/  BRA `(.L_x_354) ;  /* 0xffffffd400c47947 */ /* 0x000fea000383ffff */
.L_x_292:
[----:B0-----:R0:W2:Y:S02]  /*ec10*/  SYNCS.PHASECHK.TRANS64.TRYWAIT P0, [R0+URZ+0x32420], R3 ;  /* 0x03242003000075a7 */ /* 0x0010a4000800017f */
[----:B--2---:R-:W-:Y:S05]  /*ec20*/  @!P0 NANOSLEEP.SYNCS 0x989680 ;  /* 0x009896800000895d */ /* 0x004fea0003900000 */
[----:B------:R-:W2:Y:S02]  /*ec30*/  @!P0 SYNCS.PHASECHK.TRANS64 P0, [R0+URZ+0x32420], R3 ;  /* 0x03242003000085a7 */ /* 0x000ea4000800007f */
[----:B--2---:R-:W-:Y:S05]  /*ec40*/  @!P0 BRA `(.L_x_292) ;  /* 0xfffffffc00f08947 */ /* 0x004fea000383ffff */
[----:B------:R-:W-:Y:S05]  /*ec50*/  BRA `(.L_x_355) ;  /* 0xffffffdc00547947 */ /* 0x000fea000383ffff */
.L_x_293:
        /* <DEDUP_REMOVED lines=11> */
.L_x_357:
[----:B------:R-:W-:Y:S05]  /*ed10*/  BSYNC B0 ;  /* 0x0000000000007941 */ /* 0x000fea0003800000 */
.L_x_356:
[----:B------:R-:W-:Y:S05]  /*ed20*/  BRA `(.L_x_358) ;  /* 0xffffffdc003c7947 */ /* 0x000fea000383ffff */
.L_x_296:
[----:B------:R-:W-:Y:S01]  /*ed30*/  BSSY B1, `(.L_x_359) ;  /* 0x0000006000017945 */ /* 0x000fe20003800000 */
[----:B------:R-:W-:-:S07]  /*ed40*/  IMAD.MOV.U32 R15, RZ, RZ, -0x1 ;  /* 0xffffffffff0f7424 */ /* 0x000fce00078e00ff */
[----:B012---:R-:W-:Y:S05]  /*ed50*/  WARPSYNC.COLLECTIVE R15, `(.L_x_360) ;  /* 0x000000000f0c7348 */ /* 0x007fea0003c00000 */
[----:B------:R-:W-:Y:S02]  /*ed60*/  ELECT P6, UR62, PT ;  /* 0x00000000003e782f */ /* 0x000fe400038c0000 */
[----:B------:R-:W-:Y:S01]  /*ed70*/  MOV R14, UR62 ;  /* 0x0000003e000e7c02 */ /* 0x000fe20008000f00 */
[----:B012---:R-:W-:Y:S10]  /*ed80*/  ENDCOLLECTIVE ;  /* 0x000000000000791b */ /* 0x007ff40003800000 */
.L_x_360:
[----:B------:R-:W-:Y:S05]  /*ed90*/  BSYNC B1 ;  /* 0x0000000000017941 */ /* 0x000fea0003800000 */
.L_x_359:
[----:B------:R-:W-:Y:S05]  /*eda0*/  BRA `(.L_x_361) ;  /* 0xffffffdc00347947 */ /* 0x000fea000383ffff */
.L_x_298:
[----:B0-----:R0:W1:Y:S02]  /*edb0*/  SYNCS.PHASECHK.TRANS64.TRYWAIT P0, [R6+URZ], R5 ;  /* 0x00000005060075a7 */ /* 0x001064000800017f */
[----:B-1----:R-:W-:Y:S05]  /*edc0*/  @!P0 NANOSLEEP.SYNCS 0x989680 ;  /* 0x009896800000895d */ /* 0x002fea0003900000 */
[----:B------:R-:W1:Y:S02]  /*edd0*/  @!P0 SYNCS.PHASECHK.TRANS64 P0, [R6+URZ], R5 ;  /* 0x00000005060085a7 */ /* 0x000e64000800007f */
[----:B-1----:R-:W-:Y:S05]  /*ede0*/  @!P0 BRA `(.L_x_298) ;  /* 0xfffffffc00f08947 */ /* 0x002fea000383ffff */
[----:B------:R-:W-:Y:S05]  /*edf0*/  BRA `(.L_x_362) ;  /* 0xffffffdc006c7947 */ /* 0x000fea000383ffff */
.L_x_299:
[----:B-1----:R1:W2:Y:S02]  /*ee00*/  SYNCS.PHASECHK.TRANS64.TRYWAIT P0, [R7+URZ], R2 ;  /* 0x00000002070075a7 */ /* 0x0022a4000800017f */
[----:B--2---:R-:W-:Y:S05]  /*ee10*/  @!P0 NANOSLEEP.SYNCS 0x989680 ;  /* 0x009896800000895d */ /* 0x004fea0003900000 */
[----:B------:R-:W2:Y:S02]  /*ee20*/  @!P0 SYNCS.PHASECHK.TRANS64 P0, [R7+URZ], R2 ;  /* 0x00000002070085a7 */ /* 0x000ea4000800007f */
[----:B--2---:R-:W-:Y:S05]  /*ee30*/  @!P0 BRA `(.L_x_299) ;  /* 0xfffffffc00f08947 */ /* 0x004fea000383ffff */
[----:B------:R-:W-:Y:S05]  /*ee40*/  BRA `(.L_x_363) ;  /* 0xffffffdc00607947 */ /* 0x000fea000383ffff */
.L_x_301:
[----:B--2---:R2:W3:Y:S02]  /*ee50*/  SYNCS.PHASECHK.TRANS64.TRYWAIT P0, [R4+URZ], R5 ;  /* 0x00000005040075a7 */ /* 0x0044e4000800017f */
[----:B---3--:R-:W-:Y:S05]  /*ee60*/  @!P0 NANOSLEEP.SYNCS 0x989680 ;  /* 0x009896800000895d */ /* 0x008fea0003900000 */
[----:B------:R-:W3:Y:S02]  /*ee70*/  @!P0 SYNCS.PHASECHK.TRANS64 P0, [R4+URZ], R5 ;  /* 0x00000005040085a7 */ /* 0x000ee4000800007f */
[----:B---3--:R-:W-:Y:S05]  /*ee80*/  @!P0 BRA `(.L_x_301) ;  /* 0xfffffffc00f08947 */ /* 0x008fea000383ffff */
[----:B------:R-:W-:Y:S05]  /*ee90*/  BRA `(.L_x_364) ;  /* 0xffffffdc00647947 */ /* 0x000fea000383ffff */
.L_x_365:
        /* <DEDUP_REMOVED lines=14> */
.L_x_6035:


//--------------------- .text._ZN7cutlass13device_kernelIN5flash11enable_sm90INS1_16FlashAttnFwdSm90INS1_25CollectiveMainloopFwdSm90ILi2EN4cute5tupleIJNS5_1CILi1EEES8_S8_EEENS6_IJNS7_ILi128EEENS7_ILi96EEENS7_ILi64EEEEEELi256ENS_10bfloat16_tEfNS_4arch4Sm90ELb0ELb0ELb0ELb1ELb0ELb0ELb0ELb1ELb0ELb1ELb0ELb0EEENS1_21CollectiveEpilogueFwdINS6_IJSA_NS7_ILi256EEESB_EEES9_SE_SG_Li256ELb1ELb1ELb0ELb0EEENS1_36VarlenDynamicPersistentTileSchedulerILi128ELi96ELi256ELi128ELb0ELb1ELb1ELb0ELb1ELb1EEEEEEEEEvNT_6ParamsE --------------------------
	.section	.text._ZN7cutlass13device_kernelIN5flash11enable_sm90INS1_16FlashAttnFwdSm90INS1_25CollectiveMainloopFwdSm90ILi2EN4cute5tupleIJNS5_1CILi1EEES8_S8_EEENS6_IJNS7_ILi128EEENS7_ILi96EEENS7_ILi64EEEEEELi256ENS_10bfloat16_tEfNS_4arch4Sm90ELb0ELb0ELb0ELb1ELb0ELb0ELb0ELb1ELb0ELb1ELb0ELb0EEENS1_21CollectiveEpilogueFwdINS6_IJSA_NS7_ILi256EEESB_EEES9_SE_SG_Li256ELb1ELb1ELb0ELb0EEENS1_36VarlenDynamicPersistentTileSchedulerILi128ELi96ELi256ELi128ELb0ELb1ELb1ELb0ELb1ELb1EEEEEEEEEvNT_6ParamsE,"ax",@progbits
	.align	128
.text._ZN7cutlass13device_kernelIN5flash11enable_sm90INS1_16FlashAttnFwdSm90INS1_25CollectiveMainloopFwdSm90ILi2EN4cute5tupleIJNS5_1CILi1EEES8_S8_EEENS6_IJNS7_ILi128EEENS7_ILi96EEENS7_ILi64EEEEEELi256ENS_10bfloat16_tEfNS_4arch4Sm90ELb0ELb0ELb0ELb1ELb0ELb0ELb0ELb1ELb0ELb1ELb0ELb0EEENS1_21CollectiveEpilogueFwdINS6_IJSA_NS7_ILi256EEESB_EEES9_SE_SG_Li256ELb1ELb1ELb0ELb0EEENS1_36VarlenDynamicPersistentTileSchedulerILi128ELi96ELi256ELi128ELb0ELb1ELb1ELb0ELb1ELb1EEEEEEEEEvNT_6ParamsE:
        .type           _ZN7cutlass13device_kernelIN5flash11enable_sm90INS1_16FlashAttnFwdSm90INS1_25CollectiveMainloopFwdSm90ILi2EN4cute5tupleIJNS5_1CILi1EEES8_S8_EEENS6_IJNS7_ILi128EEENS7_ILi96EEENS7_ILi64EEEEEELi256ENS_10bfloat16_tEfNS_4arch4Sm90ELb0ELb0ELb0ELb1ELb0ELb0ELb0ELb1ELb0ELb1ELb0ELb0EEENS1_21CollectiveEpilogueFwdINS6_IJSA_NS7_ILi256EEESB_EEES9_SE_SG_Li256ELb1ELb1ELb0ELb0EEENS1_36VarlenDynamicPersistentTileSchedulerILi128ELi96ELi256ELi128ELb0ELb1ELb1ELb0ELb1ELb1EEEEEEEEEvNT_6ParamsE,@function
        .size           _ZN7cutlass13device_kernelIN5flash11enable_sm90INS1_16FlashAttnFwdSm90INS1_25CollectiveMainloopFwdSm90ILi2EN4cute5tupleIJNS5_1CILi1EEES8_S8_EEENS6_IJNS7_ILi128EEENS7_ILi96EEENS7_ILi64EEEEEELi256ENS_10bfloat16_tEfNS_4arch4Sm90ELb0ELb0ELb0ELb1ELb0ELb0ELb0ELb1ELb0ELb1ELb0ELb0EEENS1_21CollectiveEpilogueFwdINS6_IJSA_NS7_ILi256EEESB_EEES9_SE_SG_Li256ELb1ELb1ELb0ELb0EEENS1_36VarlenDynamicPersistentTileSchedulerILi128ELi96ELi256ELi128ELb0ELb1ELb1ELb0ELb1ELb1EEEEEEEEEvNT_6ParamsE,(.L_x_6036 - _ZN7cutlass13device_kernelIN5flash11enable_sm90INS1_16FlashAttnFwdSm90INS1_25CollectiveMainloopFwdSm90ILi2EN4cute5tupleIJNS5_1CILi1EEES8_S8_EEENS6_IJNS7_ILi128EEENS7_ILi96EEENS7_ILi64EEEEEELi256ENS_10bfloat16_tEfNS_4arch4Sm90ELb0ELb0ELb0ELb1ELb0ELb0ELb0ELb1ELb0ELb1ELb0ELb0EEENS1_21CollectiveEpilogueFwdINS6_IJSA_NS7_ILi256EEESB_EEES9_SE_SG_Li256ELb1ELb1ELb0ELb0EEENS1_36VarlenDynamicPersistentTileSchedulerILi128ELi96ELi256ELi128ELb0ELb1ELb1ELb0ELb1ELb1EEEEEEEEEvNT_6ParamsE)
        .other          _ZN7cutlass13device_kernelIN5flash11enable_sm90INS1_16FlashAttnFwdSm90INS1_25CollectiveMainloopFwdSm90ILi2EN4cute5tupleIJNS5_1CILi1EEES8_S8_EEENS6_IJNS7_ILi128EEENS7_ILi96EEENS7_ILi64EEEEEELi256ENS_10bfloat16_tEfNS_4arch4Sm90ELb0ELb0ELb0ELb1ELb0ELb0ELb0ELb1ELb0ELb1ELb0ELb0EEENS1_21CollectiveEpilogueFwdINS6_IJSA_NS7_ILi256EEESB_EEES9_SE_SG_Li256ELb1ELb1ELb0ELb0EEENS1_36VarlenDynamicPersistentTileSchedulerILi128ELi96ELi256ELi128ELb0ELb1ELb1ELb0ELb1ELb1EEEEEEEEEvNT_6ParamsE,@"STO_CUDA_ENTRY STV_DEFAULT"
_ZN7cutlass13device_kernelIN5flash11enable_sm90INS1_16FlashAttnFwdSm90INS1_25CollectiveMainloopFwdSm90ILi2EN4cute5tupleIJNS5_1CILi1EEES8_S8_EEENS6_IJNS7_ILi128EEENS7_ILi96EEENS7_ILi64EEEEEELi256ENS_10bfloat16_tEfNS_4arch4Sm90ELb0ELb0ELb0ELb1ELb0ELb0ELb0ELb1ELb0ELb1ELb0ELb0EEENS1_21CollectiveEpilogueFwdINS6_IJSA_NS7_ILi256EEESB_EEES9_SE_SG_Li256ELb1ELb1ELb0ELb0EEENS1_36VarlenDynamicPersistentTileSchedulerILi128ELi96ELi256ELi128ELb0ELb1ELb1ELb0ELb1ELb1EEEEEEEEEvNT_6ParamsE:
        /* <DEDUP_REMOVED lines=18> */
.L_x_367:
[----:B------:R-:W-:Y:S05]  /*0120*/  BSYNC B0 ;  /* 0x0000000000007941 */ /* 0x000fea0003800000 */
.L_x_366:
        /* <DEDUP_REMOVED lines=41> */
.L_x_368:
        /* <DEDUP_REMOVED lines=22> */
.L_x_369:
        /* <DEDUP_REMOVED lines=18> */
.L_x_370:
        /* <DEDUP_REMOVED lines=22> */
.L_x_371:
        /* <DEDUP_REMOVED lines=22> */
.L_x_372:
[----:B------:R-:W-:Y:S01]  /*0900*/  PLOP3.LUT P0, PT, PT, PT, UP0, 0x80, 0x0 ;  /* 0x000000000000781c */ /* 0x000fe20003f0f008 */
[----:B------:R-:W-:Y:S01]  /*0910*/  UMOV UR36, 0x1 ;  /* 0x0000000100247882 */ /* 0x000fe20000000000 */
[----:B------:R-:W-:Y:S01]  /*0920*/  NOP ;  /* 0x0000000000007918 */ /* 0x000fe20000000000 */
[----:B------:R-:W-:Y:S01]  /*0930*/  USEL UR36, UR36, 0x2, !UP0 ;  /* 0x0000000224247887 */ /* 0x000fe2000c000000 */
[----:B------:R-:W-:Y:S01]  /*0940*/  ULDC.64 UR40, c[0x0][0x208] ;  /* 0x0000820000287ab9 */ /* 0x000fe20000000a00 */
[----:B012-4-:R-:W-:Y:S08]  /*0950*/  BAR.SYNC.DEFER_BLOCKING 0x0 ;  /* 0x0000000000007b1d */ /* 0x017ff00000010000 */
[----:B------:R-:W-:Y:S05]  /*0960*/  @!P0 BRA `(.L_x_373) ;  /* 0x0000007c00d48947 */ /* 0x000fea0003800000 */
.L_x_374:
[----:B------:R-:W-:-:S08]  /*0970*/  NOP ;  /* 0x0000000000007918 */ /* 0x000fd00000000000 */
[----:B------:R-:W0:Y:S02]  /*0980*/  USETMAXREG.TRY_ALLOC.CTAPOOL UP0, 0xf0 ;  /* 0x000000f0000079c8 */ /* 0x000e240008000600 */
[----:B0-----:R-:W-:-:S13]  /*0990*/  PLOP3.LUT P0, PT, PT, PT, UP0, 0x80, 0x0 ;  /* 0x000000000000781c */ /* 0x001fda0003f0f008 */
[----:B------:R-:W-:Y:S05]  /*09a0*/  @!P0 BRA `(.L_x_374) ;  /* 0xfffffffc00f08947 */ /* 0x000fea000383ffff */
[----:B------:R-:W0:Y:S01]  /*09b0*/  S2R R0, SR_TID.X ;  /* 0x0000000000007919 */ /* 0x000e220000002100 */
[----:B------:R-:W1:Y:S01]  /*09c0*/  S2UR UR5, SR_CgaCtaId ;  /* 0x00000000000579c3 */ /* 0x000e620000008800 */
[----:B------:R-:W-:-:S07]  /*09d0*/  UMOV UR4, 0x400 ;  /* 0x0000040000047882 */ /* 0x000fce0000000000 */
[----:B------:R-:W-:Y:S06]  /*09e0*/  BAR.ARV 0x8, 0x180 ;  /* 0x0206000000007b1d */ /* 0x000fec0000002000 */
[----:B-1----:R-:W-:Y:S01]  /*09f0*/  ULEA UR4, UR5, UR4, 0x18 ;  /* 0x0000000405047291 */ /* 0x002fe2000f8ec03f */
[----:B0-----:R-:W-:-:S04]  /*0a00*/  SHF.R.U32.HI R0, RZ, 0x7, R0 ;  /* 0x00000007ff007819 */ /* 0x001fc80000011600 */
[----:B------:R-:W-:-:S13]  /*0a10*/  ISETP.NE.AND P0, PT, R0, 0x1, PT ;  /* 0x000000010000780c */ /* 0x000fda0003f05270 */
[----:B------:R-:W-:Y:S08]  /*0a20*/  @!P0 BAR.ARV 0x9, 0x100 ;  /* 0x0244000000008b1d */ /* 0x000ff00000002000 */
[----:B------:R-:W-:Y:S06]  /*0a30*/  BAR.SYNC.DEFER_BLOCKING 0x5, 0x180 ;  /* 0x0146000000007b1d */ /* 0x000fec0000010000 */
[----:B------:R-:W0:Y:S01]  /*0a40*/  LDS.128 R12, [UR4+0x228d0] ;  /* 0x0228d004ff0c7984 */ /* 0x000e220008000c00 */
[----:B------:R-:W-:Y:S01]  /*0a50*/  ULDC UR4, c[0x0][0xc3c] ;  /* 0x00030f0000047ab9 */ /* 0x000fe20000000800 */
[----:B------:R-:W-:Y:S06]  /*0a60*/  BAR.ARV 0x4, 0x180 ;  /* 0x0106000000007b1d */ /* 0x000fec0000002000 */
[----:B0-----:R-:W-:-:S13]  /*0a70*/  ISETP.GE.AND P0, PT, R15, UR4, PT ;  /* 0x000000040f007c0c */ /* 0x001fda000bf06270 */
[----:B------:R-:W-:Y:S05]  /*0a80*/  @P0 EXIT ;  /* 0x000000000000094d */ /* 0x000fea0003800000 */
[----:B------:R-:W0:Y:S01]  /*0a90*/  S2R R0, SR_TID.X ;  /* 0x0000000000007919 */ /* 0x000e220000002100 */
[----:B------:R-:W-:Y:S01]  /*0aa0*/  R2UR UR5, R13 ;  /* 0x000000000d0572ca */ /* 0x000fe200000e0000 */
[----:B------:R-:W-:Y:S01]  /*0ab0*/  ULOP3.LUT UR48, UR36, 0x1, URZ, 0xfc, !UPT ;  /* 0x0000000124307892 */ /* 0x000fe2000f8efc3f */
[----:B------:R-:W-:Y:S01]  /*0ac0*/  R2UR UR6, R14 ;  /* 0x000000000e0672ca */ /* 0x000fe200000e0000 */
[----:B------:R-:W-:Y:S01]  /*0ad0*/  UMOV UR47, URZ ;  /* 0x0000003f002f7c82 */ /* 0x000fe20008000000 */
[----:B------:R-:W-:Y:S01]  /*0ae0*/  UMOV UR38, URZ ;  /* 0x0000003f00267c82 */ /* 0x000fe20008000000 */
[----:B------:R-:W-:Y:S01]  /*0af0*/  UMOV UR37, URZ ;  /* 0x0000003f00257c82 */ /* 0x000fe20008000000 */
[----:B0-----:R-:W-:-:S05]  /*0b00*/  VIADD R209, R0, 0xffffff80 ;  /* 0xffffff8000d17836 */ /* 0x001fca0000000000 */
[----:B------:R-:W-:-:S04]  /*0b10*/  SHF.R.S32.HI R0, RZ, 0x1f, R209 ;  /* 0x0000001fff007819 */ /* 0x000fc800000114d1 */
[CC--:B------:R-:W-:Y:S02]  /*0b20*/  LEA.HI R3, R0.reuse, R209.reuse, RZ, 0x7 ;  /* 0x000000d100037211 */ /* 0x0c0fe400078f38ff */
[-C--:B------:R-:W-:Y:S02]  /*0b30*/  LEA.HI R4, R0, R209.reuse, RZ, 0x5 ;  /* 0x000000d100047211 */ /* 0x080fe400078f28ff */
[----:B------:R-:W-:Y:S02]  /*0b40*/  LOP3.LUT R2, R3, 0xffffff80, RZ, 0xc0, !PT ;  /* 0xffffff8003027812 */ /* 0x000fe400078ec0ff */
[----:B------:R-:W-:Y:S01]  /*0b50*/  SHF.R.S32.HI R200, RZ, 0x7, R3 ;  /* 0x00000007ffc87819 */ /* 0x000fe20000011403 */
[----:B------:R-:W-:Y:S02]  /*0b60*/  IMAD.SHL.U32 R6, R4, 0x20, RZ ;  /* 0x0000002004067824 */ /* 0x000fe400078e00ff */
[----:B------:R-:W-:Y:S01]  /*0b70*/  IMAD.IADD R23, R209, 0x1, -R2 ;  /* 0x00000001d1177824 */ /* 0x000fe200078e0a02 */
[----:B------:R-:W-:-:S02]  /*0b80*/  LEA.HI R2, R0, R209, RZ, 0x4 ;  /* 0x000000d100027211 */ /* 0x000fc400078f20ff */
[----:B------:R-:W-:Y:S02]  /*0b90*/  LOP3.LUT R7, R6, 0xfffffc00, RZ, 0xc0, !PT ;  /* 0xfffffc0006077812 */ /* 0x000fe400078ec0ff */
[----:B------:R-:W-:Y:S02]  /*0ba0*/  SHF.R.S32.HI R8, RZ, 0x1f, R23 ;  /* 0x0000001fff087819 */ /* 0x000fe40000011417 */
[----:B------:R-:W-:Y:S02]  /*0bb0*/  LOP3.LUT R4, R2, 0x3fffff0, RZ, 0xc0, !PT ;  /* 0x03fffff002047812 */ /* 0x000fe400078ec0ff */
[----:B------:R-:W-:Y:S02]  /*0bc0*/  LEA.HI R9, R8, R23, RZ, 0x2 ;  /* 0x0000001708097211 */ /* 0x000fe400078f10ff */
[----:B------:R-:W-:Y:S01]  /*0bd0*/  SHF.R.S32.HI R5, RZ, 0x4, R2 ;  /* 0x00000004ff057819 */ /* 0x000fe20000011402 */
[----:B------:R-:W-:Y:S01]  /*0be0*/  IMAD.IADD R4, R209, 0x1, -R4 ;  /* 0x00000001d1047824 */ /* 0x000fe200078e0a04 */
[----:B------:R-:W-:-:S02]  /*0bf0*/  LEA.HI R6, R0, R209, RZ, 0x2 ;  /* 0x000000d100067211 */ /* 0x000fc400078f10ff */
[----:B------:R-:W-:Y:S01]  /*0c00*/  SHF.R.S32.HI R10, RZ, 0x2, R9 ;  /* 0x00000002ff0a7819 */ /* 0x000fe20000011409 */
[----:B------:R-:W-:Y:S01]  /*0c10*/  IMAD R7, R4, 0x40, R7 ;  /* 0x0000004004077824 */ /* 0x000fe200078e0207 */
[----:B------:R-:W-:Y:S02]  /*0c20*/  SHF.R.S32.HI R11, RZ, 0x1f, R9 ;  /* 0x0000001fff0b7819 */ /* 0x000fe40000011409 */
[----:B------:R-:W-:Y:S02]  /*0c30*/  LEA.HI R2, R2, R5, RZ, 0x1 ;  /* 0x0000000502027211 */ /* 0x000fe400078f08ff */
[----:B------:R-:W-:Y:S02]  /*0c40*/  LOP3.LUT R6, R6, 0xfffffffc, RZ, 0xc0, !PT ;  /* 0xfffffffc06067812 */ /* 0x000fe400078ec0ff */
[----:B------:R-:W-:Y:S02]  /*0c50*/  LEA.HI R0, R0, R209, RZ, 0x3 ;  /* 0x000000d100007211 */ /* 0x000fe400078f18ff */
[----:B------:R-:W-:Y:S01]  /*0c60*/  LEA.HI R11, R11, R10, RZ, 0x3 ;  /* 0x0000000a0b0b7211 */ /* 0x000fe200078f18ff */
[----:B------:R-:W-:Y:S01]  /*0c70*/  IMAD.IADD R6, R209, 0x1, -R6 ;  /* 0x00000001d1067824 */ /* 0x000fe200078e0a06 */
[----:B------:R-:W-:-:S02]  /*0c80*/  LOP3.LUT R2, R2, 0x1ffffffe, RZ, 0xc0, !PT ;  /* 0x1ffffffe02027812 */ /* 0x000fc400078ec0ff */
[----:B------:R-:W-:Y:S02]  /*0c90*/  LOP3.LUT R4, R0, 0xfffffff8, RZ, 0xc0, !PT ;  /* 0xfffffff800047812 */ /* 0x000fe400078ec0ff */
[----:B------:R-:W-:Y:S01]  /*0ca0*/  LOP3.LUT R11, R11, 0xfffffff8, RZ, 0xc0, !PT ;  /* 0xfffffff80b0b7812 */ /* 0x000fe200078ec0ff */
[----:B------:R-:W-:Y:S01]  /*0cb0*/  IMAD.IADD R2, R5, 0x1, -R2 ;  /* 0x0000000105027824 */ /* 0x000fe200078e0a02 */
[----:B------:R-:W-:Y:S01]  /*0cc0*/  LEA.HI R8, R8, R23, RZ, 0x5 ;  /* 0x0000001708087211 */ /* 0x000fe200078f28ff */
[----:B------:R-:W-:Y:S01]  /*0cd0*/  IMAD.IADD R19, R209, 0x1, -R4 ;  /* 0x00000001d1137824 */ /* 0x000fe200078e0a04 */
[----:B------:R-:W-:Y:S01]  /*0ce0*/  LEA.HI R3, R3, R200, RZ, 0x1 ;  /* 0x000000c803037211 */ /* 0x000fe200078f08ff */
[----:B------:R-:W-:Y:S01]  /*0cf0*/  IMAD.IADD R11, R10, 0x1, -R11 ;  /* 0x000000010a0b7824 */ /* 0x000fe200078e0a0b */
[----:B------:R-:W-:Y:S01]  /*0d00*/  SHF.R.S32.HI R8, RZ, 0x5, R8 ;  /* 0x00000005ff087819 */ /* 0x000fe20000011408 */
[----:B------:R-:W-:Y:S01]  /*0d10*/  IMAD R204, R2, 0x8, R7 ;  /* 0x0000000802cc7824 */ /* 0x000fe200078e0207 */
[----:B------:R-:W-:Y:S01]  /*0d20*/  LEA.HI R5, R6, R6, RZ, 0x1 ;  /* 0x0000000606057211 */ /* 0x000fe200078f08ff */
[----:B------:R-:W-:Y:S01]  /*0d30*/  IMAD.SHL.U32 R2, R19, 0x8, RZ ;  /* 0x0000000813027824 */ /* 0x000fe200078e00ff */
[----:B------:R-:W-:Y:S01]  /*0d40*/  LOP3.LUT R3, R3, 0x3fffffe, RZ, 0xc0, !PT ;  /* 0x03fffffe03037812 */ /* 0x000fe200078ec0ff */
[----:B------:R-:W-:Y:S01]  /*0d50*/  IMAD R8, R8, 0x10, R11 ;  /* 0x0000001008087824 */ /* 0x000fe200078e020b */
[----:B------:R-:W-:Y:S01]  /*0d60*/  LOP3.LUT R5, R5, 0x1ffffffe, RZ, 0xc0, !PT ;  /* 0x1ffffffe05057812 */ /* 0x000fe200078ec0ff */
[----:B------:R-:W-:Y:S01]  /*0d70*/  VIADD R17, R2, 0x40 ;  /* 0x0000004002117836 */ /* 0x000fe20000000000 */
[----:B------:R-:W-:Y:S01]  /*0d80*/  LOP3.LUT R202, R9, 0x7ffffffc, RZ, 0xc0, !PT ;  /* 0x7ffffffc09ca7812 */ /* 0x000fe200078ec0ff */
[----:B------:R-:W-:Y:S01]  /*0d90*/  IMAD.IADD R3, R200, 0x1, -R3 ;  /* 0x00000001c8037824 */ /* 0x000fe200078e0a03 */
[----:B------:R-:W-:Y:S01]  /*0da0*/  SHF.R.S32.HI R22, RZ, 0x3, R0 ;  /* 0x00000003ff167819 */ /* 0x000fe20000011400 */
[C---:B------:R-:W-:Y:S01]  /*0db0*/  VIADD R16, R2.reuse, 0x80 ;  /* 0x0000008002107836 */ /* 0x040fe20000000000 */
[----:B------:R-:W-:Y:S01]  /*0dc0*/  SHF.R.S32.HI R208, RZ, 0x1f, R2 ;  /* 0x0000001fffd07819 */ /* 0x000fe20000011402 */
[----:B------:R-:W-:Y:S01]  /*0dd0*/  VIADD R18, R2, 0xc0 ;  /* 0x000000c002127836 */ /* 0x000fe20000000000 */
[----:B------:R-:W-:Y:S01]  /*0de0*/  SHF.R.S32.HI R207, RZ, 0x1f, R17 ;  /* 0x0000001fffcf7819 */ /* 0x000fe20000011411 */
[----:B------:R-:W-:Y:S01]  /*0df0*/  IMAD.IADD R6, R6, 0x1, -R5 ;  /* 0x0000000106067824 */ /* 0x000fe200078e0a05 */
[----:B------:R-:W-:Y:S01]  /*0e00*/  SHF.R.S32.HI R206, RZ, 0x1f, R16 ;  /* 0x0000001fffce7819 */ /* 0x000fe20000011410 */
[----:B------:R-:W-:Y:S01]  /*0e10*/  IMAD R201, R3, 0x40, R8 ;  /* 0x0000004003c97824 */ /* 0x000fe200078e0208 */
[----:B------:R-:W-:Y:S01]  /*0e20*/  SHF.R.S32.HI R205, RZ, 0x1f, R18 ;  /* 0x0000001fffcd7819 */ /* 0x000fe20000011412 */
[----:B------:R-:W-:-:S02]  /*0e30*/  IMAD.MOV.U32 R7, RZ, RZ, R15 ;  /* 0x000000ffff077224 */ /* 0x000fc400078e000f */
[----:B------:R-:W-:Y:S02]  /*0e40*/  IMAD.IADD R202, R23, 0x1, -R202 ;  /* 0x0000000117ca7824 */ /* 0x000fe400078e0aca */
[----:B------:R-:W-:-:S07]  /*0e50*/  IMAD R203, R6, 0x8, R201 ;  /* 0x0000000806cb7824 */ /* 0x000fce00078e02c9 */
.L_x_416:
[----:B012-4-:R-:W0:Y:S01]  /*0e60*/  LDC.64 R4, c[0x0][0xc88] ;  /* 0x00032200ff047b82 */ /* 0x017e220000000a00 */
[----:B------:R-:W-:Y:S01]  /*0e70*/  ULDC.64 UR8, c[0x0][0xa28] ;  /* 0x00028a0000087ab9 */ /* 0x000fe20000000a00 */
[----:B------:R-:W-:Y:S01]  /*0e80*/  ULDC.64 UR10, c[0x0][0xa20] ;  /* 0x00028800000a7ab9 */ /* 0x000fe20000000a00 */
[----:B------:R-:W-:Y:S01]  /*0e90*/  ULDC UR4, c[0x0][0x424] ;  /* 0x0001090000047ab9 */ /* 0x000fe20000000800 */
[----:B0-----:R-:W-:-:S06]  /*0ea0*/  IMAD.WIDE R4, R7, 0x4, R4 ;  /* 0x0000000407047825 */ /* 0x001fcc00078e0204 */
[----:B------:R-:W2:Y:S01]  /*0eb0*/  LDG.E R4, desc[UR40][R4.64] ;  /* 0x0000002804047981 */ /* 0x000ea2000c1e1900 */
[----:B------:R-:W-:Y:S02]  /*0ec0*/  UISETP.NE.U32.AND UP0, UPT, UR8, URZ, UPT ;  /* 0x0000003f0800728c */ /* 0x000fe4000bf05070 */
[----:B------:R-:W-:Y:S02]  /*0ed0*/  UISETP.NE.U32.AND UP1, UPT, UR10, URZ, UPT ;  /* 0x0000003f0a00728c */ /* 0x000fe4000bf25070 */
[----:B------:R-:W-:Y:S02]  /*0ee0*/  UISETP.NE.AND.EX UP0, UPT, UR9, URZ, UPT, UP0 ;  /* 0x0000003f0900728c */ /* 0x000fe4000bf05300 */
[----:B------:R-:W-:-:S04]  /*0ef0*/  UISETP.NE.AND.EX UP1, UPT, UR11, URZ, UPT, UP1 ;  /* 0x0000003f0b00728c */ /* 0x000fc8000bf25310 */
[----:B------:R-:W-:Y:S02]  /*0f00*/  PLOP3.LUT P0, PT, PT, PT, UP0, 0x80, 0x0 ;  /* 0x000000000000781c */ /* 0x000fe40003f0f008 */
[----:B------:R-:W-:Y:S02]  /*0f10*/  PLOP3.LUT P1, PT, PT, PT, UP1, 0x80, 0x0 ;  /* 0x000000000000781c */ /* 0x000fe40003f2f018 */
[----:B--2---:R-:W-:-:S13]  /*0f20*/  R2UR UR46, R4 ;  /* 0x00000000042e72ca */ /* 0x004fda00000e0000 */
[----:B------:R-:W-:Y:S02]  /*0f30*/  USHF.R.S32.HI UR45, URZ, 0x1f, UR46 ;  /* 0x0000001f3f2d7899 */ /* 0x000fe4000801142e */
[----:B------:R-:W-:Y:S02]  /*0f40*/  @UP0 ULEA UR8, UP2, UR46, UR8, 0x2 ;  /* 0x000000082e080291 */ /* 0x000fe4000f84103f */
[----:B------:R-:W-:Y:S02]  /*0f50*/  @UP1 ULEA UR10, UP3, UR46, UR10, 0x2 ;  /* 0x0000000a2e0a1291 */ /* 0x000fe4000f86103f */
[----:B------:R-:W-:Y:S02]  /*0f60*/  @UP0 ULEA.HI.X UR9, UR46, UR9, UR45, 0x2, UP2 ;  /* 0x000000092e090291 */ /* 0x000fe400090f142d */
[----:B------:R-:W-:Y:S01]  /*0f70*/  @UP1 ULEA.HI.X UR11, UR46, UR11, UR45, 0x2, UP3 ;  /* 0x0000000b2e0b1291 */ /* 0x000fe200098f142d */
[----:B------:R-:W-:Y:S02]  /*0f80*/  IMAD.U32 R4, RZ, RZ, UR8 ;  /* 0x00000008ff047e24 */ /* 0x000fe4000f8e00ff */
[----:B------:R-:W-:-:S02]  /*0f90*/  IMAD.U32 R6, RZ, RZ, UR10 ;  /* 0x0000000aff067e24 */ /* 0x000fc4000f8e00ff */
[----:B------:R-:W-:Y:S01]  /*0fa0*/  IMAD.U32 R5, RZ, RZ, UR9 ;  /* 0x00000009ff057e24 */ /* 0x000fe2000f8e00ff */
[----:B------:R-:W-:Y:S01]  /*0fb0*/  ULDC.64 UR8, c[0x0][0x418] ;  /* 0x0001060000087ab9 */ /* 0x000fe20000000a00 */
[----:B------:R-:W-:-:S03]  /*0fc0*/  IMAD.U32 R7, RZ, RZ, UR11 ;  /* 0x0000000bff077e24 */ /* 0x000fc6000f8e00ff */
[----:B------:R-:W2:Y:S04]  /*0fd0*/  @P0 LDG.E R4, desc[UR40][R4.64] ;  /* 0x0000002804040981 */ /* 0x000ea8000c1e1900 */
[----:B---3--:R-:W3:Y:S01]  /*0fe0*/  @P1 LDG.E R6, desc[UR40][R6.64] ;  /* 0x0000002806061981 */ /* 0x008ee2000c1e1900 */
[----:B------:R-:W-:Y:S01]  /*0ff0*/  UISETP.NE.U32.AND UP0, UPT, UR8, URZ, UPT ;  /* 0x0000003f0800728c */ /* 0x000fe2000bf05070 */
[----:B------:R-:W-:Y:S01]  /*1000*/  CS2R R8, SRZ ;  /* 0x0000000000087805 */ /* 0x000fe2000001ff00 */
[----:B------:R-:W-:Y:S01]  /*1010*/  UMOV UR44, UR5 ;  /* 0x00000005002c7c82 */ /* 0x000fe20008000000 */
[----:B------:R-:W-:Y:S01]  /*1020*/  ULDC UR5, c[0x0][0x2f0] ;  /* 0x0000bc0000057ab9 */ /* 0x000fe20000000800 */
[----:B------:R-:W-:Y:S01]  /*1030*/  UISETP.NE.AND.EX UP0, UPT, UR9, URZ, UPT, UP0 ;  /* 0x0000003f0900728c */ /* 0x000fe2000bf05300 */
[----:B------:R-:W-:Y:S01]  /*1040*/  CS2R R150, SRZ ;  /* 0x0000000000967805 */ /* 0x000fe2000001ff00 */
[----:B------:R-:W-:Y:S01]  /*1050*/  UMOV UR42, URZ ;  /* 0x0000003f002a7c82 */ /* 0x000fe20008000000 */
[----:B------:R-:W-:Y:S01]  /*1060*/  UMOV UR43, UR6 ;  /* 0x00000006002b7c82 */ /* 0x000fe20008000000 */
[----:B------:R-:W-:Y:S01]  /*1070*/  USEL UR4, UR4, 0x1, UP0 ;  /* 0x0000000104047887 */ /* 0x000fe20008000000 */
[----:B------:R-:W-:-:S02]  /*1080*/  CS2R R148, SRZ ;  /* 0x0000000000947805 */ /* 0x000fc4000001ff00 */
[----:B------:R-:W-:Y:S02]  /*1090*/  CS2R R146, SRZ ;  /* 0x0000000000927805 */ /* 0x000fe4000001ff00 */
[----:B------:R-:W-:Y:S01]  /*10a0*/  CS2R R144, SRZ ;  /* 0x0000000000907805 */ /* 0x000fe2000001ff00 */
[----:B------:R-:W-:Y:S01]  /*10b0*/  UIMAD UR4, UR4, UR5, URZ ;  /* 0x00000005040472a4 */ /* 0x000fe2000f8e023f */
[----:B------:R-:W-:Y:S02]  /*10c0*/  CS2R R142, SRZ ;  /* 0x00000000008e7805 */ /* 0x000fe4000001ff00 */
[----:B------:R-:W-:Y:S02]  /*10d0*/  CS2R R140, SRZ ;  /* 0x00000000008c7805 */ /* 0x000fe4000001ff00 */
[----:B------:R-:W-:Y:S02]  /*10e0*/  CS2R R138, SRZ ;  /* 0x00000000008a7805 */ /* 0x000fe4000001ff00 */
[----:B------:R-:W-:-:S02]  /*10f0*/  CS2R R136, SRZ ;  /* 0x0000000000887805 */ /* 0x000fc4000001ff00 */
[----:B------:R-:W-:Y:S02]  /*1100*/  CS2R R134, SRZ ;  /* 0x0000000000867805 */ /* 0x000fe4000001ff00 */
[----:B------:R-:W-:Y:S02]  /*1110*/  CS2R R132, SRZ ;  /* 0x0000000000847805 */ /* 0x000fe4000001ff00 */
[----:B------:R-:W-:Y:S02]  /*1120*/  CS2R R130, SRZ ;  /* 0x0000000000827805 */ /* 0x000fe4000001ff00 */
[----:B------:R-:W-:Y:S02]  /*1130*/  CS2R R128, SRZ ;  /* 0x0000000000807805 */ /* 0x000fe4000001ff00 */
[----:B------:R-:W-:Y:S02]  /*1140*/  CS2R R126, SRZ ;  /* 0x00000000007e7805 */ /* 0x000fe4000001ff00 */
[----:B------:R-:W-:-:S02]  /*1150*/  CS2R R124, SRZ ;  /* 0x00000000007c7805 */ /* 0x000fc4000001ff00 */
[----:B------:R-:W-:Y:S02]  /*1160*/  CS2R R122, SRZ ;  /* 0x00000000007a7805 */ /* 0x000fe4000001ff00 */
[----:B------:R-:W-:Y:S02]  /*1170*/  CS2R R120, SRZ ;  /* 0x0000000000787805 */ /* 0x000fe4000001ff00 */
[----:B------:R-:W-:Y:S02]  /*1180*/  CS2R R118, SRZ ;  /* 0x0000000000767805 */ /* 0x000fe4000001ff00 */
[----:B------:R-:W-:Y:S01]  /*1190*/  CS2R R116, SRZ ;  /* 0x0000000000747805 */ /* 0x000fe2000001ff00 */
[----:B------:R-:W-:Y:S01]  /*11a0*/  IMAD.MOV.U32 R174, RZ, RZ, RZ ;  /* 0x000000ffffae7224 */ /* 0x000fe200078e00ff */
        /* <DEDUP_REMOVED lines=36> */
[----:B------:R-:W-:Y:S02]  /*13f0*/  IMAD.MOV.U32 R160, RZ, RZ, RZ ;  /* 0x000000ffffa07224 */ /* 0x000fe400078e00ff */
[----:B------:R-:W-:Y:S01]  /*1400*/  IMAD.MOV.U32 R41, RZ, RZ, RZ ;  /* 0x000000ffff297224 */ /* 0x000fe200078e00ff */
[----:B--2---:R-:W-:-:S02]  /*1410*/  @P0 R2UR UR42, R4 ;  /* 0x00000000042a02ca */ /* 0x004fc400000e0000 */
[----:B------:R-:W-:Y:S02]  /*1420*/  PLOP3.LUT P0, PT, PT, PT, PT, 0x80, 0x0 ;  /* 0x000000000000781c */ /* 0x000fe40003f0f070 */
[----:B---3--:R-:W-:Y:S01]  /*1430*/  @P1 R2UR UR4, R6 ;  /* 0x00000000060412ca */ /* 0x008fe200000e0000 */
[----:B------:R-:W-:-:S14]  /*1440*/  @P1 BRA `(.L_x_375) ;  /* 0x0000000000341947 */ /* 0x000fdc0003800000 */
[----:B------:R-:W-:Y:S02]  /*1450*/  ULDC.64 UR6, c[0x0][0xa08] ;  /* 0x0002820000067ab9 */ /* 0x000fe40000000a00 */
[----:B------:R-:W-:-:S04]  /*1460*/  ISETP.NE.U32.AND P1, PT, RZ, UR6, PT ;  /* 0x00000006ff007c0c */ /* 0x000fc8000bf25070 */
[----:B------:R-:W-:-:S13]  /*1470*/  ISETP.NE.AND.EX P1, PT, RZ, UR7, PT, P1 ;  /* 0x00000007ff007c0c */ /* 0x000fda000bf25310 */
[----:B------:R-:W-:Y:S05]  /*1480*/  @!P1 BRA `(.L_x_375) ;  /* 0x0000000000249947 */ /* 0x000fea0003800000 */
[----:B------:R-:W-:Y:S02]  /*1490*/  ULDC.64 UR4, c[0x0][0xa08] ;  /* 0x0002820000047ab9 */ /* 0x000fe40000000a00 */
[----:B------:R-:W-:-:S06]  /*14a0*/  UIMAD.WIDE UR4, UR46, 0x4, UR4 ;  /* 0x000000042e0478a5 */ /* 0x000fcc000f8e0204 */
[----:B------:R-:W-:Y:S02]  /*14b0*/  IMAD.U32 R4, RZ, RZ, UR4 ;  /* 0x00000004ff047e24 */ /* 0x000fe4000f8e00ff */
[----:B------:R-:W-:-:S05]  /*14c0*/  IMAD.U32 R5, RZ, RZ, UR5 ;  /* 0x00000005ff057e24 */ /* 0x000fca000f8e00ff */
[----:B------:R-:W2:Y:S04]  /*14d0*/  LDG.E R3, desc[UR40][R4.64] ;  /* 0x0000002804037981 */ /* 0x000ea8000c1e1900 */
[----:B------:R-:W3:Y:S01]  /*14e0*/  LDG.E R0, desc[UR40][R4.64+0x4] ;  /* 0x0000042804007981 */ /* 0x000ee2000c1e1900 */
[----:B--2---:R-:W-:Y:S02]  /*14f0*/  R2UR UR4, R3 ;  /* 0x00000000030472ca */ /* 0x004fe400000e0000 */
[----:B---3--:R-:W-:-:S13]  /*1500*/  R2UR UR5, R0 ;  /* 0x00000000000572ca */ /* 0x008fda00000e0000 */
[----:B------:R-:W-:-:S12]  /*1510*/  UIADD3 UR4, -UR4, UR5, URZ ;  /* 0x0000000504047290 */ /* 0x000fd8000fffe13f */
.L_x_375:
[----:B------:R-:W-:Y:S01]  /*1520*/  UIADD3 UR42, -UR42, UR4, URZ ;  /* 0x000000042a2a7290 */ /* 0x000fe2000fffe13f */
[----:B------:R-:W-:Y:S01]  /*1530*/  IMAD.MOV.U32 R40, RZ, RZ, RZ ;  /* 0x000000ffff287224 */ /* 0x000fe200078e00ff */
[----:B------:R-:W-:Y:S01]  /*1540*/  CS2R R34, SRZ ;  /* 0x0000000000227805 */ /* 0x000fe2000001ff00 */
[----:B------:R-:W-:Y:S01]  /*1550*/  IMAD.MOV.U32 R161, RZ, RZ, RZ ;  /* 0x000000ffffa17224 */ /* 0x000fe200078e00ff */
[----:B------:R-:W-:Y:S01]  /*1560*/  UISETP.GE.AND UP0, UPT, UR42, 0x1, UPT ;  /* 0x000000012a00788c */ /* 0x000fe2000bf06270 */
[----:B------:R-:W-:Y:S01]  /*1570*/  CS2R R36, SRZ ;  /* 0x0000000000247805 */ /* 0x000fe2000001ff00 */
[----:B------:R-:W-:Y:S01]  /*1580*/  UIADD3 UR4, UR42, 0x5f, URZ ;  /* 0x0000005f2a047890 */ /* 0x000fe2000fffe03f */
[----:B------:R-:W-:Y:S02]  /*1590*/  CS2R R162, SRZ ;  /* 0x0000000000a27805 */ /* 0x000fe4000001ff00 */
[----:B------:R-:W-:Y:S01]  /*15a0*/  CS2R R32, SRZ ;  /* 0x0000000000207805 */ /* 0x000fe2000001ff00 */
[----:B------:R-:W-:Y:S01]  /*15b0*/  IMAD.MOV.U32 R12, RZ, RZ, RZ ;  /* 0x000000ffff0c7224 */ /* 0x000fe200078e00ff */
[----:B------:R-:W-:Y:S01]  /*15c0*/  PLOP3.LUT P1, PT, PT, PT, UP0, 0x80, 0x0 ;  /* 0x000000000000781c */ /* 0x000fe20003f2f008 */
[----:B------:R-:W-:Y:S01]  /*15d0*/  UIMAD.WIDE UR4, UR4, 0x2aaaaaab, URZ ;  /* 0x2aaaaaab040478a5 */ /* 0x000fe2000f8e023f */
[----:B------:R-:W-:-:S02]  /*15e0*/  CS2R R26, SRZ ;  /* 0x00000000001a7805 */ /* 0x000fc4000001ff00 */
[----:B------:R-:W-:Y:S02]  /*15f0*/  CS2R R28, SRZ ;  /* 0x00000000001c7805 */ /* 0x000fe4000001ff00 */
[----:B------:R-:W-:Y:S01]  /*1600*/  CS2R R24, SRZ ;  /* 0x0000000000187805 */ /* 0x000fe2000001ff00 */
[----:B------:R-:W-:-:S04]  /*1610*/  USHF.R.U32.HI UR39, URZ, 0x1f, UR5 ;  /* 0x0000001f3f277899 */ /* 0x000fc80008011605 */
[----:B------:R-:W-:Y:S02]  /*1620*/  ULEA.HI.SX32 UR39, UR5, UR39, 0x1c ;  /* 0x0000002705277291 */ /* 0x000fe4000f8fe23f */
[----:B------:R-:W-:Y:S10]  /*1630*/  @!P1 BRA `(.L_x_376) ;  /* 0x0000004400189947 */ /* 0x000ff40003800000 */
[----:B------:R-:W0:Y:S01]  /*1640*/  SHFL.IDX PT, R0, R200, RZ, 0x1f ;  /* 0x00001fffc8007589 */ /* 0x000e2200000e0000 */
[----:B------:R-:W1:Y:S01]  /*1650*/  S2UR UR7, SR_CgaCtaId ;  /* 0x00000000000779c3 */ /* 0x000e620000008800 */
[----:B------:R-:W-:Y:S01]  /*1660*/  UMOV UR6, 0x400 ;  /* 0x0000040000067882 */ /* 0x000fe20000000000 */
[----:B0-----:R-:W-:Y:S01]  /*1670*/  R2UR UR4, R0 ;  /* 0x00000000000472ca */ /* 0x001fe200000e0000 */
[----:B-1----:R-:W-:-:S04]  /*1680*/  ULEA UR6, UR7, UR6, 0x18 ;  /* 0x0000000607067291 */ /* 0x002fc8000f8ec03f */
[----:B------:R-:W-:-:S04]  /*1690*/  UIADD3 UR6, UR6, 0x18400, URZ ;  /* 0x0001840006067890 */ /* 0x000fc8000fffe03f */
[----:B------:R-:W-:-:S04]  /*16a0*/  ULOP3.LUT UP0, URZ, UR6, 0x1bf, URZ, 0xc0, !UPT ;  /* 0x000001bf063f7892 */ /* 0x000fc8000f80c03f */
[----:B------:R-:W-:Y:S02]  /*16b0*/  ULEA.HI UR5, UR4, UR4, URZ, 0x1 ;  /* 0x0000000404057291 */ /* 0x000fe4000f8f083f */
[----:B------:R-:W-:Y:S02]  /*16c0*/  PLOP3.LUT P0, PT, PT, PT, UP0, 0x80, 0x0 ;  /* 0x000000000000781c */ /* 0x000fe40003f0f008 */
[----:B------:R-:W-:-:S04]  /*16d0*/  ULOP3.LUT UR5, UR5, 0x1e, URZ, 0xc0, !UPT ;  /* 0x0000001e05057892 */ /* 0x000fc8000f8ec03f */
[----:B------:R-:W-:-:S04]  /*16e0*/  UIADD3 UR5, UR4, -UR5, URZ ;  /* 0x8000000504057290 */ /* 0x000fc8000fffe03f */
[----:B------:R-:W-:-:S04]  /*16f0*/  ULEA UR5, UR5, UR6, 0xd ;  /* 0x0000000605057291 */ /* 0x000fc8000f8e683f */
[----:B------:R-:W-:-:S04]  /*1700*/  USHF.R.U32.HI UR5, URZ, 0x4, UR5 ;  /* 0x000000043f057899 */ /* 0x000fc80008011605 */
[----:B------:R-:W-:Y:S01]  /*1710*/  ULOP3.LUT UR49, UR5, 0x3fff, URZ, 0xc0, !UPT ;  /* 0x00003fff05317892 */ /* 0x000fe2000f8ec03f */
[----:B------:R-:W-:Y:S11]  /*1720*/  @!P0 BRA `(.L_x_377) ;  /* 0x0000000000408947 */ /* 0x000ff60003800000 */
        /* <DEDUP_REMOVED lines=16> */
.L_x_377:
[----:B------:R-:W0:Y:S01]  /*1830*/  S2R R0, SR_CgaCtaId ;  /* 0x0000000000007919 */ /* 0x000e220000008800 */
[----:B------:R-:W-:Y:S01]  /*1840*/  ULEA.HI UR4, UR47, UR47, URZ, 0x1 ;  /* 0x0000002f2f047291 */ /* 0x000fe2000f8f083f */
[----:B------:R-:W-:Y:S01]  /*1850*/  MOV R7, 0x400 ;  /* 0x0000040000077802 */ /* 0x000fe20000000f00 */
[----:B------:R-:W1:Y:S02]  /*1860*/  S2R R20, SR_TID.X ;  /* 0x0000000000147919 */ /* 0x000e640000002100 */
[----:B------:R-:W-:-:S04]  /*1870*/  ULOP3.LUT UR4, UR4, 0xfffffffe, URZ, 0xc0, !UPT ;  /* 0xfffffffe04047892 */ /* 0x000fc8000f8ec03f */
[----:B------:R-:W-:-:S06]  /*1880*/  UIADD3 UR4, UR47, -UR4, URZ ;  /* 0x800000042f047290 */ /* 0x000fcc000fffe03f */
[----:B------:R-:W-:Y:S01]  /*1890*/  IMAD.U32 R3, RZ, RZ, UR4 ;  /* 0x00000004ff037e24 */ /* 0x000fe2000f8e00ff */
[----:B0-----:R-:W-:-:S04]  /*18a0*/  LEA R7, R0, R7, 0x18 ;  /* 0x0000000700077211 */ /* 0x001fc800078ec0ff */
[----:B------:R-:W-:Y:S02]  /*18b0*/  SHF.L.U32 R0, R3, 0x1f, RZ ;  /* 0x0000001f03007819 */ /* 0x000fe400000006ff */
[----:B-1----:R-:W-:Y:S02]  /*18c0*/  SHF.R.U32.HI R20, RZ, 0x7, R20 ;  /* 0x00000007ff147819 */ /* 0x002fe40000011614 */
[----:B------:R-:W0:Y:S03]  /*18d0*/  SYNCS.PHASECHK.TRANS64.TRYWAIT P0, [R7+URZ+0x22800], R0 ;  /* 0x02280000070075a7 */ /* 0x000e26000800017f */
[----:B------:R-:W-:Y:S01]  /*18e0*/  VIADD R8, R20, 0x8 ;  /* 0x0000000814087836 */ /* 0x000fe20000000000 */
[----:B0-----:R-:W-:Y:S06]  /*18f0*/  @!P0 BRA `(.L_x_378) ;  /* 0x000000cc00ac8947 */ /* 0x001fec0003800000 */
.L_x_541:
[----:B0-----:R-:W-:Y:S01]  /*1900*/  IMAD.U32 R0, RZ, RZ, UR48 ;  /* 0x00000030ff007e24 */ /* 0x001fe2000f8e00ff */
[----:B------:R-:W-:Y:S05]  /*1910*/  WARPSYNC.ALL ;  /* 0x0000000000007948 */ /* 0x000fea0003800000 */
[----:B------:R0:W-:Y:S01]  /*1920*/  BAR.SYNC.DEFER_BLOCKING R8, 0x100 ;  /* 0x000400080000751d */ /* 0x0001e20000010000 */
[----:B------:R-:W-:-:S13]  /*1930*/  ISETP.NE.AND P0, PT, R0, 0x3, PT ;  /* 0x000000030000780c */ /* 0x000fda0003f05270 */
[----:B0-----:R-:W-:Y:S05]  /*1940*/  @!P0 BRA `(.L_x_379) ;  /* 0x0000000000048947 */ /* 0x001fea0003800000 */
[----:B------:R-:W-:Y:S01]  /*1950*/  BPT.TRAP 0x1 ;  /* 0x000000040000795c */ /* 0x000fe20000300000 */
.L_x_379:
[----:B------:R-:W-:Y:S02]  /*1960*/  IMAD.U32 R10, RZ, RZ, UR38 ;  /* 0x00000026ff0a7e24 */ /* 0x000fe4000f8e00ff */
[----:B------:R-:W-:-:S03]  /*1970*/  IMAD.U32 R0, RZ, RZ, UR37 ;  /* 0x00000025ff007e24 */ /* 0x000fc6000f8e00ff */
[----:B------:R-:W-:Y:S01]  /*1980*/  SHF.L.U32 R10, R10, 0x1f, RZ ;  /* 0x0000001f0a0a7819 */ /* 0x000fe200000006ff */
[----:B------:R-:W-:-:S04]  /*1990*/  IMAD R5, R0, 0x8, R7 ;  /* 0x0000000800057824 */ /* 0x000fc800078e0207 */
[----:B------:R0:W1:Y:S01]  /*19a0*/  SYNCS.PHASECHK.TRANS64.TRYWAIT P1, [R5+URZ+0x22830], R10 ;  /* 0x0228300a050075a7 */ /* 0x000062000802017f */
[----:B------:R-:W-:Y:S05]  /*19b0*/  @!P0 BRA `(.L_x_380) ;  /* 0x0000000000048947 */ /* 0x000fea0003800000 */
[----:B------:R-:W-:Y:S01]  /*19c0*/  BPT.TRAP 0x1 ;  /* 0x000000040000795c */ /* 0x000fe20000300000 */
.L_x_380:
[----:B-1----:R-:W-:Y:S05]  /*19d0*/  @P1 BRA `(.L_x_381) ;  /* 0x0000000000081947 */ /* 0x002fea0003800000 */
[----:B------:R-:W1:Y:S02]  /*19e0*/  SYNCS.PHASECHK.TRANS64.TRYWAIT P1, [R5+URZ+0x22830], R10 ;  /* 0x0228300a050075a7 */ /* 0x000e64000802017f */
[----:B-1----:R-:W-:Y:S05]  /*19f0*/  @!P1 BRA `(.L_x_382) ;  /* 0x000000cc00809947 */ /* 0x002fea0003800000 */
.L_x_381:
[----:B------:R-:W-:Y:S01]  /*1a00*/  R2UR UR4, R7 ;  /* 0x00000000070472ca */ /* 0x000fe200000e0000 */
[----:B------:R-:W-:Y:S01]  /*1a10*/  WARPGROUP.ARRIVE ;  /* 0x00000000000079c5 */ /* 0x000fe20000000000 */
[----:B------:R-:W-:Y:S01]  /*1a20*/  UMOV UR5, 0x40000040 ;  /* 0x4000004000057882 */ /* 0x000fe20000000000 */
[----:B------:R-:W-:Y:S01]  /*1a30*/  UMOV UR7, 0x40000040 ;  /* 0x4000004000077882 */ /* 0x000fe20000000000 */
[----:B------:R-:W-:Y:S01]  /*1a40*/  UMOV UR9, 0x40000040 ;  /* 0x4000004000097882 */ /* 0x000fe20000000000 */
[----:B------:R-:W-:Y:S01]  /*1a50*/  UMOV UR11, 0x40000040 ;  /* 0x40000040000b7882 */ /* 0x000fe20000000000 */
[----:B------:R-:W-:Y:S01]  /*1a60*/  UMOV UR13, 0x40000040 ;  /* 0x40000040000d7882 */ /* 0x000fe20000000000 */
[----:B------:R-:W-:Y:S01]  /*1a70*/  UMOV UR15, 0x40000040 ;  /* 0x40000040000f7882 */ /* 0x000fe20000000000 */
[----:B------:R-:W-:Y:S01]  /*1a80*/  UMOV UR17, 0x40000040 ;  /* 0x4000004000117882 */ /* 0x000fe20000000000 */
[----:B------:R-:W-:Y:S01]  /*1a90*/  UMOV UR19, 0x40000040 ;  /* 0x4000004000137882 */ /* 0x000fe20000000000 */
[----:B------:R-:W-:Y:S01]  /*1aa0*/  P2R R12, PR, RZ, 0x1 ;  /* 0x00000001ff0c7803 */ /* 0x000fe20000000000 */
[----:B------:R-:W2:Y:S02]  /*1ab0*/  S2R R14, SR_TID.X ;  /* 0x00000000000e7919 */ /* 0x000ea40000002100 */
[----:B------:R-:W-:-:S04]  /*1ac0*/  UIADD3 UR4, UR4, 0x1c400, URZ ;  /* 0x0001c40004047890 */ /* 0x000fc8000fffe03f */
[----:B------:R-:W-:-:S04]  /*1ad0*/  USHF.R.U32.HI UR4, URZ, 0x4, UR4 ;  /* 0x000000043f047899 */ /* 0x000fc80008011604 */
[----:B------:R-:W-:-:S04]  /*1ae0*/  ULOP3.LUT UR4, UR4, 0x3fff, URZ, 0xc0, !UPT ;  /* 0x00003fff04047892 */ /* 0x000fc8000f8ec03f */
[----:B------:R-:W-:Y:S02]  /*1af0*/  ULOP3.LUT UR20, UR4, 0x10000, URZ, 0xfc, !UPT ;  /* 0x0001000004147892 */ /* 0x000fe4000f8efc3f */
[----:B------:R-:W-:Y:S02]  /*1b00*/  ULOP3.LUT UR4, UR49, 0x10000, URZ, 0xfc, !UPT ;  /* 0x0001000031047892 */ /* 0x000fe4000f8efc3f */
[----:B------:R-:W-:Y:S02]  /*1b10*/  UIMAD UR6, UR37, 0x300, UR20 ;  /* 0x00000300250678a4 */ /* 0x000fe4000f8e0214 */
[----:B------:R-:W-:Y:S02]  /*1b20*/  UIADD3 UR8, UR4, 0x2, URZ ;  /* 0x0000000204087890 */ /* 0x000fe4000fffe03f */
[----:B------:R-:W-:Y:S02]  /*1b30*/  UIADD3 UR10, UR6, 0x2, URZ ;  /* 0x00000002060a7890 */ /* 0x000fe4000fffe03f */
[----:B------:R-:W-:-:S02]  /*1b40*/  UIADD3 UR12, UR4, 0x4, URZ ;  /* 0x00000004040c7890 */ /* 0x000fc4000fffe03f */
[----:B------:R-:W-:Y:S02]  /*1b50*/  UIADD3 UR14, UR6, 0x4, URZ ;  /* 0x00000004060e7890 */ /* 0x000fe4000fffe03f */
[----:B------:R-:W-:Y:S01]  /*1b60*/  HGMMA.64x96x16.F32.BF16 R24, gdesc[UR4], RZ, !UPT, gsb0 ;  /* 0x01600000041879f0 */ /* 0x000fe2000c0018ff */
[----:B------:R-:W-:Y:S02]  /*1b70*/  UIADD3 UR16, UR4, 0x6, URZ ;  /* 0x0000000604107890 */ /* 0x000fe4000fffe03f */
[----:B------:R-:W-:Y:S02]  /*1b80*/  UIADD3 UR18, UR6, 0x6, URZ ;  /* 0x0000000606127890 */ /* 0x000fe4000fffe03f */
[----:B------:R-:W-:-:S04]  /*1b90*/  UIMAD UR6, UR39, -0x60, UR42 ;  /* 0xffffffa0270678a4 */ /* 0x000fc8000f8e022a */
[----:B------:R-:W-:-:S06]  /*1ba0*/  UIADD3 UR6, UR6, 0x60, URZ ;  /* 0x0000006006067890 */ /* 0x000fcc000fffe03f */
[----:B------:R-:W-:-:S04]  /*1bb0*/  IMAD.U32 R3, RZ, RZ, UR6 ;  /* 0x00000006ff037e24 */ /* 0x000fc8000f8e00ff */
        /* <DEDUP_REMOVED lines=104> */
[----:B------:R-:W3:Y:S01]  /*2240*/  SHFL.BFLY PT, R3, R6, 0x2, 0x1f ;  /* 0x0c401f0006037f89 */ /* 0x000ee200000e0000 */
[----:B------:R-:W-:Y:S02]  /*2250*/  FSEL R67, R67, -INF , P3 ;  /* 0xff80000043437808 */ /* 0x000fe40001800000 */
[----:B------:R-:W-:-:S02]  /*2260*/  FSEL R70, R70, -INF , P2 ;  /* 0xff80000046467808 */ /* 0x000fc40001000000 */
[----:B------:R-:W-:Y:S02]  /*2270*/  FSEL R71, R71, -INF , P1 ;  /* 0xff80000047477808 */ /* 0x000fe40000800000 */
[----:B---3--:R-:W-:-:S05]  /*2280*/  FMNMX.FTZ R9, R6, R3, !PT ;  /* 0x0000000306097209 */ /* 0x008fca0007810000 */
[----:B------:R-:W3:Y:S02]  /*2290*/  SHFL.BFLY PT, R0, R9, 0x1, 0x1f ;  /* 0x0c201f0009007f89 */ /* 0x000ee400000e0000 */
[----:B---3--:R-:W-:-:S04]  /*22a0*/  FMNMX.FTZ R0, R9, R0, !PT ;  /* 0x0000000009007209 */ /* 0x008fc80007810000 */
        /* <DEDUP_REMOVED lines=19> */
[----:B------:R-:W3:Y:S01]  /*23e0*/  MUFU.EX2 R25, R25 ;  /* 0x0000001900197308 */ /* 0x000ee20000000800 */
        /* <DEDUP_REMOVED lines=15> */
[----:B------:R-:W4:Y:S01]  /*24e0*/  MUFU.EX2 R29, R29 ;  /* 0x0000001d001d7308 */ /* 0x000f220000000800 */
[----:B---3--:R-:W-:Y:S01]  /*24f0*/  FADD.FTZ R9, R24, R25 ;  /* 0x0000001918097221 */ /* 0x008fe20000010000 */
        /* <DEDUP_REMOVED lines=11> */
[----:B------:R-:W3:Y:S01]  /*25b0*/  MUFU.EX2 R33, R33 ;  /* 0x0000002100217308 */ /* 0x000ee20000000800 */
[----:B----4-:R-:W-:Y:S02]  /*25c0*/  F2FP.BF16.F32.PACK_AB R154, R29, R28 ;  /* 0x0000001c1d9a723e */ /* 0x010fe400000010ff */
[----:B------:R-:W-:-:S04]  /*25d0*/  FMNMX.FTZ R4, R54, R3, !PT ;  /* 0x0000000336047209 */ /* 0x000fc80007810000 */
[----:B------:R-:W-:Y:S01]  /*25e0*/  FMNMX.FTZ R3, R55, R4, !PT ;  /* 0x0000000437037209 */ /* 0x000fe20007810000 */
[----:B------:R-:W-:Y:S03]  /*25f0*/  MUFU.EX2 R36, R36 ;  /* 0x0000002400247308 */ /* 0x000fe60000000800 */
[----:B------:R-:W-:-:S04]  /*2600*/  FMNMX.FTZ R4, R58, R3, !PT ;  /* 0x000000033a047209 */ /* 0x000fc80007810000 */
[----:B------:R-:W-:Y:S01]  /*2610*/  FMNMX.FTZ R3, R59, R4, !PT ;  /* 0x000000043b037209 */ /* 0x000fe20007810000 */
[----:B------:R-:W4:Y:S01]  /*2620*/  MUFU.EX2 R37, R37 ;  /* 0x0000002500257308 */ /* 0x000f220000000800 */
[----:B---3--:R-:W-:Y:S02]  /*2630*/  F2FP.BF16.F32.PACK_AB R156, R33, R32 ;  /* 0x00000020219c723e */ /* 0x008fe400000010ff */
[----:B------:R-:W-:-:S04]  /*2640*/  FMNMX.FTZ R4, R62, R3, !PT ;  /* 0x000000033e047209 */ /* 0x000fc80007810000 */
[----:B------:R-:W-:Y:S01]  /*2650*/  FMNMX.FTZ R3, R63, R4, !PT ;  /* 0x000000043f037209 */ /* 0x000fe20007810000 */
[----:B------:R-:W-:Y:S03]  /*2660*/  MUFU.EX2 R40, R40 ;  /* 0x0000002800287308 */ /* 0x000fe60000000800 */
[----:B------:R-:W-:-:S04]  /*2670*/  FMNMX.FTZ R4, R66, R3, !PT ;  /* 0x0000000342047209 */ /* 0x000fc80007810000 */
[----:B------:R-:W-:Y:S01]  /*2680*/  FMNMX.FTZ R3, R67, R4, !PT ;  /* 0x0000000443037209 */ /* 0x000fe20007810000 */
[----:B------:R-:W3:Y:S01]  /*2690*/  MUFU.EX2 R41, R41 ;  /* 0x0000002900297308 */ /* 0x000ee20000000800 */
[----:B----4-:R-:W-:Y:S02]  /*26a0*/  F2FP.BF16.F32.PACK_AB R158, R37, R36 ;  /* 0x00000024259e723e */ /* 0x010fe400000010ff */
[----:B------:R-:W-:-:S04]  /*26b0*/  FMNMX.FTZ R4, R70, R3, !PT ;  /* 0x0000000346047209 */ /* 0x000fc80007810000 */
[----:B------:R-:W-:Y:S01]  /*26c0*/  FMNMX.FTZ R4, R71, R4, !PT ;  /* 0x0000000447047209 */ /* 0x000fe20007810000 */
[----:B------:R-:W-:Y:S04]  /*26d0*/  MUFU.EX2 R44, R44 ;  /* 0x0000002c002c7308 */ /* 0x000fe80000000800 */
[----:B------:R-:W4:Y:S04]  /*26e0*/  SHFL.BFLY PT, R3, R4, 0x2, 0x1f ;  /* 0x0c401f0004037f89 */ /* 0x000f2800000e0000 */
[----:B------:R-:W5:Y:S01]  /*26f0*/  MUFU.EX2 R45, R45 ;  /* 0x0000002d002d7308 */ /* 0x000f620000000800 */
[----:B---3--:R-:W-:-:S07]  /*2700*/  F2FP.BF16.F32.PACK_AB R160, R41, R40 ;  /* 0x0000002829a0723e */ /* 0x008fce00000010ff */
[----:B------:R-:W-:Y:S08]  /*2710*/  MUFU.EX2 R48, R48 ;  /* 0x0000003000307308 */ /* 0x000ff00000000800 */
[----:B------:R-:W3:Y:S01]  /*2720*/  MUFU.EX2 R49, R49 ;  /* 0x0000003100317308 */ /* 0x000ee20000000800 */
[----:B-----5:R-:W-:Y:S02]  /*2730*/  F2FP.BF16.F32.PACK_AB R162, R45, R44 ;  /* 0x0000002c2da2723e */ /* 0x020fe400000010ff */
[----:B----4-:R-:W-:-:S05]  /*2740*/  FMNMX.FTZ R6, R4, R3, !PT ;  /* 0x0000000304067209 */ /* 0x010fca0007810000 */
[----:B------:R-:W-:Y:S01]  /*2750*/  MUFU.EX2 R52, R52 ;  /* 0x0000003400347308 */ /* 0x000fe20000000800 */
[----:B------:R-:W4:Y:S07]  /*2760*/  SHFL.BFLY PT, R3, R6, 0x1, 0x1f ;  /* 0x0c201f0006037f89 */ /* 0x000f2e00000e0000 */
[----:B------:R-:W5:Y:S01]  /*2770*/  MUFU.EX2 R53, R53 ;  /* 0x0000003500357308 */ /* 0x000f620000000800 */
[----:B---3--:R-:W-:-:S07]  /*2780*/  F2FP.BF16.F32.PACK_AB R164, R49, R48 ;  /* 0x0000003031a4723e */ /* 0x008fce00000010ff */
[----:B------:R-:W-:Y:S08]  /*2790*/  MUFU.EX2 R56, R56 ;  /* 0x0000003800387308 */ /* 0x000ff00000000800 */
[----:B------:R-:W-:Y:S01]  /*27a0*/  MUFU.EX2 R57, R57 ;  /* 0x0000003900397308 */ /* 0x000fe20000000800 */
[----:B----4-:R-:W-:Y:S02]  /*27b0*/  FMNMX.FTZ R3, R6, R3, !PT ;  /* 0x0000000306037209 */ /* 0x010fe40007810000 */
[----:B-----5:R-:W-:-:S02]  /*27c0*/  F2FP.BF16.F32.PACK_AB R166, R53, R52 ;  /* 0x0000003435a6723e */ /* 0x020fc400000010ff */
[C---:B------:R-:W-:Y:S01]  /*27d0*/  FSETP.NEU.FTZ.AND P1, PT, R3.reuse, -INF , PT ;  /* 0xff8000000300780b */ /* 0x040fe20003f3d000 */
[----:B------:R-:W-:Y:S02]  /*27e0*/  FMUL.FTZ R4, R3, UR10 ;  /* 0x0000000a03047c20 */ /* 0x000fe40008410000 */
[----:B------:R-:W-:Y:S03]  /*27f0*/  MUFU.EX2 R60, R60 ;  /* 0x0000003c003c7308 */ /* 0x000fe60000000800 */
[----:B------:R-:W-:Y:S01]  /*2800*/  FSEL R6, R4, RZ, P1 ;  /* 0x000000ff04067208 */ /* 0x000fe20000800000 */
[----:B------:R-:W-:Y:S01]  /*2810*/  FADD.FTZ R4, R28, R9 ;  /* 0x000000091c047221 */ /* 0x000fe20000010000 */
[----:B--2---:R-:W-:Y:S02]  /*2820*/  LOP3.LUT P1, RZ, R14, 0x7f, RZ, 0xc0, !PT ;  /* 0x0000007f0eff7812 */ /* 0x004fe4000782c0ff */
[----:B------:R-:W-:Y:S01]  /*2830*/  SHF.R.U32.HI R14, RZ, 0x7, R14 ;  /* 0x00000007ff0e7819 */ /* 0x000fe2000001160e */
[--C-:B------:R-:W-:Y:S01]  /*2840*/  FFMA.FTZ R26, R26, UR10, -R6.reuse ;  /* 0x0000000a1a1a7c23 */ /* 0x100fe20008010806 */
[--C-:B------:R-:W-:Y:S01]  /*2850*/  FFMA.FTZ R27, R27, UR10, -R6.reuse ;  /* 0x0000000a1b1b7c23 */ /* 0x100fe20008010806 */
[--C-:B------:R-:W-:Y:S01]  /*2860*/  FFMA.FTZ R30, R30, UR10, -R6.reuse ;  /* 0x0000000a1e1e7c23 */ /* 0x100fe20008010806 */
[--C-:B------:R-:W-:Y:S01]  /*2870*/  FFMA.FTZ R31, R31, UR10, -R6.reuse ;  /* 0x0000000a1f1f7c23 */ /* 0x100fe20008010806 */
[--C-:B------:R-:W-:Y:S01]  /*2880*/  FFMA.FTZ R34, R34, UR10, -R6.reuse ;  /* 0x0000000a22227c23 */ /* 0x100fe20008010806 */
[----:B------:R-:W-:Y:S01]  /*2890*/  FFMA.FTZ R35, R35, UR10, -R6 ;  /* 0x0000000a23237c23 */ /* 0x000fe20008010806 */
[----:B------:R-:W-:Y:S01]  /*28a0*/  MUFU.EX2 R26, R26 ;  /* 0x0000001a001a7308 */ /* 0x000fe20000000800 */
[----:B------:R-:W-:Y:S01]  /*28b0*/  FADD.FTZ R9, R29, R4 ;  /* 0x000000041d097221 */ /* 0x000fe20000010000 */
[--C-:B------:R-:W-:Y:S01]  /*28c0*/  FFMA.FTZ R38, R38, UR10, -R6.reuse ;  /* 0x0000000a26267c23 */ /* 0x100fe20008010806 */
[--C-:B------:R-:W-:Y:S01]  /*28d0*/  FFMA.FTZ R39, R39, UR10, -R6.reuse ;  /* 0x0000000a27277c23 */ /* 0x100fe20008010806 */
[--C-:B------:R-:W-:Y:S01]  /*28e0*/  FFMA.FTZ R42, R42, UR10, -R6.reuse ;  /* 0x0000000a2a2a7c23 */ /* 0x100fe20008010806 */
[----:B------:R-:W-:Y:S01]  /*28f0*/  FADD.FTZ R4, R32, R9 ;  /* 0x0000000920047221 */ /* 0x000fe20000010000 */
[--C-:B------:R-:W-:Y:S01]  /*2900*/  FFMA.FTZ R43, R43, UR10, -R6.reuse ;  /* 0x0000000a2b2b7c23 */ /* 0x100fe20008010806 */
[----:B------:R-:W-:Y:S01]  /*2910*/  FFMA.FTZ R46, R46, UR10, -R6 ;  /* 0x0000000a2e2e7c23 */ /* 0x000fe20008010806 */
[----:B------:R-:W2:Y:S01]  /*2920*/  MUFU.EX2 R27, R27 ;  /* 0x0000001b001b7308 */ /* 0x000ea20000000800 */
[----:B------:R-:W-:Y:S01]  /*2930*/  FADD.FTZ R13, R33, R4 ;  /* 0x00000004210d7221 */ /* 0x000fe20000010000 */
[--C-:B------:R-:W-:Y:S01]  /*2940*/  FFMA.FTZ R47, R47, UR10, -R6.reuse ;  /* 0x0000000a2f2f7c23 */ /* 0x100fe20008010806 */
[--C-:B------:R-:W-:Y:S01]  /*2950*/  FFMA.FTZ R50, R50, UR10, -R6.reuse ;  /* 0x0000000a32327c23 */ /* 0x100fe20008010806 */
[----:B------:R-:W-:Y:S01]  /*2960*/  IADD3 R178, -R14, 0xb, RZ ;  /* 0x0000000b0eb27810 */ /* 0x000fe20007ffe1ff */
[----:B------:R-:W-:Y:S01]  /*2970*/  FADD.FTZ R12, R36, R13 ;  /* 0x0000000d240c7221 */ /* 0x000fe20000010000 */
[--C-:B------:R-:W-:Y:S01]  /*2980*/  FFMA.FTZ R51, R51, UR10, -R6.reuse ;  /* 0x0000000a33337c23 */ /* 0x100fe20008010806 */
[----:B------:R-:W-:Y:S01]  /*2990*/  FFMA.FTZ R54, R54, UR10, -R6 ;  /* 0x0000000a36367c23 */ /* 0x000fe20008010806 */
[----:B------:R-:W3:Y:S01]  /*29a0*/  MUFU.EX2 R30, R30 ;  /* 0x0000001e001e7308 */ /* 0x000ee20000000800 */
[----:B------:R-:W-:Y:S01]  /*29b0*/  FADD.FTZ R13, R37, R12 ;  /* 0x0000000c250d7221 */ /* 0x000fe20000010000 */
[--C-:B------:R-:W-:Y:S01]  /*29c0*/  FFMA.FTZ R55, R55, UR10, -R6.reuse ;  /* 0x0000000a37377c23 */ /* 0x100fe20008010806 */
[--C-:B------:R-:W-:Y:S01]  /*29d0*/  FFMA.FTZ R58, R58, UR10, -R6.reuse ;  /* 0x0000000a3a3a7c23 */ /* 0x100fe20008010806 */
[--C-:B------:R-:W-:Y:S01]  /*29e0*/  FFMA.FTZ R59, R59, UR10, -R6.reuse ;  /* 0x0000000a3b3b7c23 */ /* 0x100fe20008010806 */
[----:B------:R-:W-:Y:S01]  /*29f0*/  FADD.FTZ R14, R40, R13 ;  /* 0x0000000d280e7221 */ /* 0x000fe20000010000 */
[--C-:B------:R-:W-:Y:S01]  /*2a00*/  FFMA.FTZ R62, R62, UR10, -R6.reuse ;  /* 0x0000000a3e3e7c23 */ /* 0x100fe20008010806 */
[----:B------:R-:W-:Y:S01]  /*2a10*/  FFMA.FTZ R63, R63, UR10, -R6 ;  /* 0x0000000a3f3f7c23 */ /* 0x000fe20008010806 */
[----:B------:R-:W4:Y:S01]  /*2a20*/  MUFU.EX2 R31, R31 ;  /* 0x0000001f001f7308 */ /* 0x000f220000000800 */
[----:B--2---:R-:W-:Y:S01]  /*2a30*/  FADD.FTZ R9, R26, R27 ;  /* 0x0000001b1a097221 */ /* 0x004fe20000010000 */
[----:B------:R-:W-:Y:S01]  /*2a40*/  FADD.FTZ R13, R41, R14 ;  /* 0x0000000e290d7221 */ /* 0x000fe20000010000 */
[--C-:B------:R-:W-:Y:S01]  /*2a50*/  FFMA.FTZ R66, R66, UR10, -R6.reuse ;  /* 0x0000000a42427c23 */ /* 0x100fe20008010806 */
[--C-:B------:R-:W-:Y:S01]  /*2a60*/  FFMA.FTZ R67, R67, UR10, -R6.reuse ;  /* 0x0000000a43437c23 */ /* 0x100fe20008010806 */
[--C-:B------:R-:W-:Y:S01]  /*2a70*/  FFMA.FTZ R70, R70, UR10, -R6.reuse ;  /* 0x0000000a46467c23 */ /* 0x100fe20008010806 */
[----:B------:R-:W-:Y:S01]  /*2a80*/  FADD.FTZ R14, R44, R13 ;  /* 0x0000000d2c0e7221 */ /* 0x000fe20000010000 */
[----:B------:R-:W-:Y:S01]  /*2a90*/  FFMA.FTZ R71, R71, UR10, -R6 ;  /* 0x0000000a47477c23 */ /* 0x000fe20008010806 */
[----:B------:R-:W2:Y:S01]  /*2aa0*/  MUFU.EX2 R34, R34 ;  /* 0x0000002200227308 */ /* 0x000ea20000000800 */
[----:B---3--:R-:W-:Y:S01]  /*2ab0*/  FADD.FTZ R4, R30, R9 ;  /* 0x000000091e047221 */ /* 0x008fe20000010000 */
[----:B------:R-:W-:Y:S01]  /*2ac0*/  FADD.FTZ R13, R45, R14 ;  /* 0x0000000e2d0d7221 */ /* 0x000fe20000010000 */
[----:B------:R-:W-:-:S02]  /*2ad0*/  F2FP.BF16.F32.PACK_AB R168, R57, R56 ;  /* 0x0000003839a8723e */ /* 0x000fc400000010ff */
[----:B------:R-:W-:-:S03]  /*2ae0*/  F2FP.BF16.F32.PACK_AB R153, R27, R26 ;  /* 0x0000001a1b99723e */ /* 0x000fc600000010ff */
[----:B------:R-:W3:Y:S01]  /*2af0*/  MUFU.EX2 R35, R35 ;  /* 0x0000002300237308 */ /* 0x000ee20000000800 */
[----:B----4-:R-:W-:Y:S01]  /*2b00*/  FADD.FTZ R9, R31, R4 ;  /* 0x000000041f097221 */ /* 0x010fe20000010000 */
[----:B------:R-:W-:Y:S01]  /*2b10*/  @!P1 VIADD R4, R5, 0x22840 ;  /* 0x0002284005049836 */ /* 0x000fe20000000000 */
[----:B------:R-:W-:-:S04]  /*2b20*/  F2FP.BF16.F32.PACK_AB R155, R31, R30 ;  /* 0x0000001e1f9b723e */ /* 0x000fc800000010ff */
[----:B------:R-:W-:Y:S01]  /*2b30*/  @!P1 PRMT R4, RZ, 0x654, R4 ;  /* 0x00000654ff049816 */ /* 0x000fe20000000004 */
[----:B------:R-:W4:Y:S01]  /*2b40*/  MUFU.EX2 R38, R38 ;  /* 0x0000002600267308 */ /* 0x000f220000000800 */
[----:B--2---:R-:W-:Y:S01]  /*2b50*/  FADD.FTZ R12, R34, R9 ;  /* 0x00000009220c7221 */ /* 0x004fe20000010000 */
[----:B------:R2:W-:Y:S06]  /*2b60*/  BAR.ARV R178, 0x100 ;  /* 0x000400b20000751d */ /* 0x0005ec0000002000 */
[----:B------:R-:W5:Y:S01]  /*2b70*/  MUFU.EX2 R39, R39 ;  /* 0x0000002700277308 */ /* 0x000f620000000800 */
[C---:B---3--:R-:W-:Y:S01]  /*2b80*/  FADD.FTZ R9, R35.reuse, R12 ;  /* 0x0000000c23097221 */ /* 0x048fe20000010000 */
[----:B------:R3:W-:Y:S01]  /*2b90*/  @!P1 SYNCS.ARRIVE.TRANS64.RED.A1T0 RZ, [R4+URZ], RZ ;  /* 0x000000ff04ff99a7 */ /* 0x0007e2000810043f */
[----:B------:R-:W-:-:S05]  /*2ba0*/  F2FP.BF16.F32.PACK_AB R157, R35, R34 ;  /* 0x00000022239d723e */ /* 0x000fca00000010ff */
[----:B------:R-:W3:Y:S01]  /*2bb0*/  MUFU.EX2 R42, R42 ;  /* 0x0000002a002a7308 */ /* 0x000ee20000000800 */
[----:B----4-:R-:W-:-:S07]  /*2bc0*/  FADD.FTZ R12, R38, R9 ;  /* 0x00000009260c7221 */ /* 0x010fce0000010000 */
[----:B------:R-:W4:Y:S01]  /*2bd0*/  MUFU.EX2 R43, R43 ;  /* 0x0000002b002b7308 */ /* 0x000f220000000800 */
[C---:B-----5:R-:W-:Y:S01]  /*2be0*/  FADD.FTZ R9, R39.reuse, R12 ;  /* 0x0000000c27097221 */ /* 0x060fe20000010000 */
[----:B------:R-:W-:Y:S01]  /*2bf0*/  FADD.FTZ R12, R48, R13 ;  /* 0x0000000d300c7221 */ /* 0x000fe20000010000 */
[----:B------:R-:W-:-:S03]  /*2c00*/  F2FP.BF16.F32.PACK_AB R159, R39, R38 ;  /* 0x00000026279f723e */ /* 0x000fc600000010ff */
[----:B------:R-:W-:Y:S02]  /*2c10*/  FADD.FTZ R13, R49, R12 ;  /* 0x0000000c310d7221 */ /* 0x000fe40000010000 */
[----:B------:R-:W5:Y:S01]  /*2c20*/  MUFU.EX2 R46, R46 ;  /* 0x0000002e002e7308 */ /* 0x000f620000000800 */
[----:B---3--:R-:W-:Y:S01]  /*2c30*/  FADD.FTZ R4, R42, R9 ;  /* 0x000000092a047221 */ /* 0x008fe20000010000 */
[----:B------:R-:W-:-:S04]  /*2c40*/  FADD.FTZ R12, R52, R13 ;  /* 0x0000000d340c7221 */ /* 0x000fc80000010000 */
[----:B------:R-:W-:Y:S02]  /*2c50*/  FADD.FTZ R13, R53, R12 ;  /* 0x0000000c350d7221 */ /* 0x000fe40000010000 */
[----:B------:R-:W3:Y:S01]  /*2c60*/  MUFU.EX2 R47, R47 ;  /* 0x0000002f002f7308 */ /* 0x000ee20000000800 */
[C---:B----4-:R-:W-:Y:S01]  /*2c70*/  FADD.FTZ R9, R43.reuse, R4 ;  /* 0x000000042b097221 */ /* 0x050fe20000010000 */
[----:B------:R-:W-:Y:S01]  /*2c80*/  FADD.FTZ R6, R56, R13 ;  /* 0x0000000d38067221 */ /* 0x000fe20000010000 */
[----:B------:R-:W-:-:S03]  /*2c90*/  F2FP.BF16.F32.PACK_AB R161, R43, R42 ;  /* 0x0000002a2ba1723e */ /* 0x000fc600000010ff */
[----:B------:R-:W-:Y:S02]  /*2ca0*/  FADD.FTZ R13, R57, R6 ;  /* 0x00000006390d7221 */ /* 0x000fe40000010000 */
[----:B------:R-:W4:Y:S01]  /*2cb0*/  MUFU.EX2 R50, R50 ;  /* 0x0000003200327308 */ /* 0x000f220000000800 */
[----:B-----5:R-:W-:Y:S01]  /*2cc0*/  FADD.FTZ R4, R46, R9 ;  /* 0x000000092e047221 */ /* 0x020fe20000010000 */
[----:B------:R-:W-:-:S06]  /*2cd0*/  FADD.FTZ R6, R60, R13 ;  /* 0x0000000d3c067221 */ /* 0x000fcc0000010000 */
[----:B------:R-:W5:Y:S01]  /*2ce0*/  MUFU.EX2 R51, R51 ;  /* 0x0000003300337308 */ /* 0x000f620000000800 */
[C---:B---3--:R-:W-:Y:S01]  /*2cf0*/  FADD.FTZ R9, R47.reuse, R4 ;  /* 0x000000042f097221 */ /* 0x048fe20000010000 */
[----:B------:R-:W-:-:S06]  /*2d00*/  F2FP.BF16.F32.PACK_AB R163, R47, R46 ;  /* 0x0000002e2fa3723e */ /* 0x000fcc00000010ff */
[----:B------:R-:W3:Y:S01]  /*2d10*/  MUFU.EX2 R54, R54 ;  /* 0x0000003600367308 */ /* 0x000ee20000000800 */
[----:B----4-:R-:W-:-:S07]  /*2d20*/  FADD.FTZ R4, R50, R9 ;  /* 0x0000000932047221 */ /* 0x010fce0000010000 */
[----:B------:R-:W4:Y:S01]  /*2d30*/  MUFU.EX2 R55, R55 ;  /* 0x0000003700377308 */ /* 0x000f220000000800 */
[C---:B-----5:R-:W-:Y:S01]  /*2d40*/  FADD.FTZ R9, R51.reuse, R4 ;  /* 0x0000000433097221 */ /* 0x060fe20000010000 */
[----:B------:R-:W-:-:S06]  /*2d50*/  F2FP.BF16.F32.PACK_AB R165, R51, R50 ;  /* 0x0000003233a5723e */ /* 0x000fcc00000010ff */
[----:B------:R-:W5:Y:S01]  /*2d60*/  MUFU.EX2 R58, R58 ;  /* 0x0000003a003a7308 */ /* 0x000f620000000800 */
[----:B---3--:R-:W-:-:S07]  /*2d70*/  FADD.FTZ R4, R54, R9 ;  /* 0x0000000936047221 */ /* 0x008fce0000010000 */
[----:B------:R-:W3:Y:S01]  /*2d80*/  MUFU.EX2 R59, R59 ;  /* 0x0000003b003b7308 */ /* 0x000ee20000000800 */
[C---:B----4-:R-:W-:Y:S01]  /*2d90*/  FADD.FTZ R9, R55.reuse, R4 ;  /* 0x0000000437097221 */ /* 0x050fe20000010000 */
[----:B------:R-:W-:-:S06]  /*2da0*/  F2FP.BF16.F32.PACK_AB R167, R55, R54 ;  /* 0x0000003637a7723e */ /* 0x000fcc00000010ff */
[----:B------:R-:W4:Y:S01]  /*2db0*/  MUFU.EX2 R62, R62 ;  /* 0x0000003e003e7308 */ /* 0x000f220000000800 */
[----:B-----5:R-:W-:-:S07]  /*2dc0*/  FADD.FTZ R4, R58, R9 ;  /* 0x000000093a047221 */ /* 0x020fce0000010000 */
        /* <DEDUP_REMOVED lines=9> */
[C---:B---3--:R-:W-:Y:S01]  /*2e60*/  FADD.FTZ R9, R63.reuse, R4 ;  /* 0x000000043f097221 */ /* 0x048fe20000010000 */
[----:B------:R-:W-:-:S06]  /*2e70*/  F2FP.BF16.F32.PACK_AB R171, R63, R62 ;  /* 0x0000003e3fab723e */ /* 0x000fcc00000010ff */
[----:B------:R-:W3:Y:S01]  /*2e80*/  MUFU.EX2 R65, R65 ;  /* 0x0000004100417308 */ /* 0x000ee20000000800 */
[----:B----4-:R-:W-:-:S07]  /*2e90*/  FADD.FTZ R6, R64, R13 ;  /* 0x0000000d40067221 */ /* 0x010fce0000010000 */
[----:B------:R-:W4:Y:S01]  /*2ea0*/  MUFU.EX2 R67, R67 ;  /* 0x0000004300437308 */ /* 0x000f220000000800 */
[----:B-----5:R-:W-:-:S07]  /*2eb0*/  FADD.FTZ R4, R66, R9 ;  /* 0x0000000942047221 */ /* 0x020fce0000010000 */
[----:B------:R-:W5:Y:S01]  /*2ec0*/  MUFU.EX2 R68, R68 ;  /* 0x0000004400447308 */ /* 0x000f620000000800 */
[C---:B---3--:R-:W-:Y:S01]  /*2ed0*/  FADD.FTZ R13, R65.reuse, R6 ;  /* 0x00000006410d7221 */ /* 0x048fe20000010000 */
[----:B------:R-:W-:-:S06]  /*2ee0*/  F2FP.BF16.F32.PACK_AB R172, R65, R64 ;  /* 0x0000004041ac723e */ /* 0x000fcc00000010ff */
[----:B------:R-:W3:Y:S01]  /*2ef0*/  MUFU.EX2 R70, R70 ;  /* 0x0000004600467308 */ /* 0x000ee20000000800 */
[C---:B----4-:R-:W-:Y:S01]  /*2f00*/  FADD.FTZ R9, R67.reuse, R4 ;  /* 0x0000000443097221 */ /* 0x050fe20000010000 */
[----:B------:R-:W-:-:S06]  /*2f10*/  F2FP.BF16.F32.PACK_AB R173, R67, R66 ;  /* 0x0000004243ad723e */ /* 0x000fcc00000010ff */
[----:B------:R-:W4:Y:S01]  /*2f20*/  MUFU.EX2 R11, R11 ;  /* 0x0000000b000b7308 */ /* 0x000f220000000800 */
[----:B-----5:R-:W-:-:S07]  /*2f30*/  FADD.FTZ R6, R68, R13 ;  /* 0x0000000d44067221 */ /* 0x020fce0000010000 */
[----:B------:R-:W5:Y:S01]  /*2f40*/  MUFU.EX2 R71, R71 ;  /* 0x0000004700477308 */ /* 0x000f620000000800 */
[----:B---3--:R-:W-:Y:S01]  /*2f50*/  FADD.FTZ R4, R70, R9 ;  /* 0x0000000946047221 */ /* 0x008fe20000010000 */
[C---:B----4-:R-:W-:Y:S01]  /*2f60*/  FADD.FTZ R6, R11.reuse, R6 ;  /* 0x000000060b067221 */ /* 0x050fe20000010000 */
[----:B------:R-:W-:Y:S02]  /*2f70*/  F2FP.BF16.F32.PACK_AB R174, R11, R68 ;  /* 0x000000440bae723e */ /* 0x000fe400000010ff */
[C---:B-----5:R-:W-:Y:S01]  /*2f80*/  FADD.FTZ R4, R71.reuse, R4 ;  /* 0x0000000447047221 */ /* 0x060fe20000010000 */
[----:B------:R-:W-:Y:S01]  /*2f90*/  F2FP.BF16.F32.PACK_AB R175, R71, R70 ;  /* 0x0000004647af723e */ /* 0x000fe200000010ff */
[----:B--2---:R-:W-:Y:S06]  /*2fa0*/  @!P0 BRA `(.L_x_383) ;  /* 0x0000000000048947 */ /* 0x004fec0003800000 */
[----:B------:R-:W-:Y:S01]  /*2fb0*/  BPT.TRAP 0x1 ;  /* 0x000000040000795c */ /* 0x000fe20000300000 */
.L_x_383:
[----:B------:R2:W3:Y:S01]  /*2fc0*/  SYNCS.PHASECHK.TRANS64.TRYWAIT P2, [R5+URZ+0x22850], R10 ;  /* 0x0228500a050075a7 */ /* 0x0004e2000804017f */
[----:B------:R-:W-:Y:S05]  /*2fd0*/  @!P0 BRA `(.L_x_384) ;  /* 0x0000000000048947 */ /* 0x000fea0003800000 */
[----:B------:R-:W-:Y:S01]  /*2fe0*/  BPT.TRAP 0x1 ;  /* 0x000000040000795c */ /* 0x000fe20000300000 */
.L_x_384:
[----:B---3--:R-:W-:Y:S05]  /*2ff0*/  @P2 BRA `(.L_x_385) ;  /* 0x0000000000082947 */ /* 0x008fea0003800000 */
[----:B------:R-:W3:Y:S02]  /*3000*/  SYNCS.PHASECHK.TRANS64.TRYWAIT P2, [R5+URZ+0x22850], R10 ;  /* 0x0228500a050075a7 */ /* 0x000ee4000804017f */
[----:B---3--:R-:W-:Y:S05]  /*3010*/  @!P2 BRA `(.L_x_386) ;  /* 0x000000b8000ca947 */ /* 0x008fea0003800000 */
.L_x_385:
[----:B------:R-:W-:Y:S01]  /*3020*/  R2UR UR6, R7 ;  /* 0x00000000070672ca */ /* 0x000fe200000e0000 */
[----:B------:R4:W-:Y:S01]  /*3030*/  BAR.SYNC.DEFER_BLOCKING R8, 0x100 ;  /* 0x000400080000751d */ /* 0x0009e20000010000 */
[----:B------:R-:W-:Y:S01]  /*3040*/  UISETP.GE.AND UP0, UPT, UR42, 0x61, UPT ;  /* 0x000000612a00788c */ /* 0x000fe2000bf06270 */
[----:B0123--:R-:W-:-:S04]  /*3050*/  @!P1 VIADD R5, R5, 0x22860 ;  /* 0x0002286005059836 */ /* 0x00ffc80000000000 */
[----:B------:R-:W-:Y:S01]  /*3060*/  UMOV UR7, 0x40000040 ;  /* 0x4000004000077882 */ /* 0x000fe20000000000 */
[----:B------:R-:W-:Y:S02]  /*3070*/  PLOP3.LUT P2, PT, PT, PT, UP0, 0x80, 0x0 ;  /* 0x000000000000781c */ /* 0x000fe40003f4f008 */
[----:B------:R-:W-:-:S03]  /*3080*/  @!P1 PRMT R5, RZ, 0x654, R5 ;  /* 0x00000654ff059816 */ /* 0x000fc60000000005 */
[----:B------:R-:W-:-:S04]  /*3090*/  UIADD3 UR6, UR6, 0x400, URZ ;  /* 0x0000040006067890 */ /* 0x000fc8000fffe03f */
[----:B------:R-:W-:-:S04]  /*30a0*/  USHF.R.U32.HI UR6, URZ, 0x4, UR6 ;  /* 0x000000043f067899 */ /* 0x000fc80008011606 */
[----:B------:R-:W-:-:S04]  /*30b0*/  ULOP3.LUT UR6, UR6, 0x3fff, URZ, 0xc0, !UPT ;  /* 0x00003fff06067892 */ /* 0x000fc8000f8ec03f */
[----:B------:R-:W-:Y:S01]  /*30c0*/  ULOP3.LUT UR21, UR6, 0x3000000, URZ, 0xfc, !UPT ;  /* 0x0300000006157892 */ /* 0x000fe2000f8efc3f */
[----:B------:R-:W-:-:S03]  /*30d0*/  WARPGROUP.ARRIVE ;  /* 0x00000000000079c5 */ /* 0x000fc60000000000 */
[----:B------:R-:W-:-:S07]  /*30e0*/  UIMAD UR11, UR37, 0xc00, UR21 ;  /* 0x00000c00250b78a4 */ /* 0x000fce000f8e0215 */
        /* <DEDUP_REMOVED lines=39> */
.L_x_396:
        /* <DEDUP_REMOVED lines=8> */
[----:B0-----:R-:W-:Y:S11]  /*33e0*/  @!P0 BRA `(.L_x_388) ;  /* 0x0000000000048947 */ /* 0x001ff60003800000 */
[----:B------:R-:W-:Y:S01]  /*33f0*/  BPT.TRAP 0x1 ;  /* 0x000000040000795c */ /* 0x000fe20000300000 */
.L_x_388:
[----:B------:R-:W0:Y:S01]  /*3400*/  S2UR UR7, SR_CgaCtaId ;  /* 0x00000000000779c3 */ /* 0x000e220000008800 */
[----:B------:R-:W-:Y:S01]  /*3410*/  UMOV UR6, 0x400 ;  /* 0x0000040000067882 */ /* 0x000fe20000000000 */
[----:B----4-:R-:W-:-:S05]  /*3420*/  IMAD.U32 R5, RZ, RZ, UR38 ;  /* 0x00000026ff057e24 */ /* 0x010fca000f8e00ff */
[----:B------:R-:W-:Y:S01]  /*3430*/  SHF.L.U32 R5, R5, 0x1f, RZ ;  /* 0x0000001f05057819 */ /* 0x000fe200000006ff */
[----:B0-----:R-:W-:-:S04]  /*3440*/  ULEA UR6, UR7, UR6, 0x18 ;  /* 0x0000000607067291 */ /* 0x001fc8000f8ec03f */
[----:B------:R-:W-:-:S09]  /*3450*/  ULEA UR23, UR37, UR6, 0x3 ;  /* 0x0000000625177291 */ /* 0x000fd2000f8e183f */
[----:B------:R0:W1:Y:S01]  /*3460*/  SYNCS.PHASECHK.TRANS64.TRYWAIT P3, [UR23+0x22830], R5 ;  /* 0x02283005ff0075a7 */ /* 0x0000620008060157 */
[----:B------:R-:W-:Y:S05]  /*3470*/  @!P0 BRA `(.L_x_389) ;  /* 0x0000000000048947 */ /* 0x000fea0003800000 */
[----:B------:R-:W-:Y:S01]  /*3480*/  BPT.TRAP 0x1 ;  /* 0x000000040000795c */ /* 0x000fe20000300000 */
.L_x_389:
[----:B-1----:R-:W-:Y:S05]  /*3490*/  @P3 BRA `(.L_x_390) ;  /* 0x0000000000083947 */ /* 0x002fea0003800000 */
[----:B------:R-:W1:Y:S02]  /*34a0*/  SYNCS.PHASECHK.TRANS64.TRYWAIT P3, [UR23+0x22830], R5 ;  /* 0x02283005ff0075a7 */ /* 0x000e640008060157 */
[----:B-1----:R-:W-:Y:S05]  /*34b0*/  @!P3 BRA `(.L_x_391) ;  /* 0x000000b000f8b947 */ /* 0x002fea0003800000 */
.L_x_390:
[----:B------:R-:W-:Y:S01]  /*34c0*/  UIMAD UR6, UR37, 0x300, UR20 ;  /* 0x00000300250678a4 */ /* 0x000fe2000f8e0214 */
[----:B------:R-:W-:Y:S01]  /*34d0*/  WARPGROUP.ARRIVE ;  /* 0x00000000000079c5 */ /* 0x000fe20000000000 */
[----:B------:R-:W-:Y:S01]  /*34e0*/  UMOV UR7, 0x40000040 ;  /* 0x4000004000077882 */ /* 0x000fe20000000000 */
[----:B------:R-:W-:Y:S01]  /*34f0*/  UMOV UR11, 0x40000040 ;  /* 0x40000040000b7882 */ /* 0x000fe20000000000 */
[----:B------:R-:W-:-:S03]  /*3500*/  UIADD3 UR10, UR6, 0x2, URZ ;  /* 0x00000002060a7890 */ /* 0x000fc6000fffe03f */
[----:B------:R-:W2:Y:S01]  /*3510*/  S2R R213, SR_TID.X ;  /* 0x0000000000d57919 */ /* 0x000ea20000002100 */
[----:B------:R-:W-:Y:S01]  /*3520*/  UIADD3 UR14, UR6, 0x4, URZ ;  /* 0x00000004060e7890 */ /* 0x000fe2000fffe03f */
[----:B------:R-:W-:Y:S01]  /*3530*/  UMOV UR15, 0x40000040 ;  /* 0x40000040000f7882 */ /* 0x000fe20000000000 */
[----:B------:R-:W-:Y:S01]  /*3540*/  HGMMA.64x96x16.F32.BF16 R152, gdesc[UR4], RZ, !UPT, gsb0 ;  /* 0x01600000049879f0 */ /* 0x000fe2000c0018ff */
[----:B------:R-:W-:Y:S01]  /*3550*/  UIADD3 UR18, UR6, 0x6, URZ ;  /* 0x0000000606127890 */ /* 0x000fe2000fffe03f */
[----:B------:R-:W-:Y:S01]  /*3560*/  UMOV UR19, 0x40000040 ;  /* 0x4000004000137882 */ /* 0x000fe20000000000 */
[----:B--2---:R-:W-:Y:S01]  /*3570*/  SHF.R.U32.HI R213, RZ, 0x7, R213 ;  /* 0x00000007ffd57819 */ /* 0x004fe200000116d5 */
        /* <DEDUP_REMOVED lines=11> */
[----:B-1----:R-:W-:Y:S02]  /*3630*/  FMNMX.FTZ R0, R152, R7, !PT ;  /* 0x0000000798007209 */ /* 0x002fe40007810000 */
[----:B------:R-:W-:Y:S02]  /*3640*/  FMNMX.FTZ R8, R154, R210, !PT ;  /* 0x000000d29a087209 */ /* 0x000fe40007810000 */
        /* <DEDUP_REMOVED lines=23> */
[----:B------:R-:W1:Y:S02]  /*37c0*/  SHFL.BFLY PT, R0, R3, 0x2, 0x1f ;  /* 0x0c401f0003007f89 */ /* 0x000e6400000e0000 */
[----:B-1----:R-:W-:Y:S02]  /*37d0*/  FMNMX.FTZ R9, R3, R0, !PT ;  /* 0x0000000003097209 */ /* 0x002fe40007810000 */
[----:B------:R-:W-:-:S03]  /*37e0*/  FMNMX.FTZ R3, R155, R8, !PT ;  /* 0x000000089b037209 */ /* 0x000fc60007810000 */
[----:B------:R-:W1:Y:S01]  /*37f0*/  SHFL.BFLY PT, R0, R9, 0x1, 0x1f ;  /* 0x0c201f0009007f89 */ /* 0x000e6200000e0000 */
[----:B------:R-:W-:-:S04]  /*3800*/  FMNMX.FTZ R8, R158, R3, !PT ;  /* 0x000000039e087209 */ /* 0x000fc80007810000 */
[----:B------:R-:W-:-:S04]  /*3810*/  FMNMX.FTZ R3, R159, R8, !PT ;  /* 0x000000089f037209 */ /* 0x000fc80007810000 */
[----:B------:R-:W-:-:S04]  /*3820*/  FMNMX.FTZ R8, R162, R3, !PT ;  /* 0x00000003a2087209 */ /* 0x000fc80007810000 */
[----:B------:R-:W-:-:S04]  /*3830*/  FMNMX.FTZ R3, R163, R8, !PT ;  /* 0x00000008a3037209 */ /* 0x000fc80007810000 */
[----:B------:R-:W-:-:S04]  /*3840*/  FMNMX.FTZ R10, R166, R3, !PT ;  /* 0x00000003a60a7209 */ /* 0x000fc80007810000 */
[----:B------:R-:W-:Y:S02]  /*3850*/  FMNMX.FTZ R3, R167, R10, !PT ;  /* 0x0000000aa7037209 */ /* 0x000fe40007810000 */
[----:B-1----:R-:W-:Y:S02]  /*3860*/  FMNMX.FTZ R0, R9, R0, !PT ;  /* 0x0000000009007209 */ /* 0x002fe40007810000 */
[----:B------:R-:W-:-:S03]  /*3870*/  FMNMX.FTZ R10, R170, R3, !PT ;  /* 0x00000003aa0a7209 */ /* 0x000fc60007810000 */
[C---:B------:R-:W-:Y:S01]  /*3880*/  FMUL.FTZ R211, R0.reuse, UR10 ;  /* 0x0000000a00d37c20 */ /* 0x040fe20008410000 */
[----:B------:R-:W-:Y:S01]  /*3890*/  FMNMX.FTZ R3, R171, R10, !PT ;  /* 0x0000000aab037209 */ /* 0x000fe20007810000 */
[----:B------:R-:W-:Y:S02]  /*38a0*/  FADD.FTZ R7, -R0, R7 ;  /* 0x0000000700077221 */ /* 0x000fe40000010100 */
[--C-:B------:R-:W-:Y:S01]  /*38b0*/  FFMA.FTZ R12, R156, UR10, -R211.reuse ;  /* 0x0000000a9c0c7c23 */ /* 0x100fe200080108d3 */
[----:B------:R-:W-:Y:S01]  /*38c0*/  FMNMX.FTZ R10, R174, R3, !PT ;  /* 0x00000003ae0a7209 */ /* 0x000fe20007810000 */
[--C-:B------:R-:W-:Y:S01]  /*38d0*/  FFMA.FTZ R164, R164, UR10, -R211.reuse ;  /* 0x0000000aa4a47c23 */ /* 0x100fe200080108d3 */
[----:B------:R-:W-:Y:S01]  /*38e0*/  FMUL.FTZ R7, R7, UR10 ;  /* 0x0000000a07077c20 */ /* 0x000fe20008410000 */
[----:B------:R1:W-:Y:S01]  /*38f0*/  MUFU.EX2 R8, R12 ;  /* 0x0000000c00087308 */ /* 0x0003e20000000800 */
[----:B------:R-:W-:Y:S01]  /*3900*/  FMNMX.FTZ R3, R175, R10, !PT ;  /* 0x0000000aaf037209 */ /* 0x000fe20007810000 */
[--C-:B------:R-:W-:Y:S01]  /*3910*/  FFMA.FTZ R152, R152, UR10, -R211.reuse ;  /* 0x0000000a98987c23 */ /* 0x100fe200080108d3 */
[--C-:B------:R-:W-:Y:S01]  /*3920*/  FFMA.FTZ R9, R153, UR10, -R211.reuse ;  /* 0x0000000a99097c23 */ /* 0x100fe200080108d3 */
[--C-:B------:R-:W-:Y:S01]  /*3930*/  FFMA.FTZ R11, R157, UR10, -R211.reuse ;  /* 0x0000000a9d0b7c23 */ /* 0x100fe200080108d3 */
[----:B------:R-:W-:Y:S01]  /*3940*/  FMNMX.FTZ R10, R178, R3, !PT ;  /* 0x00000003b20a7209 */ /* 0x000fe20007810000 */
[--C-:B------:R-:W-:Y:S01]  /*3950*/  FFMA.FTZ R156, R160, UR10, -R211.reuse ;  /* 0x0000000aa09c7c23 */ /* 0x100fe200080108d3 */
[--C-:B------:R-:W-:Y:S01]  /*3960*/  FFMA.FTZ R21, R169, UR10, -R211.reuse ;  /* 0x0000000aa9157c23 */ /* 0x100fe200080108d3 */
[----:B------:R-:W2:Y:S01]  /*3970*/  MUFU.EX2 R7, R7 ;  /* 0x0000000700077308 */ /* 0x000ea20000000800 */
[----:B------:R-:W-:Y:S01]  /*3980*/  FMNMX.FTZ R3, R179, R10, !PT ;  /* 0x0000000ab3037209 */ /* 0x000fe20007810000 */
[--C-:B------:R-:W-:Y:S01]  /*3990*/  FFMA.FTZ R169, R189, UR10, -R211.reuse ;  /* 0x0000000abda97c23 */ /* 0x100fe200080108d3 */
[--C-:B------:R-:W-:Y:S01]  /*39a0*/  FFMA.FTZ R13, R161, UR10, -R211.reuse ;  /* 0x0000000aa10d7c23 */ /* 0x100fe200080108d3 */
[--C-:B------:R-:W-:Y:S01]  /*39b0*/  FFMA.FTZ R15, R165, UR10, -R211.reuse ;  /* 0x0000000aa50f7c23 */ /* 0x100fe200080108d3 */
[----:B-1----:R-:W-:Y:S01]  /*39c0*/  FMNMX.FTZ R12, R182, R3, !PT ;  /* 0x00000003b60c7209 */ /* 0x002fe20007810000 */
[--C-:B------:R-:W-:Y:S01]  /*39d0*/  FFMA.FTZ R160, R168, UR10, -R211.reuse ;  /* 0x0000000aa8a07c23 */ /* 0x100fe200080108d3 */
[--C-:B------:R-:W-:Y:S01]  /*39e0*/  FFMA.FTZ R172, R172, UR10, -R211.reuse ;  /* 0x0000000aacac7c23 */ /* 0x100fe200080108d3 */
        /* <DEDUP_REMOVED lines=8> */
[----:B------:R-:W3:Y:S01]  /*3a70*/  MUFU.EX2 R152, R152 ;  /* 0x0000009800987308 */ /* 0x000ee20000000800 */
[----:B------:R-:W-:Y:S01]  /*3a80*/  FMNMX.FTZ R3, R187, R12, !PT ;  /* 0x0000000cbb037209 */ /* 0x000fe20007810000 */
[--C-:B-1----:R-:W-:Y:S01]  /*3a90*/  FFMA.FTZ R164, R176, UR10, -R211.reuse ;  /* 0x0000000ab0a47c23 */ /* 0x102fe200080108d3 */
[--C-:B------:R-:W-:Y:S01]  /*3aa0*/  FFMA.FTZ R173, R193, UR10, -R211.reuse ;  /* 0x0000000ac1ad7c23 */ /* 0x100fe200080108d3 */
[--C-:B------:R-:W-:Y:S01]  /*3ab0*/  FFMA.FTZ R196, R196, UR10, -R211.reuse ;  /* 0x0000000ac4c47c23 */ /* 0x100fe200080108d3 */
[----:B------:R-:W-:Y:S01]  /*3ac0*/  FMNMX.FTZ R12, R190, R3, !PT ;  /* 0x00000003be0c7209 */ /* 0x000fe20007810000 */
[-C--:B--2---:R-:W-:Y:S01]  /*3ad0*/  FMUL.FTZ R24, R24, R7.reuse ;  /* 0x0000000718187220 */ /* 0x084fe20000410000 */
[-C--:B------:R-:W-:Y:S01]  /*3ae0*/  FMUL.FTZ R25, R25, R7.reuse ;  /* 0x0000000719197220 */ /* 0x080fe20000410000 */
[----:B------:R-:W1:Y:S01]  /*3af0*/  MUFU.EX2 R9, R9 ;  /* 0x0000000900097308 */ /* 0x000e620000000800 */
[----:B------:R-:W-:Y:S01]  /*3b00*/  FMNMX.FTZ R3, R191, R12, !PT ;  /* 0x0000000cbf037209 */ /* 0x000fe20007810000 */
[-C--:B------:R-:W-:Y:S01]  /*3b10*/  FMUL.FTZ R28, R28, R7.reuse ;  /* 0x000000071c1c7220 */ /* 0x080fe20000410000 */
[-C--:B------:R-:W-:Y:S01]  /*3b20*/  FMUL.FTZ R29, R29, R7.reuse ;  /* 0x000000071d1d7220 */ /* 0x080fe20000410000 */
[----:B------:R-:W-:Y:S01]  /*3b30*/  FMUL.FTZ R32, R32, R7 ;  /* 0x0000000720207220 */ /* 0x000fe20000410000 */
[----:B------:R-:W-:Y:S01]  /*3b40*/  FMNMX.FTZ R12, R194, R3, !PT ;  /* 0x00000003c20c7209 */ /* 0x000fe20007810000 */
[-C--:B------:R-:W-:Y:S01]  /*3b50*/  FMUL.FTZ R33, R33, R7.reuse ;  /* 0x0000000721217220 */ /* 0x080fe20000410000 */
[-C--:B------:R-:W-:Y:S01]  /*3b60*/  FMUL.FTZ R36, R36, R7.reuse ;  /* 0x0000000724247220 */ /* 0x080fe20000410000 */
[----:B------:R-:W2:Y:S01]  /*3b70*/  MUFU.EX2 R11, R11 ;  /* 0x0000000b000b7308 */ /* 0x000ea20000000800 */
[----:B------:R-:W-:Y:S01]  /*3b80*/  FMNMX.FTZ R3, R195, R12, !PT ;  /* 0x0000000cc3037209 */ /* 0x000fe20007810000 */
[----:B---3--:R-:W-:Y:S01]  /*3b90*/  FFMA.FTZ R6, R7, R6, R152 ;  /* 0x0000000607067223 */ /* 0x008fe20000010098 */
[-C--:B------:R-:W-:Y:S01]  /*3ba0*/  FMUL.FTZ R37, R37, R7.reuse ;  /* 0x0000000725257220 */ /* 0x080fe20000410000 */
[----:B------:R-:W-:Y:S01]  /*3bb0*/  FMUL.FTZ R40, R40, R7 ;  /* 0x0000000728287220 */ /* 0x000fe20000410000 */
[----:B------:R-:W-:Y:S01]  /*3bc0*/  FMNMX.FTZ R14, R198, R3, !PT ;  /* 0x00000003c60e7209 */ /* 0x000fe20007810000 */
[-C--:B------:R-:W-:Y:S01]  /*3bd0*/  FMUL.FTZ R41, R41, R7.reuse ;  /* 0x0000000729297220 */ /* 0x080fe20000410000 */
[-C--:B------:R-:W-:Y:S01]  /*3be0*/  FMUL.FTZ R44, R44, R7.reuse ;  /* 0x000000072c2c7220 */ /* 0x080fe20000410000 */
[----:B------:R-:W3:Y:S01]  /*3bf0*/  MUFU.EX2 R156, R156 ;  /* 0x0000009c009c7308 */ /* 0x000ee20000000800 */
[----:B------:R-:W-:Y:S01]  /*3c00*/  FMNMX.FTZ R3, R199, R14, !PT ;  /* 0x0000000ec7037209 */ /* 0x000fe20007810000 */
[--C-:B------:R-:W-:Y:S01]  /*3c10*/  FFMA.FTZ R14, R180, UR10, -R211.reuse ;  /* 0x0000000ab40e7c23 */ /* 0x100fe200080108d3 */
[-C--:B------:R-:W-:Y:S01]  /*3c20*/  FMUL.FTZ R45, R45, R7.reuse ;  /* 0x000000072d2d7220 */ /* 0x080fe20000410000 */
[-C--:B------:R-:W-:Y:S01]  /*3c30*/  FMUL.FTZ R48, R48, R7.reuse ;  /* 0x0000000730307220 */ /* 0x080fe20000410000 */
[-C--:B------:R-:W-:Y:S01]  /*3c40*/  FMUL.FTZ R49, R49, R7.reuse ;  /* 0x0000000731317220 */ /* 0x080fe20000410000 */
[----:B------:R-:W4:Y:S01]  /*3c50*/  SHFL.BFLY PT, R20, R3, 0x2, 0x1f ;  /* 0x0c401f0003147f89 */ /* 0x000f2200000e0000 */
[-C--:B------:R-:W-:Y:S01]  /*3c60*/  FMUL.FTZ R52, R52, R7.reuse ;  /* 0x0000000734347220 */ /* 0x080fe20000410000 */
[----:B------:R-:W5:Y:S01]  /*3c70*/  MUFU.EX2 R13, R13 ;  /* 0x0000000d000d7308 */ /* 0x000f620000000800 */
[-C--:B------:R-:W-:Y:S01]  /*3c80*/  FMUL.FTZ R53, R53, R7.reuse ;  /* 0x0000000735357220 */ /* 0x080fe20000410000 */
[-C--:B------:R-:W-:Y:S01]  /*3c90*/  FMUL.FTZ R56, R56, R7.reuse ;  /* 0x0000000738387220 */ /* 0x080fe20000410000 */
[-C--:B------:R-:W-:Y:S01]  /*3ca0*/  FMUL.FTZ R57, R57, R7.reuse ;  /* 0x0000000739397220 */ /* 0x080fe20000410000 */
[-C--:B------:R-:W-:Y:S01]  /*3cb0*/  FMUL.FTZ R60, R60, R7.reuse ;  /* 0x000000073c3c7220 */ /* 0x080fe20000410000 */
        /* <DEDUP_REMOVED lines=17> */
[----:B----4-:R-:W-:Y:S01]  /*3dd0*/  FMNMX.FTZ R176, R3, R20, !PT ;  /* 0x0000001403b07209 */ /* 0x010fe20007810000 */
[--C-:B------:R-:W-:Y:S01]  /*3de0*/  FFMA.FTZ R20, R188, UR10, -R211.reuse ;  /* 0x0000000abc147c23 */ /* 0x100fe200080108d3 */
[----:B------:R-:W4:Y:S01]  /*3df0*/  MUFU.EX2 R21, R21 ;  /* 0x0000001500157308 */ /* 0x000f220000000800 */
[-C--:B------:R-:W-:Y:S01]  /*3e00*/  FMUL.FTZ R92, R92, R7.reuse ;  /* 0x000000075c5c7220 */ /* 0x080fe20000410000 */
[-C--:B------:R-:W-:Y:S01]  /*3e10*/  FMUL.FTZ R93, R93, R7.reuse ;  /* 0x000000075d5d7220 */ /* 0x080fe20000410000 */
[----:B------:R-:W1:Y:S01]  /*3e20*/  SHFL.BFLY PT, R3, R176, 0x1, 0x1f ;  /* 0x0c201f00b0037f89 */ /* 0x000e6200000e0000 */
[-C--:B------:R-:W-:Y:S01]  /*3e30*/  FMUL.FTZ R96, R96, R7.reuse ;  /* 0x0000000760607220 */ /* 0x080fe20000410000 */
[-C--:B------:R-:W-:Y:S01]  /*3e40*/  FMUL.FTZ R97, R97, R7.reuse ;  /* 0x0000000761617220 */ /* 0x080fe20000410000 */
[-C--:B------:R-:W-:Y:S01]  /*3e50*/  FMUL.FTZ R100, R100, R7.reuse ;  /* 0x0000000764647220 */ /* 0x080fe20000410000 */
[-C--:B------:R-:W-:Y:S01]  /*3e60*/  FMUL.FTZ R101, R101, R7.reuse ;  /* 0x0000000765657220 */ /* 0x080fe20000410000 */
[----:B------:R2:W4:Y:S01]  /*3e70*/  MUFU.EX2 R12, R172 ;  /* 0x000000ac000c7308 */ /* 0x0005220000000800 */
        /* <DEDUP_REMOVED lines=8> */
[----:B--2---:R-:W-:Y:S01]  /*3f00*/  FFMA.FTZ R172, R192, UR10, -R211 ;  /* 0x0000000ac0ac7c23 */ /* 0x004fe200080108d3 */
        /* <DEDUP_REMOVED lines=8> */
[----:B------:R-:W-:Y:S01]  /*3f90*/  FMUL.FTZ R132, R132, R7 ;  /* 0x0000000784847220 */ /* 0x000fe20000410000 */
[----:B-1----:R-:W-:Y:S01]  /*3fa0*/  FMNMX.FTZ R3, R176, R3, !PT ;  /* 0x00000003b0037209 */ /* 0x002fe20007810000 */
[-C--:B------:R-:W-:Y:S01]  /*3fb0*/  FMUL.FTZ R133, R133, R7.reuse ;  /* 0x0000000785857220 */ /* 0x080fe20000410000 */
[-C--:B------:R-:W-:Y:S01]  /*3fc0*/  FMUL.FTZ R136, R136, R7.reuse ;  /* 0x0000000788887220 */ /* 0x080fe20000410000 */
[-C--:B------:R-:W-:Y:S01]  /*3fd0*/  FMUL.FTZ R137, R137, R7.reuse ;  /* 0x0000000789897220 */ /* 0x080fe20000410000 */
[-C--:B------:R-:W-:Y:S01]  /*3fe0*/  FMUL.FTZ R140, R140, R7.reuse ;  /* 0x000000078c8c7220 */ /* 0x080fe20000410000 */
[C---:B------:R-:W-:Y:S01]  /*3ff0*/  FMUL.FTZ R189, R3.reuse, UR10 ;  /* 0x0000000a03bd7c20 */ /* 0x040fe20008410000 */
[----:B------:R-:W1:Y:S01]  /*4000*/  MUFU.EX2 R157, R157 ;  /* 0x0000009d009d7308 */ /* 0x000e620000000800 */
[----:B------:R-:W-:Y:S01]  /*4010*/  FADD.FTZ R177, -R3, R210 ;  /* 0x000000d203b17221 */ /* 0x000fe20000010100 */
[-C--:B------:R-:W-:Y:S01]  /*4020*/  FMUL.FTZ R141, R141, R7.reuse ;  /* 0x000000078d8d7220 */ /* 0x080fe20000410000 */
[--C-:B------:R-:W-:Y:S01]  /*4030*/  FFMA.FTZ R214, R187, UR10, -R189.reuse ;  /* 0x0000000abbd67c23 */ /* 0x100fe200080108bd */
[--C-:B------:R-:W-:Y:S01]  /*4040*/  FFMA.FTZ R187, R190, UR10, -R189.reuse ;  /* 0x0000000abebb7c23 */ /* 0x100fe200080108bd */
[--C-:B------:R-:W-:Y:S01]  /*4050*/  FFMA.FTZ R190, R191, UR10, -R189.reuse ;  /* 0x0000000abfbe7c23 */ /* 0x100fe200080108bd */
[----:B------:R-:W-:Y:S01]  /*4060*/  FADD.FTZ R191, R9, R6 ;  /* 0x0000000609bf7221 */ /* 0x000fe20000010000 */
[----:B------:R-:W-:Y:S01]  /*4070*/  FMUL.FTZ R177, R177, UR10 ;  /* 0x0000000ab1b17c20 */ /* 0x000fe20008410000 */
[----:B------:R-:W1:Y:S01]  /*4080*/  MUFU.EX2 R14, R14 ;  /* 0x0000000e000e7308 */ /* 0x000e620000000800 */
[----:B------:R-:W-:Y:S01]  /*4090*/  FFMA.FTZ R180, R154, UR10, -R189 ;  /* 0x0000000a9ab47c23 */ /* 0x000fe200080108bd */
[----:B------:R-:W-:Y:S01]  /*40a0*/  FADD.FTZ R6, R8, R191 ;  /* 0x000000bf08067221 */ /* 0x000fe20000010000 */
[--C-:B------:R-:W-:Y:S01]  /*40b0*/  FFMA.FTZ R155, R155, UR10, -R189.reuse ;  /* 0x0000000a9b9b7c23 */ /* 0x100fe200080108bd */
[--C-:B------:R-:W-:Y:S01]  /*40c0*/  FFMA.FTZ R184, R158, UR10, -R189.reuse ;  /* 0x0000000a9eb87c23 */ /* 0x100fe200080108bd */
[----:B------:R-:W-:Y:S01]  /*40d0*/  FFMA.FTZ R159, R159, UR10, -R189 ;  /* 0x0000000a9f9f7c23 */ /* 0x000fe200080108bd */
[----:B------:R-:W-:Y:S01]  /*40e0*/  FADD.FTZ R191, R11, R6 ;  /* 0x000000060bbf7221 */ /* 0x000fe20000010000 */
[-C--:B------:R-:W-:Y:S01]  /*40f0*/  FMUL.FTZ R144, R144, R7.reuse ;  /* 0x0000000790907220 */ /* 0x080fe20000410000 */
[----:B------:R-:W1:Y:S01]  /*4100*/  MUFU.EX2 R161, R161 ;  /* 0x000000a100a17308 */ /* 0x000e620000000800 */
[-C--:B------:R-:W-:Y:S01]  /*4110*/  FMUL.FTZ R145, R145, R7.reuse ;  /* 0x0000000791917220 */ /* 0x080fe20000410000 */
[----:B---3--:R-:W-:Y:S01]  /*4120*/  FADD.FTZ R6, R156, R191 ;  /* 0x000000bf9c067221 */ /* 0x008fe20000010000 */
[-C--:B------:R-:W-:Y:S01]  /*4130*/  FMUL.FTZ R148, R148, R7.reuse ;  /* 0x0000000794947220 */ /* 0x080fe20000410000 */
[----:B------:R-:W-:Y:S01]  /*4140*/  FMUL.FTZ R149, R149, R7 ;  /* 0x0000000795957220 */ /* 0x000fe20000410000 */
[--C-:B------:R-:W-:Y:S01]  /*4150*/  FFMA.FTZ R185, R162, UR10, -R189.reuse ;  /* 0x0000000aa2b97c23 */ /* 0x100fe200080108bd */
[----:B-----5:R-:W-:Y:S01]  /*4160*/  FADD.FTZ R191, R13, R6 ;  /* 0x000000060dbf7221 */ /* 0x020fe20000010000 */
[----:B------:R-:W-:Y:S01]  /*4170*/  FFMA.FTZ R188, R163, UR10, -R189 ;  /* 0x0000000aa3bc7c23 */ /* 0x000fe200080108bd */
[----:B------:R-:W3:Y:S01]  /*4180*/  MUFU.EX2 R168, R168 ;  /* 0x000000a800a87308 */ /* 0x000ee20000000800 */
[----:B------:R-:W-:Y:S01]  /*4190*/  F2FP.BF16.F32.PACK_AB R152, R9, R152 ;  /* 0x000000980998723e */ /* 0x000fe200000010ff */
[----:B------:R-:W-:Y:S01]  /*41a0*/  FADD.FTZ R6, R10, R191 ;  /* 0x000000bf0a067221 */ /* 0x000fe20000010000 */
[--C-:B------:R-:W-:Y:S01]  /*41b0*/  FFMA.FTZ R163, R166, UR10, -R189.reuse ;  /* 0x0000000aa6a37c23 */ /* 0x100fe200080108bd */
[--C-:B------:R-:W-:Y:S01]  /*41c0*/  FFMA.FTZ R192, R167, UR10, -R189.reuse ;  /* 0x0000000aa7c07c23 */ /* 0x100fe200080108bd */
[--C-:B------:R-:W-:Y:S01]  /*41d0*/  FFMA.FTZ R167, R170, UR10, -R189.reuse ;  /* 0x0000000aaaa77c23 */ /* 0x100fe200080108bd */
[----:B0-----:R-:W-:Y:S01]  /*41e0*/  FADD.FTZ R191, R15, R6 ;  /* 0x000000060fbf7221 */ /* 0x001fe20000010000 */
[--C-:B------:R-:W-:Y:S01]  /*41f0*/  FFMA.FTZ R210, R175, UR10, -R189.reuse ;  /* 0x0000000aafd27c23 */ /* 0x100fe200080108bd */
[----:B------:R-:W0:Y:S01]  /*4200*/  MUFU.EX2 R165, R165 ;  /* 0x000000a500a57308 */ /* 0x000e220000000800 */
[----:B------:R-:W-:Y:S01]  /*4210*/  FFMA.FTZ R175, R178, UR10, -R189 ;  /* 0x0000000ab2af7c23 */ /* 0x000fe200080108bd */
[----:B------:R-:W-:Y:S01]  /*4220*/  FADD.FTZ R6, R160, R191 ;  /* 0x000000bfa0067221 */ /* 0x000fe20000010000 */
[--C-:B------:R-:W-:Y:S01]  /*4230*/  FFMA.FTZ R212, R179, UR10, -R189.reuse ;  /* 0x0000000ab3d47c23 */ /* 0x100fe200080108bd */
[--C-:B------:R-:W-:Y:S01]  /*4240*/  FFMA.FTZ R179, R182, UR10, -R189.reuse ;  /* 0x0000000ab6b37c23 */ /* 0x100fe200080108bd */
[--C-:B------:R-:W-:Y:S01]  /*4250*/  FFMA.FTZ R182, R183, UR10, -R189.reuse ;  /* 0x0000000ab7b67c23 */ /* 0x100fe200080108bd */
[----:B----4-:R-:W-:Y:S01]  /*4260*/  FADD.FTZ R191, R21, R6 ;  /* 0x0000000615bf7221 */ /* 0x010fe20000010000 */
[----:B------:R-:W-:Y:S01]  /*4270*/  FFMA.FTZ R183, R186, UR10, -R189 ;  /* 0x0000000abab77c23 */ /* 0x000fe200080108bd */
[----:B------:R-:W4:Y:S01]  /*4280*/  MUFU.EX2 R20, R20 ;  /* 0x0000001400147308 */ /* 0x000f220000000800 */
[----:B------:R-:W-:-:S02]  /*4290*/  IMAD.U32 R186, RZ, RZ, UR23 ;  /* 0x00000017ffba7e24 */ /* 0x000fc4000f8e00ff */
[----:B------:R-:W-:Y:S01]  /*42a0*/  FADD.FTZ R6, R12, R191 ;  /* 0x000000bf0c067221 */ /* 0x000fe20000010000 */
[----:B------:R-:W-:Y:S01]  /*42b0*/  IADD3 R178, -R213, 0xb, RZ ;  /* 0x0000000bd5b27810 */ /* 0x000fe20007ffe1ff */
[--C-:B------:R-:W-:Y:S01]  /*42c0*/  FFMA.FTZ R194, R194, UR10, -R189.reuse ;  /* 0x0000000ac2c27c23 */ /* 0x100fe200080108bd */
[----:B------:R-:W-:Y:S02]  /*42d0*/  @!P1 VIADD R154, R186, 0x22840 ;  /* 0x00022840ba9a9836 */ /* 0x000fe40000000000 */
[----:B------:R-:W-:Y:S01]  /*42e0*/  FADD.FTZ R191, R153, R6 ;  /* 0x0000000699bf7221 */ /* 0x000fe20000010000 */
[--C-:B------:R-:W-:Y:S01]  /*42f0*/  FFMA.FTZ R195, R195, UR10, -R189.reuse ;  /* 0x0000000ac3c37c23 */ /* 0x100fe200080108bd */
[----:B------:R-:W5:Y:S01]  /*4300*/  MUFU.EX2 R169, R169 ;  /* 0x000000a900a97308 */ /* 0x000f620000000800 */
[----:B------:R-:W-:Y:S01]  /*4310*/  FFMA.FTZ R198, R198, UR10, -R189 ;  /* 0x0000000ac6c67c23 */ /* 0x000fe200080108bd */
[----:B--2---:R-:W-:Y:S01]  /*4320*/  FADD.FTZ R6, R164, R191 ;  /* 0x000000bfa4067221 */ /* 0x004fe20000010000 */
[----:B------:R-:W-:Y:S01]  /*4330*/  @!P1 PRMT R154, RZ, 0x654, R154 ;  /* 0x00000654ff9a9816 */ /* 0x000fe2000000009a */
[----:B------:R-:W-:Y:S01]  /*4340*/  FFMA.FTZ R199, R199, UR10, -R189 ;  /* 0x0000000ac7c77c23 */ /* 0x000fe200080108bd */
[----:B------:R2:W-:Y:S06]  /*4350*/  BAR.ARV R178, 0x100 ;  /* 0x000400b20000751d */ /* 0x0005ec0000002000 */
[----:B-1----:R-:W-:Y:S01]  /*4360*/  FADD.FTZ R191, R157, R6 ;  /* 0x000000069dbf7221 */ /* 0x002fe20000010000 */
[----:B------:R-:W1:Y:S01]  /*4370*/  MUFU.EX2 R172, R172 ;  /* 0x000000ac00ac7308 */ /* 0x000e620000000800 */
[----:B------:R3:W-:Y:S01]  /*4380*/  @!P1 SYNCS.ARRIVE.TRANS64.RED.A1T0 RZ, [R154+URZ], RZ ;  /* 0x000000ff9aff99a7 */ /* 0x0007e2000810043f */
[----:B------:R-:W-:Y:S01]  /*4390*/  FFMA.FTZ R181, R197, UR10, -R211 ;  /* 0x0000000ac5b57c23 */ /* 0x000fe200080108d3 */
[----:B------:R-:W-:Y:S01]  /*43a0*/  FADD.FTZ R6, R14, R191 ;  /* 0x000000bf0e067221 */ /* 0x000fe20000010000 */
[----:B------:R-:W-:-:S02]  /*43b0*/  F2FP.BF16.F32.PACK_AB R158, R15, R10 ;  /* 0x0000000a0f9e723e */ /* 0x000fc400000010ff */
[----:B------:R-:W-:Y:S01]  /*43c0*/  F2FP.BF16.F32.PACK_AB R162, R153, R12 ;  /* 0x0000000c99a2723e */ /* 0x000fe200000010ff */
[----:B------:R-:W-:Y:S01]  /*43d0*/  FADD.FTZ R191, R161, R6 ;  /* 0x00000006a1bf7221 */ /* 0x000fe20000010000 */
[----:B------:R-:W2:Y:S01]  /*43e0*/  MUFU.EX2 R173, R173 ;  /* 0x000000ad00ad7308 */ /* 0x000ea20000000800 */
[----:B---3--:R-:W-:Y:S02]  /*43f0*/  F2FP.BF16.F32.PACK_AB R154, R11, R8 ;  /* 0x000000080b9a723e */ /* 0x008fe400000010ff */
[----:B------:R-:W-:Y:S01]  /*4400*/  FADD.FTZ R6, R168, R191 ;  /* 0x000000bfa8067221 */ /* 0x000fe20000010000 */
[----:B------:R-:W-:Y:S02]  /*4410*/  F2FP.BF16.F32.PACK_AB R166, R161, R14 ;  /* 0x0000000ea1a6723e */ /* 0x000fe400000010ff */
[C---:B0-----:R-:W-:Y:S01]  /*4420*/  F2FP.BF16.F32.PACK_AB R168, R165.reuse, R168 ;  /* 0x000000a8a5a8723e */ /* 0x041fe200000010ff */
[----:B------:R-:W-:Y:S01]  /*4430*/  FADD.FTZ R191, R165, R6 ;  /* 0x00000006a5bf7221 */ /* 0x000fe20000010000 */
[----:B------:R-:W0:Y:S01]  /*4440*/  MUFU.EX2 R177, R177 ;  /* 0x000000b100b17308 */ /* 0x000e220000000800 */
[----:B------:R-:W-:-:S02]  /*4450*/  F2FP.BF16.F32.PACK_AB R164, R157, R164 ;  /* 0x000000a49da4723e */ /* 0x000fc400000010ff */
[----:B----4-:R-:W-:Y:S01]  /*4460*/  FADD.FTZ R6, R20, R191 ;  /* 0x000000bf14067221 */ /* 0x010fe20000010000 */
[----:B-----5:R-:W-:Y:S02]  /*4470*/  F2FP.BF16.F32.PACK_AB R170, R169, R20 ;  /* 0x00000014a9aa723e */ /* 0x020fe400000010ff */
[----:B------:R-:W-:Y:S01]  /*4480*/  F2FP.BF16.F32.PACK_AB R156, R13, R156 ;  /* 0x0000009c0d9c723e */ /* 0x000fe200000010ff */
[----:B------:R-:W-:Y:S01]  /*4490*/  FADD.FTZ R7, R169, R6 ;  /* 0x00000006a9077221 */ /* 0x000fe20000010000 */
[----:B------:R-:W3:Y:S01]  /*44a0*/  MUFU.EX2 R180, R180 ;  /* 0x000000b400b47308 */ /* 0x000ee20000000800 */
[----:B------:R-:W-:Y:S02]  /*44b0*/  F2FP.BF16.F32.PACK_AB R160, R21, R160 ;  /* 0x000000a015a0723e */ /* 0x000fe400000010ff */
[----:B-1----:R-:W-:Y:S01]  /*44c0*/  FADD.FTZ R6, R172, R7 ;  /* 0x00000007ac067221 */ /* 0x002fe20000010000 */
[----:B--2---:R-:W-:-:S03]  /*44d0*/  F2FP.BF16.F32.PACK_AB R172, R173, R172 ;  /* 0x000000acadac723e */ /* 0x004fc600000010ff */
[----:B------:R-:W-:Y:S01]  /*44e0*/  FADD.FTZ R9, R173, R6 ;  /* 0x00000006ad097221 */ /* 0x000fe20000010000 */
[----:B------:R1:W2:Y:S01]  /*44f0*/  MUFU.EX2 R176, R196 ;  /* 0x000000c400b07308 */ /* 0x0002a20000000800 */
[-C--:B0-----:R-:W-:Y:S01]  /*4500*/  FMUL.FTZ R26, R26, R177.reuse ;  /* 0x000000b11a1a7220 */ /* 0x081fe20000410000 */
[-C--:B------:R-:W-:Y:S01]  /*4510*/  FMUL.FTZ R27, R27, R177.reuse ;  /* 0x000000b11b1b7220 */ /* 0x080fe20000410000 */
[-C--:B------:R-:W-:Y:S01]  /*4520*/  FMUL.FTZ R30, R30, R177.reuse ;  /* 0x000000b11e1e7220 */ /* 0x080fe20000410000 */
[-C--:B------:R-:W-:Y:S01]  /*4530*/  FMUL.FTZ R31, R31, R177.reuse ;  /* 0x000000b11f1f7220 */ /* 0x080fe20000410000 */
[-C--:B------:R-:W-:Y:S01]  /*4540*/  FMUL.FTZ R34, R34, R177.reuse ;  /* 0x000000b122227220 */ /* 0x080fe20000410000 */
[-C--:B------:R-:W-:Y:S01]  /*4550*/  FMUL.FTZ R35, R35, R177.reuse ;  /* 0x000000b123237220 */ /* 0x080fe20000410000 */
[-C--:B------:R-:W-:Y:S01]  /*4560*/  FMUL.FTZ R38, R38, R177.reuse ;  /* 0x000000b126267220 */ /* 0x080fe20000410000 */
[----:B------:R-:W0:Y:S01]  /*4570*/  MUFU.EX2 R155, R155 ;  /* 0x0000009b009b7308 */ /* 0x000e220000000800 */
[----:B---3--:R-:W-:Y:S01]  /*4580*/  FFMA.FTZ R4, R177, R4, R180 ;  /* 0x00000004b1047223 */ /* 0x008fe200000100b4 */
[--C-:B-1----:R-:W-:Y:S01]  /*4590*/  FFMA.FTZ R196, R171, UR10, -R189.reuse ;  /* 0x0000000aabc47c23 */ /* 0x102fe200080108bd */
[----:B------:R-:W-:Y:S01]  /*45a0*/  FFMA.FTZ R171, R174, UR10, -R189 ;  /* 0x0000000aaeab7c23 */ /* 0x000fe200080108bd */
[-C--:B------:R-:W-:Y:S01]  /*45b0*/  FMUL.FTZ R39, R39, R177.reuse ;  /* 0x000000b127277220 */ /* 0x080fe20000410000 */
[-C--:B------:R-:W-:Y:S01]  /*45c0*/  FMUL.FTZ R42, R42, R177.reuse ;  /* 0x000000b12a2a7220 */ /* 0x080fe20000410000 */
[-C--:B------:R-:W-:Y:S01]  /*45d0*/  FMUL.FTZ R43, R43, R177.reuse ;  /* 0x000000b12b2b7220 */ /* 0x080fe20000410000 */
[-C--:B------:R-:W-:Y:S01]  /*45e0*/  FMUL.FTZ R46, R46, R177.reuse ;  /* 0x000000b12e2e7220 */ /* 0x080fe20000410000 */
[----:B------:R-:W1:Y:S01]  /*45f0*/  MUFU.EX2 R184, R184 ;  /* 0x000000b800b87308 */ /* 0x000e620000000800 */
[----:B--2---:R-:W-:Y:S01]  /*4600*/  FADD.FTZ R6, R176, R9 ;  /* 0x00000009b0067221 */ /* 0x004fe20000010000 */
[-C--:B------:R-:W-:Y:S01]  /*4610*/  FMUL.FTZ R47, R47, R177.reuse ;  /* 0x000000b12f2f7220 */ /* 0x080fe20000410000 */
[-C--:B------:R-:W-:Y:S01]  /*4620*/  FMUL.FTZ R50, R50, R177.reuse ;  /* 0x000000b132327220 */ /* 0x080fe20000410000 */
[-C--:B------:R-:W-:Y:S01]  /*4630*/  FMUL.FTZ R51, R51, R177.reuse ;  /* 0x000000b133337220 */ /* 0x080fe20000410000 */
[-C--:B------:R-:W-:Y:S01]  /*4640*/  FMUL.FTZ R54, R54, R177.reuse ;  /* 0x000000b136367220 */ /* 0x080fe20000410000 */
[-C--:B------:R-:W-:Y:S01]  /*4650*/  FMUL.FTZ R55, R55, R177.reuse ;  /* 0x000000b137377220 */ /* 0x080fe20000410000 */
[-C--:B------:R-:W-:Y:S01]  /*4660*/  FMUL.FTZ R58, R58, R177.reuse ;  /* 0x000000b13a3a7220 */ /* 0x080fe20000410000 */
[----:B------:R-:W2:Y:S01]  /*4670*/  MUFU.EX2 R159, R159 ;  /* 0x0000009f009f7308 */ /* 0x000ea20000000800 */
[C---:B0-----:R-:W-:Y:S01]  /*4680*/  FADD.FTZ R9, R155.reuse, R4 ;  /* 0x000000049b097221 */ /* 0x041fe20000010000 */
[----:B------:R-:W-:Y:S01]  /*4690*/  F2FP.BF16.F32.PACK_AB R153, R155, R180 ;  /* 0x000000b49b99723e */ /* 0x000fe200000010ff */
[-C--:B------:R-:W-:Y:S01]  /*46a0*/  FMUL.FTZ R59, R59, R177.reuse ;  /* 0x000000b13b3b7220 */ /* 0x080fe20000410000 */
[-C--:B------:R-:W-:Y:S01]  /*46b0*/  FMUL.FTZ R62, R62, R177.reuse ;  /* 0x000000b13e3e7220 */ /* 0x080fe20000410000 */
[-C--:B------:R-:W-:Y:S01]  /*46c0*/  FMUL.FTZ R63, R63, R177.reuse ;  /* 0x000000b13f3f7220 */ /* 0x080fe20000410000 */
[-C--:B------:R-:W-:Y:S01]  /*46d0*/  FMUL.FTZ R66, R66, R177.reuse ;  /* 0x000000b142427220 */ /* 0x080fe20000410000 */
[-C--:B------:R-:W-:Y:S01]  /*46e0*/  FMUL.FTZ R67, R67, R177.reuse ;  /* 0x000000b143437220 */ /* 0x080fe20000410000 */
[----:B------:R-:W0:Y:S01]  /*46f0*/  MUFU.EX2 R185, R185 ;  /* 0x000000b900b97308 */ /* 0x000e220000000800 */
        /* <DEDUP_REMOVED lines=8> */
[C---:B--2---:R-:W-:Y:S01]  /*4780*/  FADD.FTZ R4, R159.reuse, R4 ;  /* 0x000000049f047221 */ /* 0x044fe20000010000 */
[----:B------:R-:W-:Y:S01]  /*4790*/  F2FP.BF16.F32.PACK_AB R155, R159, R184 ;  /* 0x000000b89f9b723e */ /* 0x000fe200000010ff */
[-C--:B------:R-:W-:Y:S01]  /*47a0*/  FMUL.FTZ R82, R82, R177.reuse ;  /* 0x000000b152527220 */ /* 0x080fe20000410000 */
[-C--:B------:R-:W-:Y:S01]  /*47b0*/  FMUL.FTZ R83, R83, R177.reuse ;  /* 0x000000b153537220 */ /* 0x080fe20000410000 */
[-C--:B------:R-:W-:Y:S01]  /*47c0*/  FMUL.FTZ R86, R86, R177.reuse ;  /* 0x000000b156567220 */ /* 0x080fe20000410000 */
[-C--:B------:R-:W-:Y:S01]  /*47d0*/  FMUL.FTZ R87, R87, R177.reuse ;  /* 0x000000b157577220 */ /* 0x080fe20000410000 */
[-C--:B------:R-:W-:Y:S01]  /*47e0*/  FMUL.FTZ R90, R90, R177.reuse ;  /* 0x000000b15a5a7220 */ /* 0x080fe20000410000 */
[----:B------:R-:W2:Y:S01]  /*47f0*/  MUFU.EX2 R163, R163 ;  /* 0x000000a300a37308 */ /* 0x000ea20000000800 */
        /* <DEDUP_REMOVED lines=22> */
[----:B------:R-:W-:Y:S01]  /*4960*/  FMUL.FTZ R126, R126, R177 ;  /* 0x000000b17e7e7220 */ /* 0x000fe20000410000 */
        /* <DEDUP_REMOVED lines=15> */
[----:B------:R-:W-:Y:S01]  /*4a60*/  FMUL.FTZ R147, R147, R177 ;  /* 0x000000b193937220 */ /* 0x000fe20000410000 */
[----:B------:R-:W1:Y:S01]  /*4a70*/  MUFU.EX2 R210, R210 ;  /* 0x000000d200d27308 */ /* 0x000e620000000800 */
[C---:B--2---:R-:W-:Y:S01]  /*4a80*/  FADD.FTZ R4, R196.reuse, R9 ;  /* 0x00000009c4047221 */ /* 0x044fe20000010000 */
[----:B------:R-:W-:Y:S01]  /*4a90*/  F2FP.BF16.F32.PACK_AB R161, R196, R167 ;  /* 0x000000a7c4a1723e */ /* 0x000fe200000010ff */
[-C--:B------:R-:W-:Y:S01]  /*4aa0*/  FMUL.FTZ R150, R150, R177.reuse ;  /* 0x000000b196967220 */ /* 0x080fe20000410000 */
[----:B------:R-:W-:Y:S01]  /*4ab0*/  FMUL.FTZ R151, R151, R177 ;  /* 0x000000b197977220 */ /* 0x000fe20000410000 */
[----:B------:R-:W-:-:S03]  /*4ac0*/  F2FP.BF16.F32.PACK_AB R157, R188, R185 ;  /* 0x000000b9bc9d723e */ /* 0x000fc600000010ff */
[----:B------:R-:W2:Y:S01]  /*4ad0*/  MUFU.EX2 R175, R175 ;  /* 0x000000af00af7308 */ /* 0x000ea20000000800 */
[----:B0-----:R-:W-:-:S07]  /*4ae0*/  FADD.FTZ R9, R171, R4 ;  /* 0x00000004ab097221 */ /* 0x001fce0000010000 */
[----:B------:R-:W0:Y:S01]  /*4af0*/  MUFU.EX2 R212, R212 ;  /* 0x000000d400d47308 */ /* 0x000e220000000800 */
[C---:B-1----:R-:W-:Y:S01]  /*4b00*/  FADD.FTZ R4, R210.reuse, R9 ;  /* 0x00000009d2047221 */ /* 0x042fe20000010000 */
[----:B------:R-:W-:-:S06]  /*4b10*/  F2FP.BF16.F32.PACK_AB R163, R210, R171 ;  /* 0x000000abd2a3723e */ /* 0x000fcc00000010ff */
[----:B------:R-:W1:Y:S01]  /*4b20*/  MUFU.EX2 R179, R179 ;  /* 0x000000b300b37308 */ /* 0x000e620000000800 */
[----:B--2---:R-:W-:-:S07]  /*4b30*/  FADD.FTZ R9, R175, R4 ;  /* 0x00000004af097221 */ /* 0x004fce0000010000 */
[----:B------:R-:W2:Y:S01]  /*4b40*/  MUFU.EX2 R182, R182 ;  /* 0x000000b600b67308 */ /* 0x000ea20000000800 */
[C---:B0-----:R-:W-:Y:S01]  /*4b50*/  FADD.FTZ R4, R212.reuse, R9 ;  /* 0x00000009d4047221 */ /* 0x041fe20000010000 */
[----:B------:R-:W-:-:S06]  /*4b60*/  F2FP.BF16.F32.PACK_AB R165, R212, R175 ;  /* 0x000000afd4a5723e */ /* 0x000fcc00000010ff */
[----:B------:R-:W0:Y:S01]  /*4b70*/  MUFU.EX2 R183, R183 ;  /* 0x000000b700b77308 */ /* 0x000e220000000800 */
[----:B-1----:R-:W-:-:S07]  /*4b80*/  FADD.FTZ R9, R179, R4 ;  /* 0x00000004b3097221 */ /* 0x002fce0000010000 */
[----:B------:R-:W1:Y:S01]  /*4b90*/  MUFU.EX2 R214, R214 ;  /* 0x000000d600d67308 */ /* 0x000e620000000800 */
[C---:B--2---:R-:W-:Y:S01]  /*4ba0*/  FADD.FTZ R4, R182.reuse, R9 ;  /* 0x00000009b6047221 */ /* 0x044fe20000010000 */
[----:B------:R-:W-:-:S06]  /*4bb0*/  F2FP.BF16.F32.PACK_AB R167, R182, R179 ;  /* 0x000000b3b6a7723e */ /* 0x000fcc00000010ff */
        /* <DEDUP_REMOVED lines=16> */
[----:B0-----:R-:W-:Y:S01]  /*4cc0*/  FADD.FTZ R9, R7, R4 ;  /* 0x0000000407097221 */ /* 0x001fe20000010000 */
[C---:B-1----:R-:W-:Y:S01]  /*4cd0*/  FADD.FTZ R6, R181.reuse, R6 ;  /* 0x00000006b5067221 */ /* 0x042fe20000010000 */
[----:B------:R-:W-:Y:S02]  /*4ce0*/  F2FP.BF16.F32.PACK_AB R174, R181, R176 ;  /* 0x000000b0b5ae723e */ /* 0x000fe400000010ff */
[C---:B--2---:R-:W-:Y:S01]  /*4cf0*/  FADD.FTZ R4, R10.reuse, R9 ;  /* 0x000000090a047221 */ /* 0x044fe20000010000 */
[----:B------:R-:W-:Y:S01]  /*4d00*/  F2FP.BF16.F32.PACK_AB R175, R10, R7 ;  /* 0x000000070aaf723e */ /* 0x000fe200000010ff */
[----:B------:R-:W-:Y:S06]  /*4d10*/  @!P0 BRA `(.L_x_392) ;  /* 0x0000000000048947 */ /* 0x000fec0003800000 */
[----:B------:R-:W-:Y:S01]  /*4d20*/  BPT.TRAP 0x1 ;  /* 0x000000040000795c */ /* 0x000fe20000300000 */
.L_x_392:
[----:B------:R0:W1:Y:S01]  /*4d30*/  SYNCS.PHASECHK.TRANS64.TRYWAIT P3, [UR23+0x22850], R5 ;  /* 0x02285005ff0075a7 */ /* 0x0000620008060157 */
[----:B------:R-:W-:Y:S05]  /*4d40*/  @!P0 BRA `(.L_x_393) ;  /* 0x0000000000048947 */ /* 0x000fea0003800000 */
[----:B------:R-:W-:Y:S01]  /*4d50*/  BPT.TRAP 0x1 ;  /* 0x000000040000795c */ /* 0x000fe20000300000 */
.L_x_393:
[----:B-1----:R-:W-:Y:S05]  /*4d60*/  @P3 BRA `(.L_x_394) ;  /* 0x0000000000083947 */ /* 0x002fea0003800000 */
[----:B------:R-:W1:Y:S02]  /*4d70*/  SYNCS.PHASECHK.TRANS64.TRYWAIT P3, [UR23+0x22850], R5 ;  /* 0x02285005ff0075a7 */ /* 0x000e640008060157 */
[----:B-1----:R-:W-:Y:S05]  /*4d80*/  @!P3 BRA `(.L_x_395) ;  /* 0x0000009800dcb947 */ /* 0x002fea0003800000 */
.L_x_394:
[----:B------:R-:W2:Y:S01]  /*4d90*/  S2R R7, SR_TID.X ;  /* 0x0000000000077919 */ /* 0x000ea20000002100 */
[----:B------:R-:W-:Y:S01]  /*4da0*/  UIMAD UR11, UR37, 0xc00, UR21 ;  /* 0x00000c00250b78a4 */ /* 0x000fe2000f8e0215 */
[----:B-1----:R-:W-:Y:S01]  /*4db0*/  @!P1 VIADD R186, R186, 0x22860 ;  /* 0x00022860baba9836 */ /* 0x002fe20000000000 */
[----:B------:R-:W-:Y:S01]  /*4dc0*/  UMOV UR7, 0x40000040 ;  /* 0x4000004000077882 */ /* 0x000fe20000000000 */
[----:B------:R-:W-:-:S03]  /*4dd0*/  IMAD.MOV.U32 R210, RZ, RZ, R3 ;  /* 0x000000ffffd27224 */ /* 0x000fc600078e0003 */
[----:B------:R-:W-:Y:S01]  /*4de0*/  @!P1 PRMT R186, RZ, 0x654, R186 ;  /* 0x00000654ffba9816 */ /* 0x000fe200000000ba */
[----:B------:R-:W-:Y:S01]  /*4df0*/  UMOV UR6, UR11 ;  /* 0x0000000b00067c82 */ /* 0x000fe20008000000 */
[----:B--2---:R-:W-:-:S05]  /*4e00*/  SHF.R.U32.HI R7, RZ, 0x7, R7 ;  /* 0x00000007ff077819 */ /* 0x004fca0000011607 */
[----:B0-----:R-:W-:Y:S02]  /*4e10*/  VIADD R5, R7, 0x8 ;  /* 0x0000000807057836 */ /* 0x001fe40000000000 */
[----:B------:R-:W-:-:S03]  /*4e20*/  IMAD.MOV.U32 R7, RZ, RZ, R0 ;  /* 0x000000ffff077224 */ /* 0x000fc600078e0000 */
        /* <DEDUP_REMOVED lines=36> */
.L_x_387:
[----:B0---4-:R-:W0:Y:S01]  /*5070*/  SHFL.BFLY PT, R5, R6, 0x2, 0x1f ;  /* 0x0c401f0006057f89 */ /* 0x011e2200000e0000 */
[----:B------:R-:W-:Y:S01]  /*5080*/  IMAD.MOV.U32 R9, RZ, RZ, RZ ;  /* 0x000000ffff097224 */ /* 0x000fe200078e00ff */
[----:B------:R-:W-:Y:S01]  /*5090*/  UIADD3 UR37, UR37, 0x1, URZ ;  /* 0x0000000125257890 */ /* 0x000fe2000fffe03f */
[----:B------:R-:W-:Y:S01]  /*50a0*/  IMAD.U32 R13, RZ, RZ, UR10 ;  /* 0x0000000aff0d7e24 */ /* 0x000fe2000f8e00ff */
[----:B------:R-:W1:Y:S01]  /*50b0*/  SHFL.BFLY PT, R7, R4, 0x2, 0x1f ;  /* 0x0c401f0004077f89 */ /* 0x000e6200000e0000 */
[----:B------:R2:W-:Y:S06]  /*50c0*/  BAR.ARV R178, 0x100 ;  /* 0x000400b20000751d */ /* 0x0005ec0000002000 */
[----:B------:R-:W-:-:S02]  /*50d0*/  UISETP.NE.AND UP0, UPT, UR37, 0x2, UPT ;  /* 0x000000022500788c */ /* 0x000fc4000bf05270 */
[----:B------:R-:W-:Y:S06]  /*50e0*/  BAR.ARV 0x8, 0x180 ;  /* 0x0206000000007b1d */ /* 0x000fec0000002000 */
[----:B------:R-:W-:Y:S01]  /*50f0*/  USEL UR4, URZ, 0x1, UP0 ;  /* 0x000000013f047887 */ /* 0x000fe20008000000 */
[----:B------:R-:W-:Y:S01]  /*5100*/  PLOP3.LUT P0, PT, PT, PT, PT, 0x8, 0x0 ;  /* 0x000000000000781c */ /* 0x000fe20003f0e170 */
[----:B0-----:R-:W-:Y:S01]  /*5110*/  FADD.FTZ R5, R5, R6 ;  /* 0x0000000605057221 */ /* 0x001fe20000010000 */
[----:B------:R-:W-:Y:S02]  /*5120*/  UIADD3 UR47, UR47, 0x1, URZ ;  /* 0x000000012f2f7890 */ /* 0x000fe4000fffe03f */
[----:B------:R-:W-:Y:S01]  /*5130*/  USEL UR37, UR37, URZ, UP0 ;  /* 0x0000003f25257287 */ /* 0x000fe20008000000 */
[----:B-1----:R-:W-:Y:S01]  /*5140*/  FADD.FTZ R7, R7, R4 ;  /* 0x0000000407077221 */ /* 0x002fe20000010000 */
[----:B------:R-:W0:Y:S01]  /*5150*/  SHFL.BFLY PT, R8, R5, 0x1, 0x1f ;  /* 0x0c201f0005087f89 */ /* 0x000e2200000e0000 */
[----:B------:R-:W-:Y:S01]  /*5160*/  IMAD.MOV.U32 R4, RZ, RZ, RZ ;  /* 0x000000ffff047224 */ /* 0x000fe200078e00ff */
[----:B------:R-:W-:Y:S01]  /*5170*/  ULOP3.LUT UR38, UR38, UR4, URZ, 0x3c, !UPT ;  /* 0x0000000426267292 */ /* 0x000fe2000f8e3c3f */
[----:B0-----:R-:W-:Y:S01]  /*5180*/  FADD.FTZ R10, R5, R8 ;  /* 0x00000008050a7221 */ /* 0x001fe20000010000 */
[----:B------:R-:W-:Y:S01]  /*5190*/  IMAD.U32 R5, RZ, RZ, UR10 ;  /* 0x0000000aff057e24 */ /* 0x000fe2000f8e00ff */
[----:B------:R-:W0:Y:S03]  /*51a0*/  SHFL.BFLY PT, R8, R7, 0x1, 0x1f ;  /* 0x0c201f0007087f89 */ /* 0x000e2600000e0000 */
[----:B------:R-:W-:-:S13]  /*51b0*/  FSETP.NE.FTZ.AND P1, PT, R10, RZ, PT ;  /* 0x000000ff0a00720b */ /* 0x000fda0003f35000 */
[----:B------:R-:W1:Y:S01]  /*51c0*/  @P1 MUFU.LG2 R6, R10 ;  /* 0x0000000a00061308 */ /* 0x000e620000000c00 */
[----:B------:R-:W-:Y:S01]  /*51d0*/  @P1 FMUL.FTZ R5, R5, 0.69314718246459960938 ;  /* 0x3f31721805051820 */ /* 0x000fe20000410000 */
[----:B0-----:R-:W-:-:S06]  /*51e0*/  FADD.FTZ R11, R7, R8 ;  /* 0x00000008070b7221 */ /* 0x001fcc0000010000 */
[----:B------:R-:W0:Y:S01]  /*51f0*/  @P1 MUFU.RCP R9, R10 ;  /* 0x0000000a00091308 */ /* 0x000e220000001000 */
[----:B------:R-:W-:Y:S01]  /*5200*/  IMAD.MOV.U32 R8, RZ, RZ, -0x800000 ;  /* 0xff800000ff087424 */ /* 0x000fe200078e00ff */
[----:B------:R-:W-:Y:S01]  /*5210*/  FSETP.NE.FTZ.AND P2, PT, R11, RZ, PT ;  /* 0x000000ff0b00720b */ /* 0x000fe20003f55000 */
[----:B-1----:R-:W-:-:S12]  /*5220*/  @P1 FMUL.FTZ R6, R6, 0.69314718246459960938 ;  /* 0x3f31721806061820 */ /* 0x002fd80000410000 */
[----:B------:R-:W1:Y:S01]  /*5230*/  @P2 MUFU.LG2 R7, R11 ;  /* 0x0000000b00072308 */ /* 0x000e620000000c00 */
[----:B------:R-:W-:Y:S01]  /*5240*/  @P2 FMUL.FTZ R13, R13, 0.69314718246459960938 ;  /* 0x3f3172180d0d2820 */ /* 0x000fe20000410000 */
[-C--:B0-----:R-:W-:Y:S01]  /*5250*/  FMUL.FTZ R24, R24, R9.reuse ;  /* 0x0000000918187220 */ /* 0x081fe20000410000 */
[-C--:B------:R-:W-:Y:S01]  /*5260*/  FMUL.FTZ R25, R25, R9.reuse ;  /* 0x0000000919197220 */ /* 0x080fe20000410000 */
[-C--:B------:R-:W-:Y:S01]  /*5270*/  FMUL.FTZ R28, R28, R9.reuse ;  /* 0x000000091c1c7220 */ /* 0x080fe20000410000 */
[-C--:B------:R-:W-:Y:S01]  /*5280*/  FMUL.FTZ R29, R29, R9.reuse ;  /* 0x000000091d1d7220 */ /* 0x080fe20000410000 */
[-C--:B------:R-:W-:Y:S01]  /*5290*/  FMUL.FTZ R32, R32, R9.reuse ;  /* 0x0000000920207220 */ /* 0x080fe20000410000 */
[-C--:B------:R-:W-:Y:S01]  /*52a0*/  FMUL.FTZ R33, R33, R9.reuse ;  /* 0x0000000921217220 */ /* 0x080fe20000410000 */
[----:B------:R-:W0:Y:S01]  /*52b0*/  @P2 MUFU.RCP R4, R11 ;  /* 0x0000000b00042308 */ /* 0x000e220000001000 */
        /* <DEDUP_REMOVED lines=59> */
[----:B0-----:R-:W-:Y:S01]  /*5670*/  FMUL.FTZ R10, R83, R4 ;  /* 0x00000004530a7220 */ /* 0x001fe20000410000 */
[----:B------:R-:W-:-:S02]  /*5680*/  IMAD.MOV.U32 R9, RZ, RZ, -0x800000 ;  /* 0xff800000ff097424 */ /* 0x000fc400078e00ff */
        /* <DEDUP_REMOVED lines=63> */
[----:B------:R-:W-:Y:S01]  /*5a80*/  @P1 FFMA.FTZ R9, R5, R0, R6 ;  /* 0x0000000005091223 */ /* 0x000fe20000010006 */
[----:B--2---:R-:W-:-:S07]  /*5a90*/  @P2 FFMA.FTZ R8, R13, R3, R14 ;  /* 0x000000030d082223 */ /* 0x004fce000001000e */
.L_x_376:
[----:B------:R-:W0:Y:S01]  /*5aa0*/  S2R R3, SR_CgaCtaId ;  /* 0x0000000000037919 */ /* 0x000e220000008800 */
[----:B------:R-:W-:Y:S01]  /*5ab0*/  MOV R0, 0x400 ;  /* 0x0000040000007802 */ /* 0x000fe20000000f00 */
[----:B------:R-:W-:Y:S01]  /*5ac0*/  BSSY B0, `(.L_x_397) ;  /* 0x00002db000007945 */ /* 0x000fe20003800000 */
[----:B------:R-:W-:Y:S02]  /*5ad0*/  BAR.SYNC.DEFER_BLOCKING 0x5, 0x180 ;  /* 0x0146000000007b1d */ /* 0x000fe40000010000 */
[----:B0-----:R-:W-:-:S05]  /*5ae0*/  LEA R0, R3, R0, 0x18 ;  /* 0x0000000003007211 */ /* 0x001fca00078ec0ff */
[----:B------:R-:W0:Y:S02]  /*5af0*/  LDS.128 R4, [R0+0x228d0] ;  /* 0x0228d00000047984 */ /* 0x000e240000000c00 */
[----:B0-----:R-:W-:Y:S02]  /*5b00*/  R2UR UR5, R5 ;  /* 0x00000000050572ca */ /* 0x001fe400000e0000 */
[----:B------:R-:W-:Y:S01]  /*5b10*/  R2UR UR6, R6 ;  /* 0x00000000060672ca */ /* 0x000fe200000e0000 */
[----:B------:R-:W-:Y:S06]  /*5b20*/  BAR.ARV 0x4, 0x180 ;  /* 0x0106000000007b1d */ /* 0x000fec0000002000 */
[----:B------:R-:W-:Y:S08]  /*5b30*/  @P0 BRA `(.L_x_398) ;  /* 0x0000001c00e40947 */ /* 0x000ff00003800000 */
[----:B------:R-:W0:Y:S01]  /*5b40*/  S2R R3, SR_SWINHI ;  /* 0x0000000000037919 */ /* 0x000e220000002f00 */
[----:B------:R-:W-:Y:S01]  /*5b50*/  F2FP.BF16.F32.PACK_AB R24, R25, R24 ;  /* 0x000000181918723e */ /* 0x000fe200000010ff */
[----:B------:R-:W-:Y:S01]  /*5b60*/  ULDC.64 UR8, c[0x0][0xc00] ;  /* 0x0003000000087ab9 */ /* 0x000fe20000000a00 */
[----:B------:R-:W-:Y:S01]  /*5b70*/  F2FP.BF16.F32.PACK_AB R25, R163, R26 ;  /* 0x0000001aa319723e */ /* 0x000fe200000010ff */
[----:B------:R-:W-:Y:S01]  /*5b80*/  UISETP.NE.U32.AND UP0, UPT, UR8, URZ, UPT ;  /* 0x0000003f0800728c */ /* 0x000fe2000bf05070 */
[----:B------:R-:W-:Y:S01]  /*5b90*/  F2FP.BF16.F32.PACK_AB R32, R33, R32 ;  /* 0x000000202120723e */ /* 0x000fe200000010ff */
[----:B------:R-:W-:Y:S01]  /*5ba0*/  USHF.L.U32 UR10, UR46, 0x2, URZ ;  /* 0x000000022e0a7899 */ /* 0x000fe2000800063f */
[----:B------:R-:W-:Y:S01]  /*5bb0*/  F2FP.BF16.F32.PACK_AB R26, R29, R28 ;  /* 0x0000001c1d1a723e */ /* 0x000fe200000010ff */
[----:B------:R-:W-:Y:S01]  /*5bc0*/  UISETP.NE.AND.EX UP0, UPT, UR9, URZ, UPT, UP0 ;  /* 0x0000003f0900728c */ /* 0x000fe2000bf05300 */
[----:B------:R-:W-:Y:S01]  /*5bd0*/  F2FP.BF16.F32.PACK_AB R27, R12, R27 ;  /* 0x0000001b0c1b723e */ /* 0x000fe200000010ff */
[----:B------:R-:W-:Y:S01]  /*5be0*/  USHF.L.U64.HI UR11, UR46, 0x2, UR45 ;  /* 0x000000022e0b7899 */ /* 0x000fe2000801022d */
[----:B------:R-:W-:Y:S01]  /*5bf0*/  F2FP.BF16.F32.PACK_AB R33, R162, R34 ;  /* 0x00000022a221723e */ /* 0x000fe200000010ff */
[----:B------:R-:W-:Y:S01]  /*5c00*/  UIADD3 UR4, UP1, UR10, UR8, URZ ;  /* 0x000000080a047290 */ /* 0x000fe2000ff3e03f */
[----:B------:R-:W-:-:S02]  /*5c10*/  F2FP.BF16.F32.PACK_AB R40, R41, R40 ;  /* 0x000000282928723e */ /* 0x000fc400000010ff */
[----:B------:R-:W-:Y:S01]  /*5c20*/  F2FP.BF16.F32.PACK_AB R34, R37, R36 ;  /* 0x000000242522723e */ /* 0x000fe200000010ff */
[----:B------:R-:W-:Y:S01]  /*5c30*/  UIADD3.X UR7, UR11, UR9, URZ, UP1, !UPT ;  /* 0x000000090b077290 */ /* 0x000fe20008ffe43f */
[----:B------:R-:W-:Y:S02]  /*5c40*/  F2FP.BF16.F32.PACK_AB R35, R161, R35 ;  /* 0x00000023a123723e */ /* 0x000fe400000010ff */
[----:B------:R-:W-:Y:S01]  /*5c50*/  F2FP.BF16.F32.PACK_AB R41, R160, R42 ;  /* 0x0000002aa029723e */ /* 0x000fe200000010ff */
[----:B------:R-:W-:Y:S01]  /*5c60*/  ULDC.64 UR8, c[0x0][0xc08] ;  /* 0x0003020000087ab9 */ /* 0x000fe20000000a00 */
[----:B------:R-:W-:Y:S02]  /*5c70*/  F2FP.BF16.F32.PACK_AB R48, R49, R48 ;  /* 0x000000303130723e */ /* 0x000fe400000010ff */
[----:B------:R-:W-:Y:S02]  /*5c80*/  F2FP.BF16.F32.PACK_AB R42, R45, R44 ;  /* 0x0000002c2d2a723e */ /* 0x000fe400000010ff */
[----:B------:R-:W-:-:S02]  /*5c90*/  F2FP.BF16.F32.PACK_AB R43, R159, R43 ;  /* 0x0000002b9f2b723e */ /* 0x000fc400000010ff */
[----:B------:R-:W-:Y:S02]  /*5ca0*/  F2FP.BF16.F32.PACK_AB R49, R158, R50 ;  /* 0x000000329e31723e */ /* 0x000fe400000010ff */
[----:B------:R-:W-:Y:S02]  /*5cb0*/  F2FP.BF16.F32.PACK_AB R56, R57, R56 ;  /* 0x000000383938723e */ /* 0x000fe400000010ff */
[----:B------:R-:W-:Y:S02]  /*5cc0*/  F2FP.BF16.F32.PACK_AB R50, R53, R52 ;  /* 0x000000343532723e */ /* 0x000fe400000010ff */
[----:B------:R-:W-:Y:S02]  /*5cd0*/  MOV R4, R0 ;  /* 0x0000000000047202 */ /* 0x000fe40000000f00 */
[----:B0-----:R-:W-:Y:S02]  /*5ce0*/  MOV R5, R3 ;  /* 0x0000000300057202 */ /* 0x001fe40000000f00 */
[----:B------:R-:W-:-:S02]  /*5cf0*/  F2FP.BF16.F32.PACK_AB R51, R157, R51 ;  /* 0x000000339d33723e */ /* 0x000fc400000010ff */
[----:B------:R-:W-:Y:S01]  /*5d00*/  F2FP.BF16.F32.PACK_AB R57, R156, R58 ;  /* 0x0000003a9c39723e */ /* 0x000fe200000010ff */
[----:B------:R-:W-:Y:S01]  /*5d10*/  IMAD.WIDE R114, R204, 0x2, R4 ;  /* 0x00000002cc727825 */ /* 0x000fe200078e0204 */
[----:B------:R-:W-:Y:S02]  /*5d20*/  F2FP.BF16.F32.PACK_AB R64, R65, R64 ;  /* 0x000000404140723e */ /* 0x000fe400000010ff */
[----:B------:R-:W-:Y:S02]  /*5d30*/  F2FP.BF16.F32.PACK_AB R58, R61, R60 ;  /* 0x0000003c3d3a723e */ /* 0x000fe400000010ff */
[C---:B------:R-:W-:Y:S02]  /*5d40*/  IADD3 R175, P1, R114.reuse, 0x20, RZ ;  /* 0x0000002072af7810 */ /* 0x040fe40007f3e0ff */
[C---:B------:R-:W-:Y:S02]  /*5d50*/  IADD3 R177, P0, R114.reuse, 0x40, RZ ;  /* 0x0000004072b17810 */ /* 0x040fe40007f1e0ff */
[C---:B------:R-:W-:Y:S01]  /*5d60*/  IADD3 R179, P4, R114.reuse, 0x60, RZ ;  /* 0x0000006072b37810 */ /* 0x040fe20007f9e0ff */
[--C-:B------:R-:W-:Y:S01]  /*5d70*/  IMAD.X R15, RZ, RZ, R115.reuse, P1 ;  /* 0x000000ffff0f7224 */ /* 0x100fe200008e0673 */
[C---:B------:R-:W-:Y:S01]  /*5d80*/  LOP3.LUT R13, R114.reuse, 0x380, RZ, 0xc0, !PT ;  /* 0x00000380720d7812 */ /* 0x040fe200078ec0ff */
[--C-:B------:R-:W-:Y:S01]  /*5d90*/  IMAD.X R21, RZ, RZ, R115.reuse, P0 ;  /* 0x000000ffff157224 */ /* 0x100fe200000e0673 */
[C---:B------:R-:W-:Y:S01]  /*5da0*/  IADD3 R181, P3, R114.reuse, 0x4000, RZ ;  /* 0x0000400072b57810 */ /* 0x040fe20007f7e0ff */
[----:B------:R-:W-:Y:S01]  /*5db0*/  IMAD.X R31, RZ, RZ, R115, P4 ;  /* 0x000000ffff1f7224 */ /* 0x000fe200020e0673 */
[----:B------:R-:W-:-:S02]  /*5dc0*/  IADD3 R183, P6, R114, 0x4020, RZ ;  /* 0x0000402072b77810 */ /* 0x000fc40007fde0ff */
[C---:B------:R-:W-:Y:S01]  /*5dd0*/  IADD3 R185, P5, R114.reuse, 0x4040, RZ ;  /* 0x0000404072b97810 */ /* 0x040fe20007fbe0ff */
[--C-:B------:R-:W-:Y:S01]  /*5de0*/  IMAD.X R39, RZ, RZ, R115.reuse, P3 ;  /* 0x000000ffff277224 */ /* 0x100fe200018e0673 */
[C---:B------:R-:W-:Y:S01]  /*5df0*/  IADD3 R187, P2, R114.reuse, 0x4060, RZ ;  /* 0x0000406072bb7810 */ /* 0x040fe20007f5e0ff */
[--C-:B------:R-:W-:Y:S01]  /*5e00*/  IMAD.X R47, RZ, RZ, R115.reuse, P6 ;  /* 0x000000ffff2f7224 */ /* 0x100fe200030e0673 */
[----:B------:R-:W-:Y:S01]  /*5e10*/  IADD3 R189, P1, R114, 0x8000, RZ ;  /* 0x0000800072bd7810 */ /* 0x000fe20007f3e0ff */
[--C-:B------:R-:W-:Y:S01]  /*5e20*/  IMAD.X R55, RZ, RZ, R115.reuse, P5 ;  /* 0x000000ffff377224 */ /* 0x100fe200028e0673 */
[----:B------:R-:W-:Y:S01]  /*5e30*/  LOP3.LUT R14, R175, 0x380, RZ, 0xc0, !PT ;  /* 0x00000380af0e7812 */ /* 0x000fe200078ec0ff */
[--C-:B------:R-:W-:Y:S01]  /*5e40*/  IMAD.X R63, RZ, RZ, R115.reuse, P2 ;  /* 0x000000ffff3f7224 */ /* 0x100fe200010e0673 */
[----:B------:R-:W-:Y:S01]  /*5e50*/  LOP3.LUT R20, R177, 0x380, RZ, 0xc0, !PT ;  /* 0x00000380b1147812 */ /* 0x000fe200078ec0ff */
[----:B------:R-:W-:Y:S01]  /*5e60*/  IMAD.X R71, RZ, RZ, R115, P1 ;  /* 0x000000ffff477224 */ /* 0x000fe200008e0673 */
[----:B------:R-:W-:-:S02]  /*5e70*/  LOP3.LUT R30, R179, 0x380, RZ, 0xc0, !PT ;  /* 0x00000380b31e7812 */ /* 0x000fc400078ec0ff */
[----:B------:R-:W-:Y:S02]  /*5e80*/  SHF.R.U64 R13, R13, 0x3, RZ ;  /* 0x000000030d0d7819 */ /* 0x000fe400000012ff */
[----:B------:R-:W-:Y:S02]  /*5e90*/  LOP3.LUT R38, R181, 0x380, RZ, 0xc0, !PT ;  /* 0x00000380b5267812 */ /* 0x000fe400078ec0ff */
[----:B------:R-:W-:Y:S02]  /*5ea0*/  IADD3 R191, P0, R114, 0x8020, RZ ;  /* 0x0000802072bf7810 */ /* 0x000fe40007f1e0ff */
[----:B------:R-:W-:Y:S02]  /*5eb0*/  SHF.R.U64 R14, R14, 0x3, RZ ;  /* 0x000000030e0e7819 */ /* 0x000fe400000012ff */
[----:B------:R-:W-:Y:S01]  /*5ec0*/  LOP3.LUT R46, R183, 0x380, RZ, 0xc0, !PT ;  /* 0x00000380b72e7812 */ /* 0x000fe200078ec0ff */
[----:B------:R-:W-:Y:S01]  /*5ed0*/  IMAD.X R79, RZ, RZ, R115, P0 ;  /* 0x000000ffff4f7224 */ /* 0x000fe200000e0673 */
[----:B------:R-:W-:-:S02]  /*5ee0*/  IADD3 R193, P4, R114, 0x8040, RZ ;  /* 0x0000804072c17810 */ /* 0x000fc40007f9e0ff */
[----:B------:R-:W-:Y:S02]  /*5ef0*/  SHF.R.U64 R20, R20, 0x3, RZ ;  /* 0x0000000314147819 */ /* 0x000fe400000012ff */
[----:B------:R-:W-:Y:S01]  /*5f00*/  LOP3.LUT R54, R185, 0x380, RZ, 0xc0, !PT ;  /* 0x00000380b9367812 */ /* 0x000fe200078ec0ff */
[--C-:B------:R-:W-:Y:S01]  /*5f10*/  IMAD.X R95, RZ, RZ, R115.reuse, P4 ;  /* 0x000000ffff5f7224 */ /* 0x100fe200020e0673 */
[C---:B------:R-:W-:Y:S02]  /*5f20*/  IADD3 R195, P3, R114.reuse, 0x8060, RZ ;  /* 0x0000806072c37810 */ /* 0x040fe40007f7e0ff */
[C---:B------:R-:W-:Y:S02]  /*5f30*/  IADD3 R197, P6, R114.reuse, 0xc000, RZ ;  /* 0x0000c00072c57810 */ /* 0x040fe40007fde0ff */
[C---:B------:R-:W-:Y:S01]  /*5f40*/  IADD3 R3, P5, R114.reuse, 0xc020, RZ ;  /* 0x0000c02072037810 */ /* 0x040fe20007fbe0ff */
[--C-:B------:R-:W-:Y:S01]  /*5f50*/  IMAD.X R99, RZ, RZ, R115.reuse, P3 ;  /* 0x000000ffff637224 */ /* 0x100fe200018e0673 */
[C---:B------:R-:W-:Y:S01]  /*5f60*/  IADD3 R110, P2, R114.reuse, 0xc040, RZ ;  /* 0x0000c040726e7810 */ /* 0x040fe20007f5e0ff */
[--C-:B------:R-:W-:Y:S01]  /*5f70*/  IMAD.X R103, RZ, RZ, R115.reuse, P6 ;  /* 0x000000ffff677224 */ /* 0x100fe200030e0673 */
[----:B------:R-:W-:Y:S01]  /*5f80*/  IADD3 R6, P1, R114, 0xc060, RZ ;  /* 0x0000c06072067810 */ /* 0x000fe20007f3e0ff */
[--C-:B------:R-:W-:Y:S01]  /*5f90*/  IMAD.X R107, RZ, RZ, R115.reuse, P5 ;  /* 0x000000ffff6b7224 */ /* 0x100fe200028e0673 */
[----:B------:R-:W-:Y:S01]  /*5fa0*/  SHF.R.U64 R30, R30, 0x3, RZ ;  /* 0x000000031e1e7819 */ /* 0x000fe200000012ff */
[----:B------:R-:W-:Y:S01]  /*5fb0*/  IMAD.X R111, RZ, RZ, R115, P2 ;  /* 0x000000ffff6f7224 */ /* 0x000fe200010e0673 */
[----:B------:R-:W-:-:S02]  /*5fc0*/  LOP3.LUT R62, R187, 0x380, RZ, 0xc0, !PT ;  /* 0x00000380bb3e7812 */ /* 0x000fc400078ec0ff */
[----:B------:R-:W-:Y:S01]  /*5fd0*/  LOP3.LUT R114, R13, R114, RZ, 0x3c, !PT ;  /* 0x000000720d727212 */ /* 0x000fe200078e3cff */
[----:B------:R-:W-:Y:S01]  /*5fe0*/  IMAD.X R13, RZ, RZ, R115, P1 ;  /* 0x000000ffff0d7224 */ /* 0x000fe200008e0673 */
[----:B------:R-:W-:Y:S02]  /*5ff0*/  SHF.R.U64 R38, R38, 0x3, RZ ;  /* 0x0000000326267819 */ /* 0x000fe400000012ff */
[----:B------:R-:W-:Y:S02]  /*6000*/  LOP3.LUT R70, R189, 0x380, RZ, 0xc0, !PT ;  /* 0x00000380bd467812 */ /* 0x000fe400078ec0ff */
[----:B------:R-:W-:Y:S02]  /*6010*/  LOP3.LUT R14, R14, R175, RZ, 0x3c, !PT ;  /* 0x000000af0e0e7212 */ /* 0x000fe400078e3cff */
[----:B------:R-:W-:Y:S02]  /*6020*/  SHF.R.U64 R46, R46, 0x3, RZ ;  /* 0x000000032e2e7819 */ /* 0x000fe400000012ff */
[----:B------:R-:W-:-:S02]  /*6030*/  LOP3.LUT R78, R191, 0x380, RZ, 0xc0, !PT ;  /* 0x00000380bf4e7812 */ /* 0x000fc400078ec0ff */
[----:B------:R-:W-:Y:S02]  /*6040*/  LOP3.LUT R20, R20, R177, RZ, 0x3c, !PT ;  /* 0x000000b114147212 */ /* 0x000fe400078e3cff */
        /* <DEDUP_REMOVED lines=8> */
[----:B------:R-:W-:Y:S01]  /*60d0*/  MOV R114, R114 ;  /* 0x0000007200727202 */ /* 0x000fe20000000f00 */
[----:B------:R-:W-:Y:S01]  /*60e0*/  BAR.SYNC.DEFER_BLOCKING 0x1, 0x100 ;  /* 0x0044000000007b1d */ /* 0x000fe20000010000 */
[----:B------:R-:W-:Y:S02]  /*60f0*/  LOP3.LUT R46, R46, R183, RZ, 0x3c, !PT ;  /* 0x000000b72e2e7212 */ /* 0x000fe400078e3cff */
[----:B------:R-:W-:-:S02]  /*6100*/  SHF.R.U64 R78, R78, 0x3, RZ ;  /* 0x000000034e4e7819 */ /* 0x000fc400000012ff */
[----:B------:R-:W-:Y:S02]  /*6110*/  LOP3.LUT R106, R3, 0x380, RZ, 0xc0, !PT ;  /* 0x00000380036a7812 */ /* 0x000fe400078ec0ff */
[----:B------:R-:W-:Y:S02]  /*6120*/  LOP3.LUT R115, R110, 0x380, RZ, 0xc0, !PT ;  /* 0x000003806e737812 */ /* 0x000fe400078ec0ff */
[----:B------:R-:W-:Y:S02]  /*6130*/  MOV R14, R14 ;  /* 0x0000000e000e7202 */ /* 0x000fe40000000f00 */
[----:B------:R-:W-:Y:S02]  /*6140*/  LOP3.LUT R54, R54, R185, RZ, 0x3c, !PT ;  /* 0x000000b936367212 */ /* 0x000fe400078e3cff */
[----:B------:R-:W-:Y:S02]  /*6150*/  SHF.R.U64 R94, R94, 0x3, RZ ;  /* 0x000000035e5e7819 */ /* 0x000fe400000012ff */
[----:B------:R-:W-:-:S02]  /*6160*/  LOP3.LUT R163, R6, 0x380, RZ, 0xc0, !PT ;  /* 0x0000038006a37812 */ /* 0x000fc400078ec0ff */
[----:B------:R-:W-:Y:S02]  /*6170*/  MOV R20, R20 ;  /* 0x0000001400147202 */ /* 0x000fe40000000f00 */
[----:B------:R-:W-:Y:S02]  /*6180*/  LOP3.LUT R62, R62, R187, RZ, 0x3c, !PT ;  /* 0x000000bb3e3e7212 */ /* 0x000fe400078e3cff */
[----:B------:R-:W-:Y:S02]  /*6190*/  SHF.R.U64 R98, R98, 0x3, RZ ;  /* 0x0000000362627819 */ /* 0x000fe400000012ff */
[----:B------:R-:W-:Y:S01]  /*61a0*/  MOV R30, R30 ;  /* 0x0000001e001e7202 */ /* 0x000fe20000000f00 */
[----:B------:R0:W-:Y:S01]  /*61b0*/  STSM.16.M88.4 [R114], R24 ;  /* 0x0000001872007844 */ /* 0x0001e20000000200 */
[----:B------:R-:W-:Y:S02]  /*61c0*/  LOP3.LUT R70, R70, R189, RZ, 0x3c, !PT ;  /* 0x000000bd46467212 */ /* 0x000fe400078e3cff */
[----:B------:R-:W-:Y:S01]  /*61d0*/  SHF.R.U64 R102, R102, 0x3, RZ ;  /* 0x0000000366667819 */ /* 0x000fe200000012ff */
[----:B------:R-:W-:Y:S01]  /*61e0*/  STSM.16.M88.4 [R14], R32 ;  /* 0x000000200e007844 */ /* 0x000fe20000000200 */
[----:B------:R-:W-:-:S02]  /*61f0*/  MOV R38, R38 ;  /* 0x0000002600267202 */ /* 0x000fc40000000f00 */
[----:B------:R-:W-:Y:S01]  /*6200*/  F2FP.BF16.F32.PACK_AB R59, R155, R59 ;  /* 0x0000003b9b3b723e */ /* 0x000fe200000010ff */
[----:B------:R-:W-:Y:S01]  /*6210*/  STSM.16.M88.4 [R20], R40 ;  /* 0x0000002814007844 */ /* 0x000fe20000000200 */
[----:B------:R-:W-:Y:S02]  /*6220*/  F2FP.BF16.F32.PACK_AB R65, R154, R66 ;  /* 0x000000429a41723e */ /* 0x000fe400000010ff */
[----:B------:R-:W-:Y:S01]  /*6230*/  F2FP.BF16.F32.PACK_AB R72, R73, R72 ;  /* 0x000000484948723e */ /* 0x000fe200000010ff */
[----:B------:R-:W-:Y:S01]  /*6240*/  STSM.16.M88.4 [R30], R48 ;  /* 0x000000301e007844 */ /* 0x000fe20000000200 */
[----:B------:R-:W-:Y:S02]  /*6250*/  LOP3.LUT R78, R78, R191, RZ, 0x3c, !PT ;  /* 0x000000bf4e4e7212 */ /* 0x000fe400078e3cff */
[----:B------:R-:W-:Y:S01]  /*6260*/  SHF.R.U64 R28, R106, 0x3, RZ ;  /* 0x000000036a1c7819 */ /* 0x000fe200000012ff */
[----:B------:R-:W-:Y:S01]  /*6270*/  STSM.16.M88.4 [R38], R56 ;  /* 0x0000003826007844 */ /* 0x000fe20000000200 */
[----:B------:R-:W-:-:S02]  /*6280*/  SHF.R.U64 R29, R115, 0x3, RZ ;  /* 0x00000003731d7819 */ /* 0x000fc400000012ff */
[----:B------:R-:W-:Y:S02]  /*6290*/  MOV R46, R46 ;  /* 0x0000002e002e7202 */ /* 0x000fe40000000f00 */
[----:B------:R-:W-:Y:S02]  /*62a0*/  F2FP.BF16.F32.PACK_AB R66, R69, R68 ;  /* 0x000000444542723e */ /* 0x000fe400000010ff */
[----:B------:R-:W-:Y:S02]  /*62b0*/  F2FP.BF16.F32.PACK_AB R67, R153, R67 ;  /* 0x000000439943723e */ /* 0x000fe400000010ff */
[----:B------:R-:W-:Y:S02]  /*62c0*/  F2FP.BF16.F32.PACK_AB R73, R152, R74 ;  /* 0x0000004a9849723e */ /* 0x000fe400000010ff */
[----:B------:R-:W-:Y:S01]  /*62d0*/  F2FP.BF16.F32.PACK_AB R80, R81, R80 ;  /* 0x000000505150723e */ /* 0x000fe200000010ff */
[----:B------:R-:W-:Y:S01]  /*62e0*/  STSM.16.M88.4 [R46], R64 ;  /* 0x000000402e007844 */ /* 0x000fe20000000200 */
[----:B------:R-:W-:-:S02]  /*62f0*/  LOP3.LUT R94, R94, R193, RZ, 0x3c, !PT ;  /* 0x000000c15e5e7212 */ /* 0x000fc400078e3cff */
[----:B------:R-:W-:Y:S02]  /*6300*/  SHF.R.U64 R115, R163, 0x3, RZ ;  /* 0x00000003a3737819 */ /* 0x000fe400000012ff */
[----:B------:R-:W-:Y:S02]  /*6310*/  MOV R54, R54 ;  /* 0x0000003600367202 */ /* 0x000fe40000000f00 */
[----:B------:R-:W-:Y:S02]  /*6320*/  F2FP.BF16.F32.PACK_AB R74, R77, R76 ;  /* 0x0000004c4d4a723e */ /* 0x000fe400000010ff */
[----:B------:R-:W-:Y:S01]  /*6330*/  F2FP.BF16.F32.PACK_AB R75, R11, R75 ;  /* 0x0000004b0b4b723e */ /* 0x000fe200000010ff */
[----:B------:R-:W-:Y:S01]  /*6340*/  IMAD.U32 R11, RZ, RZ, UR7 ;  /* 0x00000007ff0b7e24 */ /* 0x000fe2000f8e00ff */
[----:B------:R-:W-:Y:S01]  /*6350*/  F2FP.BF16.F32.PACK_AB R81, R10, R82 ;  /* 0x000000520a51723e */ /* 0x000fe200000010ff */
[----:B------:R-:W-:Y:S01]  /*6360*/  IMAD.U32 R10, RZ, RZ, UR4 ;  /* 0x00000004ff0a7e24 */ /* 0x000fe2000f8e00ff */
[----:B------:R-:W-:Y:S01]  /*6370*/  LOP3.LUT R98, R98, R195, RZ, 0x3c, !PT ;  /* 0x000000c362627212 */ /* 0x000fe200078e3cff */
[----:B------:R-:W-:Y:S01]  /*6380*/  STSM.16.M88.4 [R54], R72 ;  /* 0x0000004836007844 */ /* 0x000fe20000000200 */
[----:B------:R-:W-:-:S02]  /*6390*/  MOV R62, R62 ;  /* 0x0000003e003e7202 */ /* 0x000fc40000000f00 */
[----:B------:R-:W-:Y:S02]  /*63a0*/  F2FP.BF16.F32.PACK_AB R82, R85, R84 ;  /* 0x000000545552723e */ /* 0x000fe400000010ff */
[----:B------:R-:W-:Y:S02]  /*63b0*/  F2FP.BF16.F32.PACK_AB R83, R83, R86 ;  /* 0x000000565353723e */ /* 0x000fe400000010ff */
[----:B------:R-:W-:Y:S02]  /*63c0*/  LOP3.LUT R102, R102, R197, RZ, 0x3c, !PT ;  /* 0x000000c566667212 */ /* 0x000fe400078e3cff */
[----:B------:R-:W-:Y:S01]  /*63d0*/  MOV R70, R70 ;  /* 0x0000004600467202 */ /* 0x000fe20000000f00 */
[----:B------:R1:W-:Y:S01]  /*63e0*/  STSM.16.M88.4 [R62], R80 ;  /* 0x000000503e007844 */ /* 0x0003e20000000200 */
[----:B------:R-:W-:Y:S02]  /*63f0*/  F2FP.BF16.F32.PACK_AB R84, R89, R88 ;  /* 0x000000585954723e */ /* 0x000fe400000010ff */
[----:B------:R-:W-:-:S02]  /*6400*/  F2FP.BF16.F32.PACK_AB R85, R91, R90 ;  /* 0x0000005a5b55723e */ /* 0x000fc400000010ff */
[----:B------:R-:W-:Y:S02]  /*6410*/  F2FP.BF16.F32.PACK_AB R86, R93, R92 ;  /* 0x0000005c5d56723e */ /* 0x000fe400000010ff */
[----:B------:R-:W-:Y:S02]  /*6420*/  F2FP.BF16.F32.PACK_AB R87, R164, R87 ;  /* 0x00000057a457723e */ /* 0x000fe400000010ff */
[----:B------:R-:W-:Y:S02]  /*6430*/  F2FP.BF16.F32.PACK_AB R165, R166, R165 ;  /* 0x000000a5a6a5723e */ /* 0x000fe400000010ff */
[----:B------:R-:W-:Y:S01]  /*6440*/  LOP3.LUT R106, R28, R3, RZ, 0x3c, !PT ;  /* 0x000000031c6a7212 */ /* 0x000fe200078e3cff */
[----:B------:R2:W-:Y:S01]  /*6450*/  STSM.16.M88.4 [R70], R84 ;  /* 0x0000005446007844 */ /* 0x0005e20000000200 */
[----:B------:R-:W-:Y:S02]  /*6460*/  MOV R78, R78 ;  /* 0x0000004e004e7202 */ /* 0x000fe40000000f00 */
[----:B------:R-:W-:-:S02]  /*6470*/  F2FP.BF16.F32.PACK_AB R164, R97, R96 ;  /* 0x0000006061a4723e */ /* 0x000fc400000010ff */
[----:B------:R-:W-:Y:S02]  /*6480*/  F2FP.BF16.F32.PACK_AB R167, R168, R167 ;  /* 0x000000a7a8a7723e */ /* 0x000fe400000010ff */
[----:B------:R-:W-:Y:S02]  /*6490*/  F2FP.BF16.F32.PACK_AB R169, R170, R169 ;  /* 0x000000a9aaa9723e */ /* 0x000fe400000010ff */
[----:B------:R-:W-:Y:S02]  /*64a0*/  LOP3.LUT R110, R29, R110, RZ, 0x3c, !PT ;  /* 0x0000006e1d6e7212 */ /* 0x000fe400078e3cff */
[----:B------:R-:W-:Y:S02]  /*64b0*/  LOP3.LUT R12, R115, R6, RZ, 0x3c, !PT ;  /* 0x00000006730c7212 */ /* 0x000fe400078e3cff */
[----:B------:R-:W-:Y:S02]  /*64c0*/  MOV R94, R94 ;  /* 0x0000005e005e7202 */ /* 0x000fe40000000f00 */
[----:B------:R-:W-:-:S02]  /*64d0*/  F2FP.BF16.F32.PACK_AB R171, R172, R171 ;  /* 0x000000abacab723e */ /* 0x000fc400000010ff */
[----:B------:R-:W-:Y:S02]  /*64e0*/  F2FP.BF16.F32.PACK_AB R112, R113, R112 ;  /* 0x000000707170723e */ /* 0x000fe400000010ff */
[----:B------:R-:W-:Y:S02]  /*64f0*/  F2FP.BF16.F32.PACK_AB R120, R121, R120 ;  /* 0x000000787978723e */ /* 0x000fe400000010ff */
[----:B0-----:R-:W-:Y:S02]  /*6500*/  F2FP.BF16.F32.PACK_AB R114, R117, R116 ;  /* 0x000000747572723e */ /* 0x001fe400000010ff */
[----:B------:R-:W-:Y:S02]  /*6510*/  F2FP.BF16.F32.PACK_AB R128, R129, R128 ;  /* 0x000000808180723e */ /* 0x000fe400000010ff */
[----:B------:R-:W-:Y:S02]  /*6520*/  F2FP.BF16.F32.PACK_AB R136, R137, R136 ;  /* 0x000000888988723e */ /* 0x000fe400000010ff */
[----:B------:R-:W-:-:S02]  /*6530*/  F2FP.BF16.F32.PACK_AB R144, R145, R144 ;  /* 0x000000909190723e */ /* 0x000fc400000010ff */
[----:B------:R-:W-:Y:S01]  /*6540*/  PLOP3.LUT P0, PT, PT, PT, UP0, 0x80, 0x0 ;  /* 0x000000000000781c */ /* 0x000fe20003f0f008 */
[----:B------:R-:W-:Y:S01]  /*6550*/  UISETP.NE.U32.AND UP1, UPT, UR8, URZ, UPT ;  /* 0x0000003f0800728c */ /* 0x000fe2000bf25070 */
[----:B------:R-:W-:Y:S01]  /*6560*/  F2FP.BF16.F32.PACK_AB R166, R101, R100 ;  /* 0x0000006465a6723e */ /* 0x000fe200000010ff */
[----:B------:R-:W-:Y:S01]  /*6570*/  ULDC UR7, c[0x0][0xa88] ;  /* 0x0002a20000077ab9 */ /* 0x000fe20000000800 */
[----:B------:R-:W-:Y:S01]  /*6580*/  F2FP.BF16.F32.PACK_AB R168, R105, R104 ;  /* 0x0000006869a8723e */ /* 0x000fe200000010ff */
[----:B------:R-:W-:Y:S01]  /*6590*/  UMOV UR4, URZ ;  /* 0x0000003f00047c82 */ /* 0x000fe20008000000 */
[----:B------:R-:W-:Y:S01]  /*65a0*/  F2FP.BF16.F32.PACK_AB R170, R109, R108 ;  /* 0x0000006c6daa723e */ /* 0x000fe200000010ff */
[----:B------:R2:W-:Y:S01]  /*65b0*/  STSM.16.M88.4 [R78], R164 ;  /* 0x000000a44e007844 */ /* 0x0005e20000000200 */
[----:B------:R-:W-:Y:S01]  /*65c0*/  MOV R98, R98 ;  /* 0x0000006200627202 */ /* 0x000fe20000000f00 */
[----:B-1----:R-:W0:Y:S01]  /*65d0*/  LDC R80, c[0x0][0xbe8] ;  /* 0x0002fa00ff507b82 */ /* 0x002e220000000800 */
[----:B------:R-:W-:Y:S01]  /*65e0*/  F2FP.BF16.F32.PACK_AB R113, R174, R173 ;  /* 0x000000adae71723e */ /* 0x000fe200000010ff */
[----:B------:R2:W-:Y:S01]  /*65f0*/  STSM.16.M88.4 [R94], R168 ;  /* 0x000000a85e007844 */ /* 0x0005e20000000200 */
[----:B------:R-:W-:-:S02]  /*6600*/  F2FP.BF16.F32.PACK_AB R115, R119, R118 ;  /* 0x000000767773723e */ /* 0x000fc400000010ff */
[----:B------:R-:W-:Y:S02]  /*6610*/  F2FP.BF16.F32.PACK_AB R121, R123, R122 ;  /* 0x0000007a7b79723e */ /* 0x000fe400000010ff */
[----:B------:R-:W-:Y:S01]  /*6620*/  MOV R102, R102 ;  /* 0x0000006600667202 */ /* 0x000fe20000000f00 */
[----:B------:R2:W-:Y:S01]  /*6630*/  STSM.16.M88.4 [R98], R112 ;  /* 0x0000007062007844 */ /* 0x0005e20000000200 */
[----:B------:R-:W-:Y:S02]  /*6640*/  F2FP.BF16.F32.PACK_AB R122, R125, R124 ;  /* 0x0000007c7d7a723e */ /* 0x000fe400000010ff */
[----:B------:R-:W-:Y:S02]  /*6650*/  F2FP.BF16.F32.PACK_AB R123, R127, R126 ;  /* 0x0000007e7f7b723e */ /* 0x000fe400000010ff */
[----:B------:R-:W-:Y:S02]  /*6660*/  F2FP.BF16.F32.PACK_AB R129, R131, R130 ;  /* 0x000000828381723e */ /* 0x000fe400000010ff */
[----:B------:R-:W-:Y:S01]  /*6670*/  MOV R106, R106 ;  /* 0x0000006a006a7202 */ /* 0x000fe20000000f00 */
[----:B------:R2:W-:Y:S01]  /*6680*/  STSM.16.M88.4 [R102], R120 ;  /* 0x0000007866007844 */ /* 0x0005e20000000200 */
[----:B------:R-:W-:-:S02]  /*6690*/  F2FP.BF16.F32.PACK_AB R130, R133, R132 ;  /* 0x000000848582723e */ /* 0x000fc400000010ff */
[----:B------:R-:W-:Y:S02]  /*66a0*/  F2FP.BF16.F32.PACK_AB R131, R135, R134 ;  /* 0x000000868783723e */ /* 0x000fe400000010ff */
[----:B------:R-:W-:Y:S02]  /*66b0*/  F2FP.BF16.F32.PACK_AB R137, R139, R138 ;  /* 0x0000008a8b89723e */ /* 0x000fe400000010ff */
[----:B------:R-:W-:Y:S01]  /*66c0*/  MOV R110, R110 ;  /* 0x0000006e006e7202 */ /* 0x000fe20000000f00 */
[----:B------:R2:W-:Y:S01]  /*66d0*/  STSM.16.M88.4 [R106], R128 ;  /* 0x000000806a007844 */ /* 0x0005e20000000200 */
[----:B------:R-:W-:Y:S02]  /*66e0*/  F2FP.BF16.F32.PACK_AB R138, R141, R140 ;  /* 0x0000008c8d8a723e */ /* 0x000fe400000010ff */
[----:B------:R-:W-:Y:S02]  /*66f0*/  F2FP.BF16.F32.PACK_AB R139, R143, R142 ;  /* 0x0000008e8f8b723e */ /* 0x000fe400000010ff */
[----:B------:R-:W-:-:S02]  /*6700*/  F2FP.BF16.F32.PACK_AB R145, R147, R146 ;  /* 0x000000929391723e */ /* 0x000fc400000010ff */
[----:B------:R-:W-:Y:S01]  /*6710*/  MOV R12, R12 ;  /* 0x0000000c000c7202 */ /* 0x000fe20000000f00 */
[----:B------:R2:W-:Y:S01]  /*6720*/  STSM.16.M88.4 [R110], R136 ;  /* 0x000000886e007844 */ /* 0x0005e20000000200 */
[----:B------:R-:W-:Y:S02]  /*6730*/  F2FP.BF16.F32.PACK_AB R146, R149, R148 ;  /* 0x000000949592723e */ /* 0x000fe400000010ff */
[----:B------:R-:W-:-:S05]  /*6740*/  F2FP.BF16.F32.PACK_AB R147, R151, R150 ;  /* 0x000000969793723e */ /* 0x000fca00000010ff */
[----:B------:R2:W-:Y:S01]  /*6750*/  STSM.16.M88.4 [R12], R144 ;  /* 0x000000900c007844 */ /* 0x0005e20000000200 */
[----:B------:R-:W-:Y:S06]  /*6760*/  BAR.SYNC.DEFER_BLOCKING 0x1, 0x100 ;  /* 0x0044000000007b1d */ /* 0x000fec0000010000 */
[----:B------:R-:W3:Y:S01]  /*6770*/  @P0 LDG.E R3, desc[UR40][R10.64] ;  /* 0x000000280a030981 */ /* 0x000ee2000c1e1900 */
[----:B------:R-:W-:Y:S01]  /*6780*/  UISETP.NE.AND.EX UP1, UPT, UR9, URZ, UPT, UP1 ;  /* 0x0000003f0900728c */ /* 0x000fe2000bf25310 */
[----:B0-----:R-:W-:Y:S01]  /*6790*/  ISETP.NE.AND P1, PT, R80, 0x1, PT ;  /* 0x000000015000780c */ /* 0x001fe20003f25270 */
[----:B------:R-:W-:-:S04]  /*67a0*/  IMAD.U32 R14, RZ, RZ, UR44 ;  /* 0x0000002cff0e7e24 */ /* 0x000fc8000f8e00ff */
[----:B------:R-:W-:-:S05]  /*67b0*/  PLOP3.LUT P2, PT, PT, PT, UP1, 0x80, 0x0 ;  /* 0x000000000000781c */ /* 0x000fca0003f4f018 */
[----:B------:R-:W-:-:S03]  /*67c0*/  @UP1 UIADD3 UR8, UP2, UR10, UR8, URZ ;  /* 0x000000080a081290 */ /* 0x000fc6000ff5e03f */
[----:B------:R-:W0:Y:S01]  /*67d0*/  @P1 LDC R6, c[0x0][0xbec] ;  /* 0x0002fb00ff061b82 */ /* 0x000e220000000800 */
[----:B------:R-:W-:Y:S02]  /*67e0*/  @UP1 UIADD3.X UR9, UR11, UR9, URZ, UP2, !UPT ;  /* 0x000000090b091290 */ /* 0x000fe400097fe43f */
[----:B------:R-:W-:-:S04]  /*67f0*/  IMAD.U32 R20, RZ, RZ, UR8 ;  /* 0x00000008ff147e24 */ /* 0x000fc8000f8e00ff */
[----:B------:R-:W-:Y:S01]  /*6800*/  IMAD.U32 R21, RZ, RZ, UR9 ;  /* 0x00000009ff157e24 */ /* 0x000fe2000f8e00ff */
[----:B------:R-:W1:Y:S01]  /*6810*/  @P1 LDC R13, c[0x0][0xbf0] ;  /* 0x0002fc00ff0d1b82 */ /* 0x000e620000000800 */
[----:B---3--:R-:W-:Y:S01]  /*6820*/  @P0 R2UR UR4, R3 ;  /* 0x00000000030402ca */ /* 0x008fe200000e0000 */
[----:B------:R-:W-:-:S06]  /*6830*/  IMAD.U32 R3, RZ, RZ, UR7 ;  /* 0x00000007ff037e24 */ /* 0x000fcc000f8e00ff */
[----:B------:R2:W5:Y:S01]  /*6840*/  @P2 LDG.E R3, desc[UR40][R20.64] ;  /* 0x0000002814032981 */ /* 0x000562000c1e1900 */
[----:B01----:R-:W-:Y:S07]  /*6850*/  @P2 BRA `(.L_x_399) ;  /* 0x0000000000102947 */ /* 0x003fee0003800000 */
[----:B------:R-:W-:Y:S05]  /*6860*/  @!P0 BRA `(.L_x_399) ;  /* 0x00000000000c8947 */ /* 0x000fea0003800000 */
[----:B--2---:R-:W2:Y:S04]  /*6870*/  LDG.E R12, desc[UR40][R10.64] ;  /* 0x000000280a0c7981 */ /* 0x004ea8000c1e1900 */
[----:B-----5:R-:W2:Y:S02]  /*6880*/  LDG.E R3, desc[UR40][R10.64+0x4] ;  /* 0x000004280a037981 */ /* 0x020ea4000c1e1900 */
[----:B--2---:R-:W-:-:S07]  /*6890*/  IMAD.IADD R3, R3, 0x1, -R12 ;  /* 0x0000000103037824 */ /* 0x004fce00078e0a0c */
.L_x_399:
[----:B------:R-:W-:Y:S01]  /*68a0*/  USHF.R.S32.HI UR14, URZ, 0x1f, UR43 ;  /* 0x0000001f3f0e7899 */ /* 0x000fe2000801142b */
[----:B------:R-:W-:Y:S01]  /*68b0*/  IMAD R15, R14, 0x80, R203 ;  /* 0x000000800e0f7824 */ /* 0x000fe200078e02cb */
[----:B------:R-:W-:Y:S01]  /*68c0*/  ULDC.64 UR12, c[0x0][0xb90] ;  /* 0x0002e400000c7ab9 */ /* 0x000fe20000000a00 */
[----:B------:R-:W-:Y:S01]  /*68d0*/  USHF.R.S32.HI UR11, URZ, 0x1f, UR4 ;  /* 0x0000001f3f0b7899 */ /* 0x000fe20008011404 */
[----:B------:R-:W-:Y:S01]  /*68e0*/  IMAD R11, R22, 0x40, R2 ;  /* 0x00000040160b7824 */ /* 0x000fe200078e0202 */
[----:B------:R-:W-:Y:S01]  /*68f0*/  UIMAD UR7, UR14, UR12, URZ ;  /* 0x0000000c0e0772a4 */ /* 0x000fe2000f8e023f */
[----:B------:R-:W-:Y:S01]  /*6900*/  @P1 IMAD.HI.U32 R6, R15, R6, RZ ;  /* 0x000000060f061227 */ /* 0x000fe200078e00ff */
[----:B------:R-:W-:Y:S01]  /*6910*/  UMOV UR10, UR4 ;  /* 0x00000004000a7c82 */ /* 0x000fe20008000000 */
[----:B------:R-:W-:Y:S02]  /*6920*/  USEL UR45, UR45, URZ, !UP0 ;  /* 0x0000003f2d2d7287 */ /* 0x000fe4000c000000 */
[----:B------:R-:W-:Y:S01]  /*6930*/  UIMAD.WIDE.U32 UR8, UR43, UR12, UR10 ;  /* 0x0000000c2b0872a5 */ /* 0x000fe2000f8e000a */
[----:B------:R-:W-:Y:S01]  /*6940*/  IMAD.MOV.U32 R10, RZ, RZ, R15 ;  /* 0x000000ffff0a7224 */ /* 0x000fe200078e000f */
[----:B------:R-:W-:Y:S01]  /*6950*/  UIMAD UR7, UR43, UR13, UR7 ;  /* 0x0000000d2b0772a4 */ /* 0x000fe2000f8e0207 */
[----:B------:R-:W-:Y:S01]  /*6960*/  @P1 SHF.R.U32.HI R10, RZ, R13, R6 ;  /* 0x0000000dff0a1219 */ /* 0x000fe20000011606 */
[----:B------:R-:W-:Y:S01]  /*6970*/  USEL UR46, UR46, URZ, !UP0 ;  /* 0x0000003f2e2e7287 */ /* 0x000fe2000c000000 */
[----:B------:R-:W-:Y:S01]  /*6980*/  IMAD.WIDE R4, R11, 0x2, R4 ;  /* 0x000000020b047825 */ /* 0x000fe200078e0204 */
[----:B------:R-:W-:Y:S01]  /*6990*/  ULDC.64 UR12, c[0x0][0xb98] ;  /* 0x0002e600000c7ab9 */ /* 0x000fe20000000a00 */
[----:B------:R-:W-:Y:S01]  /*69a0*/  UIADD3 UR9, UR9, UR7, URZ ;  /* 0x0000000709097290 */ /* 0x000fe2000fffe03f */
[--C-:B------:R-:W-:Y:S01]  /*69b0*/  SHF.R.S32.HI R6, RZ, 0x1f, R10.reuse ;  /* 0x0000001fff067819 */ /* 0x100fe2000001140a */
[----:B------:R-:W-:Y:S01]  /*69c0*/  UIMAD UR7, UR45, UR12, URZ ;  /* 0x0000000c2d0772a4 */ /* 0x000fe2000f8e023f */
[----:B------:R-:W-:Y:S01]  /*69d0*/  IMAD.MOV R13, RZ, RZ, -R10 ;  /* 0x000000ffff0d7224 */ /* 0x000fe200078e0a0a */
[----:B------:R-:W-:Y:S01]  /*69e0*/  UIMAD.WIDE.U32 UR8, UR46, UR12, UR8 ;  /* 0x0000000c2e0872a5 */ /* 0x000fe2000f8e0008 */
[----:B------:R-:W-:Y:S01]  /*69f0*/  IADD3 R37, P2, R4, 0x5000, RZ ;  /* 0x0000500004257810 */ /* 0x000fe20007f5e0ff */
[----:B------:R-:W-:Y:S01]  /*6a00*/  UIMAD UR7, UR46, UR13, UR7 ;  /* 0x0000000d2e0772a4 */ /* 0x000fe2000f8e0207 */
[----:B------:R-:W-:Y:S01]  /*6a10*/  IMAD R13, R80, R13, R15 ;  /* 0x0000000d500d7224 */ /* 0x000fe200078e020f */
[----:B------:R-:W-:Y:S01]  /*6a20*/  IADD3 R25, P5, R4, 0x1000, RZ ;  /* 0x0000100004197810 */ /* 0x000fe20007fbe0ff */
[----:B--2--5:R-:W-:Y:S01]  /*6a30*/  IMAD R84, R3, R80, RZ ;  /* 0x0000005003547224 */ /* 0x024fe200078e02ff */
[----:B------:R-:W-:Y:S01]  /*6a40*/  IADD3 R10, P0, R10, UR8, RZ ;  /* 0x000000080a0a7c10 */ /* 0x000fe2000ff1e0ff */
[----:B------:R-:W-:Y:S01]  /*6a50*/  ULDC.64 UR12, c[0x0][0xaa0] ;  /* 0x0002a800000c7ab9 */ /* 0x000fe20000000a00 */
[----:B------:R-:W-:Y:S01]  /*6a60*/  IMAD.U32 R11, RZ, RZ, UR7 ;  /* 0x00000007ff0b7e24 */ /* 0x000fe2000f8e00ff */
[----:B------:R-:W-:-:S02]  /*6a70*/  IADD3 R29, P4, R4, 0x2000, RZ ;  /* 0x00002000041d7810 */ /* 0x000fc40007f9e0ff */
[----:B------:R-:W-:Y:S02]  /*6a80*/  IADD3 R57, P3, R4, 0x4000, RZ ;  /* 0x0000400004397810 */ /* 0x000fe40007f7e0ff */
[----:B------:R-:W-:Y:S01]  /*6a90*/  IADD3.X R11, R6, UR9, R11, P0, !PT ;  /* 0x00000009060b7c10 */ /* 0x000fe200087fe40b */
[----:B------:R-:W-:Y:S01]  /*6aa0*/  ULDC.64 UR8, c[0x0][0xb88] ;  /* 0x0002e20000087ab9 */ /* 0x000fe20000000a00 */
[----:B------:R-:W-:Y:S02]  /*6ab0*/  SHF.R.S32.HI R6, RZ, 0x1f, R13 ;  /* 0x0000001fff067819 */ /* 0x000fe4000001140d */
[----:B------:R-:W-:Y:S01]  /*6ac0*/  IADD3 R33, P0, R4, 0x3000, RZ ;  /* 0x0000300004217810 */ /* 0x000fe20007f1e0ff */
[----:B------:R-:W-:Y:S01]  /*6ad0*/  IMAD.WIDE.U32 R10, R13, UR8, R10 ;  /* 0x000000080d0a7c25 */ /* 0x000fe2000f8e000a */
[----:B------:R-:W-:Y:S02]  /*6ae0*/  LOP3.LUT R36, R37, 0x380, RZ, 0xc0, !PT ;  /* 0x0000038025247812 */ /* 0x000fe400078ec0ff */
[----:B------:R-:W-:Y:S01]  /*6af0*/  LOP3.LUT R32, R33, 0x380, RZ, 0xc0, !PT ;  /* 0x0000038021207812 */ /* 0x000fe200078ec0ff */
[----:B------:R-:W-:Y:S01]  /*6b00*/  IMAD R6, R6, UR8, RZ ;  /* 0x0000000806067c24 */ /* 0x000fe2000f8e02ff */
[----:B------:R-:W-:-:S02]  /*6b10*/  LOP3.LUT R24, R25, 0x380, RZ, 0xc0, !PT ;  /* 0x0000038019187812 */ /* 0x000fc400078ec0ff */
[----:B------:R-:W-:Y:S01]  /*6b20*/  SHF.R.U64 R32, R32, 0x3, RZ ;  /* 0x0000000320207819 */ /* 0x000fe200000012ff */
[----:B------:R-:W-:Y:S01]  /*6b30*/  IMAD R15, R13, UR9, R6 ;  /* 0x000000090d0f7c24 */ /* 0x000fe2000f8e0206 */
[----:B------:R-:W-:Y:S01]  /*6b40*/  LOP3.LUT R28, R29, 0x380, RZ, 0xc0, !PT ;  /* 0x000003801d1c7812 */ /* 0x000fe200078ec0ff */
[----:B------:R-:W-:Y:S01]  /*6b50*/  ULDC.64 UR8, c[0x0][0xb50] ;  /* 0x0002d40000087ab9 */ /* 0x000fe20000000a00 */
[----:B------:R-:W-:Y:S01]  /*6b60*/  LOP3.LUT R56, R57, 0x380, RZ, 0xc0, !PT ;  /* 0x0000038039387812 */ /* 0x000fe200078ec0ff */
[----:B------:R-:W-:Y:S01]  /*6b70*/  IMAD.IADD R11, R11, 0x1, R15 ;  /* 0x000000010b0b7824 */ /* 0x000fe200078e020f */
[----:B------:R-:W-:Y:S01]  /*6b80*/  LEA R14, P6, R10, UR8, 0x2 ;  /* 0x000000080a0e7c11 */ /* 0x000fe2000f8c10ff */
[----:B------:R-:W-:Y:S01]  /*6b90*/  IMAD.U32 R6, RZ, RZ, UR44 ;  /* 0x0000002cff067e24 */ /* 0x000fe2000f8e00ff */
[----:B------:R-:W-:Y:S01]  /*6ba0*/  LOP3.LUT R32, R32, R33, RZ, 0x3c, !PT ;  /* 0x0000002120207212 */ /* 0x000fe200078e3cff */
[----:B------:R-:W-:Y:S01]  /*6bb0*/  IMAD.X R33, RZ, RZ, R5, P0 ;  /* 0x000000ffff217224 */ /* 0x000fe200000e0605 */
[----:B------:R-:W-:Y:S01]  /*6bc0*/  SHF.R.U64 R36, R36, 0x3, RZ ;  /* 0x0000000324247819 */ /* 0x000fe200000012ff */
[----:B------:R-:W-:Y:S01]  /*6bd0*/  SHFL.IDX PT, R20, R14, RZ, 0x1c1f ;  /* 0x001c1fff0e147589 */ /* 0x000fe200000e0000 */
[----:B------:R-:W-:Y:S01]  /*6be0*/  SHF.R.U64 R24, R24, 0x3, RZ ;  /* 0x0000000318187819 */ /* 0x000fe200000012ff */
[----:B------:R-:W-:Y:S01]  /*6bf0*/  IMAD R27, R6, 0x80, R201 ;  /* 0x00000080061b7824 */ /* 0x000fe200078e02c9 */
[----:B------:R-:W-:Y:S01]  /*6c00*/  SHF.R.U64 R28, R28, 0x3, RZ ;  /* 0x000000031c1c7819 */ /* 0x000fe200000012ff */
[----:B------:R-:W-:Y:S01]  /*6c10*/  SHFL.IDX PT, R50, R14, 0x1, 0x1c1f ;  /* 0x003c1f000e327f89 */ /* 0x000fe200000e0000 */
[----:B------:R-:W-:Y:S01]  /*6c20*/  SHF.R.U64 R56, R56, 0x3, RZ ;  /* 0x0000000338387819 */ /* 0x000fe200000012ff */
[----:B------:R-:W-:Y:S01]  /*6c30*/  VIADD R6, R27, 0x8 ;  /* 0x000000081b067836 */ /* 0x000fe20000000000 */
[----:B------:R-:W-:-:S02]  /*6c40*/  IADD3 R61, P0, R4, 0x9000, RZ ;  /* 0x00009000043d7810 */ /* 0x000fc40007f1e0ff */
[----:B------:R-:W-:Y:S02]  /*6c50*/  LEA.HI.X R15, R10, UR9, R11, 0x2, P6 ;  /* 0x000000090a0f7c11 */ /* 0x000fe4000b0f140b */
[----:B------:R-:W-:Y:S01]  /*6c60*/  LOP3.LUT R36, R36, R37, RZ, 0x3c, !PT ;  /* 0x0000002524247212 */ /* 0x000fe200078e3cff */
[--C-:B------:R-:W-:Y:S01]  /*6c70*/  IMAD.X R37, RZ, RZ, R5.reuse, P2 ;  /* 0x000000ffff257224 */ /* 0x100fe200010e0605 */
[----:B------:R-:W-:Y:S01]  /*6c80*/  LOP3.LUT R24, R24, R25, RZ, 0x3c, !PT ;  /* 0x0000001918187212 */ /* 0x000fe200078e3cff */
[--C-:B------:R-:W-:Y:S01]  /*6c90*/  IMAD.X R25, RZ, RZ, R5.reuse, P5 ;  /* 0x000000ffff197224 */ /* 0x100fe200028e0605 */
[----:B------:R-:W-:Y:S01]  /*6ca0*/  LOP3.LUT R28, R28, R29, RZ, 0x3c, !PT ;  /* 0x0000001d1c1c7212 */ /* 0x000fe200078e3cff */
[--C-:B------:R-:W-:Y:S01]  /*6cb0*/  IMAD.X R29, RZ, RZ, R5.reuse, P4 ;  /* 0x000000ffff1d7224 */ /* 0x100fe200020e0605 */
[----:B------:R-:W-:Y:S01]  /*6cc0*/  LOP3.LUT R56, R56, R57, RZ, 0x3c, !PT ;  /* 0x0000003938387212 */ /* 0x000fe200078e3cff */
[----:B------:R-:W-:Y:S01]  /*6cd0*/  IMAD.X R57, RZ, RZ, R5, P3 ;  /* 0x000000ffff397224 */ /* 0x000fe200018e0605 */
[----:B------:R-:W-:Y:S01]  /*6ce0*/  LOP3.LUT R60, R61, 0x380, RZ, 0xc0, !PT ;  /* 0x000003803d3c7812 */ /* 0x000fe200078ec0ff */
[----:B------:R-:W0:Y:S01]  /*6cf0*/  SHFL.IDX PT, R21, R15, RZ, 0x1c1f ;  /* 0x001c1fff0f157589 */ /* 0x000e2200000e0000 */
[----:B------:R-:W-:-:S02]  /*6d00*/  IADD3 R11, P2, R4, 0xb000, RZ ;  /* 0x0000b000040b7810 */ /* 0x000fc40007f5e0ff */
[C---:B------:R-:W-:Y:S01]  /*6d10*/  IADD3 R41, P6, R4.reuse, 0x6000, RZ ;  /* 0x0000600004297810 */ /* 0x040fe20007fde0ff */
[----:B------:R-:W1:Y:S01]  /*6d20*/  SHFL.IDX PT, R51, R15, 0x1, 0x1c1f ;  /* 0x003c1f000f337f89 */ /* 0x000e6200000e0000 */
[C---:B------:R-:W-:Y:S02]  /*6d30*/  IADD3 R45, P5, R4.reuse, 0x7000, RZ ;  /* 0x00007000042d7810 */ /* 0x040fe40007fbe0ff */
[C---:B------:R-:W-:Y:S02]  /*6d40*/  IADD3 R69, P4, R4.reuse, 0x8000, RZ ;  /* 0x0000800004457810 */ /* 0x040fe40007f9e0ff */
[----:B------:R-:W-:Y:S02]  /*6d50*/  IADD3 R49, P3, R4, 0xa000, RZ ;  /* 0x0000a00004317810 */ /* 0x000fe40007f7e0ff */
[----:B------:R-:W-:Y:S02]  /*6d60*/  SHF.R.U64 R60, R60, 0x3, RZ ;  /* 0x000000033c3c7819 */ /* 0x000fe400000012ff */
[----:B------:R-:W-:-:S02]  /*6d70*/  LOP3.LUT R10, R11, 0x380, RZ, 0xc0, !PT ;  /* 0x000003800b0a7812 */ /* 0x000fc400078ec0ff */
[----:B------:R-:W-:Y:S02]  /*6d80*/  LOP3.LUT R40, R41, 0x380, RZ, 0xc0, !PT ;  /* 0x0000038029287812 */ /* 0x000fe400078ec0ff */
[----:B------:R-:W-:Y:S02]  /*6d90*/  LOP3.LUT R44, R45, 0x380, RZ, 0xc0, !PT ;  /* 0x000003802d2c7812 */ /* 0x000fe400078ec0ff */
[----:B------:R-:W-:Y:S02]  /*6da0*/  LOP3.LUT R68, R69, 0x380, RZ, 0xc0, !PT ;  /* 0x0000038045447812 */ /* 0x000fe400078ec0ff */
[----:B------:R-:W-:Y:S02]  /*6db0*/  LOP3.LUT R48, R49, 0x380, RZ, 0xc0, !PT ;  /* 0x0000038031307812 */ /* 0x000fe400078ec0ff */
[----:B------:R-:W-:Y:S01]  /*6dc0*/  LOP3.LUT R60, R60, R61, RZ, 0x3c, !PT ;  /* 0x0000003d3c3c7212 */ /* 0x000fe200078e3cff */
[----:B------:R-:W-:Y:S01]  /*6dd0*/  IMAD.X R61, RZ, RZ, R5, P0 ;  /* 0x000000ffff3d7224 */ /* 0x000fe200000e0605 */
[----:B------:R-:W-:-:S02]  /*6de0*/  SHF.R.U64 R10, R10, 0x3, RZ ;  /* 0x000000030a0a7819 */ /* 0x000fc400000012ff */
[----:B------:R-:W-:Y:S02]  /*6df0*/  SHF.R.U64 R40, R40, 0x3, RZ ;  /* 0x0000000328287819 */ /* 0x000fe400000012ff */
[----:B------:R-:W-:Y:S02]  /*6e00*/  SHF.R.U64 R44, R44, 0x3, RZ ;  /* 0x000000032c2c7819 */ /* 0x000fe400000012ff */
[----:B------:R-:W-:Y:S02]  /*6e10*/  SHF.R.U64 R68, R68, 0x3, RZ ;  /* 0x0000000344447819 */ /* 0x000fe400000012ff */
[----:B------:R-:W-:Y:S02]  /*6e20*/  SHF.R.U64 R48, R48, 0x3, RZ ;  /* 0x0000000330307819 */ /* 0x000fe400000012ff */
[----:B------:R-:W-:Y:S02]  /*6e30*/  LOP3.LUT P0, RZ, R23, 0x3, RZ, 0xc0, !PT ;  /* 0x0000000317ff7812 */ /* 0x000fe4000780c0ff */
[----:B------:R-:W-:Y:S01]  /*6e40*/  LOP3.LUT R10, R10, R11, RZ, 0x3c, !PT ;  /* 0x0000000b0a0a7212 */ /* 0x000fe200078e3cff */
[--C-:B------:R-:W-:Y:S01]  /*6e50*/  IMAD.X R11, RZ, RZ, R5.reuse, P2 ;  /* 0x000000ffff0b7224 */ /* 0x100fe200010e0605 */
        /* <DEDUP_REMOVED lines=8> */
[----:B------:R-:W-:-:S02]  /*6ee0*/  ISETP.GE.OR P2, PT, R27, R84, P0 ;  /* 0x000000541b00720c */ /* 0x000fc40000746670 */
[----:B------:R-:W-:Y:S02]  /*6ef0*/  ISETP.GE.OR P0, PT, R6, R84, P0 ;  /* 0x000000540600720c */ /* 0x000fe40000706670 */
[C---:B------:R-:W-:Y:S02]  /*6f00*/  IADD3 R77, P6, R4.reuse, 0xc000, RZ ;  /* 0x0000c000044d7810 */ /* 0x040fe40007fde0ff */
[C---:B------:R-:W-:Y:S02]  /*6f10*/  IADD3 R73, P5, R4.reuse, 0xd000, RZ ;  /* 0x0000d00004497810 */ /* 0x040fe40007fbe0ff */
[C---:B------:R-:W-:Y:S02]  /*6f20*/  IADD3 R65, P4, R4.reuse, 0xe000, RZ ;  /* 0x0000e00004417810 */ /* 0x040fe40007f9e0ff */
[C---:B------:R-:W-:Y:S02]  /*6f30*/  LOP3.LUT R13, R4.reuse, 0x380, RZ, 0xc0, !PT ;  /* 0x00000380040d7812 */ /* 0x040fe400078ec0ff */
[----:B------:R-:W-:Y:S01]  /*6f40*/  IADD3 R12, P3, R4, 0xf000, RZ ;  /* 0x0000f000040c7810 */ /* 0x000fe20007f7e0ff */
[----:B0-----:R0:W-:Y:S01]  /*6f50*/  @!P2 ST.E desc[UR40][R20.64], R9 ;  /* 0x000000091400a985 */ /* 0x0011e2000c101928 */
[----:B------:R-:W-:-:S02]  /*6f60*/  LOP3.LUT R76, R77, 0x380, RZ, 0xc0, !PT ;  /* 0x000003804d4c7812 */ /* 0x000fc400078ec0ff */
[----:B------:R-:W-:Y:S01]  /*6f70*/  LOP3.LUT R72, R73, 0x380, RZ, 0xc0, !PT ;  /* 0x0000038049487812 */ /* 0x000fe200078ec0ff */
[----:B-1----:R1:W-:Y:S01]  /*6f80*/  @!P0 ST.E desc[UR40][R50.64], R8 ;  /* 0x0000000832008985 */ /* 0x0023e2000c101928 */
[----:B------:R-:W-:Y:S01]  /*6f90*/  LOP3.LUT R64, R65, 0x380, RZ, 0xc0, !PT ;  /* 0x0000038041407812 */ /* 0x000fe200078ec0ff */
[----:B------:R-:W-:Y:S01]  /*6fa0*/  IMAD.X R53, RZ, RZ, R5, P3 ;  /* 0x000000ffff357224 */ /* 0x000fe200018e0605 */
[----:B------:R-:W-:Y:S01]  /*6fb0*/  SHF.R.U64 R13, R13, 0x3, RZ ;  /* 0x000000030d0d7819 */ /* 0x000fe200000012ff */
[----:B------:R-:W-:Y:S01]  /*6fc0*/  UIMAD UR7, UR11, UR12, URZ ;  /* 0x0000000c0b0772a4 */ /* 0x000fe2000f8e023f */
[----:B------:R-:W-:Y:S01]  /*6fd0*/  LOP3.LUT R3, R12, 0x380, RZ, 0xc0, !PT ;  /* 0x000003800c037812 */ /* 0x000fe200078ec0ff */
[----:B------:R-:W-:Y:S01]  /*6fe0*/  UIMAD.WIDE.U32 UR8, UR4, UR12, URZ ;  /* 0x0000000c040872a5 */ /* 0x000fe2000f8e003f */
[----:B------:R-:W-:Y:S01]  /*6ff0*/  SHF.R.U64 R76, R76, 0x3, RZ ;  /* 0x000000034c4c7819 */ /* 0x000fe200000012ff */
[----:B0-----:R-:W0:Y:S01]  /*7000*/  @P1 LDC R21, c[0x0][0xbf0] ;  /* 0x0002fc00ff151b82 */ /* 0x001e220000000800 */
[----:B------:R-:W-:Y:S01]  /*7010*/  SHF.R.U64 R72, R72, 0x3, RZ ;  /* 0x0000000348487819 */ /* 0x000fe200000012ff */
[----:B------:R-:W-:Y:S01]  /*7020*/  ULDC.64 UR10, c[0x0][0xae8] ;  /* 0x0002ba00000a7ab9 */ /* 0x000fe20000000a00 */
[----:B------:R-:W-:Y:S01]  /*7030*/  SHF.R.U64 R64, R64, 0x3, RZ ;  /* 0x0000000340407819 */ /* 0x000fe200000012ff */
[----:B------:R-:W-:Y:S01]  /*7040*/  IMAD.U32 R20, RZ, RZ, UR44 ;  /* 0x0000002cff147e24 */ /* 0x000fe2000f8e00ff */
[----:B------:R-:W-:Y:S01]  /*7050*/  LOP3.LUT R4, R13, R4, RZ, 0x3c, !PT ;  /* 0x000000040d047212 */ /* 0x000fe200078e3cff */
[----:B------:R-:W5:Y:S01]  /*7060*/  LD.E.128 R24, desc[UR40][R24.64] ;  /* 0x0000002818187980 */ /* 0x000f62000c101d00 */
[----:B------:R-:W-:-:S02]  /*7070*/  SHF.R.U64 R3, R3, 0x3, RZ ;  /* 0x0000000303037819 */ /* 0x000fc400000012ff */
[----:B------:R-:W-:Y:S01]  /*7080*/  LOP3.LUT R76, R76, R77, RZ, 0x3c, !PT ;  /* 0x0000004d4c4c7212 */ /* 0x000fe200078e3cff */
[--C-:B------:R-:W-:Y:S01]  /*7090*/  IMAD.X R77, RZ, RZ, R5.reuse, P6 ;  /* 0x000000ffff4d7224 */ /* 0x100fe200030e0605 */
[----:B------:R-:W-:Y:S01]  /*70a0*/  LOP3.LUT R72, R72, R73, RZ, 0x3c, !PT ;  /* 0x0000004948487212 */ /* 0x000fe200078e3cff */
[--C-:B------:R-:W-:Y:S01]  /*70b0*/  IMAD.X R73, RZ, RZ, R5.reuse, P5 ;  /* 0x000000ffff497224 */ /* 0x100fe200028e0605 */
[----:B------:R-:W-:Y:S01]  /*70c0*/  LOP3.LUT R64, R64, R65, RZ, 0x3c, !PT ;  /* 0x0000004140407212 */ /* 0x000fe200078e3cff */
[----:B------:R-:W-:Y:S01]  /*70d0*/  IMAD.X R65, RZ, RZ, R5, P4 ;  /* 0x000000ffff417224 */ /* 0x000fe200020e0605 */
[----:B------:R-:W-:Y:S01]  /*70e0*/  LOP3.LUT R52, R3, R12, RZ, 0x3c, !PT ;  /* 0x0000000c03347212 */ /* 0x000fe200078e3cff */
[----:B------:R-:W-:Y:S01]  /*70f0*/  UIMAD UR7, UR4, UR13, UR7 ;  /* 0x0000000d040772a4 */ /* 0x000fe2000f8e0207 */
[----:B------:R2:W5:Y:S01]  /*7100*/  LD.E.128 R12, desc[UR40][R4.64] ;  /* 0x00000028040c7980 */ /* 0x000562000c101d00 */
[----:B------:R-:W-:Y:S02]  /*7110*/  IMAD R3, R19, 0x20, R22 ;  /* 0x0000002013037824 */ /* 0x000fe400078e0216 */
[----:B------:R-:W-:Y:S01]  /*7120*/  IMAD.U32 R87, RZ, RZ, UR44 ;  /* 0x0000002cff577e24 */ /* 0x000fe2000f8e00ff */
[----:B------:R-:W5:Y:S04]  /*7130*/  LD.E.128 R28, desc[UR40][R28.64] ;  /* 0x000000281c1c7980 */ /* 0x000f68000c101d00 */
[----:B------:R-:W5:Y:S01]  /*7140*/  LD.E.128 R32, desc[UR40][R32.64] ;  /* 0x0000002820207980 */ /* 0x000f62000c101d00 */
[----:B--2---:R-:W2:Y:S01]  /*7150*/  @P1 LDC R5, c[0x0][0xbec] ;  /* 0x0002fb00ff051b82 */ /* 0x004ea20000000800 */
[----:B------:R-:W-:-:S02]  /*7160*/  UIADD3 UR9, UR9, UR7, URZ ;  /* 0x0000000709097290 */ /* 0x000fc4000fffe03f */
[----:B------:R-:W5:Y:S01]  /*7170*/  LD.E.128 R56, desc[UR40][R56.64] ;  /* 0x0000002838387980 */ /* 0x000f62000c101d00 */
[----:B------:R-:W-:Y:S01]  /*7180*/  UIMAD UR4, UR14, UR10, URZ ;  /* 0x0000000a0e0472a4 */ /* 0x000fe2000f8e023f */
[----:B------:R-:W-:Y:S01]  /*7190*/  IMAD R20, R20, 0x80, R3 ;  /* 0x0000008014147824 */ /* 0x000fe200078e0203 */
[----:B------:R-:W-:Y:S01]  /*71a0*/  UIMAD.WIDE.U32 UR8, UR43, UR10, UR8 ;  /* 0x0000000a2b0872a5 */ /* 0x000fe2000f8e0008 */
[----:B------:R-:W5:Y:S01]  /*71b0*/  LD.E.128 R36, desc[UR40][R36.64] ;  /* 0x0000002824247980 */ /* 0x000f62000c101d00 */
[----:B------:R-:W-:-:S03]  /*71c0*/  UIMAD UR4, UR43, UR11, UR4 ;  /* 0x0000000b2b0472a4 */ /* 0x000fc6000f8e0204 */
[----:B------:R-:W-:Y:S01]  /*71d0*/  ULDC.64 UR10, c[0x0][0xaf0] ;  /* 0x0002bc00000a7ab9 */ /* 0x000fe20000000a00 */
[----:B------:R-:W-:Y:S01]  /*71e0*/  UIADD3 UR9, UR9, UR4, URZ ;  /* 0x0000000409097290 */ /* 0x000fe2000fffe03f */
[----:B------:R-:W5:Y:S01]  /*71f0*/  LD.E.128 R40, desc[UR40][R40.64] ;  /* 0x0000002828287980 */ /* 0x000f62000c101d00 */
[----:B------:R-:W-:Y:S01]  /*7200*/  UIMAD UR4, UR45, UR10, URZ ;  /* 0x0000000a2d0472a4 */ /* 0x000fe2000f8e023f */
[----:B------:R-:W-:Y:S01]  /*7210*/  IMAD.MOV.U32 R3, RZ, RZ, R20 ;  /* 0x000000ffff037224 */ /* 0x000fe200078e0014 */
[----:B------:R-:W-:Y:S01]  /*7220*/  UIMAD.WIDE.U32 UR8, UR46, UR10, UR8 ;  /* 0x0000000a2e0872a5 */ /* 0x000fe2000f8e0008 */
[----:B------:R-:W5:Y:S01]  /*7230*/  LD.E.128 R44, desc[UR40][R44.64] ;  /* 0x000000282c2c7980 */ /* 0x000f62000c101d00 */
[----:B------:R-:W-:-:S03]  /*7240*/  UIMAD UR4, UR46, UR11, UR4 ;  /* 0x0000000b2e0472a4 */ /* 0x000fc6000f8e0204 */
[----:B------:R-:W5:Y:S01]  /*7250*/  LD.E.128 R68, desc[UR40][R68.64] ;  /* 0x0000002844447980 */ /* 0x000f62000c101d00 */
[----:B--2---:R-:W-:Y:S01]  /*7260*/  @P1 IMAD.HI.U32 R4, R20, R5, RZ ;  /* 0x0000000514041227 */ /* 0x004fe200078e00ff */
[----:B------:R-:W-:Y:S02]  /*7270*/  UIADD3 UR4, UR9, UR4, URZ ;  /* 0x0000000409047290 */ /* 0x000fe4000fffe03f */
[----:B------:R-:W5:Y:S02]  /*7280*/  LD.E.128 R60, desc[UR40][R60.64] ;  /* 0x000000283c3c7980 */ /* 0x000f64000c101d00 */
[----:B0-----:R-:W-:Y:S01]  /*7290*/  @P1 SHF.R.U32.HI R3, RZ, R21, R4 ;  /* 0x00000015ff031219 */ /* 0x001fe20000011604 */
[----:B------:R-:W-:Y:S01]  /*72a0*/  IMAD.U32 R4, RZ, RZ, UR8 ;  /* 0x00000008ff047e24 */ /* 0x000fe2000f8e00ff */
[----:B-1----:R-:W5:Y:S02]  /*72b0*/  LD.E.128 R48, desc[UR40][R48.64] ;  /* 0x0000002830307980 */ /* 0x002f64000c101d00 */
[--C-:B------:R-:W-:Y:S01]  /*72c0*/  SHF.R.S32.HI R6, RZ, 0x1f, R3.reuse ;  /* 0x0000001fff067819 */ /* 0x100fe20000011403 */
[----:B------:R-:W-:Y:S01]  /*72d0*/  IMAD.MOV R21, RZ, RZ, -R3 ;  /* 0x000000ffff157224 */ /* 0x000fe200078e0a03 */
[----:B------:R-:W5:Y:S01]  /*72e0*/  LD.E.128 R8, desc[UR40][R10.64] ;  /* 0x000000280a087980 */ /* 0x000f62000c101d00 */
[----:B------:R-:W-:Y:S01]  /*72f0*/  IMAD.U32 R5, RZ, RZ, UR9 ;  /* 0x00000009ff057e24 */ /* 0x000fe2000f8e00ff */
[----:B------:R-:W-:Y:S01]  /*7300*/  ULDC.64 UR8, c[0x0][0xae0] ;  /* 0x0002b80000087ab9 */ /* 0x000fe20000000a00 */
[----:B------:R-:W-:Y:S01]  /*7310*/  IMAD.U32 R5, RZ, RZ, UR4 ;  /* 0x00000004ff057e24 */ /* 0x000fe2000f8e00ff */
[----:B------:R-:W5:Y:S01]  /*7320*/  LD.E.128 R76, desc[UR40][R76.64] ;  /* 0x000000284c4c7980 */ /* 0x000f62000c101d00 */
[----:B------:R-:W-:-:S02]  /*7330*/  IMAD R6, R6, UR8, RZ ;  /* 0x0000000806067c24 */ /* 0x000fc4000f8e02ff */
[----:B------:R-:W-:Y:S01]  /*7340*/  IMAD R21, R80, R21, R20 ;  /* 0x0000001550157224 */ /* 0x000fe200078e0214 */
[----:B------:R-:W5:Y:S01]  /*7350*/  LD.E.128 R72, desc[UR40][R72.64] ;  /* 0x0000002848487980 */ /* 0x000f62000c101d00 */
[C---:B------:R-:W-:Y:S02]  /*7360*/  IMAD R81, R3.reuse, UR9, R6 ;  /* 0x0000000903517c24 */ /* 0x040fe4000f8e0206 */
[----:B------:R-:W-:Y:S01]  /*7370*/  IMAD.WIDE.U32 R4, R3, UR8, R4 ;  /* 0x0000000803047c25 */ /* 0x000fe2000f8e0004 */
[----:B------:R-:W5:Y:S01]  /*7380*/  LD.E.128 R64, desc[UR40][R64.64] ;  /* 0x0000002840407980 */ /* 0x000f62000c101d00 */
[----:B------:R-:W-:Y:S01]  /*7390*/  SHF.R.S32.HI R3, RZ, 0x1f, R21 ;  /* 0x0000001fff037819 */ /* 0x000fe20000011415 */
[----:B------:R-:W-:Y:S02]  /*73a0*/  ULDC.64 UR8, c[0x0][0xad8] ;  /* 0x0002b60000087ab9 */ /* 0x000fe40000000a00 */
[----:B------:R-:W5:Y:S01]  /*73b0*/  LD.E.128 R52, desc[UR40][R52.64] ;  /* 0x0000002834347980 */ /* 0x000f62000c101d00 */
[----:B------:R-:W-:Y:S01]  /*73c0*/  IMAD R87, R87, 0x80, R22 ;  /* 0x0000008057577824 */ /* 0x000fe200078e0216 */
[----:B------:R-:W-:Y:S01]  /*73d0*/  @!PT LDS RZ, [RZ] ;  /* 0x00000000fffff984 */ /* 0x000fe20000000800 */
[----:B------:R-:W-:Y:S01]  /*73e0*/  @!PT LDS RZ, [RZ] ;  /* 0x00000000fffff984 */ /* 0x000fe20000000800 */
[----:B------:R-:W-:Y:S01]  /*73f0*/  @!PT LDS RZ, [RZ] ;  /* 0x00000000fffff984 */ /* 0x000fe20000000800 */
[----:B------:R-:W-:Y:S01]  /*7400*/  @!PT LDS RZ, [RZ] ;  /* 0x00000000fffff984 */ /* 0x000fe20000000800 */
[----:B------:R0:W-:Y:S06]  /*7410*/  MEMBAR.ALL.CTA ;  /* 0x0000000000007992 */ /* 0x0001ec0000008000 */
[----:B0-----:R-:W0:Y:S01]  /*7420*/  FENCE.VIEW.ASYNC.S ;  /* 0x00000000000073c6 */ /* 0x001e220000000000 */
[----:B------:R-:W-:-:S02]  /*7430*/  IMAD.IADD R5, R5, 0x1, R81 ;  /* 0x0000000105057824 */ /* 0x000fc400078e0251 */
[----:B------:R-:W-:Y:S02]  /*7440*/  IMAD R6, R3, UR8, RZ ;  /* 0x0000000803067c24 */ /* 0x000fe4000f8e02ff */
[----:B------:R-:W-:Y:S02]  /*7450*/  VIADD R3, R87, 0x20 ;  /* 0x0000002057037836 */ /* 0x000fe40000000000 */
[C---:B------:R-:W-:Y:S02]  /*7460*/  IMAD R81, R21.reuse, UR9, R6 ;  /* 0x0000000915517c24 */ /* 0x040fe4000f8e0206 */
[----:B------:R-:W-:Y:S01]  /*7470*/  IMAD.WIDE.U32 R4, R21, UR8, R4 ;  /* 0x0000000815047c25 */ /* 0x000fe2000f8e0004 */
[-C--:B------:R-:W-:Y:S01]  /*7480*/  ISETP.GE.AND P1, PT, R3, R84.reuse, PT ;  /* 0x000000540300720c */ /* 0x080fe20003f26270 */
[----:B------:R-:W-:Y:S01]  /*7490*/  ULDC.64 UR8, c[0x0][0xa80] ;  /* 0x0002a00000087ab9 */ /* 0x000fe20000000a00 */
[C---:B------:R-:W-:Y:S01]  /*74a0*/  ISETP.GE.AND P2, PT, R87.reuse, R84, PT ;  /* 0x000000545700720c */ /* 0x040fe20003f46270 */
[----:B------:R-:W-:Y:S01]  /*74b0*/  VIADD R3, R87, 0x40 ;  /* 0x0000004057037836 */ /* 0x000fe20000000000 */
[----:B------:R-:W-:Y:S01]  /*74c0*/  LEA R6, P3, R4, UR8, 0x1 ;  /* 0x0000000804067c11 */ /* 0x000fe2000f8608ff */
[----:B------:R-:W-:-:S02]  /*74d0*/  IMAD.IADD R5, R5, 0x1, R81 ;  /* 0x0000000105057824 */ /* 0x000fc400078e0251 */
[----:B------:R-:W-:Y:S01]  /*74e0*/  VIADD R0, R0, 0x22820 ;  /* 0x0002282000007836 */ /* 0x000fe20000000000 */
[----:B------:R-:W-:Y:S02]  /*74f0*/  ISETP.GE.AND P0, PT, R3, R84, PT ;  /* 0x000000540300720c */ /* 0x000fe40003f06270 */
[----:B------:R-:W-:Y:S02]  /*7500*/  LEA.HI.X R3, R4, UR9, R5, 0x1, P3 ;  /* 0x0000000904037c11 */ /* 0x000fe400098f0c05 */
[----:B------:R-:W-:Y:S01]  /*7510*/  PRMT R0, RZ, 0x654, R0 ;  /* 0x00000654ff007816 */ /* 0x000fe20000000000 */
[----:B0-----:R0:W1:Y:S01]  /*7520*/  SHFL.IDX PT, R85, R6, RZ, 0x181f ;  /* 0x00181fff06557589 */ /* 0x00106200000e0000 */
[----:B------:R-:W-:Y:S02]  /*7530*/  BSSY B1, `(.L_x_400) ;  /* 0x0000015000017945 */ /* 0x000fe40003800000 */
[----:B------:R0:W-:Y:S01]  /*7540*/  SYNCS.ARRIVE.TRANS64.RED.A1T0 RZ, [R0+URZ], RZ ;  /* 0x000000ff00ff79a7 */ /* 0x0001e2000810043f */
[----:B------:R0:W2:Y:S01]  /*7550*/  SHFL.IDX PT, R83, R3, RZ, 0x181f ;  /* 0x00181fff03537589 */ /* 0x0000a200000e0000 */
[----:B------:R-:W-:Y:S05]  /*7560*/  @P2 BRA `(.L_x_401) ;  /* 0x0000000000442947 */ /* 0x000fea0003800000 */
[----:B------:R-:W-:Y:S02]  /*7570*/  ULDC UR4, c[0x0][0xac8] ;  /* 0x0002b20000047ab9 */ /* 0x000fe40000000800 */
[----:B------:R-:W-:Y:S02]  /*7580*/  ISETP.GE.AND P5, PT, R2, UR4, PT ;  /* 0x0000000402007c0c */ /* 0x000fe4000bfa6270 */
[----:B------:R-:W-:Y:S02]  /*7590*/  ISETP.GE.AND P4, PT, R17, UR4, PT ;  /* 0x0000000411007c0c */ /* 0x000fe4000bf86270 */
[----:B------:R-:W-:Y:S02]  /*75a0*/  ISETP.GE.AND P3, PT, R16, UR4, PT ;  /* 0x0000000410007c0c */ /* 0x000fe4000bf66270 */
[----:B------:R-:W-:-:S07]  /*75b0*/  ISETP.GE.AND P2, PT, R18, UR4, PT ;  /* 0x0000000412007c0c */ /* 0x000fce000bf46270 */
[----:B-1----:R-:W-:-:S04]  /*75c0*/  @!P5 LEA R4, P6, R2, R85, 0x1 ;  /* 0x000000550204d211 */ /* 0x002fc800078c08ff */
[----:B--2---:R-:W-:Y:S02]  /*75d0*/  @!P5 LEA.HI.X R5, R2, R83, R208, 0x1, P6 ;  /* 0x000000530205d211 */ /* 0x004fe400030f0cd0 */
[----:B------:R-:W-:-:S03]  /*75e0*/  @!P4 LEA R20, P6, R17, R85, 0x1 ;  /* 0x000000551114c211 */ /* 0x000fc600078c08ff */
[----:B-----5:R3:W-:Y:S01]  /*75f0*/  @!P5 ST.E.128 desc[UR40][R4.64], R12 ;  /* 0x0000000c0400d985 */ /* 0x0207e2000c101d28 */
[----:B------:R-:W-:Y:S02]  /*7600*/  @!P4 LEA.HI.X R21, R17, R83, R207, 0x1, P6 ;  /* 0x000000531115c211 */ /* 0x000fe400030f0ccf */
[----:B------:R-:W-:-:S03]  /*7610*/  @!P3 LEA R80, P6, R16, R85, 0x1 ;  /* 0x000000551050b211 */ /* 0x000fc600078c08ff */
[----:B------:R3:W-:Y:S01]  /*7620*/  @!P4 ST.E.128 desc[UR40][R20.64], R56 ;  /* 0x000000381400c985 */ /* 0x0007e2000c101d28 */
[----:B------:R-:W-:Y:S02]  /*7630*/  @!P3 LEA.HI.X R81, R16, R83, R206, 0x1, P6 ;  /* 0x000000531051b211 */ /* 0x000fe400030f0cce */
[----:B------:R-:W-:-:S03]  /*7640*/  @!P2 LEA R82, P6, R18, R85, 0x1 ;  /* 0x000000551252a211 */ /* 0x000fc600078c08ff */
[----:B------:R3:W-:Y:S01]  /*7650*/  @!P3 ST.E.128 desc[UR40][R80.64], R68 ;  /* 0x000000445000b985 */ /* 0x0007e2000c101d28 */
[----:B------:R-:W-:-:S05]  /*7660*/  @!P2 LEA.HI.X R83, R18, R83, R205, 0x1, P6 ;  /* 0x000000531253a211 */ /* 0x000fca00030f0ccd */
[----:B------:R3:W-:Y:S04]  /*7670*/  @!P2 ST.E.128 desc[UR40][R82.64], R76 ;  /* 0x0000004c5200a985 */ /* 0x0007e8000c101d28 */
.L_x_401:
[----:B------:R-:W-:Y:S05]  /*7680*/  BSYNC B1 ;  /* 0x0000000000017941 */ /* 0x000fea0003800000 */
.L_x_400:
[----:B---3--:R3:W4:Y:S01]  /*7690*/  SHFL.IDX PT, R21, R3, 0x1, 0x181f ;  /* 0x00381f0003157f89 */ /* 0x00872200000e0000 */
[----:B------:R-:W-:Y:S03]  /*76a0*/  BSSY B1, `(.L_x_402) ;  /* 0x0000014000017945 */ /* 0x000fe60003800000 */
[----:B-----5:R3:W0:Y:S01]  /*76b0*/  SHFL.IDX PT, R15, R6, 0x1, 0x181f ;  /* 0x00381f00060f7f89 */ /* 0x02062200000e0000 */
[----:B------:R-:W-:Y:S05]  /*76c0*/  @P1 BRA `(.L_x_403) ;  /* 0x0000000000441947 */ /* 0x000fea0003800000 */
[----:B------:R-:W-:Y:S02]  /*76d0*/  ULDC UR4, c[0x0][0xac8] ;  /* 0x0002b20000047ab9 */ /* 0x000fe40000000800 */
[----:B------:R-:W-:Y:S02]  /*76e0*/  ISETP.GE.AND P4, PT, R2, UR4, PT ;  /* 0x0000000402007c0c */ /* 0x000fe4000bf86270 */
[----:B------:R-:W-:Y:S02]  /*76f0*/  ISETP.GE.AND P3, PT, R17, UR4, PT ;  /* 0x0000000411007c0c */ /* 0x000fe4000bf66270 */
[----:B------:R-:W-:Y:S02]  /*7700*/  ISETP.GE.AND P2, PT, R16, UR4, PT ;  /* 0x0000000410007c0c */ /* 0x000fe4000bf46270 */
[----:B------:R-:W-:-:S07]  /*7710*/  ISETP.GE.AND P1, PT, R18, UR4, PT ;  /* 0x0000000412007c0c */ /* 0x000fce000bf26270 */
[CC--:B0-----:R-:W-:Y:S02]  /*7720*/  @!P4 LEA R4, P6, R2.reuse, R15.reuse, 0x1 ;  /* 0x0000000f0204c211 */ /* 0x0c1fe400078c08ff */
[C---:B------:R-:W-:Y:S02]  /*7730*/  @!P3 LEA R12, P5, R17.reuse, R15, 0x1 ;  /* 0x0000000f110cb211 */ /* 0x040fe400078a08ff */
[----:B----4-:R-:W-:Y:S02]  /*7740*/  @!P4 LEA.HI.X R5, R2, R21, R208, 0x1, P6 ;  /* 0x000000150205c211 */ /* 0x010fe400030f0cd0 */
[----:B------:R-:W-:Y:S02]  /*7750*/  @!P2 LEA R14, P6, R16, R15, 0x1 ;  /* 0x0000000f100ea211 */ /* 0x000fe400078c08ff */
[----:B------:R-:W-:Y:S01]  /*7760*/  @!P3 LEA.HI.X R13, R17, R21, R207, 0x1, P5 ;  /* 0x00000015110db211 */ /* 0x000fe200028f0ccf */
[----:B------:R0:W-:Y:S01]  /*7770*/  @!P4 ST.E.128 desc[UR40][R4.64], R24 ;  /* 0x000000180400c985 */ /* 0x0001e2000c101d28 */
[----:B------:R-:W-:-:S02]  /*7780*/  @!P1 LEA R20, P5, R18, R15, 0x1 ;  /* 0x0000000f12149211 */ /* 0x000fc400078a08ff */
[-C--:B------:R-:W-:Y:S01]  /*7790*/  @!P2 LEA.HI.X R15, R16, R21.reuse, R206, 0x1, P6 ;  /* 0x00000015100fa211 */ /* 0x080fe200030f0cce */
[----:B------:R0:W-:Y:S01]  /*77a0*/  @!P3 ST.E.128 desc[UR40][R12.64], R36 ;  /* 0x000000240c00b985 */ /* 0x0001e2000c101d28 */
[----:B------:R-:W-:-:S03]  /*77b0*/  @!P1 LEA.HI.X R21, R18, R21, R205, 0x1, P5 ;  /* 0x0000001512159211 */ /* 0x000fc600028f0ccd */
[----:B------:R0:W-:Y:S04]  /*77c0*/  @!P2 ST.E.128 desc[UR40][R14.64], R60 ;  /* 0x0000003c0e00a985 */ /* 0x0001e8000c101d28 */
[----:B------:R0:W-:Y:S02]  /*77d0*/  @!P1 ST.E.128 desc[UR40][R20.64], R72 ;  /* 0x0000004814009985 */ /* 0x0001e4000c101d28 */
.L_x_403:
[----:B------:R-:W-:Y:S05]  /*77e0*/  BSYNC B1 ;  /* 0x0000000000017941 */ /* 0x000fea0003800000 */
.L_x_402:
[----:B0---4-:R0:W4:Y:S01]  /*77f0*/  SHFL.IDX PT, R21, R3, 0x2, 0x181f ;  /* 0x00581f0003157f89 */ /* 0x01112200000e0000 */
        /* <DEDUP_REMOVED lines=11> */
[----:B----4-:R-:W-:Y:S02]  /*78b0*/  @!P3 LEA.HI.X R5, R2, R21, R208, 0x1, P6 ;  /* 0x000000150205b211 */ /* 0x010fe400030f0cd0 */
[----:B------:R-:W-:Y:S02]  /*78c0*/  @!P0 LEA R20, P6, R18, R13, 0x1 ;  /* 0x0000000d12148211 */ /* 0x000fe400078c08ff */
[-C--:B------:R-:W-:Y:S01]  /*78d0*/  @!P2 LEA.HI.X R13, R17, R21.reuse, R207, 0x1, P5 ;  /* 0x00000015110da211 */ /* 0x080fe200028f0ccf */
[----:B------:R0:W-:Y:S01]  /*78e0*/  @!P3 ST.E.128 desc[UR40][R4.64], R28 ;  /* 0x0000001c0400b985 */ /* 0x0001e2000c101d28 */
[----:B------:R-:W-:-:S02]  /*78f0*/  @!P1 LEA.HI.X R15, R16, R21, R206, 0x1, P4 ;  /* 0x00000015100f9211 */ /* 0x000fc400020f0cce */
[----:B------:R-:W-:Y:S01]  /*7900*/  @!P0 LEA.HI.X R21, R18, R21, R205, 0x1, P6 ;  /* 0x0000001512158211 */ /* 0x000fe200030f0ccd */
[----:B------:R0:W-:Y:S04]  /*7910*/  @!P2 ST.E.128 desc[UR40][R12.64], R40 ;  /* 0x000000280c00a985 */ /* 0x0001e8000c101d28 */
[----:B------:R0:W-:Y:S04]  /*7920*/  @!P1 ST.E.128 desc[UR40][R14.64], R48 ;  /* 0x000000300e009985 */ /* 0x0001e8000c101d28 */
[----:B------:R0:W-:Y:S02]  /*7930*/  @!P0 ST.E.128 desc[UR40][R20.64], R64 ;  /* 0x0000004014008985 */ /* 0x0001e4000c101d28 */
.L_x_405:
[----:B------:R-:W-:Y:S05]  /*7940*/  BSYNC B1 ;  /* 0x0000000000017941 */ /* 0x000fea0003800000 */
.L_x_404:
[----:B------:R-:W-:Y:S01]  /*7950*/  VIADD R0, R87, 0x60 ;  /* 0x0000006057007836 */ /* 0x000fe20000000000 */
[----:B0--3--:R-:W3:Y:S04]  /*7960*/  SHFL.IDX PT, R3, R3, 0x3, 0x181f ;  /* 0x00781f0003037f89 */ /* 0x009ee800000e0000 */
[----:B------:R-:W-:Y:S01]  /*7970*/  ISETP.GE.AND P0, PT, R0, R84, PT ;  /* 0x000000540000720c */ /* 0x000fe20003f06270 */
[----:B----4-:R4:W0:-:S12]  /*7980*/  SHFL.IDX PT, R21, R6, 0x3, 0x181f ;  /* 0x00781f0006157f89 */ /* 0x01081800000e0000 */
[----:B----4-:R-:W-:Y:S05]  /*7990*/  @P0 BRA `(.L_x_406) ;  /* 0x0000000c00b40947 */ /* 0x010fea0003800000 */
[----:B------:R-:W-:Y:S02]  /*79a0*/  ULDC UR4, c[0x0][0xac8] ;  /* 0x0002b20000047ab9 */ /* 0x000fe40000000800 */
[----:B------:R-:W-:Y:S02]  /*79b0*/  ISETP.GE.AND P3, PT, R2, UR4, PT ;  /* 0x0000000402007c0c */ /* 0x000fe4000bf66270 */
[----:B------:R-:W-:Y:S02]  /*79c0*/  ISETP.GE.AND P4, PT, R17, UR4, PT ;  /* 0x0000000411007c0c */ /* 0x000fe4000bf86270 */
[----:B------:R-:W-:-:S09]  /*79d0*/  ISETP.GE.AND P5, PT, R16, UR4, PT ;  /* 0x0000000410007c0c */ /* 0x000fd2000bfa6270 */
[-C--:B0-----:R-:W-:Y:S02]  /*79e0*/  @!P3 LEA R4, P0, R2, R21.reuse, 0x1 ;  /* 0x000000150204b211 */ /* 0x081fe400078008ff */
[CC--:B------:R-:W-:Y:S02]  /*79f0*/  @!P4 LEA R12, P1, R17.reuse, R21.reuse, 0x1 ;  /* 0x00000015110cc211 */ /* 0x0c0fe400078208ff */
[----:B------:R-:W-:Y:S02]  /*7a00*/  @!P5 LEA R14, P2, R16, R21, 0x1 ;  /* 0x00000015100ed211 */ /* 0x000fe400078408ff */
[-C--:B---3--:R-:W-:Y:S02]  /*7a10*/  @!P3 LEA.HI.X R5, R2, R3.reuse, R208, 0x1, P0 ;  /* 0x000000030205b211 */ /* 0x088fe400000f0cd0 */
[-C--:B------:R-:W-:Y:S02]  /*7a20*/  @!P4 LEA.HI.X R13, R17, R3.reuse, R207, 0x1, P1 ;  /* 0x00000003110dc211 */ /* 0x080fe400008f0ccf */
[----:B------:R-:W-:Y:S01]  /*7a30*/  @!P5 LEA.HI.X R15, R16, R3, R206, 0x1, P2 ;  /* 0x00000003100fd211 */ /* 0x000fe200010f0cce */
[----:B------:R4:W-:Y:S01]  /*7a40*/  @!P3 ST.E.128 desc[UR40][R4.64], R32 ;  /* 0x000000200400b985 */ /* 0x0009e2000c101d28 */
[----:B------:R-:W-:-:S03]  /*7a50*/  ISETP.GE.AND P0, PT, R18, UR4, PT ;  /* 0x0000000412007c0c */ /* 0x000fc6000bf06270 */
[----:B------:R4:W-:Y:S04]  /*7a60*/  @!P4 ST.E.128 desc[UR40][R12.64], R44 ;  /* 0x0000002c0c00c985 */ /* 0x0009e8000c101d28 */
[----:B------:R4:W-:Y:S06]  /*7a70*/  @!P5 ST.E.128 desc[UR40][R14.64], R8 ;  /* 0x000000080e00d985 */ /* 0x0009ec000c101d28 */
[----:B------:R-:W-:Y:S05]  /*7a80*/  @P0 BRA `(.L_x_406) ;  /* 0x0000000c00780947 */ /* 0x000fea0003800000 */
[----:B----4-:R-:W-:-:S04]  /*7a90*/  LEA R4, P0, R18, R21, 0x1 ;  /* 0x0000001512047211 */ /* 0x010fc800078008ff */
[----:B------:R-:W-:-:S05]  /*7aa0*/  LEA.HI.X R5, R18, R3, R205, 0x1, P0 ;  /* 0x0000000312057211 */ /* 0x000fca00000f0ccd */
[----:B------:R0:W-:Y:S01]  /*7ab0*/  ST.E.128 desc[UR40][R4.64], R52 ;  /* 0x0000003404007985 */ /* 0x0001e2000c101d28 */
[----:B------:R-:W-:Y:S05]  /*7ac0*/  BRA `(.L_x_406) ;  /* 0x0000000c00687947 */ /* 0x000fea0003800000 */
.L_x_398:
[----:B------:R-:W-:Y:S01]  /*7ad0*/  ULDC.64 UR8, c[0x0][0xc00] ;  /* 0x0003000000087ab9 */ /* 0x000fe20000000a00 */
[----:B------:R-:W-:Y:S01]  /*7ae0*/  ULDC UR4, c[0x0][0xa88] ;  /* 0x0002a20000047ab9 */ /* 0x000fe20000000800 */
[----:B------:R-:W-:Y:S01]  /*7af0*/  UISETP.NE.U32.AND UP0, UPT, UR8, URZ, UPT ;  /* 0x0000003f0800728c */ /* 0x000fe2000bf05070 */
[----:B------:R-:W0:Y:S03]  /*7b00*/  LDC R13, c[0x0][0xbe8] ;  /* 0x0002fa00ff0d7b82 */ /* 0x000e260000000800 */
[----:B------:R-:W-:-:S03]  /*7b10*/  UISETP.NE.AND.EX UP0, UPT, UR9, URZ, UPT, UP0 ;  /* 0x0000003f0900728c */ /* 0x000fc6000bf05300 */
[----:B------:R-:W-:Y:S02]  /*7b20*/  ULDC.64 UR8, c[0x0][0xc00] ;  /* 0x0003000000087ab9 */ /* 0x000fe40000000a00 */
[----:B------:R-:W-:Y:S01]  /*7b30*/  UIMAD.WIDE UR8, UR46, 0x4, UR8 ;  /* 0x000000042e0878a5 */ /* 0x000fe2000f8e0208 */
[----:B------:R-:W-:-:S05]  /*7b40*/  PLOP3.LUT P2, PT, PT, PT, UP0, 0x80, 0x0 ;  /* 0x000000000000781c */ /* 0x000fca0003f4f008 */
[----:B------:R-:W-:Y:S02]  /*7b50*/  IMAD.U32 R4, RZ, RZ, UR8 ;  /* 0x00000008ff047e24 */ /* 0x000fe4000f8e00ff */
[----:B------:R-:W-:Y:S01]  /*7b60*/  IMAD.U32 R5, RZ, RZ, UR9 ;  /* 0x00000009ff057e24 */ /* 0x000fe2000f8e00ff */
[----:B------:R-:W-:Y:S02]  /*7b70*/  ULDC.64 UR8, c[0x0][0xc08] ;  /* 0x0003020000087ab9 */ /* 0x000fe40000000a00 */
[----:B------:R-:W-:-:S03]  /*7b80*/  UISETP.NE.U32.AND UP1, UPT, UR8, URZ, UPT ;  /* 0x0000003f0800728c */ /* 0x000fc6000bf25070 */
[----:B------:R-:W2:Y:S01]  /*7b90*/  @P2 LDG.E R3, desc[UR40][R4.64] ;  /* 0x0000002804032981 */ /* 0x000ea2000c1e1900 */
[----:B------:R-:W-:Y:S01]  /*7ba0*/  UISETP.NE.AND.EX UP1, UPT, UR9, URZ, UPT, UP1 ;  /* 0x0000003f0900728c */ /* 0x000fe2000bf25310 */
[----:B------:R-:W-:-:S05]  /*7bb0*/  IMAD.U32 R0, RZ, RZ, UR4 ;  /* 0x00000004ff007e24 */ /* 0x000fca000f8e00ff */
[----:B------:R-:W-:-:S05]  /*7bc0*/  PLOP3.LUT P3, PT, PT, PT, UP1, 0x80, 0x0 ;  /* 0x000000000000781c */ /* 0x000fca0003f6f018 */
[----:B------:R-:W-:Y:S02]  /*7bd0*/  @UP1 ULDC.64 UR8, c[0x0][0xc08] ;  /* 0x0003020000081ab9 */ /* 0x000fe40000000a00 */
[----:B------:R-:W-:-:S06]  /*7be0*/  @UP1 UIMAD.WIDE UR8, UR46, 0x4, UR8 ;  /* 0x000000042e0818a5 */ /* 0x000fcc000f8e0208 */
[----:B------:R-:W-:Y:S02]  /*7bf0*/  IMAD.U32 R8, RZ, RZ, UR8 ;  /* 0x00000008ff087e24 */ /* 0x000fe4000f8e00ff */
[----:B------:R-:W-:-:S05]  /*7c00*/  IMAD.U32 R9, RZ, RZ, UR9 ;  /* 0x00000009ff097e24 */ /* 0x000fca000f8e00ff */
[----:B------:R1:W5:Y:S01]  /*7c10*/  @P3 LDG.E R0, desc[UR40][R8.64] ;  /* 0x0000002808003981 */ /* 0x000362000c1e1900 */
[----:B0-----:R-:W-:Y:S01]  /*7c20*/  ISETP.NE.AND P0, PT, R13, 0x1, PT ;  /* 0x000000010d00780c */ /* 0x001fe20003f05270 */
[----:B------:R-:W-:Y:S01]  /*7c30*/  UMOV UR4, URZ ;  /* 0x0000003f00047c82 */ /* 0x000fe20008000000 */
[----:B------:R-:W-:Y:S01]  /*7c40*/  USHF.R.S32.HI UR11, URZ, 0x1f, UR43 ;  /* 0x0000001f3f0b7899 */ /* 0x000fe2000801142b */
[----:B------:R-:W-:-:S10]  /*7c50*/  ISETP.GE.AND P1, PT, R209, 0x80, PT ;  /* 0x00000080d100780c */ /* 0x000fd40003f26270 */
[----:B------:R-:W0:Y:S01]  /*7c60*/  @P0 LDC R11, c[0x0][0xbec] ;  /* 0x0002fb00ff0b0b82 */ /* 0x000e220000000800 */
[----:B--2---:R-:W-:-:S13]  /*7c70*/  @P2 R2UR UR4, R3 ;  /* 0x00000000030422ca */ /* 0x004fda00000e0000 */
[----:B------:R-:W-:Y:S01]  /*7c80*/  USHF.R.S32.HI UR10, URZ, 0x1f, UR4 ;  /* 0x0000001f3f0a7899 */ /* 0x000fe20008011404 */
[----:B01----:R-:W-:Y:S11]  /*7c90*/  @P3 BRA `(.L_x_407) ;  /* 0x0000000000103947 */ /* 0x003ff60003800000 */
[----:B------:R-:W-:Y:S05]  /*7ca0*/  @!P2 BRA `(.L_x_407) ;  /* 0x00000000000ca947 */ /* 0x000fea0003800000 */
[----:B------:R-:W2:Y:S04]  /*7cb0*/  LDG.E R3, desc[UR40][R4.64] ;  /* 0x0000002804037981 */ /* 0x000ea8000c1e1900 */
[----:B-----5:R-:W2:Y:S02]  /*7cc0*/  LDG.E R0, desc[UR40][R4.64+0x4] ;  /* 0x0000042804007981 */ /* 0x020ea4000c1e1900 */
[----:B--2---:R-:W-:-:S07]  /*7cd0*/  IMAD.IADD R0, R0, 0x1, -R3 ;  /* 0x0000000100007824 */ /* 0x004fce00078e0a03 */
.L_x_407:
[----:B------:R-:W-:Y:S01]  /*7ce0*/  USEL UR46, UR46, URZ, !UP0 ;  /* 0x0000003f2e2e7287 */ /* 0x000fe2000c000000 */
[----:B------:R-:W-:Y:S01]  /*7cf0*/  BSSY B1, `(.L_x_408) ;  /* 0x000002d000017945 */ /* 0x000fe20003800000 */
[----:B------:R-:W-:-:S03]  /*7d00*/  USEL UR45, UR45, URZ, !UP0 ;  /* 0x0000003f2d2d7287 */ /* 0x000fc6000c000000 */
[----:B------:R-:W-:Y:S09]  /*7d10*/  @P1 BRA `(.L_x_409) ;  /* 0x0000000000a81947 */ /* 0x000ff20003800000 */
[----:B------:R-:W0:Y:S01]  /*7d20*/  S2R R4, SR_TID.X ;  /* 0x0000000000047919 */ /* 0x000e220000002100 */
[----:B------:R-:W1:Y:S01]  /*7d30*/  LDC R6, c[0x0][0xbe8] ;  /* 0x0002fa00ff067b82 */ /* 0x000e620000000800 */
[----:B------:R-:W-:-:S04]  /*7d40*/  IMAD.U32 R3, RZ, RZ, UR44 ;  /* 0x0000002cff037e24 */ /* 0x000fc8000f8e00ff */
[----:B0-----:R-:W-:Y:S02]  /*7d50*/  IMAD R3, R3, 0x80, R4 ;  /* 0x0000008003037824 */ /* 0x001fe400078e0204 */
[----:B-1---5:R-:W-:Y:S02]  /*7d60*/  IMAD R4, R0, R6, RZ ;  /* 0x0000000600047224 */ /* 0x022fe400078e02ff */
[----:B------:R-:W-:-:S05]  /*7d70*/  VIADD R5, R3, 0xffffff80 ;  /* 0xffffff8003057836 */ /* 0x000fca0000000000 */
[----:B------:R-:W-:-:S13]  /*7d80*/  ISETP.GE.AND P1, PT, R5, R4, PT ;  /* 0x000000040500720c */ /* 0x000fda0003f26270 */
[----:B------:R-:W-:Y:S05]  /*7d90*/  @P1 BRA `(.L_x_409) ;  /* 0x0000000000881947 */ /* 0x000fea0003800000 */
[----:B------:R-:W-:Y:S01]  /*7da0*/  ISETP.NE.AND P1, PT, R6, 0x1, PT ;  /* 0x000000010600780c */ /* 0x000fe20003f25270 */
[----:B------:R-:W-:Y:S01]  /*7db0*/  ULDC.64 UR12, c[0x0][0xb90] ;  /* 0x0002e400000c7ab9 */ /* 0x000fe20000000a00 */
[----:B------:R-:W-:Y:S01]  /*7dc0*/  UMOV UR8, UR4 ;  /* 0x0000000400087c82 */ /* 0x000fe20008000000 */
[----:B------:R-:W-:Y:S01]  /*7dd0*/  UIMAD UR7, UR11, UR12, URZ ;  /* 0x0000000c0b0772a4 */ /* 0x000fe2000f8e023f */
[----:B------:R-:W-:Y:S02]  /*7de0*/  UMOV UR9, UR10 ;  /* 0x0000000a00097c82 */ /* 0x000fe40008000000 */
[----:B------:R-:W-:Y:S02]  /*7df0*/  UIMAD.WIDE.U32 UR8, UR43, UR12, UR8 ;  /* 0x0000000c2b0872a5 */ /* 0x000fe4000f8e0008 */
[----:B------:R-:W-:-:S03]  /*7e00*/  UIMAD UR7, UR43, UR13, UR7 ;  /* 0x0000000d2b0772a4 */ /* 0x000fc6000f8e0207 */
[----:B------:R-:W-:Y:S02]  /*7e10*/  ULDC.64 UR12, c[0x0][0xb98] ;  /* 0x0002e600000c7ab9 */ /* 0x000fe40000000a00 */
[----:B------:R-:W0:Y:S01]  /*7e20*/  @P1 LDC R4, c[0x0][0xbec] ;  /* 0x0002fb00ff041b82 */ /* 0x000e220000000800 */
[----:B------:R-:W-:Y:S02]  /*7e30*/  UIADD3 UR9, UR9, UR7, URZ ;  /* 0x0000000709097290 */ /* 0x000fe4000fffe03f */
[----:B------:R-:W-:Y:S02]  /*7e40*/  UIMAD UR7, UR45, UR12, URZ ;  /* 0x0000000c2d0772a4 */ /* 0x000fe4000f8e023f */
[----:B------:R-:W-:Y:S02]  /*7e50*/  UIMAD.WIDE.U32 UR8, UR46, UR12, UR8 ;  /* 0x0000000c2e0872a5 */ /* 0x000fe4000f8e0008 */
[----:B------:R-:W-:Y:S01]  /*7e60*/  UIMAD UR7, UR46, UR13, UR7 ;  /* 0x0000000d2e0772a4 */ /* 0x000fe2000f8e0207 */
[----:B------:R-:W1:Y:S02]  /*7e70*/  @P1 LDC R8, c[0x0][0xbf0] ;  /* 0x0002fc00ff081b82 */ /* 0x000e640000000800 */
[----:B------:R-:W-:Y:S01]  /*7e80*/  ULDC.64 UR12, c[0x0][0xb88] ;  /* 0x0002e200000c7ab9 */ /* 0x000fe20000000a00 */
[----:B0-----:R-:W-:-:S04]  /*7e90*/  @P1 IMAD.HI.U32 R3, R5, R4, RZ ;  /* 0x0000000405031227 */ /* 0x001fc800078e00ff */
[----:B------:R-:W-:Y:S01]  /*7ea0*/  IMAD.MOV.U32 R4, RZ, RZ, R5 ;  /* 0x000000ffff047224 */ /* 0x000fe200078e0005 */
[----:B-1----:R-:W-:Y:S01]  /*7eb0*/  @P1 SHF.R.U32.HI R4, RZ, R8, R3 ;  /* 0x00000008ff041219 */ /* 0x002fe20000011603 */
[----:B------:R-:W-:-:S04]  /*7ec0*/  IMAD.U32 R8, RZ, RZ, UR7 ;  /* 0x00000007ff087e24 */ /* 0x000fc8000f8e00ff */
[----:B------:R-:W-:-:S04]  /*7ed0*/  IMAD.MOV R3, RZ, RZ, -R4 ;  /* 0x000000ffff037224 */ /* 0x000fc800078e0a04 */
[----:B------:R-:W-:Y:S01]  /*7ee0*/  IMAD R3, R6, R3, R5 ;  /* 0x0000000306037224 */ /* 0x000fe200078e0205 */
[----:B------:R-:W-:Y:S02]  /*7ef0*/  SHF.R.S32.HI R5, RZ, 0x1f, R4 ;  /* 0x0000001fff057819 */ /* 0x000fe40000011404 */
[----:B------:R-:W-:Y:S02]  /*7f00*/  IADD3 R4, P1, R4, UR8, RZ ;  /* 0x0000000804047c10 */ /* 0x000fe4000ff3e0ff */
[----:B------:R-:W-:Y:S02]  /*7f10*/  SHF.R.S32.HI R6, RZ, 0x1f, R3 ;  /* 0x0000001fff067819 */ /* 0x000fe40000011403 */
[----:B------:R-:W-:Y:S01]  /*7f20*/  IADD3.X R5, R5, UR9, R8, P1, !PT ;  /* 0x0000000905057c10 */ /* 0x000fe20008ffe408 */
[----:B------:R-:W-:Y:S02]  /*7f30*/  ULDC.64 UR8, c[0x0][0xb50] ;  /* 0x0002d40000087ab9 */ /* 0x000fe40000000a00 */
[----:B------:R-:W-:-:S02]  /*7f40*/  IMAD R6, R6, UR12, RZ ;  /* 0x0000000c06067c24 */ /* 0x000fc4000f8e02ff */
[----:B------:R-:W-:-:S04]  /*7f50*/  IMAD.WIDE.U32 R4, R3, UR12, R4 ;  /* 0x0000000c03047c25 */ /* 0x000fc8000f8e0004 */
[----:B------:R-:W-:Y:S01]  /*7f60*/  IMAD R9, R3, UR13, R6 ;  /* 0x0000000d03097c24 */ /* 0x000fe2000f8e0206 */
[----:B------:R-:W-:-:S03]  /*7f70*/  LEA R8, P1, R4, UR8, 0x2 ;  /* 0x0000000804087c11 */ /* 0x000fc6000f8210ff */
[----:B------:R-:W-:-:S05]  /*7f80*/  IMAD.IADD R3, R5, 0x1, R9 ;  /* 0x0000000105037824 */ /* 0x000fca00078e0209 */
[----:B------:R-:W-:Y:S01]  /*7f90*/  LEA.HI.X R9, R4, UR9, R3, 0x2, P1 ;  /* 0x0000000904097c11 */ /* 0x000fe200088f1403 */
[----:B------:R-:W-:-:S05]  /*7fa0*/  IMAD.MOV.U32 R3, RZ, RZ, -0x800000 ;  /* 0xff800000ff037424 */ /* 0x000fca00078e00ff */
[----:B------:R0:W-:Y:S02]  /*7fb0*/  STG.E desc[UR40][R8.64], R3 ;  /* 0x0000000308007986 */ /* 0x0001e4000c101928 */
.L_x_409:
[----:B------:R-:W-:Y:S05]  /*7fc0*/  BSYNC B1 ;  /* 0x0000000000017941 */ /* 0x000fea0003800000 */
.L_x_408:
[----:B------:R-:W1:Y:S01]  /*7fd0*/  @P0 LDC R5, c[0x0][0xbf0] ;  /* 0x0002fc00ff050b82 */ /* 0x000e620000000800 */
[----:B------:R-:W-:Y:S01]  /*7fe0*/  ULDC.64 UR12, c[0x0][0xaa0] ;  /* 0x0002a800000c7ab9 */ /* 0x000fe20000000a00 */
[----:B0-----:R-:W-:Y:S01]  /*7ff0*/  IMAD R3, R19, 0x20, R22 ;  /* 0x0000002013037824 */ /* 0x001fe200078e0216 */
[----:B------:R-:W-:Y:S01]  /*8000*/  UIMAD UR7, UR10, UR12, URZ ;  /* 0x0000000c0a0772a4 */ /* 0x000fe2000f8e023f */
[----:B------:R-:W-:Y:S01]  /*8010*/  IMAD.U32 R8, RZ, RZ, UR44 ;  /* 0x0000002cff087e24 */ /* 0x000fe2000f8e00ff */
[----:B------:R-:W-:Y:S01]  /*8020*/  UIMAD.WIDE.U32 UR8, UR4, UR12, URZ ;  /* 0x0000000c040872a5 */ /* 0x000fe2000f8e003f */
[----:B------:R-:W-:Y:S01]  /*8030*/  IMAD.U32 R15, RZ, RZ, UR44 ;  /* 0x0000002cff0f7e24 */ /* 0x000fe2000f8e00ff */
[----:B------:R-:W-:Y:S01]  /*8040*/  UIMAD UR7, UR4, UR13, UR7 ;  /* 0x0000000d040772a4 */ /* 0x000fe2000f8e0207 */
[----:B------:R-:W-:Y:S01]  /*8050*/  IMAD R8, R8, 0x80, R3 ;  /* 0x0000008008087824 */ /* 0x000fe200078e0203 */
[----:B------:R-:W-:Y:S01]  /*8060*/  BSSY B1, `(.L_x_410) ;  /* 0x000003e000017945 */ /* 0x000fe20003800000 */
[----:B------:R-:W-:Y:S01]  /*8070*/  ULDC.64 UR12, c[0x0][0xae8] ;  /* 0x0002ba00000c7ab9 */ /* 0x000fe20000000a00 */
[----:B------:R-:W-:Y:S01]  /*8080*/  UIADD3 UR9, UR9, UR7, URZ ;  /* 0x0000000709097290 */ /* 0x000fe2000fffe03f */
[----:B------:R-:W-:Y:S01]  /*8090*/  @P0 IMAD.HI.U32 R4, R8, R11, RZ ;  /* 0x0000000b08040227 */ /* 0x000fe200078e00ff */
[----:B------:R-:W-:-:S02]  /*80a0*/  UIMAD UR4, UR11, UR12, URZ ;  /* 0x0000000c0b0472a4 */ /* 0x000fc4000f8e023f */
[----:B------:R-:W-:Y:S01]  /*80b0*/  UIMAD.WIDE.U32 UR8, UR43, UR12, UR8 ;  /* 0x0000000c2b0872a5 */ /* 0x000fe2000f8e0008 */
[----:B------:R-:W-:Y:S01]  /*80c0*/  IMAD.MOV.U32 R3, RZ, RZ, R8 ;  /* 0x000000ffff037224 */ /* 0x000fe200078e0008 */
[----:B------:R-:W-:Y:S01]  /*80d0*/  UIMAD UR4, UR43, UR13, UR4 ;  /* 0x0000000d2b0472a4 */ /* 0x000fe2000f8e0204 */
[----:B------:R-:W-:-:S03]  /*80e0*/  ULDC.64 UR10, c[0x0][0xaf0] ;  /* 0x0002bc00000a7ab9 */ /* 0x000fc60000000a00 */
[----:B------:R-:W-:Y:S02]  /*80f0*/  UIADD3 UR9, UR9, UR4, URZ ;  /* 0x0000000409097290 */ /* 0x000fe4000fffe03f */
[----:B------:R-:W-:Y:S01]  /*8100*/  UIMAD UR4, UR45, UR10, URZ ;  /* 0x0000000a2d0472a4 */ /* 0x000fe2000f8e023f */
[----:B-1----:R-:W-:Y:S01]  /*8110*/  @P0 SHF.R.U32.HI R3, RZ, R5, R4 ;  /* 0x00000005ff030219 */ /* 0x002fe20000011604 */
[----:B------:R-:W-:Y:S02]  /*8120*/  UIMAD.WIDE.U32 UR8, UR46, UR10, UR8 ;  /* 0x0000000a2e0872a5 */ /* 0x000fe4000f8e0008 */
[----:B------:R-:W-:Y:S01]  /*8130*/  UIMAD UR4, UR46, UR11, UR4 ;  /* 0x0000000b2e0472a4 */ /* 0x000fe2000f8e0204 */
[--C-:B------:R-:W-:Y:S01]  /*8140*/  SHF.R.S32.HI R4, RZ, 0x1f, R3.reuse ;  /* 0x0000001fff047819 */ /* 0x100fe20000011403 */
[----:B------:R-:W-:Y:S01]  /*8150*/  IMAD.MOV R9, RZ, RZ, -R3 ;  /* 0x000000ffff097224 */ /* 0x000fe200078e0a03 */
[----:B------:R-:W-:Y:S01]  /*8160*/  ULDC.64 UR10, c[0x0][0xae0] ;  /* 0x0002b800000a7ab9 */ /* 0x000fe20000000a00 */
[----:B------:R-:W-:-:S02]  /*8170*/  UIADD3 UR4, UR9, UR4, URZ ;  /* 0x0000000409047290 */ /* 0x000fc4000fffe03f */
[----:B------:R-:W-:Y:S02]  /*8180*/  IMAD.U32 R5, RZ, RZ, UR9 ;  /* 0x00000009ff057e24 */ /* 0x000fe4000f8e00ff */
[----:B------:R-:W-:Y:S02]  /*8190*/  IMAD R6, R4, UR10, RZ ;  /* 0x0000000a04067c24 */ /* 0x000fe4000f8e02ff */
[----:B------:R-:W-:Y:S01]  /*81a0*/  IMAD.U32 R4, RZ, RZ, UR8 ;  /* 0x00000008ff047e24 */ /* 0x000fe2000f8e00ff */
[----:B------:R-:W-:Y:S01]  /*81b0*/  ULDC.64 UR8, c[0x0][0xad8] ;  /* 0x0002b60000087ab9 */ /* 0x000fe20000000a00 */
[----:B------:R-:W-:Y:S02]  /*81c0*/  IMAD.U32 R5, RZ, RZ, UR4 ;  /* 0x00000004ff057e24 */ /* 0x000fe4000f8e00ff */
[----:B------:R-:W-:Y:S02]  /*81d0*/  IMAD R9, R13, R9, R8 ;  /* 0x000000090d097224 */ /* 0x000fe400078e0208 */
[----:B------:R-:W-:-:S02]  /*81e0*/  IMAD R11, R3, UR11, R6 ;  /* 0x0000000b030b7c24 */ /* 0x000fc4000f8e0206 */
[----:B------:R-:W-:Y:S01]  /*81f0*/  IMAD.WIDE.U32 R4, R3, UR10, R4 ;  /* 0x0000000a03047c25 */ /* 0x000fe2000f8e0004 */
[----:B------:R-:W-:-:S03]  /*8200*/  SHF.R.S32.HI R3, RZ, 0x1f, R9 ;  /* 0x0000001fff037819 */ /* 0x000fc60000011409 */
[----:B------:R-:W-:Y:S02]  /*8210*/  IMAD.IADD R5, R5, 0x1, R11 ;  /* 0x0000000105057824 */ /* 0x000fe400078e020b */
[----:B------:R-:W-:Y:S02]  /*8220*/  IMAD R6, R3, UR8, RZ ;  /* 0x0000000803067c24 */ /* 0x000fe4000f8e02ff */
[----:B------:R-:W-:Y:S02]  /*8230*/  IMAD R8, R15, 0x80, R22 ;  /* 0x000000800f087824 */ /* 0x000fe400078e0216 */
[----:B-----5:R-:W-:Y:S02]  /*8240*/  IMAD R13, R0, R13, RZ ;  /* 0x0000000d000d7224 */ /* 0x020fe400078e02ff */
[C---:B------:R-:W-:Y:S02]  /*8250*/  IMAD R3, R9.reuse, UR9, R6 ;  /* 0x0000000909037c24 */ /* 0x040fe4000f8e0206 */
[----:B------:R-:W-:Y:S01]  /*8260*/  IMAD.WIDE.U32 R4, R9, UR8, R4 ;  /* 0x0000000809047c25 */ /* 0x000fe2000f8e0004 */
[----:B------:R-:W-:Y:S01]  /*8270*/  ISETP.GE.AND P2, PT, R8, R13, PT ;  /* 0x0000000d0800720c */ /* 0x000fe20003f46270 */
[----:B------:R-:W-:-:S02]  /*8280*/  ULDC.64 UR8, c[0x0][0xa80] ;  /* 0x0002a00000087ab9 */ /* 0x000fc40000000a00 */
[----:B------:R-:W-:Y:S01]  /*8290*/  IMAD.IADD R3, R5, 0x1, R3 ;  /* 0x0000000105037824 */ /* 0x000fe200078e0203 */
[----:B------:R-:W-:Y:S01]  /*82a0*/  LEA R6, P3, R4, UR8, 0x1 ;  /* 0x0000000804067c11 */ /* 0x000fe2000f8608ff */
[----:B------:R-:W-:-:S03]  /*82b0*/  VIADD R0, R8, 0x20 ;  /* 0x0000002008007836 */ /* 0x000fc60000000000 */
[----:B------:R-:W-:Y:S01]  /*82c0*/  LEA.HI.X R3, R4, UR9, R3, 0x1, P3 ;  /* 0x0000000904037c11 */ /* 0x000fe200098f0c03 */
[----:B------:R0:W1:Y:S01]  /*82d0*/  SHFL.IDX PT, R9, R6, RZ, 0x181f ;  /* 0x00181fff06097589 */ /* 0x00006200000e0000 */
[-C--:B------:R-:W-:Y:S01]  /*82e0*/  ISETP.GE.AND P1, PT, R0, R13.reuse, PT ;  /* 0x0000000d0000720c */ /* 0x080fe20003f26270 */
[----:B------:R-:W-:Y:S02]  /*82f0*/  VIADD R0, R8, 0x40 ;  /* 0x0000004008007836 */ /* 0x000fe40000000000 */
[----:B------:R0:W2:Y:S03]  /*8300*/  SHFL.IDX PT, R5, R3, RZ, 0x181f ;  /* 0x00181fff03057589 */ /* 0x0000a600000e0000 */
[----:B------:R-:W-:Y:S01]  /*8310*/  ISETP.GE.AND P0, PT, R0, R13, PT ;  /* 0x0000000d0000720c */ /* 0x000fe20003f06270 */
[----:B------:R-:W-:-:S12]  /*8320*/  @P2 BRA `(.L_x_411) ;  /* 0x0000000000442947 */ /* 0x000fd80003800000 */
        /* <DEDUP_REMOVED lines=8> */
[----:B------:R3:W-:Y:S01]  /*83b0*/  @!P5 ST.E.128 desc[UR40][R10.64], RZ ;  /* 0x000000ff0a00d985 */ /* 0x0007e2000c101d28 */
[----:B------:R-:W-:Y:S02]  /*83c0*/  @!P4 LEA.HI.X R15, R17, R5, R207, 0x1, P6 ;  /* 0x00000005110fc211 */ /* 0x000fe400030f0ccf */
[----:B------:R-:W-:-:S03]  /*83d0*/  @!P3 LEA R20, P6, R16, R9, 0x1 ;  /* 0x000000091014b211 */ /* 0x000fc600078c08ff */
[----:B------:R3:W-:Y:S01]  /*83e0*/  @!P4 ST.E.128 desc[UR40][R14.64], RZ ;  /* 0x000000ff0e00c985 */ /* 0x0007e2000c101d28 */
[----:B------:R-:W-:Y:S02]  /*83f0*/  @!P3 LEA.HI.X R21, R16, R5, R206, 0x1, P6 ;  /* 0x000000051015b211 */ /* 0x000fe400030f0cce */
[----:B------:R-:W-:-:S03]  /*8400*/  @!P2 LEA R4, P6, R18, R9, 0x1 ;  /* 0x000000091204a211 */ /* 0x000fc600078c08ff */
[----:B------:R3:W-:Y:S01]  /*8410*/  @!P3 ST.E.128 desc[UR40][R20.64], RZ ;  /* 0x000000ff1400b985 */ /* 0x0007e2000c101d28 */
[----:B------:R-:W-:-:S05]  /*8420*/  @!P2 LEA.HI.X R5, R18, R5, R205, 0x1, P6 ;  /* 0x000000051205a211 */ /* 0x000fca00030f0ccd */
[----:B------:R3:W-:Y:S04]  /*8430*/  @!P2 ST.E.128 desc[UR40][R4.64], RZ ;  /* 0x000000ff0400a985 */ /* 0x0007e8000c101d28 */
.L_x_411:
[----:B------:R-:W-:Y:S05]  /*8440*/  BSYNC B1 ;  /* 0x0000000000017941 */ /* 0x000fea0003800000 */
.L_x_410:
[----:B--23--:R2:W3:Y:S01]  /*8450*/  SHFL.IDX PT, R5, R3, 0x1, 0x181f ;  /* 0x00381f0003057f89 */ /* 0x00c4e200000e0000 */
[----:B------:R-:W-:Y:S03]  /*8460*/  BSSY B1, `(.L_x_412) ;  /* 0x0000014000017945 */ /* 0x000fe60003800000 */
[----:B-1----:R2:W1:Y:S01]  /*8470*/  SHFL.IDX PT, R9, R6, 0x1, 0x181f ;  /* 0x00381f0006097f89 */ /* 0x00246200000e0000 */
[----:B------:R-:W-:Y:S05]  /*8480*/  @P1 BRA `(.L_x_413) ;  /* 0x0000000000441947 */ /* 0x000fea0003800000 */
[----:B------:R-:W-:Y:S02]  /*8490*/  ULDC UR4, c[0x0][0xac8] ;  /* 0x0002b20000047ab9 */ /* 0x000fe40000000800 */
[----:B------:R-:W-:Y:S02]  /*84a0*/  ISETP.GE.AND P4, PT, R2, UR4, PT ;  /* 0x0000000402007c0c */ /* 0x000fe4000bf86270 */
[----:B------:R-:W-:Y:S02]  /*84b0*/  ISETP.GE.AND P3, PT, R17, UR4, PT ;  /* 0x0000000411007c0c */ /* 0x000fe4000bf66270 */
[----:B------:R-:W-:Y:S02]  /*84c0*/  ISETP.GE.AND P2, PT, R16, UR4, PT ;  /* 0x0000000410007c0c */ /* 0x000fe4000bf46270 */
[----:B------:R-:W-:-:S07]  /*84d0*/  ISETP.GE.AND P1, PT, R18, UR4, PT ;  /* 0x0000000412007c0c */ /* 0x000fce000bf26270 */
[CC--:B-1----:R-:W-:Y:S02]  /*84e0*/  @!P4 LEA R10, P6, R2.reuse, R9.reuse, 0x1 ;  /* 0x00000009020ac211 */ /* 0x0c2fe400078c08ff */
[C---:B------:R-:W-:Y:S02]  /*84f0*/  @!P3 LEA R14, P5, R17.reuse, R9, 0x1 ;  /* 0x00000009110eb211 */ /* 0x040fe400078a08ff */
[----:B---3--:R-:W-:Y:S02]  /*8500*/  @!P4 LEA.HI.X R11, R2, R5, R208, 0x1, P6 ;  /* 0x00000005020bc211 */ /* 0x008fe400030f0cd0 */
[----:B------:R-:W-:Y:S02]  /*8510*/  @!P2 LEA R20, P6, R16, R9, 0x1 ;  /* 0x000000091014a211 */ /* 0x000fe400078c08ff */
[----:B------:R-:W-:Y:S01]  /*8520*/  @!P3 LEA.HI.X R15, R17, R5, R207, 0x1, P5 ;  /* 0x00000005110fb211 */ /* 0x000fe200028f0ccf */
[----:B------:R4:W-:Y:S01]  /*8530*/  @!P4 ST.E.128 desc[UR40][R10.64], RZ ;  /* 0x000000ff0a00c985 */ /* 0x0009e2000c101d28 */
[----:B------:R-:W-:-:S02]  /*8540*/  @!P1 LEA R4, P5, R18, R9, 0x1 ;  /* 0x0000000912049211 */ /* 0x000fc400078a08ff */
[-C--:B------:R-:W-:Y:S01]  /*8550*/  @!P2 LEA.HI.X R21, R16, R5.reuse, R206, 0x1, P6 ;  /* 0x000000051015a211 */ /* 0x080fe200030f0cce */
[----:B------:R4:W-:Y:S01]  /*8560*/  @!P3 ST.E.128 desc[UR40][R14.64], RZ ;  /* 0x000000ff0e00b985 */ /* 0x0009e2000c101d28 */
[----:B------:R-:W-:-:S03]  /*8570*/  @!P1 LEA.HI.X R5, R18, R5, R205, 0x1, P5 ;  /* 0x0000000512059211 */ /* 0x000fc600028f0ccd */
[----:B------:R4:W-:Y:S04]  /*8580*/  @!P2 ST.E.128 desc[UR40][R20.64], RZ ;  /* 0x000000ff1400a985 */ /* 0x0009e8000c101d28 */
[----:B------:R4:W-:Y:S02]  /*8590*/  @!P1 ST.E.128 desc[UR40][R4.64], RZ ;  /* 0x000000ff04009985 */ /* 0x0009e4000c101d28 */
.L_x_413:
[----:B------:R-:W-:Y:S05]  /*85a0*/  BSYNC B1 ;  /* 0x0000000000017941 */ /* 0x000fea0003800000 */
.L_x_412:
[----:B---34-:R3:W4:Y:S01]  /*85b0*/  SHFL.IDX PT, R5, R3, 0x2, 0x181f ;  /* 0x00581f0003057f89 */ /* 0x01872200000e0000 */
        /* <DEDUP_REMOVED lines=8> */
[-C--:B-1----:R-:W-:Y:S02]  /*8640*/  @!P3 LEA R10, P6, R2, R9.reuse, 0x1 ;  /* 0x00000009020ab211 */ /* 0x082fe400078c08ff */
[CC--:B------:R-:W-:Y:S02]  /*8650*/  @!P2 LEA R14, P5, R17.reuse, R9.reuse, 0x1 ;  /* 0x00000009110ea211 */ /* 0x0c0fe400078a08ff */
[----:B------:R-:W-:Y:S02]  /*8660*/  @!P1 LEA R20, P4, R16, R9, 0x1 ;  /* 0x0000000910149211 */ /* 0x000fe400078808ff */
[----:B----4-:R-:W-:Y:S02]  /*8670*/  @!P3 LEA.HI.X R11, R2, R5, R208, 0x1, P6 ;  /* 0x00000005020bb211 */ /* 0x010fe400030f0cd0 */
[----:B------:R-:W-:Y:S02]  /*8680*/  @!P0 LEA R4, P6, R18, R9, 0x1 ;  /* 0x0000000912048211 */ /* 0x000fe400078c08ff */
[-C--:B------:R-:W-:Y:S01]  /*8690*/  @!P2 LEA.HI.X R15, R17, R5.reuse, R207, 0x1, P5 ;  /* 0x00000005110fa211 */ /* 0x080fe200028f0ccf */
[----:B------:R1:W-:Y:S01]  /*86a0*/  @!P3 ST.E.128 desc[UR40][R10.64], RZ ;  /* 0x000000ff0a00b985 */ /* 0x0003e2000c101d28 */
[----:B------:R-:W-:-:S02]  /*86b0*/  @!P1 LEA.HI.X R21, R16, R5, R206, 0x1, P4 ;  /* 0x0000000510159211 */ /* 0x000fc400020f0cce */
[----:B------:R-:W-:Y:S01]  /*86c0*/  @!P0 LEA.HI.X R5, R18, R5, R205, 0x1, P6 ;  /* 0x0000000512058211 */ /* 0x000fe200030f0ccd */
[----:B------:R1:W-:Y:S04]  /*86d0*/  @!P2 ST.E.128 desc[UR40][R14.64], RZ ;  /* 0x000000ff0e00a985 */ /* 0x0003e8000c101d28 */
[----:B------:R1:W-:Y:S04]  /*86e0*/  @!P1 ST.E.128 desc[UR40][R20.64], RZ ;  /* 0x000000ff14009985 */ /* 0x0003e8000c101d28 */
[----:B------:R1:W-:Y:S02]  /*86f0*/  @!P0 ST.E.128 desc[UR40][R4.64], RZ ;  /* 0x000000ff04008985 */ /* 0x0003e4000c101d28 */
.L_x_415:
[----:B------:R-:W-:Y:S05]  /*8700*/  BSYNC B1 ;  /* 0x0000000000017941 */ /* 0x000fea0003800000 */
.L_x_414:
[----:B------:R-:W-:Y:S01]  /*8710*/  VIADD R0, R8, 0x60 ;  /* 0x0000006008007836 */ /* 0x000fe20000000000 */
[----:B0-23--:R-:W0:Y:S04]  /*8720*/  SHFL.IDX PT, R3, R3, 0x3, 0x181f ;  /* 0x00781f0003037f89 */ /* 0x00de2800000e0000 */
[----:B------:R-:W-:Y:S01]  /*8730*/  ISETP.GE.AND P0, PT, R0, R13, PT ;  /* 0x0000000d0000720c */ /* 0x000fe20003f06270 */
[----:B-1--4-:R1:W2:-:S12]  /*8740*/  SHFL.IDX PT, R5, R6, 0x3, 0x181f ;  /* 0x00781f0006057f89 */ /* 0x01229800000e0000 */
[----:B-1----:R-:W-:Y:S05]  /*8750*/  @P0 BRA `(.L_x_406) ;  /* 0x0000000000440947 */ /* 0x002fea0003800000 */
[----:B------:R-:W-:Y:S02]  /*8760*/  ULDC UR4, c[0x0][0xac8] ;  /* 0x0002b20000047ab9 */ /* 0x000fe40000000800 */
[----:B------:R-:W-:Y:S02]  /*8770*/  ISETP.GE.AND P3, PT, R2, UR4, PT ;  /* 0x0000000402007c0c */ /* 0x000fe4000bf66270 */
[----:B------:R-:W-:Y:S02]  /*8780*/  ISETP.GE.AND P2, PT, R17, UR4, PT ;  /* 0x0000000411007c0c */ /* 0x000fe4000bf46270 */
[----:B------:R-:W-:Y:S02]  /*8790*/  ISETP.GE.AND P1, PT, R16, UR4, PT ;  /* 0x0000000410007c0c */ /* 0x000fe4000bf26270 */
[----:B------:R-:W-:-:S07]  /*87a0*/  ISETP.GE.AND P0, PT, R18, UR4, PT ;  /* 0x0000000412007c0c */ /* 0x000fce000bf06270 */
[-C--:B--2---:R-:W-:Y:S02]  /*87b0*/  @!P3 LEA R8, P6, R2, R5.reuse, 0x1 ;  /* 0x000000050208b211 */ /* 0x084fe400078c08ff */
[CC--:B------:R-:W-:Y:S02]  /*87c0*/  @!P2 LEA R10, P5, R17.reuse, R5.reuse, 0x1 ;  /* 0x00000005110aa211 */ /* 0x0c0fe400078a08ff */
[----:B------:R-:W-:Y:S02]  /*87d0*/  @!P1 LEA R12, P4, R16, R5, 0x1 ;  /* 0x00000005100c9211 */ /* 0x000fe400078808ff */
[----:B0-----:R-:W-:Y:S02]  /*87e0*/  @!P3 LEA.HI.X R9, R2, R3, R208, 0x1, P6 ;  /* 0x000000030209b211 */ /* 0x001fe400030f0cd0 */
        /* <DEDUP_REMOVED lines=8> */
.L_x_406:
[----:B------:R-:W-:Y:S05]  /*8870*/  BSYNC B0 ;  /* 0x0000000000007941 */ /* 0x000fea0003800000 */
.L_x_397:
[----:B------:R-:W-:Y:S02]  /*8880*/  ULDC UR4, c[0x0][0xc3c] ;  /* 0x00030f0000047ab9 */ /* 0x000fe40000000800 */
[----:B------:R-:W-:-:S13]  /*8890*/  ISETP.GE.AND P0, PT, R7, UR4, PT ;  /* 0x0000000407007c0c */ /* 0x000fda000bf06270 */
[----:B------:R-:W-:Y:S05]  /*88a0*/  @!P0 BRA `(.L_x_416) ;  /* 0xffffff84006c8947 */ /* 0x000fea000383ffff */
[----:B------:R-:W-:Y:S05]  /*88b0*/  EXIT ;  /* 0x000000000000794d */ /* 0x000fea0003800000 */
.L_x_373:
[----:B------:R-:W-:-:S08]  /*88c0*/  NOP ;  /* 0x0000000000007918 */ /* 0x000fd00000000000 */
[----:B------:R-:W0:-:S00]  /*88d0*/  USETMAXREG.DEALLOC.CTAPOOL 0x18 ;  /* 0x00000018000079c8 */ /* 0x000e0000080e0500 */
[----:B0-----:R-:W-:-:S06]  /*88e0*/  LOP3.LUT R0, R0, 0x3, RZ, 0xc0, !PT ;  /* 0x0000000300007812 */ /* 0x001fcc00078ec0ff */
[----:B------:R-:W0:Y:S02]  /*88f0*/  SHFL.IDX PT, R0, R0, RZ, 0x1f ;  /* 0x00001fff00007589 */ /* 0x000e2400000e0000 */
[----:B0-----:R-:W-:Y:S01]  /*8900*/  ISETP.NE.AND P0, PT, R0, RZ, PT ;  /* 0x000000ff0000720c */ /* 0x001fe20003f05270 */
[----:B------:R-:W-:-:S03]  /*8910*/  IMAD.MOV.U32 R0, RZ, RZ, RZ ;  /* 0x000000ffff007224 */ /* 0x000fc600078e00ff */
[----:B------:R-:W-:-:S05]  /*8920*/  P2R R2, PR, RZ, 0x1 ;  /* 0x00000001ff027803 */ /* 0x000fca0000000000 */
[----:B------:R0:W-:Y:S04]  /*8930*/  STL [R1+0x58], R2 ;  /* 0x0000580201007387 */ /* 0x0001e80000100800 */
[----:B------:R-:W-:Y:S05]  /*8940*/  @!P0 BRA `(.L_x_417) ;  /* 0x00000000001c8947 */ /* 0x000fea0003800000 */
[----:B------:R-:W1:Y:S08]  /*8950*/  S2UR UR5, SR_CgaCtaId ;  /* 0x00000000000579c3 */ /* 0x000e700000008800 */
[----:B------:R-:W-:Y:S06]  /*8960*/  BAR.SYNC.DEFER_BLOCKING 0x5, 0x180 ;  /* 0x0146000000007b1d */ /* 0x000fec0000010000 */
[----:B------:R-:W-:-:S02]  /*8970*/  UMOV UR4, 0x400 ;  /* 0x0000040000047882 */ /* 0x000fc40000000000 */
[----:B-1----:R-:W-:-:S09]  /*8980*/  ULEA UR4, UR5, UR4, 0x18 ;  /* 0x0000000405047291 */ /* 0x002fd2000f8ec03f */
[----:B------:R-:W1:Y:S01]  /*8990*/  LDS.128 R16, [UR4+0x228d0] ;  /* 0x0228d004ff107984 */ /* 0x000e620008000c00 */
[----:B------:R-:W-:Y:S06]  /*89a0*/  BAR.ARV 0x4, 0x180 ;  /* 0x0106000000007b1d */ /* 0x000fec0000002000 */
[----:B------:R-:W-:Y:S05]  /*89b0*/  BRA `(.L_x_418) ;  /* 0x0000000400fc7947 */ /* 0x000fea0003800000 */
.L_x_417:
[----:B0-----:R-:W0:Y:S01]  /*89c0*/  S2R R2, SR_TID.X ;  /* 0x0000000000027919 */ /* 0x001e220000002100 */
[----:B------:R-:W-:Y:S01]  /*89d0*/  ULDC UR4, c[0x0][0xc3c] ;  /* 0x00030f0000047ab9 */ /* 0x000fe20000000800 */
[----:B------:R-:W1:Y:S01]  /*89e0*/  S2UR UR6, SR_CTAID.X ;  /* 0x00000000000679c3 */ /* 0x000e620000002500 */
[----:B------:R-:W-:Y:S01]  /*89f0*/  ULDC UR5, c[0x0][0xc38] ;  /* 0x00030e0000057ab9 */ /* 0x000fe20000000800 */
[----:B0-----:R-:W-:-:S04]  /*8a00*/  LOP3.LUT R5, R2, 0x1f, RZ, 0xc0, !PT ;  /* 0x0000001f02057812 */ /* 0x001fc800078ec0ff */
[----:B------:R-:W-:-:S04]  /*8a10*/  ISETP.NE.AND P0, PT, R5, 0x1f, PT ;  /* 0x0000001f0500780c */ /* 0x000fc80003f05270 */
[----:B------:R-:W-:-:S13]  /*8a20*/  ISETP.GE.OR P1, PT, R5, UR4, !P0 ;  /* 0x0000000405007c0c */ /* 0x000fda000c726670 */
[----:B------:R-:W0:Y:S02]  /*8a30*/  @!P1 LDC.64 R2, c[0x0][0xc80] ;  /* 0x00032000ff029b82 */ /* 0x000e240000000a00 */
[----:B0-----:R-:W-:-:S05]  /*8a40*/  @!P1 IMAD.WIDE.U32 R2, R5, 0x4, R2 ;  /* 0x0000000405029825 */ /* 0x001fca00078e0002 */
[----:B------:R-:W2:Y:S01]  /*8a50*/  @!P1 LDG.E R0, desc[UR40][R2.64] ;  /* 0x0000002802009981 */ /* 0x000ea2000c1e1900 */
[C---:B------:R-:W-:Y:S01]  /*8a60*/  ISETP.NE.AND P1, PT, R5.reuse, RZ, PT ;  /* 0x000000ff0500720c */ /* 0x040fe20003f25270 */
[----:B------:R-:W-:Y:S01]  /*8a70*/  UMOV UR4, URZ ;  /* 0x0000003f00047c82 */ /* 0x000fe20008000000 */
[C---:B------:R-:W-:Y:S01]  /*8a80*/  ISETP.GE.U32.AND P2, PT, R5.reuse, 0x2, PT ;  /* 0x000000020500780c */ /* 0x040fe20003f46070 */
[----:B------:R-:W-:Y:S01]  /*8a90*/  IMAD.MOV.U32 R16, RZ, RZ, RZ ;  /* 0x000000ffff107224 */ /* 0x000fe200078e00ff */
[C---:B------:R-:W-:Y:S02]  /*8aa0*/  ISETP.GE.U32.AND P3, PT, R5.reuse, 0x4, PT ;  /* 0x000000040500780c */ /* 0x040fe40003f66070 */
[C---:B------:R-:W-:Y:S02]  /*8ab0*/  ISETP.GE.U32.AND P4, PT, R5.reuse, 0x8, PT ;  /* 0x000000080500780c */ /* 0x040fe40003f86070 */
[----:B------:R-:W-:Y:S01]  /*8ac0*/  ISETP.GE.U32.AND P5, PT, R5, 0x10, PT ;  /* 0x000000100500780c */ /* 0x000fe20003fa6070 */
[----:B--2---:R-:W0:Y:S02]  /*8ad0*/  SHFL.UP PT, R4, R0, 0x1, RZ ;  /* 0x0420000000047989 */ /* 0x004e2400000e00ff */
[----:B0-----:R-:W-:-:S05]  /*8ae0*/  SEL R7, R4, RZ, P1 ;  /* 0x000000ff04077207 */ /* 0x001fca0000800000 */
[----:B------:R-:W-:-:S05]  /*8af0*/  IMAD.IADD R7, R0, 0x1, R7 ;  /* 0x0000000100077824 */ /* 0x000fca00078e0207 */
[----:B------:R-:W0:Y:S02]  /*8b00*/  SHFL.UP PT, R4, R7, 0x2, RZ ;  /* 0x0440000007047989 */ /* 0x000e2400000e00ff */
        /* <DEDUP_REMOVED lines=11> */
[----:B------:R-:W0:Y:S02]  /*8bc0*/  SHFL.IDX PT, R4, R2, 0x1f, 0x1f ;  /* 0x03e01f0002047f89 */ /* 0x000e2400000e0000 */
[----:B0-----:R-:W-:-:S04]  /*8bd0*/  IMAD R4, R4, UR5, RZ ;  /* 0x0000000504047c24 */ /* 0x001fc8000f8e02ff */
[----:B------:R-:W-:Y:S01]  /*8be0*/  IMAD.MOV.U32 R7, RZ, RZ, R4 ;  /* 0x000000ffff077224 */ /* 0x000fe200078e0004 */
[----:B-1----:R-:W-:-:S13]  /*8bf0*/  ISETP.GT.AND P6, PT, R4, UR6, PT ;  /* 0x0000000604007c0c */ /* 0x002fda000bfc4270 */
[----:B------:R-:W-:Y:S05]  /*8c00*/  @P6 BRA `(.L_x_419) ;  /* 0x0000000000a06947 */ /* 0x000fea0003800000 */
[----:B------:R-:W0:Y:S01]  /*8c10*/  LDC R6, c[0x0][0xc3c] ;  /* 0x00030f00ff067b82 */ /* 0x000e220000000800 */
[----:B------:R-:W-:Y:S01]  /*8c20*/  IMAD.MOV.U32 R4, RZ, RZ, R7 ;  /* 0x000000ffff047224 */ /* 0x000fe200078e0007 */
[----:B------:R-:W-:Y:S01]  /*8c30*/  UMOV UR4, URZ ;  /* 0x0000003f00047c82 */ /* 0x000fe20008000000 */
[----:B------:R-:W-:Y:S01]  /*8c40*/  ULDC UR7, c[0x0][0xc3c] ;  /* 0x00030f0000077ab9 */ /* 0x000fe20000000800 */
[----:B------:R-:W-:-:S05]  /*8c50*/  ULDC UR5, c[0x0][0xc38] ;  /* 0x00030e0000057ab9 */ /* 0x000fca0000000800 */
.L_x_423:
[----:B------:R-:W-:Y:S01]  /*8c60*/  UIADD3 UR4, UR4, 0x1f, URZ ;  /* 0x0000001f04047890 */ /* 0x000fe2000fffe03f */
[----:B------:R-:W-:-:S05]  /*8c70*/  IMAD.U32 R19, RZ, RZ, UR7 ;  /* 0x00000007ff137e24 */ /* 0x000fca000f8e00ff */
[----:B0-----:R-:W-:-:S13]  /*8c80*/  ISETP.LE.AND P6, PT, R6, UR4, PT ;  /* 0x0000000406007c0c */ /* 0x001fda000bfc3270 */
[----:B------:R-:W-:Y:S05]  /*8c90*/  @P6 BRA `(.L_x_420) ;  /* 0x0000000400206947 */ /* 0x000fea0003800000 */
[----:B------:R-:W-:Y:S01]  /*8ca0*/  VIADD R7, R5, UR4 ;  /* 0x0000000405077c36 */ /* 0x000fe20008000000 */
[----:B------:R-:W-:Y:S01]  /*8cb0*/  BSSY B0, `(.L_x_421) ;  /* 0x0000007000007945 */ /* 0x000fe20003800000 */
[----:B------:R-:W-:-:S03]  /*8cc0*/  IMAD.MOV.U32 R0, RZ, RZ, RZ ;  /* 0x000000ffff007224 */ /* 0x000fc600078e00ff */
[----:B------:R-:W-:-:S13]  /*8cd0*/  ISETP.GE.OR P6, PT, R7, R6, !P0 ;  /* 0x000000060700720c */ /* 0x000fda00047c6670 */
[----:B------:R-:W-:Y:S05]  /*8ce0*/  @P6 BRA `(.L_x_422) ;  /* 0x00000000000c6947 */ /* 0x000fea0003800000 */
[----:B------:R-:W0:Y:S02]  /*8cf0*/  LDC.64 R2, c[0x0][0xc80] ;  /* 0x00032000ff027b82 */ /* 0x000e240000000a00 */
[----:B0-----:R-:W-:-:S05]  /*8d00*/  IMAD.WIDE R2, R7, 0x4, R2 ;  /* 0x0000000407027825 */ /* 0x001fca00078e0202 */
[----:B------:R0:W5:Y:S02]  /*8d10*/  LDG.E R0, desc[UR40][R2.64] ;  /* 0x0000002802007981 */ /* 0x000164000c1e1900 */
.L_x_422:
[----:B------:R-:W-:Y:S05]  /*8d20*/  BSYNC B0 ;  /* 0x0000000000007941 */ /* 0x000fea0003800000 */
.L_x_421:
[----:B0----5:R-:W0:Y:S02]  /*8d30*/  SHFL.UP PT, R2, R0, 0x1, RZ ;  /* 0x0420000000027989 */ /* 0x021e2400000e00ff */
        /* <DEDUP_REMOVED lines=16> */
[----:B------:R-:W-:-:S05]  /*8e40*/  IMAD.IADD R4, R3, 0x1, R4 ;  /* 0x0000000103047824 */ /* 0x000fca00078e0204 */
[----:B------:R-:W-:-:S13]  /*8e50*/  ISETP.GT.AND P6, PT, R4, UR6, PT ;  /* 0x0000000604007c0c */ /* 0x000fda000bfc4270 */
[----:B------:R-:W-:Y:S05]  /*8e60*/  @!P6 BRA `(.L_x_423) ;  /* 0xfffffffc007ce947 */ /* 0x000fea000383ffff */
[----:B------:R-:W-:Y:S02]  /*8e70*/  IMAD.MOV.U32 R2, RZ, RZ, R9 ;  /* 0x000000ffff027224 */ /* 0x000fe400078e0009 */
[----:B------:R-:W-:-:S07]  /*8e80*/  IMAD.MOV.U32 R7, RZ, RZ, R3 ;  /* 0x000000ffff077224 */ /* 0x000fce00078e0003 */
.L_x_419:
[----:B------:R-:W-:-:S04]  /*8e90*/  IMAD.IADD R7, R4, 0x1, -R7 ;  /* 0x0000000104077824 */ /* 0x000fc800078e0a07 */
[----:B------:R-:W-:-:S05]  /*8ea0*/  IMAD R3, R2, UR5, R7 ;  /* 0x0000000502037c24 */ /* 0x000fca000f8e0207 */
[----:B------:R-:W-:-:S13]  /*8eb0*/  ISETP.GT.AND P0, PT, R3, UR6, PT ;  /* 0x0000000603007c0c */ /* 0x000fda000bf04270 */
[----:B------:R-:W-:-:S04]  /*8ec0*/  VOTE.ANY R6, PT, !P0 ;  /* 0x0000000000067806 */ /* 0x000fc800040e0100 */
[----:B------:R-:W0:Y:S01]  /*8ed0*/  POPC R19, R6 ;  /* 0x0000000600137309 */ /* 0x000e220000000000 */
[----:B------:R-:W-:Y:S01]  /*8ee0*/  ISETP.NE.AND P0, PT, R6, RZ, PT ;  /* 0x000000ff0600720c */ /* 0x000fe20003f05270 */
[----:B0-----:R-:W0:Y:S02]  /*8ef0*/  SHFL.IDX PT, R0, R0, R19, 0x1f ;  /* 0x00001f1300007589 */ /* 0x001e2400000e0000 */
[----:B0-----:R-:W-:-:S04]  /*8f00*/  IABS R4, R0 ;  /* 0x0000000000047213 */ /* 0x001fc80000000000 */
[----:B------:R-:W0:Y:S08]  /*8f10*/  I2F.RP R8, R4 ;  /* 0x0000000400087306 */ /* 0x000e300000209400 */
[----:B0-----:R-:W0:Y:S02]  /*8f20*/  MUFU.RCP R8, R8 ;  /* 0x0000000800087308 */ /* 0x001e240000001000 */
[----:B0-----:R-:W-:-:S06]  /*8f30*/  VIADD R3, R8, 0xffffffe ;  /* 0x0ffffffe08037836 */ /* 0x001fcc0000000000 */
[----:B------:R-:W0:Y:S02]  /*8f40*/  F2I.FTZ.U32.TRUNC.NTZ R3, R3 ;  /* 0x0000000300037305 */ /* 0x000e24000021f000 */
[----:B0-----:R-:W-:Y:S01]  /*8f50*/  IMAD.MOV R11, RZ, RZ, -R3 ;  /* 0x000000ffff0b7224 */ /* 0x001fe200078e0a03 */
[----:B------:R-:W-:Y:S06]  /*8f60*/  @!P0 BRA `(.L_x_424) ;  /* 0x0000000000088947 */ /* 0x000fec0003800000 */
[----:B------:R-:W-:-:S05]  /*8f70*/  VIADD R9, R19, 0xffffffff ;  /* 0xffffffff13097836 */ /* 0x000fca0000000000 */
[----:B------:R0:W1:Y:S02]  /*8f80*/  SHFL.IDX PT, R16, R2, R9, 0x1f ;  /* 0x00001f0902107589 */ /* 0x00006400000e0000 */
.L_x_424:
[----:B-1----:R-:W-:Y:S01]  /*8f90*/  IMAD R16, R16, UR5, R7 ;  /* 0x0000000510107c24 */ /* 0x002fe2000f8e0207 */
[----:B------:R-:W-:Y:S01]  /*8fa0*/  IABS R6, R0 ;  /* 0x0000000000067213 */ /* 0x000fe20000000000 */
[----:B------:R-:W-:Y:S02]  /*8fb0*/  IMAD R7, R11, R4, RZ ;  /* 0x000000040b077224 */ /* 0x000fe400078e02ff */
[----:B0-----:R-:W-:Y:S02]  /*8fc0*/  IMAD.MOV.U32 R2, RZ, RZ, RZ ;  /* 0x000000ffff027224 */ /* 0x001fe400078e00ff */
[----:B------:R-:W-:Y:S02]  /*8fd0*/  IMAD.MOV R6, RZ, RZ, -R6 ;  /* 0x000000ffff067224 */ /* 0x000fe400078e0a06 */
[----:B------:R-:W-:Y:S01]  /*8fe0*/  IMAD.HI.U32 R2, R3, R7, R2 ;  /* 0x0000000703027227 */ /* 0x000fe200078e0002 */
[----:B------:R-:W-:-:S03]  /*8ff0*/  IADD3 R7, -R16, UR6, RZ ;  /* 0x0000000610077c10 */ /* 0x000fc6000fffe1ff */
[----:B------:R-:W-:Y:S01]  /*9000*/  VIADD R19, R19, UR4 ;  /* 0x0000000413137c36 */ /* 0x000fe20008000000 */
[----:B------:R-:W-:-:S05]  /*9010*/  IABS R3, R7 ;  /* 0x0000000700037213 */ /* 0x000fca0000000000 */
[----:B------:R-:W-:-:S04]  /*9020*/  IMAD.HI.U32 R2, R2, R3, RZ ;  /* 0x0000000302027227 */ /* 0x000fc800078e00ff */
[----:B------:R-:W-:-:S05]  /*9030*/  IMAD R3, R2, R6, R3 ;  /* 0x0000000602037224 */ /* 0x000fca00078e0203 */
[----:B------:R-:W-:-:S13]  /*9040*/  ISETP.GT.U32.AND P1, PT, R4, R3, PT ;  /* 0x000000030400720c */ /* 0x000fda0003f24070 */
[----:B------:R-:W-:Y:S02]  /*9050*/  @!P1 IMAD.IADD R3, R3, 0x1, -R4 ;  /* 0x0000000103039824 */ /* 0x000fe400078e0a04 */
[----:B------:R-:W-:Y:S01]  /*9060*/  @!P1 VIADD R2, R2, 0x1 ;  /* 0x0000000102029836 */ /* 0x000fe20000000000 */
[----:B------:R-:W-:Y:S02]  /*9070*/  ISETP.NE.AND P1, PT, R0, RZ, PT ;  /* 0x000000ff0000720c */ /* 0x000fe40003f25270 */
[----:B------:R-:W-:Y:S02]  /*9080*/  ISETP.GE.U32.AND P0, PT, R3, R4, PT ;  /* 0x000000040300720c */ /* 0x000fe40003f06070 */
[----:B------:R-:W-:-:S04]  /*9090*/  LOP3.LUT R3, R7, R0, RZ, 0x3c, !PT ;  /* 0x0000000007037212 */ /* 0x000fc800078e3cff */
[----:B------:R-:W-:-:S07]  /*90a0*/  ISETP.GE.AND P2, PT, R3, RZ, PT ;  /* 0x000000ff0300720c */ /* 0x000fce0003f46270 */
[----:B------:R-:W-:-:S06]  /*90b0*/  @P0 VIADD R2, R2, 0x1 ;  /* 0x0000000102020836 */ /* 0x000fcc0000000000 */
[----:B------:R-:W-:Y:S01]  /*90c0*/  @!P2 IMAD.MOV R2, RZ, RZ, -R2 ;  /* 0x000000ffff02a224 */ /* 0x000fe200078e0a02 */
[----:B------:R-:W-:-:S05]  /*90d0*/  @!P1 LOP3.LUT R2, RZ, R0, RZ, 0x33, !PT ;  /* 0x00000000ff029212 */ /* 0x000fca00078e33ff */
[--C-:B------:R-:W-:Y:S02]  /*90e0*/  IMAD.MOV R17, RZ, RZ, -R2.reuse ;  /* 0x000000ffff117224 */ /* 0x100fe400078e0a02 */
[----:B------:R-:W-:Y:S02]  /*90f0*/  IMAD.MOV.U32 R18, RZ, RZ, R2 ;  /* 0x000000ffff127224 */ /* 0x000fe400078e0002 */
[----:B------:R-:W-:Y:S01]  /*9100*/  IMAD R17, R0, R17, R7 ;  /* 0x0000001100117224 */ /* 0x000fe200078e0207 */
[----:B------:R-:W-:Y:S06]  /*9110*/  BRA `(.L_x_425) ;  /* 0x00000000000c7947 */ /* 0x000fec0003800000 */
.L_x_420:
[----:B------:R-:W-:Y:S02]  /*9120*/  IMAD.MOV.U32 R17, RZ, RZ, RZ ;  /* 0x000000ffff117224 */ /* 0x000fe400078e00ff */
[----:B------:R-:W-:Y:S02]  /*9130*/  IMAD.U32 R16, RZ, RZ, UR6 ;  /* 0x00000006ff107e24 */ /* 0x000fe4000f8e00ff */
[----:B------:R-:W-:-:S07]  /*9140*/  IMAD.MOV.U32 R18, RZ, RZ, RZ ;  /* 0x000000ffff127224 */ /* 0x000fce00078e00ff */
.L_x_425:
[----:B------:R-:W-:-:S13]  /*9150*/  ISETP.NE.AND P0, PT, R5, RZ, PT ;  /* 0x000000ff0500720c */ /* 0x000fda0003f05270 */
[----:B------:R-:W0:Y:S01]  /*9160*/  @!P0 S2R R3, SR_CgaCtaId ;  /* 0x0000000000038919 */ /* 0x000e220000008800 */
[----:B------:R-:W-:-:S04]  /*9170*/  @!P0 MOV R0, 0x400 ;  /* 0x0000040000008802 */ /* 0x000fc80000000f00 */
[----:B0-----:R-:W-:-:S05]  /*9180*/  @!P0 LEA R0, R3, R0, 0x18 ;  /* 0x0000000003008211 */ /* 0x001fca00078ec0ff */
[----:B------:R2:W-:Y:S01]  /*9190*/  @!P0 STS.128 [R0+0x228d0], R16 ;  /* 0x0228d01000008388 */ /* 0x0005e20000000c00 */
[----:B------:R-:W-:Y:S06]  /*91a0*/  BAR.ARV 0x5, 0x180 ;  /* 0x0146000000007b1d */ /* 0x000fec0000002000 */
.L_x_418:
[----:B--2---:R-:W-:Y:S01]  /*91b0*/  IMAD.MOV.U32 R0, RZ, RZ, 0x1 ;  /* 0x00000001ff007424 */ /* 0x004fe200078e00ff */
[----:B------:R2:W-:Y:S01]  /*91c0*/  STL [R1+0x40], RZ ;  /* 0x000040ff01007387 */ /* 0x0005e20000100800 */
[----:B------:R-:W-:Y:S02]  /*91d0*/  ULDC UR4, c[0x0][0xc3c] ;  /* 0x00030f0000047ab9 */ /* 0x000fe40000000800 */
[----:B-1----:R-:W-:Y:S01]  /*91e0*/  ISETP.GE.AND P0, PT, R19, UR4, PT ;  /* 0x0000000413007c0c */ /* 0x002fe2000bf06270 */
[----:B------:R2:W-:Y:S04]  /*91f0*/  STL [R1+0x10], R0 ;  /* 0x0000100001007387 */ /* 0x0005e80000100800 */
[----:B------:R2:W-:Y:S08]  /*9200*/  STL [R1+0x8], RZ ;  /* 0x000008ff01007387 */ /* 0x0005f00000100800 */
[----:B--2---:R-:W-:Y:S05]  /*9210*/  @P0 BRA `(.L_x_426) ;  /* 0x0000005000700947 */ /* 0x004fea0003800000 */
[----:B------:R-:W1:Y:S01]  /*9220*/  S2R R5, SR_TID.X ;  /* 0x0000000000057919 */ /* 0x000e620000002100 */
[----:B------:R-:W2:Y:S01]  /*9230*/  S2UR UR5, SR_CgaCtaId ;  /* 0x00000000000579c3 */ /* 0x000ea20000008800 */
[----:B------:R-:W-:Y:S01]  /*9240*/  UMOV UR4, 0x400 ;  /* 0x0000040000047882 */ /* 0x000fe20000000000 */
[----:B------:R-:W-:Y:S01]  /*9250*/  BSSY B8, `(.L_x_426) ;  /* 0x0000518000087945 */ /* 0x000fe20003800000 */
[----:B------:R-:W-:Y:S01]  /*9260*/  ULDC UR37, c[0x0][0xc] ;  /* 0x0000030000257ab9 */ /* 0x000fe20000000800 */
[----:B------:R-:W-:Y:S01]  /*9270*/  ULDC.64 UR38, c[0x0][0x198] ;  /* 0x0000660000267ab9 */ /* 0x000fe20000000a00 */
[----:B--2---:R-:W-:Y:S01]  /*9280*/  ULEA UR4, UR5, UR4, 0x18 ;  /* 0x0000000405047291 */ /* 0x004fe2000f8ec03f */
[C---:B-1----:R-:W-:Y:S01]  /*9290*/  IMAD.SHL.U32 R0, R5.reuse, 0x8, RZ ;  /* 0x0000000805007824 */ /* 0x042fe200078e00ff */
[----:B------:R-:W-:-:S04]  /*92a0*/  LOP3.LUT R4, R5, 0x7f, RZ, 0xc0, !PT ;  /* 0x0000007f05047812 */ /* 0x000fc800078ec0ff */
[----:B0-----:R-:W-:-:S04]  /*92b0*/  LOP3.LUT R2, R0, 0x1f8, RZ, 0xc0, !PT ;  /* 0x000001f800027812 */ /* 0x001fc800078ec0ff */
[----:B------:R-:W-:Y:S01]  /*92c0*/  LOP3.LUT R3, R2, 0x38, R5, 0x78, !PT ;  /* 0x0000003802037812 */ /* 0x000fe200078e7805 */
[----:B------:R-:W-:-:S05]  /*92d0*/  IMAD.SHL.U32 R2, R4, 0x8, RZ ;  /* 0x0000000804027824 */ /* 0x000fca00078e00ff */
[----:B------:R-:W-:Y:S01]  /*92e0*/  LOP3.LUT R2, R3, 0x200, R2, 0xf8, !PT ;  /* 0x0000020003027812 */ /* 0x000fe200078ef802 */
[----:B------:R-:W-:Y:S01]  /*92f0*/  IMAD.SHL.U32 R3, R5, 0x10, RZ ;  /* 0x0000001005037824 */ /* 0x000fe200078e00ff */
[----:B------:R-:W-:Y:S01]  /*9300*/  SHF.R.U32.HI R5, RZ, 0x3, R4 ;  /* 0x00000003ff057819 */ /* 0x000fe20000011604 */
[----:B------:R-:W-:-:S03]  /*9310*/  IMAD.U32 R4, RZ, RZ, UR4 ;  /* 0x00000004ff047e24 */ /* 0x000fc6000f8e00ff */
[----:B------:R-:W-:Y:S01]  /*9320*/  LOP3.LUT R0, R5, 0x70, R3, 0xf8, !PT ;  /* 0x0000007005007812 */ /* 0x000fe200078ef803 */
[----:B------:R-:W-:Y:S01]  /*9330*/  IMAD R2, R2, 0x2, R4 ;  /* 0x0000000202027824 */ /* 0x000fe200078e0204 */
[----:B------:R0:W-:Y:S01]  /*9340*/  STL [R1+0x4], R4 ;  /* 0x0000040401007387 */ /* 0x0001e20000100800 */
[----:B------:R-:W-:-:S03]  /*9350*/  IMAD.MOV.U32 R0, RZ, RZ, 0x1 ;  /* 0x00000001ff007424 */ /* 0x000fc600078e00ff */
[----:B------:R0:W-:Y:S04]  /*9360*/  STL [R1+0x24], R2 ;  /* 0x0000240201007387 */ /* 0x0001e80000100800 */
[----:B------:R0:W-:Y:S04]  /*9370*/  STL [R1+0x8], RZ ;  /* 0x000008ff01007387 */ /* 0x0001e80000100800 */
[----:B------:R0:W-:Y:S04]  /*9380*/  STL [R1+0x10], R0 ;  /* 0x0000100001007387 */ /* 0x0001e80000100800 */
[----:B------:R0:W-:Y:S02]  /*9390*/  STL [R1+0x40], RZ ;  /* 0x000040ff01007387 */ /* 0x0001e40000100800 */
.L_x_528:
[----:B012---:R-:W0:Y:S02]  /*93a0*/  LDC.64 R2, c[0x0][0xc88] ;  /* 0x00032200ff027b82 */ /* 0x007e240000000a00 */
[----:B0-----:R-:W-:-:S05]  /*93b0*/  IMAD.WIDE R2, R19, 0x4, R2 ;  /* 0x0000000413027825 */ /* 0x001fca00078e0202 */
[----:B------:R-:W2:Y:S01]  /*93c0*/  LDG.E R11, desc[UR40][R2.64] ;  /* 0x00000028020b7981 */ /* 0x000ea2000c1e1900 */
[----:B------:R-:W-:Y:S05]  /*93d0*/  YIELD ;  /* 0x0000000000007946 */ /* 0x000fea0003800000 */
[----:B------:R-:W-:Y:S01]  /*93e0*/  ULDC.64 UR4, c[0x0][0xa28] ;  /* 0x00028a0000047ab9 */ /* 0x000fe20000000a00 */
[----:B---3--:R-:W-:Y:S01]  /*93f0*/  IMAD.MOV.U32 R0, RZ, RZ, RZ ;  /* 0x000000ffff007224 */ /* 0x008fe200078e00ff */
[----:B------:R-:W-:Y:S01]  /*9400*/  ISETP.NE.U32.AND P0, PT, RZ, UR4, PT ;  /* 0x00000004ff007c0c */ /* 0x000fe2000bf05070 */
[----:B------:R-:W-:Y:S01]  /*9410*/  IMAD.MOV.U32 R6, RZ, RZ, RZ ;  /* 0x000000ffff067224 */ /* 0x000fe200078e00ff */
[----:B------:R-:W-:Y:S01]  /*9420*/  ULDC.64 UR6, c[0x0][0xa18] ;  /* 0x0002860000067ab9 */ /* 0x000fe20000000a00 */
[----:B------:R-:W-:Y:S01]  /*9430*/  ULDC.64 UR8, c[0x0][0xa08] ;  /* 0x0002820000087ab9 */ /* 0x000fe20000000a00 */
[----:B------:R-:W-:-:S02]  /*9440*/  ISETP.NE.AND.EX P0, PT, RZ, UR5, PT, P0 ;  /* 0x00000005ff007c0c */ /* 0x000fc4000bf05300 */
[----:B--2---:R-:W-:Y:S01]  /*9450*/  SHF.R.S32.HI R4, RZ, 0x1f, R11 ;  /* 0x0000001fff047819 */ /* 0x004fe2000001140b */
[----:B------:R-:W-:-:S10]  /*9460*/  IMAD.SHL.U32 R10, R11, 0x4, RZ ;  /* 0x000000040b0a7824 */ /* 0x000fd400078e00ff */
[C---:B------:R-:W-:Y:S01]  /*9470*/  @P0 LEA R2, P1, R11.reuse, UR4, 0x2 ;  /* 0x000000040b020c11 */ /* 0x040fe2000f8210ff */
[----:B------:R-:W-:Y:S03]  /*9480*/  STL [R1+0x20], R11 ;  /* 0x0000200b01007387 */ /* 0x000fe60000100800 */
[C-C-:B------:R-:W-:Y:S01]  /*9490*/  @P0 LEA.HI.X R3, R11.reuse, UR5, R4.reuse, 0x2, P1 ;  /* 0x000000050b030c11 */ /* 0x140fe200088f1404 */
[----:B------:R-:W-:Y:S01]  /*94a0*/  ULDC.64 UR4, c[0x0][0xa00] ;  /* 0x0002800000047ab9 */ /* 0x000fe20000000a00 */
[----:B------:R-:W-:Y:S01]  /*94b0*/  SHF.L.U64.HI R9, R11, 0x2, R4 ;  /* 0x000000020b097819 */ /* 0x000fe20000010204 */
[----:B------:R0:W-:Y:S01]  /*94c0*/  STL [R1+0x34], R4 ;  /* 0x0000340401007387 */ /* 0x0001e20000100800 */
[----:B------:R-:W-:-:S03]  /*94d0*/  ISETP.NE.U32.AND P1, PT, RZ, UR4, PT ;  /* 0x00000004ff007c0c */ /* 0x000fc6000bf25070 */
[----:B-----5:R1:W5:Y:S01]  /*94e0*/  @P0 LDG.E R0, desc[UR40][R2.64] ;  /* 0x0000002802000981 */ /* 0x020362000c1e1900 */
[----:B------:R-:W-:Y:S01]  /*94f0*/  ISETP.NE.AND.EX P1, PT, RZ, UR5, PT, P1 ;  /* 0x00000005ff007c0c */ /* 0x000fe2000bf25310 */
[----:B------:R-:W-:Y:S01]  /*9500*/  IMAD.MOV.U32 R8, RZ, RZ, RZ ;  /* 0x000000ffff087224 */ /* 0x000fe200078e00ff */
[----:B------:R-:W-:Y:S01]  /*9510*/  ISETP.NE.U32.AND P2, PT, RZ, UR6, PT ;  /* 0x00000006ff007c0c */ /* 0x000fe2000bf45070 */
[----:B------:R-:W-:Y:S01]  /*9520*/  STL [R1], R10 ;  /* 0x0000000a01007387 */ /* 0x000fe20000100800 */
[----:B------:R-:W-:Y:S02]  /*9530*/  ISETP.NE.U32.AND P0, PT, RZ, UR8, PT ;  /* 0x00000008ff007c0c */ /* 0x000fe4000bf05070 */
[----:B------:R-:W-:Y:S01]  /*9540*/  ISETP.NE.AND.EX P2, PT, RZ, UR7, PT, P2 ;  /* 0x00000007ff007c0c */ /* 0x000fe2000bf45320 */
[----:B------:R-:W-:Y:S01]  /*9550*/  STL [R1+0x14], R9 ;  /* 0x0000140901007387 */ /* 0x000fe20000100800 */
[----:B------:R-:W-:Y:S02]  /*9560*/  ISETP.NE.AND.EX P0, PT, RZ, UR9, PT, P0 ;  /* 0x00000009ff007c0c */ /* 0x000fe4000bf05300 */
[----:B-1----:R-:W-:-:S02]  /*9570*/  IADD3 R2, P3, R10, UR4, RZ ;  /* 0x000000040a027c10 */ /* 0x002fc4000ff7e0ff */
[----:B0-----:R-:W-:Y:S02]  /*9580*/  IADD3 R4, P4, R10, UR8, RZ ;  /* 0x000000080a047c10 */ /* 0x001fe4000ff9e0ff */
[C---:B------:R-:W-:Y:S01]  /*9590*/  IADD3.X R3, R9.reuse, UR5, RZ, P3, !PT ;  /* 0x0000000509037c10 */ /* 0x040fe20009ffe4ff */
[----:B------:R-:W-:Y:S01]  /*95a0*/  ULDC UR4, c[0x0][0x288] ;  /* 0x0000a20000047ab9 */ /* 0x000fe20000000800 */
[----:B------:R-:W-:-:S03]  /*95b0*/  IADD3.X R5, R9, UR9, RZ, P4, !PT ;  /* 0x0000000909057c10 */ /* 0x000fc6000a7fe4ff */
[----:B------:R-:W2:Y:S01]  /*95c0*/  @P1 LDG.E R6, desc[UR40][R2.64] ;  /* 0x0000002802061981 */ /* 0x000ea2000c1e1900 */
[----:B------:R-:W-:Y:S01]  /*95d0*/  IMAD.U32 R12, RZ, RZ, UR4 ;  /* 0x00000004ff0c7e24 */ /* 0x000fe2000f8e00ff */
[----:B------:R-:W-:Y:S02]  /*95e0*/  ULDC.64 UR4, c[0x0][0x418] ;  /* 0x0001060000047ab9 */ /* 0x000fe40000000a00 */
[----:B------:R-:W5:Y:S04]  /*95f0*/  @P0 LDG.E R8, desc[UR40][R4.64] ;  /* 0x0000002804080981 */ /* 0x000f68000c1e1900 */
[----:B--2---:R0:W-:Y:S02]  /*9600*/  STL [R1+0x30], R6 ;  /* 0x0000300601007387 */ /* 0x0041e40000100800 */
[----:B0-----:R-:W-:-:S04]  /*9610*/  @P2 IADD3 R6, P3, R10, UR6, RZ ;  /* 0x000000060a062c10 */ /* 0x001fc8000ff7e0ff */
[----:B------:R-:W-:-:S05]  /*9620*/  @P2 IADD3.X R7, R9, UR7, RZ, P3, !PT ;  /* 0x0000000709072c10 */ /* 0x000fca0009ffe4ff */
[----:B------:R0:W2:Y:S01]  /*9630*/  @P2 LDG.E R12, desc[UR40][R6.64] ;  /* 0x00000028060c2981 */ /* 0x0000a2000c1e1900 */
[----:B------:R-:W-:-:S03]  /*9640*/  UISETP.NE.U32.AND UP0, UPT, UR4, URZ, UPT ;  /* 0x0000003f0400728c */ /* 0x000fc6000bf05070 */
[----:B------:R-:W-:Y:S01]  /*9650*/  ULDC UR4, c[0x0][0x424] ;  /* 0x0001090000047ab9 */ /* 0x000fe20000000800 */
[----:B------:R-:W-:-:S03]  /*9660*/  UISETP.NE.AND.EX UP0, UPT, UR5, URZ, UPT, UP0 ;  /* 0x0000003f0500728c */ /* 0x000fc6000bf05300 */
[----:B------:R-:W-:Y:S01]  /*9670*/  ULDC UR5, c[0x0][0x2f0] ;  /* 0x0000bc0000057ab9 */ /* 0x000fe20000000800 */
[----:B------:R-:W-:-:S04]  /*9680*/  USEL UR4, UR4, 0x1, UP0 ;  /* 0x0000000104047887 */ /* 0x000fc80008000000 */
[----:B------:R-:W-:-:S06]  /*9690*/  UIMAD UR4, UR4, UR5, URZ ;  /* 0x00000005040472a4 */ /* 0x000fcc000f8e023f */
[----:B0-----:R-:W-:Y:S01]  /*96a0*/  IMAD.U32 R6, RZ, RZ, UR4 ;  /* 0x00000004ff067e24 */ /* 0x001fe2000f8e00ff */
[----:B--2---:R0:W-:Y:S01]  /*96b0*/  STL [R1+0x3c], R12 ;  /* 0x00003c0c01007387 */ /* 0x0041e20000100800 */
[----:B------:R-:W-:Y:S05]  /*96c0*/  @P2 BRA `(.L_x_427) ;  /* 0x0000000000142947 */ /* 0x000fea0003800000 */
[----:B------:R-:W-:Y:S05]  /*96d0*/  @!P1 BRA `(.L_x_427) ;  /* 0x0000000000109947 */ /* 0x000fea0003800000 */
[----:B------:R-:W2:Y:S04]  /*96e0*/  LDG.E R7, desc[UR40][R2.64] ;  /* 0x0000002802077981 */ /* 0x000ea8000c1e1900 */
[----:B------:R-:W2:Y:S02]  /*96f0*/  LDG.E R2, desc[UR40][R2.64+0x4] ;  /* 0x0000042802027981 */ /* 0x000ea4000c1e1900 */
[----:B--2---:R-:W-:-:S05]  /*9700*/  IMAD.IADD R2, R2, 0x1, -R7 ;  /* 0x0000000102027824 */ /* 0x004fca00078e0a07 */
[----:B------:R1:W-:Y:S02]  /*9710*/  STL [R1+0x3c], R2 ;  /* 0x00003c0201007387 */ /* 0x0003e40000100800 */
.L_x_427:
[----:B-1----:R-:W-:Y:S01]  /*9720*/  IMAD.MOV.U32 R2, RZ, RZ, R11 ;  /* 0x000000ffff027224 */ /* 0x002fe200078e000b */
[----:B------:R-:W-:Y:S01]  /*9730*/  ULDC.64 UR4, c[0x0][0xa20] ;  /* 0x0002880000047ab9 */ /* 0x000fe20000000a00 */
[----:B-----5:R-:W-:Y:S01]  /*9740*/  IMAD.IADD R3, R8, 0x1, R0 ;  /* 0x0000000108037824 */ /* 0x020fe200078e0200 */
[----:B------:R-:W-:Y:S02]  /*9750*/  ISETP.NE.U32.AND P1, PT, RZ, UR4, PT ;  /* 0x00000004ff007c0c */ /* 0x000fe4000bf25070 */
[----:B------:R1:W-:Y:S02]  /*9760*/  STL [R1+0xc], R2 ;  /* 0x00000c0201007387 */ /* 0x0003e40000100800 */
[----:B------:R-:W-:Y:S02]  /*9770*/  ISETP.NE.AND.EX P1, PT, RZ, UR5, PT, P1 ;  /* 0x00000005ff007c0c */ /* 0x000fe4000bf25310 */
[----:B------:R1:W-:Y:S11]  /*9780*/  STL [R1+0x1c], R3 ;  /* 0x00001c0301007387 */ /* 0x0003f60000100800 */
[----:B-1----:R-:W-:Y:S05]  /*9790*/  @!P1 BRA `(.L_x_428) ;  /* 0x0000000000109947 */ /* 0x002fea0003800000 */
[----:B------:R-:W-:-:S04]  /*97a0*/  IADD3 R6, P0, R10, UR4, RZ ;  /* 0x000000040a067c10 */ /* 0x000fc8000ff1e0ff */
[----:B------:R-:W-:-:S05]  /*97b0*/  IADD3.X R7, R9, UR5, RZ, P0, !PT ;  /* 0x0000000509077c10 */ /* 0x000fca00087fe4ff */
[----:B------:R1:W5:Y:S01]  /*97c0*/  LDG.E R6, desc[UR40][R6.64] ;  /* 0x0000002806067981 */ /* 0x000362000c1e1900 */
[----:B------:R-:W-:Y:S05]  /*97d0*/  BRA `(.L_x_429) ;  /* 0x0000000000107947 */ /* 0x000fea0003800000 */
.L_x_428:
[----:B------:R-:W-:Y:S05]  /*97e0*/  @!P0 BRA `(.L_x_429) ;  /* 0x00000000000c8947 */ /* 0x000fea0003800000 */
[----:B------:R-:W2:Y:S04]  /*97f0*/  LDG.E R6, desc[UR40][R4.64] ;  /* 0x0000002804067981 */ /* 0x000ea8000c1e1900 */
[----:B------:R-:W2:Y:S02]  /*9800*/  LDG.E R4, desc[UR40][R4.64+0x4] ;  /* 0x0000042804047981 */ /* 0x000ea4000c1e1900 */
[----:B--2---:R-:W-:-:S07]  /*9810*/  IMAD.IADD R6, R4, 0x1, -R6 ;  /* 0x0000000104067824 */ /* 0x004fce00078e0a06 */
.L_x_429:
[----:B-----5:R-:W-:Y:S01]  /*9820*/  IMAD.IADD R2, R6, 0x1, -R0 ;  /* 0x0000000106027824 */ /* 0x020fe200078e0a00 */
[----:B------:R-:W-:Y:S03]  /*9830*/  BSSY B7, `(.L_x_430) ;  /* 0x0000417000077945 */ /* 0x000fe60003800000 */
[C---:B------:R-:W-:Y:S01]  /*9840*/  VIADD R0, R2.reuse, 0x5f ;  /* 0x0000005f02007836 */ /* 0x040fe20000000000 */
[----:B------:R2:W-:Y:S01]  /*9850*/  STL [R1+0x38], R2 ;  /* 0x0000380201007387 */ /* 0x0005e20000100800 */
[----:B------:R-:W-:Y:S02]  /*9860*/  ISETP.GT.AND P0, PT, R2, RZ, PT ;  /* 0x000000ff0200720c */ /* 0x000fe40003f04270 */
[----:B------:R-:W-:-:S05]  /*9870*/  IMAD.HI R0, R0, 0x2aaaaaab, RZ ;  /* 0x2aaaaaab00007827 */ /* 0x000fca00078e02ff */
[----:B--2---:R-:W-:-:S04]  /*9880*/  SHF.R.U32.HI R2, RZ, 0x1f, R0 ;  /* 0x0000001fff027819 */ /* 0x004fc80000011600 */
[----:B------:R-:W-:-:S05]  /*9890*/  LEA.HI.SX32 R0, R0, R2, 0x1c ;  /* 0x0000000200007211 */ /* 0x000fca00078fe2ff */
[----:B------:R2:W-:Y:S01]  /*98a0*/  STL [R1+0x2c], R0 ;  /* 0x00002c0001007387 */ /* 0x0005e20000100800 */
[----:B------:R-:W-:Y:S05]  /*98b0*/  @P0 BRA `(.L_x_431) ;  /* 0x0000000000440947 */ /* 0x000fea0003800000 */
[----:B------:R-:W3:Y:S02]  /*98c0*/  S2R R3, SR_TID.X ;  /* 0x0000000000037919 */ /* 0x000ee40000002100 */
[----:B---3--:R-:W-:-:S04]  /*98d0*/  LOP3.LUT R3, R3, 0x7f, RZ, 0xc0, !PT ;  /* 0x0000007f03037812 */ /* 0x008fc800078ec0ff */
[----:B------:R-:W-:-:S13]  /*98e0*/  ISETP.NE.AND P0, PT, R3, RZ, PT ;  /* 0x000000ff0300720c */ /* 0x000fda0003f05270 */
[----:B------:R-:W-:Y:S05]  /*98f0*/  @P0 BRA `(.L_x_432) ;  /* 0x0000004000280947 */ /* 0x000fea0003800000 */
[----:B------:R-:W3:Y:S01]  /*9900*/  S2R R5, SR_LANEID ;  /* 0x0000000000057919 */ /* 0x000ee20000000000 */
[----:B------:R-:W-:Y:S01]  /*9910*/  VOTEU.ANY UR4, UPT, PT ;  /* 0x0000000000047886 */ /* 0x000fe200038e0100 */
[----:B------:R-:W4:Y:S01]  /*9920*/  LDC.64 R2, c[0x0][0xc60] ;  /* 0x00031800ff027b82 */ /* 0x000f220000000a00 */
[----:B--2---:R-:W3:Y:S02]  /*9930*/  FLO.U32 R0, UR4 ;  /* 0x0000000400007d00 */ /* 0x004ee400080e0000 */
[----:B---3--:R-:W-:-:S06]  /*9940*/  ISETP.EQ.U32.AND P0, PT, R0, R5, PT ;  /* 0x000000050000720c */ /* 0x008fcc0003f02070 */
[----:B------:R-:W4:Y:S07]  /*9950*/  POPC R5, UR4 ;  /* 0x0000000400057d09 */ /* 0x000f2e0008000000 */
[----:B----4-:R-:W2:Y:S01]  /*9960*/  @P0 ATOMG.E.ADD.STRONG.GPU PT, R3, desc[UR40][R2.64], R5 ;  /* 0x00000005020309a8 */ /* 0x010ea200081ee1e8 */
[----:B------:R-:W3:Y:S02]  /*9970*/  S2R R4, SR_LTMASK ;  /* 0x0000000000047919 */ /* 0x000ee40000003900 */
[----:B---3--:R-:W-:-:S04]  /*9980*/  LOP3.LUT R4, R4, UR4, RZ, 0xc0, !PT ;  /* 0x0000000404047c12 */ /* 0x008fc8000f8ec0ff */
[----:B-1----:R-:W1:Y:S01]  /*9990*/  POPC R7, R4 ;  /* 0x0000000400077309 */ /* 0x002e620000000000 */
[----:B--2---:R-:W1:Y:S02]  /*99a0*/  SHFL.IDX PT, R0, R3, R0, 0x1f ;  /* 0x00001f0003007589 */ /* 0x004e6400000e0000 */
[----:B-1----:R-:W-:Y:S01]  /*99b0*/  IADD3 R16, R0, UR37, R7 ;  /* 0x0000002500107c10 */ /* 0x002fe2000fffe007 */
[----:B------:R-:W-:Y:S06]  /*99c0*/  BRA `(.L_x_432) ;  /* 0x0000003c00f47947 */ /* 0x000fec0003800000 */
.L_x_431:
[----:B--2---:R-:W2:Y:S01]  /*99d0*/  LDL R0, [R1+0x4] ;  /* 0x0000040001007983 */ /* 0x004ea20000100800 */
[----:B------:R-:W-:Y:S01]  /*99e0*/  BSSY B6, `(.L_x_433) ;  /* 0x0000014000067945 */ /* 0x000fe20003800000 */
[----:B--2---:R-:W-:-:S05]  /*99f0*/  VIADD R0, R0, 0x1c400 ;  /* 0x0001c40000007836 */ /* 0x004fca0000000000 */
[----:B------:R-:W-:-:S13]  /*9a00*/  LOP3.LUT P0, RZ, R0, 0x3ff, RZ, 0xc0, !PT ;  /* 0x000003ff00ff7812 */ /* 0x000fda000780c0ff */
        /* <DEDUP_REMOVED lines=13> */
[----:B0-----:R-:W-:Y:S02]  /*9ae0*/  IMAD.MOV.U32 R12, RZ, RZ, 0x1 ;  /* 0x00000001ff0c7424 */ /* 0x001fe400078e00ff */
[----:B------:R-:W-:-:S07]  /*9af0*/  IMAD.MOV.U32 R13, RZ, RZ, RZ ;  /* 0x000000ffff0d7224 */ /* 0x000fce00078e00ff */
[----:B------:R-:W-:-:S07]  /*9b00*/  LEPC R20, `(.L_x_434) ;  /* 0x000000001014794e */ /* 0x000fce0000000000 */
[----:B--2---:R-:W-:Y:S05]  /*9b10*/  CALL.ABS.NOINC R2 ;  /* 0x0000000002007343 */ /* 0x004fea0003c00000 */
.L_x_434:
[----:B------:R-:W-:Y:S05]  /*9b20*/  BSYNC B6 ;  /* 0x0000000000067941 */ /* 0x000fea0003800000 */
.L_x_433:
[----:B------:R-:W2:Y:S01]  /*9b30*/  LDL R2, [R1+0x4] ;  /* 0x0000040001027983 */ /* 0x000ea20000100800 */
        /* <DEDUP_REMOVED lines=12> */
[----:B-1----:R-:W-:-:S02]  /*9c00*/  IMAD.U32 R7, RZ, RZ, UR9 ;  /* 0x00000009ff077e24 */ /* 0x002fc4000f8e00ff */
[----:B------:R-:W-:Y:S02]  /*9c10*/  IMAD.U32 R10, RZ, RZ, UR4 ;  /* 0x00000004ff0a7e24 */ /* 0x000fe4000f8e00ff */
[----:B------:R-:W-:Y:S02]  /*9c20*/  IMAD.U32 R11, RZ, RZ, UR5 ;  /* 0x00000005ff0b7e24 */ /* 0x000fe4000f8e00ff */
[----:B------:R-:W-:Y:S02]  /*9c30*/  IMAD.MOV.U32 R8, RZ, RZ, 0x70 ;  /* 0x00000070ff087424 */ /* 0x000fe400078e00ff */
[----:B0-----:R-:W-:Y:S02]  /*9c40*/  IMAD.MOV.U32 R12, RZ, RZ, 0x1 ;  /* 0x00000001ff0c7424 */ /* 0x001fe400078e00ff */
[----:B--2---:R-:W-:-:S07]  /*9c50*/  IMAD.MOV.U32 R13, RZ, RZ, RZ ;  /* 0x000000ffff0d7224 */ /* 0x004fce00078e00ff */
[----:B------:R-:W-:-:S07]  /*9c60*/  LEPC R20, `(.L_x_437) ;  /* 0x000000001014794e */ /* 0x000fce0000000000 */
[----:B---3--:R-:W-:Y:S05]  /*9c70*/  CALL.ABS.NOINC R2 ;  /* 0x0000000002007343 */ /* 0x008fea0003c00000 */
.L_x_437:
[----:B------:R-:W-:Y:S01]  /*9c80*/  MOV R2, 0x0 ;  /* 0x0000000000027802 */ /* 0x000fe20000000f00 */
        /* <DEDUP_REMOVED lines=15> */
.L_x_436:
[----:B------:R-:W-:Y:S05]  /*9d80*/  BSYNC B6 ;  /* 0x0000000000067941 */ /* 0x000fea0003800000 */
.L_x_435:
[----:B------:R-:W2:Y:S01]  /*9d90*/  LDL.LU R2, [R1] ;  /* 0x0000000001027983 */ /* 0x000ea20000300800 */
[----:B------:R-:W-:-:S03]  /*9da0*/  ULDC.64 UR4, c[0x0][0x9f8] ;  /* 0x00027e0000047ab9 */ /* 0x000fc60000000a00 */
[----:B------:R-:W3:Y:S04]  /*9db0*/  LDL.LU R4, [R1+0x14] ;  /* 0x0000140001047983 */ /* 0x000ee80000300800 */
[----:B-1----:R-:W4:Y:S01]  /*9dc0*/  LDL R7, [R1+0xc] ;  /* 0x00000c0001077983 */ /* 0x002f220000100800 */
[----:B------:R-:W-:-:S03]  /*9dd0*/  ISETP.NE.U32.AND P0, PT, RZ, UR4, PT ;  /* 0x00000004ff007c0c */ /* 0x000fc6000bf05070 */
[----:B------:R-:W5:Y:S01]  /*9de0*/  LDL R0, [R1+0x2c] ;  /* 0x00002c0001007983 */ /* 0x000f620000100800 */
[----:B------:R-:W-:-:S13]  /*9df0*/  ISETP.NE.AND.EX P0, PT, RZ, UR5, PT, P0 ;  /* 0x00000005ff007c0c */ /* 0x000fda000bf05300 */
[----:B--2---:R-:W-:-:S04]  /*9e00*/  @P0 IADD3 R2, P1, R2, UR4, RZ ;  /* 0x0000000402020c10 */ /* 0x004fc8000ff3e0ff */
[----:B---3--:R-:W-:Y:S01]  /*9e10*/  @P0 IADD3.X R3, R4, UR5, RZ, P1, !PT ;  /* 0x0000000504030c10 */ /* 0x008fe20008ffe4ff */
[----:B------:R-:W-:-:S04]  /*9e20*/  ULDC.64 UR4, c[0x0][0xa08] ;  /* 0x0002820000047ab9 */ /* 0x000fc80000000a00 */
[----:B----4-:R1:W2:Y:S01]  /*9e30*/  @P0 LDG.E R7, desc[UR40][R2.64] ;  /* 0x0000002802070981 */ /* 0x0102a2000c1e1900 */
[----:B-----5:R-:W-:Y:S01]  /*9e40*/  VIADD R9, R0, 0xffffffff ;  /* 0xffffffff00097836 */ /* 0x020fe20000000000 */
[----:B-1----:R-:W1:Y:S01]  /*9e50*/  LDC.64 R2, c[0x0][0x418] ;  /* 0x00010600ff027b82 */ /* 0x002e620000000a00 */
[----:B--2---:R-:W-:Y:S01]  /*9e60*/  SHF.R.S32.HI R8, RZ, 0x1f, R7 ;  /* 0x0000001fff087819 */ /* 0x004fe20000011407 */
[----:B------:R2:W-:Y:S04]  /*9e70*/  @P0 STL [R1+0xc], R7 ;  /* 0x00000c0701000387 */ /* 0x0005e80000100800 */
[----:B------:R2:W-:Y:S04]  /*9e80*/  STL [R1+0x28], R9 ;  /* 0x0000280901007387 */ /* 0x0005e80000100800 */
[----:B------:R2:W-:Y:S01]  /*9e90*/  STL [R1+0x14], R8 ;  /* 0x0000140801007387 */ /* 0x0005e20000100800 */
[----:B-1----:R-:W-:Y:S01]  /*9ea0*/  LOP3.LUT P0, RZ, R2, UR4, RZ, 0xfc, !PT ;  /* 0x0000000402ff7c12 */ /* 0x002fe2000f80fcff */
[----:B------:R-:W-:-:S03]  /*9eb0*/  UMOV UR4, 0xffffffff ;  /* 0xffffffff00047882 */ /* 0x000fc60000000000 */
[----:B------:R-:W-:-:S04]  /*9ec0*/  LOP3.LUT P0, RZ, R3, UR5, RZ, 0xfc, P0 ;  /* 0x0000000503ff7c12 */ /* 0x000fc8000800fcff */
[----:B------:R-:W-:Y:S01]  /*9ed0*/  SEL R0, R7, RZ, !P0 ;  /* 0x000000ff07007207 */ /* 0x000fe20004000000 */
[----:B--2---:R-:W-:Y:S08]  /*9ee0*/  BRA.DIV UR4, `(.L_x_438) ;  /* 0x0000004a04987947 */ /* 0x004ff0000b800000 */
[----:B------:R-:W1:Y:S02]  /*9ef0*/  S2R R4, SR_TID.X ;  /* 0x0000000000047919 */ /* 0x000e640000002100 */
[----:B-1----:R-:W-:-:S04]  /*9f00*/  SHF.R.U32.HI R4, RZ, 0x5, R4 ;  /* 0x00000005ff047819 */ /* 0x002fc80000011604 */
[----:B------:R-:W-:-:S05]  /*9f10*/  LOP3.LUT R4, R4, 0x3, RZ, 0xc0, !PT ;  /* 0x0000000304047812 */ /* 0x000fca00078ec0ff */
[----:B------:R1:W2:Y:S02]  /*9f20*/  SHFL.IDX PT, R14, R4, RZ, 0x1f ;  /* 0x00001fff040e7589 */ /* 0x0002a400000e0000 */
.L_x_544:
[----:B------:R-:W-:Y:S01]  /*9f30*/  PLOP3.LUT P1, PT, PT, PT, PT, 0x8, 0x0 ;  /* 0x000000000000781c */ /* 0x000fe20003f2e170 */
[----:B------:R3:W-:Y:S01]  /*9f40*/  STL [R1], R0 ;  /* 0x0000000001007387 */ /* 0x0007e20000100800 */
[----:B--2---:R-:W-:Y:S02]  /*9f50*/  ISETP.NE.AND P0, PT, R14, RZ, PT ;  /* 0x000000ff0e00720c */ /* 0x004fe40003f05270 */
[----:B---3--:R-:W-:-:S05]  /*9f60*/  P2R R0, PR, RZ, 0x2 ;  /* 0x00000002ff007803 */ /* 0x008fca0000000000 */
[----:B------:R2:W-:Y:S06]  /*9f70*/  STL [R1+0x18], R0 ;  /* 0x0000180001007387 */ /* 0x0005ec0000100800 */
[----:B------:R-:W-:Y:S05]  /*9f80*/  @P0 BRA `(.L_x_439) ;  /* 0x00000004001c0947 */ /* 0x000fea0003800000 */
[----:B------:R-:W-:-:S03]  /*9f90*/  UMOV UR4, 0xffffffff ;  /* 0xffffffff00047882 */ /* 0x000fc60000000000 */
[----:B------:R-:W-:Y:S05]  /*9fa0*/  BRA.DIV UR4, `(.L_x_440) ;  /* 0x0000004a049c7947 */ /* 0x000fea000b800000 */
[----:B------:R-:W-:-:S13]  /*9fb0*/  ELECT P6, URZ, PT ;  /* 0x00000000003f782f */ /* 0x000fda00038c0000 */
.L_x_547:
[----:B------:R-:W-:Y:S05]  /*9fc0*/  @!P6 BRA `(.L_x_439) ;  /* 0x00000004000ce947 */ /* 0x000fea0003800000 */
[----:B------:R3:W-:Y:S01]  /*9fd0*/  STL [R1+0x50], R9 ;  /* 0x0000500901007387 */ /* 0x0007e20000100800 */
[----:B------:R-:W-:-:S04]  /*9fe0*/  ISETP.NE.U32.AND P0, PT, R2, RZ, PT ;  /* 0x000000ff0200720c */ /* 0x000fc80003f05070 */
[----:B------:R-:W-:-:S13]  /*9ff0*/  ISETP.NE.AND.EX P0, PT, R3, RZ, PT, P0 ;  /* 0x000000ff0300720c */ /* 0x000fda0003f05300 */
[----:B---3--:R-:W-:Y:S05]  /*a000*/  @!P0 BRA `(.L_x_441) ;  /* 0x0000000000508947 */ /* 0x008fea0003800000 */
[----:B------:R-:W3:Y:S01]  /*a010*/  LDC R6, c[0x0][0x43c] ;  /* 0x00010f00ff067b82 */ /* 0x000ee20000000800 */
[----:B--2---:R-:W-:Y:S01]  /*a020*/  IMAD.MOV.U32 R0, RZ, RZ, R9 ;  /* 0x000000ffff007224 */ /* 0x004fe200078e0009 */
[----:B------:R-:W-:Y:S01]  /*a030*/  ULDC.64 UR4, c[0x0][0x428] ;  /* 0x00010a0000047ab9 */ /* 0x000fe20000000a00 */
[----:B---3--:R-:W-:-:S13]  /*a040*/  ISETP.NE.AND P0, PT, R6, 0x1, PT ;  /* 0x000000010600780c */ /* 0x008fda0003f05270 */
[----:B-1----:R-:W1:Y:S02]  /*a050*/  @P0 LDC.64 R4, c[0x0][0x440] ;  /* 0x00011000ff040b82 */ /* 0x002e640000000a00 */
[----:B-1----:R-:W-:-:S05]  /*a060*/  @P0 IMAD.HI.U32 R4, R9, R4, RZ ;  /* 0x0000000409040227 */ /* 0x002fca00078e00ff */
        /* <DEDUP_REMOVED lines=8> */
[----:B-1----:R-:W-:-:S04]  /*a0f0*/  IMAD R6, R8, UR4, RZ ;  /* 0x0000000408067c24 */ /* 0x002fc8000f8e02ff */
[----:B------:R-:W-:-:S04]  /*a100*/  IMAD R0, R7, UR5, R6 ;  /* 0x0000000507007c24 */ /* 0x000fc8000f8e0206 */
[----:B------:R-:W-:-:S05]  /*a110*/  IMAD.IADD R0, R5, 0x1, R0 ;  /* 0x0000000105007824 */ /* 0x000fca00078e0200 */
[----:B------:R-:W-:-:S05]  /*a120*/  LEA.HI.X R3, R4, R3, R0, 0x2, P0 ;  /* 0x0000000304037211 */ /* 0x000fca00000f1400 */
[----:B------:R-:W2:Y:S04]  /*a130*/  LDG.E R0, desc[UR40][R2.64] ;  /* 0x0000002802007981 */ /* 0x000ea8000c1e1900 */
[----:B--2---:R3:W-:Y:S02]  /*a140*/  STL [R1], R0 ;  /* 0x0000000001007387 */ /* 0x0047e40000100800 */
.L_x_441:
[----:B------:R-:W4:Y:S04]  /*a150*/  LDL R7, [R1+0x4] ;  /* 0x0000040001077983 */ /* 0x000f280000100800 */
[----:B--23--:R-:W4:Y:S04]  /*a160*/  LDL R0, [R1+0x8] ;  /* 0x0000080001007983 */ /* 0x00cf280000100800 */
[----:B------:R-:W2:Y:S01]  /*a170*/  LDL R2, [R1+0x10] ;  /* 0x0000100001027983 */ /* 0x000ea20000100800 */
[----:B----4-:R-:W-:Y:S01]  /*a180*/  IMAD R0, R0, 0x8, R7 ;  /* 0x0000000800007824 */ /* 0x010fe200078e0207 */
[----:B--2---:R-:W-:-:S04]  /*a190*/  SHF.L.U32 R2, R2, 0x1f, RZ ;  /* 0x0000001f02027819 */ /* 0x004fc800000006ff */
[----:B------:R-:W2:Y:S02]  /*a1a0*/  SYNCS.PHASECHK.TRANS64.TRYWAIT P0, [R0+URZ+0x22840], R2 ;  /* 0x02284002000075a7 */ /* 0x000ea4000800017f */
[----:B--2---:R-:W-:Y:S05]  /*a1b0*/  @!P0 BRA `(.L_x_442) ;  /* 0x0000004800388947 */ /* 0x004fea0003800000 */
.L_x_548:
[----:B------:R-:W3:Y:S02]  /*a1c0*/  S2R R3, SR_TID.X ;  /* 0x0000000000037919 */ /* 0x000ee40000002100 */
[----:B---3--:R-:W-:-:S04]  /*a1d0*/  LOP3.LUT R3, R3, 0x7f, RZ, 0xc0, !PT ;  /* 0x0000007f03037812 */ /* 0x008fc800078ec0ff */
[----:B------:R-:W-:-:S13]  /*a1e0*/  ISETP.NE.AND P0, PT, R3, RZ, PT ;  /* 0x000000ff0300720c */ /* 0x000fda0003f05270 */
[----:B------:R-:W-:Y:S05]  /*a1f0*/  @P0 BRA `(.L_x_443) ;  /* 0x00000000001c0947 */ /* 0x000fea0003800000 */
[----:B------:R-:W3:Y:S01]  /*a200*/  S2R R3, SR_TID.X ;  /* 0x0000000000037919 */ /* 0x000ee20000002100 */
[----:B--2---:R-:W-:-:S04]  /*a210*/  IMAD.MOV.U32 R2, RZ, RZ, 0x3000 ;  /* 0x00003000ff027424 */ /* 0x004fc800078e00ff */
[----:B------:R4:W-:Y:S01]  /*a220*/  SYNCS.ARRIVE.TRANS64 RZ, [R0+URZ+0x22830], R2 ;  /* 0x0228300200ff79a7 */ /* 0x0009e2000800003f */
[----:B---3--:R-:W-:-:S04]  /*a230*/  LOP3.LUT R3, R3, 0x1f, RZ, 0xc0, !PT ;  /* 0x0000001f03037812 */ /* 0x008fc800078ec0ff */
[----:B------:R-:W-:-:S13]  /*a240*/  ISETP.NE.AND P0, PT, R3, RZ, PT ;  /* 0x000000ff0300720c */ /* 0x000fda0003f05270 */
[----:B----4-:R-:W-:Y:S05]  /*a250*/  @!P0 BRA `(.L_x_443) ;  /* 0x0000000000048947 */ /* 0x010fea0003800000 */
[----:B------:R-:W-:Y:S01]  /*a260*/  BPT.TRAP 0x1 ;  /* 0x000000040000795c */ /* 0x000fe20000300000 */
.L_x_443:
[----:B------:R-:W3:Y:S04]  /*a270*/  LDL R6, [R1+0x4] ;  /* 0x0000040001067983 */ /* 0x000ee80000100800 */
[----:B------:R-:W3:Y:S04]  /*a280*/  LDL R5, [R1+0x8] ;  /* 0x0000080001057983 */ /* 0x000ee80000100800 */
[----:B-1----:R-:W4:Y:S04]  /*a290*/  LDL R4, [R1+0x50] ;  /* 0x0000500001047983 */ /* 0x002f280000100800 */
[----:B------:R-:W5:Y:S04]  /*a2a0*/  LDL R3, [R1+0x1c] ;  /* 0x00001c0001037983 */ /* 0x000f680000100800 */
[----:B--2---:R-:W2:Y:S01]  /*a2b0*/  LDL R2, [R1] ;  /* 0x0000000001027983 */ /* 0x004ea20000100800 */
[----:B------:R-:W-:Y:S01]  /*a2c0*/  R2UR UR9, R0 ;  /* 0x00000000000972ca */ /* 0x000fe200000e0000 */
[----:B------:R-:W-:Y:S01]  /*a2d0*/  UIADD3 UR6, UP0, UR38, 0x370, URZ ;  /* 0x0000037026067890 */ /* 0x000fe2000ff1e03f */
[----:B------:R-:W-:Y:S01]  /*a2e0*/  R2UR UR12, R18 ;  /* 0x00000000120c72ca */ /* 0x000fe200000e0000 */
[----:B------:R-:W-:Y:S01]  /*a2f0*/  UMOV UR5, 0x14f00000 ;  /* 0x14f0000000057882 */ /* 0x000fe20000000000 */
[----:B------:R-:W-:Y:S01]  /*a300*/  PLOP3.LUT P0, PT, PT, PT, PT, 0x80, 0x0 ;  /* 0x000000000000781c */ /* 0x000fe20003f0f070 */
[----:B------:R-:W-:Y:S01]  /*a310*/  UIADD3.X UR7, URZ, UR39, URZ, UP0, !UPT ;  /* 0x000000273f077290 */ /* 0x000fe200087fe43f */
[----:B------:R-:W-:-:S07]  /*a320*/  UMOV UR10, URZ ;  /* 0x0000003f000a7c82 */ /* 0x000fce0008000000 */
[----:B------:R-:W-:Y:S01]  /*a330*/  UIADD3 UR9, UR9, 0x22830, URZ ;  /* 0x0002283009097890 */ /* 0x000fe2000fffe03f */
[----:B---3--:R-:W-:Y:S01]  /*a340*/  IMAD R0, R5, 0x3000, R6 ;  /* 0x0000300005007824 */ /* 0x008fe200078e0206 */
[----:B----4-:R-:W-:-:S04]  /*a350*/  R2UR UR11, R4 ;  /* 0x00000000040b72ca */ /* 0x010fc800000e0000 */
[----:B------:R-:W-:Y:S02]  /*a360*/  R2UR UR8, R0 ;  /* 0x00000000000872ca */ /* 0x000fe400000e0000 */
[----:B-----5:R-:W-:Y:S02]  /*a370*/  R2UR UR4, R3 ;  /* 0x00000000030472ca */ /* 0x020fe400000e0000 */
[----:B------:R-:W-:Y:S02]  /*a380*/  P2R R0, PR, RZ, 0x1 ;  /* 0x00000001ff007803 */ /* 0x000fe40000000000 */
[----:B--2---:R-:W-:-:S03]  /*a390*/  R2UR UR13, R2 ;  /* 0x00000000020d72ca */ /* 0x004fc600000e0000 */
[----:B------:R3:W-:Y:S04]  /*a3a0*/  STL [R1+0x18], R0 ;  /* 0x0000180001007387 */ /* 0x0007e80000100800 */
[----:B------:R-:W-:Y:S02]  /*a3b0*/  UIADD3 UR8, UR8, 0x1c400, URZ ;  /* 0x0001c40008087890 */ /* 0x000fe4000fffe03f */
[----:B------:R-:W-:-:S03]  /*a3c0*/  UIMAD UR11, UR11, 0x60, UR4 ;  /* 0x000000600b0b78a4 */ /* 0x000fc6000f8e0204 */
[----:B------:R-:W-:-:S06]  /*a3d0*/  UMOV UR4, 0x0 ;  /* 0x0000000000047882 */ /* 0x000fcc0000000000 */
[----:B------:R3:W-:Y:S02]  /*a3e0*/  UTMALDG.4D [UR8], [UR6], desc[UR4] ;  /* 0x00000408060075b4 */ /* 0x0007e40008019000 */
[----:B---3--:R-:W-:Y:S01]  /*a3f0*/  NOP ;  /* 0x0000000000007918 */ /* 0x008fe20000000000 */
.L_x_439:
[----:B------:R-:W3:Y:S04]  /*a400*/  LDL R2, [R1+0x4] ;  /* 0x0000040001027983 */ /* 0x000ee80000100800 */
[----:B------:R-:W2:Y:S04]  /*a410*/  LDL.LU R3, [R1+0x30] ;  /* 0x0000300001037983 */ /* 0x000ea80000300800 */
[----:B------:R-:W4:Y:S04]  /*a420*/  LDL.LU R5, [R1+0x20] ;  /* 0x0000200001057983 */ /* 0x000f280000300800 */
[----:B-1----:R-:W5:Y:S01]  /*a430*/  LDL.LU R4, [R1+0x34] ;  /* 0x0000340001047983 */ /* 0x002f620000300800 */
[----:B------:R-:W-:Y:S05]  /*a440*/  WARPSYNC.ALL ;  /* 0x0000000000007948 */ /* 0x000fea0003800000 */
[----:B------:R-:W-:Y:S01]  /*a450*/  ULDC.64 UR4, c[0x0][0x298] ;  /* 0x0000a60000047ab9 */ /* 0x000fe20000000a00 */
[----:B------:R-:W-:Y:S01]  /*a460*/  ULDC.64 UR6, c[0x0][0xa00] ;  /* 0x0002800000067ab9 */ /* 0x000fe20000000a00 */
[----:B------:R-:W-:Y:S01]  /*a470*/  BSSY B6, `(.L_x_444) ;  /* 0x0000024000067945 */ /* 0x000fe20003800000 */
[----:B------:R-:W-:Y:S01]  /*a480*/  BAR.SYNC.DEFER_BLOCKING 0x8, 0x180 ;  /* 0x0206000000007b1d */ /* 0x000fe20000010000 */
[----:B------:R-:W-:-:S04]  /*a490*/  ISETP.NE.U32.AND P0, PT, RZ, UR6, PT ;  /* 0x00000006ff007c0c */ /* 0x000fc8000bf05070 */
[----:B------:R-:W-:Y:S01]  /*a4a0*/  ISETP.NE.AND.EX P0, PT, RZ, UR7, PT, P0 ;  /* 0x00000007ff007c0c */ /* 0x000fe2000bf05300 */
[----:B---3--:R-:W-:Y:S01]  /*a4b0*/  VIADD R2, R2, 0x18400 ;  /* 0x0001840002027836 */ /* 0x008fe20000000000 */
[----:B--2---:R-:W-:-:S04]  /*a4c0*/  SHF.R.S32.HI R0, RZ, 0x1f, R3 ;  /* 0x0000001fff007819 */ /* 0x004fc80000011403 */
[----:B------:R-:W-:Y:S02]  /*a4d0*/  LOP3.LUT P1, RZ, R2, 0x3ff, RZ, 0xc0, !PT ;  /* 0x000003ff02ff7812 */ /* 0x000fe4000782c0ff */
[----:B----4-:R-:W-:Y:S01]  /*a4e0*/  SEL R5, R5, RZ, !P0 ;  /* 0x000000ff05057207 */ /* 0x010fe20004000000 */
[----:B------:R-:W-:Y:S01]  /*a4f0*/  IMAD R0, R0, UR4, RZ ;  /* 0x0000000400007c24 */ /* 0x000fe2000f8e02ff */
[----:B-----5:R-:W-:-:S03]  /*a500*/  SEL R4, R4, RZ, !P0 ;  /* 0x000000ff04047207 */ /* 0x020fc60004000000 */
[C---:B------:R-:W-:Y:S02]  /*a510*/  IMAD R0, R3.reuse, UR5, R0 ;  /* 0x0000000503007c24 */ /* 0x040fe4000f8e0200 */
[----:B------:R-:W-:-:S05]  /*a520*/  IMAD.WIDE.U32 R2, R3, UR4, RZ ;  /* 0x0000000403027c25 */ /* 0x000fca000f8e00ff */
[----:B------:R1:W-:Y:S04]  /*a530*/  STL.64 [R1+0x48], R2 ;  /* 0x0000480201007387 */ /* 0x0003e80000100a00 */
[----:B------:R2:W-:Y:S04]  /*a540*/  STL [R1+0x20], R5 ;  /* 0x0000200501007387 */ /* 0x0005e80000100800 */
[----:B------:R2:W-:Y:S01]  /*a550*/  STL [R1+0x54], R4 ;  /* 0x0000540401007387 */ /* 0x0005e20000100800 */
[----:B-1----:R-:W-:Y:S01]  /*a560*/  IMAD.IADD R2, R3, 0x1, R0 ;  /* 0x0000000103027824 */ /* 0x002fe200078e0200 */
[----:B------:R-:W-:-:S05]  /*a570*/  SHF.R.S32.HI R0, RZ, 0x1f, R18 ;  /* 0x0000001fff007819 */ /* 0x000fca0000011412 */
[----:B------:R2:W-:Y:S04]  /*a580*/  STL [R1+0x34], R0 ;  /* 0x0000340001007387 */ /* 0x0005e80000100800 */
[----:B------:R2:W-:Y:S01]  /*a590*/  STL [R1+0x30], R2 ;  /* 0x0000300201007387 */ /* 0x0005e20000100800 */
[----:B------:R-:W-:Y:S05]  /*a5a0*/  @!P1 BRA `(.L_x_445) ;  /* 0x0000000000409947 */ /* 0x000fea0003800000 */
[----:B--2---:R-:W-:Y:S01]  /*a5b0*/  MOV R2, 0x0 ;  /* 0x0000000000027802 */ /* 0x004fe20000000f00 */
[----:B------:R-:W-:Y:S01]  /*a5c0*/  ULDC.64 UR6, c[0x4][0x98] ;  /* 0x0100260000067ab9 */ /* 0x000fe20000000a00 */
[----:B------:R-:W-:Y:S01]  /*a5d0*/  ULDC.64 UR8, c[0x4][0xa0] ;  /* 0x0100280000087ab9 */ /* 0x000fe20000000a00 */
[----:B------:R-:W-:Y:S01]  /*a5e0*/  ULDC.64 UR4, c[0x4][0x20] ;  /* 0x0100080000047ab9 */ /* 0x000fe20000000a00 */
[----:B------:R-:W-:Y:S02]  /*a5f0*/  IMAD.U32 R4, RZ, RZ, UR6 ;  /* 0x00000006ff047e24 */ /* 0x000fe4000f8e00ff */
[----:B------:R-:W1:Y:S01]  /*a600*/  LDC.64 R2, c[0x4][R2] ;  /* 0x0100000002027b82 */ /* 0x000e620000000a00 */
[----:B------:R-:W-:Y:S02]  /*a610*/  IMAD.U32 R5, RZ, RZ, UR7 ;  /* 0x00000007ff057e24 */ /* 0x000fe4000f8e00ff */
[----:B------:R-:W-:Y:S02]  /*a620*/  IMAD.U32 R6, RZ, RZ, UR8 ;  /* 0x00000008ff067e24 */ /* 0x000fe4000f8e00ff */
[----:B------:R-:W-:-:S02]  /*a630*/  IMAD.U32 R7, RZ, RZ, UR9 ;  /* 0x00000009ff077e24 */ /* 0x000fc4000f8e00ff */
[----:B------:R-:W-:Y:S02]  /*a640*/  IMAD.U32 R10, RZ, RZ, UR4 ;  /* 0x00000004ff0a7e24 */ /* 0x000fe4000f8e00ff */
[----:B------:R-:W-:Y:S02]  /*a650*/  IMAD.U32 R11, RZ, RZ, UR5 ;  /* 0x00000005ff0b7e24 */ /* 0x000fe4000f8e00ff */
[----:B------:R-:W-:Y:S02]  /*a660*/  IMAD.MOV.U32 R8, RZ, RZ, 0x70 ;  /* 0x00000070ff087424 */ /* 0x000fe400078e00ff */
[----:B0-----:R-:W-:Y:S02]  /*a670*/  IMAD.MOV.U32 R12, RZ, RZ, 0x1 ;  /* 0x00000001ff0c7424 */ /* 0x001fe400078e00ff */
[----:B------:R-:W-:-:S07]  /*a680*/  IMAD.MOV.U32 R13, RZ, RZ, RZ ;  /* 0x000000ffff0d7224 */ /* 0x000fce00078e00ff */
[----:B------:R-:W-:-:S07]  /*a690*/  LEPC R20, `(.L_x_445) ;  /* 0x000000001014794e */ /* 0x000fce0000000000 */
[----:B-1----:R-:W-:Y:S05]  /*a6a0*/  CALL.ABS.NOINC R2 ;  /* 0x0000000002007343 */ /* 0x002fea0003c00000 */
.L_x_445:
[----:B------:R-:W-:Y:S05]  /*a6b0*/  BSYNC B6 ;  /* 0x0000000000067941 */ /* 0x000fea0003800000 */
.L_x_444:
[----:B--2---:R-:W2:Y:S01]  /*a6c0*/  LDL.LU R4, [R1+0x30] ;  /* 0x0000300001047983 */ /* 0x004ea20000300800 */
[----:B------:R-:W1:Y:S01]  /*a6d0*/  LDC R7, c[0x0][0x448] ;  /* 0x00011200ff077b82 */ /* 0x000e620000000800 */
[----:B------:R-:W-:Y:S01]  /*a6e0*/  ULDC.64 UR4, c[0x0][0x2d8] ;  /* 0x0000b60000047ab9 */ /* 0x000fe20000000a00 */
[----:B------:R-:W-:Y:S01]  /*a6f0*/  IMAD.SHL.U32 R17, R17, 0x80, RZ ;  /* 0x0000008011117824 */ /* 0x000fe200078e00ff */
[----:B------:R-:W2:Y:S01]  /*a700*/  LDL.LU.64 R2, [R1+0x48] ;  /* 0x0000480001027983 */ /* 0x000ea20000300a00 */
[----:B------:R-:W-:-:S03]  /*a710*/  ULDC UR6, c[0x0][0x2b8] ;  /* 0x0000ae0000067ab9 */ /* 0x000fc60000000800 */
[----:B------:R-:W3:Y:S04]  /*a720*/  LDL.LU R0, [R1+0x34] ;  /* 0x0000340001007983 */ /* 0x000ee80000300800 */
[----:B------:R-:W4:Y:S04]  /*a730*/  LDL.LU R6, [R1+0x54] ;  /* 0x0000540001067983 */ /* 0x000f280000300800 */
[----:B------:R-:W4:Y:S04]  /*a740*/  LDL.LU R5, [R1+0x20] ;  /* 0x0000200001057983 */ /* 0x000f280000300800 */
[----:B------:R0:W5:Y:S01]  /*a750*/  LDL R9, [R1+0x24] ;  /* 0x0000240001097983 */ /* 0x0001620000100800 */
[----:B-1----:R-:W-:Y:S01]  /*a760*/  ISETP.NE.AND P0, PT, R7, 0x1, PT ;  /* 0x000000010700780c */ /* 0x002fe20003f05270 */
[----:B------:R-:W1:Y:S02]  /*a770*/  S2R R8, SR_TID.X ;  /* 0x0000000000087919 */ /* 0x000e640000002100 */
[C---:B-1----:R-:W-:Y:S01]  /*a780*/  IMAD.SHL.U32 R10, R8.reuse, 0x8, RZ ;  /* 0x00000008080a7824 */ /* 0x042fe200078e00ff */
[----:B------:R-:W-:-:S04]  /*a790*/  LOP3.LUT R8, R8, 0x7f, RZ, 0xc0, !PT ;  /* 0x0000007f08087812 */ /* 0x000fc800078ec0ff */
[----:B------:R-:W-:Y:S02]  /*a7a0*/  LOP3.LUT R10, R10, 0x38, RZ, 0xc0, !PT ;  /* 0x000000380a0a7812 */ /* 0x000fe400078ec0ff */
[----:B------:R-:W-:Y:S01]  /*a7b0*/  SHF.R.U32.HI R8, RZ, 0x3, R8 ;  /* 0x00000003ff087819 */ /* 0x000fe20000011608 */
[----:B--2---:R-:W-:Y:S02]  /*a7c0*/  IMAD.MOV.U32 R3, RZ, RZ, R4 ;  /* 0x000000ffff037224 */ /* 0x004fe400078e0004 */
[----:B------:R-:W1:Y:S01]  /*a7d0*/  S2R R4, SR_TID.X ;  /* 0x0000000000047919 */ /* 0x000e620000002100 */
[----:B---3--:R-:W-:Y:S02]  /*a7e0*/  IMAD R0, R0, UR4, RZ ;  /* 0x0000000400007c24 */ /* 0x008fe4000f8e02ff */
[----:B------:R-:W-:-:S04]  /*a7f0*/  IMAD.WIDE.U32 R2, R18, UR4, R2 ;  /* 0x0000000412027c25 */ /* 0x000fc8000f8e0002 */
[----:B------:R-:W-:Y:S01]  /*a800*/  IMAD R0, R18, UR5, R0 ;  /* 0x0000000512007c24 */ /* 0x000fe2000f8e0200 */
[----:B------:R-:W-:-:S03]  /*a810*/  ULDC.64 UR4, c[0x0][0x2e0] ;  /* 0x0000b80000047ab9 */ /* 0x000fc60000000a00 */
[----:B------:R-:W-:Y:S02]  /*a820*/  IMAD.IADD R3, R3, 0x1, R0 ;  /* 0x0000000103037824 */ /* 0x000fe400078e0200 */
[----:B----4-:R-:W-:Y:S02]  /*a830*/  IMAD R0, R6, UR4, RZ ;  /* 0x0000000406007c24 */ /* 0x010fe4000f8e02ff */
[C---:B------:R-:W-:Y:S01]  /*a840*/  IMAD.WIDE.U32 R2, R5.reuse, UR4, R2 ;  /* 0x0000000405027c25 */ /* 0x040fe2000f8e0002 */
[----:B------:R-:W2:Y:S03]  /*a850*/  @P0 LDC R6, c[0x0][0x450] ;  /* 0x00011400ff060b82 */ /* 0x000ea60000000800 */
[----:B------:R-:W-:Y:S01]  /*a860*/  IMAD R0, R5, UR5, R0 ;  /* 0x0000000505007c24 */ /* 0x000fe2000f8e0200 */
[----:B------:R-:W-:-:S03]  /*a870*/  ULDC.64 UR4, c[0x0][0x2d0] ;  /* 0x0000b40000047ab9 */ /* 0x000fc60000000a00 */
[----:B------:R-:W-:Y:S01]  /*a880*/  IMAD.IADD R3, R3, 0x1, R0 ;  /* 0x0000000103037824 */ /* 0x000fe200078e0200 */
[C---:B-1----:R-:W-:Y:S01]  /*a890*/  LOP3.LUT R5, R4.reuse, 0x7f, RZ, 0xc0, !PT ;  /* 0x0000007f04057812 */ /* 0x042fe200078ec0ff */
[----:B------:R-:W-:-:S03]  /*a8a0*/  IMAD.SHL.U32 R4, R4, 0x10, RZ ;  /* 0x0000001004047824 */ /* 0x000fc600078e00ff */
[----:B------:R-:W-:-:S04]  /*a8b0*/  SHF.R.U32.HI R5, RZ, 0x3, R5 ;  /* 0x00000003ff057819 */ /* 0x000fc80000011605 */
[----:B------:R-:W-:Y:S02]  /*a8c0*/  LOP3.LUT R4, R5, 0x70, R4, 0xf8, !PT ;  /* 0x0000007005047812 */ /* 0x000fe400078ef804 */
[----:B------:R-:W1:Y:S02]  /*a8d0*/  @P0 LDC R5, c[0x0][0x44c] ;  /* 0x00011300ff050b82 */ /* 0x000e640000000800 */
[----:B------:R-:W-:-:S05]  /*a8e0*/  LOP3.LUT R0, R4, R17, RZ, 0xfc, !PT ;  /* 0x0000001104007212 */ /* 0x000fca00078efcff */
[----:B------:R-:W-:Y:S02]  /*a8f0*/  IMAD.MOV.U32 R4, RZ, RZ, R0 ;  /* 0x000000ffff047224 */ /* 0x000fe400078e0000 */
[----:B-1----:R-:W-:-:S05]  /*a900*/  @P0 IMAD.HI.U32 R5, R0, R5, RZ ;  /* 0x0000000500050227 */ /* 0x002fca00078e00ff */
[----:B--2---:R-:W-:-:S05]  /*a910*/  @P0 SHF.R.U32.HI R4, RZ, R6, R5 ;  /* 0x00000006ff040219 */ /* 0x004fca0000011605 */
[----:B------:R-:W-:-:S04]  /*a920*/  IMAD.MOV R5, RZ, RZ, -R4 ;  /* 0x000000ffff057224 */ /* 0x000fc800078e0a04 */
[----:B------:R-:W-:Y:S01]  /*a930*/  IMAD R0, R7, R5, R0 ;  /* 0x0000000507007224 */ /* 0x000fe200078e0200 */
[----:B------:R-:W-:Y:S01]  /*a940*/  SHF.R.S32.HI R5, RZ, 0x1f, R4 ;  /* 0x0000001fff057819 */ /* 0x000fe20000011404 */
[----:B------:R-:W-:-:S04]  /*a950*/  IMAD.WIDE.U32 R2, R4, UR4, R2 ;  /* 0x0000000404027c25 */ /* 0x000fc8000f8e0002 */
[----:B------:R-:W-:-:S04]  /*a960*/  IMAD R5, R5, UR4, RZ ;  /* 0x0000000405057c24 */ /* 0x000fc8000f8e02ff */
[----:B------:R-:W-:Y:S01]  /*a970*/  IMAD R4, R4, UR5, R5 ;  /* 0x0000000504047c24 */ /* 0x000fe2000f8e0205 */
[----:B------:R-:W-:-:S03]  /*a980*/  ULDC.64 UR4, c[0x0][0x2c8] ;  /* 0x0000b20000047ab9 */ /* 0x000fc60000000a00 */
[----:B------:R-:W-:Y:S01]  /*a990*/  IMAD.IADD R3, R3, 0x1, R4 ;  /* 0x0000000103037824 */ /* 0x000fe200078e0204 */
[----:B------:R-:W-:-:S05]  /*a9a0*/  SHF.R.S32.HI R4, RZ, 0x1f, R0 ;  /* 0x0000001fff047819 */ /* 0x000fca0000011400 */
[----:B------:R-:W-:Y:S02]  /*a9b0*/  IMAD R4, R4, UR4, RZ ;  /* 0x0000000404047c24 */ /* 0x000fe4000f8e02ff */
[----:B------:R-:W-:-:S04]  /*a9c0*/  IMAD.WIDE.U32 R2, R0, UR4, R2 ;  /* 0x0000000400027c25 */ /* 0x000fc8000f8e0002 */
[----:B------:R-:W-:Y:S01]  /*a9d0*/  IMAD R4, R0, UR5, R4 ;  /* 0x0000000500047c24 */ /* 0x000fe2000f8e0204 */
[----:B------:R-:W-:Y:S02]  /*a9e0*/  ULDC.64 UR4, c[0x0][0x280] ;  /* 0x0000a00000047ab9 */ /* 0x000fe40000000a00 */
[----:B------:R-:W-:Y:S01]  /*a9f0*/  LEA R0, P1, R2, UR4, 0x1 ;  /* 0x0000000402007c11 */ /* 0x000fe2000f8208ff */
[----:B------:R-:W-:Y:S01]  /*aa00*/  IMAD.IADD R4, R3, 0x1, R4 ;  /* 0x0000000103047824 */ /* 0x000fe200078e0204 */
[----:B------:R-:W-:Y:S01]  /*aa10*/  UMOV UR4, 0xffffffff ;  /* 0xffffffff00047882 */ /* 0x000fe20000000000 */
[----:B------:R-:W-:-:S03]  /*aa20*/  ISETP.GE.AND P0, PT, R10, UR6, PT ;  /* 0x000000060a007c0c */ /* 0x000fc6000bf06270 */
[----:B------:R-:W-:Y:S01]  /*aa30*/  LEA.HI.X R2, R2, UR5, R4, 0x1, P1 ;  /* 0x0000000502027c11 */ /* 0x000fe200088f0c04 */
[----:B0-----:R-:W-:Y:S09]  /*aa40*/  BRA.DIV UR4, `(.L_x_446) ;  /* 0x0000004204287947 */ /* 0x001ff2000b800000 */
[----:B------:R-:W2:Y:S01]  /*aa50*/  LDL.LU R6, [R1+0x3c] ;  /* 0x00003c0001067983 */ /* 0x000ea20000300800 */
[----:B------:R-:W-:-:S04]  /*aa60*/  IMAD.IADD R3, R8, 0x1, R17 ;  /* 0x0000000108037824 */ /* 0x000fc800078e0211 */
[C---:B------:R-:W-:Y:S02]  /*aa70*/  VIADD R5, R3.reuse, 0x10 ;  /* 0x0000001003057836 */ /* 0x040fe40000000000 */
[----:B--2---:R-:W-:Y:S02]  /*aa80*/  IMAD R4, R6, R7, RZ ;  /* 0x0000000706047224 */ /* 0x004fe400078e02ff */
[----:B------:R-:W0:Y:S03]  /*aa90*/  SHFL.IDX PT, R7, R0, RZ, 0x181f ;  /* 0x00181fff00077589 */ /* 0x000e2600000e0000 */
[----:B------:R-:W-:Y:S01]  /*aaa0*/  ISETP.GE.AND P1, PT, R3, R4, PT ;  /* 0x000000040300720c */ /* 0x000fe20003f26270 */
[----:B------:R-:W1:-:S12]  /*aab0*/  SHFL.IDX PT, R6, R2, RZ, 0x181f ;  /* 0x00181fff02067589 */ /* 0x000e5800000e0000 */
[----:B0-----:R-:W-:-:S05]  /*aac0*/  @!P1 LEA R7, P2, R10, R7, 0x1 ;  /* 0x000000070a079211 */ /* 0x001fca00078408ff */
[----:B-1----:R-:W-:-:S05]  /*aad0*/  @!P1 IMAD.X R6, RZ, RZ, R6, P2 ;  /* 0x000000ffff069224 */ /* 0x002fca00010e0606 */
[----:B------:R-:W-:-:S04]  /*aae0*/  @!P1 LOP3.LUT R7, R7, R6, RZ, 0x3c, !PT ;  /* 0x0000000607079212 */ /* 0x000fc800078e3cff */
[----:B------:R-:W-:-:S04]  /*aaf0*/  @!P1 LOP3.LUT R6, R7, R6, RZ, 0x3c, !PT ;  /* 0x0000000607069212 */ /* 0x000fc800078e3cff */
[----:B------:R-:W-:-:S05]  /*ab00*/  @!P1 LOP3.LUT R7, R7, R6, RZ, 0x3c, !PT ;  /* 0x0000000607079212 */ /* 0x000fca00078e3cff */
[----:B------:R-:W-:Y:S01]  /*ab10*/  @!PT LDS RZ, [RZ] ;  /* 0x00000000fffff984 */ /* 0x000fe20000000800 */
[----:B-----5:R0:W-:Y:S01]  /*ab20*/  @!P1 LDGSTS.E.BYPASS.LTC128B.128 [R9+0x18400], desc[UR40][R6.64], !P0 ;  /* 0x1840000006099fae */ /* 0x0201e2000c101d68 */
[----:B------:R-:W-:-:S03]  /*ab30*/  ISETP.GE.AND P1, PT, R5, R4, PT ;  /* 0x000000040500720c */ /* 0x000fc60003f26270 */
[----:B------:R-:W1:Y:S04]  /*ab40*/  SHFL.IDX PT, R5, R0, 0x1, 0x181f ;  /* 0x00381f0000057f89 */ /* 0x000e6800000e0000 */
[----:B0-----:R-:W0:Y:S06]  /*ab50*/  SHFL.IDX PT, R6, R2, 0x1, 0x181f ;  /* 0x00381f0002067f89 */ /* 0x001e2c00000e0000 */
[----:B-1----:R-:W-:-:S05]  /*ab60*/  @!P1 LEA R5, P2, R10, R5, 0x1 ;  /* 0x000000050a059211 */ /* 0x002fca00078408ff */
[----:B0-----:R-:W-:-:S04]  /*ab70*/  @!P1 IMAD.X R6, RZ, RZ, R6, P2 ;  /* 0x000000ffff069224 */ /* 0x001fc800010e0606 */
[----:B------:R-:W-:Y:S02]  /*ab80*/  @!P1 IMAD.MOV.U32 R7, RZ, RZ, R6 ;  /* 0x000000ffff079224 */ /* 0x000fe400078e0006 */
[----:B------:R-:W-:Y:S02]  /*ab90*/  @!P1 IMAD.MOV.U32 R6, RZ, RZ, R5 ;  /* 0x000000ffff069224 */ /* 0x000fe400078e0005 */
[----:B------:R-:W-:-:S03]  /*aba0*/  VIADD R5, R3, 0x20 ;  /* 0x0000002003057836 */ /* 0x000fc60000000000 */
[----:B------:R0:W-:Y:S02]  /*abb0*/  @!P1 LDGSTS.E.BYPASS.LTC128B.128 [R9+0x18c00], desc[UR40][R6.64], !P0 ;  /* 0x18c0000006099fae */ /* 0x0001e4000c101d68 */
[----:B------:R-:W-:Y:S02]  /*abc0*/  ISETP.GE.AND P1, PT, R5, R4, PT ;  /* 0x000000040500720c */ /* 0x000fe40003f26270 */
[----:B------:R-:W1:Y:S04]  /*abd0*/  SHFL.IDX PT, R5, R0, 0x2, 0x181f ;  /* 0x00581f0000057f89 */ /* 0x000e6800000e0000 */
[----:B0-----:R-:W0:Y:S07]  /*abe0*/  SHFL.IDX PT, R6, R2, 0x2, 0x181f ;  /* 0x00581f0002067f89 */ /* 0x001e2e00000e0000 */
        /* <DEDUP_REMOVED lines=35> */
[----:B------:R-:W-:Y:S04]  /*ae20*/  SHFL.IDX PT, R0, R0, 0x7, 0x181f ;  /* 0x00f81f0000007f89 */ /* 0x000fe800000e0000 */
[----:B0-----:R-:W0:Y:S03]  /*ae30*/  SHFL.IDX PT, R6, R2, 0x6, 0x181f ;  /* 0x00d81f0002067f89 */ /* 0x001e2600000e0000 */
[----:B-1----:R-:W-:-:S05]  /*ae40*/  @!P1 LEA R5, P2, R10, R5, 0x1 ;  /* 0x000000050a059211 */ /* 0x002fca00078408ff */
[----:B0-----:R-:W-:-:S04]  /*ae50*/  @!P1 IMAD.X R6, RZ, RZ, R6, P2 ;  /* 0x000000ffff069224 */ /* 0x001fc800010e0606 */
[----:B------:R-:W-:Y:S02]  /*ae60*/  @!P1 IMAD.MOV.U32 R7, RZ, RZ, R6 ;  /* 0x000000ffff079224 */ /* 0x000fe400078e0006 */
[----:B------:R-:W-:Y:S02]  /*ae70*/  @!P1 IMAD.MOV.U32 R6, RZ, RZ, R5 ;  /* 0x000000ffff069224 */ /* 0x000fe400078e0005 */
[----:B------:R0:W1:Y:S04]  /*ae80*/  SHFL.IDX PT, R5, R2, 0x7, 0x181f ;  /* 0x00f81f0002057f89 */ /* 0x00006800000e0000 */
[----:B------:R0:W-:Y:S02]  /*ae90*/  @!P1 LDGSTS.E.BYPASS.LTC128B.128 [R9+0x1b400], desc[UR40][R6.64], !P0 ;  /* 0x1b40000006099fae */ /* 0x0001e4000c101d68 */
.L_x_565:
[----:B------:R2:W5:Y:S01]  /*aea0*/  LDL R8, [R1+0x4] ;  /* 0x0000040001087983 */ /* 0x0005620000100800 */
[----:B------:R-:W-:-:S05]  /*aeb0*/  VIADD R3, R3, 0x70 ;  /* 0x0000007003037836 */ /* 0x000fca0000000000 */
[----:B------:R-:W-:-:S13]  /*aec0*/  ISETP.GE.AND P1, PT, R3, R4, PT ;  /* 0x000000040300720c */ /* 0x000fda0003f26270 */
[----:B0-----:R-:W-:-:S05]  /*aed0*/  @!P1 LEA R2, P2, R10, R0, 0x1 ;  /* 0x000000000a029211 */ /* 0x001fca00078408ff */
[----:B-1----:R-:W-:-:S05]  /*aee0*/  @!P1 IMAD.X R3, RZ, RZ, R5, P2 ;  /* 0x000000ffff039224 */ /* 0x002fca00010e0605 */
[----:B------:R-:W-:Y:S01]  /*aef0*/  @!PT LDS RZ, [RZ] ;  /* 0x00000000fffff984 */ /* 0x000fe20000000800 */
[----:B------:R-:W-:Y:S01]  /*af00*/  @!PT LDS RZ, [RZ] ;  /* 0x00000000fffff984 */ /* 0x000fe20000000800 */
[----:B------:R-:W-:Y:S01]  /*af10*/  @!PT LDS RZ, [RZ] ;  /* 0x00000000fffff984 */ /* 0x000fe20000000800 */
[----:B------:R2:W-:Y:S01]  /*af20*/  @!P1 LDGSTS.E.BYPASS.LTC128B.128 [R9+0x1bc00], desc[UR40][R2.64], !P0 ;  /* 0x1bc0000002099fae */ /* 0x0005e2000c101d68 */
[----:B------:R-:W-:Y:S01]  /*af30*/  PLOP3.LUT P0, PT, PT, PT, PT, 0x80, 0x0 ;  /* 0x000000000000781c */ /* 0x000fe20003f0f070 */
[----:B------:R-:W-:-:S12]  /*af40*/  NOP ;  /* 0x0000000000007918 */ /* 0x000fd80000000000 */
.L_x_447:
[----:B--2---:R-:W2:Y:S01]  /*af50*/  LDL R2, [R1+0x4] ;  /* 0x0000040001027983 */ /* 0x004ea20000100800 */
[----:B------:R-:W-:Y:S02]  /*af60*/  PLOP3.LUT P1, PT, P1, P0, PT, 0xa2, 0x0 ;  /* 0x000000000000781c */ /* 0x000fe40000f21472 */
[----:B--2---:R-:W-:-:S08]  /*af70*/  @P0 R2UR P1, UR4, R2 ;  /* 0x00000000020402ca */ /* 0x004fd00000020000 */
[----:B------:R-:W-:-:S05]  /*af80*/  @P0 PLOP3.LUT P0, PT, P1, PT, PT, 0x80, 0x0 ;  /* 0x000000000000081c */ /* 0x000fca0000f0f070 */
[----:B------:R-:W-:Y:S01]  /*af90*/  @!P1 SYNCS.ARRIVE.TRANS64.RED.A0T1 RZ, [UR4+0x22800], RZ ;  /* 0x022800ffffff99a7 */ /* 0x000fe20008200404 */
[----:B------:R-:W-:Y:S07]  /*afa0*/  @!P1 ARRIVES.LDGSTSBAR.64.TRANSCNT [UR4+0x22800] ;  /* 0x02280000ff0099b0 */ /* 0x000fee0008000a84 */
[----:B------:R-:W-:Y:S05]  /*afb0*/  @P0 BRA.U.ANY `(.L_x_447) ;  /* 0xfffffffd00e40947 */ /* 0x000fea000393ffff */
[----:B------:R-:W2:Y:S02]  /*afc0*/  LDL.LU R3, [R1+0x40] ;  /* 0x0000400001037983 */ /* 0x000ea40000300800 */
[----:B--2---:R-:W-:-:S05]  /*afd0*/  VIADD R3, R3, 0x1 ;  /* 0x0000000103037836 */ /* 0x004fca0000000000 */
[----:B------:R0:W-:Y:S01]  /*afe0*/  STL [R1+0x40], R3 ;  /* 0x0000400301007387 */ /* 0x0001e20000100800 */
[----:B------:R-:W-:-:S04]  /*aff0*/  LEA.HI R0, R3, R3, RZ, 0x1 ;  /* 0x0000000303007211 */ /* 0x000fc800078f08ff */
[----:B------:R-:W-:-:S05]  /*b000*/  LOP3.LUT R0, R0, 0xfffffffe, RZ, 0xc0, !PT ;  /* 0xfffffffe00007812 */ /* 0x000fca00078ec0ff */
[----:B------:R-:W-:-:S05]  /*b010*/  IMAD.IADD R0, R3, 0x1, -R0 ;  /* 0x0000000103007824 */ /* 0x000fca00078e0a00 */
[----:B------:R-:W-:Y:S01]  /*b020*/  SHF.L.U32 R0, R0, 0x1f, RZ ;  /* 0x0000001f00007819 */ /* 0x000fe200000006ff */
[----:B------:R-:W-:Y:S01]  /*b030*/  NOP ;  /* 0x0000000000007918 */ /* 0x000fe20000000000 */
[----:B------:R0:W-:Y:S01]  /*b040*/  SYNCS.ARRIVE.TRANS64.A1T0 RZ, [R2+URZ+0x22800], RZ ;  /* 0x022800ff02ff79a7 */ /* 0x0001e2000810003f */
[----:B------:R-:W-:Y:S01]  /*b050*/  BSSY B0, `(.L_x_448) ;  /* 0x0000003000007945 */ /* 0x000fe20003800000 */
[----:B------:R-:W1:Y:S03]  /*b060*/  SYNCS.PHASECHK.TRANS64.TRYWAIT P0, [R2+URZ+0x22820], R0 ;  /* 0x02282000020075a7 */ /* 0x000e66000800017f */
[----:B01----:R-:W-:Y:S05]  /*b070*/  @!P0 BRA `(.L_x_449) ;  /* 0x00000044002c8947 */ /* 0x003fea0003800000 */
.L_x_566:
[----:B------:R-:W-:Y:S05]  /*b080*/  BSYNC B0 ;  /* 0x0000000000007941 */ /* 0x000fea0003800000 */
.L_x_448:
[----:B0-----:R-:W2:Y:S01]  /*b090*/  LDL R2, [R1+0x18] ;  /* 0x0000180001027983 */ /* 0x001ea20000100800 */
[----:B------:R-:W-:Y:S01]  /*b0a0*/  BSSY B0, `(.L_x_450) ;  /* 0x0000063000007945 */ /* 0x000fe20003800000 */
[----:B--2---:R-:W-:-:S13]  /*b0b0*/  ISETP.NE.AND P0, PT, R2, RZ, PT ;  /* 0x000000ff0200720c */ /* 0x004fda0003f05270 */
[----:B------:R-:W-:Y:S05]  /*b0c0*/  @!P0 BRA `(.L_x_451) ;  /* 0x0000000400808947 */ /* 0x000fea0003800000 */
[----:B------:R-:W2:Y:S04]  /*b0d0*/  LDL R2, [R1+0x4] ;  /* 0x0000040001027983 */ /* 0x000ea80000100800 */
[----:B------:R-:W3:Y:S01]  /*b0e0*/  LDL R4, [R1+0x10] ;  /* 0x0000100001047983 */ /* 0x000ee20000100800 */
[----:B------:R-:W0:Y:S01]  /*b0f0*/  S2R R3, SR_TID.X ;  /* 0x0000000000037919 */ /* 0x000e220000002100 */
[----:B--2---:R-:W-:Y:S02]  /*b100*/  IMAD.MOV.U32 R5, RZ, RZ, R2 ;  /* 0x000000ffff057224 */ /* 0x004fe400078e0002 */
[----:B------:R-:W2:Y:S01]  /*b110*/  LDL R2, [R1+0x8] ;  /* 0x0000080001027983 */ /* 0x000ea20000100800 */
[----:B---3--:R-:W-:Y:S01]  /*b120*/  SHF.L.U32 R0, R4, 0x1f, RZ ;  /* 0x0000001f04007819 */ /* 0x008fe200000006ff */
[----:B------:R-:W-:Y:S01]  /*b130*/  BSSY B1, `(.L_x_452) ;  /* 0x0000006000017945 */ /* 0x000fe20003800000 */
[----:B0-----:R-:W-:-:S04]  /*b140*/  LOP3.LUT R3, R3, 0x7f, RZ, 0xc0, !PT ;  /* 0x0000007f03037812 */ /* 0x001fc800078ec0ff */
[----:B------:R-:W-:Y:S01]  /*b150*/  ISETP.NE.AND P1, PT, R3, RZ, PT ;  /* 0x000000ff0300720c */ /* 0x000fe20003f25270 */
[----:B--2---:R-:W-:-:S04]  /*b160*/  IMAD R2, R2, 0x8, R5 ;  /* 0x0000000802027824 */ /* 0x004fc800078e0205 */
[----:B------:R-:W0:Y:S02]  /*b170*/  SYNCS.PHASECHK.TRANS64.TRYWAIT P0, [R2+URZ+0x22860], R0 ;  /* 0x02286000020075a7 */ /* 0x000e24000800017f */
[----:B0-----:R-:W-:Y:S06]  /*b180*/  @!P0 BRA `(.L_x_453) ;  /* 0x0000004400008947 */ /* 0x001fec0003800000 */
.L_x_567:
[----:B------:R-:W-:Y:S05]  /*b190*/  BSYNC B1 ;  /* 0x0000000000017941 */ /* 0x000fea0003800000 */
.L_x_452:
        /* <DEDUP_REMOVED lines=9> */
.L_x_455:
[----:B------:R-:W-:Y:S05]  /*b230*/  BSYNC B1 ;  /* 0x0000000000017941 */ /* 0x000fea0003800000 */
.L_x_454:
[----:B------:R-:W2:Y:S04]  /*b240*/  LDL R5, [R1+0x4] ;  /* 0x0000040001057983 */ /* 0x000ea80000100800 */
[----:B------:R-:W2:Y:S04]  /*b250*/  LDL R3, [R1+0x8] ;  /* 0x0000080001037983 */ /* 0x000ea80000100800 */
[----:B------:R-:W3:Y:S04]  /*b260*/  LDL R4, [R1+0x1c] ;  /* 0x00001c0001047983 */ /* 0x000ee80000100800 */
[----:B0-----:R-:W3:Y:S01]  /*b270*/  LDL R0, [R1+0x50] ;  /* 0x0000500001007983 */ /* 0x001ee20000100800 */
[----:B------:R-:W-:Y:S01]  /*b280*/  UIADD3 UR4, UP0, UR38, 0x470, URZ ;  /* 0x0000047026047890 */ /* 0x000fe2000ff1e03f */
[----:B------:R-:W-:Y:S01]  /*b290*/  PLOP3.LUT P0, PT, PT, PT, PT, 0x80, 0x0 ;  /* 0x000000000000781c */ /* 0x000fe20003f0f070 */
[----:B------:R-:W-:Y:S01]  /*b2a0*/  VIADD R2, R2, 0x22850 ;  /* 0x0002285002027836 */ /* 0x000fe20000000000 */
[----:B------:R-:W-:Y:S01]  /*b2b0*/  UMOV UR6, 0x0 ;  /* 0x0000000000067882 */ /* 0x000fe20000000000 */
[----:B------:R-:W-:Y:S01]  /*b2c0*/  UIADD3.X UR5, URZ, UR39, URZ, UP0, !UPT ;  /* 0x000000273f057290 */ /* 0x000fe200087fe43f */
[----:B------:R-:W-:Y:S01]  /*b2d0*/  UMOV UR7, 0x14f00000 ;  /* 0x14f0000000077882 */ /* 0x000fe20000000000 */
[----:B------:R-:W-:Y:S01]  /*b2e0*/  UMOV UR10, URZ ;  /* 0x0000003f000a7c82 */ /* 0x000fe20008000000 */
[----:B--2---:R-:W-:-:S02]  /*b2f0*/  IMAD R3, R3, 0xc000, R5 ;  /* 0x0000c00003037824 */ /* 0x004fc400078e0205 */
[----:B---3--:R-:W-:Y:S02]  /*b300*/  IMAD R0, R0, 0x60, R4 ;  /* 0x0000006000007824 */ /* 0x008fe400078e0204 */
[----:B------:R-:W-:-:S07]  /*b310*/  VIADD R4, R3, 0x400 ;  /* 0x0000040003047836 */ /* 0x000fce0000000000 */
.L_x_456:
[----:B------:R-:W2:Y:S01]  /*b320*/  LDL R5, [R1] ;  /* 0x0000000001057983 */ /* 0x000ea20000100800 */
[----:B------:R-:W-:-:S13]  /*b330*/  @P0 ELECT P1, URZ, PT ;  /* 0x00000000003f082f */ /* 0x000fda0003820000 */
[----:B------:R-:W-:Y:S02]  /*b340*/  @P1 R2UR UR12, R18 ;  /* 0x00000000120c12ca */ /* 0x000fe400000e0000 */
[----:B------:R-:W-:Y:S02]  /*b350*/  @P1 R2UR UR11, R0 ;  /* 0x00000000000b12ca */ /* 0x000fe400000e0000 */
[----:B------:R-:W-:Y:S02]  /*b360*/  @P1 R2UR UR9, R2 ;  /* 0x00000000020912ca */ /* 0x000fe400000e0000 */
[----:B------:R-:W-:Y:S02]  /*b370*/  @P1 R2UR UR8, R4 ;  /* 0x00000000040812ca */ /* 0x000fe400000e0000 */
[----:B------:R-:W-:Y:S02]  /*b380*/  @P1 PLOP3.LUT P0, PT, P1, PT, PT, 0x8, 0x0 ;  /* 0x000000000000181c */ /* 0x000fe40000f0e170 */
[----:B--2---:R-:W-:-:S02]  /*b390*/  @P1 R2UR UR13, R5 ;  /* 0x00000000050d12ca */ /* 0x004fc400000e0000 */
[----:B------:R-:W-:-:S11]  /*b3a0*/  PLOP3.LUT P1, PT, PT, PT, PT, 0x8, 0x0 ;  /* 0x000000000000781c */ /* 0x000fd60003f2e170 */
[----:B------:R0:W-:Y:S02]  /*b3b0*/  UTMALDG.4D [UR8], [UR4], desc[UR6] ;  /* 0x00000608040075b4 */ /* 0x0001e40008019000 */
[----:B0-----:R-:W-:Y:S05]  /*b3c0*/  @P0 BRA.U.ANY `(.L_x_456) ;  /* 0xfffffffd00d40947 */ /* 0x001fea000393ffff */
[----:B------:R-:W-:Y:S01]  /*b3d0*/  PLOP3.LUT P0, PT, PT, PT, PT, 0x80, 0x0 ;  /* 0x000000000000781c */ /* 0x000fe20003f0f070 */
[----:B------:R-:W-:Y:S01]  /*b3e0*/  VIADD R4, R3, 0x3400 ;  /* 0x0000340003047836 */ /* 0x000fe20000000000 */
[----:B------:R-:W-:Y:S01]  /*b3f0*/  UMOV UR6, 0x0 ;  /* 0x0000000000067882 */ /* 0x000fe20000000000 */
[----:B------:R-:W-:Y:S01]  /*b400*/  UMOV UR7, 0x14f00000 ;  /* 0x14f0000000077882 */ /* 0x000fe20000000000 */
[----:B------:R-:W-:-:S09]  /*b410*/  UMOV UR10, 0x40 ;  /* 0x00000040000a7882 */ /* 0x000fd20000000000 */
.L_x_457:
        /* <DEDUP_REMOVED lines=16> */
.L_x_458:
        /* <DEDUP_REMOVED lines=16> */
.L_x_459:
        /* <DEDUP_REMOVED lines=11> */
.L_x_451:
[----:B------:R-:W-:Y:S05]  /*b6d0*/  BSYNC B0 ;  /* 0x0000000000007941 */ /* 0x000fea0003800000 */
.L_x_450:
[----:B------:R-:W2:Y:S01]  /*b6e0*/  LDL.LU R4, [R1+0x38] ;  /* 0x0000380001047983 */ /* 0x000ea20000300800 */
[----:B------:R-:W-:Y:S01]  /*b6f0*/  BSSY B0, `(.L_x_460) ;  /* 0x000020f000007945 */ /* 0x000fe20003800000 */
[----:B--2---:R-:W-:-:S13]  /*b700*/  ISETP.GE.AND P0, PT, R4, 0x61, PT ;  /* 0x000000610400780c */ /* 0x004fda0003f06270 */
[----:B------:R-:W-:Y:S05]  /*b710*/  @!P0 BRA `(.L_x_461) ;  /* 0x0000002000308947 */ /* 0x000fea0003800000 */
[----:B------:R-:W2:Y:S01]  /*b720*/  LDL R4, [R1+0x2c] ;  /* 0x00002c0001047983 */ /* 0x000ea20000100800 */
[----:B------:R-:W-:Y:S01]  /*b730*/  IMAD.MOV.U32 R0, RZ, RZ, 0x1 ;  /* 0x00000001ff007424 */ /* 0x000fe200078e00ff */
[----:B------:R-:W-:Y:S01]  /*b740*/  BSSY B2, `(.L_x_462) ;  /* 0x00000b3000027945 */ /* 0x000fe20003800000 */
[----:B--2---:R-:W-:-:S05]  /*b750*/  IMAD.MOV R6, RZ, RZ, -R4 ;  /* 0x000000ffff067224 */ /* 0x004fca00078e0a04 */
[----:B------:R-:W-:-:S05]  /*b760*/  VIADDMNMX R6, R6, R0, 0xffffffff, !PT ;  /* 0xffffffff06067446 */ /* 0x000fca0007800100 */
[----:B------:R-:W-:-:S05]  /*b770*/  IMAD.IADD R0, R4, 0x1, R6 ;  /* 0x0000000104007824 */ /* 0x000fca00078e0206 */
[----:B------:R-:W-:-:S04]  /*b780*/  LOP3.LUT R0, R0, 0x1, RZ, 0xc0, !PT ;  /* 0x0000000100007812 */ /* 0x000fc800078ec0ff */
[----:B------:R-:W-:Y:S01]  /*b790*/  ISETP.NE.U32.AND P0, PT, R0, 0x1, PT ;  /* 0x000000010000780c */ /* 0x000fe20003f05070 */
[----:B------:R-:W-:-:S12]  /*b7a0*/  VIADD R0, R4, 0xfffffffe ;  /* 0xfffffffe04007836 */ /* 0x000fd80000000000 */
[----:B------:R-:W-:Y:S05]  /*b7b0*/  @P0 BRA `(.L_x_463) ;  /* 0x0000000800ac0947 */ /* 0x000fea0003800000 */
[----:B------:R-:W2:Y:S04]  /*b7c0*/  LDL R5, [R1+0x18] ;  /* 0x0000180001057983 */ /* 0x000ea80000100800 */
[----:B------:R-:W3:Y:S04]  /*b7d0*/  LDL.LU R4, [R1+0x8] ;  /* 0x0000080001047983 */ /* 0x000ee80000300800 */
[----:B------:R-:W4:Y:S01]  /*b7e0*/  LDL.LU R7, [R1+0x10] ;  /* 0x0000100001077983 */ /* 0x000f220000300800 */
[----:B------:R-:W-:Y:S01]  /*b7f0*/  BSSY B1, `(.L_x_464) ;  /* 0x00000a5000017945 */ /* 0x000fe20003800000 */
[----:B--2---:R-:W-:Y:S01]  /*b800*/  ISETP.NE.AND P2, PT, R5, RZ, PT ;  /* 0x000000ff0500720c */ /* 0x004fe20003f45270 */
[----:B---3--:R-:W-:-:S05]  /*b810*/  VIADD R2, R4, 0x1 ;  /* 0x0000000104027836 */ /* 0x008fca0000000000 */
[----:B------:R-:W-:-:S04]  /*b820*/  ISETP.NE.AND P0, PT, R2, 0x2, PT ;  /* 0x000000020200780c */ /* 0x000fc80003f05270 */
[----:B------:R-:W-:Y:S02]  /*b830*/  SEL R3, RZ, 0x1, P0 ;  /* 0x00000001ff037807 */ /* 0x000fe40000000000 */
[----:B-----5:R-:W-:Y:S02]  /*b840*/  SEL R8, R2, RZ, P0 ;  /* 0x000000ff02087207 */ /* 0x020fe40000000000 */
[----:B----4-:R-:W-:-:S05]  /*b850*/  LOP3.LUT R7, R7, R3, RZ, 0x3c, !PT ;  /* 0x0000000307077212 */ /* 0x010fca00078e3cff */
[----:B------:R0:W-:Y:S04]  /*b860*/  STL [R1+0x10], R7 ;  /* 0x0000100701007387 */ /* 0x0001e80000100800 */
[----:B------:R0:W-:Y:S01]  /*b870*/  STL [R1+0x8], R8 ;  /* 0x0000080801007387 */ /* 0x0001e20000100800 */
[----:B------:R-:W-:Y:S05]  /*b880*/  @!P2 BRA `(.L_x_465) ;  /* 0x00000008006ca947 */ /* 0x000fea0003800000 */
[----:B------:R-:W-:Y:S02]  /*b890*/  ULDC.64 UR4, c[0x0][0x418] ;  /* 0x0001060000047ab9 */ /* 0x000fe40000000a00 */
[----:B------:R-:W-:-:S04]  /*b8a0*/  ISETP.NE.U32.AND P0, PT, RZ, UR4, PT ;  /* 0x00000004ff007c0c */ /* 0x000fc8000bf05070 */
[----:B------:R-:W-:-:S13]  /*b8b0*/  ISETP.NE.AND.EX P0, PT, RZ, UR5, PT, P0 ;  /* 0x00000005ff007c0c */ /* 0x000fda000bf05300 */
[----:B------:R-:W-:Y:S05]  /*b8c0*/  @!P0 BRA `(.L_x_466) ;  /* 0x0000000000508947 */ /* 0x000fea0003800000 */
[----:B------:R-:W2:Y:S01]  /*b8d0*/  LDL R10, [R1+0x14] ;  /* 0x00001400010a7983 */ /* 0x000ea20000100800 */
[----:B------:R-:W1:Y:S01]  /*b8e0*/  LDC R5, c[0x0][0x43c] ;  /* 0x00010f00ff057b82 */ /* 0x000e620000000800 */
[----:B------:R-:W-:Y:S02]  /*b8f0*/  ULDC.64 UR6, c[0x0][0x428] ;  /* 0x00010a0000067ab9 */ /* 0x000fe40000000a00 */
[----:B------:R-:W3:Y:S01]  /*b900*/  LDL R9, [R1+0xc] ;  /* 0x00000c0001097983 */ /* 0x000ee20000100800 */
        /* <DEDUP_REMOVED lines=10> */
[----:B------:R-:W-:-:S04]  /*b9b0*/  IMAD.WIDE.U32 R2, R9, UR6, R2 ;  /* 0x0000000609027c25 */ /* 0x000fc8000f8e0002 */
[----:B------:R-:W-:Y:S01]  /*b9c0*/  IMAD.IADD R3, R4, 0x1, R3 ;  /* 0x0000000104037824 */ /* 0x000fe200078e0203 */
[----:B------:R-:W-:-:S04]  /*b9d0*/  LEA R4, P0, R2, UR4, 0x2 ;  /* 0x0000000402047c11 */ /* 0x000fc8000f8010ff */
[----:B------:R-:W-:-:S05]  /*b9e0*/  LEA.HI.X R5, R2, UR5, R3, 0x2, P0 ;  /* 0x0000000502057c11 */ /* 0x000fca00080f1403 */
[----:B------:R-:W2:Y:S04]  /*b9f0*/  LDG.E R2, desc[UR40][R4.64] ;  /* 0x0000002804027981 */ /* 0x000ea8000c1e1900 */
[----:B--2---:R1:W-:Y:S02]  /*ba00*/  STL [R1], R2 ;  /* 0x0000000201007387 */ /* 0x0043e40000100800 */
.L_x_466:
[----:B-1----:R-:W2:Y:S01]  /*ba10*/  LDL R2, [R1+0x4] ;  /* 0x0000040001027983 */ /* 0x002ea20000100800 */
[----:B------:R-:W1:Y:S02]  /*ba20*/  S2R R3, SR_TID.X ;  /* 0x0000000000037919 */ /* 0x000e640000002100 */
[----:B-1----:R-:W-:Y:S01]  /*ba30*/  LOP3.LUT R4, R3, 0x7f, RZ, 0xc0, !PT ;  /* 0x0000007f03047812 */ /* 0x002fe200078ec0ff */
[----:B------:R-:W-:Y:S03]  /*ba40*/  BSSY B3, `(.L_x_467) ;  /* 0x0000006000037945 */ /* 0x000fe60003800000 */
[----:B------:R-:W-:Y:S01]  /*ba50*/  ISETP.NE.AND P1, PT, R4, RZ, PT ;  /* 0x000000ff0400720c */ /* 0x000fe20003f25270 */
[----:B--2---:R-:W-:Y:S01]  /*ba60*/  IMAD R3, R8, 0x8, R2 ;  /* 0x0000000808037824 */ /* 0x004fe200078e0202 */
[----:B------:R-:W-:-:S04]  /*ba70*/  SHF.L.U32 R2, R7, 0x1f, RZ ;  /* 0x0000001f07027819 */ /* 0x000fc800000006ff */
[----:B------:R-:W1:Y:S02]  /*ba80*/  SYNCS.PHASECHK.TRANS64.TRYWAIT P0, [R3+URZ+0x22840], R2 ;  /* 0x02284002030075a7 */ /* 0x000e64000800017f */
[----:B-1----:R-:W-:Y:S05]  /*ba90*/  @!P0 BRA `(.L_x_468) ;  /* 0x0000003800d08947 */ /* 0x002fea0003800000 */
.L_x_568:
[----:B------:R-:W-:Y:S05]  /*baa0*/  BSYNC B3 ;  /* 0x0000000000037941 */ /* 0x000fea0003800000 */
.L_x_467:
[----:B------:R-:W-:Y:S04]  /*bab0*/  BSSY B3, `(.L_x_469) ;  /* 0x0000009000037945 */ /* 0x000fe80003800000 */
[----:B------:R-:W-:Y:S05]  /*bac0*/  @P1 BRA `(.L_x_470) ;  /* 0x00000000001c1947 */ /* 0x000fea0003800000 */
[----:B------:R-:W2:Y:S02]  /*bad0*/  S2R R4, SR_TID.X ;  /* 0x0000000000047919 */ /* 0x000ea40000002100 */
[----:B--2---:R-:W-:Y:S01]  /*bae0*/  LOP3.LUT R5, R4, 0x1f, RZ, 0xc0, !PT ;  /* 0x0000001f04057812 */ /* 0x004fe200078ec0ff */
[----:B------:R-:W-:-:S03]  /*baf0*/  IMAD.MOV.U32 R4, RZ, RZ, 0x3000 ;  /* 0x00003000ff047424 */ /* 0x000fc600078e00ff */
[----:B------:R-:W-:Y:S01]  /*bb00*/  ISETP.NE.AND P0, PT, R5, RZ, PT ;  /* 0x000000ff0500720c */ /* 0x000fe20003f05270 */
[----:B------:R2:W-:-:S12]  /*bb10*/  SYNCS.ARRIVE.TRANS64 RZ, [R3+URZ+0x22830], R4 ;  /* 0x0228300403ff79a7 */ /* 0x0005d8000800003f */
[----:B--2---:R-:W-:Y:S05]  /*bb20*/  @!P0 BRA `(.L_x_470) ;  /* 0x0000000000048947 */ /* 0x004fea0003800000 */
[----:B------:R-:W-:Y:S01]  /*bb30*/  BPT.TRAP 0x1 ;  /* 0x000000040000795c */ /* 0x000fe20000300000 */
.L_x_470:
[----:B------:R-:W-:Y:S05]  /*bb40*/  BSYNC B3 ;  /* 0x0000000000037941 */ /* 0x000fea0003800000 */
.L_x_469:
[----:B0-----:R-:W2:Y:S04]  /*bb50*/  LDL R8, [R1+0x4] ;  /* 0x0000040001087983 */ /* 0x001ea80000100800 */
[----:B------:R-:W2:Y:S04]  /*bb60*/  LDL R4, [R1+0x8] ;  /* 0x0000080001047983 */ /* 0x000ea80000100800 */
[----:B------:R-:W3:Y:S01]  /*bb70*/  LDL R5, [R1+0x1c] ;  /* 0x00001c0001057983 */ /* 0x000ee20000100800 */
[----:B------:R-:W-:Y:S01]  /*bb80*/  IMAD.MOV.U32 R7, RZ, RZ, RZ ;  /* 0x000000ffff077224 */ /* 0x000fe200078e00ff */
[----:B------:R-:W-:Y:S01]  /*bb90*/  UIADD3 UR4, UP0, UR38, 0x370, URZ ;  /* 0x0000037026047890 */ /* 0x000fe2000ff1e03f */
[----:B------:R-:W-:Y:S01]  /*bba0*/  PLOP3.LUT P0, PT, PT, PT, PT, 0x80, 0x0 ;  /* 0x000000000000781c */ /* 0x000fe20003f0f070 */
[----:B------:R-:W-:Y:S01]  /*bbb0*/  UMOV UR6, 0x0 ;  /* 0x0000000000067882 */ /* 0x000fe20000000000 */
[----:B------:R-:W-:Y:S01]  /*bbc0*/  UMOV UR7, 0x14f00000 ;  /* 0x14f0000000077882 */ /* 0x000fe20000000000 */
[----:B------:R-:W-:Y:S01]  /*bbd0*/  R2UR UR10, R7 ;  /* 0x00000000070a72ca */ /* 0x000fe200000e0000 */
[----:B------:R-:W-:Y:S01]  /*bbe0*/  UIADD3.X UR5, URZ, UR39, URZ, UP0, !UPT ;  /* 0x000000273f057290 */ /* 0x000fe200087fe43f */
[----:B--2---:R-:W-:-:S02]  /*bbf0*/  IMAD R4, R4, 0x3000, R8 ;  /* 0x0000300004047824 */ /* 0x004fc400078e0208 */
[----:B---3--:R-:W-:Y:S02]  /*bc00*/  IMAD R0, R0, 0x60, R5 ;  /* 0x0000006000007824 */ /* 0x008fe400078e0205 */
[----:B------:R-:W-:Y:S02]  /*bc10*/  VIADD R4, R4, 0x1c400 ;  /* 0x0001c40004047836 */ /* 0x000fe40000000000 */
[----:B------:R-:W-:-:S07]  /*bc20*/  VIADD R5, R3, 0x22830 ;  /* 0x0002283003057836 */ /* 0x000fce0000000000 */
.L_x_471:
        /* <DEDUP_REMOVED lines=11> */
[----:B------:R-:W0:Y:S01]  /*bce0*/  SYNCS.PHASECHK.TRANS64.TRYWAIT P0, [R3+URZ+0x22860], R2 ;  /* 0x02286002030075a7 */ /* 0x000e22000800017f */
[----:B------:R-:W-:Y:S04]  /*bcf0*/  BSSY B3, `(.L_x_472) ;  /* 0x0000002000037945 */ /* 0x000fe80003800000 */
[----:B0-----:R-:W-:Y:S05]  /*bd00*/  @!P0 BRA `(.L_x_473) ;  /* 0x0000003800488947 */ /* 0x001fea0003800000 */
.L_x_569:
[----:B------:R-:W-:Y:S05]  /*bd10*/  BSYNC B3 ;  /* 0x0000000000037941 */ /* 0x000fea0003800000 */
.L_x_472:
        /* <DEDUP_REMOVED lines=11> */
.L_x_475:
[----:B------:R-:W-:Y:S05]  /*bdd0*/  BSYNC B3 ;  /* 0x0000000000037941 */ /* 0x000fea0003800000 */
.L_x_474:
[----:B------:R-:W2:Y:S04]  /*bde0*/  LDL R4, [R1+0x4] ;  /* 0x0000040001047983 */ /* 0x000ea80000100800 */
[----:B01----:R-:W2:Y:S01]  /*bdf0*/  LDL R2, [R1+0x8] ;  /* 0x0000080001027983 */ /* 0x003ea20000100800 */
[----:B------:R-:W-:Y:S01]  /*be00*/  R2UR UR10, R7 ;  /* 0x00000000070a72ca */ /* 0x000fe200000e0000 */
[----:B------:R-:W-:Y:S01]  /*be10*/  UIADD3 UR4, UP0, UR38, 0x470, URZ ;  /* 0x0000047026047890 */ /* 0x000fe2000ff1e03f */
[----:B------:R-:W-:Y:S01]  /*be20*/  R2UR UR6, R8 ;  /* 0x00000000080672ca */ /* 0x000fe200000e0000 */
[----:B------:R-:W-:Y:S01]  /*be30*/  VIADD R3, R3, 0x22850 ;  /* 0x0002285003037836 */ /* 0x000fe20000000000 */
[----:B------:R-:W-:Y:S01]  /*be40*/  R2UR UR7, R9 ;  /* 0x00000000090772ca */ /* 0x000fe200000e0000 */
[----:B------:R-:W-:Y:S01]  /*be50*/  UIADD3.X UR5, URZ, UR39, URZ, UP0, !UPT ;  /* 0x000000273f057290 */ /* 0x000fe200087fe43f */
[----:B------:R-:W-:Y:S01]  /*be60*/  PLOP3.LUT P0, PT, PT, PT, PT, 0x80, 0x0 ;  /* 0x000000000000781c */ /* 0x000fe20003f0f070 */
[----:B--2---:R-:W-:-:S04]  /*be70*/  IMAD R2, R2, 0xc000, R4 ;  /* 0x0000c00002027824 */ /* 0x004fc800078e0204 */
[----:B------:R-:W-:-:S08]  /*be80*/  VIADD R4, R2, 0x400 ;  /* 0x0000040002047836 */ /* 0x000fd00000000000 */
.L_x_476:
        /* <DEDUP_REMOVED lines=11> */
[----:B------:R-:W-:Y:S01]  /*bf40*/  R2UR UR6, R8 ;  /* 0x00000000080672ca */ /* 0x000fe200000e0000 */
[----:B------:R-:W-:Y:S01]  /*bf50*/  VIADD R4, R2, 0x3400 ;  /* 0x0000340002047836 */ /* 0x000fe20000000000 */
[----:B------:R-:W-:Y:S01]  /*bf60*/  R2UR UR7, R9 ;  /* 0x00000000090772ca */ /* 0x000fe200000e0000 */
[----:B------:R-:W-:Y:S01]  /*bf70*/  UMOV UR10, 0x40 ;  /* 0x00000040000a7882 */ /* 0x000fe20000000000 */
[----:B------:R-:W-:-:S13]  /*bf80*/  PLOP3.LUT P0, PT, PT, PT, PT, 0x80, 0x0 ;  /* 0x000000000000781c */ /* 0x000fda0003f0f070 */
.L_x_477:
        /* <DEDUP_REMOVED lines=16> */
.L_x_478:
        /* <DEDUP_REMOVED lines=16> */
.L_x_479:
        /* <DEDUP_REMOVED lines=10> */
[----:B-1----:R-:W-:Y:S05]  /*c230*/  @P0 BRA.U.ANY `(.L_x_479) ;  /* 0xfffffffd00d40947 */ /* 0x002fea000393ffff */
.L_x_465:
[----:B------:R-:W-:Y:S05]  /*c240*/  BSYNC B1 ;  /* 0x0000000000017941 */ /* 0x000fea0003800000 */
.L_x_464:
[----:B------:R-:W2:Y:S02]  /*c250*/  LDL.LU R4, [R1+0x2c] ;  /* 0x00002c0001047983 */ /* 0x000ea40000300800 */
[----:B--2---:R-:W-:-:S07]  /*c260*/  VIADD R0, R4, 0xfffffffd ;  /* 0xfffffffd04007836 */ /* 0x004fce0000000000 */
.L_x_463:
[----:B------:R-:W-:Y:S05]  /*c270*/  BSYNC B2 ;  /* 0x0000000000027941 */ /* 0x000fea0003800000 */
.L_x_462:
[----:B------:R-:W2:Y:S01]  /*c280*/  LDL.LU R2, [R1+0x28] ;  /* 0x0000280001027983 */ /* 0x000ea20000300800 */
[----:B------:R-:W-:-:S05]  /*c290*/  IMAD.MOV R6, RZ, RZ, -R6 ;  /* 0x000000ffff067224 */ /* 0x000fca00078e0a06 */
[----:B--2---:R-:W-:-:S13]  /*c2a0*/  ISETP.NE.AND P0, PT, R2, R6, PT ;  /* 0x000000060200720c */ /* 0x004fda0003f05270 */
[----:B------:R-:W-:Y:S05]  /*c2b0*/  @!P0 BRA `(.L_x_461) ;  /* 0x0000001400488947 */ /* 0x000fea0003800000 */
.L_x_512:
[----:B------:R-:W2:Y:S04]  /*c2c0*/  LDL R4, [R1+0x18] ;  /* 0x0000180001047983 */ /* 0x000ea80000100800 */
[----:B------:R-:W0:Y:S04]  /*c2d0*/  LDL.LU R3, [R1+0x8] ;  /* 0x0000080001037983 */ /* 0x000e280000300800 */
[----:B------:R-:W3:Y:S01]  /*c2e0*/  LDL.LU R2, [R1+0x10] ;  /* 0x0000100001027983 */ /* 0x000ee20000300800 */
[----:B------:R-:W-:Y:S05]  /*c2f0*/  YIELD ;  /* 0x0000000000007946 */ /* 0x000fea0003800000 */
[----:B------:R-:W-:Y:S01]  /*c300*/  BSSY B1, `(.L_x_480) ;  /* 0x00000a2000017945 */ /* 0x000fe20003800000 */
[----:B--2---:R-:W-:Y:S01]  /*c310*/  ISETP.NE.AND P1, PT, R4, RZ, PT ;  /* 0x000000ff0400720c */ /* 0x004fe20003f25270 */
[----:B0-----:R-:W-:-:S05]  /*c320*/  VIADD R7, R3, 0x1 ;  /* 0x0000000103077836 */ /* 0x001fca0000000000 */
[----:B------:R-:W-:-:S04]  /*c330*/  ISETP.NE.AND P0, PT, R7, 0x2, PT ;  /* 0x000000020700780c */ /* 0x000fc80003f05270 */
[----:B------:R-:W-:Y:S02]  /*c340*/  SEL R6, RZ, 0x1, P0 ;  /* 0x00000001ff067807 */ /* 0x000fe40000000000 */
[----:B------:R-:W-:Y:S02]  /*c350*/  SEL R7, R7, RZ, P0 ;  /* 0x000000ff07077207 */ /* 0x000fe40000000000 */
[----:B---3--:R-:W-:Y:S01]  /*c360*/  LOP3.LUT R6, R2, R6, RZ, 0x3c, !PT ;  /* 0x0000000602067212 */ /* 0x008fe200078e3cff */
[----:B------:R-:W-:Y:S06]  /*c370*/  @!P1 BRA `(.L_x_481) ;  /* 0x0000000800689947 */ /* 0x000fec0003800000 */
[----:B------:R-:W-:Y:S01]  /*c380*/  ULDC.64 UR4, c[0x0][0x418] ;  /* 0x0001060000047ab9 */ /* 0x000fe20000000a00 */
[----:B-----5:R-:W-:Y:S01]  /*c390*/  IMAD.MOV.U32 R8, RZ, RZ, R0 ;  /* 0x000000ffff087224 */ /* 0x020fe200078e0000 */
[----:B------:R-:W-:-:S04]  /*c3a0*/  ISETP.NE.U32.AND P0, PT, RZ, UR4, PT ;  /* 0x00000004ff007c0c */ /* 0x000fc8000bf05070 */
[----:B------:R-:W-:-:S13]  /*c3b0*/  ISETP.NE.AND.EX P0, PT, RZ, UR5, PT, P0 ;  /* 0x00000005ff007c0c */ /* 0x000fda000bf05300 */
[----:B------:R-:W-:Y:S05]  /*c3c0*/  @!P0 BRA `(.L_x_482) ;  /* 0x0000000000508947 */ /* 0x000fea0003800000 */
[----:B------:R-:W2:Y:S01]  /*c3d0*/  LDL R9, [R1+0x14] ;  /* 0x0000140001097983 */ /* 0x000ea20000100800 */
[----:B------:R-:W0:Y:S01]  /*c3e0*/  LDC R8, c[0x0][0x43c] ;  /* 0x00010f00ff087b82 */ /* 0x000e220000000800 */
[----:B------:R-:W-:Y:S02]  /*c3f0*/  ULDC.64 UR6, c[0x0][0x428] ;  /* 0x00010a0000067ab9 */ /* 0x000fe40000000a00 */
[----:B------:R-:W3:Y:S01]  /*c400*/  LDL R5, [R1+0xc] ;  /* 0x00000c0001057983 */ /* 0x000ee20000100800 */
        /* <DEDUP_REMOVED lines=16> */
.L_x_482:
[----:B0-----:R-:W2:Y:S01]  /*c510*/  LDL R2, [R1+0x4] ;  /* 0x0000040001027983 */ /* 0x001ea20000100800 */
[----:B------:R-:W0:Y:S02]  /*c520*/  S2R R3, SR_TID.X ;  /* 0x0000000000037919 */ /* 0x000e240000002100 */
[----:B0-----:R-:W-:Y:S02]  /*c530*/  LOP3.LUT R4, R3, 0x7f, RZ, 0xc0, !PT ;  /* 0x0000007f03047812 */ /* 0x001fe400078ec0ff */
[----:B------:R-:W-:Y:S01]  /*c540*/  SHF.L.U32 R3, R6, 0x1f, RZ ;  /* 0x0000001f06037819 */ /* 0x000fe200000006ff */
[----:B------:R-:W-:Y:S01]  /*c550*/  BSSY B2, `(.L_x_483) ;  /* 0x0000005000027945 */ /* 0x000fe20003800000 */
[----:B------:R-:W-:Y:S01]  /*c560*/  ISETP.NE.AND P1, PT, R4, RZ, PT ;  /* 0x000000ff0400720c */ /* 0x000fe20003f25270 */
[----:B--2---:R-:W-:-:S04]  /*c570*/  IMAD R2, R7, 0x8, R2 ;  /* 0x0000000807027824 */ /* 0x004fc800078e0202 */
[----:B------:R-:W0:Y:S02]  /*c580*/  SYNCS.PHASECHK.TRANS64.TRYWAIT P0, [R2+URZ+0x22840], R3 ;  /* 0x02284003020075a7 */ /* 0x000e24000800017f */
[----:B0-----:R-:W-:Y:S06]  /*c590*/  @!P0 BRA `(.L_x_484) ;  /* 0x0000003000388947 */ /* 0x001fec0003800000 */
.L_x_570:
[----:B------:R-:W-:Y:S05]  /*c5a0*/  BSYNC B2 ;  /* 0x0000000000027941 */ /* 0x000fea0003800000 */
.L_x_483:
[----:B------:R-:W-:Y:S04]  /*c5b0*/  BSSY B2, `(.L_x_485) ;  /* 0x0000009000027945 */ /* 0x000fe80003800000 */
[----:B------:R-:W-:Y:S05]  /*c5c0*/  @P1 BRA `(.L_x_486) ;  /* 0x00000000001c1947 */ /* 0x000fea0003800000 */
[----:B------:R-:W1:Y:S02]  /*c5d0*/  S2R R4, SR_TID.X ;  /* 0x0000000000047919 */ /* 0x000e640000002100 */
[----:B-1----:R-:W-:Y:S01]  /*c5e0*/  LOP3.LUT R5, R4, 0x1f, RZ, 0xc0, !PT ;  /* 0x0000001f04057812 */ /* 0x002fe200078ec0ff */
[----:B------:R-:W-:-:S03]  /*c5f0*/  IMAD.MOV.U32 R4, RZ, RZ, 0x3000 ;  /* 0x00003000ff047424 */ /* 0x000fc600078e00ff */
[----:B------:R-:W-:Y:S01]  /*c600*/  ISETP.NE.AND P0, PT, R5, RZ, PT ;  /* 0x000000ff0500720c */ /* 0x000fe20003f05270 */
[----:B------:R1:W-:-:S12]  /*c610*/  SYNCS.ARRIVE.TRANS64 RZ, [R2+URZ+0x22830], R4 ;  /* 0x0228300402ff79a7 */ /* 0x0003d8000800003f */
[----:B-1----:R-:W-:Y:S05]  /*c620*/  @!P0 BRA `(.L_x_486) ;  /* 0x0000000000048947 */ /* 0x002fea0003800000 */
[----:B------:R-:W-:Y:S01]  /*c630*/  BPT.TRAP 0x1 ;  /* 0x000000040000795c */ /* 0x000fe20000300000 */
.L_x_486:
[----:B------:R-:W-:Y:S05]  /*c640*/  BSYNC B2 ;  /* 0x0000000000027941 */ /* 0x000fea0003800000 */
.L_x_485:
        /* <DEDUP_REMOVED lines=13> */
.L_x_487:
        /* <DEDUP_REMOVED lines=11> */
[----:B------:R-:W1:Y:S01]  /*c7d0*/  SYNCS.PHASECHK.TRANS64.TRYWAIT P0, [R2+URZ+0x22860], R3 ;  /* 0x02286003020075a7 */ /* 0x000e62000800017f */
[----:B------:R-:W-:Y:S04]  /*c7e0*/  BSSY B2, `(.L_x_488) ;  /* 0x0000002000027945 */ /* 0x000fe80003800000 */
[----:B-1----:R-:W-:Y:S05]  /*c7f0*/  @!P0 BRA `(.L_x_489) ;  /* 0x0000002c00b48947 */ /* 0x002fea0003800000 */
.L_x_571:
[----:B------:R-:W-:Y:S05]  /*c800*/  BSYNC B2 ;  /* 0x0000000000027941 */ /* 0x000fea0003800000 */
.L_x_488:
        /* <DEDUP_REMOVED lines=11> */
.L_x_491:
[----:B------:R-:W-:Y:S05]  /*c8c0*/  BSYNC B2 ;  /* 0x0000000000027941 */ /* 0x000fea0003800000 */
.L_x_490:
        /* <DEDUP_REMOVED lines=10> */
.L_x_492:
        /* <DEDUP_REMOVED lines=16> */
.L_x_493:
        /* <DEDUP_REMOVED lines=16> */
.L_x_494:
        /* <DEDUP_REMOVED lines=16> */
.L_x_495:
        /* <DEDUP_REMOVED lines=11> */
.L_x_481:
[----:B------:R-:W-:Y:S05]  /*cd20*/  BSYNC B1 ;  /* 0x0000000000017941 */ /* 0x000fea0003800000 */
.L_x_480:
[----:B------:R-:W2:Y:S01]  /*cd30*/  LDL R5, [R1+0x18] ;  /* 0x0000180001057983 */ /* 0x000ea20000100800 */
[----:B------:R-:W-:Y:S01]  /*cd40*/  VIADD R7, R7, 0x1 ;  /* 0x0000000107077836 */ /* 0x000fe20000000000 */
[----:B------:R-:W-:Y:S04]  /*cd50*/  BSSY B1, `(.L_x_496) ;  /* 0x00000a5000017945 */ /* 0x000fe80003800000 */
[----:B------:R-:W-:-:S04]  /*cd60*/  ISETP.NE.AND P0, PT, R7, 0x2, PT ;  /* 0x000000020700780c */ /* 0x000fc80003f05270 */
[----:B------:R-:W-:Y:S02]  /*cd70*/  SEL R2, RZ, 0x1, P0 ;  /* 0x00000001ff027807 */ /* 0x000fe40000000000 */
[----:B------:R-:W-:Y:S02]  /*cd80*/  SEL R9, R7, RZ, P0 ;  /* 0x000000ff07097207 */ /* 0x000fe40000000000 */
[----:B-----5:R-:W-:-:S05]  /*cd90*/  LOP3.LUT R8, R6, R2, RZ, 0x3c, !PT ;  /* 0x0000000206087212 */ /* 0x020fca00078e3cff */
[----:B------:R0:W-:Y:S04]  /*cda0*/  STL [R1+0x10], R8 ;  /* 0x0000100801007387 */ /* 0x0001e80000100800 */
[----:B------:R0:W-:Y:S01]  /*cdb0*/  STL [R1+0x8], R9 ;  /* 0x0000080901007387 */ /* 0x0001e20000100800 */
[----:B--2---:R-:W-:-:S13]  /*cdc0*/  ISETP.NE.AND P2, PT, R5, RZ, PT ;  /* 0x000000ff0500720c */ /* 0x004fda0003f45270 */
[----:B0-----:R-:W-:Y:S05]  /*cdd0*/  @!P2 BRA `(.L_x_497) ;  /* 0x000000080070a947 */ /* 0x001fea0003800000 */
[----:B------:R-:W-:Y:S01]  /*cde0*/  ULDC.64 UR4, c[0x0][0x418] ;  /* 0x0001060000047ab9 */ /* 0x000fe20000000a00 */
[----:B------:R-:W-:Y:S01]  /*cdf0*/  VIADD R6, R0, 0xffffffff ;  /* 0xffffffff00067836 */ /* 0x000fe20000000000 */
        /* <DEDUP_REMOVED lines=23> */
.L_x_498:
        /* <DEDUP_REMOVED lines=9> */
.L_x_572:
[----:B------:R-:W-:Y:S05]  /*d000*/  BSYNC B2 ;  /* 0x0000000000027941 */ /* 0x000fea0003800000 */
.L_x_499:
        /* <DEDUP_REMOVED lines=9> */
.L_x_502:
[----:B------:R-:W-:Y:S05]  /*d0a0*/  BSYNC B2 ;  /* 0x0000000000027941 */ /* 0x000fea0003800000 */
.L_x_501:
[----:B------:R-:W2:Y:S04]  /*d0b0*/  LDL R8, [R1+0x4] ;  /* 0x0000040001087983 */ /* 0x000ea80000100800 */
        /* <DEDUP_REMOVED lines=13> */
.L_x_503:
        /* <DEDUP_REMOVED lines=14> */
.L_x_573:
[----:B------:R-:W-:Y:S05]  /*d270*/  BSYNC B2 ;  /* 0x0000000000027941 */ /* 0x000fea0003800000 */
.L_x_504:
        /* <DEDUP_REMOVED lines=11> */
.L_x_507:
[----:B------:R-:W-:Y:S05]  /*d330*/  BSYNC B2 ;  /* 0x0000000000027941 */ /* 0x000fea0003800000 */
.L_x_506:
        /* <DEDUP_REMOVED lines=11> */
.L_x_508:
        /* <DEDUP_REMOVED lines=16> */
.L_x_509:
        /* <DEDUP_REMOVED lines=16> */
.L_x_510:
        /* <DEDUP_REMOVED lines=16> */
.L_x_511:
        /* <DEDUP_REMOVED lines=11> */
.L_x_497:
[----:B------:R-:W-:Y:S05]  /*d7a0*/  BSYNC B1 ;  /* 0x0000000000017941 */ /* 0x000fea0003800000 */
.L_x_496:
[C---:B------:R-:W-:Y:S01]  /*d7b0*/  ISETP.GT.AND P0, PT, R0.reuse, 0x1, PT ;  /* 0x000000010000780c */ /* 0x040fe20003f04270 */
[----:B------:R-:W-:-:S12]  /*d7c0*/  VIADD R0, R0, 0xfffffffe ;  /* 0xfffffffe00007836 */ /* 0x000fd80000000000 */
[----:B------:R-:W-:Y:S05]  /*d7d0*/  @P0 BRA `(.L_x_512) ;  /* 0xffffffe800b80947 */ /* 0x000fea000383ffff */
.L_x_461:
[----:B------:R-:W-:Y:S05]  /*d7e0*/  BSYNC B0 ;  /* 0x0000000000007941 */ /* 0x000fea0003800000 */
.L_x_460:
[----:B------:R-:W2:Y:S04]  /*d7f0*/  LDL.LU R4, [R1+0x8] ;  /* 0x0000080001047983 */ /* 0x000ea80000300800 */
[----:B------:R-:W3:Y:S01]  /*d800*/  LDL.LU R3, [R1+0x10] ;  /* 0x0000100001037983 */ /* 0x000ee20000300800 */
[----:B------:R-:W1:Y:S01]  /*d810*/  S2R R2, SR_TID.X ;  /* 0x0000000000027919 */ /* 0x000e620000002100 */
[----:B------:R-:W-:Y:S01]  /*d820*/  BSSY B0, `(.L_x_513) ;  /* 0x0000015000007945 */ /* 0x000fe20003800000 */
[----:B-1----:R-:W-:-:S04]  /*d830*/  LOP3.LUT R2, R2, 0x7f, RZ, 0xc0, !PT ;  /* 0x0000007f02027812 */ /* 0x002fc800078ec0ff */
[----:B------:R-:W-:Y:S01]  /*d840*/  ISETP.NE.AND P1, PT, R2, RZ, PT ;  /* 0x000000ff0200720c */ /* 0x000fe20003f25270 */
[----:B--2---:R-:W-:-:S05]  /*d850*/  VIADD R0, R4, 0x1 ;  /* 0x0000000104007836 */ /* 0x004fca0000000000 */
[----:B------:R-:W-:-:S04]  /*d860*/  ISETP.NE.AND P0, PT, R0, 0x2, PT ;  /* 0x000000020000780c */ /* 0x000fc80003f05270 */
[----:B------:R-:W-:-:S04]  /*d870*/  SEL R2, RZ, 0x1, P0 ;  /* 0x00000001ff027807 */ /* 0x000fc80000000000 */
[----:B---3--:R-:W-:-:S05]  /*d880*/  LOP3.LUT R3, R3, R2, RZ, 0x3c, !PT ;  /* 0x0000000203037212 */ /* 0x008fca00078e3cff */
[----:B------:R1:W-:Y:S01]  /*d890*/  STL [R1+0x10], R3 ;  /* 0x0000100301007387 */ /* 0x0003e20000100800 */
[----:B------:R-:W-:Y:S05]  /*d8a0*/  @P1 BRA `(.L_x_514) ;  /* 0x0000000000301947 */ /* 0x000fea0003800000 */
[----:B------:R-:W2:Y:S01]  /*d8b0*/  S2R R5, SR_LANEID ;  /* 0x0000000000057919 */ /* 0x000ea20000000000 */
[----:B------:R-:W-:Y:S01]  /*d8c0*/  VOTEU.ANY UR4, UPT, PT ;  /* 0x0000000000047886 */ /* 0x000fe200038e0100 */
[----:B-1----:R-:W1:Y:S01]  /*d8d0*/  LDC.64 R2, c[0x0][0xc60] ;  /* 0x00031800ff027b82 */ /* 0x002e620000000a00 */
[----:B------:R-:W2:Y:S02]  /*d8e0*/  FLO.U32 R4, UR4 ;  /* 0x0000000400047d00 */ /* 0x000ea400080e0000 */
[----:B--2---:R-:W-:-:S06]  /*d8f0*/  ISETP.EQ.U32.AND P1, PT, R4, R5, PT ;  /* 0x000000050400720c */ /* 0x004fcc0003f22070 */
[----:B------:R-:W1:Y:S07]  /*d900*/  POPC R5, UR4 ;  /* 0x0000000400057d09 */ /* 0x000e6e0008000000 */
[----:B-1----:R-:W2:Y:S01]  /*d910*/  @P1 ATOMG.E.ADD.STRONG.GPU PT, R3, desc[UR40][R2.64], R5 ;  /* 0x00000005020319a8 */ /* 0x002ea200081ee1e8 */
[----:B------:R-:W1:Y:S02]  /*d920*/  S2R R6, SR_LTMASK ;  /* 0x0000000000067919 */ /* 0x000e640000003900 */
[----:B-1----:R-:W-:-:S04]  /*d930*/  LOP3.LUT R6, R6, UR4, RZ, 0xc0, !PT ;  /* 0x0000000406067c12 */ /* 0x002fc8000f8ec0ff */
[----:B0-----:R-:W0:Y:S01]  /*d940*/  POPC R7, R6 ;  /* 0x0000000600077309 */ /* 0x001e220000000000 */
[----:B--2---:R-:W0:Y:S02]  /*d950*/  SHFL.IDX PT, R4, R3, R4, 0x1f ;  /* 0x00001f0403047589 */ /* 0x004e2400000e0000 */
[----:B0-----:R-:W-:-:S07]  /*d960*/  IADD3 R16, R4, UR37, R7 ;  /* 0x0000002504107c10 */ /* 0x001fce000fffe007 */
.L_x_514:
[----:B------:R-:W-:Y:S05]  /*d970*/  BSYNC B0 ;  /* 0x0000000000007941 */ /* 0x000fea0003800000 */
.L_x_513:
[----:B------:R-:W-:-:S05]  /*d980*/  SEL R0, R0, RZ, P0 ;  /* 0x000000ff00007207 */ /* 0x000fca0000000000 */
[----:B------:R2:W-:Y:S02]  /*d990*/  STL [R1+0x8], R0 ;  /* 0x0000080001007387 */ /* 0x0005e40000100800 */
.L_x_432:
[----:B------:R-:W-:Y:S05]  /*d9a0*/  BSYNC B7 ;  /* 0x0000000000077941 */ /* 0x000fea0003800000 */
.L_x_430:
[----:B--2---:R-:W2:Y:S02]  /*d9b0*/  LDL R0, [R1+0x58] ;  /* 0x0000580001007983 */ /* 0x004ea40000100800 */
[----:B--2---:R-:W-:-:S13]  /*d9c0*/  ISETP.NE.AND P0, PT, R0, RZ, PT ;  /* 0x000000ff0000720c */ /* 0x004fda0003f05270 */
[----:B------:R-:W-:Y:S05]  /*d9d0*/  @!P0 BRA `(.L_x_515) ;  /* 0x0000000000288947 */ /* 0x000fea0003800000 */
[----:B------:R-:W-:Y:S05]  /*d9e0*/  WARPSYNC.ALL ;  /* 0x0000000000007948 */ /* 0x000fea0003800000 */
[----:B------:R-:W2:Y:S08]  /*d9f0*/  S2UR UR5, SR_CgaCtaId ;  /* 0x00000000000579c3 */ /* 0x000eb00000008800 */
[----:B------:R-:W-:Y:S06]  /*da00*/  BAR.SYNC.DEFER_BLOCKING 0x5, 0x180 ;  /* 0x0146000000007b1d */ /* 0x000fec0000010000 */
[----:B------:R-:W-:-:S02]  /*da10*/  UMOV UR4, 0x400 ;  /* 0x0000040000047882 */ /* 0x000fc40000000000 */
[----:B--2---:R-:W-:-:S06]  /*da20*/  ULEA UR4, UR5, UR4, 0x18 ;  /* 0x0000000405047291 */ /* 0x004fcc000f8ec03f */
[----:B------:R-:W-:-:S05]  /*da30*/  IMAD.U32 R0, RZ, RZ, UR4 ;  /* 0x00000004ff007e24 */ /* 0x000fca000f8e00ff */
[----:B------:R3:W4:Y:S04]  /*da40*/  LDS.128 R16, [R0+0x228d0] ;  /* 0x0228d00000107984 */ /* 0x0007280000000c00 */
[----:B------:R3:W-:Y:S01]  /*da50*/  STL [R1+0x4], R0 ;  /* 0x0000040001007387 */ /* 0x0007e20000100800 */
[----:B------:R-:W-:Y:S06]  /*da60*/  BAR.ARV 0x4, 0x180 ;  /* 0x0106000000007b1d */ /* 0x000fec0000002000 */
[----:B------:R-:W-:Y:S05]  /*da70*/  BRA `(.L_x_516) ;  /* 0x0000000800487947 */ /* 0x000fea0003800000 */
.L_x_515:
[----:B------:R-:W2:Y:S01]  /*da80*/  S2R R0, SR_TID.X ;  /* 0x0000000000007919 */ /* 0x000ea20000002100 */
[----:B------:R-:W-:Y:S01]  /*da90*/  UMOV UR4, 0xffffffff ;  /* 0xffffffff00047882 */ /* 0x000fe20000000000 */
[----:B--2---:R-:W-:-:S04]  /*daa0*/  LOP3.LUT R6, R0, 0x1f, RZ, 0xc0, !PT ;  /* 0x0000001f00067812 */ /* 0x004fc800078ec0ff */
[----:B------:R-:W-:Y:S01]  /*dab0*/  ISETP.NE.AND P0, PT, R6, 0x1f, PT ;  /* 0x0000001f0600780c */ /* 0x000fe20003f05270 */
[----:B------:R-:W-:-:S12]  /*dac0*/  BRA.DIV UR4, `(.L_x_517) ;  /* 0x0000001e043c7947 */ /* 0x000fd8000b800000 */
[----:B------:R-:W-:Y:S01]  /*dad0*/  IMAD.IADD R5, R19, 0x1, R6 ;  /* 0x0000000113057824 */ /* 0x000fe200078e0206 */
[----:B------:R-:W-:-:S04]  /*dae0*/  ULDC UR4, c[0x0][0xc3c] ;  /* 0x00030f0000047ab9 */ /* 0x000fc80000000800 */
[----:B------:R-:W-:-:S13]  /*daf0*/  ISETP.GE.OR P1, PT, R5, UR4, !P0 ;  /* 0x0000000405007c0c */ /* 0x000fda000c726670 */
[----:B-1----:R-:W1:Y:S02]  /*db00*/  @!P1 LDC.64 R2, c[0x0][0xc80] ;  /* 0x00032000ff029b82 */ /* 0x002e640000000a00 */
[----:B-1----:R-:W-:-:S06]  /*db10*/  @!P1 IMAD.WIDE R2, R5, 0x4, R2 ;  /* 0x0000000405029825 */ /* 0x002fcc00078e0202 */
[----:B------:R1:W2:Y:S01]  /*db20*/  @!P1 LDG.E R3, desc[UR40][R2.64] ;  /* 0x0000002802039981 */ /* 0x0002a2000c1e1900 */
[C---:B------:R-:W-:Y:S02]  /*db30*/  ISETP.GE.U32.AND P2, PT, R6.reuse, 0x2, PT ;  /* 0x000000020600780c */ /* 0x040fe40003f46070 */
[C---:B------:R-:W-:Y:S01]  /*db40*/  ISETP.GE.U32.AND P3, PT, R6.reuse, 0x4, PT ;  /* 0x000000040600780c */ /* 0x040fe20003f66070 */
[----:B------:R-:W-:Y:S01]  /*db50*/  SHFL.IDX PT, R0, R16, RZ, 0x1f ;  /* 0x00001fff10007589 */ /* 0x000fe200000e0000 */
[C---:B------:R-:W-:Y:S02]  /*db60*/  ISETP.GE.U32.AND P4, PT, R6.reuse, 0x8, PT ;  /* 0x000000080600780c */ /* 0x040fe40003f86070 */
[C---:B------:R-:W-:Y:S01]  /*db70*/  ISETP.GE.U32.AND P5, PT, R6.reuse, 0x10, PT ;  /* 0x000000100600780c */ /* 0x040fe20003fa6070 */
[----:B------:R-:W-:Y:S01]  /*db80*/  SHFL.IDX PT, R4, R16, 0x1, 0x1f ;  /* 0x00201f0010047f89 */ /* 0x000fe200000e0000 */
[----:B-1----:R-:W-:Y:S02]  /*db90*/  IMAD.MOV.U32 R2, RZ, RZ, RZ ;  /* 0x000000ffff027224 */ /* 0x002fe400078e00ff */
[----:B--2---:R-:W-:Y:S01]  /*dba0*/  @!P1 IMAD.MOV.U32 R2, RZ, RZ, R3 ;  /* 0x000000ffff029224 */ /* 0x004fe200078e0003 */
[----:B------:R-:W-:-:S04]  /*dbb0*/  ISETP.NE.AND P1, PT, R6, RZ, PT ;  /* 0x000000ff0600720c */ /* 0x000fc80003f25270 */
[----:B------:R-:W1:Y:S02]  /*dbc0*/  SHFL.UP PT, R14, R2, 0x1, RZ ;  /* 0x04200000020e7989 */ /* 0x000e6400000e00ff */
[----:B-1----:R-:W-:-:S05]  /*dbd0*/  SEL R5, R14, RZ, P1 ;  /* 0x000000ff0e057207 */ /* 0x002fca0000800000 */
[----:B------:R-:W-:-:S05]  /*dbe0*/  IMAD.IADD R3, R2, 0x1, R5 ;  /* 0x0000000102037824 */ /* 0x000fca00078e0205 */
        /* <DEDUP_REMOVED lines=12> */
[----:B------:R1:W2:Y:S02]  /*dcb0*/  SHFL.IDX PT, R14, R3, 0x1f, 0x1f ;  /* 0x03e01f00030e7f89 */ /* 0x0002a400000e0000 */
.L_x_583:
[----:B------:R-:W-:Y:S02]  /*dcc0*/  ULDC UR4, c[0x0][0xc38] ;  /* 0x00030e0000047ab9 */ /* 0x000fe40000000800 */
[----:B------:R-:W-:-:S04]  /*dcd0*/  IMAD.U32 R16, RZ, RZ, UR4 ;  /* 0x00000004ff107e24 */ /* 0x000fc8000f8e00ff */
[----:B--2---:R-:W-:-:S04]  /*dce0*/  IMAD R6, R14, R16, RZ ;  /* 0x000000100e067224 */ /* 0x004fc800078e02ff */
[----:B------:R-:W-:-:S05]  /*dcf0*/  IMAD.IADD R4, R4, 0x1, R6 ;  /* 0x0000000104047824 */ /* 0x000fca00078e0206 */
[----:B------:R-:W-:-:S13]  /*dd00*/  ISETP.GT.AND P6, PT, R4, R0, PT ;  /* 0x000000000400720c */ /* 0x000fda0003fc4270 */
[----:B------:R-:W-:Y:S05]  /*dd10*/  @P6 BRA `(.L_x_518) ;  /* 0x00000000009c6947 */ /* 0x000fea0003800000 */
.L_x_523:
[----:B------:R-:W2:Y:S01]  /*dd20*/  LDC R6, c[0x0][0xc3c] ;  /* 0x00030f00ff067b82 */ /* 0x000ea20000000800 */
[----:B------:R-:W-:-:S05]  /*dd30*/  VIADD R19, R19, 0x1f ;  /* 0x0000001f13137836 */ /* 0x000fca0000000000 */
[----:B--2---:R-:W-:-:S13]  /*dd40*/  ISETP.GE.AND P6, PT, R19, R6, PT ;  /* 0x000000061300720c */ /* 0x004fda0003fc6270 */
[----:B------:R-:W-:Y:S05]  /*dd50*/  @P6 BRA `(.L_x_519) ;  /* 0x0000000400446947 */ /* 0x000fea0003800000 */
[----:B------:R-:W2:Y:S01]  /*dd60*/  S2R R2, SR_TID.X ;  /* 0x0000000000027919 */ /* 0x000ea20000002100 */
[----:B------:R-:W-:Y:S01]  /*dd70*/  BSSY B0, `(.L_x_520) ;  /* 0x0000009000007945 */ /* 0x000fe20003800000 */
[----:B--2---:R-:W-:-:S05]  /*dd80*/  LOP3.LUT R2, R2, 0x1f, RZ, 0xc0, !PT ;  /* 0x0000001f02027812 */ /* 0x004fca00078ec0ff */
[----:B------:R-:W-:Y:S02]  /*dd90*/  IMAD.IADD R5, R19, 0x1, R2 ;  /* 0x0000000113057824 */ /* 0x000fe400078e0202 */
[----:B------:R-:W-:-:S03]  /*dda0*/  IMAD.MOV.U32 R2, RZ, RZ, RZ ;  /* 0x000000ffff027224 */ /* 0x000fc600078e00ff */
[----:B------:R-:W-:-:S13]  /*ddb0*/  ISETP.GE.OR P6, PT, R5, R6, !P0 ;  /* 0x000000060500720c */ /* 0x000fda00047c6670 */
[----:B------:R-:W-:Y:S05]  /*ddc0*/  @P6 BRA `(.L_x_521) ;  /* 0x00000000000c6947 */ /* 0x000fea0003800000 */
[----:B-1----:R-:W1:Y:S02]  /*ddd0*/  LDC.64 R2, c[0x0][0xc80] ;  /* 0x00032000ff027b82 */ /* 0x002e640000000a00 */
[----:B-1----:R-:W-:-:S06]  /*dde0*/  IMAD.WIDE R2, R5, 0x4, R2 ;  /* 0x0000000405027825 */ /* 0x002fcc00078e0202 */
[----:B------:R2:W5:Y:S02]  /*ddf0*/  LDG.E R2, desc[UR40][R2.64] ;  /* 0x0000002802027981 */ /* 0x000564000c1e1900 */
.L_x_521:
[----:B------:R-:W-:Y:S05]  /*de00*/  BSYNC B0 ;  /* 0x0000000000007941 */ /* 0x000fea0003800000 */
.L_x_520:
[----:B------:R-:W-:-:S03]  /*de10*/  UMOV UR4, 0xffffffff ;  /* 0xffffffff00047882 */ /* 0x000fc60000000000 */
[----:B------:R-:W-:Y:S05]  /*de20*/  BRA.DIV UR4, `(.L_x_522) ;  /* 0x0000001e04887947 */ /* 0x000fea000b800000 */
[----:B-----5:R-:W1:Y:S02]  /*de30*/  SHFL.UP PT, R14, R2, 0x1, RZ ;  /* 0x04200000020e7989 */ /* 0x020e6400000e00ff */
[----:B-12---:R-:W-:-:S05]  /*de40*/  SEL R3, R14, RZ, P1 ;  /* 0x000000ff0e037207 */ /* 0x006fca0000800000 */
        /* <DEDUP_REMOVED lines=14> */
.L_x_591:
[----:B------:R-:W-:Y:S02]  /*df30*/  ULDC UR4, c[0x0][0xc38] ;  /* 0x00030e0000047ab9 */ /* 0x000fe40000000800 */
[----:B------:R-:W-:-:S04]  /*df40*/  IMAD.U32 R16, RZ, RZ, UR4 ;  /* 0x00000004ff107e24 */ /* 0x000fc8000f8e00ff */
[----:B--2---:R-:W-:-:S04]  /*df50*/  IMAD R6, R14, R16, RZ ;  /* 0x000000100e067224 */ /* 0x004fc800078e02ff */
[----:B------:R-:W-:-:S05]  /*df60*/  IMAD.IADD R4, R6, 0x1, R4 ;  /* 0x0000000106047824 */ /* 0x000fca00078e0204 */
[----:B------:R-:W-:-:S13]  /*df70*/  ISETP.GT.AND P6, PT, R4, R0, PT ;  /* 0x000000000400720c */ /* 0x000fda0003fc4270 */
[----:B------:R-:W-:Y:S05]  /*df80*/  @!P6 BRA `(.L_x_523) ;  /* 0xfffffffc0064e947 */ /* 0x000fea000383ffff */
.L_x_518:
[----:B------:R-:W-:Y:S01]  /*df90*/  IMAD.IADD R6, R4, 0x1, -R6 ;  /* 0x0000000104067824 */ /* 0x000fe200078e0a06 */
[----:B------:R-:W-:-:S03]  /*dfa0*/  UMOV UR4, 0xffffffff ;  /* 0xffffffff00047882 */ /* 0x000fc60000000000 */
[----:B------:R-:W-:-:S05]  /*dfb0*/  IMAD R5, R3, R16, R6 ;  /* 0x0000001003057224 */ /* 0x000fca00078e0206 */
[----:B------:R-:W-:Y:S01]  /*dfc0*/  ISETP.GT.AND P6, PT, R5, R0, PT ;  /* 0x000000000500720c */ /* 0x000fe20003fc4270 */
[----:B------:R-:W-:-:S12]  /*dfd0*/  BRA.DIV UR4, `(.L_x_524) ;  /* 0x0000001e04dc7947 */ /* 0x000fd8000b800000 */
[----:B------:R-:W-:-:S04]  /*dfe0*/  VOTE.ANY R5, PT, !P6 ;  /* 0x0000000000057806 */ /* 0x000fc800070e0100 */
[----:B------:R-:W2:Y:S02]  /*dff0*/  POPC R4, R5 ;  /* 0x0000000500047309 */ /* 0x000ea40000000000 */
[----:B--2---:R2:W3:Y:S02]  /*e000*/  SHFL.IDX PT, R17, R2, R4, 0x1f ;  /* 0x00001f0402117589 */ /* 0x0044e400000e0000 */
.L_x_595:
[----:B------:R-:W-:Y:S01]  /*e010*/  ISETP.NE.AND P0, PT, R5, RZ, PT ;  /* 0x000000ff0500720c */ /* 0x000fe20003f05270 */
[----:B------:R-:W-:-:S12]  /*e020*/  IMAD.MOV.U32 R14, RZ, RZ, RZ ;  /* 0x000000ffff0e7224 */ /* 0x000fd800078e00ff */
[----:B------:R-:W-:Y:S05]  /*e030*/  @!P0 BRA `(.L_x_525) ;  /* 0x0000000000108947 */ /* 0x000fea0003800000 */
[----:B------:R-:W-:Y:S01]  /*e040*/  UMOV UR4, 0xffffffff ;  /* 0xffffffff00047882 */ /* 0x000fe20000000000 */
[----:B0-----:R-:W-:Y:S02]  /*e050*/  VIADD R12, R4, 0xffffffff ;  /* 0xffffffff040c7836 */ /* 0x001fe40000000000 */
[----:B------:R-:W-:Y:S05]  /*e060*/  BRA.DIV UR4, `(.L_x_526) ;  /* 0x0000002204007947 */ /* 0x000fea000b800000 */
[----:B------:R4:W0:Y:S02]  /*e070*/  SHFL.IDX PT, R14, R3, R12, 0x1f ;  /* 0x00001f0c030e7589 */ /* 0x00082400000e0000 */
.L_x_525:
[----:B---3--:R-:W-:Y:S01]  /*e080*/  IABS R5, R17 ;  /* 0x0000001100057213 */ /* 0x008fe20000000000 */
[----:B0-----:R-:W-:Y:S02]  /*e090*/  IMAD R16, R14, R16, R6 ;  /* 0x000000100e107224 */ /* 0x001fe400078e0206 */
[----:B------:R-:W-:Y:S01]  /*e0a0*/  IMAD.IADD R19, R4, 0x1, R19 ;  /* 0x0000000104137824 */ /* 0x000fe200078e0213 */
[----:B------:R-:W0:Y:S01]  /*e0b0*/  I2F.RP R7, R5 ;  /* 0x0000000500077306 */ /* 0x000e220000209400 */
[----:B------:R-:W-:-:S07]  /*e0c0*/  IMAD.IADD R0, R0, 0x1, -R16 ;  /* 0x0000000100007824 */ /* 0x000fce00078e0a10 */
[----:B0-----:R-:W0:Y:S02]  /*e0d0*/  MUFU.RCP R7, R7 ;  /* 0x0000000700077308 */ /* 0x001e240000001000 */
[----:B0----5:R-:W-:-:S06]  /*e0e0*/  VIADD R8, R7, 0xffffffe ;  /* 0x0ffffffe07087836 */ /* 0x021fcc0000000000 */
[----:B-1--4-:R-:W2:Y:S02]  /*e0f0*/  F2I.FTZ.U32.TRUNC.NTZ R3, R8 ;  /* 0x0000000800037305 */ /* 0x012ea4000021f000 */
[----:B--2---:R-:W-:-:S04]  /*e100*/  IMAD.MOV R2, RZ, RZ, -R3 ;  /* 0x000000ffff027224 */ /* 0x004fc800078e0a03 */
[----:B------:R-:W-:Y:S02]  /*e110*/  IMAD R6, R2, R5, RZ ;  /* 0x0000000502067224 */ /* 0x000fe400078e02ff */
[----:B------:R-:W-:-:S04]  /*e120*/  IMAD.MOV.U32 R2, RZ, RZ, RZ ;  /* 0x000000ffff027224 */ /* 0x000fc800078e00ff */
[----:B------:R-:W-:Y:S01]  /*e130*/  IMAD.HI.U32 R2, R3, R6, R2 ;  /* 0x0000000603027227 */ /* 0x000fe200078e0002 */
[----:B------:R-:W-:Y:S02]  /*e140*/  IABS R6, R17 ;  /* 0x0000001100067213 */ /* 0x000fe40000000000 */
[----:B------:R-:W-:-:S03]  /*e150*/  IABS R3, R0 ;  /* 0x0000000000037213 */ /* 0x000fc60000000000 */
[----:B------:R-:W-:Y:S02]  /*e160*/  IMAD.MOV R6, RZ, RZ, -R6 ;  /* 0x000000ffff067224 */ /* 0x000fe400078e0a06 */
[----:B------:R-:W-:-:S04]  /*e170*/  IMAD.HI.U32 R2, R2, R3, RZ ;  /* 0x0000000302027227 */ /* 0x000fc800078e00ff */
[----:B------:R-:W-:Y:S01]  /*e180*/  IMAD R6, R2, R6, R3 ;  /* 0x0000000602067224 */ /* 0x000fe200078e0203 */
[----:B------:R-:W-:-:S04]  /*e190*/  LOP3.LUT R3, R0, R17, RZ, 0x3c, !PT ;  /* 0x0000001100037212 */ /* 0x000fc800078e3cff */
[----:B------:R-:W-:Y:S02]  /*e1a0*/  ISETP.GT.U32.AND P1, PT, R5, R6, PT ;  /* 0x000000060500720c */ /* 0x000fe40003f24070 */
[----:B------:R-:W-:-:S11]  /*e1b0*/  ISETP.GE.AND P2, PT, R3, RZ, PT ;  /* 0x000000ff0300720c */ /* 0x000fd60003f46270 */
[----:B------:R-:W-:Y:S02]  /*e1c0*/  @!P1 IMAD.IADD R6, R6, 0x1, -R5 ;  /* 0x0000000106069824 */ /* 0x000fe400078e0a05 */
[----:B------:R-:W-:Y:S01]  /*e1d0*/  @!P1 VIADD R2, R2, 0x1 ;  /* 0x0000000102029836 */ /* 0x000fe20000000000 */
[----:B------:R-:W-:Y:S02]  /*e1e0*/  ISETP.NE.AND P1, PT, R17, RZ, PT ;  /* 0x000000ff1100720c */ /* 0x000fe40003f25270 */
[----:B------:R-:W-:-:S13]  /*e1f0*/  ISETP.GE.U32.AND P0, PT, R6, R5, PT ;  /* 0x000000050600720c */ /* 0x000fda0003f06070 */
[----:B------:R-:W-:-:S04]  /*e200*/  @P0 VIADD R2, R2, 0x1 ;  /* 0x0000000102020836 */ /* 0x000fc80000000000 */
[----:B------:R-:W-:Y:S01]  /*e210*/  @!P2 IMAD.MOV R2, RZ, RZ, -R2 ;  /* 0x000000ffff02a224 */ /* 0x000fe200078e0a02 */
[----:B------:R-:W-:-:S05]  /*e220*/  @!P1 LOP3.LUT R2, RZ, R17, RZ, 0x33, !PT ;  /* 0x00000011ff029212 */ /* 0x000fca00078e33ff */
[--C-:B------:R-:W-:Y:S02]  /*e230*/  IMAD.MOV R3, RZ, RZ, -R2.reuse ;  /* 0x000000ffff037224 */ /* 0x100fe400078e0a02 */
[----:B------:R-:W-:Y:S02]  /*e240*/  IMAD.MOV.U32 R18, RZ, RZ, R2 ;  /* 0x000000ffff127224 */ /* 0x000fe400078e0002 */
[----:B------:R-:W-:Y:S01]  /*e250*/  IMAD R17, R17, R3, R0 ;  /* 0x0000000311117224 */ /* 0x000fe200078e0200 */
[----:B------:R-:W-:Y:S06]  /*e260*/  BRA `(.L_x_527) ;  /* 0x00000000001c7947 */ /* 0x000fec0003800000 */
.L_x_519:
[----:B------:R-:W-:Y:S01]  /*e270*/  UMOV UR4, URZ ;  /* 0x0000003f00047c82 */ /* 0x000fe20008000000 */
[----:B------:R-:W-:Y:S01]  /*e280*/  UMOV UR5, URZ ;  /* 0x0000003f00057c82 */ /* 0x000fe20008000000 */
[----:B------:R-:W-:Y:S01]  /*e290*/  ULDC UR6, c[0x0][0xc3c] ;  /* 0x00030f0000067ab9 */ /* 0x000fe20000000800 */
[----:B------:R-:W-:Y:S02]  /*e2a0*/  IMAD.MOV.U32 R16, RZ, RZ, R0 ;  /* 0x000000ffff107224 */ /* 0x000fe400078e0000 */
[----:B------:R-:W-:Y:S02]  /*e2b0*/  IMAD.U32 R17, RZ, RZ, UR4 ;  /* 0x00000004ff117e24 */ /* 0x000fe4000f8e00ff */
[----:B------:R-:W-:Y:S02]  /*e2c0*/  IMAD.U32 R18, RZ, RZ, UR5 ;  /* 0x00000005ff127e24 */ /* 0x000fe4000f8e00ff */
[----:B------:R-:W-:-:S07]  /*e2d0*/  IMAD.U32 R19, RZ, RZ, UR6 ;  /* 0x00000006ff137e24 */ /* 0x000fce000f8e00ff */
.L_x_527:
[----:B------:R2:W3:Y:S01]  /*e2e0*/  LDL R2, [R1+0x4] ;  /* 0x0000040001027983 */ /* 0x0004e20000100800 */
[----:B------:R-:W4:Y:S01]  /*e2f0*/  S2R R0, SR_TID.X ;  /* 0x0000000000007919 */ /* 0x000f220000002100 */
[----:B------:R-:W-:Y:S05]  /*e300*/  WARPSYNC.ALL ;  /* 0x0000000000007948 */ /* 0x000fea0003800000 */
[----:B----4-:R-:W-:Y:S01]  /*e310*/  LOP3.LUT R0, R0, 0x1f, RZ, 0xc0, !PT ;  /* 0x0000001f00007812 */ /* 0x010fe200078ec0ff */
[----:B------:R-:W-:Y:S03]  /*e320*/  BAR.SYNC.DEFER_BLOCKING 0x4, 0x180 ;  /* 0x0106000000007b1d */ /* 0x000fe60000010000 */
[----:B------:R-:W-:-:S13]  /*e330*/  ISETP.NE.AND P0, PT, R0, RZ, PT ;  /* 0x000000ff0000720c */ /* 0x000fda0003f05270 */
[----:B-1----:R-:W3:Y:S01]  /*e340*/  @!P0 S2R R3, SR_CgaCtaId ;  /* 0x0000000000038919 */ /* 0x002ee20000008800 */
[----:B------:R-:W-:-:S04]  /*e350*/  @!P0 MOV R0, 0x400 ;  /* 0x0000040000008802 */ /* 0x000fc80000000f00 */
[----:B---3--:R-:W-:-:S05]  /*e360*/  @!P0 LEA R2, R3, R0, 0x18 ;  /* 0x0000000003028211 */ /* 0x008fca00078ec0ff */
[----:B------:R2:W-:Y:S04]  /*e370*/  @!P0 STS.128 [R2+0x228d0], R16 ;  /* 0x0228d01002008388 */ /* 0x0005e80000000c00 */
[----:B------:R2:W-:Y:S01]  /*e380*/  @!P0 STL [R1+0x4], R2 ;  /* 0x0000040201008387 */ /* 0x0005e20000100800 */
[----:B------:R-:W-:Y:S06]  /*e390*/  BAR.ARV 0x5, 0x180 ;  /* 0x0146000000007b1d */ /* 0x000fec0000002000 */
.L_x_516:
[----:B------:R-:W-:Y:S02]  /*e3a0*/  ULDC UR4, c[0x0][0xc3c] ;  /* 0x00030f0000047ab9 */ /* 0x000fe40000000800 */
[----:B----4-:R-:W-:-:S13]  /*e3b0*/  ISETP.GE.AND P0, PT, R19, UR4, PT ;  /* 0x0000000413007c0c */ /* 0x010fda000bf06270 */
[----:B------:R-:W-:Y:S05]  /*e3c0*/  @!P0 BRA `(.L_x_528) ;  /* 0xffffffac00f48947 */ /* 0x000fea000383ffff */
[----:B------:R-:W-:Y:S05]  /*e3d0*/  BSYNC B8 ;  /* 0x0000000000087941 */ /* 0x000fea0003800000 */
.L_x_426:
[----:B---3--:R-:W3:Y:S01]  /*e3e0*/  LDL.LU R0, [R1+0x40] ;  /* 0x0000400001007983 */ /* 0x008ee20000300800 */
[----:B------:R-:W-:Y:S01]  /*e3f0*/  BSSY B0, `(.L_x_529) ;  /* 0x000000b000007945 */ /* 0x000fe20003800000 */
[----:B------:R-:W4:Y:S01]  /*e400*/  S2R R5, SR_CgaCtaId ;  /* 0x0000000000057919 */ /* 0x000f220000008800 */
[----:B---3--:R-:W-:-:S05]  /*e410*/  VIADD R0, R0, 0x1 ;  /* 0x0000000100007836 */ /* 0x008fca0000000000 */
[----:B0-2---:R-:W-:-:S04]  /*e420*/  LEA.HI R2, R0, R0, RZ, 0x1 ;  /* 0x0000000000027211 */ /* 0x005fc800078f08ff */
[----:B-1----:R-:W-:-:S05]  /*e430*/  LOP3.LUT R3, R2, 0xfffffffe, RZ, 0xc0, !PT ;  /* 0xfffffffe02037812 */ /* 0x002fca00078ec0ff */
[----:B------:R-:W-:Y:S01]  /*e440*/  IMAD.IADD R3, R0, 0x1, -R3 ;  /* 0x0000000100037824 */ /* 0x000fe200078e0a03 */
[----:B------:R-:W-:-:S04]  /*e450*/  MOV R0, 0x400 ;  /* 0x0000040000007802 */ /* 0x000fc80000000f00 */
[----:B----4-:R-:W-:Y:S02]  /*e460*/  LEA R0, R5, R0, 0x18 ;  /* 0x0000000005007211 */ /* 0x010fe400078ec0ff */
[----:B------:R-:W-:-:S04]  /*e470*/  SHF.L.U32 R3, R3, 0x1f, RZ ;  /* 0x0000001f03037819 */ /* 0x000fc800000006ff */
[----:B------:R-:W0:Y:S02]  /*e480*/  SYNCS.PHASECHK.TRANS64.TRYWAIT P0, [R0+URZ+0x22820], R3 ;  /* 0x02282003000075a7 */ /* 0x000e24000800017f */
[----:B0-----:R-:W-:Y:S05]  /*e490*/  @!P0 BRA `(.L_x_530) ;  /* 0x0000001c00188947 */ /* 0x001fea0003800000 */
.L_x_598:
[----:B------:R-:W-:Y:S05]  /*e4a0*/  BSYNC B0 ;  /* 0x0000000000007941 */ /* 0x000fea0003800000 */
.L_x_529:
[----:B------:R-:W-:-:S03]  /*e4b0*/  UMOV UR4, 0xffffffff ;  /* 0xffffffff00047882 */ /* 0x000fc60000000000 */
[----:B------:R-:W-:Y:S05]  /*e4c0*/  BRA.DIV UR4, `(.L_x_531) ;  /* 0x0000001e04207947 */ /* 0x000fea000b800000 */
[----:B------:R-:W1:Y:S02]  /*e4d0*/  S2R R2, SR_TID.X ;  /* 0x0000000000027919 */ /* 0x000e640000002100 */
[----:B-1----:R-:W-:-:S04]  /*e4e0*/  SHF.R.U32.HI R2, RZ, 0x5, R2 ;  /* 0x00000005ff027819 */ /* 0x002fc80000011602 */
[----:B------:R-:W-:-:S05]  /*e4f0*/  LOP3.LUT R2, R2, 0x3, RZ, 0xc0, !PT ;  /* 0x0000000302027812 */ /* 0x000fca00078ec0ff */
[----:B------:R1:W2:Y:S02]  /*e500*/  SHFL.IDX PT, R14, R2, RZ, 0x1f ;  /* 0x00001fff020e7589 */ /* 0x0002a400000e0000 */
.L_x_601:
[----:B--2---:R-:W-:Y:S01]  /*e510*/  ISETP.NE.AND P0, PT, R14, RZ, PT ;  /* 0x000000ff0e00720c */ /* 0x004fe20003f05270 */
[----:B------:R-:W-:-:S12]  /*e520*/  BSSY B0, `(.L_x_532) ;  /* 0x0000027000007945 */ /* 0x000fd80003800000 */
[----:B------:R-:W-:Y:S05]  /*e530*/  @P0 BRA `(.L_x_533) ;  /* 0x0000000000940947 */ /* 0x000fea0003800000 */
[----:B------:R-:W-:-:S03]  /*e540*/  UMOV UR4, 0xffffffff ;  /* 0xffffffff00047882 */ /* 0x000fc60000000000 */
[----:B------:R-:W-:Y:S05]  /*e550*/  BRA.DIV UR4, `(.L_x_534) ;  /* 0x0000001e04307947 */ /* 0x000fea000b800000 */
[----:B------:R-:W-:-:S13]  /*e560*/  ELECT P6, URZ, PT ;  /* 0x00000000003f782f */ /* 0x000fda00038c0000 */
.L_x_604:
[----:B------:R-:W-:Y:S05]  /*e570*/  @!P6 BRA `(.L_x_533) ;  /* 0x000000000084e947 */ /* 0x000fea0003800000 */
[----:B------:R-:W-:-:S06]  /*e580*/  ULOP3.LUT UR4, UR36, 0x2, URZ, 0xfc, !UPT ;  /* 0x0000000224047892 */ /* 0x000fcc000f8efc3f */
[----:B-1----:R-:W-:-:S05]  /*e590*/  IMAD.U32 R2, RZ, RZ, UR4 ;  /* 0x00000004ff027e24 */ /* 0x002fca000f8e00ff */
[----:B------:R-:W-:-:S13]  /*e5a0*/  ISETP.NE.AND P2, PT, R2, 0x3, PT ;  /* 0x000000030200780c */ /* 0x000fda0003f45270 */
[----:B------:R-:W-:Y:S05]  /*e5b0*/  @!P2 BRA `(.L_x_535) ;  /* 0x000000000004a947 */ /* 0x000fea0003800000 */
[----:B------:R-:W-:Y:S01]  /*e5c0*/  BPT.TRAP 0x1 ;  /* 0x000000040000795c */ /* 0x000fe20000300000 */
.L_x_535:
[----:B0-----:R-:W2:Y:S04]  /*e5d0*/  LDL R3, [R1+0x8] ;  /* 0x0000080001037983 */ /* 0x001ea80000100800 */
[----:B------:R-:W3:Y:S01]  /*e5e0*/  LDL.LU R7, [R1+0x10] ;  /* 0x0000100001077983 */ /* 0x000ee20000300800 */
[----:B------:R-:W-:-:S04]  /*e5f0*/  VIADD R2, R0, 0x22840 ;  /* 0x0002284000027836 */ /* 0x000fc80000000000 */
[C---:B--2---:R-:W-:Y:S02]  /*e600*/  IMAD R6, R3.reuse, 0x8, R2 ;  /* 0x0000000803067824 */ /* 0x044fe400078e0202 */
[----:B------:R-:W-:Y:S01]  /*e610*/  VIADD R3, R3, 0x1 ;  /* 0x0000000103037836 */ /* 0x000fe20000000000 */
[----:B---3--:R-:W-:-:S04]  /*e620*/  SHF.L.U32 R5, R7, 0x1f, RZ ;  /* 0x0000001f07057819 */ /* 0x008fc800000006ff */
[C---:B------:R-:W-:Y:S01]  /*e630*/  ISETP.NE.AND P1, PT, R3.reuse, 0x2, PT ;  /* 0x000000020300780c */ /* 0x040fe20003f25270 */
[----:B------:R-:W0:Y:S03]  /*e640*/  SYNCS.PHASECHK.TRANS64.TRYWAIT P0, [R6+URZ], R5 ;  /* 0x00000005060075a7 */ /* 0x000e26000800017f */
[----:B------:R-:W-:Y:S02]  /*e650*/  SEL R4, RZ, 0x1, P1 ;  /* 0x00000001ff047807 */ /* 0x000fe40000800000 */
[----:B------:R-:W-:Y:S02]  /*e660*/  SEL R3, R3, RZ, P1 ;  /* 0x000000ff03037207 */ /* 0x000fe40000800000 */
[----:B------:R-:W-:-:S03]  /*e670*/  LOP3.LUT R4, R7, R4, RZ, 0x3c, !PT ;  /* 0x0000000407047212 */ /* 0x000fc600078e3cff */
[----:B------:R-:W-:Y:S01]  /*e680*/  IMAD R7, R3, 0x8, R2 ;  /* 0x0000000803077824 */ /* 0x000fe200078e0202 */
[----:B------:R-:W-:Y:S01]  /*e690*/  SHF.L.U32 R2, R4, 0x1f, RZ ;  /* 0x0000001f04027819 */ /* 0x000fe200000006ff */
[----:B0-----:R-:W-:Y:S06]  /*e6a0*/  @!P0 BRA `(.L_x_536) ;  /* 0x0000001800fc8947 */ /* 0x001fec0003800000 */
.L_x_605:
[----:B------:R-:W1:Y:S02]  /*e6b0*/  SYNCS.PHASECHK.TRANS64.TRYWAIT P0, [R7+URZ], R2 ;  /* 0x00000002070075a7 */ /* 0x000e64000800017f */
[----:B-1----:R-:W-:Y:S05]  /*e6c0*/  @!P0 BRA `(.L_x_537) ;  /* 0x0000001c00088947 */ /* 0x002fea0003800000 */
.L_x_606:
[----:B------:R-:W-:Y:S05]  /*e6d0*/  @!P2 BRA `(.L_x_538) ;  /* 0x000000000004a947 */ /* 0x000fea0003800000 */
[----:B------:R-:W-:Y:S01]  /*e6e0*/  BPT.TRAP 0x1 ;  /* 0x000000040000795c */ /* 0x000fe20000300000 */
.L_x_538:
[----:B------:R-:W2:Y:S01]  /*e6f0*/  LDL.LU R4, [R1+0x8] ;  /* 0x0000080001047983 */ /* 0x000ea20000300800 */
[----:B------:R-:W-:-:S04]  /*e700*/  VIADD R0, R0, 0x22860 ;  /* 0x0002286000007836 */ /* 0x000fc80000000000 */
[----:B--2---:R-:W-:-:S04]  /*e710*/  IMAD R4, R4, 0x8, R0 ;  /* 0x0000000804047824 */ /* 0x004fc800078e0200 */
[----:B------:R-:W2:Y:S02]  /*e720*/  SYNCS.PHASECHK.TRANS64.TRYWAIT P0, [R4+URZ], R5 ;  /* 0x00000005040075a7 */ /* 0x000ea4000800017f */
[----:B--2---:R-:W-:Y:S05]  /*e730*/  @!P0 BRA `(.L_x_539) ;  /* 0x0000001c00008947 */ /* 0x004fea0003800000 */
.L_x_607:
[----:B------:R-:W-:-:S07]  /*e740*/  IMAD R3, R3, 0x8, R0 ;  /* 0x0000000803037824 */ /* 0x000fce00078e0200 */
.L_x_540:
[----:B---3--:R3:W4:Y:S02]  /*e750*/  SYNCS.PHASECHK.TRANS64.TRYWAIT P0, [R3+URZ], R2 ;  /* 0x00000002030075a7 */ /* 0x008724000800017f */
[----:B----4-:R-:W-:Y:S05]  /*e760*/  @!P0 NANOSLEEP.SYNCS 0x989680 ;  /* 0x009896800000895d */ /* 0x010fea0003900000 */
[----:B------:R-:W4:Y:S02]  /*e770*/  @!P0 SYNCS.PHASECHK.TRANS64 P0, [R3+URZ], R2 ;  /* 0x00000002030085a7 */ /* 0x000f24000800007f */
[----:B----4-:R-:W-:Y:S05]  /*e780*/  @!P0 BRA `(.L_x_540) ;  /* 0xfffffffc00f08947 */ /* 0x010fea000383ffff */
.L_x_533:
[----:B------:R-:W-:Y:S05]  /*e790*/  BSYNC B0 ;  /* 0x0000000000007941 */ /* 0x000fea0003800000 */
.L_x_532:
[----:B------:R-:W-:Y:S05]  /*e7a0*/  EXIT ;  /* 0x000000000000794d */ /* 0x000fea0003800000 */
.L_x_378:
[----:B0-----:R0:W1:Y:S02]  /*e7b0*/  SYNCS.PHASECHK.TRANS64.TRYWAIT P0, [R7+URZ+0x22800], R0 ;  /* 0x02280000070075a7 */ /* 0x001064000800017f */
[----:B-1----:R-:W-:Y:S05]  /*e7c0*/  @!P0 NANOSLEEP.SYNCS 0x989680 ;  /* 0x009896800000895d */ /* 0x002fea0003900000 */
[----:B------:R-:W1:Y:S02]  /*e7d0*/  @!P0 SYNCS.PHASECHK.TRANS64 P0, [R7+URZ+0x22800], R0 ;  /* 0x02280000070085a7 */ /* 0x000e64000800007f */
[----:B-1----:R-:W-:Y:S05]  /*e7e0*/  @!P0 BRA `(.L_x_378) ;  /* 0xfffffffc00f08947 */ /* 0x002fea000383ffff */
[----:B------:R-:W-:Y:S05]  /*e7f0*/  BRA `(.L_x_541) ;  /* 0xffffff3000407947 */ /* 0x000fea000383ffff */
.L_x_382:
[----:B-1----:R1:W2:Y:S02]  /*e800*/  SYNCS.PHASECHK.TRANS64.TRYWAIT P1, [R5+URZ+0x22830], R10 ;  /* 0x0228300a050075a7 */ /* 0x0022a4000802017f */
[----:B--2---:R-:W-:Y:S05]  /*e810*/  @!P1 NANOSLEEP.SYNCS 0x989680 ;  /* 0x009896800000995d */ /* 0x004fea0003900000 */
[----:B------:R-:W2:Y:S02]  /*e820*/  @!P1 SYNCS.PHASECHK.TRANS64 P1, [R5+URZ+0x22830], R10 ;  /* 0x0228300a050095a7 */ /* 0x000ea4000802007f */
[----:B--2---:R-:W-:Y:S05]  /*e830*/  @!P1 BRA `(.L_x_382) ;  /* 0xfffffffc00f09947 */ /* 0x004fea000383ffff */
[----:B------:R-:W-:Y:S05]  /*e840*/  BRA `(.L_x_381) ;  /* 0xffffff30006c7947 */ /* 0x000fea000383ffff */
.L_x_386:
[----:B---3--:R3:W4:Y:S02]  /*e850*/  SYNCS.PHASECHK.TRANS64.TRYWAIT P2, [R5+URZ+0x22850], R10 ;  /* 0x0228500a050075a7 */ /* 0x008724000804017f */
[----:B----4-:R-:W-:Y:S05]  /*e860*/  @!P2 NANOSLEEP.SYNCS 0x989680 ;  /* 0x009896800000a95d */ /* 0x010fea0003900000 */
[----:B------:R-:W4:Y:S02]  /*e870*/  @!P2 SYNCS.PHASECHK.TRANS64 P2, [R5+URZ+0x22850], R10 ;  /* 0x0228500a0500a5a7 */ /* 0x000f24000804007f */
[----:B----4-:R-:W-:Y:S05]  /*e880*/  @!P2 BRA `(.L_x_386) ;  /* 0xfffffffc00f0a947 */ /* 0x010fea000383ffff */
[----:B------:R-:W-:Y:S05]  /*e890*/  BRA `(.L_x_385) ;  /* 0xffffff4400e07947 */ /* 0x000fea000383ffff */
.L_x_391:
[----:B-1----:R-:W-:-:S04]  /*e8a0*/  IMAD.U32 R0, RZ, RZ, UR23 ;  /* 0x00000017ff007e24 */ /* 0x002fc8000f8e00ff */
[----:B------:R1:W2:Y:S03]  /*e8b0*/  SYNCS.PHASECHK.TRANS64.TRYWAIT P3, [R0+URZ+0x22830], R5 ;  /* 0x02283005000075a7 */ /* 0x0002a6000806017f */
[----:B--2---:R-:W-:Y:S05]  /*e8c0*/  @!P3 NANOSLEEP.SYNCS 0x989680 ;  /* 0x009896800000b95d */ /* 0x004fea0003900000 */
[----:B------:R-:W2:Y:S02]  /*e8d0*/  @!P3 SYNCS.PHASECHK.TRANS64 P3, [R0+URZ+0x22830], R5 ;  /* 0x022830050000b5a7 */ /* 0x000ea4000806007f */
[----:B--2---:R-:W-:Y:S05]  /*e8e0*/  @!P3 BRA `(.L_x_391) ;  /* 0xfffffffc00ecb947 */ /* 0x004fea000383ffff */
[----:B------:R-:W-:Y:S05]  /*e8f0*/  BRA `(.L_x_390) ;  /* 0xffffff4800f07947 */ /* 0x000fea000383ffff */
.L_x_395:
[----:B-1----:R1:W2:Y:S02]  /*e900*/  SYNCS.PHASECHK.TRANS64.TRYWAIT P3, [R186+URZ+0x22850], R5 ;  /* 0x02285005ba0075a7 */ /* 0x0022a4000806017f */
[----:B--2---:R-:W-:Y:S05]  /*e910*/  @!P3 NANOSLEEP.SYNCS 0x989680 ;  /* 0x009896800000b95d */ /* 0x004fea0003900000 */
[----:B------:R-:W2:Y:S02]  /*e920*/  @!P3 SYNCS.PHASECHK.TRANS64 P3, [R186+URZ+0x22850], R5 ;  /* 0x02285005ba00b5a7 */ /* 0x000ea4000806007f */
[----:B--2---:R-:W-:Y:S05]  /*e930*/  @!P3 BRA `(.L_x_395) ;  /* 0xfffffffc00f0b947 */ /* 0x004fea000383ffff */
[----:B------:R-:W-:Y:S05]  /*e940*/  BRA `(.L_x_394) ;  /* 0xffffff6400107947 */ /* 0x000fea000383ffff */
.L_x_438:
[----:B------:R-:W1:Y:S01]  /*e950*/  S2R R4, SR_TID.X ;  /* 0x0000000000047919 */ /* 0x000e620000002100 */
[----:B------:R-:W-:Y:S01]  /*e960*/  BSSY B0, `(.L_x_542) ;  /* 0x000000a000007945 */ /* 0x000fe20003800000 */
[----:B0-----:R-:W-:Y:S02]  /*e970*/  IMAD.MOV.U32 R12, RZ, RZ, RZ ;  /* 0x000000ffff0c7224 */ /* 0x001fe400078e00ff */
[----:B------:R-:W-:Y:S02]  /*e980*/  IMAD.MOV.U32 R11, RZ, RZ, 0x1f ;  /* 0x0000001fff0b7424 */ /* 0x000fe400078e00ff */
[----:B------:R-:W-:Y:S01]  /*e990*/  IMAD.MOV.U32 R15, RZ, RZ, -0x1 ;  /* 0xffffffffff0f7424 */ /* 0x000fe200078e00ff */
[----:B-1----:R-:W-:-:S04]  /*e9a0*/  SHF.R.U32.HI R4, RZ, 0x5, R4 ;  /* 0x00000005ff047819 */ /* 0x002fc80000011604 */
[----:B------:R-:W-:-:S05]  /*e9b0*/  LOP3.LUT R4, R4, 0x3, RZ, 0xc0, !PT ;  /* 0x0000000304047812 */ /* 0x000fca00078ec0ff */
[----:B------:R-:W-:-:S07]  /*e9c0*/  IMAD.MOV.U32 R13, RZ, RZ, R4 ;  /* 0x000000ffff0d7224 */ /* 0x000fce00078e0004 */
[----:B------:R-:W-:Y:S05]  /*e9d0*/  WARPSYNC.COLLECTIVE R15, `(.L_x_543) ;  /* 0x000000000f087348 */ /* 0x000fea0003c00000 */
[----:B------:R0:W1:Y:S02]  /*e9e0*/  SHFL.IDX P6, R14, R13, R12, R11 ;  /* 0x0000000c0d0e7389 */ /* 0x00006400000c000b */
[----:B01----:R-:W-:Y:S01]  /*e9f0*/  ENDCOLLECTIVE ;  /* 0x000000000000791b */ /* 0x003fe20003800000 */
.L_x_543:
[----:B------:R-:W-:Y:S05]  /*ea00*/  BSYNC B0 ;  /* 0x0000000000007941 */ /* 0x000fea0003800000 */
.L_x_542:
[----:B------:R-:W-:Y:S05]  /*ea10*/  BRA `(.L_x_544) ;  /* 0xffffffb400447947 */ /* 0x000fea000383ffff */
.L_x_440:
[----:B------:R-:W-:Y:S01]  /*ea20*/  BSSY B0, `(.L_x_545) ;  /* 0x0000006000007945 */ /* 0x000fe20003800000 */
[----:B------:R-:W-:-:S07]  /*ea30*/  IMAD.MOV.U32 R15, RZ, RZ, -0x1 ;  /* 0xffffffffff0f7424 */ /* 0x000fce00078e00ff */
[----:B012---:R-:W-:Y:S05]  /*ea40*/  WARPSYNC.COLLECTIVE R15, `(.L_x_546) ;  /* 0x000000000f0c7348 */ /* 0x007fea0003c00000 */
[----:B------:R-:W-:Y:S02]  /*ea50*/  ELECT P6, UR62, PT ;  /* 0x00000000003e782f */ /* 0x000fe400038c0000 */
[----:B------:R-:W-:Y:S01]  /*ea60*/  MOV R14, UR62 ;  /* 0x0000003e000e7c02 */ /* 0x000fe20008000f00 */
[----:B012---:R-:W-:Y:S10]  /*ea70*/  ENDCOLLECTIVE ;  /* 0x000000000000791b */ /* 0x007ff40003800000 */
.L_x_546:
[----:B------:R-:W-:Y:S05]  /*ea80*/  BSYNC B0 ;  /* 0x0000000000007941 */ /* 0x000fea0003800000 */
.L_x_545:
[----:B------:R-:W-:Y:S05]  /*ea90*/  BRA `(.L_x_547) ;  /* 0xffffffb400487947 */ /* 0x000fea000383ffff */
.L_x_442:
[----:B--2---:R2:W3:Y:S02]  /*eaa0*/  SYNCS.PHASECHK.TRANS64.TRYWAIT P0, [R0+URZ+0x22840], R2 ;  /* 0x02284002000075a7 */ /* 0x0044e4000800017f */
[----:B---3--:R-:W-:Y:S05]  /*eab0*/  @!P0 NANOSLEEP.SYNCS 0x989680 ;  /* 0x009896800000895d */ /* 0x008fea0003900000 */
[----:B------:R-:W3:Y:S02]  /*eac0*/  @!P0 SYNCS.PHASECHK.TRANS64 P0, [R0+URZ+0x22840], R2 ;  /* 0x02284002000085a7 */ /* 0x000ee4000800007f */
[----:B---3--:R-:W-:Y:S05]  /*ead0*/  @!P0 BRA `(.L_x_442) ;  /* 0xfffffffc00f08947 */ /* 0x008fea000383ffff */
[----:B------:R-:W-:Y:S05]  /*eae0*/  BRA `(.L_x_548) ;  /* 0xffffffb400b47947 */ /* 0x000fea000383ffff */
.L_x_446:
[----:B------:R-:W2:Y:S01]  /*eaf0*/  LDL.LU R11, [R1+0x3c] ;  /* 0x00003c00010b7983 */ /* 0x000ea20000300800 */
[----:B------:R-:W-:Y:S02]  /*eb00*/  IMAD.MOV.U32 R13, RZ, RZ, R2 ;  /* 0x000000ffff0d7224 */ /* 0x000fe400078e0002 */
[----:B------:R-:W-:Y:S02]  /*eb10*/  IMAD.MOV.U32 R12, RZ, RZ, RZ ;  /* 0x000000ffff0c7224 */ /* 0x000fe400078e00ff */
[----:B------:R-:W-:Y:S02]  /*eb20*/  IMAD.MOV.U32 R15, RZ, RZ, -0x1 ;  /* 0xffffffffff0f7424 */ /* 0x000fe400078e00ff */
[----:B------:R-:W-:-:S04]  /*eb30*/  IMAD.IADD R3, R8, 0x1, R17 ;  /* 0x0000000108037824 */ /* 0x000fc800078e0211 */
[----:B------:R-:W-:Y:S02]  /*eb40*/  VIADD R5, R3, 0x10 ;  /* 0x0000001003057836 */ /* 0x000fe40000000000 */
[----:B--2---:R-:W-:Y:S02]  /*eb50*/  IMAD R4, R11, R7, RZ ;  /* 0x000000070b047224 */ /* 0x004fe400078e02ff */
[----:B------:R-:W-:-:S03]  /*eb60*/  IMAD.MOV.U32 R11, RZ, RZ, 0x181f ;  /* 0x0000181fff0b7424 */ /* 0x000fc600078e00ff */
[----:B------:R-:W-:-:S13]  /*eb70*/  ISETP.GE.AND P1, PT, R3, R4, PT ;  /* 0x000000040300720c */ /* 0x000fda0003f26270 */
[----:B-----5:R-:W-:Y:S05]  /*eb80*/  WARPSYNC.COLLECTIVE R15, `(.L_x_549) ;  /* 0x000000000f087348 */ /* 0x020fea0003c00000 */
[----:B------:R0:W1:Y:S02]  /*eb90*/  SHFL.IDX P6, R14, R13, R12, R11 ;  /* 0x0000000c0d0e7389 */ /* 0x00006400000c000b */
[----:B01---5:R-:W-:Y:S01]  /*eba0*/  ENDCOLLECTIVE ;  /* 0x000000000000791b */ /* 0x023fe20003800000 */
.L_x_549:
[----:B------:R-:W-:Y:S02]  /*ebb0*/  IMAD.MOV.U32 R13, RZ, RZ, R0 ;  /* 0x000000ffff0d7224 */ /* 0x000fe400078e0000 */
[----:B------:R-:W-:-:S07]  /*ebc0*/  IMAD.MOV.U32 R6, RZ, RZ, R14 ;  /* 0x000000ffff067224 */ /* 0x000fce00078e000e */
[----:B------:R-:W-:Y:S05]  /*ebd0*/  WARPSYNC.COLLECTIVE R15, `(.L_x_550) ;  /* 0x000000000f087348 */ /* 0x000fea0003c00000 */
[----:B------:R0:W1:Y:S02]  /*ebe0*/  SHFL.IDX P6, R14, R13, R12, R11 ;  /* 0x0000000c0d0e7389 */ /* 0x00006400000c000b */
[----:B01----:R-:W-:Y:S01]  /*ebf0*/  ENDCOLLECTIVE ;  /* 0x000000000000791b */ /* 0x003fe20003800000 */
.L_x_550:
[----:B------:R-:W-:Y:S02]  /*ec00*/  IMAD.MOV.U32 R13, RZ, RZ, R2 ;  /* 0x000000ffff0d7224 */ /* 0x000fe400078e0002 */
[----:B------:R-:W-:Y:S02]  /*ec10*/  IMAD.MOV.U32 R12, RZ, RZ, 0x1 ;  /* 0x00000001ff0c7424 */ /* 0x000fe400078e00ff */
[----:B------:R-:W-:-:S07]  /*ec20*/  IMAD.MOV.U32 R7, RZ, RZ, R14 ;  /* 0x000000ffff077224 */ /* 0x000fce00078e000e */
[----:B------:R-:W-:Y:S05]  /*ec30*/  WARPSYNC.COLLECTIVE R15, `(.L_x_551) ;  /* 0x000000000f087348 */ /* 0x000fea0003c00000 */
[----:B------:R0:W1:Y:S02]  /*ec40*/  SHFL.IDX P6, R14, R13, R12, R11 ;  /* 0x0000000c0d0e7389 */ /* 0x00006400000c000b */
[----:B01----:R-:W-:Y:S01]  /*ec50*/  ENDCOLLECTIVE ;  /* 0x000000000000791b */ /* 0x003fe20003800000 */
.L_x_551:
        /* <DEDUP_REMOVED lines=15> */
.L_x_552:
[----:B------:R-:W-:Y:S02]  /*ed50*/  IMAD.MOV.U32 R13, RZ, RZ, R2 ;  /* 0x000000ffff0d7224 */ /* 0x000fe400078e0002 */
[----:B------:R-:W-:Y:S02]  /*ed60*/  IMAD.MOV.U32 R12, RZ, RZ, 0x2 ;  /* 0x00000002ff0c7424 */ /* 0x000fe400078e00ff */
[----:B------:R-:W-:-:S07]  /*ed70*/  IMAD.MOV.U32 R5, RZ, RZ, R14 ;  /* 0x000000ffff057224 */ /* 0x000fce00078e000e */
[----:B------:R-:W-:Y:S05]  /*ed80*/  WARPSYNC.COLLECTIVE R15, `(.L_x_553) ;  /* 0x000000000f087348 */ /* 0x000fea0003c00000 */
[----:B------:R0:W1:Y:S02]  /*ed90*/  SHFL.IDX P6, R14, R13, R12, R11 ;  /* 0x0000000c0d0e7389 */ /* 0x00006400000c000b */
[----:B01----:R-:W-:Y:S01]  /*eda0*/  ENDCOLLECTIVE ;  /* 0x000000000000791b */ /* 0x003fe20003800000 */
.L_x_553:
[----:B------:R-:W-:-:S05]  /*edb0*/  @!P1 LEA R5, P2, R10, R5, 0x1 ;  /* 0x000000050a059211 */ /* 0x000fca00078408ff */
[----:B------:R-:W-:-:S04]  /*edc0*/  @!P1 IMAD.X R6, RZ, RZ, R6, P2 ;  /* 0x000000ffff069224 */ /* 0x000fc800010e0606 */
[----:B------:R-:W-:Y:S02]  /*edd0*/  @!P1 IMAD.MOV.U32 R7, RZ, RZ, R6 ;  /* 0x000000ffff079224 */ /* 0x000fe400078e0006 */
[----:B------:R-:W-:Y:S02]  /*ede0*/  @!P1 IMAD.MOV.U32 R6, RZ, RZ, R5 ;  /* 0x000000ffff069224 */ /* 0x000fe400078e0005 */
[----:B------:R-:W-:Y:S02]  /*edf0*/  IMAD.MOV.U32 R13, RZ, RZ, R0 ;  /* 0x000000ffff0d7224 */ /* 0x000fe400078e0000 */
[----:B------:R-:W-:Y:S01]  /*ee00*/  VIADD R5, R3, 0x20 ;  /* 0x0000002003057836 */ /* 0x000fe20000000000 */
[----:B------:R-:W-:Y:S01]  /*ee10*/  @!PT LDS RZ, [RZ] ;  /* 0x00000000fffff984 */ /* 0x000fe20000000800 */
[----:B------:R-:W-:Y:S01]  /*ee20*/  @!PT LDS RZ, [RZ] ;  /* 0x00000000fffff984 */ /* 0x000fe20000000800 */
[----:B------:R-:W-:Y:S01]  /*ee30*/  @!PT LDS RZ, [RZ] ;  /* 0x00000000fffff984 */ /* 0x000fe20000000800 */
[----:B------:R0:W-:Y:S04]  /*ee40*/  @!P1 LDGSTS.E.BYPASS.LTC128B.128 [R9+0x18c00], desc[UR40][R6.64], !P0 ;  /* 0x18c0000006099fae */ /* 0x0001e8000c101d68 */
[----:B------:R-:W-:Y:S01]  /*ee50*/  ISETP.GE.AND P1, PT, R5, R4, PT ;  /* 0x000000040500720c */ /* 0x000fe20003f26270 */
[----:B0-----:R-:W-:-:S12]  /*ee60*/  IMAD.MOV.U32 R6, RZ, RZ, R14 ;  /* 0x000000ffff067224 */ /* 0x001fd800078e000e */
[----:B------:R-:W-:Y:S05]  /*ee70*/  WARPSYNC.COLLECTIVE R15, `(.L_x_554) ;  /* 0x000000000f087348 */ /* 0x000fea0003c00000 */
[----:B------:R0:W1:Y:S02]  /*ee80*/  SHFL.IDX P6, R14, R13, R12, R11 ;  /* 0x0000000c0d0e7389 */ /* 0x00006400000c000b */
[----:B01----:R-:W-:Y:S01]  /*ee90*/  ENDCOLLECTIVE ;  /* 0x000000000000791b */ /* 0x003fe20003800000 */
.L_x_554:
[----:B------:R-:W-:Y:S02]  /*eea0*/  IMAD.MOV.U32 R13, RZ, RZ, R2 ;  /* 0x000000ffff0d7224 */ /* 0x000fe400078e0002 */
[----:B------:R-:W-:Y:S02]  /*eeb0*/  IMAD.MOV.U32 R12, RZ, RZ, 0x3 ;  /* 0x00000003ff0c7424 */ /* 0x000fe400078e00ff */
[----:B------:R-:W-:-:S07]  /*eec0*/  IMAD.MOV.U32 R5, RZ, RZ, R14 ;  /* 0x000000ffff057224 */ /* 0x000fce00078e000e */
[----:B------:R-:W-:Y:S05]  /*eed0*/  WARPSYNC.COLLECTIVE R15, `(.L_x_555) ;  /* 0x000000000f087348 */ /* 0x000fea0003c00000 */
[----:B------:R0:W1:Y:S02]  /*eee0*/  SHFL.IDX P6, R14, R13, R12, R11 ;  /* 0x0000000c0d0e7389 */ /* 0x00006400000c000b */
[----:B01----:R-:W-:Y:S01]  /*eef0*/  ENDCOLLECTIVE ;  /* 0x000000000000791b */ /* 0x003fe20003800000 */
.L_x_555:
        /* <DEDUP_REMOVED lines=15> */
.L_x_556:
[----:B------:R-:W-:Y:S02]  /*eff0*/  IMAD.MOV.U32 R13, RZ, RZ, R2 ;  /* 0x000000ffff0d7224 */ /* 0x000fe400078e0002 */
[----:B------:R-:W-:Y:S02]  /*f000*/  IMAD.MOV.U32 R12, RZ, RZ, 0x4 ;  /* 0x00000004ff0c7424 */ /* 0x000fe400078e00ff */
[----:B------:R-:W-:-:S07]  /*f010*/  IMAD.MOV.U32 R5, RZ, RZ, R14 ;  /* 0x000000ffff057224 */ /* 0x000fce00078e000e */
[----:B------:R-:W-:Y:S05]  /*f020*/  WARPSYNC.COLLECTIVE R15, `(.L_x_557) ;  /* 0x000000000f087348 */ /* 0x000fea0003c00000 */
[----:B------:R0:W1:Y:S02]  /*f030*/  SHFL.IDX P6, R14, R13, R12, R11 ;  /* 0x0000000c0d0e7389 */ /* 0x00006400000c000b */
[----:B01----:R-:W-:Y:S01]  /*f040*/  ENDCOLLECTIVE ;  /* 0x000000000000791b */ /* 0x003fe20003800000 */
.L_x_557:
        /* <DEDUP_REMOVED lines=15> */
.L_x_558:
[----:B------:R-:W-:Y:S02]  /*f140*/  IMAD.MOV.U32 R13, RZ, RZ, R2 ;  /* 0x000000ffff0d7224 */ /* 0x000fe400078e0002 */
[----:B------:R-:W-:Y:S02]  /*f150*/  IMAD.MOV.U32 R12, RZ, RZ, 0x5 ;  /* 0x00000005ff0c7424 */ /* 0x000fe400078e00ff */
[----:B------:R-:W-:-:S07]  /*f160*/  IMAD.MOV.U32 R5, RZ, RZ, R14 ;  /* 0x000000ffff057224 */ /* 0x000fce00078e000e */
[----:B------:R-:W-:Y:S05]  /*f170*/  WARPSYNC.COLLECTIVE R15, `(.L_x_559) ;  /* 0x000000000f087348 */ /* 0x000fea0003c00000 */
[----:B------:R0:W1:Y:S02]  /*f180*/  SHFL.IDX P6, R14, R13, R12, R11 ;  /* 0x0000000c0d0e7389 */ /* 0x00006400000c000b */
[----:B01----:R-:W-:Y:S01]  /*f190*/  ENDCOLLECTIVE ;  /* 0x000000000000791b */ /* 0x003fe20003800000 */
.L_x_559:
        /* <DEDUP_REMOVED lines=15> */
.L_x_560:
[----:B------:R-:W-:Y:S02]  /*f290*/  IMAD.MOV.U32 R13, RZ, RZ, R2 ;  /* 0x000000ffff0d7224 */ /* 0x000fe400078e0002 */
[----:B------:R-:W-:Y:S02]  /*f2a0*/  IMAD.MOV.U32 R12, RZ, RZ, 0x6 ;  /* 0x00000006ff0c7424 */ /* 0x000fe400078e00ff */
[----:B------:R-:W-:-:S07]  /*f2b0*/  IMAD.MOV.U32 R5, RZ, RZ, R14 ;  /* 0x000000ffff057224 */ /* 0x000fce00078e000e */
[----:B------:R-:W-:Y:S05]  /*f2c0*/  WARPSYNC.COLLECTIVE R15, `(.L_x_561) ;  /* 0x000000000f087348 */ /* 0x000fea0003c00000 */
[----:B------:R0:W1:Y:S02]  /*f2d0*/  SHFL.IDX P6, R14, R13, R12, R11 ;  /* 0x0000000c0d0e7389 */ /* 0x00006400000c000b */
[----:B01----:R-:W-:Y:S01]  /*f2e0*/  ENDCOLLECTIVE ;  /* 0x000000000000791b */ /* 0x003fe20003800000 */
.L_x_561:
[----:B------:R-:W-:-:S05]  /*f2f0*/  @!P1 LEA R5, P2, R10, R5, 0x1 ;  /* 0x000000050a059211 */ /* 0x000fca00078408ff */
[----:B------:R-:W-:-:S04]  /*f300*/  @!P1 IMAD.X R6, RZ, RZ, R6, P2 ;  /* 0x000000ffff069224 */ /* 0x000fc800010e0606 */
[----:B------:R-:W-:Y:S02]  /*f310*/  @!P1 IMAD.MOV.U32 R7, RZ, RZ, R6 ;  /* 0x000000ffff079224 */ /* 0x000fe400078e0006 */
[----:B------:R-:W-:Y:S02]  /*f320*/  @!P1 IMAD.MOV.U32 R6, RZ, RZ, R5 ;  /* 0x000000ffff069224 */ /* 0x000fe400078e0005 */
[----:B------:R-:W-:-:S03]  /*f330*/  IMAD.MOV.U32 R13, RZ, RZ, R0 ;  /* 0x000000ffff0d7224 */ /* 0x000fc600078e0000 */
        /* <DEDUP_REMOVED lines=8> */
.L_x_562:
[----:B------:R-:W-:-:S05]  /*f3c0*/  VIADD R7, R3, 0x60 ;  /* 0x0000006003077836 */ /* 0x000fca0000000000 */
[----:B------:R-:W-:Y:S01]  /*f3d0*/  ISETP.GE.AND P1, PT, R7, R4, PT ;  /* 0x000000040700720c */ /* 0x000fe20003f26270 */
[----:B------:R-:W-:Y:S02]  /*f3e0*/  IMAD.MOV.U32 R13, RZ, RZ, R2 ;  /* 0x000000ffff0d7224 */ /* 0x000fe400078e0002 */
[----:B------:R-:W-:Y:S02]  /*f3f0*/  IMAD.MOV.U32 R12, RZ, RZ, 0x7 ;  /* 0x00000007ff0c7424 */ /* 0x000fe400078e00ff */
[----:B------:R-:W-:-:S08]  /*f400*/  IMAD.MOV.U32 R5, RZ, RZ, R14 ;  /* 0x000000ffff057224 */ /* 0x000fd000078e000e */
[----:B------:R-:W-:Y:S05]  /*f410*/  WARPSYNC.COLLECTIVE R15, `(.L_x_563) ;  /* 0x000000000f087348 */ /* 0x000fea0003c00000 */
[----:B------:R0:W1:Y:S02]  /*f420*/  SHFL.IDX P6, R14, R13, R12, R11 ;  /* 0x0000000c0d0e7389 */ /* 0x00006400000c000b */
[----:B01----:R-:W-:Y:S01]  /*f430*/  ENDCOLLECTIVE ;  /* 0x000000000000791b */ /* 0x003fe20003800000 */
.L_x_563:
[----:B------:R-:W-:-:S05]  /*f440*/  @!P1 LEA R5, P2, R10, R5, 0x1 ;  /* 0x000000050a059211 */ /* 0x000fca00078408ff */
[----:B------:R-:W-:-:S04]  /*f450*/  @!P1 IMAD.X R6, RZ, RZ, R6, P2 ;  /* 0x000000ffff069224 */ /* 0x000fc800010e0606 */
[----:B------:R-:W-:Y:S02]  /*f460*/  @!P1 IMAD.MOV.U32 R7, RZ, RZ, R6 ;  /* 0x000000ffff079224 */ /* 0x000fe400078e0006 */
[----:B------:R-:W-:Y:S02]  /*f470*/  IMAD.MOV.U32 R13, RZ, RZ, R0 ;  /* 0x000000ffff0d7224 */ /* 0x000fe400078e0000 */
[----:B------:R-:W-:-:S05]  /*f480*/  @!P1 IMAD.MOV.U32 R6, RZ, RZ, R5 ;  /* 0x000000ffff069224 */ /* 0x000fca00078e0005 */
[----:B------:R-:W-:Y:S01]  /*f490*/  @!PT LDS RZ, [RZ] ;  /* 0x00000000fffff984 */ /* 0x000fe20000000800 */
[----:B------:R-:W-:Y:S01]  /*f4a0*/  @!PT LDS RZ, [RZ] ;  /* 0x00000000fffff984 */ /* 0x000fe20000000800 */
[----:B------:R-:W-:Y:S01]  /*f4b0*/  @!PT LDS RZ, [RZ] ;  /* 0x00000000fffff984 */ /* 0x000fe20000000800 */
[----:B------:R0:W-:Y:S01]  /*f4c0*/  @!P1 LDGSTS.E.BYPASS.LTC128B.128 [R9+0x1b400], desc[UR40][R6.64], !P0 ;  /* 0x1b40000006099fae */ /* 0x0001e2000c101d68 */
[----:B------:R-:W-:-:S07]  /*f4d0*/  IMAD.MOV.U32 R5, RZ, RZ, R14 ;  /* 0x000000ffff057224 */ /* 0x000fce00078e000e */
[----:B0-----:R-:W-:Y:S05]  /*f4e0*/  WARPSYNC.COLLECTIVE R15, `(.L_x_564) ;  /* 0x000000000f087348 */ /* 0x001fea0003c00000 */
[----:B------:R1:W2:Y:S02]  /*f4f0*/  SHFL.IDX P6, R14, R13, R12, R11 ;  /* 0x0000000c0d0e7389 */ /* 0x0002a400000c000b */
[----:B012---:R-:W-:Y:S01]  /*f500*/  ENDCOLLECTIVE ;  /* 0x000000000000791b */ /* 0x007fe20003800000 */
.L_x_564:
[----:B------:R-:W-:Y:S01]  /*f510*/  IMAD.MOV.U32 R0, RZ, RZ, R14 ;  /* 0x000000ffff007224 */ /* 0x000fe200078e000e */
[----:B------:R-:W-:Y:S06]  /*f520*/  BRA `(.L_x_565) ;  /* 0xffffffb8005c7947 */ /* 0x000fec000383ffff */
.L_x_449:
[----:B0-----:R-:W2:Y:S02]  /*f530*/  LDL R2, [R1+0x4] ;  /* 0x0000040001027983 */ /* 0x001ea40000100800 */
[----:B--2---:R0:W1:Y:S02]  /*f540*/  SYNCS.PHASECHK.TRANS64.TRYWAIT P0, [R2+URZ+0x22820], R0 ;  /* 0x02282000020075a7 */ /* 0x004064000800017f */
[----:B-1----:R-:W-:Y:S05]  /*f550*/  @!P0 NANOSLEEP.SYNCS 0x989680 ;  /* 0x009896800000895d */ /* 0x002fea0003900000 */
[----:B------:R-:W1:Y:S02]  /*f560*/  @!P0 SYNCS.PHASECHK.TRANS64 P0, [R2+URZ+0x22820], R0 ;  /* 0x02282000020085a7 */ /* 0x000e64000800007f */
[----:B-1----:R-:W-:Y:S05]  /*f570*/  @!P0 BRA `(.L_x_449) ;  /* 0xfffffffc00ec8947 */ /* 0x002fea000383ffff */
[----:B------:R-:W-:Y:S05]  /*f580*/  BRA `(.L_x_566) ;  /* 0xffffffb800bc7947 */ /* 0x000fea000383ffff */
.L_x_453:
[----:B0-----:R0:W1:Y:S02]  /*f590*/  SYNCS.PHASECHK.TRANS64.TRYWAIT P0, [R2+URZ+0x22860], R0 ;  /* 0x02286000020075a7 */ /* 0x001064000800017f */
[----:B-1----:R-:W-:Y:S05]  /*f5a0*/  @!P0 NANOSLEEP.SYNCS 0x989680 ;  /* 0x009896800000895d */ /* 0x002fea0003900000 */
[----:B------:R-:W1:Y:S02]  /*f5b0*/  @!P0 SYNCS.PHASECHK.TRANS64 P0, [R2+URZ+0x22860], R0 ;  /* 0x02286000020085a7 */ /* 0x000e64000800007f */
[----:B-1----:R-:W-:Y:S05]  /*f5c0*/  @!P0 BRA `(.L_x_453) ;  /* 0xfffffffc00f08947 */ /* 0x002fea000383ffff */
[----:B------:R-:W-:Y:S05]  /*f5d0*/  BRA `(.L_x_567) ;  /* 0xffffffb800ec7947 */ /* 0x000fea000383ffff */
.L_x_468:
[----:B-1----:R1:W2:Y:S02]  /*f5e0*/  SYNCS.PHASECHK.TRANS64.TRYWAIT P0, [R3+URZ+0x22840], R2 ;  /* 0x02284002030075a7 */ /* 0x0022a4000800017f */
[----:B--2---:R-:W-:Y:S05]  /*f5f0*/  @!P0 NANOSLEEP.SYNCS 0x989680 ;  /* 0x009896800000895d */ /* 0x004fea0003900000 */
[----:B------:R-:W2:Y:S02]  /*f600*/  @!P0 SYNCS.PHASECHK.TRANS64 P0, [R3+URZ+0x22840], R2 ;  /* 0x02284002030085a7 */ /* 0x000ea4000800007f */
[----:B--2---:R-:W-:Y:S05]  /*f610*/  @!P0 BRA `(.L_x_468) ;  /* 0xfffffffc00f08947 */ /* 0x004fea000383ffff */
[----:B------:R-:W-:Y:S05]  /*f620*/  BRA `(.L_x_568) ;  /* 0xffffffc4001c7947 */ /* 0x000fea000383ffff */
.L_x_473:
[----:B0-----:R0:W2:Y:S02]  /*f630*/  SYNCS.PHASECHK.TRANS64.TRYWAIT P0, [R3+URZ+0x22860], R2 ;  /* 0x02286002030075a7 */ /* 0x0010a4000800017f */
[----:B--2---:R-:W-:Y:S05]  /*f640*/  @!P0 NANOSLEEP.SYNCS 0x989680 ;  /* 0x009896800000895d */ /* 0x004fea0003900000 */
[----:B------:R-:W2:Y:S02]  /*f650*/  @!P0 SYNCS.PHASECHK.TRANS64 P0, [R3+URZ+0x22860], R2 ;  /* 0x02286002030085a7 */ /* 0x000ea4000800007f */
[----:B--2---:R-:W-:Y:S05]  /*f660*/  @!P0 BRA `(.L_x_473) ;  /* 0xfffffffc00f08947 */ /* 0x004fea000383ffff */
[----:B------:R-:W-:Y:S05]  /*f670*/  BRA `(.L_x_569) ;  /* 0xffffffc400a47947 */ /* 0x000fea000383ffff */
.L_x_484:
[----:B0-----:R0:W1:Y:S02]  /*f680*/  SYNCS.PHASECHK.TRANS64.TRYWAIT P0, [R2+URZ+0x22840], R3 ;  /* 0x02284003020075a7 */ /* 0x001064000800017f */
[----:B-1----:R-:W-:Y:S05]  /*f690*/  @!P0 NANOSLEEP.SYNCS 0x989680 ;  /* 0x009896800000895d */ /* 0x002fea0003900000 */
[----:B------:R-:W1:Y:S02]  /*f6a0*/  @!P0 SYNCS.PHASECHK.TRANS64 P0, [R2+URZ+0x22840], R3 ;  /* 0x02284003020085a7 */ /* 0x000e64000800007f */
[----:B-1----:R-:W-:Y:S05]  /*f6b0*/  @!P0 BRA `(.L_x_484) ;  /* 0xfffffffc00f08947 */ /* 0x002fea000383ffff */
[----:B------:R-:W-:Y:S05]  /*f6c0*/  BRA `(.L_x_570) ;  /* 0xffffffcc00b47947 */ /* 0x000fea000383ffff */
.L_x_489:
[----:B-1----:R1:W2:Y:S02]  /*f6d0*/  SYNCS.PHASECHK.TRANS64.TRYWAIT P0, [R2+URZ+0x22860], R3 ;  /* 0x02286003020075a7 */ /* 0x0022a4000800017f */
[----:B--2---:R-:W-:Y:S05]  /*f6e0*/  @!P0 NANOSLEEP.SYNCS 0x989680 ;  /* 0x009896800000895d */ /* 0x004fea0003900000 */
[----:B------:R-:W2:Y:S02]  /*f6f0*/  @!P0 SYNCS.PHASECHK.TRANS64 P0, [R2+URZ+0x22860], R3 ;  /* 0x02286003020085a7 */ /* 0x000ea4000800007f */
[----:B--2---:R-:W-:Y:S05]  /*f700*/  @!P0 BRA `(.L_x_489) ;  /* 0xfffffffc00f08947 */ /* 0x004fea000383ffff */
[----:B------:R-:W-:Y:S05]  /*f710*/  BRA `(.L_x_571) ;  /* 0xffffffd000387947 */ /* 0x000fea000383ffff */
.L_x_500:
[----:B0-----:R0:W1:Y:S02]  /*f720*/  SYNCS.PHASECHK.TRANS64.TRYWAIT P0, [R2+URZ+0x22840], R3 ;  /* 0x02284003020075a7 */ /* 0x001064000800017f */
[----:B-1----:R-:W-:Y:S05]  /*f730*/  @!P0 NANOSLEEP.SYNCS 0x989680 ;  /* 0x009896800000895d */ /* 0x002fea0003900000 */
[----:B------:R-:W1:Y:S02]  /*f740*/  @!P0 SYNCS.PHASECHK.TRANS64 P0, [R2+URZ+0x22840], R3 ;  /* 0x02284003020085a7 */ /* 0x000e64000800007f */
[----:B-1----:R-:W-:Y:S05]  /*f750*/  @!P0 BRA `(.L_x_500) ;  /* 0xfffffffc00f08947 */ /* 0x002fea000383ffff */
[----:B------:R-:W-:Y:S05]  /*f760*/  BRA `(.L_x_572) ;  /* 0xffffffd800247947 */ /* 0x000fea000383ffff */
.L_x_505:
[----:B-1----:R1:W2:Y:S02]  /*f770*/  SYNCS.PHASECHK.TRANS64.TRYWAIT P0, [R2+URZ+0x22860], R3 ;  /* 0x02286003020075a7 */ /* 0x0022a4000800017f */
[----:B--2---:R-:W-:Y:S05]  /*f780*/  @!P0 NANOSLEEP.SYNCS 0x989680 ;  /* 0x009896800000895d */ /* 0x004fea0003900000 */
[----:B------:R-:W2:Y:S02]  /*f790*/  @!P0 SYNCS.PHASECHK.TRANS64 P0, [R2+URZ+0x22860], R3 ;  /* 0x02286003020085a7 */ /* 0x000ea4000800007f */
[----:B--2---:R-:W-:Y:S05]  /*f7a0*/  @!P0 BRA `(.L_x_505) ;  /* 0xfffffffc00f08947 */ /* 0x004fea000383ffff */
[----:B------:R-:W-:Y:S05]  /*f7b0*/  BRA `(.L_x_573) ;  /* 0xffffffd800ac7947 */ /* 0x000fea000383ffff */
.L_x_517:
[----:B------:R-:W-:Y:S01]  /*f7c0*/  BSSY B0, `(.L_x_574) ;  /* 0x0000008000007945 */ /* 0x000fe20003800000 */
[----:B------:R-:W-:Y:S02]  /*f7d0*/  IMAD.MOV.U32 R13, RZ, RZ, R16 ;  /* 0x000000ffff0d7224 */ /* 0x000fe400078e0010 */
[----:B0-----:R-:W-:Y:S02]  /*f7e0*/  IMAD.MOV.U32 R12, RZ, RZ, RZ ;  /* 0x000000ffff0c7224 */ /* 0x001fe400078e00ff */
[----:B------:R-:W-:Y:S02]  /*f7f0*/  IMAD.MOV.U32 R11, RZ, RZ, 0x1f ;  /* 0x0000001fff0b7424 */ /* 0x000fe400078e00ff */
[----:B------:R-:W-:-:S07]  /*f800*/  IMAD.MOV.U32 R15, RZ, RZ, -0x1 ;  /* 0xffffffffff0f7424 */ /* 0x000fce00078e00ff */
[----:B-1---5:R-:W-:Y:S05]  /*f810*/  WARPSYNC.COLLECTIVE R15, `(.L_x_575) ;  /* 0x000000000f087348 */ /* 0x022fea0003c00000 */
[----:B------:R0:W2:Y:S02]  /*f820*/  SHFL.IDX P6, R14, R13, R12, R11 ;  /* 0x0000000c0d0e7389 */ /* 0x0000a400000c000b */
[----:B012--5:R-:W-:Y:S01]  /*f830*/  ENDCOLLECTIVE ;  /* 0x000000000000791b */ /* 0x027fe20003800000 */
.L_x_575:
[----:B------:R-:W-:Y:S05]  /*f840*/  BSYNC B0 ;  /* 0x0000000000007941 */ /* 0x000fea0003800000 */
.L_x_574:
[----:B------:R-:W-:Y:S02]  /*f850*/  IMAD.MOV.U32 R13, RZ, RZ, R16 ;  /* 0x000000ffff0d7224 */ /* 0x000fe400078e0010 */
[----:B------:R-:W-:Y:S02]  /*f860*/  IMAD.MOV.U32 R12, RZ, RZ, 0x1 ;  /* 0x00000001ff0c7424 */ /* 0x000fe400078e00ff */
[----:B------:R-:W-:Y:S02]  /*f870*/  IMAD.MOV.U32 R11, RZ, RZ, 0x1f ;  /* 0x0000001fff0b7424 */ /* 0x000fe400078e00ff */
[----:B------:R-:W-:Y:S02]  /*f880*/  IMAD.MOV.U32 R15, RZ, RZ, -0x1 ;  /* 0xffffffffff0f7424 */ /* 0x000fe400078e00ff */
[----:B------:R-:W-:Y:S02]  /*f890*/  IMAD.IADD R5, R19, 0x1, R6 ;  /* 0x0000000113057824 */ /* 0x000fe400078e0206 */
[----:B------:R-:W-:-:S07]  /*f8a0*/  IMAD.MOV.U32 R0, RZ, RZ, R14 ;  /* 0x000000ffff007224 */ /* 0x000fce00078e000e */
[----:B------:R-:W-:Y:S05]  /*f8b0*/  WARPSYNC.COLLECTIVE R15, `(.L_x_576) ;  /* 0x000000000f087348 */ /* 0x000fea0003c00000 */
[----:B------:R0:W1:Y:S02]  /*f8c0*/  SHFL.IDX P6, R14, R13, R12, R11 ;  /* 0x0000000c0d0e7389 */ /* 0x00006400000c000b */
[----:B01----:R-:W-:Y:S01]  /*f8d0*/  ENDCOLLECTIVE ;  /* 0x000000000000791b */ /* 0x003fe20003800000 */
.L_x_576:
[----:B------:R-:W-:Y:S02]  /*f8e0*/  ULDC UR4, c[0x0][0xc3c] ;  /* 0x00030f0000047ab9 */ /* 0x000fe40000000800 */
[----:B------:R-:W-:-:S13]  /*f8f0*/  ISETP.GE.OR P1, PT, R5, UR4, !P0 ;  /* 0x0000000405007c0c */ /* 0x000fda000c726670 */
[----:B------:R-:W0:Y:S01]  /*f900*/  @!P1 LDC.64 R2, c[0x0][0xc80] ;  /* 0x00032000ff029b82 */ /* 0x000e220000000a00 */
[----:B------:R-:W-:Y:S02]  /*f910*/  IMAD.MOV.U32 R11, RZ, RZ, RZ ;  /* 0x000000ffff0b7224 */ /* 0x000fe400078e00ff */
[----:B------:R-:W-:Y:S02]  /*f920*/  IMAD.MOV.U32 R4, RZ, RZ, R14 ;  /* 0x000000ffff047224 */ /* 0x000fe400078e000e */
[----:B0-----:R-:W-:-:S06]  /*f930*/  @!P1 IMAD.WIDE R2, R5, 0x4, R2 ;  /* 0x0000000405029825 */ /* 0x001fcc00078e0202 */
[----:B------:R0:W2:Y:S01]  /*f940*/  @!P1 LDG.E R3, desc[UR40][R2.64] ;  /* 0x0000002802039981 */ /* 0x0000a2000c1e1900 */
[C---:B------:R-:W-:Y:S02]  /*f950*/  ISETP.GE.U32.AND P2, PT, R6.reuse, 0x2, PT ;  /* 0x000000020600780c */ /* 0x040fe40003f46070 */
[C---:B------:R-:W-:Y:S02]  /*f960*/  ISETP.GE.U32.AND P3, PT, R6.reuse, 0x4, PT ;  /* 0x000000040600780c */ /* 0x040fe40003f66070 */
[C---:B------:R-:W-:Y:S02]  /*f970*/  ISETP.GE.U32.AND P4, PT, R6.reuse, 0x8, PT ;  /* 0x000000080600780c */ /* 0x040fe40003f86070 */
[C---:B------:R-:W-:Y:S01]  /*f980*/  ISETP.GE.U32.AND P5, PT, R6.reuse, 0x10, PT ;  /* 0x000000100600780c */ /* 0x040fe20003fa6070 */
[----:B0-----:R-:W-:Y:S02]  /*f990*/  IMAD.MOV.U32 R2, RZ, RZ, RZ ;  /* 0x000000ffff027224 */ /* 0x001fe400078e00ff */
[----:B--2---:R-:W-:Y:S01]  /*f9a0*/  @!P1 IMAD.MOV.U32 R2, RZ, RZ, R3 ;  /* 0x000000ffff029224 */ /* 0x004fe200078e0003 */
[----:B------:R-:W-:-:S03]  /*f9b0*/  ISETP.NE.AND P1, PT, R6, RZ, PT ;  /* 0x000000ff0600720c */ /* 0x000fc60003f25270 */
[----:B------:R-:W-:-:S10]  /*f9c0*/  IMAD.MOV.U32 R13, RZ, RZ, R2 ;  /* 0x000000ffff0d7224 */ /* 0x000fd400078e0002 */
[----:B------:R-:W-:Y:S05]  /*f9d0*/  WARPSYNC.COLLECTIVE R15, `(.L_x_577) ;  /* 0x000000000f087348 */ /* 0x000fea0003c00000 */
[----:B------:R0:W1:Y:S02]  /*f9e0*/  SHFL.UP P6, R14, R13, R12, R11 ;  /* 0x0400000c0d0e7389 */ /* 0x00006400000c000b */
[----:B01----:R-:W-:Y:S01]  /*f9f0*/  ENDCOLLECTIVE ;  /* 0x000000000000791b */ /* 0x003fe20003800000 */
.L_x_577:
[----:B------:R-:W-:Y:S01]  /*fa00*/  IMAD.MOV.U32 R12, RZ, RZ, 0x2 ;  /* 0x00000002ff0c7424 */ /* 0x000fe200078e00ff */
[----:B------:R-:W-:-:S05]  /*fa10*/  SEL R5, R14, RZ, P1 ;  /* 0x000000ff0e057207 */ /* 0x000fca0000800000 */
[----:B------:R-:W-:-:S04]  /*fa20*/  IMAD.IADD R3, R2, 0x1, R5 ;  /* 0x0000000102037824 */ /* 0x000fc800078e0205 */
[----:B------:R-:W-:-:S07]  /*fa30*/  IMAD.MOV.U32 R13, RZ, RZ, R3 ;  /* 0x000000ffff0d7224 */ /* 0x000fce00078e0003 */
[----:B------:R-:W-:Y:S05]  /*fa40*/  WARPSYNC.COLLECTIVE R15, `(.L_x_578) ;  /* 0x000000000f087348 */ /* 0x000fea0003c00000 */
[----:B------:R0:W1:Y:S02]  /*fa50*/  SHFL.UP P6, R14, R13, R12, R11 ;  /* 0x0400000c0d0e7389 */ /* 0x00006400000c000b */
[----:B01----:R-:W-:Y:S01]  /*fa60*/  ENDCOLLECTIVE ;  /* 0x000000000000791b */ /* 0x003fe20003800000 */
.L_x_578:
[----:B------:R-:W-:Y:S01]  /*fa70*/  IMAD.MOV.U32 R12, RZ, RZ, 0x4 ;  /* 0x00000004ff0c7424 */ /* 0x000fe200078e00ff */
[----:B------:R-:W-:-:S05]  /*fa80*/  SEL R14, R14, RZ, P2 ;  /* 0x000000ff0e0e7207 */ /* 0x000fca0001000000 */
[----:B------:R-:W-:-:S04]  /*fa90*/  IMAD.IADD R3, R3, 0x1, R14 ;  /* 0x0000000103037824 */ /* 0x000fc800078e020e */
[----:B------:R-:W-:-:S07]  /*faa0*/  IMAD.MOV.U32 R13, RZ, RZ, R3 ;  /* 0x000000ffff0d7224 */ /* 0x000fce00078e0003 */
[----:B------:R-:W-:Y:S05]  /*fab0*/  WARPSYNC.COLLECTIVE R15, `(.L_x_579) ;  /* 0x000000000f087348 */ /* 0x000fea0003c00000 */
[----:B------:R0:W1:Y:S02]  /*fac0*/  SHFL.UP P6, R14, R13, R12, R11 ;  /* 0x0400000c0d0e7389 */ /* 0x00006400000c000b */
[----:B01----:R-:W-:Y:S01]  /*fad0*/  ENDCOLLECTIVE ;  /* 0x000000000000791b */ /* 0x003fe20003800000 */
.L_x_579:
[----:B------:R-:W-:Y:S01]  /*fae0*/  IMAD.MOV.U32 R12, RZ, RZ, 0x8 ;  /* 0x00000008ff0c7424 */ /* 0x000fe200078e00ff */
[----:B------:R-:W-:-:S05]  /*faf0*/  SEL R14, R14, RZ, P3 ;  /* 0x000000ff0e0e7207 */ /* 0x000fca0001800000 */
[----:B------:R-:W-:-:S04]  /*fb00*/  IMAD.IADD R3, R3, 0x1, R14 ;  /* 0x0000000103037824 */ /* 0x000fc800078e020e */
[----:B------:R-:W-:-:S07]  /*fb10*/  IMAD.MOV.U32 R13, RZ, RZ, R3 ;  /* 0x000000ffff0d7224 */ /* 0x000fce00078e0003 */
[----:B------:R-:W-:Y:S05]  /*fb20*/  WARPSYNC.COLLECTIVE R15, `(.L_x_580) ;  /* 0x000000000f087348 */ /* 0x000fea0003c00000 */
[----:B------:R0:W1:Y:S02]  /*fb30*/  SHFL.UP P6, R14, R13, R12, R11 ;  /* 0x0400000c0d0e7389 */ /* 0x00006400000c000b */
[----:B01----:R-:W-:Y:S01]  /*fb40*/  ENDCOLLECTIVE ;  /* 0x000000000000791b */ /* 0x003fe20003800000 */
.L_x_580:
[----:B------:R-:W-:Y:S01]  /*fb50*/  IMAD.MOV.U32 R12, RZ, RZ, 0x10 ;  /* 0x00000010ff0c7424 */ /* 0x000fe200078e00ff */
[----:B------:R-:W-:-:S05]  /*fb60*/  SEL R14, R14, RZ, P4 ;  /* 0x000000ff0e0e7207 */ /* 0x000fca0002000000 */
[----:B------:R-:W-:-:S04]  /*fb70*/  IMAD.IADD R3, R3, 0x1, R14 ;  /* 0x0000000103037824 */ /* 0x000fc800078e020e */
[----:B------:R-:W-:-:S07]  /*fb80*/  IMAD.MOV.U32 R13, RZ, RZ, R3 ;  /* 0x000000ffff0d7224 */ /* 0x000fce00078e0003 */
[----:B------:R-:W-:Y:S05]  /*fb90*/  WARPSYNC.COLLECTIVE R15, `(.L_x_581) ;  /* 0x000000000f087348 */ /* 0x000fea0003c00000 */
[----:B------:R0:W1:Y:S02]  /*fba0*/  SHFL.UP P6, R14, R13, R12, R11 ;  /* 0x0400000c0d0e7389 */ /* 0x00006400000c000b */
[----:B01----:R-:W-:Y:S01]  /*fbb0*/  ENDCOLLECTIVE ;  /* 0x000000000000791b */ /* 0x003fe20003800000 */
.L_x_581:
[----:B------:R-:W-:Y:S02]  /*fbc0*/  IMAD.MOV.U32 R12, RZ, RZ, 0x1f ;  /* 0x0000001fff0c7424 */ /* 0x000fe400078e00ff */
[----:B------:R-:W-:Y:S01]  /*fbd0*/  IMAD.MOV.U32 R11, RZ, RZ, 0x1f ;  /* 0x0000001fff0b7424 */ /* 0x000fe200078e00ff */
[----:B------:R-:W-:-:S05]  /*fbe0*/  SEL R14, R14, RZ, P5 ;  /* 0x000000ff0e0e7207 */ /* 0x000fca0002800000 */
[----:B------:R-:W-:-:S04]  /*fbf0*/  IMAD.IADD R3, R3, 0x1, R14 ;  /* 0x0000000103037824 */ /* 0x000fc800078e020e */
[----:B------:R-:W-:-:S07]  /*fc00*/  IMAD.MOV.U32 R13, RZ, RZ, R3 ;  /* 0x000000ffff0d7224 */ /* 0x000fce00078e0003 */
[----:B------:R-:W-:Y:S05]  /*fc10*/  WARPSYNC.COLLECTIVE R15, `(.L_x_582) ;  /* 0x000000000f087348 */ /* 0x000fea0003c00000 */
[----:B------:R0:W1:Y:S02]  /*fc20*/  SHFL.IDX P6, R14, R13, R12, R11 ;  /* 0x0000000c0d0e7389 */ /* 0x00006400000c000b */
[----:B01----:R-:W-:Y:S01]  /*fc30*/  ENDCOLLECTIVE ;  /* 0x000000000000791b */ /* 0x003fe20003800000 */
.L_x_582:
[----:B------:R-:W-:Y:S05]  /*fc40*/  BRA `(.L_x_583) ;  /* 0xffffffe0001c7947 */ /* 0x000fea000383ffff */
.L_x_522:
[----:B------:R-:W-:Y:S01]  /*fc50*/  BSSY B0, `(.L_x_584) ;  /* 0x0000008000007945 */ /* 0x000fe20003800000 */
[----:B-----5:R-:W-:Y:S02]  /*fc60*/  IMAD.MOV.U32 R13, RZ, RZ, R2 ;  /* 0x000000ffff0d7224 */ /* 0x020fe400078e0002 */
[----:B0-----:R-:W-:Y:S02]  /*fc70*/  IMAD.MOV.U32 R12, RZ, RZ, 0x1 ;  /* 0x00000001ff0c7424 */ /* 0x001fe400078e00ff */
[----:B------:R-:W-:Y:S02]  /*fc80*/  IMAD.MOV.U32 R11, RZ, RZ, RZ ;  /* 0x000000ffff0b7224 */ /* 0x000fe400078e00ff */
[----:B------:R-:W-:-:S07]  /*fc90*/  IMAD.MOV.U32 R15, RZ, RZ, -0x1 ;  /* 0xffffffffff0f7424 */ /* 0x000fce00078e00ff */
[----:B-12---:R-:W-:Y:S05]  /*fca0*/  WARPSYNC.COLLECTIVE R15, `(.L_x_585) ;  /* 0x000000000f087348 */ /* 0x006fea0003c00000 */
[----:B------:R0:W3:Y:S02]  /*fcb0*/  SHFL.UP P6, R14, R13, R12, R11 ;  /* 0x0400000c0d0e7389 */ /* 0x0000e400000c000b */
[----:B0123--:R-:W-:Y:S01]  /*fcc0*/  ENDCOLLECTIVE ;  /* 0x000000000000791b */ /* 0x00ffe20003800000 */
.L_x_585:
[----:B------:R-:W-:Y:S05]  /*fcd0*/  BSYNC B0 ;  /* 0x0000000000007941 */ /* 0x000fea0003800000 */
.L_x_584:
[----:B------:R-:W-:Y:S01]  /*fce0*/  SEL R3, R14, RZ, P1 ;  /* 0x000000ff0e037207 */ /* 0x000fe20000800000 */
[----:B------:R-:W-:Y:S02]  /*fcf0*/  IMAD.MOV.U32 R12, RZ, RZ, 0x2 ;  /* 0x00000002ff0c7424 */ /* 0x000fe400078e00ff */
[----:B------:R-:W-:Y:S02]  /*fd00*/  IMAD.MOV.U32 R11, RZ, RZ, RZ ;  /* 0x000000ffff0b7224 */ /* 0x000fe400078e00ff */
[----:B------:R-:W-:Y:S02]  /*fd10*/  IMAD.IADD R3, R2, 0x1, R3 ;  /* 0x0000000102037824 */ /* 0x000fe400078e0203 */
[----:B------:R-:W-:Y:S02]  /*fd20*/  IMAD.MOV.U32 R15, RZ, RZ, -0x1 ;  /* 0xffffffffff0f7424 */ /* 0x000fe400078e00ff */
[----:B------:R-:W-:-:S07]  /*fd30*/  IMAD.MOV.U32 R13, RZ, RZ, R3 ;  /* 0x000000ffff0d7224 */ /* 0x000fce00078e0003 */
[----:B------:R-:W-:Y:S05]  /*fd40*/  WARPSYNC.COLLECTIVE R15, `(.L_x_586) ;  /* 0x000000000f087348 */ /* 0x000fea0003c00000 */
[----:B------:R0:W1:Y:S02]  /*fd50*/  SHFL.UP P6, R14, R13, R12, R11 ;  /* 0x0400000c0d0e7389 */ /* 0x00006400000c000b */
[----:B01----:R-:W-:Y:S01]  /*fd60*/  ENDCOLLECTIVE ;  /* 0x000000000000791b */ /* 0x003fe20003800000 */
.L_x_586:
[----:B------:R-:W-:Y:S01]  /*fd70*/  IMAD.MOV.U32 R12, RZ, RZ, 0x4 ;  /* 0x00000004ff0c7424 */ /* 0x000fe200078e00ff */
[----:B------:R-:W-:-:S05]  /*fd80*/  SEL R14, R14, RZ, P2 ;  /* 0x000000ff0e0e7207 */ /* 0x000fca0001000000 */
[----:B------:R-:W-:-:S04]  /*fd90*/  IMAD.IADD R3, R3, 0x1, R14 ;  /* 0x0000000103037824 */ /* 0x000fc800078e020e */
[----:B------:R-:W-:-:S07]  /*fda0*/  IMAD.MOV.U32 R13, RZ, RZ, R3 ;  /* 0x000000ffff0d7224 */ /* 0x000fce00078e0003 */
[----:B------:R-:W-:Y:S05]  /*fdb0*/  WARPSYNC.COLLECTIVE R15, `(.L_x_587) ;  /* 0x000000000f087348 */ /* 0x000fea0003c00000 */
[----:B------:R0:W1:Y:S02]  /*fdc0*/  SHFL.UP P6, R14, R13, R12, R11 ;  /* 0x0400000c0d0e7389 */ /* 0x00006400000c000b */
[----:B01----:R-:W-:Y:S01]  /*fdd0*/  ENDCOLLECTIVE ;  /* 0x000000000000791b */ /* 0x003fe20003800000 */
.L_x_587:
[----:B------:R-:W-:Y:S01]  /*fde0*/  IMAD.MOV.U32 R12, RZ, RZ, 0x8 ;  /* 0x00000008ff0c7424 */ /* 0x000fe200078e00ff */
[----:B------:R-:W-:-:S05]  /*fdf0*/  SEL R14, R14, RZ, P3 ;  /* 0x000000ff0e0e7207 */ /* 0x000fca0001800000 */
[----:B------:R-:W-:-:S04]  /*fe00*/  IMAD.IADD R3, R3, 0x1, R14 ;  /* 0x0000000103037824 */ /* 0x000fc800078e020e */
[----:B------:R-:W-:-:S07]  /*fe10*/  IMAD.MOV.U32 R13, RZ, RZ, R3 ;  /* 0x000000ffff0d7224 */ /* 0x000fce00078e0003 */
[----:B------:R-:W-:Y:S05]  /*fe20*/  WARPSYNC.COLLECTIVE R15, `(.L_x_588) ;  /* 0x000000000f087348 */ /* 0x000fea0003c00000 */
[----:B------:R0:W1:Y:S02]  /*fe30*/  SHFL.UP P6, R14, R13, R12, R11 ;  /* 0x0400000c0d0e7389 */ /* 0x00006400000c000b */
[----:B01----:R-:W-:Y:S01]  /*fe40*/  ENDCOLLECTIVE ;  /* 0x000000000000791b */ /* 0x003fe20003800000 */
.L_x_588:
[----:B------:R-:W-:Y:S01]  /*fe50*/  IMAD.MOV.U32 R12, RZ, RZ, 0x10 ;  /* 0x00000010ff0c7424 */ /* 0x000fe200078e00ff */
[----:B------:R-:W-:-:S05]  /*fe60*/  SEL R14, R14, RZ, P4 ;  /* 0x000000ff0e0e7207 */ /* 0x000fca0002000000 */
[----:B------:R-:W-:-:S04]  /*fe70*/  IMAD.IADD R3, R3, 0x1, R14 ;  /* 0x0000000103037824 */ /* 0x000fc800078e020e */
[----:B------:R-:W-:-:S07]  /*fe80*/  IMAD.MOV.U32 R13, RZ, RZ, R3 ;  /* 0x000000ffff0d7224 */ /* 0x000fce00078e0003 */
[----:B------:R-:W-:Y:S05]  /*fe90*/  WARPSYNC.COLLECTIVE R15, `(.L_x_589) ;  /* 0x000000000f087348 */ /* 0x000fea0003c00000 */
[----:B------:R0:W1:Y:S02]  /*fea0*/  SHFL.UP P6, R14, R13, R12, R11 ;  /* 0x0400000c0d0e7389 */ /* 0x00006400000c000b */
[----:B01----:R-:W-:Y:S01]  /*feb0*/  ENDCOLLECTIVE ;  /* 0x000000000000791b */ /* 0x003fe20003800000 */
.L_x_589:
        /* <DEDUP_REMOVED lines=8> */
.L_x_590:
[----:B------:R-:W-:Y:S05]  /*ff40*/  BRA `(.L_x_591) ;  /* 0xffffffdc00f87947 */ /* 0x000fea000383ffff */
.L_x_524:
[----:B------:R-:W-:Y:S01]  /*ff50*/  BSSY B0, `(.L_x_592) ;  /* 0x0000006000007945 */ /* 0x000fe20003800000 */
[----:B------:R-:W-:Y:S01]  /*ff60*/  PLOP3.LUT P6, PT, P6, PT, PT, 0x8, 0x0 ;  /* 0x000000000000781c */ /* 0x000fe200037ce170 */
[----:B------:R-:W-:-:S12]  /*ff70*/  IMAD.MOV.U32 R15, RZ, RZ, -0x1 ;  /* 0xffffffffff0f7424 */ /* 0x000fd800078e00ff */
[----:B01---5:R-:W-:Y:S05]  /*ff80*/  WARPSYNC.COLLECTIVE R15, `(.L_x_593) ;  /* 0x000000000f087348 */ /* 0x023fea0003c00000 */
[----:B------:R-:W-:Y:S01]  /*ff90*/  VOTE.ANY R14, PT, P6 ;  /* 0x00000000000e7806 */ /* 0x000fe200030e0100 */
[----:B01---5:R-:W-:Y:S06]  /*ffa0*/  ENDCOLLECTIVE ;  /* 0x000000000000791b */ /* 0x023fec0003800000 */
.L_x_593:
[----:B------:R-:W-:Y:S05]  /*ffb0*/  BSYNC B0 ;  /* 0x0000000000007941 */ /* 0x000fea0003800000 */
.L_x_592:
[----:B------:R-:W-:Y:S02]  /*ffc0*/  IMAD.MOV.U32 R5, RZ, RZ, R14 ;  /* 0x000000ffff057224 */ /* 0x000fe400078e000e */
[----:B------:R-:W-:Y:S02]  /*ffd0*/  IMAD.MOV.U32 R13, RZ, RZ, R2 ;  /* 0x000000ffff0d7224 */ /* 0x000fe400078e0002 */
[----:B------:R-:W0:Y:S01]  /*ffe0*/  POPC R4, R5 ;  /* 0x0000000500047309 */ /* 0x000e220000000000 */
[----:B------:R-:W-:Y:S02]  /*fff0*/  IMAD.MOV.U32 R11, RZ, RZ, 0x1f ;  /* 0x0000001fff0b7424 */ /* 0x000fe400078e00ff */
[----:B------:R-:W-:Y:S02]  /*10000*/  IMAD.MOV.U32 R15, RZ, RZ, -0x1 ;  /* 0xffffffffff0f7424 */ /* 0x000fe400078e00ff */
[----:B0-----:R-:W-:-:S07]  /*10010*/  IMAD.MOV.U32 R12, RZ, RZ, R4 ;  /* 0x000000ffff0c7224 */ /* 0x001fce00078e0004 */
[----:B------:R-:W-:Y:S05]  /*10020*/  WARPSYNC.COLLECTIVE R15, `(.L_x_594) ;  /* 0x000000000f087348 */ /* 0x000fea0003c00000 */
[----:B------:R0:W1:Y:S02]  /*10030*/  SHFL.IDX P6, R14, R13, R12, R11 ;  /* 0x0000000c0d0e7389 */ /* 0x00006400000c000b */
[----:B01----:R-:W-:Y:S01]  /*10040*/  ENDCOLLECTIVE ;  /* 0x000000000000791b */ /* 0x003fe20003800000 */
.L_x_594:
[----:B------:R-:W-:Y:S01]  /*10050*/  IMAD.MOV.U32 R17, RZ, RZ, R14 ;  /* 0x000000ffff117224 */ /* 0x000fe200078e000e */
[----:B------:R-:W-:Y:S06]  /*10060*/  BRA `(.L_x_595) ;  /* 0xffffffdc00e87947 */ /* 0x000fec000383ffff */
.L_x_526:
[----:B------:R-:W-:Y:S01]  /*10070*/  BSSY B0, `(.L_x_596) ;  /* 0x0000007000007945 */ /* 0x000fe20003800000 */
[----:B------:R-:W-:Y:S02]  /*10080*/  IMAD.MOV.U32 R13, RZ, RZ, R3 ;  /* 0x000000ffff0d7224 */ /* 0x000fe400078e0003 */
[----:B------:R-:W-:Y:S02]  /*10090*/  IMAD.MOV.U32 R11, RZ, RZ, 0x1f ;  /* 0x0000001fff0b7424 */ /* 0x000fe400078e00ff */
[----:B------:R-:W-:-:S07]  /*100a0*/  IMAD.MOV.U32 R15, RZ, RZ, -0x1 ;  /* 0xffffffffff0f7424 */ /* 0x000fce00078e00ff */
[----:B-123-5:R-:W-:Y:S05]  /*100b0*/  WARPSYNC.COLLECTIVE R15, `(.L_x_597) ;  /* 0x000000000f087348 */ /* 0x02efea0003c00000 */
[----:B------:R0:W4:Y:S02]  /*100c0*/  SHFL.IDX P6, R14, R13, R12, R11 ;  /* 0x0000000c0d0e7389 */ /* 0x00012400000c000b */
[----:B012345:R-:W-:Y:S01]  /*100d0*/  ENDCOLLECTIVE ;  /* 0x000000000000791b */ /* 0x03ffe20003800000 */
.L_x_597:
[----:B------:R-:W-:Y:S05]  /*100e0*/  BSYNC B0 ;  /* 0x0000000000007941 */ /* 0x000fea0003800000 */
.L_x_596:
[----:B------:R-:W-:Y:S05]  /*100f0*/  BRA `(.L_x_525) ;  /* 0xffffffdc00e07947 */ /* 0x000fea000383ffff */
.L_x_530:
[----:B0-----:R0:W1:Y:S02]  /*10100*/  SYNCS.PHASECHK.TRANS64.TRYWAIT P0, [R0+URZ+0x22820], R3 ;  /* 0x02282003000075a7 */ /* 0x001064000800017f */
[----:B-1----:R-:W-:Y:S05]  /*10110*/  @!P0 NANOSLEEP.SYNCS 0x989680 ;  /* 0x009896800000895d */ /* 0x002fea0003900000 */
[----:B------:R-:W1:Y:S02]  /*10120*/  @!P0 SYNCS.PHASECHK.TRANS64 P0, [R0+URZ+0x22820], R3 ;  /* 0x02282003000085a7 */ /* 0x000e64000800007f */
[----:B-1----:R-:W-:Y:S05]  /*10130*/  @!P0 BRA `(.L_x_530) ;  /* 0xfffffffc00f08947 */ /* 0x002fea000383ffff */
[----:B------:R-:W-:Y:S05]  /*10140*/  BRA `(.L_x_598) ;  /* 0xffffffe000d47947 */ /* 0x000fea000383ffff */
.L_x_531:
[----:B------:R-:W1:Y:S01]  /*10150*/  S2R R2, SR_TID.X ;  /* 0x0000000000027919 */ /* 0x000e620000002100 */
[----:B------:R-:W-:Y:S01]  /*10160*/  BSSY B0, `(.L_x_599) ;  /* 0x000000a000007945 */ /* 0x000fe20003800000 */
[----:B------:R-:W-:Y:S02]  /*10170*/  IMAD.MOV.U32 R12, RZ, RZ, RZ ;  /* 0x000000ffff0c7224 */ /* 0x000fe400078e00ff */
[----:B------:R-:W-:Y:S02]  /*10180*/  IMAD.MOV.U32 R11, RZ, RZ, 0x1f ;  /* 0x0000001fff0b7424 */ /* 0x000fe400078e00ff */
[----:B------:R-:W-:Y:S01]  /*10190*/  IMAD.MOV.U32 R15, RZ, RZ, -0x1 ;  /* 0xffffffffff0f7424 */ /* 0x000fe200078e00ff */
[----:B-1----:R-:W-:-:S04]  /*101a0*/  SHF.R.U32.HI R2, RZ, 0x5, R2 ;  /* 0x00000005ff027819 */ /* 0x002fc80000011602 */
[----:B------:R-:W-:-:S05]  /*101b0*/  LOP3.LUT R2, R2, 0x3, RZ, 0xc0, !PT ;  /* 0x0000000302027812 */ /* 0x000fca00078ec0ff */
[----:B------:R-:W-:-:S07]  /*101c0*/  IMAD.MOV.U32 R13, RZ, RZ, R2 ;  /* 0x000000ffff0d7224 */ /* 0x000fce00078e0002 */
[----:B0----5:R-:W-:Y:S05]  /*101d0*/  WARPSYNC.COLLECTIVE R15, `(.L_x_600) ;  /* 0x000000000f087348 */ /* 0x021fea0003c00000 */
[----:B------:R1:W2:Y:S02]  /*101e0*/  SHFL.IDX P6, R14, R13, R12, R11 ;  /* 0x0000000c0d0e7389 */ /* 0x0002a400000c000b */
[----:B012--5:R-:W-:Y:S01]  /*101f0*/  ENDCOLLECTIVE ;  /* 0x000000000000791b */ /* 0x027fe20003800000 */
.L_x_600:
[----:B------:R-:W-:Y:S05]  /*10200*/  BSYNC B0 ;  /* 0x0000000000007941 */ /* 0x000fea0003800000 */
.L_x_599:
[----:B------:R-:W-:Y:S05]  /*10210*/  BRA `(.L_x_601) ;  /* 0xffffffe000bc7947 */ /* 0x000fea000383ffff */
.L_x_534:
[----:B------:R-:W-:Y:S01]  /*10220*/  BSSY B1, `(.L_x_602) ;  /* 0x0000006000017945 */ /* 0x000fe20003800000 */
[----:B------:R-:W-:-:S07]  /*10230*/  IMAD.MOV.U32 R15, RZ, RZ, -0x1 ;  /* 0xffffffffff0f7424 */ /* 0x000fce00078e00ff */
[----:B01---5:R-:W-:Y:S05]  /*10240*/  WARPSYNC.COLLECTIVE R15, `(.L_x_603) ;  /* 0x000000000f0c7348 */ /* 0x023fea0003c00000 */
[----:B------:R-:W-:Y:S02]  /*10250*/  ELECT P6, UR62, PT ;  /* 0x00000000003e782f */ /* 0x000fe400038c0000 */
[----:B------:R-:W-:Y:S01]  /*10260*/  MOV R14, UR62 ;  /* 0x0000003e000e7c02 */ /* 0x000fe20008000f00 */
[----:B01---5:R-:W-:Y:S10]  /*10270*/  ENDCOLLECTIVE ;  /* 0x000000000000791b */ /* 0x023ff40003800000 */
.L_x_603:
[----:B------:R-:W-:Y:S05]  /*10280*/  BSYNC B1 ;  /* 0x0000000000017941 */ /* 0x000fea0003800000 */
.L_x_602:
[----:B------:R-:W-:Y:S05]  /*10290*/  BRA `(.L_x_604) ;  /* 0xffffffe000b47947 */ /* 0x000fea000383ffff */
.L_x_536:
[----:B0-----:R0:W1:Y:S02]  /*102a0*/  SYNCS.PHASECHK.TRANS64.TRYWAIT P0, [R6+URZ], R5 ;  /* 0x00000005060075a7 */ /* 0x001064000800017f */
[----:B-1----:R-:W-:Y:S05]  /*102b0*/  @!P0 NANOSLEEP.SYNCS 0x989680 ;  /* 0x009896800000895d */ /* 0x002fea0003900000 */
[----:B------:R-:W1:Y:S02]  /*102c0*/  @!P0 SYNCS.PHASECHK.TRANS64 P0, [R6+URZ], R5 ;  /* 0x00000005060085a7 */ /* 0x000e64000800007f */
[----:B-1----:R-:W-:Y:S05]  /*102d0*/  @!P0 BRA `(.L_x_536) ;  /* 0xfffffffc00f08947 */ /* 0x002fea000383ffff */
[----:B------:R-:W-:Y:S05]  /*102e0*/  BRA `(.L_x_605) ;  /* 0xffffffe000f07947 */ /* 0x000fea000383ffff */
.L_x_537:
[----:B-1----:R1:W2:Y:S02]  /*102f0*/  SYNCS.PHASECHK.TRANS64.TRYWAIT P0, [R7+URZ], R2 ;  /* 0x00000002070075a7 */ /* 0x0022a4000800017f */
[----:B--2---:R-:W-:Y:S05]  /*10300*/  @!P0 NANOSLEEP.SYNCS 0x989680 ;  /* 0x009896800000895d */ /* 0x004fea0003900000 */
[----:B------:R-:W2:Y:S02]  /*10310*/  @!P0 SYNCS.PHASECHK.TRANS64 P0, [R7+URZ], R2 ;  /* 0x00000002070085a7 */ /* 0x000ea4000800007f */
[----:B--2---:R-:W-:Y:S05]  /*10320*/  @!P0 BRA `(.L_x_537) ;  /* 0xfffffffc00f08947 */ /* 0x004fea000383ffff */
[----:B------:R-:W-:Y:S05]  /*10330*/  BRA `(.L_x_606) ;  /* 0xffffffe000e47947 */ /* 0x000fea000383ffff */
.L_x_539:
[----:B--2---:R2:W3:Y:S02]  /*10340*/  SYNCS.PHASECHK.TRANS64.TRYWAIT P0, [R4+URZ], R5 ;  /* 0x00000005040075a7 */ /* 0x0044e4000800017f */
[----:B---3--:R-:W-:Y:S05]  /*10350*/  @!P0 NANOSLEEP.SYNCS 0x989680 ;  /* 0x009896800000895d */ /* 0x008fea0003900000 */
[----:B------:R-:W3:Y:S02]  /*10360*/  @!P0 SYNCS.PHASECHK.TRANS64 P0, [R4+URZ], R5 ;  /* 0x00000005040085a7 */ /* 0x000ee4000800007f */
[----:B---3--:R-:W-:Y:S05]  /*10370*/  @!P0 BRA `(.L_x_539) ;  /* 0xfffffffc00f08947 */ /* 0x008fea000383ffff */
[----:B------:R-:W-:Y:S05]  /*10380*/  BRA `(.L_x_607) ;  /* 0xffffffe000ec7947 */ /* 0x000fea000383ffff */
.L_x_608:
        /* <DEDUP_REMOVED lines=15> */
.L_x_6036:


//--------------------- .text._ZN7cutlass13device_kernelIN5flash11enable_sm90INS1_16FlashAttnFwdSm90INS1_25CollectiveMainloopFwdSm90ILi2EN4cute5tupleIJNS5_1CILi1EEES8_S8_EEENS6_IJNS7_ILi128EEENS7_ILi96EEENS7_ILi64EEEEEELi256ENS_10bfloat16_tEfNS_4arch4Sm90ELb0ELb0ELb0ELb1ELb0ELb1ELb0ELb1ELb0ELb1ELb0ELb0EEENS1_21CollectiveEpilogueFwdINS6_IJSA_NS7_ILi256EEESB_EEES9_SE_SG_Li256ELb1ELb1ELb0ELb0EEENS1_36VarlenDynamicPersistentTileSchedulerILi128ELi96ELi256ELi128ELb0ELb1ELb1ELb0ELb1ELb1EEEEEEEEEvNT_6ParamsE --------------------------
	.section	.text._ZN7cutlass13device_kernelIN5flash11enable_sm90INS1_16FlashAttnFwdSm90INS1_25CollectiveMainloopFwdSm90ILi2EN4cute5tupleIJNS5_1CILi1EEES8_S8_EEENS6_IJNS7_ILi128EEENS7_ILi96EEENS7_ILi64EEEEEELi256ENS_10bfloat16_tEfNS_4arch4Sm90ELb0ELb0ELb0ELb1ELb0ELb1ELb0ELb1ELb0ELb1ELb0ELb0EEENS1_21CollectiveEpilogueFwdINS6_IJSA_NS7_ILi256EEESB_EEES9_SE_SG_Li256ELb1ELb1ELb0ELb0EEENS1_36VarlenDynamicPersistentTileSchedulerILi128ELi96ELi256ELi128ELb0ELb1ELb1ELb0ELb1ELb1EEEEEEEEEvNT_6ParamsE,"ax",@progbits
	.align	128
.text._ZN7cutlass13device_kernelIN5flash11enable_sm90INS1_16FlashAttnFwdSm90INS1_25CollectiveMainloopFwdSm90ILi2EN4cute5tupleIJNS5_1CILi1EEES8_S8_EEENS6_IJNS7_ILi128EEENS7_ILi96EEENS7_ILi64EEEEEELi256ENS_10bfloat16_tEfNS_4arch4Sm90ELb0ELb0ELb0ELb1ELb0ELb1ELb0ELb1ELb0ELb1ELb0ELb0EEENS1_21CollectiveEpilogueFwdINS6_IJSA_NS7_ILi256EEESB_EEES9_SE_SG_Li256ELb1ELb1ELb0ELb0EEENS1_36VarlenDynamicPersistentTileSchedulerILi128ELi96ELi256ELi128ELb0ELb1ELb1ELb0ELb1ELb1EEEEEEEEEvNT_6ParamsE:
        .type           _ZN7cutlass13device_kernelIN5flash11enable_sm90INS1_16FlashAttnFwdSm90INS1_25CollectiveMainloopFwdSm90ILi2EN4cute5tupleIJNS5_1CILi1EEES8_S8_EEENS6_IJNS7_ILi128EEENS7_ILi96EEENS7_ILi64EEEEEELi256ENS_10bfloat16_tEfNS_4arch4Sm90ELb0ELb0ELb0ELb1ELb0ELb1ELb0ELb1ELb0ELb1ELb0ELb0EEENS1_21CollectiveEpilogueFwdINS6_IJSA_NS7_ILi256EEESB_EEES9_SE_SG_Li256ELb1ELb1ELb0ELb0EEENS1_36VarlenDynamicPersistentTileSchedulerILi128ELi96ELi256ELi128ELb0ELb1ELb1ELb0ELb1ELb1EEEEEEEEEvNT_6ParamsE,@function
        .size           _ZN7cutlass13device_kernelIN5flash11enable_sm90INS1_16FlashAttnFwdSm90INS1_25CollectiveMainloopFwdSm90ILi2EN4cute5tupleIJNS5_1CILi1EEES8_S8_EEENS6_IJNS7_ILi128EEENS7_ILi96EEENS7_ILi64EEEEEELi256ENS_10bfloat16_tEfNS_4arch4Sm90ELb0ELb0ELb0ELb1ELb0ELb1ELb0ELb1ELb0ELb1ELb0ELb0EEENS1_21CollectiveEpilogueFwdINS6_IJSA_NS7_ILi256EEESB_EEES9_SE_SG_Li256ELb1ELb1ELb0ELb0EEENS1_36VarlenDynamicPersistentTileSchedulerILi128ELi96ELi256ELi128ELb0ELb1ELb1ELb0ELb1ELb1EEEEEEEEEvNT_6ParamsE,(.L_x_6037 - _ZN7cutlass13device_kernelIN5flash11enable_sm90INS1_16FlashAttnFwdSm90INS1_25CollectiveMainloopFwdSm90ILi2EN4cute5tupleIJNS5_1CILi1EEES8_S8_EEENS6_IJNS7_ILi128EEENS7_ILi96EEENS7_ILi64EEEEEELi256ENS_10bfloat16_tEfNS_4arch4Sm90ELb0ELb0ELb0ELb1ELb0ELb1ELb0ELb1ELb0ELb1ELb0ELb0EEENS1_21CollectiveEpilogueFwdINS6_IJSA_NS7_ILi256EEESB_EEES9_SE_SG_Li256ELb1ELb1ELb0ELb0EEENS1_36VarlenDynamicPersistentTileSchedulerILi128ELi96ELi256ELi128ELb0ELb1ELb1ELb0ELb1ELb1EEEEEEEEEvNT_6ParamsE)
        .other          _ZN7cutlass13device_kernelIN5flash11enable_sm90INS1_16FlashAttnFwdSm90INS1_25CollectiveMainloopFwdSm90ILi2EN4cute5tupleIJNS5_1CILi1EEES8_S8_EEENS6_IJNS7_ILi128EEENS7_ILi96EEENS7_ILi64EEEEEELi256ENS_10bfloat16_tEfNS_4arch4Sm90ELb0ELb0ELb0ELb1ELb0ELb1ELb0ELb1ELb0ELb1ELb0ELb0EEENS1_21CollectiveEpilogueFwdINS6_IJSA_NS7_ILi256EEESB_EEES9_SE_SG_Li256ELb1ELb1ELb0ELb0EEENS1_36VarlenDynamicPersistentTileSchedulerILi128ELi96ELi256ELi128ELb0ELb1ELb1ELb0ELb1ELb1EEEEEEEEEvNT_6ParamsE,@"STO_CUDA_ENTRY STV_DEFAULT"
_ZN7cutlass13device_kernelIN5flash11enable_sm90INS1_16FlashAttnFwdSm90INS1_25CollectiveMainloopFwdSm90ILi2EN4cute5tupleIJNS5_1CILi1EEES8_S8_EEENS6_IJNS7_ILi128EEENS7_ILi96EEENS7_ILi64EEEEEELi256ENS_10bfloat16_tEfNS_4arch4Sm90ELb0ELb0ELb0ELb1ELb0ELb1ELb0ELb1ELb0ELb1ELb0ELb0EEENS1_21CollectiveEpilogueFwdINS6_IJSA_NS7_ILi256EEESB_EEES9_SE_SG_Li256ELb1ELb1ELb0ELb0EEENS1_36VarlenDynamicPersistentTileSchedulerILi128ELi96ELi256ELi128ELb0ELb1ELb1ELb0ELb1ELb1EEEEEEEEEvNT_6ParamsE:
[----:B------:R-:W0:Y:S02]  /*0000*/  LDC R1, c[0x0][0x28] ;  /* 0x00000a00ff017b82 */ /* 0x000e240000000800 */
[----:B0-----:R-:W-:Y:S01]  /*0010*/  VIADD R1, R1, 0xffffff98 ;  /* 0xffffff9801017836 */ /* 0x001fe20000000000 */
[----:B------:R-:W0:Y:S01]  /*0020*/  S2R R3, SR_TID.X ;  /* 0x0000000000037919 */ /* 0x000e220000002100 */
[----:B------:R-:W-:Y:S01]  /*0030*/  ELECT P0, URZ, PT ;  /* 0x00000000003f782f */ /* 0x000fe20003800000 */
[----:B------:R-:W-:Y:S01]  /*0040*/  BSSY B0, `(.L_x_609) ;  /* 0x0000013000007945 */ /* 0x000fe20003800000 */
[----:B0-----:R-:W-:-:S05]  /*0050*/  SHF.R.U32.HI R0, RZ, 0x5, R3 ;  /* 0x00000005ff007819 */ /* 0x001fca0000011603 */
[----:B------:R-:W0:Y:S02]  /*0060*/  SHFL.IDX PT, R2, R0, RZ, 0x1f ;  /* 0x00001fff00027589 */ /* 0x000e2400000e0000 */
[----:B0-----:R-:W-:-:S13]  /*0070*/  ISETP.EQ.AND P0, PT, R2, RZ, P0 ;  /* 0x000000ff0200720c */ /* 0x001fda0000702270 */
[----:B------:R-:W-:Y:S05]  /*0080*/  @!P0 BRA `(.L_x_610) ;  /* 0x0000000000388947 */ /* 0x000fea0003800000 */
[----:B------:R-:W-:Y:S02]  /*0090*/  ULDC.64 UR4, c[0x0][0x198] ;  /* 0x0000660000047ab9 */ /* 0x000fe40000000a00 */
[----:B------:R-:W-:Y:S02]  /*00a0*/  UIADD3 UR6, UP0, UR4, 0x370, URZ ;  /* 0x0000037004067890 */ /* 0x000fe4000ff1e03f */
[----:B------:R-:W-:Y:S02]  /*00b0*/  UIADD3 UR8, UP1, UR4, 0x470, URZ ;  /* 0x0000047004087890 */ /* 0x000fe4000ff3e03f */
[----:B------:R-:W-:Y:S02]  /*00c0*/  UIADD3 UR10, UP2, UR4, 0x570, URZ ;  /* 0x00000570040a7890 */ /* 0x000fe4000ff5e03f */
[----:B------:R-:W-:Y:S02]  /*00d0*/  UIADD3 UR4, UP3, UR4, 0x670, URZ ;  /* 0x0000067004047890 */ /* 0x000fe4000ff7e03f */
[----:B------:R-:W-:-:S02]  /*00e0*/  UIADD3.X UR7, URZ, UR5, URZ, UP0, !UPT ;  /* 0x000000053f077290 */ /* 0x000fc400087fe43f */
[----:B------:R-:W-:Y:S02]  /*00f0*/  UIADD3.X UR9, URZ, UR5, URZ, UP1, !UPT ;  /* 0x000000053f097290 */ /* 0x000fe40008ffe43f */
[----:B------:R-:W-:Y:S02]  /*0100*/  UIADD3.X UR11, URZ, UR5, URZ, UP2, !UPT ;  /* 0x000000053f0b7290 */ /* 0x000fe400097fe43f */
[----:B------:R-:W-:-:S03]  /*0110*/  UIADD3.X UR5, URZ, UR5, URZ, UP3, !UPT ;  /* 0x000000053f057290 */ /* 0x000fc60009ffe43f */
[----:B------:R0:W-:Y:S02]  /*0120*/  UTMACCTL.PF [UR6] ;  /* 0x00000000060079b9 */ /* 0x0001e40008040000 */
[----:B------:R0:W-:Y:S02]  /*0130*/  UTMACCTL.PF [UR8] ;  /* 0x00000000080079b9 */ /* 0x0001e40008040000 */
[----:B------:R0:W-:Y:S02]  /*0140*/  UTMACCTL.PF [UR10] ;  /* 0x000000000a0079b9 */ /* 0x0001e40008040000 */
[----:B------:R0:W-:Y:S02]  /*0150*/  UTMACCTL.PF [UR4] ;  /* 0x00000000040079b9 */ /* 0x0001e40008040000 */
[----:B0-----:R-:W-:Y:S01]  /*0160*/  NOP ;  /* 0x0000000000007918 */ /* 0x001fe20000000000 */
.L_x_610:
[----:B------:R-:W-:Y:S05]  /*0170*/  BSYNC B0 ;  /* 0x0000000000007941 */ /* 0x000fea0003800000 */
.L_x_609:
[----:B------:R-:W-:Y:S01]  /*0180*/  VOTEU.ANY UP0, P0 ;  /* 0x00000000003f7886 */ /* 0x000fe20000000100 */
[----:B------:R-:W0:Y:S01]  /*0190*/  SHFL.IDX PT, R2, R0, RZ, 0x1f ;  /* 0x00001fff00027589 */ /* 0x000e2200000e0000 */
[----:B------:R-:W-:Y:S01]  /*01a0*/  UMOV UR4, 0x80 ;  /* 0x0000008000047882 */ /* 0x000fe20000000000 */
[----:B------:R-:W-:Y:S01]  /*01b0*/  UMOV UR7, 0x100 ;  /* 0x0000010000077882 */ /* 0x000fe20000000000 */
[----:B------:R-:W-:Y:S01]  /*01c0*/  SHF.R.U32.HI R3, RZ, 0x7, R3 ;  /* 0x00000007ff037819 */ /* 0x000fe20000011603 */
[----:B------:R-:W1:Y:S01]  /*01d0*/  @UP0 S2UR UR8, SR_CgaCtaId ;  /* 0x00000000000809c3 */ /* 0x000e620000008800 */
[----:B------:R-:W-:Y:S01]  /*01e0*/  @UP0 UMOV UR6, 0x400 ;  /* 0x0000040000060882 */ /* 0x000fe20000000000 */
[----:B------:R-:W-:-:S04]  /*01f0*/  @UP0 UIADD3 UR4, -UR4, 0x100000, URZ ;  /* 0x0010000004040890 */ /* 0x000fc8000fffe13f */
[----:B------:R-:W-:Y:S02]  /*0200*/  @UP0 USHF.L.U32 UR5, UR4, 0xb, URZ ;  /* 0x0000000b04050899 */ /* 0x000fe4000800063f */
[----:B------:R-:W-:Y:S01]  /*0210*/  @UP0 USHF.L.U32 UR4, UR4, 0x1, URZ ;  /* 0x0000000104040899 */ /* 0x000fe2000800063f */
[----:B------:R-:W-:Y:S01]  /*0220*/  VOTEU.ANY UP1, P0 ;  /* 0x00000000003f7886 */ /* 0x000fe20000020100 */
[----:B0-----:R-:W-:Y:S02]  /*0230*/  ISETP.NE.AND P1, PT, R2, RZ, PT ;  /* 0x000000ff0200720c */ /* 0x001fe40003f25270 */
[----:B------:R0:W2:Y:S01]  /*0240*/  SHFL.IDX PT, R2, R3, RZ, 0x1f ;  /* 0x00001fff03027589 */ /* 0x0000a200000e0000 */
[----:B-1----:R-:W-:Y:S02]  /*0250*/  @UP0 ULEA UR8, UR8, UR6, 0x18 ;  /* 0x0000000608080291 */ /* 0x002fe4000f8ec03f */
[----:B------:R-:W-:-:S04]  /*0260*/  @UP0 UIADD3 UR6, -UR7, 0x100000, URZ ;  /* 0x0010000007060890 */ /* 0x000fc8000fffe13f */
[----:B------:R-:W-:Y:S02]  /*0270*/  @UP0 USHF.L.U32 UR7, UR6, 0xb, URZ ;  /* 0x0000000b06070899 */ /* 0x000fe4000800063f */
[----:B------:R-:W-:Y:S01]  /*0280*/  @UP0 USHF.L.U32 UR6, UR6, 0x1, URZ ;  /* 0x0000000106060899 */ /* 0x000fe2000800063f */
[----:B------:R-:W-:Y:S01]  /*0290*/  VOTEU.ANY UP0, P0 ;  /* 0x00000000003f7886 */ /* 0x000fe20000000100 */
[----:B------:R-:W1:Y:S04]  /*02a0*/  FENCE.VIEW.ASYNC.S ;  /* 0x00000000000073c6 */ /* 0x000e680000000000 */
[----:B-1----:R0:W1:Y:S06]  /*02b0*/  @UP0 SYNCS.EXCH.64 URZ, [UR8+0x22800], UR4 ;  /* 0x02280004083f05b2 */ /* 0x00206c0008000100 */
[----:B------:R0:W3:Y:S02]  /*02c0*/  @UP1 SYNCS.EXCH.64 URZ, [UR8+0x22820], UR6 ;  /* 0x02282006083f15b2 */ /* 0x0000e40008000100 */
[----:B0-----:R-:W-:Y:S05]  /*02d0*/  @P1 BRA `(.L_x_611) ;  /* 0x0000000000481947 */ /* 0x001fea0003800000 */
[----:B------:R-:W0:Y:S01]  /*02e0*/  S2UR UR5, SR_CgaCtaId ;  /* 0x00000000000579c3 */ /* 0x000e220000008800 */
        /* <DEDUP_REMOVED lines=15> */
[----:B------:R0:W0:Y:S01]  /*03e0*/  SYNCS.EXCH.64 URZ, [UR8+0x22848], UR6 ;  /* 0x02284806083f75b2 */ /* 0x0000220008000100 */
[----:B------:R-:W-:Y:S01]  /*03f0*/  NOP ;  /* 0x0000000000007918 */ /* 0x000fe20000000000 */
.L_x_611:
[----:B------:R-:W5:Y:S01]  /*0400*/  SHFL.IDX PT, R3, R0, RZ, 0x1f ;  /* 0x00001fff00037589 */ /* 0x000f6200000e0000 */
[----:B------:R-:W-:Y:S01]  /*0410*/  NOP ;  /* 0x0000000000007918 */ /* 0x000fe20000000000 */
[----:B-----5:R-:W-:-:S13]  /*0420*/  ISETP.NE.AND P0, PT, R3, RZ, PT ;  /* 0x000000ff0300720c */ /* 0x020fda0003f05270 */
        /* <DEDUP_REMOVED lines=17> */
[----:B------:R0:W0:Y:S01]  /*0540*/  SYNCS.EXCH.64 URZ, [UR8+0x22868], UR6 ;  /* 0x02286806083f75b2 */ /* 0x0000220008000100 */
[----:B------:R-:W-:Y:S01]  /*0550*/  NOP ;  /* 0x0000000000007918 */ /* 0x000fe20000000000 */
.L_x_612:
[----:B------:R-:W5:Y:S01]  /*0560*/  SHFL.IDX PT, R3, R0, RZ, 0x1f ;  /* 0x00001fff00037589 */ /* 0x000f6200000e0000 */
[----:B------:R-:W-:Y:S01]  /*0570*/  NOP ;  /* 0x0000000000007918 */ /* 0x000fe20000000000 */
[----:B-----5:R-:W-:-:S13]  /*0580*/  ISETP.NE.AND P0, PT, R3, RZ, PT ;  /* 0x000000ff0300720c */ /* 0x020fda0003f05270 */
        /* <DEDUP_REMOVED lines=13> */
[----:B------:R0:W0:Y:S01]  /*0660*/  SYNCS.EXCH.64 URZ, [UR6+0x22888], UR4 ;  /* 0x02288804063f75b2 */ /* 0x0000220008000100 */
[----:B------:R-:W-:Y:S01]  /*0670*/  NOP ;  /* 0x0000000000007918 */ /* 0x000fe20000000000 */
.L_x_613:
        /* <DEDUP_REMOVED lines=22> */
.L_x_614:
        /* <DEDUP_REMOVED lines=22> */
.L_x_615:
[----:B--2---:R-:W-:Y:S01]  /*0940*/  ISETP.NE.AND P0, PT, R2, RZ, PT ;  /* 0x000000ff0200720c */ /* 0x004fe20003f05270 */
[----:B------:R-:W-:Y:S01]  /*0950*/  IMAD.MOV.U32 R2, RZ, RZ, 0x1 ;  /* 0x00000001ff027424 */ /* 0x000fe200078e00ff */
[----:B------:R-:W-:Y:S01]  /*0960*/  NOP ;  /* 0x0000000000007918 */ /* 0x000fe20000000000 */
[----:B------:R-:W-:Y:S01]  /*0970*/  ULDC.64 UR40, c[0x0][0x208] ;  /* 0x0000820000287ab9 */ /* 0x000fe20000000a00 */
[----:B------:R-:W-:Y:S02]  /*0980*/  BSSY B9, `(.L_x_616) ;  /* 0x0001609000097945 */ /* 0x000fe40003800000 */
[----:B------:R-:W-:-:S05]  /*0990*/  SEL R2, R2, 0x2, !P0 ;  /* 0x0000000202027807 */ /* 0x000fca0004000000 */
[----:B------:R2:W-:Y:S01]  /*09a0*/  STL [R1+0x60], R2 ;  /* 0x0000600201007387 */ /* 0x0005e20000100800 */
[----:B01-34-:R-:W-:Y:S06]  /*09b0*/  BAR.SYNC.DEFER_BLOCKING 0x0 ;  /* 0x0000000000007b1d */ /* 0x01bfec0000010000 */
[----:B------:R-:W-:Y:S05]  /*09c0*/  @!P0 BRA `(.L_x_617) ;  /* 0x000000e800d08947 */ /* 0x000fea0003800000 */
.L_x_618:
        /* <DEDUP_REMOVED lines=8> */
[----:B-1----:R-:W-:-:S06]  /*0a50*/  ULEA UR4, UR5, UR4, 0x18 ;  /* 0x0000000405047291 */ /* 0x002fcc000f8ec03f */
[----:B------:R-:W-:Y:S01]  /*0a60*/  IMAD.U32 R18, RZ, RZ, UR4 ;  /* 0x00000004ff127e24 */ /* 0x000fe2000f8e00ff */
[----:B0-----:R-:W-:Y:S01]  /*0a70*/  SHF.R.U32.HI R0, RZ, 0x7, R0 ;  /* 0x00000007ff007819 */ /* 0x001fe20000011600 */
[----:B------:R-:W-:-:S03]  /*0a80*/  ULDC UR4, c[0x0][0xc3c] ;  /* 0x00030f0000047ab9 */ /* 0x000fc60000000800 */
[----:B------:R-:W-:-:S13]  /*0a90*/  ISETP.NE.AND P0, PT, R0, 0x1, PT ;  /* 0x000000010000780c */ /* 0x000fda0003f05270 */
[----:B------:R-:W-:Y:S08]  /*0aa0*/  @!P0 BAR.ARV 0x9, 0x100 ;  /* 0x0244000000008b1d */ /* 0x000ff00000002000 */
[----:B------:R-:W-:Y:S06]  /*0ab0*/  BAR.SYNC.DEFER_BLOCKING 0x5, 0x180 ;  /* 0x0146000000007b1d */ /* 0x000fec0000010000 */
[----:B------:R-:W0:Y:S02]  /*0ac0*/  LDS.128 R88, [R18+0x228d0] ;  /* 0x0228d00012587984 */ /* 0x000e240000000c00 */
[----:B------:R-:W-:Y:S06]  /*0ad0*/  BAR.ARV 0x4, 0x180 ;  /* 0x0106000000007b1d */ /* 0x000fec0000002000 */
[----:B0-----:R-:W-:-:S13]  /*0ae0*/  ISETP.GE.AND P0, PT, R91, UR4, PT ;  /* 0x000000045b007c0c */ /* 0x001fda000bf06270 */
[----:B------:R-:W-:Y:S05]  /*0af0*/  @P0 BRA `(.L_x_619) ;  /* 0x0000015c00c40947 */ /* 0x000fea0003800000 */
[----:B------:R-:W3:Y:S01]  /*0b00*/  LDL.LU R11, [R1+0x60] ;  /* 0x00006000010b7983 */ /* 0x000ee20000300800 */
[----:B------:R-:W0:Y:S02]  /*0b10*/  S2R R0, SR_TID.X ;  /* 0x0000000000007919 */ /* 0x000e240000002100 */
[----:B0-----:R-:W-:-:S05]  /*0b20*/  VIADD R10, R0, 0xffffff80 ;  /* 0xffffff80000a7836 */ /* 0x001fca0000000000 */
[----:B------:R-:W-:-:S04]  /*0b30*/  SHF.R.S32.HI R0, RZ, 0x1f, R10 ;  /* 0x0000001fff007819 */ /* 0x000fc8000001140a */
[----:B------:R-:W-:-:S04]  /*0b40*/  LEA.HI R3, R0, R10, RZ, 0x7 ;  /* 0x0000000a00037211 */ /* 0x000fc800078f38ff */
[----:B------:R-:W-:-:S05]  /*0b50*/  LOP3.LUT R230, R3, 0xffffff80, RZ, 0xc0, !PT ;  /* 0xffffff8003e67812 */ /* 0x000fca00078ec0ff */
[----:B------:R-:W-:-:S05]  /*0b60*/  IMAD.IADD R230, R10, 0x1, -R230 ;  /* 0x000000010ae67824 */ /* 0x000fca00078e0ae6 */
[----:B------:R-:W-:-:S04]  /*0b70*/  SHF.R.S32.HI R7, RZ, 0x1f, R230 ;  /* 0x0000001fff077819 */ /* 0x000fc800000114e6 */
[----:B------:R-:W-:-:S04]  /*0b80*/  LEA.HI R6, R7, R230, RZ, 0x2 ;  /* 0x000000e607067211 */ /* 0x000fc800078f10ff */
[--C-:B------:R-:W-:Y:S02]  /*0b90*/  SHF.R.S32.HI R4, RZ, 0x2, R6.reuse ;  /* 0x00000002ff047819 */ /* 0x100fe40000011406 */
[----:B------:R-:W-:Y:S02]  /*0ba0*/  SHF.R.S32.HI R5, RZ, 0x1f, R6 ;  /* 0x0000001fff057819 */ /* 0x000fe40000011406 */
[----:B------:R-:W-:Y:S02]  /*0bb0*/  SHF.R.S32.HI R234, RZ, 0x7, R3 ;  /* 0x00000007ffea7819 */ /* 0x000fe40000011403 */
[----:B------:R-:W-:Y:S02]  /*0bc0*/  LEA.HI R5, R5, R4, RZ, 0x3 ;  /* 0x0000000405057211 */ /* 0x000fe400078f18ff */
[----:B--2---:R-:W-:Y:S02]  /*0bd0*/  LEA.HI R2, R0, R10, RZ, 0x4 ;  /* 0x0000000a00027211 */ /* 0x004fe400078f20ff */
[----:B------:R-:W-:-:S02]  /*0be0*/  LOP3.LUT R9, R5, 0xfffffff8, RZ, 0xc0, !PT ;  /* 0xfffffff805097812 */ /* 0x000fc400078ec0ff */
[----:B------:R-:W-:Y:S02]  /*0bf0*/  LEA.HI R7, R7, R230, RZ, 0x5 ;  /* 0x000000e607077211 */ /* 0x000fe400078f28ff */
[----:B------:R-:W-:Y:S02]  /*0c00*/  LEA.HI R3, R3, R234, RZ, 0x1 ;  /* 0x000000ea03037211 */ /* 0x000fe400078f08ff */
[----:B------:R-:W-:Y:S01]  /*0c10*/  SHF.R.S32.HI R5, RZ, 0x4, R2 ;  /* 0x00000004ff057819 */ /* 0x000fe20000011402 */
[----:B------:R-:W-:Y:S01]  /*0c20*/  IMAD.IADD R8, R4, 0x1, -R9 ;  /* 0x0000000104087824 */ /* 0x000fe200078e0a09 */
[----:B------:R-:W-:Y:S02]  /*0c30*/  SHF.R.S32.HI R7, RZ, 0x5, R7 ;  /* 0x00000005ff077819 */ /* 0x000fe40000011407 */
[----:B------:R-:W-:Y:S02]  /*0c40*/  LOP3.LUT R3, R3, 0x3fffffe, RZ, 0xc0, !PT ;  /* 0x03fffffe03037812 */ /* 0x000fe400078ec0ff */
[----:B------:R-:W-:-:S02]  /*0c50*/  LOP3.LUT R4, R2, 0x3fffff0, RZ, 0xc0, !PT ;  /* 0x03fffff002047812 */ /* 0x000fc400078ec0ff */
[----:B------:R-:W-:Y:S01]  /*0c60*/  LEA.HI R2, R2, R5, RZ, 0x1 ;  /* 0x0000000502027211 */ /* 0x000fe200078f08ff */
[----:B------:R-:W-:Y:S01]  /*0c70*/  IMAD R8, R7, 0x10, R8 ;  /* 0x0000001007087824 */ /* 0x000fe200078e0208 */
[-C--:B------:R-:W-:Y:S01]  /*0c80*/  LEA.HI R211, R0, R10.reuse, RZ, 0x5 ;  /* 0x0000000a00d37211 */ /* 0x080fe200078f28ff */
[----:B------:R-:W-:Y:S01]  /*0c90*/  IMAD.IADD R3, R234, 0x1, -R3 ;  /* 0x00000001ea037824 */ /* 0x000fe200078e0a03 */
[----:B------:R-:W-:Y:S01]  /*0ca0*/  LOP3.LUT R2, R2, 0x1ffffffe, RZ, 0xc0, !PT ;  /* 0x1ffffffe02027812 */ /* 0x000fe200078ec0ff */
[----:B------:R-:W-:Y:S01]  /*0cb0*/  IMAD.IADD R4, R10, 0x1, -R4 ;  /* 0x000000010a047824 */ /* 0x000fe200078e0a04 */
[----:B------:R-:W-:Y:S01]  /*0cc0*/  SHF.R.S32.HI R211, RZ, 0x5, R211 ;  /* 0x00000005ffd37819 */ /* 0x000fe200000114d3 */
[----:B------:R-:W-:Y:S01]  /*0cd0*/  IMAD R235, R3, 0x40, R8 ;  /* 0x0000004003eb7824 */ /* 0x000fe200078e0208 */
[----:B------:R-:W-:Y:S01]  /*0ce0*/  LEA.HI R3, R0, R10, RZ, 0x2 ;  /* 0x0000000a00037211 */ /* 0x000fe200078f10ff */
[----:B------:R-:W-:Y:S02]  /*0cf0*/  IMAD.IADD R2, R5, 0x1, -R2 ;  /* 0x0000000105027824 */ /* 0x000fe400078e0a02 */
[----:B------:R-:W-:Y:S01]  /*0d00*/  IMAD R5, R211, 0x10, R4 ;  /* 0x00000010d3057824 */ /* 0x000fe200078e0204 */
[----:B------:R-:W-:-:S02]  /*0d10*/  LOP3.LUT R4, R3, 0xfffffffc, RZ, 0xc0, !PT ;  /* 0xfffffffc03047812 */ /* 0x000fc400078ec0ff */
[----:B------:R-:W-:-:S03]  /*0d20*/  LEA.HI R0, R0, R10, RZ, 0x3 ;  /* 0x0000000a00007211 */ /* 0x000fc600078f18ff */
[----:B------:R-:W-:Y:S01]  /*0d30*/  IMAD.IADD R4, R10, 0x1, -R4 ;  /* 0x000000010a047824 */ /* 0x000fe200078e0a04 */
[----:B------:R-:W-:Y:S02]  /*0d40*/  LOP3.LUT R216, R0, 0xfffffff8, RZ, 0xc0, !PT ;  /* 0xfffffff800d87812 */ /* 0x000fe400078ec0ff */
[----:B------:R-:W-:Y:S02]  /*0d50*/  SHF.R.S32.HI R228, RZ, 0x3, R0 ;  /* 0x00000003ffe47819 */ /* 0x000fe40000011400 */
[--C-:B------:R-:W-:Y:S02]  /*0d60*/  SHF.R.S32.HI R19, RZ, 0x2, R3.reuse ;  /* 0x00000002ff137819 */ /* 0x100fe40000011403 */
[----:B------:R-:W-:Y:S02]  /*0d70*/  LEA.HI R0, R4, R4, RZ, 0x1 ;  /* 0x0000000404007211 */ /* 0x000fe400078f08ff */
[----:B------:R-:W-:Y:S01]  /*0d80*/  SHF.R.S32.HI R8, RZ, 0x1f, R3 ;  /* 0x0000001fff087819 */ /* 0x000fe20000011403 */
[----:B------:R-:W-:Y:S01]  /*0d90*/  VIADD R222, R19, 0x40 ;  /* 0x0000004013de7836 */ /* 0x000fe20000000000 */
[----:B------:R-:W-:Y:S01]  /*0da0*/  LOP3.LUT R3, R0, 0x1ffffffe, RZ, 0xc0, !PT ;  /* 0x1ffffffe00037812 */ /* 0x000fe200078ec0ff */
[----:B------:R-:W-:-:S04]  /*0db0*/  IMAD.IADD R216, R10, 0x1, -R216 ;  /* 0x000000010ad87824 */ /* 0x000fc800078e0ad8 */
[----:B------:R-:W-:Y:S01]  /*0dc0*/  IMAD.IADD R0, R4, 0x1, -R3 ;  /* 0x0000000104007824 */ /* 0x000fe200078e0a03 */
[----:B------:R-:W-:Y:S01]  /*0dd0*/  SHF.R.S32.HI R3, RZ, 0x1f, R222 ;  /* 0x0000001fff037819 */ /* 0x000fe200000114de */
[----:B------:R-:W-:-:S03]  /*0de0*/  IMAD.SHL.U32 R209, R216, 0x8, RZ ;  /* 0x00000008d8d17824 */ /* 0x000fc600078e00ff */
[----:B------:R-:W-:Y:S01]  /*0df0*/  LEA.HI R3, R3, R222, RZ, 0x3 ;  /* 0x000000de03037211 */ /* 0x000fe200078f18ff */
[----:B------:R-:W-:-:S04]  /*0e00*/  VIADD R215, R209, 0xc0 ;  /* 0x000000c0d1d77836 */ /* 0x000fc80000000000 */
[----:B------:R-:W-:Y:S02]  /*0e10*/  IMAD.SHL.U32 R3, R3, 0x40, RZ ;  /* 0x0000004003037824 */ /* 0x000fe400078e00ff */
[----:B------:R-:W-:-:S03]  /*0e20*/  IMAD R9, R5, 0x8, R2 ;  /* 0x0000000805097824 */ /* 0x000fc600078e0202 */
[----:B------:R-:W-:Y:S02]  /*0e30*/  LOP3.LUT R212, R3, 0xfffffe00, RZ, 0xc0, !PT ;  /* 0xfffffe0003d47812 */ /* 0x000fe400078ec0ff */
[----:B------:R-:W-:Y:S01]  /*0e40*/  SHF.R.S32.HI R3, RZ, 0x1f, R215 ;  /* 0x0000001fff037819 */ /* 0x000fe200000114d7 */
[----:B------:R-:W-:Y:S02]  /*0e50*/  IMAD.SHL.U32 R3, R9, 0x8, RZ ;  /* 0x0000000809037824 */ /* 0x000fe400078e00ff */
[----:B------:R-:W-:-:S03]  /*0e60*/  IMAD.SHL.U32 R210, R222, 0x40, RZ ;  /* 0x00000040ded27824 */ /* 0x000fc600078e00ff */
[----:B------:R0:W-:Y:S01]  /*0e70*/  STL [R1+0x4], R3 ;  /* 0x0000040301007387 */ /* 0x0001e20000100800 */
[----:B------:R-:W-:Y:S01]  /*0e80*/  IMAD.SHL.U32 R16, R4, 0x8, RZ ;  /* 0x0000000804107824 */ /* 0x000fe200078e00ff */
[----:B------:R-:W-:Y:S01]  /*0e90*/  LOP3.LUT R210, R210, 0x1c0, RZ, 0xc0, !PT ;  /* 0x000001c0d2d27812 */ /* 0x000fe200078ec0ff */
[----:B------:R-:W-:Y:S01]  /*0ea0*/  IMAD.SHL.U32 R22, R4, 0x4, RZ ;  /* 0x0000000404167824 */ /* 0x000fe200078e00ff */
[----:B------:R-:W-:Y:S02]  /*0eb0*/  SHF.R.S32.HI R4, RZ, 0x1f, R209 ;  /* 0x0000001fff047819 */ /* 0x000fe400000114d1 */
[----:B------:R-:W-:Y:S01]  /*0ec0*/  LEA.HI R8, R8, R19, RZ, 0x3 ;  /* 0x0000001308087211 */ /* 0x000fe200078f18ff */
[----:B------:R-:W-:Y:S01]  /*0ed0*/  VIADD R202, R22, 0x10 ;  /* 0x0000001016ca7836 */ /* 0x000fe20000000000 */
[----:B------:R-:W-:Y:S02]  /*0ee0*/  SHF.R.U32.HI R4, RZ, 0x3, R210 ;  /* 0x00000003ff047819 */ /* 0x000fe400000116d2 */
[----:B------:R-:W-:Y:S01]  /*0ef0*/  LOP3.LUT R7, R210, 0x38, R16, 0xf8, !PT ;  /* 0x00000038d2077812 */ /* 0x000fe200078ef810 */
[C---:B------:R-:W-:Y:S01]  /*0f00*/  VIADD R214, R209.reuse, 0x40 ;  /* 0x00000040d1d67836 */ /* 0x040fe20000000000 */
[----:B------:R-:W-:Y:S01]  /*0f10*/  LOP3.LUT R8, R8, 0xfffffff8, RZ, 0xc0, !PT ;  /* 0xfffffff808087812 */ /* 0x000fe200078ec0ff */
[----:B------:R-:W-:Y:S01]  /*0f20*/  VIADD R213, R209, 0x80 ;  /* 0x00000080d1d57836 */ /* 0x000fe20000000000 */
[----:B------:R-:W-:-:S02]  /*0f30*/  LOP3.LUT R5, R6, 0x7ffffffc, RZ, 0xc0, !PT ;  /* 0x7ffffffc06057812 */ /* 0x000fc400078ec0ff */
[----:B------:R-:W-:Y:S02]  /*0f40*/  LOP3.LUT R7, R212, R7, R4, 0xf6, !PT ;  /* 0x00000007d4077212 */ /* 0x000fe400078ef604 */
[----:B------:R-:W-:Y:S01]  /*0f50*/  SHF.R.S32.HI R231, RZ, 0x1f, R202 ;  /* 0x0000001fffe77819 */ /* 0x000fe200000114ca */
[----:B------:R-:W-:Y:S01]  /*0f60*/  IMAD.MOV.U32 R223, RZ, RZ, RZ ;  /* 0x000000ffffdf7224 */ /* 0x000fe200078e00ff */
[----:B------:R-:W-:Y:S01]  /*0f70*/  SHF.R.S32.HI R6, RZ, 0x1f, R214 ;  /* 0x0000001fff067819 */ /* 0x000fe200000114d6 */
[----:B------:R-:W-:Y:S01]  /*0f80*/  IMAD.MOV.U32 R2, RZ, RZ, RZ ;  /* 0x000000ffff027224 */ /* 0x000fe200078e00ff */
[----:B------:R-:W-:Y:S01]  /*0f90*/  CS2R R200, SRZ ;  /* 0x0000000000c87805 */ /* 0x000fe2000001ff00 */
[----:B------:R-:W-:Y:S01]  /*0fa0*/  IMAD.MOV.U32 R208, RZ, RZ, RZ ;  /* 0x000000ffffd07224 */ /* 0x000fe200078e00ff */
[----:B------:R-:W-:Y:S01]  /*0fb0*/  SHF.R.S32.HI R225, RZ, 0x1f, R19 ;  /* 0x0000001fffe17819 */ /* 0x000fe20000011413 */
[----:B------:R-:W-:Y:S01]  /*0fc0*/  IMAD.IADD R227, R19, 0x1, -R8 ;  /* 0x0000000113e37824 */ /* 0x000fe200078e0a08 */
[----:B------:R-:W-:Y:S01]  /*0fd0*/  SHF.R.S32.HI R17, RZ, 0x1f, R16 ;  /* 0x0000001fff117819 */ /* 0x000fe20000011410 */
[----:B------:R-:W-:Y:S01]  /*0fe0*/  IMAD.SHL.U32 R232, R202, 0x2, RZ ;  /* 0x00000002cae87824 */ /* 0x000fe200078e00ff */
[----:B------:R-:W-:Y:S01]  /*0ff0*/  SHF.R.S32.HI R6, RZ, 0x1f, R213 ;  /* 0x0000001fff067819 */ /* 0x000fe200000114d5 */
[----:B------:R-:W-:Y:S01]  /*1000*/  IMAD.IADD R236, R230, 0x1, -R5 ;  /* 0x00000001e6ec7824 */ /* 0x000fe200078e0a05 */
[----:B------:R-:W-:Y:S01]  /*1010*/  SHF.L.U64.HI R231, R202, 0x1, R231 ;  /* 0x00000001cae77819 */ /* 0x000fe200000102e7 */
[----:B------:R-:W-:-:S02]  /*1020*/  IMAD R233, R7, 0x2, R18 ;  /* 0x0000000207e97824 */ /* 0x000fc400078e0212 */
[----:B------:R-:W-:Y:S01]  /*1030*/  IMAD R237, R0, 0x8, R235 ;  /* 0x0000000800ed7824 */ /* 0x000fe200078e02eb */
[----:B0--3--:R-:W-:-:S07]  /*1040*/  LOP3.LUT R203, R11, 0x1, RZ, 0xfc, !PT ;  /* 0x000000010bcb7812 */ /* 0x009fce00078efcff */
.L_x_752:
[----:B0-----:R-:W0:Y:S02]  /*1050*/  LDC.64 R4, c[0x0][0xc88] ;  /* 0x00032200ff047b82 */ /* 0x001e240000000a00 */
[----:B0-----:R-:W-:-:S05]  /*1060*/  IMAD.WIDE R4, R91, 0x4, R4 ;  /* 0x000000045b047825 */ /* 0x001fca00078e0204 */
[----:B--2---:R-:W2:Y:S01]  /*1070*/  LDG.E R221, desc[UR40][R4.64] ;  /* 0x0000002804dd7981 */ /* 0x004ea2000c1e1900 */
[----:B------:R-:W-:Y:S05]  /*1080*/  YIELD ;  /* 0x0000000000007946 */ /* 0x000fea0003800000 */
[----:B------:R-:W-:Y:S01]  /*1090*/  ULDC.64 UR4, c[0x0][0xa28] ;  /* 0x00028a0000047ab9 */ /* 0x000fe20000000a00 */
[----:B------:R-:W-:Y:S01]  /*10a0*/  ULDC.64 UR8, c[0x0][0xa18] ;  /* 0x0002860000087ab9 */ /* 0x000fe20000000a00 */
[----:B------:R-:W-:Y:S01]  /*10b0*/  ISETP.NE.U32.AND P1, PT, RZ, UR4, PT ;  /* 0x00000004ff007c0c */ /* 0x000fe2000bf25070 */
[----:B------:R-:W-:Y:S01]  /*10c0*/  ULDC.64 UR6, c[0x0][0xa08] ;  /* 0x0002820000067ab9 */ /* 0x000fe20000000a00 */
[----:B------:R-:W-:Y:S01]  /*10d0*/  IMAD.MOV.U32 R3, RZ, RZ, RZ ;  /* 0x000000ffff037224 */ /* 0x000fe200078e00ff */
[----:B------:R-:W-:Y:S01]  /*10e0*/  ISETP.NE.U32.AND P0, PT, RZ, UR6, PT ;  /* 0x00000006ff007c0c */ /* 0x000fe2000bf05070 */
[----:B------:R-:W-:Y:S01]  /*10f0*/  IMAD.MOV.U32 R31, RZ, RZ, RZ ;  /* 0x000000ffff1f7224 */ /* 0x000fe200078e00ff */
[----:B------:R-:W-:-:S02]  /*1100*/  ISETP.NE.AND.EX P1, PT, RZ, UR5, PT, P1 ;  /* 0x00000005ff007c0c */ /* 0x000fc4000bf25310 */
[----:B------:R-:W-:Y:S02]  /*1110*/  ISETP.NE.AND.EX P0, PT, RZ, UR7, PT, P0 ;  /* 0x00000007ff007c0c */ /* 0x000fe4000bf05300 */
[----:B--2---:R-:W-:Y:S01]  /*1120*/  SHF.R.S32.HI R229, RZ, 0x1f, R221 ;  /* 0x0000001fffe57819 */ /* 0x004fe200000114dd */
[----:B------:R-:W-:-:S08]  /*1130*/  IMAD.SHL.U32 R219, R221, 0x4, RZ ;  /* 0x00000004dddb7824 */ /* 0x000fd000078e00ff */
[C---:B------:R-:W-:Y:S02]  /*1140*/  @P1 LEA R6, P2, R221.reuse, UR4, 0x2 ;  /* 0x00000004dd061c11 */ /* 0x040fe4000f8410ff */
[C-C-:B------:R-:W-:Y:S02]  /*1150*/  SHF.L.U64.HI R220, R221.reuse, 0x2, R229.reuse ;  /* 0x00000002dddc7819 */ /* 0x140fe400000102e5 */
[----:B------:R-:W-:Y:S02]  /*1160*/  @P1 LEA.HI.X R7, R221, UR5, R229, 0x2, P2 ;  /* 0x00000005dd071c11 */ /* 0x000fe400090f14e5 */
[----:B------:R-:W-:Y:S01]  /*1170*/  ISETP.NE.U32.AND P2, PT, RZ, UR8, PT ;  /* 0x00000008ff007c0c */ /* 0x000fe2000bf45070 */
[----:B------:R-:W-:Y:S01]  /*1180*/  ULDC UR4, c[0x0][0x288] ;  /* 0x0000a20000047ab9 */ /* 0x000fe20000000800 */
[----:B------:R-:W-:Y:S01]  /*1190*/  IADD3 R8, P3, R219, UR6, RZ ;  /* 0x00000006db087c10 */ /* 0x000fe2000ff7e0ff */
[----:B------:R0:W5:Y:S01]  /*11a0*/  @P1 LDG.E R3, desc[UR40][R6.64] ;  /* 0x0000002806031981 */ /* 0x000162000c1e1900 */
[----:B------:R-:W-:Y:S01]  /*11b0*/  ISETP.NE.AND.EX P2, PT, RZ, UR9, PT, P2 ;  /* 0x00000009ff007c0c */ /* 0x000fe2000bf45320 */
[----:B------:R-:W-:Y:S01]  /*11c0*/  IMAD.U32 R39, RZ, RZ, UR4 ;  /* 0x00000004ff277e24 */ /* 0x000fe2000f8e00ff */
[----:B------:R-:W-:Y:S01]  /*11d0*/  IADD3.X R9, R220, UR7, RZ, P3, !PT ;  /* 0x00000007dc097c10 */ /* 0x000fe20009ffe4ff */
[----:B------:R-:W-:-:S04]  /*11e0*/  ULDC.64 UR4, c[0x0][0x418] ;  /* 0x0001060000047ab9 */ /* 0x000fc80000000a00 */
[----:B------:R0:W5:Y:S06]  /*11f0*/  @P0 LDG.E R31, desc[UR40][R8.64] ;  /* 0x00000028081f0981 */ /* 0x00016c000c1e1900 */
[----:B------:R-:W-:-:S04]  /*1200*/  @P2 IADD3 R4, P1, R219, UR8, RZ ;  /* 0x00000008db042c10 */ /* 0x000fc8000ff3e0ff */
[----:B------:R-:W-:-:S05]  /*1210*/  @P2 IADD3.X R5, R220, UR9, RZ, P1, !PT ;  /* 0x00000009dc052c10 */ /* 0x000fca0008ffe4ff */
[----:B------:R0:W5:Y:S01]  /*1220*/  @P2 LDG.E R39, desc[UR40][R4.64] ;  /* 0x0000002804272981 */ /* 0x000162000c1e1900 */
[----:B------:R-:W-:-:S03]  /*1230*/  UISETP.NE.U32.AND UP0, UPT, UR4, URZ, UPT ;  /* 0x0000003f0400728c */ /* 0x000fc6000bf05070 */
[----:B------:R-:W-:Y:S01]  /*1240*/  ULDC UR4, c[0x0][0x424] ;  /* 0x0001090000047ab9 */ /* 0x000fe20000000800 */
[----:B------:R-:W-:-:S03]  /*1250*/  UISETP.NE.AND.EX UP0, UPT, UR5, URZ, UPT, UP0 ;  /* 0x0000003f0500728c */ /* 0x000fc6000bf05300 */
[----:B------:R-:W-:Y:S01]  /*1260*/  ULDC UR5, c[0x0][0x2f0] ;  /* 0x0000bc0000057ab9 */ /* 0x000fe20000000800 */
[----:B------:R-:W-:-:S04]  /*1270*/  USEL UR4, UR4, 0x1, UP0 ;  /* 0x0000000104047887 */ /* 0x000fc80008000000 */
[----:B------:R-:W-:-:S03]  /*1280*/  UIMAD UR4, UR4, UR5, URZ ;  /* 0x00000005040472a4 */ /* 0x000fc6000f8e023f */
[----:B------:R-:W-:Y:S02]  /*1290*/  ULDC UR5, c[0x0][0x348] ;  /* 0x0000d20000057ab9 */ /* 0x000fe40000000800 */
[----:B------:R-:W-:Y:S02]  /*12a0*/  IMAD.U32 R60, RZ, RZ, UR5 ;  /* 0x00000005ff3c7e24 */ /* 0x000fe4000f8e00ff */
[----:B------:R-:W-:Y:S02]  /*12b0*/  IMAD.U32 R28, RZ, RZ, UR4 ;  /* 0x00000004ff1c7e24 */ /* 0x000fe4000f8e00ff */
[----:B------:R-:W-:Y:S01]  /*12c0*/  IMAD.MOV.U32 R29, RZ, RZ, R221 ;  /* 0x000000ffff1d7224 */ /* 0x000fe200078e00dd */
[----:B0--34-:R-:W-:Y:S06]  /*12d0*/  @P2 BRA `(.L_x_620) ;  /* 0x0000000000242947 */ /* 0x019fec0003800000 */
[----:B------:R-:W-:Y:S02]  /*12e0*/  ULDC.64 UR4, c[0x0][0xa00] ;  /* 0x0002800000047ab9 */ /* 0x000fe40000000a00 */
[----:B------:R-:W-:-:S04]  /*12f0*/  ISETP.NE.U32.AND P1, PT, RZ, UR4, PT ;  /* 0x00000004ff007c0c */ /* 0x000fc8000bf25070 */
[----:B------:R-:W-:-:S13]  /*1300*/  ISETP.NE.AND.EX P1, PT, RZ, UR5, PT, P1 ;  /* 0x00000005ff007c0c */ /* 0x000fda000bf25310 */
[----:B------:R-:W-:Y:S05]  /*1310*/  @!P1 BRA `(.L_x_620) ;  /* 0x0000000000149947 */ /* 0x000fea0003800000 */
[----:B------:R-:W0:Y:S02]  /*1320*/  LDC.64 R4, c[0x0][0xa00] ;  /* 0x00028000ff047b82 */ /* 0x000e240000000a00 */
[----:B0-----:R-:W-:-:S05]  /*1330*/  IMAD.WIDE R4, R29, 0x4, R4 ;  /* 0x000000041d047825 */ /* 0x001fca00078e0204 */
[----:B-----5:R-:W2:Y:S04]  /*1340*/  LDG.E R39, desc[UR40][R4.64] ;  /* 0x0000002804277981 */ /* 0x020ea8000c1e1900 */
[----:B------:R-:W2:Y:S02]  /*1350*/  LDG.E R0, desc[UR40][R4.64+0x4] ;  /* 0x0000042804007981 */ /* 0x000ea4000c1e1900 */
[----:B--2---:R-:W-:-:S07]  /*1360*/  IMAD.IADD R39, R0, 0x1, -R39 ;  /* 0x0000000100277824 */ /* 0x004fce00078e0a27 */
.L_x_620:
[----:B------:R-:W-:Y:S01]  /*1370*/  ULDC.64 UR4, c[0x0][0xa20] ;  /* 0x0002880000047ab9 */ /* 0x000fe20000000a00 */
[----:B------:R-:W-:Y:S01]  /*1380*/  IMAD.MOV.U32 R224, RZ, RZ, R89 ;  /* 0x000000ffffe07224 */ /* 0x000fe200078e0059 */
[----:B------:R-:W-:Y:S01]  /*1390*/  ISETP.NE.U32.AND P1, PT, RZ, UR4, PT ;  /* 0x00000004ff007c0c */ /* 0x000fe2000bf25070 */
[----:B------:R-:W-:-:S03]  /*13a0*/  IMAD.MOV.U32 R218, RZ, RZ, R90 ;  /* 0x000000ffffda7224 */ /* 0x000fc600078e005a */
[----:B------:R-:W-:-:S13]  /*13b0*/  ISETP.NE.AND.EX P1, PT, RZ, UR5, PT, P1 ;  /* 0x00000005ff007c0c */ /* 0x000fda000bf25310 */
[----:B------:R-:W-:Y:S05]  /*13c0*/  @!P1 BRA `(.L_x_621) ;  /* 0x0000000000109947 */ /* 0x000fea0003800000 */
[----:B------:R-:W-:-:S04]  /*13d0*/  IADD3 R4, P0, R219, UR4, RZ ;  /* 0x00000004db047c10 */ /* 0x000fc8000ff1e0ff */
[----:B------:R-:W-:-:S05]  /*13e0*/  IADD3.X R5, R220, UR5, RZ, P0, !PT ;  /* 0x00000005dc057c10 */ /* 0x000fca00087fe4ff */
[----:B------:R0:W5:Y:S01]  /*13f0*/  LDG.E R28, desc[UR40][R4.64] ;  /* 0x00000028041c7981 */ /* 0x000162000c1e1900 */
[----:B------:R-:W-:Y:S05]  /*1400*/  BRA `(.L_x_622) ;  /* 0x0000000000107947 */ /* 0x000fea0003800000 */
.L_x_621:
[----:B------:R-:W-:Y:S05]  /*1410*/  @!P0 BRA `(.L_x_622) ;  /* 0x00000000000c8947 */ /* 0x000fea0003800000 */
[----:B------:R-:W2:Y:S04]  /*1420*/  LDG.E R5, desc[UR40][R8.64] ;  /* 0x0000002808057981 */ /* 0x000ea8000c1e1900 */
[----:B------:R-:W2:Y:S02]  /*1430*/  LDG.E R28, desc[UR40][R8.64+0x4] ;  /* 0x00000428081c7981 */ /* 0x000ea4000c1e1900 */
[----:B--2---:R-:W-:-:S07]  /*1440*/  IMAD.IADD R28, R28, 0x1, -R5 ;  /* 0x000000011c1c7824 */ /* 0x004fce00078e0a05 */
.L_x_622:
[----:B------:R-:W-:Y:S02]  /*1450*/  ULDC.64 UR4, c[0x0][0xa10] ;  /* 0x0002840000047ab9 */ /* 0x000fe40000000a00 */
[----:B------:R-:W-:-:S04]  /*1460*/  ISETP.NE.U32.AND P0, PT, RZ, UR4, PT ;  /* 0x00000004ff007c0c */ /* 0x000fc8000bf05070 */
[----:B------:R-:W-:Y:S01]  /*1470*/  ISETP.NE.AND.EX P0, PT, RZ, UR5, PT, P0 ;  /* 0x00000005ff007c0c */ /* 0x000fe2000bf05300 */
[----:B-----5:R-:W-:Y:S01]  /*1480*/  IMAD.IADD R3, R28, 0x1, -R3 ;  /* 0x000000011c037824 */ /* 0x020fe200078e0a03 */
[----:B------:R-:W-:-:S11]  /*1490*/  ULDC.64 UR4, c[0x0][0xa30] ;  /* 0x00028c0000047ab9 */ /* 0x000fd60000000a00 */
[----:B0-----:R-:W0:Y:S02]  /*14a0*/  @P0 LDC.64 R4, c[0x0][0xa10] ;  /* 0x00028400ff040b82 */ /* 0x001e240000000a00 */
[----:B0-----:R-:W-:-:S05]  /*14b0*/  @P0 IMAD.WIDE R4, R29, 0x4, R4 ;  /* 0x000000041d040825 */ /* 0x001fca00078e0204 */
[----:B------:R-:W2:Y:S04]  /*14c0*/  @P0 LDG.E R0, desc[UR40][R4.64] ;  /* 0x0000002804000981 */ /* 0x000ea8000c1e1900 */
[----:B------:R0:W2:Y:S01]  /*14d0*/  @P0 LDG.E R9, desc[UR40][R4.64+0x4] ;  /* 0x0000042804090981 */ /* 0x0000a2000c1e1900 */
[----:B------:R-:W-:Y:S01]  /*14e0*/  ISETP.NE.U32.AND P1, PT, RZ, UR4, PT ;  /* 0x00000004ff007c0c */ /* 0x000fe2000bf25070 */
[----:B------:R-:W-:-:S03]  /*14f0*/  IMAD.MOV.U32 R38, RZ, RZ, R28 ;  /* 0x000000ffff267224 */ /* 0x000fc600078e001c */
[----:B------:R-:W-:Y:S01]  /*1500*/  ISETP.NE.AND.EX P1, PT, RZ, UR5, PT, P1 ;  /* 0x00000005ff007c0c */ /* 0x000fe2000bf25310 */
[----:B0-----:R-:W-:-:S05]  /*1510*/  IMAD.MOV R4, RZ, RZ, -R3 ;  /* 0x000000ffff047224 */ /* 0x001fca00078e0a03 */
[----:B------:R-:W-:-:S07]  /*1520*/  VIMNMX R4, RZ, R4, !PT ;  /* 0x00000004ff047248 */ /* 0x000fce0007fe0100 */
[----:B------:R-:W-:-:S04]  /*1530*/  @P1 IADD3 R6, P2, R219, UR4, RZ ;  /* 0x00000004db061c10 */ /* 0x000fc8000ff5e0ff */
[----:B------:R-:W-:-:S05]  /*1540*/  @P1 IADD3.X R7, R220, UR5, RZ, P2, !PT ;  /* 0x00000005dc071c10 */ /* 0x000fca00097fe4ff */
[----:B------:R0:W5:Y:S01]  /*1550*/  @P1 LDG.E R38, desc[UR40][R6.64] ;  /* 0x0000002806261981 */ /* 0x000162000c1e1900 */
[----:B--2---:R-:W-:-:S04]  /*1560*/  @P0 IMAD.IADD R60, R9, 0x1, -R0 ;  /* 0x00000001093c0824 */ /* 0x004fc800078e0a00 */
[----:B------:R-:W-:-:S04]  /*1570*/  IMAD.IADD R172, R3, 0x1, R60 ;  /* 0x0000000103ac7824 */ /* 0x000fc800078e023c */
[----:B------:R-:W-:-:S04]  /*1580*/  VIADD R0, R172, 0x5f ;  /* 0x0000005fac007836 */ /* 0x000fc80000000000 */
[----:B------:R-:W-:-:S05]  /*1590*/  IMAD.HI R0, R0, 0x2aaaaaab, RZ ;  /* 0x2aaaaaab00007827 */ /* 0x000fca00078e02ff */
[----:B------:R-:W-:-:S04]  /*15a0*/  SHF.R.U32.HI R173, RZ, 0x1f, R0 ;  /* 0x0000001fffad7819 */ /* 0x000fc80000011600 */
[----:B------:R-:W-:-:S05]  /*15b0*/  LEA.HI.SX32 R173, R0, R173, 0x1c ;  /* 0x000000ad00ad7211 */ /* 0x000fca00078fe2ff */
[----:B------:R-:W-:-:S05]  /*15c0*/  IMAD R3, R173, 0x60, -R3 ;  /* 0x00000060ad037824 */ /* 0x000fca00078e0a03 */
[----:B------:R-:W-:-:S04]  /*15d0*/  VIMNMX R3, R3, R60, PT ;  /* 0x0000003c03037248 */ /* 0x000fc80003fe0100 */
[----:B------:R-:W-:Y:S01]  /*15e0*/  ISETP.GT.AND P0, PT, R3, R4, PT ;  /* 0x000000040300720c */ /* 0x000fe20003f04270 */
[----:B------:R-:W-:-:S05]  /*15f0*/  IMAD.WIDE.U32 R4, R4, -0x55555555, RZ ;  /* 0xaaaaaaab04047825 */ /* 0x000fca00078e00ff */
[----:B------:R-:W-:-:S05]  /*1600*/  SHF.R.U32.HI R27, RZ, 0x6, R5 ;  /* 0x00000006ff1b7819 */ /* 0x000fca0000011605 */
[----:B------:R-:W-:Y:S02]  /*1610*/  IMAD.MOV.U32 R26, RZ, RZ, R27 ;  /* 0x000000ffff1a7224 */ /* 0x000fe400078e001b */
[----:B------:R-:W-:-:S04]  /*1620*/  @P0 VIADD R0, R3, 0x5f ;  /* 0x0000005f03000836 */ /* 0x000fc80000000000 */
[----:B------:R-:W-:-:S05]  /*1630*/  @P0 IMAD.HI R0, R0, 0x2aaaaaab, RZ ;  /* 0x2aaaaaab00000827 */ /* 0x000fca00078e02ff */
[----:B------:R-:W-:-:S04]  /*1640*/  @P0 SHF.R.U32.HI R3, RZ, 0x1f, R0 ;  /* 0x0000001fff030819 */ /* 0x000fc80000011600 */
[----:B------:R-:W-:Y:S02]  /*1650*/  @P0 LEA.HI.SX32 R26, R0, R3, 0x1c ;  /* 0x00000003001a0211 */ /* 0x000fe400078fe2ff */
[----:B------:R-:W-:Y:S02]  /*1660*/  PLOP3.LUT P0, PT, PT, PT, PT, 0x80, 0x0 ;  /* 0x000000000000781c */ /* 0x000fe40003f0f070 */
[----:B------:R-:W-:-:S13]  /*1670*/  ISETP.GT.AND P1, PT, R26, R27, PT ;  /* 0x0000001b1a00720c */ /* 0x000fda0003f24270 */
[----:B0-----:R-:W-:Y:S05]  /*1680*/  @!P1 BRA `(.L_x_623) ;  /* 0x0000004000749947 */ /* 0x001fea0003800000 */
[----:B------:R-:W-:Y:S01]  /*1690*/  VIADD R25, R18, 0x1c400 ;  /* 0x0001c40012197836 */ /* 0x000fe20000000000 */
[----:B------:R-:W-:Y:S04]  /*16a0*/  BSSY B6, `(.L_x_624) ;  /* 0x0000013000067945 */ /* 0x000fe80003800000 */
[----:B------:R-:W-:-:S13]  /*16b0*/  LOP3.LUT P0, RZ, R25, 0x3ff, RZ, 0xc0, !PT ;  /* 0x000003ff19ff7812 */ /* 0x000fda000780c0ff */
[----:B------:R-:W-:Y:S05]  /*16c0*/  @!P0 BRA `(.L_x_625) ;  /* 0x0000000000408947 */ /* 0x000fea0003800000 */
        /* <DEDUP_REMOVED lines=15> */
[----:B-1---5:R-:W-:Y:S05]  /*17c0*/  CALL.ABS.NOINC R14 ;  /* 0x000000000e007343 */ /* 0x022fea0003c00000 */
.L_x_625:
[----:B------:R-:W-:Y:S05]  /*17d0*/  BSYNC B6 ;  /* 0x0000000000067941 */ /* 0x000fea0003800000 */
.L_x_624:
        /* <DEDUP_REMOVED lines=20> */
.L_x_627:
[----:B------:R-:W-:Y:S05]  /*1920*/  BSYNC B6 ;  /* 0x0000000000067941 */ /* 0x000fea0003800000 */
.L_x_626:
[----:B------:R-:W-:Y:S01]  /*1930*/  ULDC.64 UR4, c[0x0][0x9f8] ;  /* 0x00027e0000047ab9 */ /* 0x000fe20000000a00 */
[----:B------:R-:W0:Y:S01]  /*1940*/  S2R R32, SR_TID.X ;  /* 0x0000000000207919 */ /* 0x000e220000002100 */
[----:B------:R-:W-:Y:S01]  /*1950*/  ISETP.NE.U32.AND P0, PT, RZ, UR4, PT ;  /* 0x00000004ff007c0c */ /* 0x000fe2000bf05070 */
[----:B------:R-:W1:Y:S01]  /*1960*/  LDC.64 R8, c[0x0][0x300] ;  /* 0x0000c000ff087b82 */ /* 0x000e620000000a00 */
[----:B------:R-:W-:Y:S01]  /*1970*/  IMAD.IADD R58, R31, 0x1, R28 ;  /* 0x000000011f3a7824 */ /* 0x000fe200078e021c */
[----:B------:R-:W-:Y:S01]  /*1980*/  ULDC.64 UR6, c[0x0][0xa08] ;  /* 0x0002820000067ab9 */ /* 0x000fe20000000a00 */
[----:B------:R-:W-:Y:S02]  /*1990*/  ISETP.NE.AND.EX P0, PT, RZ, UR5, PT, P0 ;  /* 0x00000005ff007c0c */ /* 0x000fe4000bf05300 */
[----:B------:R-:W-:Y:S01]  /*19a0*/  SHF.R.S32.HI R11, RZ, 0x1f, R90 ;  /* 0x0000001fff0b7819 */ /* 0x000fe2000001145a */
[----:B------:R-:W-:Y:S02]  /*19b0*/  VIADD R62, R16, 0x20 ;  /* 0x00000020103e7836 */ /* 0x000fe40000000000 */
[----:B------:R-:W2:Y:S08]  /*19c0*/  LDC.64 R56, c[0x0][0x3f8] ;  /* 0x0000fe00ff387b82 */ /* 0x000eb00000000a00 */
[----:B------:R-:W-:Y:S01]  /*19d0*/  @P0 IADD3 R4, P1, R219, UR4, RZ ;  /* 0x00000004db040c10 */ /* 0x000fe2000ff3e0ff */
[----:B------:R-:W3:Y:S03]  /*19e0*/  LDC R43, c[0x0][0x3f4] ;  /* 0x0000fd00ff2b7b82 */ /* 0x000ee60000000800 */
[----:B------:R-:W-:Y:S01]  /*19f0*/  @P0 IADD3.X R5, R220, UR5, RZ, P1, !PT ;  /* 0x00000005dc050c10 */ /* 0x000fe20008ffe4ff */
[----:B------:R-:W-:-:S04]  /*1a00*/  ULDC.64 UR4, c[0x0][0x308] ;  /* 0x0000c20000047ab9 */ /* 0x000fc80000000a00 */
[----:B------:R4:W3:Y:S01]  /*1a10*/  @P0 LDG.E R29, desc[UR40][R4.64] ;  /* 0x00000028041d0981 */ /* 0x0008e2000c1e1900 */
[----:B------:R-:W-:Y:S01]  /*1a20*/  SHF.R.S32.HI R40, RZ, 0x1f, R58 ;  /* 0x0000001fff287819 */ /* 0x000fe2000001143a */
[-C--:B-1----:R-:W-:Y:S01]  /*1a30*/  IMAD.WIDE.U32 R6, R58, R8.reuse, RZ ;  /* 0x000000083a067225 */ /* 0x082fe200078e00ff */
[----:B------:R-:W-:Y:S01]  /*1a40*/  ISETP.NE.U32.AND P0, PT, RZ, UR6, PT ;  /* 0x00000006ff007c0c */ /* 0x000fe2000bf05070 */
[----:B------:R-:W1:Y:S01]  /*1a50*/  LDC.64 R14, c[0x0][0x408] ;  /* 0x00010200ff0e7b82 */ /* 0x000e620000000a00 */
[----:B0-----:R-:W-:Y:S01]  /*1a60*/  SHF.R.U32.HI R42, RZ, 0x7, R32 ;  /* 0x00000007ff2a7819 */ /* 0x001fe20000011620 */
[-C--:B------:R-:W-:Y:S01]  /*1a70*/  IMAD R0, R40, R8.reuse, RZ ;  /* 0x0000000828007224 */ /* 0x080fe200078e02ff */
[----:B------:R-:W-:Y:S01]  /*1a80*/  ISETP.NE.AND.EX P0, PT, RZ, UR7, PT, P0 ;  /* 0x00000007ff007c0c */ /* 0x000fe2000bf05300 */
[----:B------:R-:W-:Y:S01]  /*1a90*/  IMAD R10, R225, R8, RZ ;  /* 0x00000008e10a7224 */ /* 0x000fe200078e02ff */
[----:B------:R-:W-:Y:S01]  /*1aa0*/  ISETP.NE.AND P6, PT, R42, 0x1, PT ;  /* 0x000000012a00780c */ /* 0x000fe20003fc5270 */
[----:B------:R-:W-:Y:S01]  /*1ab0*/  IMAD R3, R58, R9, R0 ;  /* 0x000000093a037224 */ /* 0x000fe200078e0200 */
[----:B------:R-:W-:Y:S01]  /*1ac0*/  SHF.L.U64.HI R67, R8, 0x6, R9 ;  /* 0x0000000608437819 */ /* 0x000fe20000010209 */
[----:B------:R-:W-:Y:S01]  /*1ad0*/  VIADD R63, R16, 0x40 ;  /* 0x00000040103f7836 */ /* 0x000fe20000000000 */
[----:B--2---:R-:W-:Y:S01]  /*1ae0*/  SHF.L.U64.HI R72, R56, 0x6, R57 ;  /* 0x0000000638487819 */ /* 0x004fe20000010239 */
[----:B------:R-:W-:Y:S01]  /*1af0*/  IMAD.IADD R7, R7, 0x1, R3 ;  /* 0x0000000107077824 */ /* 0x000fe200078e0203 */
[----:B------:R-:W-:Y:S01]  /*1b00*/  SHF.R.S32.HI R75, RZ, 0x1f, R222 ;  /* 0x0000001fff4b7819 */ /* 0x000fe200000114de */
[----:B------:R-:W-:-:S02]  /*1b10*/  IMAD R3, R11, UR4, RZ ;  /* 0x000000040b037c24 */ /* 0x000fc4000f8e02ff */
[----:B----4-:R-:W-:-:S04]  /*1b20*/  IMAD.WIDE.U32 R4, R90, UR4, R6 ;  /* 0x000000045a047c25 */ /* 0x010fc8000f8e0006 */
[----:B------:R-:W-:Y:S01]  /*1b30*/  IMAD R3, R90, UR5, R3 ;  /* 0x000000055a037c24 */ /* 0x000fe2000f8e0203 */
[----:B------:R-:W-:Y:S01]  /*1b40*/  ULDC.64 UR4, c[0x0][0x310] ;  /* 0x0000c40000047ab9 */ /* 0x000fe20000000a00 */
[----:B------:R-:W-:-:S04]  /*1b50*/  IMAD.WIDE.U32 R6, R19, R8, R16 ;  /* 0x0000000813067225 */ /* 0x000fc800078e0010 */
[----:B------:R-:W-:Y:S01]  /*1b60*/  IMAD.IADD R5, R5, 0x1, R3 ;  /* 0x0000000105057824 */ /* 0x000fe200078e0203 */
[----:B-1----:R-:W-:Y:S01]  /*1b70*/  SHF.L.U64.HI R69, R14, 0x6, R15 ;  /* 0x000000060e457819 */ /* 0x002fe2000001020f */
[C---:B------:R-:W-:Y:S02]  /*1b80*/  VIADD R64, R16.reuse, 0x60 ;  /* 0x0000006010407836 */ /* 0x040fe40000000000 */
[C---:B------:R-:W-:Y:S02]  /*1b90*/  VIADD R12, R16.reuse, 0xc0 ;  /* 0x000000c0100c7836 */ /* 0x040fe40000000000 */
[C---:B------:R-:W-:Y:S02]  /*1ba0*/  VIADD R65, R16.reuse, 0x80 ;  /* 0x0000008010417836 */ /* 0x040fe40000000000 */
[C---:B------:R-:W-:Y:S02]  /*1bb0*/  VIADD R66, R16.reuse, 0xa0 ;  /* 0x000000a010427836 */ /* 0x040fe40000000000 */
[----:B------:R-:W-:-:S02]  /*1bc0*/  VIADD R23, R16, 0xe0 ;  /* 0x000000e010177836 */ /* 0x000fc40000000000 */
[----:B------:R-:W-:Y:S02]  /*1bd0*/  IMAD R28, R225, R56, RZ ;  /* 0x00000038e11c7224 */ /* 0x000fe400078e02ff */
[----:B------:R-:W-:Y:S02]  /*1be0*/  IMAD.SHL.U32 R71, R227, 0x40, RZ ;  /* 0x00000040e3477824 */ /* 0x000fe400078e00ff */
[----:B------:R-:W-:Y:S02]  /*1bf0*/  IMAD R35, R19, R57, R28 ;  /* 0x0000003913237224 */ /* 0x000fe400078e021c */
[----:B------:R-:W-:Y:S01]  /*1c00*/  IMAD.MOV.U32 R77, RZ, RZ, 0x20 ;  /* 0x00000020ff4d7424 */ /* 0x000fe200078e00ff */
[----:B------:R-:W-:Y:S01]  /*1c10*/  LOP3.LUT R71, R71, 0x1c0, RZ, 0xc0, !PT ;  /* 0x000001c047477812 */ /* 0x000fe200078ec0ff */
[----:B------:R-:W-:Y:S01]  /*1c20*/  VIADD R76, R42, 0x8 ;  /* 0x000000082a4c7836 */ /* 0x000fe20000000000 */
[----:B------:R-:W-:Y:S01]  /*1c30*/  SHF.R.U32.HI R42, RZ, 0x3, R210 ;  /* 0x00000003ff2a7819 */ /* 0x000fe200000116d2 */
[----:B------:R-:W-:Y:S01]  /*1c40*/  IMAD.SHL.U32 R68, R8, 0x40, RZ ;  /* 0x0000004008447824 */ /* 0x000fe200078e00ff */
[----:B------:R-:W-:Y:S01]  /*1c50*/  SHF.R.U32.HI R74, RZ, 0x3, R71 ;  /* 0x00000003ff4a7819 */ /* 0x000fe20000011647 */
[----:B------:R-:W-:-:S02]  /*1c60*/  IMAD R81, R15, 0x60, RZ ;  /* 0x000000600f517824 */ /* 0x000fc400078e02ff */
[----:B------:R-:W-:Y:S02]  /*1c70*/  IMAD.SHL.U32 R70, R14, 0x40, RZ ;  /* 0x000000400e467824 */ /* 0x000fe400078e00ff */
[----:B------:R-:W-:Y:S02]  /*1c80*/  IMAD.SHL.U32 R73, R56, 0x40, RZ ;  /* 0x0000004038497824 */ /* 0x000fe400078e00ff */
[----:B---3--:R-:W-:Y:S01]  /*1c90*/  IMAD.SHL.U32 R78, R43, 0x2, RZ ;  /* 0x000000022b4e7824 */ /* 0x008fe200078e00ff */
[----:B------:R-:W-:Y:S02]  /*1ca0*/  SHF.R.S32.HI R0, RZ, 0x1f, R29 ;  /* 0x0000001fff007819 */ /* 0x000fe4000001141d */
[----:B------:R-:W-:Y:S01]  /*1cb0*/  SEL R21, R29, RZ, !P0 ;  /* 0x000000ff1d157207 */ /* 0x000fe20004000000 */
[----:B------:R-:W-:Y:S01]  /*1cc0*/  IMAD.WIDE.U32 R28, R19, R56, R16 ;  /* 0x00000038131c7225 */ /* 0x000fe200078e0010 */
[----:B------:R-:W-:-:S03]  /*1cd0*/  SEL R20, R0, RZ, !P0 ;  /* 0x000000ff00147207 */ /* 0x000fc60004000000 */
[----:B------:R-:W-:-:S04]  /*1ce0*/  IMAD.WIDE.U32 R4, R21, UR4, R4 ;  /* 0x0000000415047c25 */ /* 0x000fc8000f8e0004 */
[----:B------:R-:W-:Y:S01]  /*1cf0*/  IMAD R0, R20, UR4, RZ ;  /* 0x0000000414007c24 */ /* 0x000fe2000f8e02ff */
[----:B------:R-:W-:Y:S01]  /*1d00*/  IADD3 R61, P0, R4, R6, RZ ;  /* 0x00000006043d7210 */ /* 0x000fe20007f1e0ff */
[----:B------:R-:W-:Y:S02]  /*1d10*/  IMAD.IADD R29, R35, 0x1, R29 ;  /* 0x00000001231d7824 */ /* 0x000fe400078e021d */
[----:B------:R-:W-:Y:S01]  /*1d20*/  IMAD R3, R21, UR5, R0 ;  /* 0x0000000515037c24 */ /* 0x000fe2000f8e0200 */
[----:B------:R-:W-:Y:S05]  /*1d30*/  @!P6 WARPSYNC.ALL ;  /* 0x000000000000e948 */ /* 0x000fea0003800000 */
[----:B------:R-:W-:Y:S01]  /*1d40*/  ULDC UR4, c[0x0][0x320] ;  /* 0x0000c80000047ab9 */ /* 0x000fe20000000800 */
[----:B------:R-:W-:Y:S01]  /*1d50*/  IMAD R0, R19, R9, R10 ;  /* 0x0000000913007224 */ /* 0x000fe200078e020a */
[----:B------:R-:W-:Y:S01]  /*1d60*/  @!P6 BAR.SYNC.DEFER_BLOCKING 0x9, 0x100 ;  /* 0x024400000000eb1d */ /* 0x000fe20000010000 */
[----:B------:R-:W-:Y:S01]  /*1d70*/  IMAD.IADD R3, R5, 0x1, R3 ;  /* 0x0000000105037824 */ /* 0x000fe200078e0203 */
[----:B------:R-:W-:Y:S01]  /*1d80*/  ISETP.GE.AND P1, PT, R62, UR4, PT ;  /* 0x000000043e007c0c */ /* 0x000fe2000bf26270 */
[----:B-----5:R-:W-:Y:S01]  /*1d90*/  IMAD.WIDE.U32 R36, R38, R56, R28 ;  /* 0x0000003826247225 */ /* 0x020fe200078e001c */
[----:B------:R-:W-:-:S02]  /*1da0*/  ISETP.GE.AND P2, PT, R12, UR4, PT ;  /* 0x000000040c007c0c */ /* 0x000fc4000bf46270 */
[----:B------:R-:W-:Y:S01]  /*1db0*/  SEL R6, RZ, 0xffffffff, P1 ;  /* 0xffffffffff067807 */ /* 0x000fe20000800000 */
[----:B------:R-:W-:Y:S01]  /*1dc0*/  ULDC.64 UR6, c[0x0][0x330] ;  /* 0x0000cc0000067ab9 */ /* 0x000fe20000000a00 */
[----:B------:R-:W-:Y:S01]  /*1dd0*/  IADD3.X R0, R3, R7, R0, P0, !PT ;  /* 0x0000000703007210 */ /* 0x000fe200007fe400 */
[----:B------:R-:W-:Y:S01]  /*1de0*/  IMAD R7, R11, UR6, RZ ;  /* 0x000000060b077c24 */ /* 0x000fe2000f8e02ff */
[----:B------:R-:W-:Y:S01]  /*1df0*/  ISETP.GE.AND P0, PT, R16, UR4, PT ;  /* 0x0000000410007c0c */ /* 0x000fe2000bf06270 */
[----:B------:R-:W-:Y:S01]  /*1e00*/  IMAD.SHL.U32 R11, R6, 0x2, RZ ;  /* 0x00000002060b7824 */ /* 0x000fe200078e00ff */
[----:B------:R-:W-:Y:S01]  /*1e10*/  ISETP.GE.AND P1, PT, R64, UR4, PT ;  /* 0x0000000440007c0c */ /* 0x000fe2000bf26270 */
[C---:B------:R-:W-:Y:S01]  /*1e20*/  IMAD R13, R90.reuse, UR7, R7 ;  /* 0x000000075a0d7c24 */ /* 0x040fe2000f8e0207 */
[----:B------:R-:W-:Y:S01]  /*1e30*/  SEL R10, RZ, 0x1, P0 ;  /* 0x00000001ff0a7807 */ /* 0x000fe20000000000 */
[----:B------:R-:W-:Y:S01]  /*1e40*/  IMAD.WIDE.U32 R6, R90, UR6, R16 ;  /* 0x000000065a067c25 */ /* 0x000fe2000f8e0010 */
[----:B------:R-:W-:-:S02]  /*1e50*/  ISETP.GE.AND P0, PT, R63, UR4, PT ;  /* 0x000000043f007c0c */ /* 0x000fc4000bf06270 */
[----:B------:R-:W-:Y:S01]  /*1e60*/  LOP3.LUT R10, R11, 0x2, R10, 0xe2, !PT ;  /* 0x000000020b0a7812 */ /* 0x000fe200078ee20a */
[----:B------:R-:W-:Y:S01]  /*1e70*/  IMAD.IADD R7, R7, 0x1, R13 ;  /* 0x0000000107077824 */ /* 0x000fe200078e020d */
[----:B------:R-:W-:Y:S02]  /*1e80*/  SEL R11, RZ, 0x4, P0 ;  /* 0x00000004ff0b7807 */ /* 0x000fe40000000000 */
[----:B------:R-:W-:Y:S02]  /*1e90*/  SEL R12, RZ, 0x8, P1 ;  /* 0x00000008ff0c7807 */ /* 0x000fe40000800000 */
[----:B------:R-:W-:Y:S02]  /*1ea0*/  ISETP.GE.AND P0, PT, R65, UR4, PT ;  /* 0x0000000441007c0c */ /* 0x000fe4000bf06270 */
[----:B------:R-:W-:Y:S02]  /*1eb0*/  ISETP.GE.AND P1, PT, R66, UR4, PT ;  /* 0x0000000442007c0c */ /* 0x000fe4000bf26270 */
[----:B------:R-:W-:-:S02]  /*1ec0*/  LOP3.LUT R10, R12, R10, R11, 0xfe, !PT ;  /* 0x0000000a0c0a7212 */ /* 0x000fc400078efe0b */
[----:B------:R-:W-:Y:S02]  /*1ed0*/  SEL R11, RZ, 0x10, P0 ;  /* 0x00000010ff0b7807 */ /* 0x000fe40000000000 */
[----:B------:R-:W-:Y:S02]  /*1ee0*/  SEL R12, RZ, 0x20, P1 ;  /* 0x00000020ff0c7807 */ /* 0x000fe40000800000 */
[----:B------:R-:W-:Y:S01]  /*1ef0*/  ISETP.GE.AND P3, PT, R23, UR4, PT ;  /* 0x0000000417007c0c */ /* 0x000fe2000bf66270 */
[----:B------:R-:W-:Y:S01]  /*1f00*/  ULDC.64 UR4, c[0x0][0x338] ;  /* 0x0000ce0000047ab9 */ /* 0x000fe20000000a00 */
[----:B------:R-:W-:Y:S01]  /*1f10*/  LOP3.LUT R11, R12, R10, R11, 0xfe, !PT ;  /* 0x0000000a0c0b7212 */ /* 0x000fe200078efe0b */
[----:B------:R-:W-:Y:S01]  /*1f20*/  IMAD R12, R20, UR4, RZ ;  /* 0x00000004140c7c24 */ /* 0x000fe2000f8e02ff */
[----:B------:R-:W-:Y:S01]  /*1f30*/  SEL R10, RZ, 0x40, P2 ;  /* 0x00000040ff0a7807 */ /* 0x000fe20001000000 */
[C---:B------:R-:W-:Y:S01]  /*1f40*/  IMAD.WIDE.U32 R6, R21.reuse, UR4, R6 ;  /* 0x0000000415067c25 */ /* 0x040fe2000f8e0006 */
[----:B------:R-:W-:Y:S01]  /*1f50*/  ISETP.GE.AND P0, PT, R16, R43, PT ;  /* 0x0000002b1000720c */ /* 0x000fe20003f06270 */
[----:B------:R-:W-:Y:S01]  /*1f60*/  ULDC UR4, c[0x0][0x2f4] ;  /* 0x0000bd0000047ab9 */ /* 0x000fe20000000800 */
[----:B------:R-:W-:Y:S01]  /*1f70*/  SHF.R.S32.HI R23, RZ, 0x1f, R22 ;  /* 0x0000001fff177819 */ /* 0x000fe20000011416 */
[----:B------:R-:W-:Y:S01]  /*1f80*/  IMAD R41, R21, UR5, R12 ;  /* 0x0000000515297c24 */ /* 0x000fe2000f8e020c */
[----:B------:R-:W-:Y:S01]  /*1f90*/  LOP3.LUT R96, R11, R10, RZ, 0xfc, !PT ;  /* 0x0000000a0b607212 */ /* 0x000fe200078efcff */
[-C--:B------:R-:W-:Y:S01]  /*1fa0*/  IMAD R10, R225, R14.reuse, RZ ;  /* 0x0000000ee10a7224 */ /* 0x080fe200078e02ff */
[----:B------:R-:W-:Y:S01]  /*1fb0*/  SEL R33, R43, RZ, P0 ;  /* 0x000000ff2b217207 */ /* 0x000fe20000000000 */
[----:B------:R-:W-:Y:S01]  /*1fc0*/  IMAD.WIDE.U32 R12, R19, R14, R22 ;  /* 0x0000000e130c7225 */ /* 0x000fe200078e0016 */
[----:B------:R-:W-:-:S02]  /*1fd0*/  LOP3.LUT R29, R71, 0x18, R16, 0xf8, !PT ;  /* 0x00000018471d7812 */ /* 0x000fc400078ef810 */
[----:B------:R-:W-:Y:S01]  /*1fe0*/  LOP3.LUT P1, RZ, R227, 0x4, RZ, 0xc0, !PT ;  /* 0x00000004e3ff7812 */ /* 0x000fe2000782c0ff */
[----:B------:R-:W-:Y:S01]  /*1ff0*/  IMAD R31, R19, R15, R10 ;  /* 0x0000000f131f7224 */ /* 0x000fe200078e020a */
[----:B------:R-:W-:Y:S01]  /*2000*/  LOP3.LUT R28, R29, R74, RZ, 0x3c, !PT ;  /* 0x0000004a1d1c7212 */ /* 0x000fe200078e3cff */
[C---:B------:R-:W-:Y:S01]  /*2010*/  IMAD.WIDE.U32 R20, R19.reuse, R14, R16 ;  /* 0x0000000e13147225 */ /* 0x040fe200078e0010 */
[----:B------:R-:W-:Y:S02]  /*2020*/  IADD3 R58, P2, R19, R58, RZ ;  /* 0x0000003a133a7210 */ /* 0x000fe40007f5e0ff */
[----:B------:R-:W-:Y:S01]  /*2030*/  SEL R77, R77, 0xffffffe0, !P1 ;  /* 0xffffffe04d4d7807 */ /* 0x000fe20004800000 */
[----:B------:R-:W-:Y:S01]  /*2040*/  IMAD.WIDE.U32 R10, R19, R56, R22 ;  /* 0x00000038130a7225 */ /* 0x000fe200078e0016 */
[----:B------:R-:W-:Y:S02]  /*2050*/  SEL R95, RZ, 0xffffff80, P3 ;  /* 0xffffff80ff5f7807 */ /* 0x000fe40001800000 */
[C---:B------:R-:W-:Y:S01]  /*2060*/  ISETP.GE.AND P1, PT, R16.reuse, UR4, PT ;  /* 0x0000000410007c0c */ /* 0x040fe2000bf26270 */
[----:B------:R-:W-:Y:S01]  /*2070*/  IMAD.IADD R33, R16, 0x1, R33 ;  /* 0x0000000110217824 */ /* 0x000fe200078e0221 */
[C---:B------:R-:W-:Y:S01]  /*2080*/  LOP3.LUT R95, R96.reuse, 0x80, R95, 0xc8, !PT ;  /* 0x00000080605f7812 */ /* 0x040fe200078ec85f */
[----:B------:R-:W-:Y:S01]  /*2090*/  IMAD.IADD R13, R13, 0x1, R31 ;  /* 0x000000010d0d7824 */ /* 0x000fe200078e021f */
[----:B------:R-:W-:Y:S01]  /*20a0*/  LOP3.LUT R96, R96, 0x40, RZ, 0xc0, !PT ;  /* 0x0000004060607812 */ /* 0x000fe200078ec0ff */
[----:B------:R-:W-:Y:S01]  /*20b0*/  IMAD.IADD R31, R31, 0x1, R21 ;  /* 0x000000011f1f7824 */ /* 0x000fe200078e0215 */
[----:B------:R-:W-:Y:S01]  /*20c0*/  SHF.R.S32.HI R32, RZ, 0x1f, R33 ;  /* 0x0000001fff207819 */ /* 0x000fe20000011421 */
[----:B------:R-:W-:Y:S01]  /*20d0*/  IMAD.IADD R21, R11, 0x1, R35 ;  /* 0x000000010b157824 */ /* 0x000fe200078e0223 */
[----:B------:R-:W-:Y:S01]  /*20e0*/  SHF.R.S32.HI R11, RZ, 0x1f, R38 ;  /* 0x0000001fff0b7819 */ /* 0x000fe20000011426 */
[----:B------:R-:W-:Y:S01]  /*20f0*/  IMAD.MOV.U32 R30, RZ, RZ, R20 ;  /* 0x000000ffff1e7224 */ /* 0x000fe200078e0014 */
[----:B------:R-:W-:Y:S01]  /*2100*/  LEA.HI R32, R32, R33, RZ, 0x3 ;  /* 0x0000002120207211 */ /* 0x000fe200078f18ff */
[----:B------:R-:W-:-:S02]  /*2110*/  IMAD.MOV.U32 R20, RZ, RZ, R10 ;  /* 0x000000ffff147224 */ /* 0x000fc400078e000a */
[----:B------:R-:W-:Y:S01]  /*2120*/  IMAD R10, R11, R14, RZ ;  /* 0x0000000e0b0a7224 */ /* 0x000fe200078e02ff */
[----:B------:R-:W-:Y:S01]  /*2130*/  LOP3.LUT R29, R71, 0x38, R32, 0xf8, !PT ;  /* 0x00000038471d7812 */ /* 0x000fe200078ef820 */
[----:B------:R-:W-:Y:S01]  /*2140*/  IMAD R79, R211, 0x200, R28 ;  /* 0x00000200d34f7824 */ /* 0x000fe200078e021c */
[----:B------:R-:W-:Y:S01]  /*2150*/  LOP3.LUT R28, R210, 0x38, R32, 0xf8, !PT ;  /* 0x00000038d21c7812 */ /* 0x000fe200078ef820 */
[----:B------:R-:W-:Y:S01]  /*2160*/  IMAD R34, R11, R56, RZ ;  /* 0x000000380b227224 */ /* 0x000fe200078e02ff */
[----:B------:R-:W-:Y:S01]  /*2170*/  LOP3.LUT R92, R29, R74, RZ, 0x3c, !PT ;  /* 0x0000004a1d5c7212 */ /* 0x000fe200078e3cff */
[----:B------:R-:W-:Y:S01]  /*2180*/  IMAD R85, R38, R15, R10 ;  /* 0x0000000f26557224 */ /* 0x000fe200078e020a */
[----:B------:R-:W-:Y:S01]  /*2190*/  LOP3.LUT R93, R28, R42, RZ, 0x3c, !PT ;  /* 0x0000002a1c5d7212 */ /* 0x000fe200078e3cff */
[-C--:B------:R-:W-:Y:S01]  /*21a0*/  IMAD.WIDE.U32 R10, R38, R14.reuse, R12 ;  /* 0x0000000e260a7225 */ /* 0x080fe200078e000c */
[----:B------:R-:W-:Y:S02]  /*21b0*/  LOP3.LUT R90, R32, 0xfffffff8, RZ, 0xc0, !PT ;  /* 0xfffffff8205a7812 */ /* 0x000fe400078ec0ff */
[----:B------:R-:W-:Y:S01]  /*21c0*/  SHF.R.S32.HI R88, RZ, 0x3, R32 ;  /* 0x00000003ff587819 */ /* 0x000fe20000011420 */
[----:B------:R-:W-:Y:S01]  /*21d0*/  IMAD.WIDE.U32 R12, R38, R14, R30 ;  /* 0x0000000e260c7225 */ /* 0x000fe200078e001e */
[----:B------:R-:W-:-:S03]  /*21e0*/  SHF.R.S32.HI R91, RZ, 0x1f, R90 ;  /* 0x0000001fff5b7819 */ /* 0x000fc6000001145a */
[----:B------:R-:W-:Y:S02]  /*21f0*/  IMAD R33, R9, 0x60, RZ ;  /* 0x0000006009217824 */ /* 0x000fe400078e02ff */
[C---:B------:R-:W-:Y:S02]  /*2200*/  IMAD R87, R38.reuse, R57, R34 ;  /* 0x0000003926577224 */ /* 0x040fe400078e0222 */
[----:B------:R-:W-:Y:S02]  /*2210*/  IMAD R31, R57, 0x60, RZ ;  /* 0x00000060391f7824 */ /* 0x000fe400078e02ff */
[----:B------:R-:W-:-:S04]  /*2220*/  IMAD.WIDE.U32 R20, R38, R56, R20 ;  /* 0x0000003826147225 */ /* 0x000fc800078e0014 */
[----:B------:R-:W-:-:S04]  /*2230*/  IMAD.WIDE.U32 R8, R8, 0x60, RZ ;  /* 0x0000006008087825 */ /* 0x000fc800078e00ff */
[----:B------:R-:W-:-:S04]  /*2240*/  IMAD.WIDE.U32 R14, R14, 0x60, RZ ;  /* 0x000000600e0e7825 */ /* 0x000fc800078e00ff */
[----:B------:R-:W-:-:S04]  /*2250*/  IMAD.WIDE.U32 R56, R56, 0x60, RZ ;  /* 0x0000006038387825 */ /* 0x000fc800078e00ff */
[----:B------:R-:W-:Y:S01]  /*2260*/  IMAD.X R59, R225, 0x1, R40, P2 ;  /* 0x00000001e13b7824 */ /* 0x000fe200010e0628 */
[----:B------:R-:W-:Y:S01]  /*2270*/  ISETP.GE.AND P2, PT, R62, UR4, PT ;  /* 0x000000043e007c0c */ /* 0x000fe2000bf46270 */
[----:B------:R-:W-:Y:S02]  /*2280*/  IMAD.IADD R84, R11, 0x1, R85 ;  /* 0x000000010b547824 */ /* 0x000fe400078e0255 */
[----:B------:R-:W-:Y:S02]  /*2290*/  IMAD.IADD R86, R21, 0x1, R87 ;  /* 0x0000000115567824 */ /* 0x000fe400078e0257 */
[----:B------:R-:W-:Y:S02]  /*22a0*/  IMAD.IADD R80, R9, 0x1, R33 ;  /* 0x0000000109507824 */ /* 0x000fe400078e0221 */
[----:B------:R-:W-:Y:S02]  /*22b0*/  IMAD.IADD R81, R15, 0x1, R81 ;  /* 0x000000010f517824 */ /* 0x000fe400078e0251 */
[----:B------:R-:W-:-:S02]  /*22c0*/  IMAD.IADD R82, R57, 0x1, R31 ;  /* 0x0000000139527824 */ /* 0x000fc400078e021f */
[----:B------:R-:W-:Y:S02]  /*22d0*/  IMAD.IADD R83, R77, 0x1, R79 ;  /* 0x000000014d537824 */ /* 0x000fe400078e024f */
[----:B------:R-:W-:Y:S02]  /*22e0*/  IMAD.IADD R85, R85, 0x1, R13 ;  /* 0x0000000155557824 */ /* 0x000fe400078e020d */
[----:B------:R-:W-:Y:S02]  /*22f0*/  IMAD.IADD R87, R87, 0x1, R37 ;  /* 0x0000000157577824 */ /* 0x000fe400078e0225 */
[----:B------:R-:W-:Y:S02]  /*2300*/  IMAD R92, R211, 0x200, R92 ;  /* 0x00000200d35c7824 */ /* 0x000fe400078e025c */
[----:B------:R-:W-:Y:S02]  /*2310*/  IMAD.IADD R93, R212, 0x1, R93 ;  /* 0x00000001d45d7824 */ /* 0x000fe400078e025d */
[----:B------:R-:W-:-:S07]  /*2320*/  IMAD.IADD R94, R7, 0x1, R41 ;  /* 0x00000001075e7824 */ /* 0x000fce00078e0229 */
.L_x_675:
[----:B------:R-:W0:Y:S01]  /*2330*/  LDC.64 R100, c[0x0][0x2e8] ;  /* 0x0000ba00ff647b82 */ /* 0x000e220000000a00 */
[----:B------:R-:W-:Y:S01]  /*2340*/  VIADD R45, R26, 0xffffffff ;  /* 0xffffffff1a2d7836 */ /* 0x000fe20000000000 */
[----:B------:R-:W-:Y:S05]  /*2350*/  YIELD ;  /* 0x0000000000007946 */ /* 0x000fea0003800000 */
[----:B------:R-:W-:Y:S01]  /*2360*/  SHF.R.S32.HI R35, RZ, 0x1f, R45 ;  /* 0x0000001fff237819 */ /* 0x000fe2000001142d */
[----:B------:R-:W1:Y:S01]  /*2370*/  LDC R105, c[0x0][0x3f4] ;  /* 0x0000fd00ff697b82 */ /* 0x000e620000000800 */
[-C--:B------:R-:W-:Y:S01]  /*2380*/  IMAD R29, R80, R45.reuse, RZ ;  /* 0x0000002d501d7224 */ /* 0x080fe200078e02ff */
[----:B------:R-:W-:Y:S01]  /*2390*/  BSSY B0, `(.L_x_628) ;  /* 0x00002ce000007945 */ /* 0x000fe20003800000 */
[----:B------:R-:W-:-:S04]  /*23a0*/  IMAD.WIDE.U32 R102, R8, R45, RZ ;  /* 0x0000002d08667225 */ /* 0x000fc800078e00ff */
[----:B------:R-:W-:Y:S01]  /*23b0*/  IMAD R31, R35, R8, R29 ;  /* 0x00000008231f7224 */ /* 0x000fe200078e021d */
[CC--:B------:R-:W-:Y:S01]  /*23c0*/  IADD3 R26, P3, P4, R61.reuse, R102.reuse, R68 ;  /* 0x000000663d1a7210 */ /* 0x0c0fe20007c7e044 */
[C---:B------:R-:W-:Y:S01]  /*23d0*/  IMAD R106, R2.reuse, 0x1800, R79 ;  /* 0x00001800026a7824 */ /* 0x040fe200078e024f */
[----:B------:R-:W-:Y:S01]  /*23e0*/  IADD3 R29, P5, R61, R102, RZ ;  /* 0x000000663d1d7210 */ /* 0x000fe20007fbe0ff */
[----:B------:R-:W-:Y:S02]  /*23f0*/  IMAD.IADD R107, R103, 0x1, R31 ;  /* 0x00000001676b7824 */ /* 0x000fe400078e021f */
[----:B------:R-:W-:Y:S02]  /*2400*/  IMAD R104, R2, 0x1800, R83 ;  /* 0x0000180002687824 */ /* 0x000fe400078e0253 */
[----:B------:R-:W-:Y:S01]  /*2410*/  IMAD.X R30, R107, 0x1, R0, P5 ;  /* 0x000000016b1e7824 */ /* 0x000fe200028e0600 */
[----:B------:R-:W-:Y:S01]  /*2420*/  IADD3.X R28, R0, R107, R67, P3, P4 ;  /* 0x0000006b001c7210 */ /* 0x000fe20001fe8443 */
[--C-:B------:R-:W-:Y:S01]  /*2430*/  IMAD R106, R106, 0x2, R25.reuse ;  /* 0x000000026a6a7824 */ /* 0x100fe200078e0219 */
[-C--:B0-----:R-:W-:Y:S01]  /*2440*/  LEA R40, P3, R26, R100.reuse, 0x1 ;  /* 0x000000641a287211 */ /* 0x081fe200078608ff */
[----:B------:R-:W-:Y:S01]  /*2450*/  IMAD R104, R104, 0x2, R25 ;  /* 0x0000000268687824 */ /* 0x000fe200078e0219 */
[----:B------:R-:W-:-:S02]  /*2460*/  LEA R42, P5, R29, R100, 0x1 ;  /* 0x000000641d2a7211 */ /* 0x000fc400078a08ff */
[----:B------:R-:W-:Y:S01]  /*2470*/  LEA.HI.X R41, R26, R101, R28, 0x1, P3 ;  /* 0x000000651a297211 */ /* 0x000fe200018f0c1c */
[----:B------:R-:W-:Y:S01]  /*2480*/  IMAD.MOV.U32 R26, RZ, RZ, R45 ;  /* 0x000000ffff1a7224 */ /* 0x000fe200078e002d */
[----:B-1----:R-:W-:Y:S02]  /*2490*/  ISETP.GE.AND P3, PT, R105, 0x1, PT ;  /* 0x000000016900780c */ /* 0x002fe40003f66270 */
[----:B------:R-:W-:Y:S02]  /*24a0*/  ISETP.GT.AND P4, PT, R45, R27, PT ;  /* 0x0000001b2d00720c */ /* 0x000fe40003f84270 */
[----:B------:R-:W-:Y:S02]  /*24b0*/  LEA.HI.X R43, R29, R101, R30, 0x1, P5 ;  /* 0x000000651d2b7211 */ /* 0x000fe400028f0c1e */
[----:B------:R-:W-:-:S07]  /*24c0*/  P2R R98, PR, RZ, 0x10 ;  /* 0x00000010ff627803 */ /* 0x000fce0000000000 */
[----:B----4-:R-:W-:Y:S05]  /*24d0*/  @!P3 BRA `(.L_x_629) ;  /* 0x000000280080b947 */ /* 0x010fea0003800000 */
[----:B------:R-:W-:Y:S01]  /*24e0*/  ULDC.U8 UR4, c[0x0][0x410] ;  /* 0x0001040000047ab9 */ /* 0x000fe20000000000 */
[-C--:B------:R-:W-:Y:S01]  /*24f0*/  IMAD R29, R82, R45.reuse, RZ ;  /* 0x0000002d521d7224 */ /* 0x080fe200078e02ff */
[----:B------:R-:W-:Y:S01]  /*2500*/  ISETP.NE.AND P3, PT, RZ, UR4, PT ;  /* 0x00000004ff007c0c */ /* 0x000fe2000bf65270 */
[-C--:B------:R-:W-:Y:S02]  /*2510*/  IMAD R31, R81, R45.reuse, RZ ;  /* 0x0000002d511f7224 */ /* 0x080fe400078e02ff */
[C---:B------:R-:W-:Y:S02]  /*2520*/  IMAD R33, R35.reuse, R56, R29 ;  /* 0x0000003823217224 */ /* 0x040fe400078e021d */
[----:B------:R-:W-:Y:S02]  /*2530*/  IMAD R35, R35, R14, R31 ;  /* 0x0000000e23237224 */ /* 0x000fe400078e021f */
[----:B------:R-:W-:Y:S02]  /*2540*/  IMAD R99, R26, -0x60, R60 ;  /* 0xffffffa01a637824 */ /* 0x000fe400078e023c */
[----:B------:R-:W-:-:S03]  /*2550*/  IMAD.WIDE.U32 R28, R56, R45, RZ ;  /* 0x0000002d381c7225 */ /* 0x000fc600078e00ff */
[----:B------:R-:W-:Y:S01]  /*2560*/  VIMNMX R99, R99, 0x60, PT ;  /* 0x0000006063637848 */ /* 0x000fe20003fe0100 */
[----:B------:R-:W-:-:S04]  /*2570*/  IMAD.WIDE.U32 R30, R14, R45, RZ ;  /* 0x0000002d0e1e7225 */ /* 0x000fc800078e00ff */
[----:B------:R-:W-:Y:S02]  /*2580*/  IMAD.IADD R97, R29, 0x1, R33 ;  /* 0x000000011d617824 */ /* 0x000fe400078e0221 */
[----:B------:R-:W-:Y:S01]  /*2590*/  IMAD.IADD R108, R31, 0x1, R35 ;  /* 0x000000011f6c7824 */ /* 0x000fe200078e0223 */
[----:B------:R-:W-:Y:S06]  /*25a0*/  @!P3 BRA `(.L_x_630) ;  /* 0x0000001000f8b947 */ /* 0x000fec0003800000 */
[----:B------:R-:W-:Y:S01]  /*25b0*/  ISETP.GE.AND P4, PT, R19, R99, PT ;  /* 0x000000631300720c */ /* 0x000fe20003f86270 */
[----:B------:R-:W-:Y:S01]  /*25c0*/  BSSY B1, `(.L_x_631) ;  /* 0x000001b000017945 */ /* 0x000fe20003800000 */
[----:B------:R-:W-:Y:S02]  /*25d0*/  CS2R R34, SRZ ;  /* 0x0000000000227805 */ /* 0x000fe4000001ff00 */
[----:B------:R-:W-:Y:S02]  /*25e0*/  CS2R R50, SRZ ;  /* 0x0000000000327805 */ /* 0x000fe4000001ff00 */
[----:B------:R-:W-:Y:S02]  /*25f0*/  CS2R R52, SRZ ;  /* 0x0000000000347805 */ /* 0x000fe4000001ff00 */
[----:B------:R-:W-:Y:S02]  /*2600*/  CS2R R48, SRZ ;  /* 0x0000000000307805 */ /* 0x000fe4000001ff00 */
[----:B------:R-:W-:-:S03]  /*2610*/  CS2R R54, SRZ ;  /* 0x0000000000367805 */ /* 0x000fc6000001ff00 */
[----:B------:R-:W-:Y:S05]  /*2620*/  @P4 BRA `(.L_x_632) ;  /* 0x0000000000504947 */ /* 0x000fea0003800000 */
[----:B------:R-:W-:Y:S01]  /*2630*/  IADD3 R33, P3, R20, R28, RZ ;  /* 0x0000001c14217210 */ /* 0x000fe20007f7e0ff */
[----:B------:R-:W-:Y:S01]  /*2640*/  ULDC.64 UR4, c[0x0][0x3e8] ;  /* 0x0000fa0000047ab9 */ /* 0x000fe20000000a00 */
[----:B------:R-:W-:Y:S02]  /*2650*/  CS2R R52, SRZ ;  /* 0x0000000000347805 */ /* 0x000fe4000001ff00 */
[----:B------:R-:W-:Y:S01]  /*2660*/  CS2R R54, SRZ ;  /* 0x0000000000367805 */ /* 0x000fe2000001ff00 */
[----:B------:R-:W-:Y:S01]  /*2670*/  IMAD.X R44, R97, 0x1, R86, P3 ;  /* 0x00000001612c7824 */ /* 0x000fe200018e0656 */
[----:B------:R-:W-:-:S04]  /*2680*/  LEA R32, P3, R33, UR4, 0x1 ;  /* 0x0000000421207c11 */ /* 0x000fc8000f8608ff */
[----:B------:R-:W-:Y:S01]  /*2690*/  LEA.HI.X R33, R33, UR5, R44, 0x1, P3 ;  /* 0x0000000521217c11 */ /* 0x000fe200098f0c2c */
[----:B------:R-:W-:Y:S01]  /*26a0*/  ULDC.64 UR4, c[0x0][0x400] ;  /* 0x0001000000047ab9 */ /* 0x000fe20000000a00 */
[----:B------:R-:W-:-:S05]  /*26b0*/  IADD3 R45, P3, R10, R30, RZ ;  /* 0x0000001e0a2d7210 */ /* 0x000fca0007f7e0ff */
[----:B------:R-:W-:Y:S01]  /*26c0*/  IMAD.X R46, R108, 0x1, R84, P3 ;  /* 0x000000016c2e7824 */ /* 0x000fe200018e0654 */
[----:B------:R-:W-:-:S04]  /*26d0*/  LEA R44, P3, R45, UR4, 0x1 ;  /* 0x000000042d2c7c11 */ /* 0x000fc8000f8608ff */
[----:B------:R-:W-:Y:S02]  /*26e0*/  LEA.HI.X R45, R45, UR5, R46, 0x1, P3 ;  /* 0x000000052d2d7c11 */ /* 0x000fe400098f0c2e */
[----:B------:R-:W-:Y:S02]  /*26f0*/  ISETP.GE.AND P3, PT, R22, R105, PT ;  /* 0x000000691600720c */ /* 0x000fe40003f66270 */
[----:B------:R-:W-:Y:S02]  /*2700*/  CS2R R50, SRZ ;  /* 0x0000000000327805 */ /* 0x000fe4000001ff00 */
[----:B------:R-:W-:-:S09]  /*2710*/  CS2R R48, SRZ ;  /* 0x0000000000307805 */ /* 0x000fd2000001ff00 */
[----:B------:R0:W5:Y:S04]  /*2720*/  @!P3 LDG.E.64 R52, desc[UR40][R32.64] ;  /* 0x000000282034b981 */ /* 0x000168000c1e1b00 */
[----:B------:R0:W5:Y:S01]  /*2730*/  @!P3 LDG.E.64 R54, desc[UR40][R44.64] ;  /* 0x000000282c36b981 */ /* 0x000162000c1e1b00 */
[----:B------:R-:W-:-:S13]  /*2740*/  ISETP.GE.AND P3, PT, R202, R105, PT ;  /* 0x00000069ca00720c */ /* 0x000fda0003f66270 */
[----:B------:R0:W5:Y:S04]  /*2750*/  @!P3 LDG.E.64 R50, desc[UR40][R32.64+0x20] ;  /* 0x000020282032b981 */ /* 0x000168000c1e1b00 */
[----:B------:R0:W5:Y:S02]  /*2760*/  @!P3 LDG.E.64 R48, desc[UR40][R44.64+0x20] ;  /* 0x000020282c30b981 */ /* 0x000164000c1e1b00 */
.L_x_632:
[----:B------:R-:W-:Y:S05]  /*2770*/  BSYNC B1 ;  /* 0x0000000000017941 */ /* 0x000fea0003800000 */
.L_x_631:
[----:B------:R-:W-:Y:S01]  /*2780*/  ISETP.GE.AND P5, PT, R222, R99, PT ;  /* 0x00000063de00720c */ /* 0x000fe20003fa6270 */
[----:B------:R-:W-:Y:S01]  /*2790*/  BSSY B1, `(.L_x_633) ;  /* 0x000001b000017945 */ /* 0x000fe20003800000 */
[----:B0-----:R-:W-:Y:S02]  /*27a0*/  CS2R R44, SRZ ;  /* 0x00000000002c7805 */ /* 0x001fe4000001ff00 */
[----:B------:R-:W-:Y:S01]  /*27b0*/  CS2R R32, SRZ ;  /* 0x0000000000207805 */ /* 0x000fe2000001ff00 */
[----:B-----5:R-:W-:Y:S01]  /*27c0*/  IMAD.MOV.U32 R100, RZ, RZ, R50 ;  /* 0x000000ffff647224 */ /* 0x020fe200078e0032 */
[----:B------:R-:W-:Y:S01]  /*27d0*/  CS2R R46, SRZ ;  /* 0x00000000002e7805 */ /* 0x000fe2000001ff00 */
[----:B------:R-:W-:-:S06]  /*27e0*/  IMAD.MOV.U32 R101, RZ, RZ, R51 ;  /* 0x000000ffff657224 */ /* 0x000fcc00078e0033 */
[----:B------:R-:W-:Y:S05]  /*27f0*/  @P5 BRA `(.L_x_634) ;  /* 0x0000000000505947 */ /* 0x000fea0003800000 */
[----:B------:R-:W-:Y:S01]  /*2800*/  IADD3 R29, P3, P6, R20, R28, R73 ;  /* 0x0000001c141d7210 */ /* 0x000fe20007e7e049 */
[----:B------:R-:W-:Y:S01]  /*2810*/  ULDC.64 UR4, c[0x0][0x3e8] ;  /* 0x0000fa0000047ab9 */ /* 0x000fe20000000a00 */
[----:B------:R-:W-:Y:S02]  /*2820*/  CS2R R44, SRZ ;  /* 0x00000000002c7805 */ /* 0x000fe4000001ff00 */
[----:B------:R-:W-:Y:S02]  /*2830*/  CS2R R46, SRZ ;  /* 0x00000000002e7805 */ /* 0x000fe4000001ff00 */
[----:B------:R-:W-:Y:S02]  /*2840*/  IADD3.X R34, R86, R97, R72, P3, P6 ;  /* 0x0000006156227210 */ /* 0x000fe40001fec448 */
[----:B------:R-:W-:-:S04]  /*2850*/  IADD3 R31, P3, P6, R10, R30, R70 ;  /* 0x0000001e0a1f7210 */ /* 0x000fc80007e7e046 */
[----:B------:R-:W-:Y:S02]  /*2860*/  IADD3.X R32, R84, R108, R69, P3, P6 ;  /* 0x0000006c54207210 */ /* 0x000fe40001fec445 */
[----:B------:R-:W-:-:S04]  /*2870*/  LEA R28, P3, R29, UR4, 0x1 ;  /* 0x000000041d1c7c11 */ /* 0x000fc8000f8608ff */
[----:B------:R-:W-:Y:S01]  /*2880*/  LEA.HI.X R29, R29, UR5, R34, 0x1, P3 ;  /* 0x000000051d1d7c11 */ /* 0x000fe200098f0c22 */
[----:B------:R-:W-:Y:S02]  /*2890*/  ULDC.64 UR4, c[0x0][0x400] ;  /* 0x0001000000047ab9 */ /* 0x000fe40000000a00 */
        /* <DEDUP_REMOVED lines=10> */
.L_x_634:
[----:B------:R-:W-:Y:S05]  /*2940*/  BSYNC B1 ;  /* 0x0000000000017941 */ /* 0x000fea0003800000 */
.L_x_633:
[----:B0-----:R-:W-:Y:S01]  /*2950*/  IMAD.MOV.U32 R28, RZ, RZ, R52 ;  /* 0x000000ffff1c7224 */ /* 0x001fe200078e0034 */
[----:B------:R-:W-:Y:S01]  /*2960*/  ISETP.NE.AND P3, PT, R203, 0x3, PT ;  /* 0x00000003cb00780c */ /* 0x000fe20003f65270 */
[----:B------:R-:W-:Y:S01]  /*2970*/  IMAD.MOV.U32 R29, RZ, RZ, R53 ;  /* 0x000000ffff1d7224 */ /* 0x000fe200078e0035 */
[----:B------:R-:W-:Y:S01]  /*2980*/  PRMT R100, R100, 0x5410, R100 ;  /* 0x0000541064647816 */ /* 0x000fe20000000064 */
        /* <DEDUP_REMOVED lines=8> */
[----:B-----5:R-:W-:Y:S01]  /*2a10*/  IMAD.MOV.U32 R28, RZ, RZ, R34 ;  /* 0x000000ffff1c7224 */ /* 0x020fe200078e0022 */
        /* <DEDUP_REMOVED lines=14> */
[----:B------:R-:W-:-:S02]  /*2b00*/  PRMT R102, R28, 0x7610, R102 ;  /* 0x000076101c667816 */ /* 0x000fc40000000066 */
[----:B------:R-:W-:Y:S02]  /*2b10*/  PRMT R103, R29, 0x7610, R103 ;  /* 0x000076101d677816 */ /* 0x000fe40000000067 */
[----:B------:R-:W-:Y:S02]  /*2b20*/  PRMT R109, R30, 0x7610, R109 ;  /* 0x000076101e6d7816 */ /* 0x000fe4000000006d */
[----:B------:R-:W-:Y:S01]  /*2b30*/  PRMT R107, R31, 0x7610, R107 ;  /* 0x000076101f6b7816 */ /* 0x000fe2000000006b */
[----:B------:R-:W-:Y:S06]  /*2b40*/  @!P3 BRA `(.L_x_635) ;  /* 0x000000000004b947 */ /* 0x000fec0003800000 */
[----:B------:R-:W-:Y:S01]  /*2b50*/  BPT.TRAP 0x1 ;  /* 0x000000040000795c */ /* 0x000fe20000300000 */
.L_x_635:
[----:B------:R-:W-:Y:S01]  /*2b60*/  IMAD R97, R2, 0x8, R18 ;  /* 0x0000000802617824 */ /* 0x000fe200078e0212 */
[----:B------:R-:W-:Y:S01]  /*2b70*/  SHF.L.U32 R108, R201, 0x1f, RZ ;  /* 0x0000001fc96c7819 */ /* 0x000fe200000006ff */
[----:B------:R-:W-:Y:S03]  /*2b80*/  BSSY B1, `(.L_x_636) ;  /* 0x0000003000017945 */ /* 0x000fe60003800000 */
[----:B------:R-:W0:Y:S02]  /*2b90*/  SYNCS.PHASECHK.TRANS64.TRYWAIT P6, [R97+URZ+0x22890], R108 ;  /* 0x0228906c610075a7 */ /* 0x000e2400080c017f */
[----:B0-----:R-:W-:Y:S05]  /*2ba0*/  @!P6 BRA `(.L_x_637) ;  /* 0x0000013c00a0e947 */ /* 0x001fea0003800000 */
.L_x_913:
[----:B------:R-:W-:Y:S05]  /*2bb0*/  BSYNC B1 ;  /* 0x0000000000017941 */ /* 0x000fea0003800000 */
.L_x_636:
[----:B------:R-:W-:Y:S04]  /*2bc0*/  BSSY B1, `(.L_x_638) ;  /* 0x000006e000017945 */ /* 0x000fe80003800000 */
[----:B------:R-:W-:Y:S05]  /*2bd0*/  @P4 BRA `(.L_x_639) ;  /* 0x0000000400b04947 */ /* 0x000fea0003800000 */
[----:B------:R-:W-:Y:S04]  /*2be0*/  BSSY B2, `(.L_x_640) ;  /* 0x0000036000027945 */ /* 0x000fe80003800000 */
[----:B------:R-:W-:Y:S05]  /*2bf0*/  @P1 BRA `(.L_x_641) ;  /* 0x0000000000d01947 */ /* 0x000fea0003800000 */
[----:B------:R1:W2:Y:S01]  /*2c00*/  LDS.128 R28, [R106] ;  /* 0x000000006a1c7984 */ /* 0x0002a20000000c00 */
[----:B------:R-:W-:Y:S01]  /*2c10*/  ISETP.GE.AND P4, PT, R22, R105, PT ;  /* 0x000000691600720c */ /* 0x000fe20003f86270 */
[----:B------:R-:W-:-:S12]  /*2c20*/  BSSY B3, `(.L_x_642) ;  /* 0x0000030000037945 */ /* 0x000fd80003800000 */
[----:B-1----:R-:W-:Y:S05]  /*2c30*/  @P4 BRA `(.L_x_643) ;  /* 0x0000000000b84947 */ /* 0x002fea0003800000 */
[----:B------:R-:W-:Y:S01]  /*2c40*/  SHF.R.U64 R112, R52, 0x10, R53 ;  /* 0x0000001034707819 */ /* 0x000fe20000001235 */
[----:B--2---:R-:W-:Y:S01]  /*2c50*/  IMAD.U32 R52, R30, 0x10000, RZ ;  /* 0x000100001e347824 */ /* 0x004fe200078e00ff */
[--C-:B------:R-:W-:Y:S01]  /*2c60*/  SHF.R.U64 R116, R54, 0x10, R55.reuse ;  /* 0x0000001036747819 */ /* 0x100fe20000001237 */
[----:B------:R-:W-:Y:S01]  /*2c70*/  IMAD.U32 R54, R31, 0x10000, RZ ;  /* 0x000100001f367824 */ /* 0x000fe200078e00ff */
[----:B------:R-:W-:Y:S02]  /*2c80*/  SHF.R.U32.HI R118, RZ, 0x10, R55 ;  /* 0x00000010ff767819 */ /* 0x000fe40000011637 */
[----:B------:R-:W-:Y:S02]  /*2c90*/  SHF.R.U32.HI R114, RZ, 0x10, R53 ;  /* 0x00000010ff727819 */ /* 0x000fe40000011635 */
[----:B------:R-:W-:Y:S02]  /*2ca0*/  PRMT R112, R102, 0x5432, R112 ;  /* 0x0000543266707816 */ /* 0x000fe40000000070 */
[----:B------:R-:W-:-:S02]  /*2cb0*/  PRMT R116, R110, 0x5432, R116 ;  /* 0x000054326e747816 */ /* 0x000fc40000000074 */
[----:B------:R-:W-:Y:S02]  /*2cc0*/  PRMT R118, R111, 0x5432, R118 ;  /* 0x000054326f767816 */ /* 0x000fe40000000076 */
[----:B------:R-:W-:Y:S02]  /*2cd0*/  PRMT R114, R103, 0x5432, R114 ;  /* 0x0000543267727816 */ /* 0x000fe40000000072 */
[----:B------:R-:W-:Y:S01]  /*2ce0*/  LOP3.LUT R55, R31, 0xffff0000, RZ, 0xc0, !PT ;  /* 0xffff00001f377812 */ /* 0x000fe200078ec0ff */
[----:B------:R-:W-:Y:S01]  /*2cf0*/  IMAD.U32 R119, R118, 0x10000, RZ ;  /* 0x0001000076777824 */ /* 0x000fe200078e00ff */
[----:B------:R-:W-:Y:S01]  /*2d00*/  LOP3.LUT R31, R29, 0xffff0000, RZ, 0xc0, !PT ;  /* 0xffff00001d1f7812 */ /* 0x000fe200078ec0ff */
[----:B------:R-:W-:Y:S01]  /*2d10*/  IMAD.U32 R115, R114, 0x10000, RZ ;  /* 0x0001000072737824 */ /* 0x000fe200078e00ff */
[C---:B------:R-:W-:Y:S01]  /*2d20*/  LOP3.LUT R117, R116.reuse, 0xffff0000, RZ, 0xc0, !PT ;  /* 0xffff000074757812 */ /* 0x040fe200078ec0ff */
[----:B------:R-:W-:Y:S01]  /*2d30*/  IMAD.U32 R116, R116, 0x10000, RZ ;  /* 0x0001000074747824 */ /* 0x000fe200078e00ff */
[C---:B------:R-:W-:Y:S01]  /*2d40*/  LOP3.LUT R113, R112.reuse, 0xffff0000, RZ, 0xc0, !PT ;  /* 0xffff000070717812 */ /* 0x040fe200078ec0ff */
[----:B------:R-:W-:Y:S01]  /*2d50*/  IMAD.U32 R112, R112, 0x10000, RZ ;  /* 0x0001000070707824 */ /* 0x000fe200078e00ff */
[----:B------:R-:W-:Y:S01]  /*2d60*/  LOP3.LUT R53, R30, 0xffff0000, RZ, 0xc0, !PT ;  /* 0xffff00001e357812 */ /* 0x000fe200078ec0ff */
[C---:B------:R-:W-:Y:S01]  /*2d70*/  FMUL.FTZ R121, R31.reuse, R117 ;  /* 0x000000751f797220 */ /* 0x040fe20000410000 */
[----:B------:R-:W-:Y:S01]  /*2d80*/  LOP3.LUT R118, R118, 0xffff0000, RZ, 0xc0, !PT ;  /* 0xffff000076767812 */ /* 0x000fe200078ec0ff */
[----:B------:R-:W-:Y:S01]  /*2d90*/  FMUL.FTZ R120, R31, R113 ;  /* 0x000000711f787220 */ /* 0x000fe20000410000 */
[----:B------:R-:W-:Y:S01]  /*2da0*/  LOP3.LUT R114, R114, 0xffff0000, RZ, 0xc0, !PT ;  /* 0xffff000072727812 */ /* 0x000fe200078ec0ff */
[C---:B------:R-:W-:Y:S01]  /*2db0*/  FMUL.FTZ R31, R53.reuse, R119 ;  /* 0x00000077351f7220 */ /* 0x040fe20000410000 */
[----:B------:R-:W-:Y:S01]  /*2dc0*/  FMUL.FTZ R53, R53, R115 ;  /* 0x0000007335357220 */ /* 0x000fe20000410000 */
[----:B------:R-:W-:-:S02]  /*2dd0*/  IMAD.U32 R30, R29, 0x10000, RZ ;  /* 0x000100001d1e7824 */ /* 0x000fc400078e00ff */
[----:B------:R-:W-:Y:S01]  /*2de0*/  FFMA.FTZ R115, R52, R115, -R31 ;  /* 0x0000007334737223 */ /* 0x000fe2000001081f */
[----:B------:R-:W-:Y:S02]  /*2df0*/  IMAD.U32 R29, R28, 0x10000, RZ ;  /* 0x000100001c1d7824 */ /* 0x000fe400078e00ff */
[----:B------:R-:W-:Y:S01]  /*2e00*/  FFMA.FTZ R52, R52, R119, R53 ;  /* 0x0000007734347223 */ /* 0x000fe20000010035 */
[----:B------:R-:W-:Y:S01]  /*2e10*/  LOP3.LUT R28, R28, 0xffff0000, RZ, 0xc0, !PT ;  /* 0xffff00001c1c7812 */ /* 0x000fe200078ec0ff */
[C---:B------:R-:W-:Y:S01]  /*2e20*/  FMUL.FTZ R53, R55.reuse, R118 ;  /* 0x0000007637357220 */ /* 0x040fe20000410000 */
[-C--:B------:R-:W-:Y:S01]  /*2e30*/  FMUL.FTZ R55, R55, R114.reuse ;  /* 0x0000007237377220 */ /* 0x080fe20000410000 */
[C---:B------:R-:W-:Y:S01]  /*2e40*/  FFMA.FTZ R121, R30.reuse, R113, -R121 ;  /* 0x000000711e797223 */ /* 0x040fe20000010879 */
[----:B------:R-:W-:Y:S01]  /*2e50*/  FFMA.FTZ R120, R30, R117, R120 ;  /* 0x000000751e787223 */ /* 0x000fe20000010078 */
[----:B------:R-:W-:Y:S01]  /*2e60*/  FFMA.FTZ R53, R54, R114, -R53 ;  /* 0x0000007236357223 */ /* 0x000fe20000010835 */
[C---:B------:R-:W-:Y:S01]  /*2e70*/  FMUL.FTZ R30, R28.reuse, R116 ;  /* 0x000000741c1e7220 */ /* 0x040fe20000410000 */
[----:B------:R-:W-:Y:S01]  /*2e80*/  FMUL.FTZ R31, R28, R112 ;  /* 0x000000701c1f7220 */ /* 0x000fe20000410000 */
[----:B------:R-:W-:Y:S01]  /*2e90*/  FFMA.FTZ R54, R54, R118, R55 ;  /* 0x0000007636367223 */ /* 0x000fe20000010037 */
[----:B------:R-:W-:Y:S01]  /*2ea0*/  F2FP.BF16.F32.PACK_AB R52, R52, R115 ;  /* 0x000000733434723e */ /* 0x000fe200000010ff */
[C---:B------:R-:W-:Y:S01]  /*2eb0*/  FFMA.FTZ R30, R29.reuse, R112, -R30 ;  /* 0x000000701d1e7223 */ /* 0x040fe2000001081e */
[----:B------:R-:W-:Y:S01]  /*2ec0*/  FFMA.FTZ R31, R29, R116, R31 ;  /* 0x000000741d1f7223 */ /* 0x000fe2000001001f */
[----:B------:R-:W-:-:S02]  /*2ed0*/  F2FP.BF16.F32.PACK_AB R29, R120, R121 ;  /* 0x00000079781d723e */ /* 0x000fc400000010ff */
[----:B------:R-:W-:Y:S02]  /*2ee0*/  F2FP.BF16.F32.PACK_AB R53, R54, R53 ;  /* 0x000000353635723e */ /* 0x000fe400000010ff */
[----:B------:R-:W-:Y:S01]  /*2ef0*/  F2FP.BF16.F32.PACK_AB R28, R31, R30 ;  /* 0x0000001e1f1c723e */ /* 0x000fe200000010ff */
[----:B------:R-:W-:Y:S02]  /*2f00*/  IMAD.MOV.U32 R30, RZ, RZ, R52 ;  /* 0x000000ffff1e7224 */ /* 0x000fe400078e0034 */
[----:B------:R-:W-:-:S07]  /*2f10*/  IMAD.MOV.U32 R31, RZ, RZ, R53 ;  /* 0x000000ffff1f7224 */ /* 0x000fce00078e0035 */
.L_x_643:
[----:B------:R-:W-:Y:S05]  /*2f20*/  BSYNC B3 ;  /* 0x0000000000037941 */ /* 0x000fea0003800000 */
.L_x_642:
[----:B--2---:R1:W-:Y:S02]  /*2f30*/  STG.E.128 desc[UR40][R42.64], R28 ;  /* 0x0000001c2a007986 */ /* 0x0043e4000c101d28 */
.L_x_641:
[----:B------:R-:W-:Y:S05]  /*2f40*/  BSYNC B2 ;  /* 0x0000000000027941 */ /* 0x000fea0003800000 */
.L_x_640:
[----:B------:R-:W-:Y:S05]  /*2f50*/  @P2 BRA `(.L_x_639) ;  /* 0x0000000000d02947 */ /* 0x000fea0003800000 */
[----:B-1----:R1:W2:Y:S01]  /*2f60*/  LDS.128 R28, [R104] ;  /* 0x00000000681c7984 */ /* 0x0022a20000000c00 */
        /* <DEDUP_REMOVED lines=49> */
.L_x_645:
[----:B------:R-:W-:Y:S05]  /*3280*/  BSYNC B2 ;  /* 0x0000000000027941 */ /* 0x000fea0003800000 */
.L_x_644:
[----:B--2---:R2:W-:Y:S02]  /*3290*/  STG.E.128 desc[UR40][R42.64+0x40], R28 ;  /* 0x0000401c2a007986 */ /* 0x0045e4000c101d28 */
.L_x_639:
[----:B------:R-:W-:Y:S05]  /*32a0*/  BSYNC B1 ;  /* 0x0000000000017941 */ /* 0x000fea0003800000 */
.L_x_638:
[----:B------:R-:W-:Y:S05]  /*32b0*/  @P5 BRA `(.L_x_646) ;  /* 0x0000001c006c5947 */ /* 0x000fea0003800000 */
[----:B------:R-:W-:Y:S04]  /*32c0*/  BSSY B1, `(.L_x_647) ;  /* 0x0000036000017945 */ /* 0x000fe80003800000 */
[----:B------:R-:W-:Y:S05]  /*32d0*/  @P1 BRA `(.L_x_648) ;  /* 0x0000000000d01947 */ /* 0x000fea0003800000 */
[----:B-12---:R1:W2:Y:S01]  /*32e0*/  LDS.128 R28, [R106+0x2000] ;  /* 0x002000006a1c7984 */ /* 0x0062a20000000c00 */
[----:B------:R-:W-:Y:S01]  /*32f0*/  ISETP.GE.AND P4, PT, R22, R105, PT ;  /* 0x000000691600720c */ /* 0x000fe20003f86270 */
[----:B------:R-:W-:-:S12]  /*3300*/  BSSY B2, `(.L_x_649) ;  /* 0x0000030000027945 */ /* 0x000fd80003800000 */
[----:B-1----:R-:W-:Y:S05]  /*3310*/  @P4 BRA `(.L_x_650) ;  /* 0x0000000000b84947 */ /* 0x002fea0003800000 */
[----:B------:R-:W-:Y:S01]  /*3320*/  SHF.R.U64 R48, R46, 0x10, R47 ;  /* 0x000000102e307819 */ /* 0x000fe2000000122f */
[----:B--2---:R-:W-:Y:S01]  /*3330*/  IMAD.U32 R42, R30, 0x10000, RZ ;  /* 0x000100001e2a7824 */ /* 0x004fe200078e00ff */
[----:B------:R-:W-:Y:S01]  /*3340*/  SHF.R.U64 R50, R44, 0x10, R45 ;  /* 0x000000102c327819 */ /* 0x000fe2000000122d */
[----:B------:R-:W-:Y:S01]  /*3350*/  IMAD.U32 R44, R31, 0x10000, RZ ;  /* 0x000100001f2c7824 */ /* 0x000fe200078e00ff */
[----:B------:R-:W-:Y:S02]  /*3360*/  SHF.R.U32.HI R46, RZ, 0x10, R47 ;  /* 0x00000010ff2e7819 */ /* 0x000fe4000001162f */
[----:B------:R-:W-:Y:S02]  /*3370*/  SHF.R.U32.HI R49, RZ, 0x10, R45 ;  /* 0x00000010ff317819 */ /* 0x000fe4000001162d */
[----:B------:R-:W-:Y:S02]  /*3380*/  PRMT R109, R109, 0x5410, R48 ;  /* 0x000054106d6d7816 */ /* 0x000fe40000000030 */
[----:B------:R-:W-:-:S02]  /*3390*/  PRMT R111, R111, 0x5410, R50 ;  /* 0x000054106f6f7816 */ /* 0x000fc40000000032 */
[----:B------:R-:W-:Y:S02]  /*33a0*/  PRMT R107, R107, 0x5410, R46 ;  /* 0x000054106b6b7816 */ /* 0x000fe4000000002e */
[----:B------:R-:W-:Y:S02]  /*33b0*/  LOP3.LUT R45, R31, 0xffff0000, RZ, 0xc0, !PT ;  /* 0xffff00001f2d7812 */ /* 0x000fe400078ec0ff */
[----:B------:R-:W-:Y:S01]  /*33c0*/  PRMT R110, R110, 0x5410, R49 ;  /* 0x000054106e6e7816 */ /* 0x000fe20000000031 */
[----:B------:R-:W-:Y:S01]  /*33d0*/  IMAD.U32 R49, R107, 0x10000, RZ ;  /* 0x000100006b317824 */ /* 0x000fe200078e00ff */
[----:B------:R-:W-:Y:S02]  /*33e0*/  LOP3.LUT R31, R29, 0xffff0000, RZ, 0xc0, !PT ;  /* 0xffff00001d1f7812 */ /* 0x000fe400078ec0ff */
[----:B------:R-:W-:Y:S01]  /*33f0*/  LOP3.LUT R48, R109, 0xffff0000, RZ, 0xc0, !PT ;  /* 0xffff00006d307812 */ /* 0x000fe200078ec0ff */
[----:B------:R-:W-:Y:S01]  /*3400*/  IMAD.U32 R47, R110, 0x10000, RZ ;  /* 0x000100006e2f7824 */ /* 0x000fe200078e00ff */
[----:B------:R-:W-:Y:S01]  /*3410*/  LOP3.LUT R46, R111, 0xffff0000, RZ, 0xc0, !PT ;  /* 0xffff00006f2e7812 */ /* 0x000fe200078ec0ff */
[----:B------:R-:W-:Y:S01]  /*3420*/  IMAD.U32 R109, R109, 0x10000, RZ ;  /* 0x000100006d6d7824 */ /* 0x000fe200078e00ff */
[----:B------:R-:W-:Y:S01]  /*3430*/  LOP3.LUT R43, R30, 0xffff0000, RZ, 0xc0, !PT ;  /* 0xffff00001e2b7812 */ /* 0x000fe200078ec0ff */
[----:B------:R-:W-:-:S02]  /*3440*/  IMAD.U32 R30, R29, 0x10000, RZ ;  /* 0x000100001d1e7824 */ /* 0x000fc400078e00ff */
[C---:B------:R-:W-:Y:S01]  /*3450*/  FMUL.FTZ R51, R31.reuse, R48 ;  /* 0x000000301f337220 */ /* 0x040fe20000410000 */
[C---:B------:R-:W-:Y:S02]  /*3460*/  IMAD.U32 R29, R28.reuse, 0x10000, RZ ;  /* 0x000100001c1d7824 */ /* 0x040fe400078e00ff */
[-C--:B------:R-:W-:Y:S01]  /*3470*/  FMUL.FTZ R31, R31, R46.reuse ;  /* 0x0000002e1f1f7220 */ /* 0x080fe20000410000 */
[----:B------:R-:W-:Y:S01]  /*3480*/  LOP3.LUT R28, R28, 0xffff0000, RZ, 0xc0, !PT ;  /* 0xffff00001c1c7812 */ /* 0x000fe200078ec0ff */
[C---:B------:R-:W-:Y:S01]  /*3490*/  FMUL.FTZ R53, R43.reuse, R49 ;  /* 0x000000312b357220 */ /* 0x040fe20000410000 */
[-C--:B------:R-:W-:Y:S01]  /*34a0*/  FMUL.FTZ R43, R43, R47.reuse ;  /* 0x0000002f2b2b7220 */ /* 0x080fe20000410000 */
[----:B------:R-:W-:Y:S01]  /*34b0*/  LOP3.LUT R107, R107, 0xffff0000, RZ, 0xc0, !PT ;  /* 0xffff00006b6b7812 */ /* 0x000fe200078ec0ff */
[----:B------:R-:W-:Y:S01]  /*34c0*/  IMAD.U32 R111, R111, 0x10000, RZ ;  /* 0x000100006f6f7824 */ /* 0x000fe200078e00ff */
[----:B------:R-:W-:Y:S01]  /*34d0*/  LOP3.LUT R110, R110, 0xffff0000, RZ, 0xc0, !PT ;  /* 0xffff00006e6e7812 */ /* 0x000fe200078ec0ff */
[C---:B------:R-:W-:Y:S01]  /*34e0*/  FFMA.FTZ R51, R30.reuse, R46, -R51 ;  /* 0x0000002e1e337223 */ /* 0x040fe20000010833 */
[----:B------:R-:W-:Y:S01]  /*34f0*/  FFMA.FTZ R48, R30, R48, R31 ;  /* 0x000000301e307223 */ /* 0x000fe2000001001f */
[----:B------:R-:W-:Y:S01]  /*3500*/  FFMA.FTZ R53, R42, R47, -R53 ;  /* 0x0000002f2a357223 */ /* 0x000fe20000010835 */
[----:B------:R-:W-:Y:S01]  /*3510*/  FMUL.FTZ R30, R28, R109 ;  /* 0x0000006d1c1e7220 */ /* 0x000fe20000410000 */
[----:B------:R-:W-:Y:S01]  /*3520*/  FFMA.FTZ R42, R42, R49, R43 ;  /* 0x000000312a2a7223 */ /* 0x000fe2000001002b */
[----:B------:R-:W-:Y:S01]  /*3530*/  FMUL.FTZ R28, R28, R111 ;  /* 0x0000006f1c1c7220 */ /* 0x000fe20000410000 */
[C---:B------:R-:W-:Y:S01]  /*3540*/  FMUL.FTZ R31, R45.reuse, R107 ;  /* 0x0000006b2d1f7220 */ /* 0x040fe20000410000 */
[-C--:B------:R-:W-:Y:S01]  /*3550*/  FMUL.FTZ R46, R45, R110.reuse ;  /* 0x0000006e2d2e7220 */ /* 0x080fe20000410000 */
[C---:B------:R-:W-:Y:S01]  /*3560*/  FFMA.FTZ R30, R29.reuse, R111, -R30 ;  /* 0x0000006f1d1e7223 */ /* 0x040fe2000001081e */
[----:B------:R-:W-:Y:S01]  /*3570*/  FFMA.FTZ R29, R29, R109, R28 ;  /* 0x0000006d1d1d7223 */ /* 0x000fe2000001001c */
[C---:B------:R-:W-:Y:S01]  /*3580*/  FFMA.FTZ R31, R44.reuse, R110, -R31 ;  /* 0x0000006e2c1f7223 */ /* 0x040fe2000001081f */
[----:B------:R-:W-:Y:S01]  /*3590*/  FFMA.FTZ R46, R44, R107, R46 ;  /* 0x0000006b2c2e7223 */ /* 0x000fe2000001002e */
[----:B------:R-:W-:-:S02]  /*35a0*/  F2FP.BF16.F32.PACK_AB R48, R48, R51 ;  /* 0x000000333030723e */ /* 0x000fc400000010ff */
[----:B------:R-:W-:Y:S02]  /*35b0*/  F2FP.BF16.F32.PACK_AB R42, R42, R53 ;  /* 0x000000352a2a723e */ /* 0x000fe400000010ff */
[----:B------:R-:W-:Y:S01]  /*35c0*/  F2FP.BF16.F32.PACK_AB R28, R29, R30 ;  /* 0x0000001e1d1c723e */ /* 0x000fe200000010ff */
[----:B------:R-:W-:Y:S01]  /*35d0*/  IMAD.MOV.U32 R29, RZ, RZ, R48 ;  /* 0x000000ffff1d7224 */ /* 0x000fe200078e0030 */
[----:B------:R-:W-:Y:S01]  /*35e0*/  F2FP.BF16.F32.PACK_AB R31, R46, R31 ;  /* 0x0000001f2e1f723e */ /* 0x000fe200000010ff */
[----:B------:R-:W-:-:S07]  /*35f0*/  IMAD.MOV.U32 R30, RZ, RZ, R42 ;  /* 0x000000ffff1e7224 */ /* 0x000fce00078e002a */
.L_x_650:
[----:B------:R-:W-:Y:S05]  /*3600*/  BSYNC B2 ;  /* 0x0000000000027941 */ /* 0x000fea0003800000 */
.L_x_649:
[----:B--2---:R3:W-:Y:S02]  /*3610*/  STG.E.128 desc[UR40][R40.64], R28 ;  /* 0x0000001c28007986 */ /* 0x0047e4000c101d28 */
.L_x_648:
[----:B------:R-:W-:Y:S05]  /*3620*/  BSYNC B1 ;  /* 0x0000000000017941 */ /* 0x000fea0003800000 */
.L_x_647:
[----:B------:R-:W-:Y:S05]  /*3630*/  @P2 BRA `(.L_x_646) ;  /* 0x00000018008c2947 */ /* 0x000fea0003800000 */
[----:B-123--:R1:W2:Y:S01]  /*3640*/  LDS.128 R28, [R104+0x2000] ;  /* 0x00200000681c7984 */ /* 0x00e2a20000000c00 */
[----:B------:R-:W-:Y:S01]  /*3650*/  ISETP.GE.AND P4, PT, R202, R105, PT ;  /* 0x00000069ca00720c */ /* 0x000fe20003f86270 */
[----:B------:R-:W-:-:S12]  /*3660*/  BSSY B1, `(.L_x_651) ;  /* 0x0000030000017945 */ /* 0x000fd80003800000 */
[----:B-1----:R-:W-:Y:S05]  /*3670*/  @P4 BRA `(.L_x_652) ;  /* 0x0000000000b84947 */ /* 0x002fea0003800000 */
[----:B------:R-:W-:Y:S02]  /*3680*/  SHF.R.U32.HI R42, RZ, 0x10, R33 ;  /* 0x00000010ff2a7819 */ /* 0x000fe40000011621 */
[----:B------:R-:W-:Y:S02]  /*3690*/  SHF.R.U32.HI R44, RZ, 0x10, R35 ;  /* 0x00000010ff2c7819 */ /* 0x000fe40000011623 */
[----:B------:R-:W-:Y:S01]  /*36a0*/  SHF.R.U64 R43, R32, 0x10, R33 ;  /* 0x00000010202b7819 */ /* 0x000fe20000001221 */
[----:B--2---:R-:W-:Y:S01]  /*36b0*/  IMAD.U32 R32, R30, 0x10000, RZ ;  /* 0x000100001e207824 */ /* 0x004fe200078e00ff */
[----:B------:R-:W-:Y:S01]  /*36c0*/  SHF.R.U64 R45, R34, 0x10, R35 ;  /* 0x00000010222d7819 */ /* 0x000fe20000001223 */
[----:B------:R-:W-:Y:S01]  /*36d0*/  IMAD.U32 R34, R31, 0x10000, RZ ;  /* 0x000100001f227824 */ /* 0x000fe200078e00ff */
[----:B------:R-:W-:Y:S02]  /*36e0*/  PRMT R103, R103, 0x5410, R42 ;  /* 0x0000541067677816 */ /* 0x000fe4000000002a */
[----:B------:R-:W-:-:S02]  /*36f0*/  PRMT R101, R101, 0x5410, R44 ;  /* 0x0000541065657816 */ /* 0x000fc4000000002c */
[----:B------:R-:W-:Y:S02]  /*3700*/  PRMT R102, R102, 0x5410, R43 ;  /* 0x0000541066667816 */ /* 0x000fe4000000002b */
[----:B------:R-:W-:Y:S01]  /*3710*/  LOP3.LUT R33, R30, 0xffff0000, RZ, 0xc0, !PT ;  /* 0xffff00001e217812 */ /* 0x000fe200078ec0ff */
[----:B------:R-:W-:Y:S01]  /*3720*/  IMAD.U32 R43, R101, 0x10000, RZ ;  /* 0x00010000652b7824 */ /* 0x000fe200078e00ff */
[----:B------:R-:W-:Y:S01]  /*3730*/  LOP3.LUT R35, R31, 0xffff0000, RZ, 0xc0, !PT ;  /* 0xffff00001f237812 */ /* 0x000fe200078ec0ff */
[----:B------:R-:W-:Y:S01]  /*3740*/  IMAD.U32 R30, R29, 0x10000, RZ ;  /* 0x000100001d1e7824 */ /* 0x000fe200078e00ff */
[----:B------:R-:W-:Y:S01]  /*3750*/  PRMT R100, R100, 0x5410, R45 ;  /* 0x0000541064647816 */ /* 0x000fe2000000002d */
[----:B------:R-:W-:Y:S01]  /*3760*/  IMAD.U32 R45, R103, 0x10000, RZ ;  /* 0x00010000672d7824 */ /* 0x000fe200078e00ff */
[----:B------:R-:W-:Y:S01]  /*3770*/  LOP3.LUT R31, R29, 0xffff0000, RZ, 0xc0, !PT ;  /* 0xffff00001d1f7812 */ /* 0x000fe200078ec0ff */
[----:B------:R-:W-:Y:S01]  /*3780*/  IMAD.U32 R29, R28, 0x10000, RZ ;  /* 0x000100001c1d7824 */ /* 0x000fe200078e00ff */
[----:B------:R-:W-:Y:S01]  /*3790*/  LOP3.LUT R44, R102, 0xffff0000, RZ, 0xc0, !PT ;  /* 0xffff0000662c7812 */ /* 0x000fe200078ec0ff */
[C---:B------:R-:W-:Y:S01]  /*37a0*/  FMUL.FTZ R49, R33.reuse, R45 ;  /* 0x0000002d21317220 */ /* 0x040fe20000410000 */
[----:B------:R-:W-:Y:S01]  /*37b0*/  LOP3.LUT R42, R100, 0xffff0000, RZ, 0xc0, !PT ;  /* 0xffff0000642a7812 */ /* 0x000fe200078ec0ff */
[-C--:B------:R-:W-:Y:S01]  /*37c0*/  FMUL.FTZ R33, R33, R43.reuse ;  /* 0x0000002b21217220 */ /* 0x080fe20000410000 */
[----:B------:R-:W-:Y:S01]  /*37d0*/  LOP3.LUT R103, R103, 0xffff0000, RZ, 0xc0, !PT ;  /* 0xffff000067677812 */ /* 0x000fe200078ec0ff */
[----:B------:R-:W-:Y:S01]  /*37e0*/  FMUL.FTZ R47, R31, R44 ;  /* 0x0000002c1f2f7220 */ /* 0x000fe20000410000 */
[----:B------:R-:W-:Y:S01]  /*37f0*/  LOP3.LUT R101, R101, 0xffff0000, RZ, 0xc0, !PT ;  /* 0xffff000065657812 */ /* 0x000fe200078ec0ff */
[----:B------:R-:W-:Y:S01]  /*3800*/  FFMA.FTZ R49, R32, R43, -R49 ;  /* 0x0000002b20317223 */ /* 0x000fe20000010831 */
[-C--:B------:R-:W-:Y:S01]  /*3810*/  FMUL.FTZ R31, R31, R42.reuse ;  /* 0x0000002a1f1f7220 */ /* 0x080fe20000410000 */
[----:B------:R-:W-:Y:S01]  /*3820*/  LOP3.LUT R28, R28, 0xffff0000, RZ, 0xc0, !PT ;  /* 0xffff00001c1c7812 */ /* 0x000fe200078ec0ff */
[----:B------:R-:W-:Y:S01]  /*3830*/  FFMA.FTZ R47, R30, R42, -R47 ;  /* 0x0000002a1e2f7223 */ /* 0x000fe2000001082f */
[----:B------:R-:W-:Y:S01]  /*3840*/  FFMA.FTZ R32, R32, R45, R33 ;  /* 0x0000002d20207223 */ /* 0x000fe20000010021 */
[----:B------:R-:W-:-:S02]  /*3850*/  IMAD.U32 R102, R102, 0x10000, RZ ;  /* 0x0001000066667824 */ /* 0x000fc400078e00ff */
[C---:B------:R-:W-:Y:S01]  /*3860*/  FMUL.FTZ R33, R35.reuse, R103 ;  /* 0x0000006723217220 */ /* 0x040fe20000410000 */
[----:B------:R-:W-:Y:S02]  /*3870*/  IMAD.U32 R100, R100, 0x10000, RZ ;  /* 0x0001000064647824 */ /* 0x000fe400078e00ff */
[-C--:B------:R-:W-:Y:S01]  /*3880*/  FMUL.FTZ R42, R35, R101.reuse ;  /* 0x00000065232a7220 */ /* 0x080fe20000410000 */
[----:B------:R-:W-:Y:S01]  /*3890*/  FFMA.FTZ R44, R30, R44, R31 ;  /* 0x0000002c1e2c7223 */ /* 0x000fe2000001001f */
        /* <DEDUP_REMOVED lines=12> */
.L_x_652:
[----:B------:R-:W-:Y:S05]  /*3960*/  BSYNC B1 ;  /* 0x0000000000017941 */ /* 0x000fea0003800000 */
.L_x_651:
[----:B--2---:R1:W-:Y:S01]  /*3970*/  STG.E.128 desc[UR40][R40.64+0x40], R28 ;  /* 0x0000401c28007986 */ /* 0x0043e2000c101d28 */
[----:B------:R-:W-:Y:S05]  /*3980*/  BRA `(.L_x_646) ;  /* 0x0000001400b87947 */ /* 0x000fea0003800000 */
.L_x_630:
[----:B------:R-:W-:Y:S02]  /*3990*/  ISETP.GE.AND P3, PT, R222, R99, PT ;  /* 0x00000063de00720c */ /* 0x000fe40003f66270 */
[----:B------:R-:W-:Y:S02]  /*39a0*/  CS2R R34, SRZ ;  /* 0x0000000000227805 */ /* 0x000fe4000001ff00 */
[----:B------:R-:W-:Y:S02]  /*39b0*/  CS2R R32, SRZ ;  /* 0x0000000000207805 */ /* 0x000fe4000001ff00 */
[----:B------:R-:W-:-:S13]  /*39c0*/  ISETP.GE.OR P3, PT, R16, R105, P3 ;  /* 0x000000691000720c */ /* 0x000fda0001f66670 */
[----:B------:R-:W-:Y:S01]  /*39d0*/  @!P3 IADD3 R40, P4, P5, R36, R28, R73 ;  /* 0x0000001c2428b210 */ /* 0x000fe20007d9e049 */
[----:B------:R-:W0:Y:S03]  /*39e0*/  @!P3 LDC.64 R50, c[0x0][0x3e8] ;  /* 0x0000fa00ff32bb82 */ /* 0x000e260000000a00 */
[----:B------:R-:W-:Y:S02]  /*39f0*/  @!P3 IADD3.X R41, R87, R97, R72, P4, P5 ;  /* 0x000000615729b210 */ /* 0x000fe400027ea448 */
[----:B------:R-:W-:-:S03]  /*3a00*/  @!P3 IADD3 R44, P4, P5, R12, R30, R70 ;  /* 0x0000001e0c2cb210 */ /* 0x000fc60007d9e046 */
[----:B------:R-:W1:Y:S01]  /*3a10*/  @!P3 LDC.64 R48, c[0x0][0x400] ;  /* 0x00010000ff30bb82 */ /* 0x000e620000000a00 */
[----:B------:R-:W-:Y:S02]  /*3a20*/  @!P3 IADD3.X R45, R85, R108, R69, P4, P5 ;  /* 0x0000006c552db210 */ /* 0x000fe400027ea445 */
[----:B------:R-:W-:-:S04]  /*3a30*/  ISETP.GE.AND P4, PT, R19, R99, PT ;  /* 0x000000631300720c */ /* 0x000fc80003f86270 */
[----:B------:R-:W-:-:S13]  /*3a40*/  ISETP.GE.OR P4, PT, R16, R105, P4 ;  /* 0x000000691000720c */ /* 0x000fda0002786670 */
[----:B------:R-:W2:Y:S01]  /*3a50*/  @!P4 LDC.64 R52, c[0x0][0x3e8] ;  /* 0x0000fa00ff34cb82 */ /* 0x000ea20000000a00 */
[----:B------:R-:W-:-:S05]  /*3a60*/  @!P4 IADD3 R28, P5, R36, R28, RZ ;  /* 0x0000001c241cc210 */ /* 0x000fca0007fbe0ff */
[----:B------:R-:W-:Y:S02]  /*3a70*/  @!P4 IMAD.X R29, R97, 0x1, R87, P5 ;  /* 0x00000001611dc824 */ /* 0x000fe400028e0657 */
[----:B------:R-:W3:Y:S01]  /*3a80*/  @!P4 LDC.64 R54, c[0x0][0x400] ;  /* 0x00010000ff36cb82 */ /* 0x000ee20000000a00 */
[----:B--2---:R-:W-:-:S04]  /*3a90*/  @!P4 LEA R52, P5, R28, R52, 0x1 ;  /* 0x000000341c34c211 */ /* 0x004fc800078a08ff */
[----:B------:R-:W-:Y:S02]  /*3aa0*/  @!P4 LEA.HI.X R53, R28, R53, R29, 0x1, P5 ;  /* 0x000000351c35c211 */ /* 0x000fe400028f0c1d */
[----:B------:R-:W-:-:S05]  /*3ab0*/  @!P4 IADD3 R30, P5, R12, R30, RZ ;  /* 0x0000001e0c1ec210 */ /* 0x000fca0007fbe0ff */
[----:B------:R-:W-:Y:S01]  /*3ac0*/  @!P4 IMAD.X R28, R108, 0x1, R85, P5 ;  /* 0x000000016c1cc824 */ /* 0x000fe200028e0655 */
[----:B---3--:R-:W-:-:S04]  /*3ad0*/  @!P4 LEA R54, P5, R30, R54, 0x1 ;  /* 0x000000361e36c211 */ /* 0x008fc800078a08ff */
[----:B------:R-:W-:Y:S02]  /*3ae0*/  @!P4 LEA.HI.X R55, R30, R55, R28, 0x1, P5 ;  /* 0x000000371e37c211 */ /* 0x000fe400028f0c1c */
[----:B------:R-:W-:Y:S02]  /*3af0*/  CS2R R30, SRZ ;  /* 0x00000000001e7805 */ /* 0x000fe4000001ff00 */
[----:B------:R-:W-:Y:S01]  /*3b00*/  CS2R R28, SRZ ;  /* 0x00000000001c7805 */ /* 0x000fe2000001ff00 */
[----:B------:R-:W2:Y:S05]  /*3b10*/  @!P4 LDG.E.128 R32, desc[UR40][R54.64] ;  /* 0x000000283620c981 */ /* 0x000eaa000c1e1d00 */
[----:B------:R-:W3:Y:S01]  /*3b20*/  @!P4 LDG.E.128 R28, desc[UR40][R52.64] ;  /* 0x00000028341cc981 */ /* 0x000ee2000c1e1d00 */
[----:B0-----:R-:W-:-:S02]  /*3b30*/  @!P3 LEA R50, P4, R40, R50, 0x1 ;  /* 0x000000322832b211 */ /* 0x001fc400078808ff */
[----:B------:R-:W-:Y:S02]  /*3b40*/  CS2R R42, SRZ ;  /* 0x00000000002a7805 */ /* 0x000fe4000001ff00 */
[----:B------:R-:W-:Y:S02]  /*3b50*/  @!P3 LEA.HI.X R51, R40, R51, R41, 0x1, P4 ;  /* 0x000000332833b211 */ /* 0x000fe400020f0c29 */
[----:B------:R-:W-:Y:S02]  /*3b60*/  CS2R R40, SRZ ;  /* 0x0000000000287805 */ /* 0x000fe4000001ff00 */
[C---:B-1----:R-:W-:Y:S02]  /*3b70*/  @!P3 LEA R48, P4, R44.reuse, R48, 0x1 ;  /* 0x000000302c30b211 */ /* 0x042fe400078808ff */
[----:B------:R-:W-:Y:S02]  /*3b80*/  CS2R R46, SRZ ;  /* 0x00000000002e7805 */ /* 0x000fe4000001ff00 */
[----:B------:R-:W-:Y:S01]  /*3b90*/  @!P3 LEA.HI.X R49, R44, R49, R45, 0x1, P4 ;  /* 0x000000312c31b211 */ /* 0x000fe200020f0c2d */
[----:B------:R2:W4:Y:S01]  /*3ba0*/  @!P3 LDG.E.128 R40, desc[UR40][R50.64] ;  /* 0x000000283228b981 */ /* 0x000522000c1e1d00 */
[----:B------:R-:W-:-:S06]  /*3bb0*/  CS2R R44, SRZ ;  /* 0x00000000002c7805 */ /* 0x000fcc000001ff00 */
[----:B------:R0:W5:Y:S01]  /*3bc0*/  @!P3 LDG.E.128 R44, desc[UR40][R48.64] ;  /* 0x00000028302cb981 */ /* 0x000162000c1e1d00 */
[----:B------:R-:W-:Y:S02]  /*3bd0*/  ISETP.NE.AND P3, PT, R203, 0x3, PT ;  /* 0x00000003cb00780c */ /* 0x000fe40003f65270 */
[----:B------:R-:W-:Y:S01]  /*3be0*/  ISETP.GE.AND P4, PT, R16, R105, PT ;  /* 0x000000691000720c */ /* 0x000fe20003f86270 */
[----:B--2---:R-:W-:Y:S02]  /*3bf0*/  IMAD.MOV.U32 R50, RZ, RZ, R34 ;  /* 0x000000ffff327224 */ /* 0x004fe400078e0022 */
[----:B0-----:R-:W-:Y:S02]  /*3c00*/  IMAD.MOV.U32 R48, RZ, RZ, R35 ;  /* 0x000000ffff307224 */ /* 0x001fe400078e0023 */
[----:B------:R-:W-:Y:S02]  /*3c10*/  IMAD.MOV.U32 R49, RZ, RZ, R32 ;  /* 0x000000ffff317224 */ /* 0x000fe400078e0020 */
[----:B------:R-:W-:-:S02]  /*3c20*/  IMAD.MOV.U32 R51, RZ, RZ, R33 ;  /* 0x000000ffff337224 */ /* 0x000fc400078e0021 */
[----:B---3--:R-:W-:Y:S02]  /*3c30*/  IMAD.MOV.U32 R52, RZ, RZ, R30 ;  /* 0x000000ffff347224 */ /* 0x008fe400078e001e */
[----:B------:R-:W-:Y:S01]  /*3c40*/  IMAD.MOV.U32 R55, RZ, RZ, R29 ;  /* 0x000000ffff377224 */ /* 0x000fe200078e001d */
[----:B------:R-:W-:Y:S02]  /*3c50*/  PRMT R132, R50, 0x7610, R132 ;  /* 0x0000761032847816 */ /* 0x000fe40000000084 */
[----:B------:R-:W-:Y:S02]  /*3c60*/  PRMT R134, R48, 0x7610, R134 ;  /* 0x0000761030867816 */ /* 0x000fe40000000086 */
[----:B------:R-:W-:Y:S01]  /*3c70*/  PRMT R117, R117, 0x5410, R49 ;  /* 0x0000541075757816 */ /* 0x000fe20000000031 */
[----:B----4-:R-:W-:Y:S01]  /*3c80*/  IMAD.MOV.U32 R48, RZ, RZ, R42 ;  /* 0x000000ffff307224 */ /* 0x010fe200078e002a */
        /* <DEDUP_REMOVED lines=13> */
[----:B------:R-:W-:-:S02]  /*3d60*/  IMAD.MOV.U32 R49, RZ, RZ, R47 ;  /* 0x000000ffff317224 */ /* 0x000fc400078e002f */
[----:B------:R-:W-:Y:S02]  /*3d70*/  IMAD.MOV.U32 R50, RZ, RZ, R44 ;  /* 0x000000ffff327224 */ /* 0x000fe400078e002c */
[----:B------:R-:W-:Y:S01]  /*3d80*/  IMAD.MOV.U32 R51, RZ, RZ, R45 ;  /* 0x000000ffff337224 */ /* 0x000fe200078e002d */
[----:B------:R-:W-:Y:S02]  /*3d90*/  PRMT R125, R53, 0x7610, R125 ;  /* 0x00007610357d7816 */ /* 0x000fe4000000007d */
[----:B------:R-:W-:Y:S02]  /*3da0*/  PRMT R130, R54, 0x7610, R130 ;  /* 0x0000761036827816 */ /* 0x000fe40000000082 */
[----:B------:R-:W-:Y:S02]  /*3db0*/  PRMT R119, R48, 0x7610, R119 ;  /* 0x0000761030777816 */ /* 0x000fe40000000077 */
[----:B------:R-:W-:Y:S02]  /*3dc0*/  PRMT R120, R49, 0x7610, R120 ;  /* 0x0000761031787816 */ /* 0x000fe40000000078 */
[----:B------:R-:W-:-:S02]  /*3dd0*/  PRMT R121, R50, 0x7610, R121 ;  /* 0x0000761032797816 */ /* 0x000fc40000000079 */
[----:B------:R-:W-:Y:S01]  /*3de0*/  PRMT R122, R51, 0x7610, R122 ;  /* 0x00007610337a7816 */ /* 0x000fe2000000007a */
[----:B------:R-:W-:Y:S06]  /*3df0*/  @!P3 BRA `(.L_x_653) ;  /* 0x000000000004b947 */ /* 0x000fec0003800000 */
[----:B------:R-:W-:Y:S01]  /*3e00*/  BPT.TRAP 0x1 ;  /* 0x000000040000795c */ /* 0x000fe20000300000 */
.L_x_653:
[----:B------:R-:W-:Y:S01]  /*3e10*/  IMAD R97, R2, 0x8, R18 ;  /* 0x0000000802617824 */ /* 0x000fe200078e0212 */
[----:B------:R-:W-:Y:S01]  /*3e20*/  SHF.L.U32 R108, R201, 0x1f, RZ ;  /* 0x0000001fc96c7819 */ /* 0x000fe200000006ff */
[----:B------:R-:W0:Y:S01]  /*3e30*/  LDC R109, c[0x0][0x2f4] ;  /* 0x0000bd00ff6d7b82 */ /* 0x000e220000000800 */
[----:B------:R-:W-:Y:S01]  /*3e40*/  BSSY B1, `(.L_x_654) ;  /* 0x0000006000017945 */ /* 0x000fe20003800000 */
[----:B------:R-:W-:Y:S01]  /*3e50*/  IMAD.MOV.U32 R103, RZ, RZ, R107 ;  /* 0x000000ffff677224 */ /* 0x000fe200078e006b */
[----:B------:R-:W1:Y:S05]  /*3e60*/  SYNCS.PHASECHK.TRANS64.TRYWAIT P5, [R97+URZ+0x22890], R108 ;  /* 0x0228906c610075a7 */ /* 0x000e6a00080a017f */
[----:B------:R-:W2:Y:S01]  /*3e70*/  LDC.64 R104, c[0x0][0x300] ;  /* 0x0000c000ff687b82 */ /* 0x000ea20000000a00 */
[----:B0-----:R-:W-:Y:S01]  /*3e80*/  IMAD.IADD R111, R109, 0x1, -R78 ;  /* 0x000000016d6f7824 */ /* 0x001fe200078e0a4e */
[----:B-1----:R-:W-:Y:S06]  /*3e90*/  @!P5 BRA `(.L_x_655) ;  /* 0x0000012800f8d947 */ /* 0x002fec0003800000 */
.L_x_914:
[----:B------:R-:W-:Y:S05]  /*3ea0*/  BSYNC B1 ;  /* 0x0000000000017941 */ /* 0x000fea0003800000 */
.L_x_654:
[----:B------:R-:W-:Y:S01]  /*3eb0*/  ISETP.GE.OR P5, PT, R19, R99, P1 ;  /* 0x000000631300720c */ /* 0x000fe20000fa6670 */
[----:B------:R-:W-:-:S12]  /*3ec0*/  BSSY B1, `(.L_x_656) ;  /* 0x000007f000017945 */ /* 0x000fd80003800000 */
[----:B------:R-:W-:Y:S05]  /*3ed0*/  @P5 BRA `(.L_x_657) ;  /* 0x0000000400f45947 */ /* 0x000fea0003800000 */
[-C--:B--2---:R-:W-:Y:S01]  /*3ee0*/  IMAD R48, R225, R104.reuse, RZ ;  /* 0x00000068e1307224 */ /* 0x084fe200078e02ff */
[----:B------:R-:W-:Y:S01]  /*3ef0*/  BSSY B2, `(.L_x_658) ;  /* 0x000006f000027945 */ /* 0x000fe20003800000 */
[----:B------:R-:W-:-:S04]  /*3f00*/  IMAD.WIDE.U32 R106, R19, R104, R102 ;  /* 0x00000068136a7225 */ /* 0x000fc800078e0066 */
[----:B------:R-:W-:Y:S01]  /*3f10*/  IMAD R49, R19, R105, R48 ;  /* 0x0000006913317224 */ /* 0x000fe200078e0230 */
[----:B------:R-:W-:Y:S02]  /*3f20*/  SEL R48, R78, R111, !P0 ;  /* 0x0000006f4e307207 */ /* 0x000fe40004000000 */
[----:B------:R-:W-:Y:S01]  /*3f30*/  IADD3 R110, P5, P6, R4, R106, R90 ;  /* 0x0000006a046e7210 */ /* 0x000fe20007ebe05a */
[----:B------:R-:W-:Y:S01]  /*3f40*/  IMAD.IADD R114, R49, 0x1, R107 ;  /* 0x0000000131727824 */ /* 0x000fe200078e026b */
[----:B------:R-:W-:-:S04]  /*3f50*/  SHF.R.S32.HI R49, RZ, 0x1f, R48 ;  /* 0x0000001fff317819 */ /* 0x000fc80000011430 */
[----:B------:R-:W-:Y:S02]  /*3f60*/  LEA.HI R49, R49, R48, RZ, 0x4 ;  /* 0x0000003031317211 */ /* 0x000fe400078f20ff */
[----:B------:R-:W-:Y:S02]  /*3f70*/  IADD3.X R112, R3, R114, R91, P5, P6 ;  /* 0x0000007203707210 */ /* 0x000fe40002fec45b */
[----:B------:R-:W-:-:S05]  /*3f80*/  LEA.HI.SX32 R49, R49, R88, 0x1c ;  /* 0x0000005831317211 */ /* 0x000fca00078fe2ff */
[----:B------:R-:W-:-:S05]  /*3f90*/  IMAD.SHL.U32 R113, R49, 0x8, RZ ;  /* 0x0000000831717824 */ /* 0x000fca00078e00ff */
[----:B------:R-:W-:-:S04]  /*3fa0*/  LOP3.LUT R49, R71, 0x38, R113, 0xf8, !PT ;  /* 0x0000003847317812 */ /* 0x000fc800078ef871 */
[----:B------:R-:W-:Y:S01]  /*3fb0*/  LOP3.LUT R48, R49, R74, RZ, 0x3c, !PT ;  /* 0x0000004a31307212 */ /* 0x000fe200078e3cff */
[----:B------:R-:W-:-:S04]  /*3fc0*/  IMAD R49, R2, 0x1800, R92 ;  /* 0x0000180002317824 */ /* 0x000fc800078e025c */
[----:B------:R-:W-:Y:S02]  /*3fd0*/  IMAD R51, R211, 0x200, R48 ;  /* 0x00000200d3337824 */ /* 0x000fe400078e0230 */
[----:B------:R-:W-:Y:S02]  /*3fe0*/  IMAD R49, R49, 0x2, R18 ;  /* 0x0000000231317824 */ /* 0x000fe400078e0212 */
[----:B------:R-:W-:-:S04]  /*3ff0*/  IMAD R51, R2, 0x1800, R51 ;  /* 0x0000180002337824 */ /* 0x000fc800078e0233 */
[----:B------:R-:W-:Y:S02]  /*4000*/  IMAD R52, R51, 0x2, R18 ;  /* 0x0000000233347824 */ /* 0x000fe400078e0212 */
[----:B------:R-:W1:Y:S04]  /*4010*/  LDS.128 R48, [R49+0x1c400] ;  /* 0x01c4000031307984 */ /* 0x000e680000000c00 */
[----:B------:R-:W2:Y:S01]  /*4020*/  LDS.128 R52, [R52+0x1c400] ;  /* 0x01c4000034347984 */ /* 0x000ea20000000c00 */
[----:B------:R-:W-:Y:S05]  /*4030*/  @P4 BRA `(.L_x_659) ;  /* 0x0000000400684947 */ /* 0x000fea0003800000 */
[----:B------:R-:W-:Y:S02]  /*4040*/  SHF.R.U32.HI R124, RZ, 0x10, R29 ;  /* 0x00000010ff7c7819 */ /* 0x000fe4000001161d */
[----:B------:R-:W-:Y:S02]  /*4050*/  SHF.R.U32.HI R129, RZ, 0x10, R33 ;  /* 0x00000010ff817819 */ /* 0x000fe40000011621 */
[----:B------:R-:W-:Y:S01]  /*4060*/  SHF.R.U64 R123, R28, 0x10, R29 ;  /* 0x000000101c7b7819 */ /* 0x000fe2000000121d */
[----:B-1----:R-:W-:Y:S01]  /*4070*/  IMAD.U32 R29, R48, 0x10000, RZ ;  /* 0x00010000301d7824 */ /* 0x002fe200078e00ff */
[----:B------:R-:W-:Y:S01]  /*4080*/  SHF.R.U32.HI R127, RZ, 0x10, R31 ;  /* 0x00000010ff7f7819 */ /* 0x000fe2000001161f */
[----:B------:R-:W-:Y:S01]  /*4090*/  IMAD.U32 R28, R50, 0x10000, RZ ;  /* 0x00010000321c7824 */ /* 0x000fe200078e00ff */
[----:B------:R-:W-:Y:S02]  /*40a0*/  PRMT R124, R116, 0x5432, R124 ;  /* 0x00005432747c7816 */ /* 0x000fe4000000007c */
[----:B------:R-:W-:-:S02]  /*40b0*/  PRMT R129, R135, 0x5410, R129 ;  /* 0x0000541087817816 */ /* 0x000fc40000000081 */
[--C-:B------:R-:W-:Y:S01]  /*40c0*/  SHF.R.U64 R131, R34, 0x10, R35.reuse ;  /* 0x0000001022837819 */ /* 0x100fe20000001223 */
[----:B--2---:R-:W-:Y:S01]  /*40d0*/  IMAD.U32 R34, R52, 0x10000, RZ ;  /* 0x0001000034227824 */ /* 0x004fe200078e00ff */
[----:B------:R-:W-:Y:S01]  /*40e0*/  SHF.R.U32.HI R133, RZ, 0x10, R35 ;  /* 0x00000010ff857819 */ /* 0x000fe20000011623 */
[----:B------:R-:W-:Y:S01]  /*40f0*/  IMAD.U32 R35, R53, 0x10000, RZ ;  /* 0x0001000035237824 */ /* 0x000fe200078e00ff */
[----:B------:R-:W-:Y:S01]  /*4100*/  PRMT R123, R130, 0x5410, R123 ;  /* 0x00005410827b7816 */ /* 0x000fe2000000007b */
[----:B------:R-:W-:Y:S01]  /*4110*/  IMAD.U32 R130, R129, 0x10000, RZ ;  /* 0x0001000081827824 */ /* 0x000fe200078e00ff */
[----:B------:R-:W-:Y:S01]  /*4120*/  PRMT R127, R125, 0x5410, R127 ;  /* 0x000054107d7f7816 */ /* 0x000fe2000000007f */
[----:B------:R-:W-:Y:S01]  /*4130*/  IMAD.U32 R125, R124, 0x10000, RZ ;  /* 0x000100007c7d7824 */ /* 0x000fe200078e00ff */
[----:B------:R-:W-:Y:S01]  /*4140*/  PRMT R131, R132, 0x5410, R131 ;  /* 0x0000541084837816 */ /* 0x000fe20000000083 */
[-C--:B------:R-:W-:Y:S01]  /*4150*/  FMUL.FTZ R135, R35, R130.reuse ;  /* 0x0000008223877220 */ /* 0x080fe20000410000 */
[----:B------:R-:W-:Y:S01]  /*4160*/  SHF.R.U64 R126, R30, 0x10, R31 ;  /* 0x000000101e7e7819 */ /* 0x000fe2000000121f */
[----:B------:R-:W-:Y:S01]  /*4170*/  IMAD.U32 R30, R49, 0x10000, RZ ;  /* 0x00010000311e7824 */ /* 0x000fe200078e00ff */
[----:B------:R-:W-:Y:S01]  /*4180*/  LOP3.LUT R132, R129, 0xffff0000, RZ, 0xc0, !PT ;  /* 0xffff000081847812 */ /* 0x000fe200078ec0ff */
[-C--:B------:R-:W-:Y:S01]  /*4190*/  FMUL.FTZ R129, R35, R125.reuse ;  /* 0x0000007d23817220 */ /* 0x080fe20000410000 */
[----:B------:R-:W-:Y:S01]  /*41a0*/  PRMT R133, R134, 0x5410, R133 ;  /* 0x0000541086857816 */ /* 0x000fe20000000085 */
[C---:B------:R-:W-:Y:S01]  /*41b0*/  FFMA.FTZ R135, R30.reuse, R125, -R135 ;  /* 0x0000007d1e877223 */ /* 0x040fe20000010887 */
[----:B------:R-:W-:Y:S01]  /*41c0*/  LOP3.LUT R31, R49, 0xffff0000, RZ, 0xc0, !PT ;  /* 0xffff0000311f7812 */ /* 0x000fe200078ec0ff */
[----:B------:R-:W-:Y:S01]  /*41d0*/  FFMA.FTZ R129, R30, R130, R129 ;  /* 0x000000821e817223 */ /* 0x000fe20000010081 */
[----:B------:R-:W-:Y:S01]  /*41e0*/  LOP3.LUT R49, R53, 0xffff0000, RZ, 0xc0, !PT ;  /* 0xffff000035317812 */ /* 0x000fe200078ec0ff */
[----:B------:R-:W-:Y:S01]  /*41f0*/  IMAD.U32 R53, R55, 0x10000, RZ ;  /* 0x0001000037357824 */ /* 0x000fe200078e00ff */
[----:B------:R-:W-:Y:S01]  /*4200*/  LOP3.LUT R124, R124, 0xffff0000, RZ, 0xc0, !PT ;  /* 0xffff00007c7c7812 */ /* 0x000fe200078ec0ff */
[----:B------:R-:W-:Y:S01]  /*4210*/  IMAD.U32 R35, R133, 0x10000, RZ ;  /* 0x0001000085237824 */ /* 0x000fe200078e00ff */
[----:B------:R-:W-:Y:S01]  /*4220*/  SHF.R.U64 R128, R32, 0x10, R33 ;  /* 0x0000001020807819 */ /* 0x000fe20000001221 */
[----:B------:R-:W-:-:S02]  /*4230*/  IMAD.U32 R30, R127, 0x10000, RZ ;  /* 0x000100007f1e7824 */ /* 0x000fc400078e00ff */
[C---:B------:R-:W-:Y:S01]  /*4240*/  FMUL.FTZ R134, R49.reuse, R132 ;  /* 0x0000008431867220 */ /* 0x040fe20000410000 */
[----:B------:R-:W-:Y:S01]  /*4250*/  FMUL.FTZ R136, R49, R124 ;  /* 0x0000007c31887220 */ /* 0x000fe20000410000 */
[----:B------:R-:W-:Y:S01]  /*4260*/  IMAD.U32 R32, R51, 0x10000, RZ ;  /* 0x0001000033207824 */ /* 0x000fe200078e00ff */
[----:B------:R-:W-:Y:S01]  /*4270*/  LOP3.LUT R55, R55, 0xffff0000, RZ, 0xc0, !PT ;  /* 0xffff000037377812 */ /* 0x000fe200078ec0ff */
[-C--:B------:R-:W-:Y:S01]  /*4280*/  FMUL.FTZ R49, R53, R35.reuse ;  /* 0x0000002335317220 */ /* 0x080fe20000410000 */
[----:B------:R-:W-:Y:S01]  /*4290*/  LOP3.LUT R130, R133, 0xffff0000, RZ, 0xc0, !PT ;  /* 0xffff000085827812 */ /* 0x000fe200078ec0ff */
[----:B------:R-:W-:Y:S01]  /*42a0*/  FMUL.FTZ R138, R53, R30 ;  /* 0x0000001e358a7220 */ /* 0x000fe20000410000 */
[----:B------:R-:W-:Y:S01]  /*42b0*/  PRMT R128, R117, 0x5432, R128 ;  /* 0x0000543275807816 */ /* 0x000fe20000000080 */
[----:B------:R-:W-:Y:S01]  /*42c0*/  FFMA.FTZ R134, R31, R124, -R134 ;  /* 0x0000007c1f867223 */ /* 0x000fe20000010886 */
[----:B------:R-:W-:Y:S01]  /*42d0*/  LOP3.LUT R124, R127, 0xffff0000, RZ, 0xc0, !PT ;  /* 0xffff00007f7c7812 */ /* 0x000fe200078ec0ff */
[C---:B------:R-:W-:Y:S01]  /*42e0*/  FFMA.FTZ R125, R32.reuse, R30, -R49 ;  /* 0x0000001e207d7223 */ /* 0x040fe20000010831 */
[----:B------:R-:W-:Y:S01]  /*42f0*/  LOP3.LUT R33, R51, 0xffff0000, RZ, 0xc0, !PT ;  /* 0xffff000033217812 */ /* 0x000fe200078ec0ff */
[----:B------:R-:W-:Y:S01]  /*4300*/  FFMA.FTZ R138, R32, R35, R138 ;  /* 0x00000023208a7223 */ /* 0x000fe2000001008a */
[----:B------:R-:W-:Y:S01]  /*4310*/  FFMA.FTZ R136, R31, R132, R136 ;  /* 0x000000841f887223 */ /* 0x000fe20000010088 */
[----:B------:R-:W-:Y:S01]  /*4320*/  FMUL.FTZ R32, R55, R130 ;  /* 0x0000008237207220 */ /* 0x000fe20000410000 */
[----:B------:R-:W-:-:S02]  /*4330*/  IMAD.U32 R31, R128, 0x10000, RZ ;  /* 0x00010000801f7824 */ /* 0x000fc400078e00ff */
[-C--:B------:R-:W-:Y:S01]  /*4340*/  FMUL.FTZ R132, R55, R124.reuse ;  /* 0x0000007c37847220 */ /* 0x080fe20000410000 */
[----:B------:R-:W-:Y:S02]  /*4350*/  IMAD.U32 R30, R123, 0x10000, RZ ;  /* 0x000100007b1e7824 */ /* 0x000fe400078e00ff */
[----:B------:R-:W-:Y:S01]  /*4360*/  FFMA.FTZ R124, R33, R124, -R32 ;  /* 0x0000007c217c7223 */ /* 0x000fe20000010820 */
[-C--:B------:R-:W-:Y:S01]  /*4370*/  FMUL.FTZ R32, R34, R31.reuse ;  /* 0x0000001f22207220 */ /* 0x080fe20000410000 */
[----:B------:R-:W-:Y:S01]  /*4380*/  LOP3.LUT R52, R52, 0xffff0000, RZ, 0xc0, !PT ;  /* 0xffff000034347812 */ /* 0x000fe200078ec0ff */
[-C--:B------:R-:W-:Y:S01]  /*4390*/  FMUL.FTZ R34, R34, R30.reuse ;  /* 0x0000001e22227220 */ /* 0x080fe20000410000 */
[----:B------:R-:W-:Y:S01]  /*43a0*/  LOP3.LUT R123, R123, 0xffff0000, RZ, 0xc0, !PT ;  /* 0xffff00007b7b7812 */ /* 0x000fe200078ec0ff */
[----:B------:R-:W-:Y:S01]  /*43b0*/  FFMA.FTZ R32, R29, R30, -R32 ;  /* 0x0000001e1d207223 */ /* 0x000fe20000010820 */
[----:B------:R-:W-:Y:S01]  /*43c0*/  PRMT R126, R115, 0x5432, R126 ;  /* 0x00005432737e7816 */ /* 0x000fe2000000007e */
[----:B------:R-:W-:Y:S01]  /*43d0*/  IMAD.U32 R51, R54, 0x10000, RZ ;  /* 0x0001000036337824 */ /* 0x000fe200078e00ff */
[----:B------:R-:W-:Y:S01]  /*43e0*/  LOP3.LUT R48, R48, 0xffff0000, RZ, 0xc0, !PT ;  /* 0xffff000030307812 */ /* 0x000fe200078ec0ff */
[----:B------:R-:W-:Y:S01]  /*43f0*/  IMAD.U32 R30, R131, 0x10000, RZ ;  /* 0x00010000831e7824 */ /* 0x000fe200078e00ff */
[----:B------:R-:W-:Y:S01]  /*4400*/  LOP3.LUT R35, R128, 0xffff0000, RZ, 0xc0, !PT ;  /* 0xffff000080237812 */ /* 0x000fe200078ec0ff */
[----:B------:R-:W-:Y:S01]  /*4410*/  FFMA.FTZ R34, R29, R31, R34 ;  /* 0x0000001f1d227223 */ /* 0x000fe20000010022 */
[----:B------:R-:W-:Y:S01]  /*4420*/  LOP3.LUT R54, R54, 0xffff0000, RZ, 0xc0, !PT ;  /* 0xffff000036367812 */ /* 0x000fe200078ec0ff */
[----:B------:R-:W-:Y:S01]  /*4430*/  FMUL.FTZ R49, R52, R123 ;  /* 0x0000007b34317220 */ /* 0x000fe20000410000 */
[----:B------:R-:W-:Y:S01]  /*4440*/  LOP3.LUT R131, R131, 0xffff0000, RZ, 0xc0, !PT ;  /* 0xffff000083837812 */ /* 0x000fe200078ec0ff */
[C---:B------:R-:W-:Y:S01]  /*4450*/  IMAD.U32 R29, R126.reuse, 0x10000, RZ ;  /* 0x000100007e1d7824 */ /* 0x040fe200078e00ff */
[----:B------:R-:W-:Y:S01]  /*4460*/  LOP3.LUT R31, R126, 0xffff0000, RZ, 0xc0, !PT ;  /* 0xffff00007e1f7812 */ /* 0x000fe200078ec0ff */
[----:B------:R-:W-:Y:S01]  /*4470*/  FFMA.FTZ R55, R33, R130, R132 ;  /* 0x0000008221377223 */ /* 0x000fe20000010084 */
[-C--:B------:R-:W-:Y:S01]  /*4480*/  FMUL.FTZ R33, R52, R35.reuse ;  /* 0x0000002334217220 */ /* 0x080fe20000410000 */
[----:B------:R-:W-:Y:S01]  /*4490*/  FFMA.FTZ R49, R48, R35, R49 ;  /* 0x0000002330317223 */ /* 0x000fe20000010031 */
[----:B------:R-:W-:Y:S01]  /*44a0*/  LOP3.LUT R50, R50, 0xffff0000, RZ, 0xc0, !PT ;  /* 0xffff000032327812 */ /* 0x000fe200078ec0ff */
[CC--:B------:R-:W-:Y:S01]  /*44b0*/  FMUL.FTZ R35, R51.reuse, R30.reuse ;  /* 0x0000001e33237220 */ /* 0x0c0fe20000410000 */
[C---:B------:R-:W-:Y:S01]  /*44c0*/  FMUL.FTZ R53, R54.reuse, R131 ;  /* 0x0000008336357220 */ /* 0x040fe20000410000 */
[----:B------:R-:W-:Y:S01]  /*44d0*/  FMUL.FTZ R51, R51, R29 ;  /* 0x0000001d33337220 */ /* 0x000fe20000410000 */
[----:B------:R-:W-:Y:S01]  /*44e0*/  FMUL.FTZ R54, R54, R31 ;  /* 0x0000001f36367220 */ /* 0x000fe20000410000 */
[----:B------:R-:W-:Y:S01]  /*44f0*/  FFMA.FTZ R35, R28, R29, -R35 ;  /* 0x0000001d1c237223 */ /* 0x000fe20000010823 */
[----:B------:R-:W-:Y:S01]  /*4500*/  FFMA.FTZ R33, R48, R123, -R33 ;  /* 0x0000007b30217223 */ /* 0x000fe20000010821 */
[----:B------:R-:W-:Y:S01]  /*4510*/  FFMA.FTZ R51, R28, R30, R51 ;  /* 0x0000001e1c337223 */ /* 0x000fe20000010033 */
[C---:B------:R-:W-:Y:S01]  /*4520*/  FFMA.FTZ R54, R50.reuse, R131, R54 ;  /* 0x0000008332367223 */ /* 0x040fe20000010036 */
[----:B------:R-:W-:Y:S01]  /*4530*/  FFMA.FTZ R28, R50, R31, -R53 ;  /* 0x0000001f321c7223 */ /* 0x000fe20000010835 */
[----:B------:R-:W-:-:S02]  /*4540*/  F2FP.BF16.F32.PACK_AB R134, R134, R135 ;  /* 0x000000878686723e */ /* 0x000fc400000010ff */
[----:B------:R-:W-:Y:S02]  /*4550*/  F2FP.BF16.F32.PACK_AB R124, R124, R125 ;  /* 0x0000007d7c7c723e */ /* 0x000fe400000010ff */
[----:B------:R-:W-:Y:S01]  /*4560*/  F2FP.BF16.F32.PACK_AB R52, R49, R34 ;  /* 0x000000223134723e */ /* 0x000fe200000010ff */
[----:B------:R-:W-:Y:S01]  /*4570*/  IMAD.MOV.U32 R49, RZ, RZ, R134 ;  /* 0x000000ffff317224 */ /* 0x000fe200078e0086 */
[----:B------:R-:W-:Y:S01]  /*4580*/  F2FP.BF16.F32.PACK_AB R54, R54, R51 ;  /* 0x000000333636723e */ /* 0x000fe200000010ff */
[----:B------:R-:W-:Y:S01]  /*4590*/  IMAD.MOV.U32 R51, RZ, RZ, R124 ;  /* 0x000000ffff337224 */ /* 0x000fe200078e007c */
[----:B------:R-:W-:Y:S02]  /*45a0*/  F2FP.BF16.F32.PACK_AB R53, R136, R129 ;  /* 0x000000818835723e */ /* 0x000fe400000010ff */
[----:B------:R-:W-:Y:S02]  /*45b0*/  F2FP.BF16.F32.PACK_AB R55, R55, R138 ;  /* 0x0000008a3737723e */ /* 0x000fe400000010ff */
[----:B------:R-:W-:-:S02]  /*45c0*/  F2FP.BF16.F32.PACK_AB R48, R33, R32 ;  /* 0x000000202130723e */ /* 0x000fc400000010ff */
[----:B------:R-:W-:-:S07]  /*45d0*/  F2FP.BF16.F32.PACK_AB R50, R28, R35 ;  /* 0x000000231c32723e */ /* 0x000fce00000010ff */
.L_x_659:
[----:B------:R-:W-:Y:S05]  /*45e0*/  BSYNC B2 ;  /* 0x0000000000027941 */ /* 0x000fea0003800000 */
.L_x_658:
[----:B------:R-:W-:Y:S02]  /*45f0*/  ISETP.GE.AND P5, PT, R113, R109, PT ;  /* 0x0000006d7100720c */ /* 0x000fe40003fa6270 */
[----:B------:R-:W-:-:S11]  /*4600*/  P2R R29, PR, RZ, 0x1 ;  /* 0x00000001ff1d7803 */ /* 0x000fd60000000000 */
[--C-:B------:R-:W-:Y:S02]  /*4610*/  @!P5 SHF.R.S32.HI R28, RZ, 0x1f, R113.reuse ;  /* 0x0000001fff1cd819 */ /* 0x100fe40000011471 */
[----:B------:R-:W-:-:S04]  /*4620*/  @!P5 IADD3 R106, P0, P6, R4, R106, R113 ;  /* 0x0000006a046ad210 */ /* 0x000fc80007e1e071 */
[----:B------:R-:W-:Y:S02]  /*4630*/  @!P5 IADD3.X R114, R3, R114, R28, P0, P6 ;  /* 0x000000720372d210 */ /* 0x000fe400007ec41c */
[CC--:B------:R-:W-:Y:S02]  /*4640*/  LEA R28, P6, R110.reuse, R100.reuse, 0x1 ;  /* 0x000000646e1c7211 */ /* 0x0c0fe400078c08ff */
[----:B------:R-:W-:Y:S02]  /*4650*/  ISETP.NE.AND P0, PT, R29, RZ, PT ;  /* 0x000000ff1d00720c */ /* 0x000fe40003f05270 */
[----:B------:R-:W-:Y:S02]  /*4660*/  LEA.HI.X R29, R110, R101, R112, 0x1, P6 ;  /* 0x000000656e1d7211 */ /* 0x000fe400030f0c70 */
[----:B------:R-:W-:-:S03]  /*4670*/  @!P5 LEA R30, P6, R106, R100, 0x1 ;  /* 0x000000646a1ed211 */ /* 0x000fc600078c08ff */
[----:B-1----:R1:W-:Y:S01]  /*4680*/  STG.E.128 desc[UR40][R28.64], R48 ;  /* 0x000000301c007986 */ /* 0x0023e2000c101d28 */
[----:B------:R-:W-:-:S05]  /*4690*/  @!P5 LEA.HI.X R31, R106, R101, R114, 0x1, P6 ;  /* 0x000000656a1fd211 */ /* 0x000fca00030f0c72 */
[----:B--2---:R1:W-:Y:S04]  /*46a0*/  @!P5 STG.E.128 desc[UR40][R30.64], R52 ;  /* 0x000000341e00d986 */ /* 0x0043e8000c101d28 */
.L_x_657:
[----:B------:R-:W-:Y:S05]  /*46b0*/  BSYNC B1 ;  /* 0x0000000000017941 */ /* 0x000fea0003800000 */
.L_x_656:
[C---:B------:R-:W-:Y:S01]  /*46c0*/  ISETP.GE.OR P5, PT, R222.reuse, R99, P1 ;  /* 0x00000063de00720c */ /* 0x040fe20000fa6670 */
[-C--:B-12---:R-:W-:Y:S02]  /*46d0*/  IMAD R28, R75, R104.reuse, RZ ;  /* 0x000000684b1c7224 */ /* 0x086fe400078e02ff */
[----:B------:R-:W-:-:S04]  /*46e0*/  IMAD.WIDE.U32 R102, R222, R104, R102 ;  /* 0x00000068de667225 */ /* 0x000fc800078e0066 */
[----:B------:R-:W-:-:S06]  /*46f0*/  IMAD R105, R222, R105, R28 ;  /* 0x00000069de697224 */ /* 0x000fcc00078e021c */
[----:B------:R-:W-:Y:S05]  /*4700*/  @P5 BRA `(.L_x_646) ;  /* 0x0000000800585947 */ /* 0x000fea0003800000 */
[----:B------:R-:W-:Y:S01]  /*4710*/  IMAD.IADD R50, R103, 0x1, R105 ;  /* 0x0000000167327824 */ /* 0x000fe200078e0269 */
[----:B------:R-:W-:Y:S01]  /*4720*/  IADD3 R28, P5, P6, R4, R102, R90 ;  /* 0x00000066041c7210 */ /* 0x000fe20007ebe05a */
[----:B------:R-:W-:Y:S01]  /*4730*/  BSSY B1, `(.L_x_660) ;  /* 0x0000070000017945 */ /* 0x000fe20003800000 */
[----:B------:R-:W-:Y:S02]  /*4740*/  SEL R111, R78, R111, !P0 ;  /* 0x0000006f4e6f7207 */ /* 0x000fe40004000000 */
[----:B------:R-:W-:Y:S02]  /*4750*/  IADD3.X R29, R3, R50, R91, P5, P6 ;  /* 0x00000032031d7210 */ /* 0x000fe40002fec45b */
[C---:B------:R-:W-:Y:S02]  /*4760*/  LEA R48, P5, R28.reuse, R100, 0x1 ;  /* 0x000000641c307211 */ /* 0x040fe400078a08ff */
[----:B------:R-:W-:Y:S02]  /*4770*/  SHF.R.U32.HI R30, RZ, 0x3, R210 ;  /* 0x00000003ff1e7819 */ /* 0x000fe400000116d2 */
[----:B------:R-:W-:-:S02]  /*4780*/  LEA.HI.X R49, R28, R101, R29, 0x1, P5 ;  /* 0x000000651c317211 */ /* 0x000fc400028f0c1d */
[----:B------:R-:W-:-:S04]  /*4790*/  SHF.R.S32.HI R28, RZ, 0x1f, R111 ;  /* 0x0000001fff1c7819 */ /* 0x000fc8000001146f */
[----:B------:R-:W-:-:S04]  /*47a0*/  LEA.HI R111, R28, R111, RZ, 0x4 ;  /* 0x0000006f1c6f7211 */ /* 0x000fc800078f20ff */
[----:B------:R-:W-:-:S05]  /*47b0*/  LEA.HI.SX32 R51, R111, R88, 0x1c ;  /* 0x000000586f337211 */ /* 0x000fca00078fe2ff */
[----:B------:R-:W-:-:S05]  /*47c0*/  IMAD.SHL.U32 R51, R51, 0x8, RZ ;  /* 0x0000000833337824 */ /* 0x000fca00078e00ff */
[----:B------:R-:W-:-:S04]  /*47d0*/  LOP3.LUT R28, R210, 0x38, R51, 0xf8, !PT ;  /* 0x00000038d21c7812 */ /* 0x000fc800078ef833 */
[----:B------:R-:W-:-:S05]  /*47e0*/  LOP3.LUT R29, R28, R30, RZ, 0x3c, !PT ;  /* 0x0000001e1c1d7212 */ /* 0x000fca00078e3cff */
[----:B------:R-:W-:Y:S02]  /*47f0*/  IMAD.IADD R31, R212, 0x1, R29 ;  /* 0x00000001d41f7824 */ /* 0x000fe400078e021d */
[C---:B------:R-:W-:Y:S02]  /*4800*/  IMAD R29, R2.reuse, 0x1800, R93 ;  /* 0x00001800021d7824 */ /* 0x040fe400078e025d */
[----:B------:R-:W-:Y:S02]  /*4810*/  IMAD R31, R2, 0x1800, R31 ;  /* 0x00001800021f7824 */ /* 0x000fe400078e021f */
[--C-:B------:R-:W-:Y:S02]  /*4820*/  IMAD R29, R29, 0x2, R18.reuse ;  /* 0x000000021d1d7824 */ /* 0x100fe400078e0212 */
[----:B------:R-:W-:-:S04]  /*4830*/  IMAD R32, R31, 0x2, R18 ;  /* 0x000000021f207824 */ /* 0x000fc800078e0212 */
[----:B------:R-:W1:Y:S04]  /*4840*/  LDS.128 R28, [R29+0x1c400] ;  /* 0x01c400001d1c7984 */ /* 0x000e680000000c00 */
[----:B------:R-:W2:Y:S01]  /*4850*/  LDS.128 R32, [R32+0x1c400] ;  /* 0x01c4000020207984 */ /* 0x000ea20000000c00 */
[----:B------:R-:W-:Y:S05]  /*4860*/  @P4 BRA `(.L_x_661) ;  /* 0x0000000400704947 */ /* 0x000fea0003800000 */
[----:B------:R-:W-:Y:S02]  /*4870*/  SHF.R.U32.HI R53, RZ, 0x10, R45 ;  /* 0x00000010ff357819 */ /* 0x000fe4000001162d */
[----:B------:R-:W-:Y:S02]  /*4880*/  SHF.R.U32.HI R55, RZ, 0x10, R41 ;  /* 0x00000010ff377819 */ /* 0x000fe40000011629 */
[----:B------:R-:W-:Y:S02]  /*4890*/  PRMT R122, R122, 0x5410, R53 ;  /* 0x000054107a7a7816 */ /* 0x000fe40000000035 */
[----:B------:R-:W-:Y:S02]  /*48a0*/  SHF.R.U32.HI R105, RZ, 0x10, R43 ;  /* 0x00000010ff697819 */ /* 0x000fe4000001162b */
[----:B------:R-:W-:Y:S01]  /*48b0*/  SHF.R.U64 R54, R44, 0x10, R45 ;  /* 0x000000102c367819 */ /* 0x000fe2000000122d */
[----:B--2---:R-:W-:Y:S01]  /*48c0*/  IMAD.U32 R44, R33, 0x10000, RZ ;  /* 0x00010000212c7824 */ /* 0x004fe200078e00ff */
[----:B------:R-:W-:Y:S01]  /*48d0*/  PRMT R118, R118, 0x5410, R55 ;  /* 0x0000541076767816 */ /* 0x000fe20000000037 */
[----:B------:R-:W-:Y:S01]  /*48e0*/  IMAD.U32 R55, R122, 0x10000, RZ ;  /* 0x000100007a377824 */ /* 0x000fe200078e00ff */
[----:B------:R-:W-:-:S02]  /*48f0*/  SHF.R.U32.HI R107, RZ, 0x10, R47 ;  /* 0x00000010ff6b7819 */ /* 0x000fc4000001162f */
[----:B------:R-:W-:Y:S01]  /*4900*/  SHF.R.U64 R106, R40, 0x10, R41 ;  /* 0x00000010286a7819 */ /* 0x000fe20000001229 */
[----:B-1----:R-:W-:Y:S01]  /*4910*/  IMAD.U32 R40, R29, 0x10000, RZ ;  /* 0x000100001d287824 */ /* 0x002fe200078e00ff */
[----:B------:R-:W-:Y:S01]  /*4920*/  SHF.R.U64 R52, R46, 0x10, R47 ;  /* 0x000000102e347819 */ /* 0x000fe2000000122f */
[----:B------:R-:W-:Y:S01]  /*4930*/  IMAD.U32 R53, R118, 0x10000, RZ ;  /* 0x0001000076357824 */ /* 0x000fe200078e00ff */
[----:B------:R-:W-:Y:S01]  /*4940*/  PRMT R116, R116, 0x5410, R105 ;  /* 0x0000541074747816 */ /* 0x000fe20000000069 */
[----:B------:R-:W-:Y:S01]  /*4950*/  FMUL.FTZ R105, R44, R55 ;  /* 0x000000372c697220 */ /* 0x000fe20000410000 */
[----:B------:R-:W-:Y:S01]  /*4960*/  PRMT R120, R120, 0x5410, R107 ;  /* 0x0000541078787816 */ /* 0x000fe2000000006b */
[-C--:B------:R-:W-:Y:S01]  /*4970*/  FMUL.FTZ R107, R44, R53.reuse ;  /* 0x000000352c6b7220 */ /* 0x080fe20000410000 */
[----:B------:R-:W-:Y:S01]  /*4980*/  PRMT R119, R119, 0x5410, R52 ;  /* 0x0000541077777816 */ /* 0x000fe20000000034 */
[----:B------:R-:W-:Y:S01]  /*4990*/  FFMA.FTZ R52, R40, R53, -R105 ;  /* 0x0000003528347223 */ /* 0x000fe20000010869 */
[----:B------:R-:W-:Y:S01]  /*49a0*/  LOP3.LUT R45, R33, 0xffff0000, RZ, 0xc0, !PT ;  /* 0xffff0000212d7812 */ /* 0x000fe200078ec0ff */
[----:B------:R-:W-:Y:S01]  /*49b0*/  IMAD.U32 R46, R35, 0x10000, RZ ;  /* 0x00010000232e7824 */ /* 0x000fe200078e00ff */
[----:B------:R-:W-:Y:S01]  /*49c0*/  LOP3.LUT R122, R122, 0xffff0000, RZ, 0xc0, !PT ;  /* 0xffff00007a7a7812 */ /* 0x000fe200078ec0ff */
[----:B------:R-:W-:Y:S01]  /*49d0*/  IMAD.U32 R105, R120, 0x10000, RZ ;  /* 0x0001000078697824 */ /* 0x000fe200078e00ff */
[----:B------:R-:W-:Y:S01]  /*49e0*/  LOP3.LUT R118, R118, 0xffff0000, RZ, 0xc0, !PT ;  /* 0xffff000076767812 */ /* 0x000fe200078ec0ff */
[----:B------:R-:W-:Y:S01]  /*49f0*/  IMAD.U32 R53, R116, 0x10000, RZ ;  /* 0x0001000074357824 */ /* 0x000fe200078e00ff */
[----:B------:R-:W-:Y:S01]  /*4a00*/  SHF.R.U64 R104, R42, 0x10, R43 ;  /* 0x000000102a687819 */ /* 0x000fe2000000122b */
[----:B------:R-:W-:Y:S01]  /*4a10*/  FFMA.FTZ R107, R40, R55, R107 ;  /* 0x00000037286b7223 */ /* 0x000fe2000001006b */
[----:B------:R-:W-:Y:S01]  /*4a20*/  LOP3.LUT R41, R29, 0xffff0000, RZ, 0xc0, !PT ;  /* 0xffff00001d297812 */ /* 0x000fe200078ec0ff */
[C---:B------:R-:W-:Y:S01]  /*4a30*/  IMAD.U32 R42, R32.reuse, 0x10000, RZ ;  /* 0x00010000202a7824 */ /* 0x040fe200078e00ff */
[----:B------:R-:W-:Y:S01]  /*4a40*/  LOP3.LUT R43, R32, 0xffff0000, RZ, 0xc0, !PT ;  /* 0xffff0000202b7812 */ /* 0x000fe200078ec0ff */
[C---:B------:R-:W-:Y:S01]  /*4a50*/  FMUL.FTZ R55, R46.reuse, R105 ;  /* 0x000000692e377220 */ /* 0x040fe20000410000 */
[----:B------:R-:W-:Y:S01]  /*4a60*/  IMAD.U32 R32, R31, 0x10000, RZ ;  /* 0x000100001f207824 */ /* 0x000fe200078e00ff */
[----:B------:R-:W-:Y:S01]  /*4a70*/  LOP3.LUT R47, R35, 0xffff0000, RZ, 0xc0, !PT ;  /* 0xffff0000232f7812 */ /* 0x000fe200078ec0ff */
[----:B------:R-:W-:Y:S01]  /*4a80*/  FMUL.FTZ R44, R45, R122 ;  /* 0x0000007a2d2c7220 */ /* 0x000fe20000410000 */
[----:B------:R-:W-:Y:S01]  /*4a90*/  PRMT R117, R117, 0x5410, R106 ;  /* 0x0000541075757816 */ /* 0x000fe2000000006a */
[-C--:B------:R-:W-:Y:S01]  /*4aa0*/  FMUL.FTZ R46, R46, R53.reuse ;  /* 0x000000352e2e7220 */ /* 0x080fe20000410000 */
[----:B------:R-:W-:Y:S01]  /*4ab0*/  LOP3.LUT R120, R120, 0xffff0000, RZ, 0xc0, !PT ;  /* 0xffff000078787812 */ /* 0x000fe200078ec0ff */
[-C--:B------:R-:W-:Y:S01]  /*4ac0*/  FMUL.FTZ R40, R45, R118.reuse ;  /* 0x000000762d287220 */ /* 0x080fe20000410000 */
        /* <DEDUP_REMOVED lines=12> */
[----:B------:R-:W-:Y:S02]  /*4b90*/  IMAD.U32 R29, R28, 0x10000, RZ ;  /* 0x000100001c1d7824 */ /* 0x000fe400078e00ff */
[C---:B------:R-:W-:Y:S01]  /*4ba0*/  FMUL.FTZ R41, R42.reuse, R32 ;  /* 0x000000202a297220 */ /* 0x040fe20000410000 */
[----:B------:R-:W-:Y:S01]  /*4bb0*/  PRMT R115, R115, 0x5410, R104 ;  /* 0x0000541073737816 */ /* 0x000fe20000000068 */
[-C--:B------:R-:W-:Y:S01]  /*4bc0*/  FMUL.FTZ R44, R42, R40.reuse ;  /* 0x000000282a2c7220 */ /* 0x080fe20000410000 */
[----:B------:R-:W-:Y:S01]  /*4bd0*/  LOP3.LUT R121, R121, 0xffff0000, RZ, 0xc0, !PT ;  /* 0xffff000079797812 */ /* 0x000fe200078ec0ff */
[----:B------:R-:W-:Y:S01]  /*4be0*/  FFMA.FTZ R41, R29, R40, R41 ;  /* 0x000000281d297223 */ /* 0x000fe20000010029 */
[----:B------:R-:W-:-:S02]  /*4bf0*/  IMAD.U32 R35, R34, 0x10000, RZ ;  /* 0x0001000022237824 */ /* 0x000fc400078e00ff */
[----:B------:R-:W-:Y:S01]  /*4c00*/  FFMA.FTZ R44, R29, R32, -R44 ;  /* 0x000000201d2c7223 */ /* 0x000fe2000001082c */
        /* <DEDUP_REMOVED lines=10> */
[----:B------:R-:W-:Y:S01]  /*4cb0*/  FMUL.FTZ R42, R35, R40 ;  /* 0x00000028232a7220 */ /* 0x000fe20000410000 */
[----:B------:R-:W-:Y:S01]  /*4cc0*/  LOP3.LUT R30, R30, 0xffff0000, RZ, 0xc0, !PT ;  /* 0xffff00001e1e7812 */ /* 0x000fe200078ec0ff */
[----:B------:R-:W-:Y:S01]  /*4cd0*/  FMUL.FTZ R29, R34, R119 ;  /* 0x00000077221d7220 */ /* 0x000fe20000410000 */
[-C--:B------:R-:W-:Y:S01]  /*4ce0*/  FMUL.FTZ R43, R43, R117.reuse ;  /* 0x000000752b2b7220 */ /* 0x080fe20000410000 */
[----:B------:R-:W-:Y:S01]  /*4cf0*/  FFMA.FTZ R33, R28, R117, -R33 ;  /* 0x000000751c217223 */ /* 0x000fe20000010821 */
[-C--:B------:R-:W-:Y:S01]  /*4d00*/  FMUL.FTZ R35, R35, R32.reuse ;  /* 0x0000002023237220 */ /* 0x080fe20000410000 */
[----:B------:R-:W-:Y:S01]  /*4d10*/  FMUL.FTZ R34, R34, R115 ;  /* 0x0000007322227220 */ /* 0x000fe20000410000 */
[----:B------:R-:W-:Y:S01]  /*4d20*/  FFMA.FTZ R28, R28, R121, R43 ;  /* 0x000000791c1c7223 */ /* 0x000fe2000001002b */
[C---:B------:R-:W-:Y:S01]  /*4d30*/  FFMA.FTZ R42, R31.reuse, R32, -R42 ;  /* 0x000000201f2a7223 */ /* 0x040fe2000001082a */
[----:B------:R-:W-:Y:S01]  /*4d40*/  FFMA.FTZ R35, R31, R40, R35 ;  /* 0x000000281f237223 */ /* 0x000fe20000010023 */
[C---:B------:R-:W-:Y:S01]  /*4d50*/  FFMA.FTZ R29, R30.reuse, R115, -R29 ;  /* 0x000000731e1d7223 */ /* 0x040fe2000001081d */
[----:B------:R-:W-:Y:S01]  /*4d60*/  FFMA.FTZ R34, R30, R119, R34 ;  /* 0x000000771e227223 */ /* 0x000fe20000010022 */
[----:B------:R-:W-:-:S02]  /*4d70*/  F2FP.BF16.F32.PACK_AB R45, R45, R52 ;  /* 0x000000342d2d723e */ /* 0x000fc400000010ff */
[----:B------:R-:W-:Y:S02]  /*4d80*/  F2FP.BF16.F32.PACK_AB R107, R122, R107 ;  /* 0x0000006b7a6b723e */ /* 0x000fe400000010ff */
[----:B------:R-:W-:Y:S02]  /*4d90*/  F2FP.BF16.F32.PACK_AB R46, R47, R46 ;  /* 0x0000002e2f2e723e */ /* 0x000fe400000010ff */
[----:B------:R-:W-:Y:S01]  /*4da0*/  F2FP.BF16.F32.PACK_AB R44, R33, R44 ;  /* 0x0000002c212c723e */ /* 0x000fe200000010ff */
[----:B------:R-:W-:Y:S01]  /*4db0*/  IMAD.MOV.U32 R33, RZ, RZ, R107 ;  /* 0x000000ffff217224 */ /* 0x000fe200078e006b */
[----:B------:R-:W-:Y:S02]  /*4dc0*/  F2FP.BF16.F32.PACK_AB R32, R28, R41 ;  /* 0x000000291c20723e */ /* 0x000fe400000010ff */
[----:B------:R-:W-:Y:S01]  /*4dd0*/  F2FP.BF16.F32.PACK_AB R30, R29, R42 ;  /* 0x0000002a1d1e723e */ /* 0x000fe200000010ff */
[----:B------:R-:W-:Y:S01]  /*4de0*/  IMAD.MOV.U32 R28, RZ, RZ, R44 ;  /* 0x000000ffff1c7224 */ /* 0x000fe200078e002c */
[----:B------:R-:W-:Y:S01]  /*4df0*/  F2FP.BF16.F32.PACK_AB R34, R34, R35 ;  /* 0x000000232222723e */ /* 0x000fe200000010ff */
[----:B------:R-:W-:Y:S01]  /*4e00*/  IMAD.MOV.U32 R29, RZ, RZ, R45 ;  /* 0x000000ffff1d7224 */ /* 0x000fe200078e002d */
[----:B------:R-:W-:Y:S01]  /*4e10*/  F2FP.BF16.F32.PACK_AB R31, R116, R55 ;  /* 0x00000037741f723e */ /* 0x000fe200000010ff */
[----:B------:R-:W-:-:S07]  /*4e20*/  IMAD.MOV.U32 R35, RZ, RZ, R46 ;  /* 0x000000ffff237224 */ /* 0x000fce00078e002e */
.L_x_661:
[----:B------:R-:W-:Y:S05]  /*4e30*/  BSYNC B1 ;  /* 0x0000000000017941 */ /* 0x000fea0003800000 */
.L_x_660:
[----:B-1----:R4:W-:Y:S01]  /*4e40*/  STG.E.128 desc[UR40][R48.64], R28 ;  /* 0x0000001c30007986 */ /* 0x0029e2000c101d28 */
[----:B------:R-:W-:-:S13]  /*4e50*/  ISETP.GE.AND P4, PT, R51, R109, PT ;  /* 0x0000006d3300720c */ /* 0x000fda0003f86270 */
[----:B------:R-:W-:Y:S05]  /*4e60*/  @P4 BRA `(.L_x_646) ;  /* 0x0000000000804947 */ /* 0x000fea0003800000 */
[--C-:B----4-:R-:W-:Y:S02]  /*4e70*/  SHF.R.S32.HI R28, RZ, 0x1f, R51.reuse ;  /* 0x0000001fff1c7819 */ /* 0x110fe40000011433 */
[----:B------:R-:W-:-:S04]  /*4e80*/  IADD3 R51, P4, P5, R4, R102, R51 ;  /* 0x0000006604337210 */ /* 0x000fc80007d9e033 */
[----:B------:R-:W-:Y:S02]  /*4e90*/  IADD3.X R50, R3, R50, R28, P4, P5 ;  /* 0x0000003203327210 */ /* 0x000fe400027ea41c */
[----:B------:R-:W-:-:S04]  /*4ea0*/  LEA R100, P4, R51, R100, 0x1 ;  /* 0x0000006433647211 */ /* 0x000fc800078808ff */
[----:B------:R-:W-:-:S05]  /*4eb0*/  LEA.HI.X R101, R51, R101, R50, 0x1, P4 ;  /* 0x0000006533657211 */ /* 0x000fca00020f0c32 */
[----:B--2---:R1:W-:Y:S01]  /*4ec0*/  STG.E.128 desc[UR40][R100.64], R32 ;  /* 0x0000002064007986 */ /* 0x0043e2000c101d28 */
[----:B------:R-:W-:Y:S05]  /*4ed0*/  BRA `(.L_x_646) ;  /* 0x0000000000647947 */ /* 0x000fea0003800000 */
.L_x_629:
[----:B------:R-:W-:-:S13]  /*4ee0*/  ISETP.NE.AND P3, PT, R203, 0x3, PT ;  /* 0x00000003cb00780c */ /* 0x000fda0003f65270 */
[----:B------:R-:W-:Y:S05]  /*4ef0*/  @!P3 BRA `(.L_x_662) ;  /* 0x000000000004b947 */ /* 0x000fea0003800000 */
[----:B------:R-:W-:Y:S01]  /*4f00*/  BPT.TRAP 0x1 ;  /* 0x000000040000795c */ /* 0x000fe20000300000 */
.L_x_662:
[----:B------:R-:W-:Y:S01]  /*4f10*/  IMAD R97, R2, 0x8, R18 ;  /* 0x0000000802617824 */ /* 0x000fe200078e0212 */
[----:B------:R-:W-:Y:S01]  /*4f20*/  SHF.L.U32 R108, R201, 0x1f, RZ ;  /* 0x0000001fc96c7819 */ /* 0x000fe200000006ff */
[----:B------:R-:W-:Y:S01]  /*4f30*/  IMAD R99, R26, -0x60, R60 ;  /* 0xffffffa01a637824 */ /* 0x000fe200078e023c */
[----:B------:R-:W-:Y:S02]  /*4f40*/  BSSY B1, `(.L_x_663) ;  /* 0x0000004000017945 */ /* 0x000fe40003800000 */
[----:B------:R-:W0:Y:S02]  /*4f50*/  SYNCS.PHASECHK.TRANS64.TRYWAIT P4, [R97+URZ+0x22890], R108 ;  /* 0x0228906c610075a7 */ /* 0x000e24000808017f */
[----:B------:R-:W-:Y:S01]  /*4f60*/  VIMNMX R99, R99, 0x60, PT ;  /* 0x0000006063637848 */ /* 0x000fe20003fe0100 */
[----:B0-----:R-:W-:Y:S06]  /*4f70*/  @!P4 BRA `(.L_x_664) ;  /* 0x0000011800d4c947 */ /* 0x001fec0003800000 */
.L_x_915:
[----:B------:R-:W-:Y:S05]  /*4f80*/  BSYNC B1 ;  /* 0x0000000000017941 */ /* 0x000fea0003800000 */
.L_x_663:
[-C--:B------:R-:W-:Y:S01]  /*4f90*/  ISETP.GE.AND P5, PT, R19, R99.reuse, PT ;  /* 0x000000631300720c */ /* 0x080fe20003fa6270 */
[----:B------:R-:W-:Y:S01]  /*4fa0*/  BSSY B1, `(.L_x_665) ;  /* 0x0000007000017945 */ /* 0x000fe20003800000 */
[----:B------:R-:W-:-:S11]  /*4fb0*/  ISETP.GE.AND P4, PT, R222, R99, PT ;  /* 0x00000063de00720c */ /* 0x000fd60003f86270 */
[----:B------:R-:W-:Y:S05]  /*4fc0*/  @P5 BRA `(.L_x_666) ;  /* 0x0000000000105947 */ /* 0x000fea0003800000 */
[----:B------:R-:W1:Y:S04]  /*4fd0*/  @!P1 LDS.128 R28, [R106] ;  /* 0x000000006a1c9984 */ /* 0x000e680000000c00 */
[----:B------:R-:W2:Y:S04]  /*4fe0*/  @!P2 LDS.128 R32, [R104] ;  /* 0x000000006820a984 */ /* 0x000ea80000000c00 */
[----:B-1----:R1:W-:Y:S04]  /*4ff0*/  @!P1 STG.E.128 desc[UR40][R42.64], R28 ;  /* 0x0000001c2a009986 */ /* 0x0023e8000c101d28 */
[----:B--2---:R1:W-:Y:S02]  /*5000*/  @!P2 STG.E.128 desc[UR40][R42.64+0x40], R32 ;  /* 0x000040202a00a986 */ /* 0x0043e4000c101d28 */
.L_x_666:
[----:B------:R-:W-:Y:S05]  /*5010*/  BSYNC B1 ;  /* 0x0000000000017941 */ /* 0x000fea0003800000 */
.L_x_665:
[----:B------:R-:W-:Y:S05]  /*5020*/  @P4 BRA `(.L_x_646) ;  /* 0x0000000000104947 */ /* 0x000fea0003800000 */
[----:B-1----:R-:W1:Y:S04]  /*5030*/  @!P1 LDS.128 R28, [R106+0x2000] ;  /* 0x002000006a1c9984 */ /* 0x002e680000000c00 */
[----:B------:R-:W2:Y:S04]  /*5040*/  @!P2 LDS.128 R32, [R104+0x2000] ;  /* 0x002000006820a984 */ /* 0x000ea80000000c00 */
[----:B-1----:R3:W-:Y:S04]  /*5050*/  @!P1 STG.E.128 desc[UR40][R40.64], R28 ;  /* 0x0000001c28009986 */ /* 0x0027e8000c101d28 */
[----:B--2---:R3:W-:Y:S02]  /*5060*/  @!P2 STG.E.128 desc[UR40][R40.64+0x40], R32 ;  /* 0x000040202800a986 */ /* 0x0047e4000c101d28 */
.L_x_646:
[----:B------:R-:W-:Y:S05]  /*5070*/  BSYNC B0 ;  /* 0x0000000000007941 */ /* 0x000fea0003800000 */
.L_x_628:
[----:B-1234-:R-:W1:Y:S01]  /*5080*/  S2R R28, SR_TID.X ;  /* 0x00000000001c7919 */ /* 0x01ee620000002100 */
[----:B------:R-:W-:Y:S01]  /*5090*/  @!PT LDS RZ, [RZ] ;  /* 0x00000000fffff984 */ /* 0x000fe20000000800 */
[----:B------:R-:W-:Y:S01]  /*50a0*/  @!PT LDS RZ, [RZ] ;  /* 0x00000000fffff984 */ /* 0x000fe20000000800 */
[----:B------:R-:W-:Y:S01]  /*50b0*/  @!PT LDS RZ, [RZ] ;  /* 0x00000000fffff984 */ /* 0x000fe20000000800 */
[----:B------:R-:W-:Y:S01]  /*50c0*/  @!PT LDS RZ, [RZ] ;  /* 0x00000000fffff984 */ /* 0x000fe20000000800 */
[----:B------:R2:W-:Y:S06]  /*50d0*/  MEMBAR.ALL.CTA ;  /* 0x0000000000007992 */ /* 0x0005ec0000008000 */
[----:B--2---:R-:W2:Y:S01]  /*50e0*/  FENCE.VIEW.ASYNC.S ;  /* 0x00000000000073c6 */ /* 0x004ea20000000000 */
[----:B------:R-:W-:Y:S05]  /*50f0*/  WARPSYNC.ALL ;  /* 0x0000000000007948 */ /* 0x000fea0003800000 */
[----:B------:R-:W-:Y:S01]  /*5100*/  BSSY B0, `(.L_x_667) ;  /* 0x0000009000007945 */ /* 0x000fe20003800000 */
[----:B-1----:R-:W-:Y:S01]  /*5110*/  LOP3.LUT R28, R28, 0x7f, RZ, 0xc0, !PT ;  /* 0x0000007f1c1c7812 */ /* 0x002fe200078ec0ff */
[----:B--2---:R1:W-:Y:S03]  /*5120*/  BAR.SYNC.DEFER_BLOCKING R76, 0x80 ;  /* 0x0002004c0000751d */ /* 0x0043e60000010000 */
[----:B------:R-:W-:-:S13]  /*5130*/  ISETP.NE.AND P4, PT, R28, RZ, PT ;  /* 0x000000ff1c00720c */ /* 0x000fda0003f85270 */
[----:B------:R-:W-:-:S05]  /*5140*/  @!P4 VIADD R28, R97, 0x228a0 ;  /* 0x000228a0611cc836 */ /* 0x000fca0000000000 */
[----:B------:R-:W-:-:S04]  /*5150*/  @!P4 PRMT R28, RZ, 0x654, R28 ;  /* 0x00000654ff1cc816 */ /* 0x000fc8000000001c */
[----:B------:R1:W-:Y:S01]  /*5160*/  @!P4 SYNCS.ARRIVE.TRANS64.RED.A1T0 RZ, [R28+URZ], RZ ;  /* 0x000000ff1cffc9a7 */ /* 0x0003e2000810043f */
[----:B------:R-:W-:Y:S05]  /*5170*/  @!P3 BRA `(.L_x_668) ;  /* 0x000000000004b947 */ /* 0x000fea0003800000 */
[----:B------:R-:W-:Y:S01]  /*5180*/  BPT.TRAP 0x1 ;  /* 0x000000040000795c */ /* 0x000fe20000300000 */
.L_x_668:
[----:B------:R-:W-:Y:S05]  /*5190*/  BSYNC B0 ;  /* 0x0000000000007941 */ /* 0x000fea0003800000 */
.L_x_667:
[----:B------:R-:W2:Y:S01]  /*51a0*/  SYNCS.PHASECHK.TRANS64.TRYWAIT P3, [R97+URZ+0x228b0], R108 ;  /* 0x0228b06c610075a7 */ /* 0x000ea2000806017f */
[----:B------:R-:W-:Y:S01]  /*51b0*/  ULDC UR43, c[0x0][0x320] ;  /* 0x0000c800002b7ab9 */ /* 0x000fe20000000800 */
[----:B------:R-:W-:Y:S01]  /*51c0*/  ULDC.64 UR38, c[0x0][0x328] ;  /* 0x0000ca0000267ab9 */ /* 0x000fe20000000a00 */
[----:B------:R-:W-:Y:S01]  /*51d0*/  ULDC.64 UR36, c[0x0][0x318] ;  /* 0x0000c60000247ab9 */ /* 0x000fe20000000a00 */
[----:B------:R-:W-:Y:S01]  /*51e0*/  BSSY B0, `(.L_x_669) ;  /* 0x0000003000007945 */ /* 0x000fe20003800000 */
[----:B-1----:R-:W-:-:S03]  /*51f0*/  IMAD R28, R2, 0x6000, R79 ;  /* 0x00006000021c7824 */ /* 0x002fc600078e024f */
[----:B--2---:R-:W-:Y:S05]  /*5200*/  @!P3 BRA `(.L_x_670) ;  /* 0x000001180044b947 */ /* 0x004fea0003800000 */
.L_x_916:
[----:B------:R-:W-:Y:S05]  /*5210*/  BSYNC B0 ;  /* 0x0000000000007941 */ /* 0x000fea0003800000 */
.L_x_669:
[----:B------:R-:W-:Y:S01]  /*5220*/  ISETP.GE.AND P3, PT, R19, R99, PT ;  /* 0x000000631300720c */ /* 0x000fe20003f66270 */
[----:B------:R-:W-:Y:S01]  /*5230*/  IMAD.IADD R29, R77, 0x1, R28 ;  /* 0x000000014d1d7824 */ /* 0x000fe200078e021c */
[----:B------:R-:W-:Y:S01]  /*5240*/  BSSY B0, `(.L_x_671) ;  /* 0x0000025000007945 */ /* 0x000fe20003800000 */
[----:B------:R-:W-:Y:S02]  /*5250*/  IMAD R40, R28, 0x2, R24 ;  /* 0x000000021c287824 */ /* 0x000fe400078e0218 */
[----:B------:R-:W-:-:S04]  /*5260*/  IMAD.WIDE R32, R26, 0x60, R58 ;  /* 0x000000601a207825 */ /* 0x000fc800078e023a */
[----:B------:R-:W-:-:S04]  /*5270*/  IMAD R41, R29, 0x2, R24 ;  /* 0x000000021d297824 */ /* 0x000fc800078e0218 */
[----:B------:R-:W-:Y:S05]  /*5280*/  @P3 BRA `(.L_x_672) ;  /* 0x0000000000803947 */ /* 0x000fea0003800000 */
[----:B------:R-:W-:Y:S02]  /*5290*/  IMAD R31, R33, UR38, RZ ;  /* 0x00000026211f7c24 */ /* 0x000fe4000f8e02ff */
[----:B------:R-:W-:Y:S02]  /*52a0*/  IMAD.MOV.U32 R28, RZ, RZ, R6 ;  /* 0x000000ffff1c7224 */ /* 0x000fe400078e0006 */
[----:B------:R-:W-:Y:S02]  /*52b0*/  IMAD.MOV.U32 R29, RZ, RZ, R94 ;  /* 0x000000ffff1d7224 */ /* 0x000fe400078e005e */
[C---:B------:R-:W-:Y:S02]  /*52c0*/  IMAD R31, R32.reuse, UR39, R31 ;  /* 0x00000027201f7c24 */ /* 0x040fe4000f8e021f */
[----:B------:R-:W-:-:S04]  /*52d0*/  IMAD.WIDE.U32 R28, R32, UR38, R28 ;  /* 0x00000026201c7c25 */ /* 0x000fc8000f8e001c */
[----:B------:R-:W-:Y:S01]  /*52e0*/  IMAD.IADD R29, R29, 0x1, R31 ;  /* 0x000000011d1d7824 */ /* 0x000fe200078e021f */
[----:B------:R-:W-:-:S04]  /*52f0*/  LEA R34, P3, R28, UR36, 0x1 ;  /* 0x000000241c227c11 */ /* 0x000fc8000f8608ff */
[----:B------:R-:W-:Y:S02]  /*5300*/  LEA.HI.X R35, R28, UR37, R29, 0x1, P3 ;  /* 0x000000251c237c11 */ /* 0x000fe400098f0c1d */
[----:B------:R-:W-:-:S13]  /*5310*/  ISETP.GE.AND P3, PT, R16, UR43, PT ;  /* 0x0000002b10007c0c */ /* 0x000fda000bf66270 */
[----:B------:R-:W2:Y:S04]  /*5320*/  @!P3 LDS.128 R28, [R40] ;  /* 0x00000000281cb984 */ /* 0x000ea80000000c00 */
[----:B--2---:R-:W-:Y:S01]  /*5330*/  @!P3 STG.E.128 desc[UR40][R34.64], R28 ;  /* 0x0000001c2200b986 */ /* 0x004fe2000c101d28 */
[----:B------:R-:W-:-:S13]  /*5340*/  ISETP.GE.AND P3, PT, R62, UR43, PT ;  /* 0x0000002b3e007c0c */ /* 0x000fda000bf66270 */
[----:B------:R-:W2:Y:S04]  /*5350*/  @!P3 LDS.128 R28, [R41] ;  /* 0x00000000291cb984 */ /* 0x000ea80000000c00 */
[----:B--2---:R-:W-:Y:S01]  /*5360*/  @!P3 STG.E.128 desc[UR40][R34.64+0x40], R28 ;  /* 0x0000401c2200b986 */ /* 0x004fe2000c101d28 */
[----:B------:R-:W-:-:S13]  /*5370*/  ISETP.GE.AND P3, PT, R63, UR43, PT ;  /* 0x0000002b3f007c0c */ /* 0x000fda000bf66270 */
[----:B------:R-:W2:Y:S04]  /*5380*/  @!P3 LDS.128 R28, [R40+0x3000] ;  /* 0x00300000281cb984 */ /* 0x000ea80000000c00 */
        /* <DEDUP_REMOVED lines=10> */
[----:B------:R-:W-:-:S13]  /*5430*/  ISETP.NE.AND P3, PT, R96, RZ, PT ;  /* 0x000000ff6000720c */ /* 0x000fda0003f65270 */
[----:B------:R-:W2:Y:S04]  /*5440*/  @P3 LDS.128 R28, [R40+0x9000] ;  /* 0x00900000281c3984 */ /* 0x000ea80000000c00 */
[----:B--2---:R-:W-:Y:S01]  /*5450*/  @P3 STG.E.128 desc[UR40][R34.64+0x180], R28 ;  /* 0x0001801c22003986 */ /* 0x004fe2000c101d28 */
[----:B------:R-:W-:-:S13]  /*5460*/  ISETP.NE.AND P3, PT, R95, RZ, PT ;  /* 0x000000ff5f00720c */ /* 0x000fda0003f65270 */
[----:B------:R-:W2:Y:S04]  /*5470*/  @P3 LDS.128 R28, [R41+0x9000] ;  /* 0x00900000291c3984 */ /* 0x000ea80000000c00 */
[----:B--2---:R2:W-:Y:S02]  /*5480*/  @P3 STG.E.128 desc[UR40][R34.64+0x1c0], R28 ;  /* 0x0001c01c22003986 */ /* 0x0045e4000c101d28 */
.L_x_672:
[----:B------:R-:W-:Y:S05]  /*5490*/  BSYNC B0 ;  /* 0x0000000000007941 */ /* 0x000fea0003800000 */
.L_x_671:
[----:B------:R-:W-:Y:S01]  /*54a0*/  ISETP.GE.AND P3, PT, R222, R99, PT ;  /* 0x00000063de00720c */ /* 0x000fe20003f66270 */
[----:B------:R-:W-:-:S12]  /*54b0*/  BSSY B0, `(.L_x_673) ;  /* 0x0000024000007945 */ /* 0x000fd80003800000 */
[----:B------:R-:W-:Y:S05]  /*54c0*/  @P3 BRA `(.L_x_674) ;  /* 0x0000000000883947 */ /* 0x000fea0003800000 */
[----:B--2---:R-:W-:Y:S01]  /*54d0*/  IADD3 R31, P3, R32, 0x40, RZ ;  /* 0x00000040201f7810 */ /* 0x004fe20007f7e0ff */
[----:B------:R-:W-:Y:S02]  /*54e0*/  IMAD.MOV.U32 R28, RZ, RZ, R6 ;  /* 0x000000ffff1c7224 */ /* 0x000fe400078e0006 */
[----:B------:R-:W-:Y:S02]  /*54f0*/  IMAD.MOV.U32 R29, RZ, RZ, R94 ;  /* 0x000000ffff1d7224 */ /* 0x000fe400078e005e */
[----:B------:R-:W-:Y:S02]  /*5500*/  IMAD.X R32, RZ, RZ, R33, P3 ;  /* 0x000000ffff207224 */ /* 0x000fe400018e0621 */
[----:B------:R-:W-:-:S04]  /*5510*/  IMAD.WIDE.U32 R28, R31, UR38, R28 ;  /* 0x000000261f1c7c25 */ /* 0x000fc8000f8e001c */
[----:B------:R-:W-:-:S04]  /*5520*/  IMAD R32, R32, UR38, RZ ;  /* 0x0000002620207c24 */ /* 0x000fc8000f8e02ff */
[----:B------:R-:W-:Y:S01]  /*5530*/  IMAD R31, R31, UR39, R32 ;  /* 0x000000271f1f7c24 */ /* 0x000fe2000f8e0220 */
[----:B------:R-:W-:-:S03]  /*5540*/  LEA R32, P3, R28, UR36, 0x1 ;  /* 0x000000241c207c11 */ /* 0x000fc6000f8608ff */
[----:B------:R-:W-:-:S05]  /*5550*/  IMAD.IADD R29, R29, 0x1, R31 ;  /* 0x000000011d1d7824 */ /* 0x000fca00078e021f */
[----:B------:R-:W-:Y:S02]  /*5560*/  LEA.HI.X R33, R28, UR37, R29, 0x1, P3 ;  /* 0x000000251c217c11 */ /* 0x000fe400098f0c1d */
        /* <DEDUP_REMOVED lines=23> */
[----:B--2---:R3:W-:Y:S02]  /*56e0*/  @P3 STG.E.128 desc[UR40][R32.64+0x1c0], R28 ;  /* 0x0001c01c20003986 */ /* 0x0047e4000c101d28 */
.L_x_674:
[----:B------:R-:W-:Y:S05]  /*56f0*/  BSYNC B0 ;  /* 0x0000000000007941 */ /* 0x000fea0003800000 */
.L_x_673:
[----:B------:R-:W-:Y:S01]  /*5700*/  @!PT LDS RZ, [RZ] ;  /* 0x00000000fffff984 */ /* 0x000fe20000000800 */
[----:B------:R-:W-:Y:S01]  /*5710*/  @!PT LDS RZ, [RZ] ;  /* 0x00000000fffff984 */ /* 0x000fe20000000800 */
[----:B------:R-:W-:Y:S01]  /*5720*/  @!PT LDS RZ, [RZ] ;  /* 0x00000000fffff984 */ /* 0x000fe20000000800 */
[----:B------:R-:W-:Y:S01]  /*5730*/  @!PT LDS RZ, [RZ] ;  /* 0x00000000fffff984 */ /* 0x000fe20000000800 */
[----:B------:R4:W-:Y:S06]  /*5740*/  MEMBAR.ALL.CTA ;  /* 0x0000000000007992 */ /* 0x0009ec0000008000 */
[----:B----4-:R-:W4:Y:S02]  /*5750*/  FENCE.VIEW.ASYNC.S ;  /* 0x00000000000073c6 */ /* 0x010f240000000000 */
[----:B----4-:R4:W-:Y:S01]  /*5760*/  BAR.SYNC.DEFER_BLOCKING R76, 0x80 ;  /* 0x0002004c0000751d */ /* 0x0109e20000010000 */
[----:B------:R-:W-:Y:S01]  /*5770*/  ISETP.NE.AND P5, PT, R98, RZ, PT ;  /* 0x000000ff6200720c */ /* 0x000fe20003fa5270 */
[----:B------:R-:W-:-:S02]  /*5780*/  VIADD R2, R2, 0x1 ;  /* 0x0000000102027836 */ /* 0x000fc40000000000 */
[----:B01----:R-:W-:-:S03]  /*5790*/  @!P4 VIADD R97, R97, 0x228c0 ;  /* 0x000228c06161c836 */ /* 0x003fc60000000000 */
[C---:B------:R-:W-:Y:S02]  /*57a0*/  ISETP.NE.AND P3, PT, R2.reuse, 0x2, PT ;  /* 0x000000020200780c */ /* 0x040fe40003f65270 */
[----:B------:R-:W-:Y:S02]  /*57b0*/  @!P4 PRMT R97, RZ, 0x654, R97 ;  /* 0x00000654ff61c816 */ /* 0x000fe40000000061 */
[----:B--23--:R-:W-:Y:S02]  /*57c0*/  SEL R28, RZ, 0x1, P3 ;  /* 0x00000001ff1c7807 */ /* 0x00cfe40001800000 */
[----:B------:R-:W-:Y:S02]  /*57d0*/  SEL R2, R2, RZ, P3 ;  /* 0x000000ff02027207 */ /* 0x000fe40001800000 */
[----:B------:R-:W-:Y:S01]  /*57e0*/  LOP3.LUT R201, R201, R28, RZ, 0x3c, !PT ;  /* 0x0000001cc9c97212 */ /* 0x000fe200078e3cff */
[----:B------:R4:W-:Y:S01]  /*57f0*/  @!P4 SYNCS.ARRIVE.TRANS64.RED.A1T0 RZ, [R97+URZ], RZ ;  /* 0x000000ff61ffc9a7 */ /* 0x0009e2000810043f */
[----:B------:R-:W-:Y:S05]  /*5800*/  @P5 BRA `(.L_x_675) ;  /* 0xffffffc800c85947 */ /* 0x000fea000383ffff */
[----:B------:R-:W0:Y:S01]  /*5810*/  S2R R29, SR_TID.X ;  /* 0x00000000001d7919 */ /* 0x000e220000002100 */
[----:B------:R-:W-:Y:S02]  /*5820*/  PLOP3.LUT P0, PT, PT, PT, PT, 0x8, 0x0 ;  /* 0x000000000000781c */ /* 0x000fe40003f0e170 */
[----:B0-----:R-:W-:-:S04]  /*5830*/  SHF.R.U32.HI R29, RZ, 0x7, R29 ;  /* 0x00000007ff1d7819 */ /* 0x001fc8000001161d */
[----:B------:R-:W-:-:S13]  /*5840*/  ISETP.NE.AND P5, PT, R29, 0x1, PT ;  /* 0x000000011d00780c */ /* 0x000fda0003fa5270 */
[----:B------:R-:W-:Y:S06]  /*5850*/  @!P5 BAR.ARV 0x9, 0x100 ;  /* 0x024400000000db1d */ /* 0x000fec0000002000 */
.L_x_623:
[----:B------:R-:W-:Y:S02]  /*5860*/  ISETP.GE.AND P2, PT, R172, 0x1, PT ;  /* 0x00000001ac00780c */ /* 0x000fe40003f46270 */
[----:B------:R-:W-:Y:S02]  /*5870*/  CS2R R4, SRZ ;  /* 0x0000000000047805 */ /* 0x000fe4000001ff00 */
[----:B------:R-:W-:Y:S02]  /*5880*/  PLOP3.LUT P1, PT, PT, PT, PT, 0x80, 0x0 ;  /* 0x000000000000781c */ /* 0x000fe40003f2f070 */
[----:B------:R-:W-:Y:S01]  /*5890*/  CS2R R6, SRZ ;  /* 0x0000000000067805 */ /* 0x000fe2000001ff00 */
[----:B------:R-:W-:Y:S01]  /*58a0*/  IMAD.MOV.U32 R0, RZ, RZ, RZ ;  /* 0x000000ffff007224 */ /* 0x000fe200078e00ff */
[----:B------:R-:W-:Y:S01]  /*58b0*/  CS2R R148, SRZ ;  /* 0x0000000000947805 */ /* 0x000fe2000001ff00 */
[----:B------:R-:W-:Y:S01]  /*58c0*/  IMAD.MOV.U32 R150, RZ, RZ, RZ ;  /* 0x000000ffff967224 */ /* 0x000fe200078e00ff */
        /* <DEDUP_REMOVED lines=9> */
[----:B------:R-:W-:Y:S01]  /*5960*/  CS2R R128, SRZ ;  /* 0x0000000000807805 */ /* 0x000fe2000001ff00 */
[----:B------:R-:W-:Y:S01]  /*5970*/  IMAD.MOV.U32 R180, RZ, RZ, RZ ;  /* 0x000000ffffb47224 */ /* 0x000fe200078e00ff */
        /* <DEDUP_REMOVED lines=9> */
[----:B----4-:R-:W-:-:S02]  /*5a10*/  CS2R R96, SRZ ;  /* 0x0000000000607805 */ /* 0x010fc4000001ff00 */
        /* <DEDUP_REMOVED lines=13> */
[----:B------:R-:W-:Y:S01]  /*5af0*/  CS2R R58, SRZ ;  /* 0x00000000003a7805 */ /* 0x000fe2000001ff00 */
[----:B------:R-:W-:Y:S01]  /*5b00*/  IMAD.MOV.U32 R3, RZ, RZ, RZ ;  /* 0x000000ffff037224 */ /* 0x000fe200078e00ff */
        /* <DEDUP_REMOVED lines=26> */
[----:B------:R-:W-:Y:S06]  /*5cb0*/  @P0 BRA `(.L_x_676) ;  /* 0x00000000000c0947 */ /* 0x000fec0003800000 */
[----:B------:R-:W0:Y:S01]  /*5cc0*/  FENCE.VIEW.ASYNC.G ;  /* 0x00000000000073c6 */ /* 0x000e220000000100 */
[----:B------:R-:W-:Y:S05]  /*5cd0*/  WARPSYNC.ALL ;  /* 0x0000000000007948 */ /* 0x000fea0003800000 */
[----:B0-----:R-:W-:Y:S06]  /*5ce0*/  BAR.ARV 0xc, 0x180 ;  /* 0x0306000000007b1d */ /* 0x001fec0000002000 */
.L_x_676:
[----:B------:R-:W-:Y:S01]  /*5cf0*/  CS2R R24, SRZ ;  /* 0x0000000000187805 */ /* 0x000fe2000001ff00 */
[----:B------:R-:W-:Y:S06]  /*5d00*/  @!P2 BRA `(.L_x_677) ;  /* 0x000000680078a947 */ /* 0x000fec0003800000 */
[----:B------:R-:W-:-:S03]  /*5d10*/  UMOV UR4, 0xffffffff ;  /* 0xffffffff00047882 */ /* 0x000fc60000000000 */
[----:B------:R-:W-:Y:S05]  /*5d20*/  BRA.DIV UR4, `(.L_x_678) ;  /* 0x0000010e04907947 */ /* 0x000fea000b800000 */
[----:B------:R0:W1:Y:S02]  /*5d30*/  SHFL.IDX PT, R14, R234, RZ, 0x1f ;  /* 0x00001fffea0e7589 */ /* 0x00006400000e0000 */
.L_x_919:
[----:B-1----:R-:W-:Y:S01]  /*5d40*/  LEA.HI R0, R14, R14, RZ, 0x1 ;  /* 0x0000000e0e007211 */ /* 0x002fe200078f08ff */
[----:B------:R-:W-:Y:S01]  /*5d50*/  VIADD R24, R18, 0x18400 ;  /* 0x0001840012187836 */ /* 0x000fe20000000000 */
[----:B------:R-:W-:Y:S02]  /*5d60*/  BSSY B6, `(.L_x_679) ;  /* 0x0000018000067945 */ /* 0x000fe40003800000 */
[----:B------:R-:W-:Y:S02]  /*5d70*/  LOP3.LUT R3, R0, 0x1e, RZ, 0xc0, !PT ;  /* 0x0000001e00037812 */ /* 0x000fe400078ec0ff */
[----:B------:R-:W-:-:S03]  /*5d80*/  LOP3.LUT P0, RZ, R24, 0x1bf, RZ, 0xc0, !PT ;  /* 0x000001bf18ff7812 */ /* 0x000fc6000780c0ff */
[----:B------:R-:W-:-:S04]  /*5d90*/  IMAD.IADD R3, R14, 0x1, -R3 ;  /* 0x000000010e037824 */ /* 0x000fc800078e0a03 */
[----:B------:R-:W-:-:S05]  /*5da0*/  IMAD R3, R3, 0x2000, R24 ;  /* 0x0000200003037824 */ /* 0x000fca00078e0218 */
[----:B------:R-:W-:-:S04]  /*5db0*/  SHF.R.U32.HI R3, RZ, 0x4, R3 ;  /* 0x00000004ff037819 */ /* 0x000fc80000011603 */
[----:B------:R-:W-:Y:S01]  /*5dc0*/  LOP3.LUT R28, R3, 0x3fff, RZ, 0xc0, !PT ;  /* 0x00003fff031c7812 */ /* 0x000fe200078ec0ff */
[----:B------:R-:W-:Y:S06]  /*5dd0*/  @!P0 BRA `(.L_x_680) ;  /* 0x0000000000408947 */ /* 0x000fec0003800000 */
[----:B------:R-:W-:Y:S01]  /*5de0*/  MOV R0, 0x0 ;  /* 0x0000000000007802 */ /* 0x000fe20000000f00 */
[----:B------:R-:W-:Y:S01]  /*5df0*/  ULDC.64 UR4, c[0x4][0x98] ;  /* 0x0100260000047ab9 */ /* 0x000fe20000000a00 */
[----:B------:R-:W-:Y:S01]  /*5e00*/  ULDC.64 UR6, c[0x4][0xa0] ;  /* 0x0100280000067ab9 */ /* 0x000fe20000000a00 */
[----:B------:R-:W-:Y:S01]  /*5e10*/  IMAD.U32 R4, RZ, RZ, UR4 ;  /* 0x00000004ff047e24 */ /* 0x000fe2000f8e00ff */
[----:B------:R1:W2:Y:S01]  /*5e20*/  LDC.64 R14, c[0x4][R0] ;  /* 0x01000000000e7b82 */ /* 0x0002a20000000a00 */
        /* <DEDUP_REMOVED lines=8> */
[----:B-1----:R-:W-:-:S07]  /*5eb0*/  IMAD.MOV.U32 R13, RZ, RZ, RZ ;  /* 0x000000ffff0d7224 */ /* 0x002fce00078e00ff */
[----:B------:R-:W-:-:S07]  /*5ec0*/  LEPC R20, `(.L_x_680) ;  /* 0x000000001014794e */ /* 0x000fce0000000000 */
[----:B0-2--5:R-:W-:Y:S05]  /*5ed0*/  CALL.ABS.NOINC R14 ;  /* 0x000000000e007343 */ /* 0x025fea0003c00000 */
.L_x_680:
[----:B------:R-:W-:Y:S05]  /*5ee0*/  BSYNC B6 ;  /* 0x0000000000067941 */ /* 0x000fea0003800000 */
.L_x_679:
[----:B------:R-:W-:Y:S02]  /*5ef0*/  ULDC UR4, c[0x0][0x3f4] ;  /* 0x0000fd0000047ab9 */ /* 0x000fe40000000800 */
[----:B------:R-:W-:-:S13]  /*5f00*/  ISETP.LT.AND P0, PT, RZ, UR4, PT ;  /* 0x00000004ff007c0c */ /* 0x000fda000bf01270 */
[----:B------:R-:W-:Y:S05]  /*5f10*/  @P0 BRA `(.L_x_681) ;  /* 0x00000000003c0947 */ /* 0x000fea0003800000 */
[----:B------:R-:W-:-:S04]  /*5f20*/  LEA.HI R0, R223, R223, RZ, 0x1 ;  /* 0x000000dfdf007211 */ /* 0x000fc800078f08ff */
[----:B------:R-:W-:-:S05]  /*5f30*/  LOP3.LUT R0, R0, 0xfffffffe, RZ, 0xc0, !PT ;  /* 0xfffffffe00007812 */ /* 0x000fca00078ec0ff */
[----:B------:R-:W-:-:S05]  /*5f40*/  IMAD.IADD R0, R223, 0x1, -R0 ;  /* 0x00000001df007824 */ /* 0x000fca00078e0a00 */
[----:B------:R-:W-:-:S04]  /*5f50*/  SHF.L.U32 R3, R0, 0x1f, RZ ;  /* 0x0000001f00037819 */ /* 0x000fc800000006ff */
[----:B------:R1:W2:Y:S03]  /*5f60*/  SYNCS.PHASECHK.TRANS64.TRYWAIT P0, [R18+URZ+0x22800], R3 ;  /* 0x02280003120075a7 */ /* 0x0002a6000800017f */
[----:B--2---:R-:W-:Y:S05]  /*5f70*/  @!P0 NANOSLEEP.SYNCS 0x989680 ;  /* 0x009896800000895d */ /* 0x004fea0003900000 */
[----:B------:R-:W2:Y:S01]  /*5f80*/  @!P0 SYNCS.PHASECHK.TRANS64 P0, [R18+URZ+0x22800], R3 ;  /* 0x02280003120085a7 */ /* 0x000ea2000800007f */
[----:B------:R-:W-:Y:S04]  /*5f90*/  BSSY B0, `(.L_x_682) ;  /* 0x0000006000007945 */ /* 0x000fe80003800000 */
[----:B--2---:R-:W-:Y:S05]  /*5fa0*/  @P0 BRA `(.L_x_683) ;  /* 0x0000000000100947 */ /* 0x004fea0003800000 */
.L_x_684:
[----:B--2---:R2:W3:Y:S02]  /*5fb0*/  SYNCS.PHASECHK.TRANS64.TRYWAIT P0, [R18+URZ+0x22800], R3 ;  /* 0x02280003120075a7 */ /* 0x0044e4000800017f */
[----:B---3--:R-:W-:Y:S05]  /*5fc0*/  @!P0 NANOSLEEP.SYNCS 0x989680 ;  /* 0x009896800000895d */ /* 0x008fea0003900000 */
[----:B------:R-:W3:Y:S02]  /*5fd0*/  @!P0 SYNCS.PHASECHK.TRANS64 P0, [R18+URZ+0x22800], R3 ;  /* 0x02280003120085a7 */ /* 0x000ee4000800007f */
[----:B---3--:R-:W-:Y:S05]  /*5fe0*/  @!P0 BRA `(.L_x_684) ;  /* 0xfffffffc00f08947 */ /* 0x008fea000383ffff */
.L_x_683:
[----:B------:R-:W-:Y:S05]  /*5ff0*/  BSYNC B0 ;  /* 0x0000000000007941 */ /* 0x000fea0003800000 */
.L_x_682:
[----:B------:R-:W-:Y:S05]  /*6000*/  BRA `(.L_x_685) ;  /* 0x0000002000847947 */ /* 0x000fea0003800000 */
.L_x_681:
[----:B-----5:R-:W-:Y:S01]  /*6010*/  SHF.R.S32.HI R0, RZ, 0x1f, R38 ;  /* 0x0000001fff007819 */ /* 0x020fe20000011426 */
[----:B------:R-:W-:Y:S01]  /*6020*/  ULDC.64 UR4, c[0x0][0x3f8] ;  /* 0x0000fe0000047ab9 */ /* 0x000fe20000000a00 */
[----:B------:R-:W-:Y:S01]  /*6030*/  ULDC.64 UR6, c[0x0][0x408] ;  /* 0x0001020000067ab9 */ /* 0x000fe20000000a00 */
[----:B------:R-:W-:Y:S01]  /*6040*/  LOP3.LUT P0, RZ, R24, 0x3ff, RZ, 0xc0, !PT ;  /* 0x000003ff18ff7812 */ /* 0x000fe2000780c0ff */
[----:B------:R-:W-:Y:S01]  /*6050*/  IMAD.WIDE.U32 R4, R38, UR4, RZ ;  /* 0x0000000426047c25 */ /* 0x000fe2000f8e00ff */
[----:B------:R-:W-:Y:S03]  /*6060*/  BSSY B6, `(.L_x_686) ;  /* 0x000001f000067945 */ /* 0x000fe60003800000 */
[C---:B------:R-:W-:Y:S02]  /*6070*/  IMAD R3, R0.reuse, UR4, RZ ;  /* 0x0000000400037c24 */ /* 0x040fe4000f8e02ff */
[----:B------:R-:W-:-:S02]  /*6080*/  IMAD R9, R0, UR6, RZ ;  /* 0x0000000600097c24 */ /* 0x000fc4000f8e02ff */
[C---:B------:R-:W-:Y:S01]  /*6090*/  IMAD R3, R38.reuse, UR5, R3 ;  /* 0x0000000526037c24 */ /* 0x040fe2000f8e0203 */
[----:B------:R-:W-:Y:S01]  /*60a0*/  ULDC.64 UR4, c[0x0][0x3e8] ;  /* 0x0000fa0000047ab9 */ /* 0x000fe20000000a00 */
[----:B------:R-:W-:Y:S01]  /*60b0*/  IMAD.WIDE.U32 R6, R38, UR6, RZ ;  /* 0x0000000626067c25 */ /* 0x000fe2000f8e00ff */
[----:B------:R-:W-:-:S03]  /*60c0*/  LEA R24, P1, R4, UR4, 0x1 ;  /* 0x0000000404187c11 */ /* 0x000fc6000f8208ff */
[----:B------:R-:W-:Y:S01]  /*60d0*/  IMAD R9, R38, UR7, R9 ;  /* 0x0000000726097c24 */ /* 0x000fe2000f8e0209 */
[----:B------:R-:W-:Y:S01]  /*60e0*/  ULDC.64 UR6, c[0x0][0x400] ;  /* 0x0001000000067ab9 */ /* 0x000fe20000000a00 */
[----:B------:R-:W-:Y:S01]  /*60f0*/  IMAD.IADD R25, R3, 0x1, R5 ;  /* 0x0000000103197824 */ /* 0x000fe200078e0205 */
[----:B------:R-:W-:Y:S01]  /*6100*/  LEA R26, P2, R6, UR6, 0x1 ;  /* 0x00000006061a7c11 */ /* 0x000fe2000f8408ff */
[----:B------:R-:W-:-:S03]  /*6110*/  IMAD.IADD R27, R9, 0x1, R7 ;  /* 0x00000001091b7824 */ /* 0x000fc600078e0207 */
[----:B------:R-:W-:Y:S02]  /*6120*/  LEA.HI.X R25, R4, UR5, R25, 0x1, P1 ;  /* 0x0000000504197c11 */ /* 0x000fe400088f0c19 */
[----:B------:R-:W-:Y:S01]  /*6130*/  LEA.HI.X R27, R6, UR7, R27, 0x1, P2 ;  /* 0x00000007061b7c11 */ /* 0x000fe200090f0c1b */
        /* <DEDUP_REMOVED lines=16> */
[----:B0-2---:R-:W-:Y:S05]  /*6240*/  CALL.ABS.NOINC R14 ;  /* 0x000000000e007343 */ /* 0x005fea0003c00000 */
.L_x_687:
[----:B------:R-:W-:Y:S05]  /*6250*/  BSYNC B6 ;  /* 0x0000000000067941 */ /* 0x000fea0003800000 */
.L_x_686:
[----:B------:R-:W-:Y:S01]  /*6260*/  ULDC.U8 UR4, c[0x0][0x410] ;  /* 0x0001040000047ab9 */ /* 0x000fe20000000000 */
[----:B------:R-:W-:Y:S01]  /*6270*/  BSSY B0, `(.L_x_688) ;  /* 0x00001f2000007945 */ /* 0x000fe20003800000 */
[----:B------:R-:W-:Y:S01]  /*6280*/  ISETP.NE.AND P0, PT, RZ, UR4, PT ;  /* 0x00000004ff007c0c */ /* 0x000fe2000bf05270 */
[----:B------:R-:W-:-:S12]  /*6290*/  IMAD R5, R89, 0x80, R19 ;  /* 0x0000008059057824 */ /* 0x000fd800078e0213 */
[----:B------:R-:W-:Y:S05]  /*62a0*/  @!P0 BRA `(.L_x_689) ;  /* 0x0000000c00f88947 */ /* 0x000fea0003800000 */
[----:B------:R-:W-:-:S03]  /*62b0*/  UMOV UR4, 0xffffffff ;  /* 0xffffffff00047882 */ /* 0x000fc60000000000 */
[----:B------:R-:W-:Y:S05]  /*62c0*/  BRA.DIV UR4, `(.L_x_690) ;  /* 0x0000010a04507947 */ /* 0x000fea000b800000 */
[----:B------:R1:W2:Y:S04]  /*62d0*/  SHFL.IDX PT, R0, R25, RZ, 0x1c1f ;  /* 0x001c1fff19007589 */ /* 0x0002a800000e0000 */
[----:B------:R1:W3:Y:S04]  /*62e0*/  SHFL.IDX PT, R3, R24, RZ, 0x1c1f ;  /* 0x001c1fff18037589 */ /* 0x0002e800000e0000 */
[----:B------:R1:W4:Y:S04]  /*62f0*/  SHFL.IDX PT, R4, R27, RZ, 0x1c1f ;  /* 0x001c1fff1b047589 */ /* 0x00032800000e0000 */
[----:B------:R1:W0:Y:S02]  /*6300*/  SHFL.IDX PT, R14, R26, RZ, 0x1c1f ;  /* 0x001c1fff1a0e7589 */ /* 0x00022400000e0000 */
.L_x_925:
[----:B------:R-:W-:Y:S01]  /*6310*/  ULDC UR4, c[0x0][0x448] ;  /* 0x0001120000047ab9 */ /* 0x000fe20000000800 */
[----:B------:R-:W-:Y:S01]  /*6320*/  LEA.HI R6, R223, R223, RZ, 0x1 ;  /* 0x000000dfdf067211 */ /* 0x000fe200078f08ff */
[----:B------:R-:W-:Y:S01]  /*6330*/  IMAD R30, R39, UR4, RZ ;  /* 0x00000004271e7c24 */ /* 0x000fe2000f8e02ff */
[----:B------:R-:W-:Y:S01]  /*6340*/  BSSY B1, `(.L_x_691) ;  /* 0x0000020000017945 */ /* 0x000fe20003800000 */
[----:B------:R-:W-:Y:S01]  /*6350*/  IMAD.SHL.U32 R12, R227, 0x40, RZ ;  /* 0x00000040e30c7824 */ /* 0x000fe200078e00ff */
[----:B------:R-:W-:Y:S02]  /*6360*/  LOP3.LUT R8, R6, 0xfffffffe, RZ, 0xc0, !PT ;  /* 0xfffffffe06087812 */ /* 0x000fe400078ec0ff */
[----:B------:R-:W-:Y:S02]  /*6370*/  CS2R R6, SRZ ;  /* 0x0000000000067805 */ /* 0x000fe4000001ff00 */
[----:B------:R-:W-:Y:S02]  /*6380*/  ISETP.GE.AND P0, PT, R5, R30, PT ;  /* 0x0000001e0500720c */ /* 0x000fe40003f06270 */
[----:B------:R-:W-:-:S02]  /*6390*/  CS2R R10, SRZ ;  /* 0x00000000000a7805 */ /* 0x000fc4000001ff00 */
[----:B------:R-:W-:Y:S01]  /*63a0*/  LOP3.LUT R29, R12, 0x1c0, RZ, 0xc0, !PT ;  /* 0x000001c00c1d7812 */ /* 0x000fe200078ec0ff */
[----:B------:R-:W-:Y:S01]  /*63b0*/  IMAD.IADD R5, R223, 0x1, -R8 ;  /* 0x00000001df057824 */ /* 0x000fe200078e0a08 */
[----:B------:R-:W-:Y:S02]  /*63c0*/  CS2R R8, SRZ ;  /* 0x0000000000087805 */ /* 0x000fe4000001ff00 */
[----:B------:R-:W-:Y:S02]  /*63d0*/  CS2R R12, SRZ ;  /* 0x00000000000c7805 */ /* 0x000fe4000001ff00 */
[----:B------:R-:W-:-:S03]  /*63e0*/  SHF.L.U32 R5, R5, 0x1f, RZ ;  /* 0x0000001f05057819 */ /* 0x000fc600000006ff */
[----:B------:R-:W-:Y:S05]  /*63f0*/  @P0 BRA `(.L_x_692) ;  /* 0x0000000000500947 */ /* 0x000fea0003800000 */
[----:B------:R-:W-:Y:S01]  /*6400*/  ULDC UR4, c[0x0][0x3f4] ;  /* 0x0000fd0000047ab9 */ /* 0x000fe20000000800 */
[----:B---3--:R-:W-:Y:S01]  /*6410*/  IMAD.MOV.U32 R6, RZ, RZ, R3 ;  /* 0x000000ffff067224 */ /* 0x008fe200078e0003 */
[----:B------:R-:W-:Y:S01]  /*6420*/  ISETP.GE.AND P3, PT, R202, UR4, PT ;  /* 0x00000004ca007c0c */ /* 0x000fe2000bf66270 */
[----:B--2---:R-:W-:Y:S01]  /*6430*/  IMAD.MOV.U32 R7, RZ, RZ, R0 ;  /* 0x000000ffff077224 */ /* 0x004fe200078e0000 */
[----:B------:R-:W-:Y:S01]  /*6440*/  ISETP.GE.AND P2, PT, R22, UR4, PT ;  /* 0x0000000416007c0c */ /* 0x000fe2000bf46270 */
[----:B----4-:R-:W-:Y:S01]  /*6450*/  IMAD.MOV.U32 R15, RZ, RZ, R4 ;  /* 0x000000ffff0f7224 */ /* 0x010fe200078e0004 */
[----:B------:R-:W-:Y:S02]  /*6460*/  CS2R R10, SRZ ;  /* 0x00000000000a7805 */ /* 0x000fe4000001ff00 */
[----:B------:R-:W-:Y:S02]  /*6470*/  CS2R R12, SRZ ;  /* 0x00000000000c7805 */ /* 0x000fe4000001ff00 */
[----:B------:R-:W-:-:S05]  /*6480*/  CS2R R8, SRZ ;  /* 0x0000000000087805 */ /* 0x000fca000001ff00 */
[-C--:B-1----:R-:W-:Y:S02]  /*6490*/  @!P3 IADD3 R24, P0, R3, R232.reuse, RZ ;  /* 0x000000e80318b210 */ /* 0x082fe40007f1e0ff */
[----:B0-----:R-:W-:Y:S01]  /*64a0*/  @!P3 IADD3 R26, P1, R14, R232, RZ ;  /* 0x000000e80e1ab210 */ /* 0x001fe20007f3e0ff */
[----:B------:R-:W-:Y:S01]  /*64b0*/  @!P2 IMAD.WIDE R20, R22, 0x2, R6 ;  /* 0x000000021614a825 */ /* 0x000fe200078e0206 */
[----:B------:R-:W-:-:S03]  /*64c0*/  CS2R R6, SRZ ;  /* 0x0000000000067805 */ /* 0x000fc6000001ff00 */
[----:B------:R-:W-:Y:S01]  /*64d0*/  @!P2 IMAD.WIDE R14, R22, 0x2, R14 ;  /* 0x00000002160ea825 */ /* 0x000fe200078e020e */
[----:B------:R0:W5:Y:S03]  /*64e0*/  @!P2 LD.E.64 R10, desc[UR40][R20.64] ;  /* 0x00000028140aa980 */ /* 0x000166000c101b00 */
[--C-:B------:R-:W-:Y:S01]  /*64f0*/  @!P3 IMAD.X R25, R0, 0x1, R231.reuse, P0 ;  /* 0x000000010019b824 */ /* 0x100fe200000e06e7 */
[----:B------:R0:W5:Y:S01]  /*6500*/  @!P2 LD.E.64 R6, desc[UR40][R14.64] ;  /* 0x000000280e06a980 */ /* 0x000162000c101b00 */
[----:B------:R-:W-:-:S03]  /*6510*/  @!P3 IMAD.X R27, R4, 0x1, R231, P1 ;  /* 0x00000001041bb824 */ /* 0x000fc600008e06e7 */
[----:B------:R0:W5:Y:S04]  /*6520*/  @!P3 LD.E.64 R12, desc[UR40][R24.64] ;  /* 0x00000028180cb980 */ /* 0x000168000c101b00 */
[----:B------:R0:W5:Y:S02]  /*6530*/  @!P3 LD.E.64 R8, desc[UR40][R26.64] ;  /* 0x000000281a08b980 */ /* 0x000164000c101b00 */
.L_x_692:
[----:B------:R-:W-:Y:S05]  /*6540*/  BSYNC B1 ;  /* 0x0000000000017941 */ /* 0x000fea0003800000 */
.L_x_691:
[----:B------:R-:W1:Y:S01]  /*6550*/  SYNCS.PHASECHK.TRANS64.TRYWAIT P0, [R18+URZ+0x22800], R5 ;  /* 0x02280005120075a7 */ /* 0x000e62000800017f */
[----:B---3--:R-:W-:Y:S01]  /*6560*/  LOP3.LUT R3, R29, 0x18, R16, 0xf8, !PT ;  /* 0x000000181d037812 */ /* 0x008fe200078ef810 */
[----:B--2---:R-:W-:Y:S01]  /*6570*/  IMAD R0, R89, -0x80, R30 ;  /* 0xffffff8059007824 */ /* 0x004fe200078e021e */
[----:B----4-:R-:W-:Y:S01]  /*6580*/  SHF.R.U32.HI R4, RZ, 0x3, R29 ;  /* 0x00000003ff047819 */ /* 0x010fe2000001161d */
[--C-:B0----5:R-:W-:Y:S01]  /*6590*/  IMAD.MOV.U32 R14, RZ, RZ, R11.reuse ;  /* 0x000000ffff0e7224 */ /* 0x121fe200078e000b */
[----:B-1----:R-:W-:Y:S01]  /*65a0*/  SHF.R.U64 R26, R10, 0x10, R11 ;  /* 0x000000100a1a7819 */ /* 0x002fe2000000120b */
[----:B------:R-:W-:Y:S01]  /*65b0*/  IMAD.MOV.U32 R15, RZ, RZ, R13 ;  /* 0x000000ffff0f7224 */ /* 0x000fe200078e000d */
[----:B------:R-:W-:Y:S01]  /*65c0*/  LOP3.LUT R30, R3, R4, RZ, 0x3c, !PT ;  /* 0x00000004031e7212 */ /* 0x000fe200078e3cff */
[----:B------:R-:W-:Y:S01]  /*65d0*/  IMAD.MOV.U32 R3, RZ, RZ, R10 ;  /* 0x000000ffff037224 */ /* 0x000fe200078e000a */
[----:B------:R-:W-:Y:S01]  /*65e0*/  SHF.R.U32.HI R27, RZ, 0x10, R11 ;  /* 0x00000010ff1b7819 */ /* 0x000fe2000001160b */
[----:B------:R-:W-:Y:S01]  /*65f0*/  IMAD.MOV.U32 R11, RZ, RZ, R12 ;  /* 0x000000ffff0b7224 */ /* 0x000fe200078e000c */
[----:B------:R-:W-:Y:S01]  /*6600*/  SHF.R.U64 R24, R12, 0x10, R13 ;  /* 0x000000100c187819 */ /* 0x000fe2000000120d */
[----:B------:R-:W-:Y:S01]  /*6610*/  IMAD.MOV.U32 R10, RZ, RZ, R7 ;  /* 0x000000ffff0a7224 */ /* 0x000fe200078e0007 */
[----:B------:R-:W-:Y:S01]  /*6620*/  SHF.R.U32.HI R20, RZ, 0x10, R13 ;  /* 0x00000010ff147819 */ /* 0x000fe2000001160d */
[----:B------:R-:W-:Y:S01]  /*6630*/  IMAD.MOV.U32 R4, RZ, RZ, R6 ;  /* 0x000000ffff047224 */ /* 0x000fe200078e0006 */
[--C-:B------:R-:W-:Y:S01]  /*6640*/  SHF.R.U64 R25, R6, 0x10, R7.reuse ;  /* 0x0000001006197819 */ /* 0x100fe20000001207 */
[----:B------:R-:W-:Y:S01]  /*6650*/  BSSY B1, `(.L_x_693) ;  /* 0x0000013000017945 */ /* 0x000fe20003800000 */
[----:B------:R-:W-:Y:S01]  /*6660*/  SHF.R.U32.HI R21, RZ, 0x10, R7 ;  /* 0x00000010ff157819 */ /* 0x000fe20000011607 */
[--C-:B------:R-:W-:Y:S01]  /*6670*/  IMAD.MOV.U32 R7, RZ, RZ, R9.reuse ;  /* 0x000000ffff077224 */ /* 0x100fe200078e0009 */
[--C-:B------:R-:W-:Y:S01]  /*6680*/  SHF.R.U64 R13, R8, 0x10, R9.reuse ;  /* 0x00000010080d7819 */ /* 0x100fe20000001209 */
[----:B------:R-:W-:Y:S01]  /*6690*/  IMAD.MOV.U32 R6, RZ, RZ, R8 ;  /* 0x000000ffff067224 */ /* 0x000fe200078e0008 */
[----:B------:R-:W-:Y:S01]  /*66a0*/  SHF.R.U32.HI R12, RZ, 0x10, R9 ;  /* 0x00000010ff0c7819 */ /* 0x000fe20000011609 */
[----:B------:R-:W-:Y:S01]  /*66b0*/  IMAD R9, R211, 0x200, R30 ;  /* 0x00000200d3097824 */ /* 0x000fe200078e021e */
[----:B------:R-:W-:-:S02]  /*66c0*/  VIMNMX R36, R0, 0x80, PT ;  /* 0x0000008000247848 */ /* 0x000fc40003fe0100 */
[----:B------:R-:W-:Y:S01]  /*66d0*/  PRMT R29, R3, 0x5410, R26 ;  /* 0x00005410031d7816 */ /* 0x000fe2000000001a */
[----:B------:R-:W-:Y:S01]  /*66e0*/  IMAD R0, R9, 0x2, R18 ;  /* 0x0000000209007824 */ /* 0x000fe200078e0212 */
[----:B------:R-:W-:Y:S02]  /*66f0*/  LOP3.LUT P2, RZ, R227, 0x4, RZ, 0xc0, !PT ;  /* 0x00000004e3ff7812 */ /* 0x000fe4000784c0ff */
[----:B------:R-:W-:Y:S01]  /*6700*/  ISETP.GE.AND P1, PT, R19, R36, PT ;  /* 0x000000241300720c */ /* 0x000fe20003f26270 */
[----:B------:R-:W-:Y:S01]  /*6710*/  VIADD R3, R0, 0x18400 ;  /* 0x0001840000037836 */ /* 0x000fe20000000000 */
[----:B------:R-:W-:Y:S01]  /*6720*/  PRMT R27, R14, 0x5410, R27 ;  /* 0x000054100e1b7816 */ /* 0x000fe2000000001b */
[----:B------:R-:W-:Y:S01]  /*6730*/  VIADD R8, R0, 0x18440 ;  /* 0x0001844000087836 */ /* 0x000fe20000000000 */
[----:B------:R-:W-:Y:S02]  /*6740*/  PRMT R31, R11, 0x5410, R24 ;  /* 0x000054100b1f7816 */ /* 0x000fe40000000018 */
[----:B------:R-:W-:-:S02]  /*6750*/  PRMT R32, R15, 0x5410, R20 ;  /* 0x000054100f207816 */ /* 0x000fc40000000014 */
[----:B------:R-:W-:Y:S01]  /*6760*/  PRMT R25, R4, 0x5410, R25 ;  /* 0x0000541004197816 */ /* 0x000fe20000000019 */
[----:B------:R-:W-:Y:S06]  /*6770*/  @!P0 BRA `(.L_x_694) ;  /* 0x0000010400948947 */ /* 0x000fec0003800000 */
.L_x_926:
[----:B------:R-:W-:Y:S05]  /*6780*/  BSYNC B1 ;  /* 0x0000000000017941 */ /* 0x000fea0003800000 */
.L_x_693:
[----:B------:R-:W-:Y:S01]  /*6790*/  BSSY B1, `(.L_x_695) ;  /* 0x0000059000017945 */ /* 0x000fe20003800000 */
[----:B------:R-:W-:Y:S01]  /*67a0*/  PRMT R33, R10, 0x5410, R21 ;  /* 0x000054100a217816 */ /* 0x000fe20000000015 */
[----:B------:R-:W-:Y:S01]  /*67b0*/  @P2 VIADD R8, R3, 0xffffffc0 ;  /* 0xffffffc003082836 */ /* 0x000fe20000000000 */
[----:B------:R-:W-:Y:S02]  /*67c0*/  PRMT R34, R6, 0x5410, R13 ;  /* 0x0000541006227816 */ /* 0x000fe4000000000d */
[----:B------:R-:W-:Y:S01]  /*67d0*/  PRMT R35, R7, 0x5410, R12 ;  /* 0x0000541007237816 */ /* 0x000fe2000000000c */
[----:B------:R-:W-:Y:S06]  /*67e0*/  @P1 BRA `(.L_x_696) ;  /* 0x00000004004c1947 */ /* 0x000fec0003800000 */
[----:B------:R-:W1:Y:S01]  /*67f0*/  LDC R3, c[0x0][0x3f4] ;  /* 0x0000fd00ff037b82 */ /* 0x000e620000000800 */
[----:B------:R-:W-:Y:S01]  /*6800*/  BSSY B2, `(.L_x_697) ;  /* 0x000002a000027945 */ /* 0x000fe20003800000 */
[-C--:B-1----:R-:W-:Y:S02]  /*6810*/  ISETP.GE.AND P0, PT, R22, R3.reuse, PT ;  /* 0x000000031600720c */ /* 0x082fe40003f06270 */
[----:B------:R-:W-:-:S11]  /*6820*/  ISETP.GE.AND P1, PT, R202, R3, PT ;  /* 0x00000003ca00720c */ /* 0x000fd60003f26270 */
[----:B------:R-:W-:Y:S05]  /*6830*/  @P0 BRA `(.L_x_698) ;  /* 0x0000000000980947 */ /* 0x000fea0003800000 */
[----:B0-----:R-:W0:Y:S01]  /*6840*/  LDS.128 R4, [R0+0x18400] ;  /* 0x0184000000047984 */ /* 0x001e220000000c00 */
[----:B------:R-:W-:Y:S01]  /*6850*/  IMAD.U32 R13, R25, 0x10000, RZ ;  /* 0x00010000190d7824 */ /* 0x000fe200078e00ff */
[C---:B------:R-:W-:Y:S01]  /*6860*/  LOP3.LUT R14, R29.reuse, 0xffff0000, RZ, 0xc0, !PT ;  /* 0xffff00001d0e7812 */ /* 0x040fe200078ec0ff */
[----:B------:R-:W-:Y:S01]  /*6870*/  IMAD.U32 R12, R29, 0x10000, RZ ;  /* 0x000100001d0c7824 */ /* 0x000fe200078e00ff */
[----:B------:R-:W-:Y:S01]  /*6880*/  LOP3.LUT R20, R25, 0xffff0000, RZ, 0xc0, !PT ;  /* 0xffff000019147812 */ /* 0x000fe200078ec0ff */
[C---:B0-----:R-:W-:Y:S01]  /*6890*/  IMAD.U32 R3, R4.reuse, 0x10000, RZ ;  /* 0x0001000004037824 */ /* 0x041fe200078e00ff */
[----:B------:R-:W-:Y:S01]  /*68a0*/  LOP3.LUT R4, R4, 0xffff0000, RZ, 0xc0, !PT ;  /* 0xffff000004047812 */ /* 0x000fe200078ec0ff */
[C---:B------:R-:W-:Y:S01]  /*68b0*/  IMAD.U32 R9, R5.reuse, 0x10000, RZ ;  /* 0x0001000005097824 */ /* 0x040fe200078e00ff */
[----:B------:R-:W-:Y:S01]  /*68c0*/  LOP3.LUT R5, R5, 0xffff0000, RZ, 0xc0, !PT ;  /* 0xffff000005057812 */ /* 0x000fe200078ec0ff */
[C---:B------:R-:W-:Y:S01]  /*68d0*/  IMAD.U32 R10, R6.reuse, 0x10000, RZ ;  /* 0x00010000060a7824 */ /* 0x040fe200078e00ff */
[----:B------:R-:W-:Y:S01]  /*68e0*/  LOP3.LUT R6, R6, 0xffff0000, RZ, 0xc0, !PT ;  /* 0xffff000006067812 */ /* 0x000fe200078ec0ff */
[C---:B------:R-:W-:Y:S01]  /*68f0*/  FMUL.FTZ R24, R4.reuse, R13 ;  /* 0x0000000d04187220 */ /* 0x040fe20000410000 */
[----:B------:R-:W-:Y:S01]  /*6900*/  FMUL.FTZ R4, R4, R12 ;  /* 0x0000000c04047220 */ /* 0x000fe20000410000 */
[----:B------:R-:W-:-:S02]  /*6910*/  IMAD.U32 R11, R7, 0x10000, RZ ;  /* 0x00010000070b7824 */ /* 0x000fc400078e00ff */
[----:B------:R-:W-:Y:S01]  /*6920*/  FMUL.FTZ R26, R5, R20 ;  /* 0x00000014051a7220 */ /* 0x000fe20000410000 */
[C---:B------:R-:W-:Y:S01]  /*6930*/  FFMA.FTZ R24, R3.reuse, R12, -R24 ;  /* 0x0000000c03187223 */ /* 0x040fe20000010818 */
[----:B------:R-:W-:Y:S01]  /*6940*/  FFMA.FTZ R13, R3, R13, R4 ;  /* 0x0000000d030d7223 */ /* 0x000fe20000010004 */
[-C--:B------:R-:W-:Y:S01]  /*6950*/  FMUL.FTZ R30, R5, R14.reuse ;  /* 0x0000000e051e7220 */ /* 0x080fe20000410000 */
[----:B------:R-:W-:Y:S01]  /*6960*/  LOP3.LUT R7, R7, 0xffff0000, RZ, 0xc0, !PT ;  /* 0xffff000007077812 */ /* 0x000fe200078ec0ff */
[C---:B------:R-:W-:Y:S01]  /*6970*/  IMAD.U32 R5, R33.reuse, 0x10000, RZ ;  /* 0x0001000021057824 */ /* 0x040fe200078e00ff */
[----:B------:R-:W-:Y:S01]  /*6980*/  LOP3.LUT R12, R33, 0xffff0000, RZ, 0xc0, !PT ;  /* 0xffff0000210c7812 */ /* 0x000fe200078ec0ff */
[C---:B------:R-:W-:Y:S01]  /*6990*/  IMAD.U32 R3, R27.reuse, 0x10000, RZ ;  /* 0x000100001b037824 */ /* 0x040fe200078e00ff */
[----:B------:R-:W-:Y:S01]  /*69a0*/  LOP3.LUT R4, R27, 0xffff0000, RZ, 0xc0, !PT ;  /* 0xffff00001b047812 */ /* 0x000fe200078ec0ff */
[C---:B------:R-:W-:Y:S01]  /*69b0*/  FFMA.FTZ R26, R9.reuse, R14, -R26 ;  /* 0x0000000e091a7223 */ /* 0x040fe2000001081a */
[----:B------:R-:W-:Y:S01]  /*69c0*/  FFMA.FTZ R9, R9, R20, R30 ;  /* 0x0000001409097223 */ /* 0x000fe2000001001e */
[C---:B------:R-:W-:Y:S01]  /*69d0*/  FMUL.FTZ R15, R6.reuse, R5 ;  /* 0x00000005060f7220 */ /* 0x040fe20000410000 */
[-C--:B------:R-:W-:Y:S01]  /*69e0*/  FMUL.FTZ R14, R6, R3.reuse ;  /* 0x00000003060e7220 */ /* 0x080fe20000410000 */
        /* <DEDUP_REMOVED lines=8> */
[----:B------:R-:W-:Y:S02]  /*6a70*/  F2FP.BF16.F32.PACK_AB R6, R3, R6 ;  /* 0x000000060306723e */ /* 0x000fe400000010ff */
[----:B------:R-:W-:-:S05]  /*6a80*/  F2FP.BF16.F32.PACK_AB R7, R12, R7 ;  /* 0x000000070c07723e */ /* 0x000fca00000010ff */
[----:B------:R1:W-:Y:S02]  /*6a90*/  STS.128 [R0+0x18400], R4 ;  /* 0x0184000400007388 */ /* 0x0003e40000000c00 */
.L_x_698:
[----:B------:R-:W-:Y:S05]  /*6aa0*/  BSYNC B2 ;  /* 0x0000000000027941 */ /* 0x000fea0003800000 */
.L_x_697:
[----:B------:R-:W-:Y:S05]  /*6ab0*/  @P1 BRA `(.L_x_696) ;  /* 0x0000000000981947 */ /* 0x000fea0003800000 */
[----:B01----:R-:W0:Y:S01]  /*6ac0*/  LDS.128 R4, [R8] ;  /* 0x0000000008047984 */ /* 0x003e220000000c00 */
[C---:B------:R-:W-:Y:S01]  /*6ad0*/  IMAD.U32 R13, R34.reuse, 0x10000, RZ ;  /* 0x00010000220d7824 */ /* 0x040fe200078e00ff */
        /* <DEDUP_REMOVED lines=35> */
[----:B------:R2:W-:Y:S02]  /*6d10*/  STS.128 [R8], R4 ;  /* 0x0000000408007388 */ /* 0x0005e40000000c00 */
.L_x_696:
[----:B------:R-:W-:Y:S05]  /*6d20*/  BSYNC B1 ;  /* 0x0000000000017941 */ /* 0x000fea0003800000 */
.L_x_695:
[----:B------:R-:W-:-:S13]  /*6d30*/  ISETP.GE.AND P0, PT, R222, R36, PT ;  /* 0x00000024de00720c */ /* 0x000fda0003f06270 */
[----:B------:R-:W-:Y:S05]  /*6d40*/  @P0 BRA `(.L_x_699) ;  /* 0x0000001400100947 */ /* 0x000fea0003800000 */
[----:B------:R-:W3:Y:S01]  /*6d50*/  LDC R3, c[0x0][0x3f4] ;  /* 0x0000fd00ff037b82 */ /* 0x000ee20000000800 */
[----:B------:R-:W-:Y:S01]  /*6d60*/  BSSY B1, `(.L_x_700) ;  /* 0x000002a000017945 */ /* 0x000fe20003800000 */
[-C--:B---3--:R-:W-:Y:S02]  /*6d70*/  ISETP.GE.AND P0, PT, R22, R3.reuse, PT ;  /* 0x000000031600720c */ /* 0x088fe40003f06270 */
[----:B------:R-:W-:-:S11]  /*6d80*/  ISETP.GE.AND P1, PT, R202, R3, PT ;  /* 0x00000003ca00720c */ /* 0x000fd60003f26270 */
[----:B------:R-:W-:Y:S05]  /*6d90*/  @P0 BRA `(.L_x_701) ;  /* 0x0000000000980947 */ /* 0x000fea0003800000 */
[----:B012---:R-:W0:Y:S01]  /*6da0*/  LDS.128 R4, [R0+0x1a400] ;  /* 0x01a4000000047984 */ /* 0x007e220000000c00 */
[C---:B------:R-:W-:Y:S01]  /*6db0*/  IMAD.U32 R15, R25.reuse, 0x10000, RZ ;  /* 0x00010000190f7824 */ /* 0x040fe200078e00ff */
[----:B------:R-:W-:Y:S01]  /*6dc0*/  LOP3.LUT R25, R25, 0xffff0000, RZ, 0xc0, !PT ;  /* 0xffff000019197812 */ /* 0x000fe200078ec0ff */
[C---:B------:R-:W-:Y:S01]  /*6dd0*/  IMAD.U32 R13, R29.reuse, 0x10000, RZ ;  /* 0x000100001d0d7824 */ /* 0x040fe200078e00ff */
[----:B------:R-:W-:Y:S01]  /*6de0*/  LOP3.LUT R29, R29, 0xffff0000, RZ, 0xc0, !PT ;  /* 0xffff00001d1d7812 */ /* 0x000fe200078ec0ff */
[C---:B------:R-:W-:Y:S01]  /*6df0*/  IMAD.U32 R26, R33.reuse, 0x10000, RZ ;  /* 0x00010000211a7824 */ /* 0x040fe200078e00ff */
[----:B------:R-:W-:Y:S01]  /*6e00*/  LOP3.LUT R33, R33, 0xffff0000, RZ, 0xc0, !PT ;  /* 0xffff000021217812 */ /* 0x000fe200078ec0ff */
[C---:B------:R-:W-:Y:S01]  /*6e10*/  IMAD.U32 R24, R27.reuse, 0x10000, RZ ;  /* 0x000100001b187824 */ /* 0x040fe200078e00ff */
[----:B------:R-:W-:Y:S01]  /*6e20*/  LOP3.LUT R27, R27, 0xffff0000, RZ, 0xc0, !PT ;  /* 0xffff00001b1b7812 */ /* 0x000fe200078ec0ff */
[C---:B0-----:R-:W-:Y:S01]  /*6e30*/  IMAD.U32 R3, R4.reuse, 0x10000, RZ ;  /* 0x0001000004037824 */ /* 0x041fe200078e00ff */
[----:B------:R-:W-:Y:S01]  /*6e40*/  LOP3.LUT R4, R4, 0xffff0000, RZ, 0xc0, !PT ;  /* 0xffff000004047812 */ /* 0x000fe200078ec0ff */
[C---:B------:R-:W-:Y:S01]  /*6e50*/  IMAD.U32 R9, R5.reuse, 0x10000, RZ ;  /* 0x0001000005097824 */ /* 0x040fe200078e00ff */
[----:B------:R-:W-:Y:S01]  /*6e60*/  LOP3.LUT R5, R5, 0xffff0000, RZ, 0xc0, !PT ;  /* 0xffff000005057812 */ /* 0x000fe200078ec0ff */
[C---:B------:R-:W-:Y:S01]  /*6e70*/  IMAD.U32 R10, R6.reuse, 0x10000, RZ ;  /* 0x00010000060a7824 */ /* 0x040fe200078e00ff */
[----:B------:R-:W-:Y:S01]  /*6e80*/  LOP3.LUT R6, R6, 0xffff0000, RZ, 0xc0, !PT ;  /* 0xffff000006067812 */ /* 0x000fe200078ec0ff */
[-C--:B------:R-:W-:Y:S01]  /*6e90*/  FMUL.FTZ R12, R15, R4.reuse ;  /* 0x000000040f0c7220 */ /* 0x080fe20000410000 */
[----:B------:R-:W-:Y:S01]  /*6ea0*/  FMUL.FTZ R14, R13, R4 ;  /* 0x000000040d0e7220 */ /* 0x000fe20000410000 */
[C---:B------:R-:W-:Y:S01]  /*6eb0*/  IMAD.U32 R11, R7.reuse, 0x10000, RZ ;  /* 0x00010000070b7824 */ /* 0x040fe200078e00ff */
[----:B------:R-:W-:Y:S01]  /*6ec0*/  LOP3.LUT R7, R7, 0xffff0000, RZ, 0xc0, !PT ;  /* 0xffff000007077812 */ /* 0x000fe200078ec0ff */
[----:B------:R-:W-:Y:S01]  /*6ed0*/  FFMA.FTZ R4, R13, R3, -R12 ;  /* 0x000000030d047223 */ /* 0x000fe2000001080c */
[-C--:B------:R-:W-:Y:S01]  /*6ee0*/  FMUL.FTZ R20, R25, R5.reuse ;  /* 0x0000000519147220 */ /* 0x080fe20000410000 */
[----:B------:R-:W-:Y:S01]  /*6ef0*/  FMUL.FTZ R12, R29, R5 ;  /* 0x000000051d0c7220 */ /* 0x000fe20000410000 */
[----:B------:R-:W-:Y:S01]  /*6f00*/  FFMA.FTZ R3, R15, R3, R14 ;  /* 0x000000030f037223 */ /* 0x000fe2000001000e */
[-C--:B------:R-:W-:Y:S01]  /*6f10*/  FMUL.FTZ R13, R24, R6.reuse ;  /* 0x00000006180d7220 */ /* 0x080fe20000410000 */
[-C--:B------:R-:W-:Y:S01]  /*6f20*/  FFMA.FTZ R5, R29, R9.reuse, -R20 ;  /* 0x000000091d057223 */ /* 0x080fe20000010814 */
[----:B------:R-:W-:Y:S01]  /*6f30*/  FFMA.FTZ R12, R25, R9, R12 ;  /* 0x00000009190c7223 */ /* 0x000fe2000001000c */
[C---:B------:R-:W-:Y:S01]  /*6f40*/  FMUL.FTZ R9, R26.reuse, R6 ;  /* 0x000000061a097220 */ /* 0x040fe20000410000 */
[-C--:B------:R-:W-:Y:S01]  /*6f50*/  FMUL.FTZ R14, R33, R7.reuse ;  /* 0x00000007210e7220 */ /* 0x080fe20000410000 */
[C---:B------:R-:W-:Y:S01]  /*6f60*/  FMUL.FTZ R20, R27.reuse, R7 ;  /* 0x000000071b147220 */ /* 0x040fe20000410000 */
[-C--:B------:R-:W-:Y:S01]  /*6f70*/  FFMA.FTZ R13, R26, R10.reuse, R13 ;  /* 0x0000000a1a0d7223 */ /* 0x080fe2000001000d */
[----:B------:R-:W-:Y:S01]  /*6f80*/  FFMA.FTZ R6, R24, R10, -R9 ;  /* 0x0000000a18067223 */ /* 0x000fe20000010809 */
[-C--:B------:R-:W-:Y:S01]  /*6f90*/  FFMA.FTZ R7, R27, R11.reuse, -R14 ;  /* 0x0000000b1b077223 */ /* 0x080fe2000001080e */
[----:B------:R-:W-:Y:S01]  /*6fa0*/  FFMA.FTZ R20, R33, R11, R20 ;  /* 0x0000000b21147223 */ /* 0x000fe20000010014 */
[----:B------:R-:W-:-:S02]  /*6fb0*/  F2FP.BF16.F32.PACK_AB R4, R3, R4 ;  /* 0x000000040304723e */ /* 0x000fc400000010ff */
[----:B------:R-:W-:Y:S02]  /*6fc0*/  F2FP.BF16.F32.PACK_AB R5, R12, R5 ;  /* 0x000000050c05723e */ /* 0x000fe400000010ff */
[----:B------:R-:W-:Y:S02]  /*6fd0*/  F2FP.BF16.F32.PACK_AB R6, R13, R6 ;  /* 0x000000060d06723e */ /* 0x000fe400000010ff */
[----:B------:R-:W-:-:S05]  /*6fe0*/  F2FP.BF16.F32.PACK_AB R7, R20, R7 ;  /* 0x000000071407723e */ /* 0x000fca00000010ff */
[----:B------:R3:W-:Y:S02]  /*6ff0*/  STS.128 [R0+0x1a400], R4 ;  /* 0x01a4000400007388 */ /* 0x0007e40000000c00 */
.L_x_701:
[----:B------:R-:W-:Y:S05]  /*7000*/  BSYNC B1 ;  /* 0x0000000000017941 */ /* 0x000fea0003800000 */
.L_x_700:
[----:B------:R-:W-:Y:S05]  /*7010*/  @P1 BRA `(.L_x_699) ;  /* 0x00000010005c1947 */ /* 0x000fea0003800000 */
[----:B0123--:R-:W0:Y:S01]  /*7020*/  LDS.128 R4, [R8+0x2000] ;  /* 0x0020000008047984 */ /* 0x00fe220000000c00 */
[C---:B------:R-:W-:Y:S01]  /*7030*/  IMAD.U32 R20, R34.reuse, 0x10000, RZ ;  /* 0x0001000022147824 */ /* 0x040fe200078e00ff */
[----:B------:R-:W-:Y:S01]  /*7040*/  LOP3.LUT R34, R34, 0xffff0000, RZ, 0xc0, !PT ;  /* 0xffff000022227812 */ /* 0x000fe200078ec0ff */
[C---:B------:R-:W-:Y:S01]  /*7050*/  IMAD.U32 R12, R31.reuse, 0x10000, RZ ;  /* 0x000100001f0c7824 */ /* 0x040fe200078e00ff */
[----:B------:R-:W-:Y:S01]  /*7060*/  LOP3.LUT R14, R31, 0xffff0000, RZ, 0xc0, !PT ;  /* 0xffff00001f0e7812 */ /* 0x000fe200078ec0ff */
[C---:B------:R-:W-:Y:S01]  /*7070*/  IMAD.U32 R15, R32.reuse, 0x10000, RZ ;  /* 0x00010000200f7824 */ /* 0x040fe200078e00ff */
[----:B------:R-:W-:Y:S01]  /*7080*/  LOP3.LUT R32, R32, 0xffff0000, RZ, 0xc0, !PT ;  /* 0xffff000020207812 */ /* 0x000fe200078ec0ff */
[----:B------:R-:W-:Y:S02]  /*7090*/  IMAD.U32 R21, R35, 0x10000, RZ ;  /* 0x0001000023157824 */ /* 0x000fe400078e00ff */
[C---:B0-----:R-:W-:Y:S01]  /*70a0*/  IMAD.U32 R0, R4.reuse, 0x10000, RZ ;  /* 0x0001000004007824 */ /* 0x041fe200078e00ff */
[----:B------:R-:W-:Y:S01]  /*70b0*/  LOP3.LUT R3, R4, 0xffff0000, RZ, 0xc0, !PT ;  /* 0xffff000004037812 */ /* 0x000fe200078ec0ff */
[C---:B------:R-:W-:Y:S01]  /*70c0*/  IMAD.U32 R4, R5.reuse, 0x10000, RZ ;  /* 0x0001000005047824 */ /* 0x040fe200078e00ff */
[----:B------:R-:W-:Y:S01]  /*70d0*/  LOP3.LUT R5, R5, 0xffff0000, RZ, 0xc0, !PT ;  /* 0xffff000005057812 */ /* 0x000fe200078ec0ff */
[C---:B------:R-:W-:Y:S01]  /*70e0*/  IMAD.U32 R9, R6.reuse, 0x10000, RZ ;  /* 0x0001000006097824 */ /* 0x040fe200078e00ff */
[----:B------:R-:W-:Y:S01]  /*70f0*/  LOP3.LUT R6, R6, 0xffff0000, RZ, 0xc0, !PT ;  /* 0xffff000006067812 */ /* 0x000fe200078ec0ff */
[----:B------:R-:W-:-:S02]  /*7100*/  IMAD.U32 R10, R7, 0x10000, RZ ;  /* 0x00010000070a7824 */ /* 0x000fc400078e00ff */
[----:B------:R-:W-:Y:S01]  /*7110*/  FMUL.FTZ R11, R20, R3 ;  /* 0x00000003140b7220 */ /* 0x000fe20000410000 */
[-C--:B------:R-:W-:Y:S01]  /*7120*/  FMUL.FTZ R13, R34, R5.reuse ;  /* 0x00000005220d7220 */ /* 0x080fe20000410000 */
[----:B------:R-:W-:Y:S01]  /*7130*/  FMUL.FTZ R5, R14, R5 ;  /* 0x000000050e057220 */ /* 0x000fe20000410000 */
[----:B------:R-:W-:Y:S01]  /*7140*/  FMUL.FTZ R3, R12, R3 ;  /* 0x000000030c037220 */ /* 0x000fe20000410000 */
[----:B------:R-:W-:Y:S01]  /*7150*/  LOP3.LUT R7, R7, 0xffff0000, RZ, 0xc0, !PT ;  /* 0xffff000007077812 */ /* 0x000fe200078ec0ff */
[----:B------:R-:W-:Y:S01]  /*7160*/  FFMA.FTZ R13, R14, R4, -R13 ;  /* 0x000000040e0d7223 */ /* 0x000fe2000001080d */
[----:B------:R-:W-:Y:S01]  /*7170*/  LOP3.LUT R14, R35, 0xffff0000, RZ, 0xc0, !PT ;  /* 0xffff0000230e7812 */ /* 0x000fe200078ec0ff */
[-C--:B------:R-:W-:Y:S01]  /*7180*/  FFMA.FTZ R11, R12, R0.reuse, -R11 ;  /* 0x000000000c0b7223 */ /* 0x080fe2000001080b */
[----:B------:R-:W-:Y:S01]  /*7190*/  FFMA.FTZ R0, R20, R0, R3 ;  /* 0x0000000014007223 */ /* 0x000fe20000010003 */
[-C--:B------:R-:W-:Y:S01]  /*71a0*/  FMUL.FTZ R12, R21, R6.reuse ;  /* 0x00000006150c7220 */ /* 0x080fe20000410000 */
[C---:B------:R-:W-:Y:S01]  /*71b0*/  FMUL.FTZ R6, R15.reuse, R6 ;  /* 0x000000060f067220 */ /* 0x040fe20000410000 */
[-C--:B------:R-:W-:Y:S01]  /*71c0*/  FMUL.FTZ R3, R14, R7.reuse ;  /* 0x000000070e037220 */ /* 0x080fe20000410000 */
[----:B------:R-:W-:Y:S01]  /*71d0*/  FMUL.FTZ R7, R32, R7 ;  /* 0x0000000720077220 */ /* 0x000fe20000410000 */
[-C--:B------:R-:W-:Y:S01]  /*71e0*/  FFMA.FTZ R12, R15, R9.reuse, -R12 ;  /* 0x000000090f0c7223 */ /* 0x080fe2000001080c */
[----:B------:R-:W-:Y:S01]  /*71f0*/  FFMA.FTZ R4, R34, R4, R5 ;  /* 0x0000000422047223 */ /* 0x000fe20000010005 */
[-C--:B------:R-:W-:Y:S01]  /*7200*/  FFMA.FTZ R3, R32, R10.reuse, -R3 ;  /* 0x0000000a20037223 */ /* 0x080fe20000010803 */
[----:B------:R-:W-:Y:S01]  /*7210*/  FFMA.FTZ R9, R21, R9, R6 ;  /* 0x0000000915097223 */ /* 0x000fe20000010006 */
[----:B------:R-:W-:Y:S01]  /*7220*/  FFMA.FTZ R10, R14, R10, R7 ;  /* 0x0000000a0e0a7223 */ /* 0x000fe20000010007 */
[----:B------:R-:W-:-:S02]  /*7230*/  F2FP.BF16.F32.PACK_AB R24, R0, R11 ;  /* 0x0000000b0018723e */ /* 0x000fc400000010ff */
[----:B------:R-:W-:Y:S02]  /*7240*/  F2FP.BF16.F32.PACK_AB R25, R4, R13 ;  /* 0x0000000d0419723e */ /* 0x000fe400000010ff */
[----:B------:R-:W-:Y:S02]  /*7250*/  F2FP.BF16.F32.PACK_AB R26, R9, R12 ;  /* 0x0000000c091a723e */ /* 0x000fe400000010ff */
[----:B------:R-:W-:-:S05]  /*7260*/  F2FP.BF16.F32.PACK_AB R27, R10, R3 ;  /* 0x000000030a1b723e */ /* 0x000fca00000010ff */
[----:B------:R4:W-:Y:S01]  /*7270*/  STS.128 [R8+0x2000], R24 ;  /* 0x0020001808007388 */ /* 0x0009e20000000c00 */
[----:B------:R-:W-:Y:S05]  /*7280*/  BRA `(.L_x_699) ;  /* 0x0000000c00c07947 */ /* 0x000fea0003800000 */
.L_x_689:
[----:B------:R-:W-:-:S03]  /*7290*/  UMOV UR4, 0xffffffff ;  /* 0xffffffff00047882 */ /* 0x000fc60000000000 */
[----:B------:R-:W-:Y:S05]  /*72a0*/  BRA.DIV UR4, `(.L_x_702) ;  /* 0x000000fa04dc7947 */ /* 0x000fea000b800000 */
[----:B------:R1:W2:Y:S04]  /*72b0*/  SHFL.IDX PT, R0, R25, RZ, 0x1c1f ;  /* 0x001c1fff19007589 */ /* 0x0002a800000e0000 */
[----:B------:R1:W3:Y:S04]  /*72c0*/  SHFL.IDX PT, R3, R24, RZ, 0x1c1f ;  /* 0x001c1fff18037589 */ /* 0x0002e800000e0000 */
[----:B------:R1:W4:Y:S04]  /*72d0*/  SHFL.IDX PT, R4, R27, RZ, 0x1c1f ;  /* 0x001c1fff1b047589 */ /* 0x00032800000e0000 */
[----:B------:R1:W0:Y:S02]  /*72e0*/  SHFL.IDX PT, R14, R26, RZ, 0x1c1f ;  /* 0x001c1fff1a0e7589 */ /* 0x00022400000e0000 */
.L_x_932:
[----:B------:R-:W-:Y:S01]  /*72f0*/  ULDC UR4, c[0x0][0x448] ;  /* 0x0001120000047ab9 */ /* 0x000fe20000000800 */
[----:B------:R-:W0:Y:S01]  /*7300*/  LDC R45, c[0x0][0x3f4] ;  /* 0x0000fd00ff2d7b82 */ /* 0x000e220000000800 */
[----:B------:R-:W-:Y:S01]  /*7310*/  IMAD R12, R39, UR4, RZ ;  /* 0x00000004270c7c24 */ /* 0x000fe2000f8e02ff */
[----:B------:R-:W-:Y:S01]  /*7320*/  LEA.HI R6, R223, R223, RZ, 0x1 ;  /* 0x000000dfdf067211 */ /* 0x000fe200078f08ff */
[----:B------:R-:W-:Y:S01]  /*7330*/  BSSY B1, `(.L_x_703) ;  /* 0x0000016000017945 */ /* 0x000fe20003800000 */
[----:B-1----:R-:W-:Y:S02]  /*7340*/  CS2R R26, SRZ ;  /* 0x00000000001a7805 */ /* 0x002fe4000001ff00 */
[----:B------:R-:W-:Y:S02]  /*7350*/  CS2R R24, SRZ ;  /* 0x0000000000187805 */ /* 0x000fe4000001ff00 */
[----:B------:R-:W-:Y:S02]  /*7360*/  ISETP.GE.AND P0, PT, R5, R12, PT ;  /* 0x0000000c0500720c */ /* 0x000fe40003f06270 */
[----:B------:R-:W-:-:S02]  /*7370*/  CS2R R10, SRZ ;  /* 0x00000000000a7805 */ /* 0x000fc4000001ff00 */
[----:B------:R-:W-:Y:S02]  /*7380*/  LOP3.LUT R6, R6, 0xfffffffe, RZ, 0xc0, !PT ;  /* 0xfffffffe06067812 */ /* 0x000fe400078ec0ff */
[----:B------:R-:W-:-:S03]  /*7390*/  CS2R R8, SRZ ;  /* 0x0000000000087805 */ /* 0x000fc6000001ff00 */
[----:B------:R-:W-:-:S05]  /*73a0*/  IMAD.IADD R5, R223, 0x1, -R6 ;  /* 0x00000001df057824 */ /* 0x000fca00078e0a06 */
[----:B------:R-:W-:Y:S01]  /*73b0*/  SHF.L.U32 R5, R5, 0x1f, RZ ;  /* 0x0000001f05057819 */ /* 0x000fe200000006ff */
[----:B------:R-:W-:Y:S06]  /*73c0*/  @P0 BRA `(.L_x_704) ;  /* 0x0000000000300947 */ /* 0x000fec0003800000 */
[----:B------:R-:W-:Y:S01]  /*73d0*/  ULDC UR4, c[0x0][0x3f4] ;  /* 0x0000fd0000047ab9 */ /* 0x000fe20000000800 */
[C---:B------:R-:W-:Y:S01]  /*73e0*/  IMAD.SHL.U32 R15, R16.reuse, 0x2, RZ ;  /* 0x00000002100f7824 */ /* 0x040fe200078e00ff */
[C---:B------:R-:W-:Y:S02]  /*73f0*/  ISETP.GE.AND P2, PT, R16.reuse, UR4, PT ;  /* 0x0000000410007c0c */ /* 0x040fe4000bf46270 */
[----:B------:R-:W-:Y:S02]  /*7400*/  CS2R R26, SRZ ;  /* 0x00000000001a7805 */ /* 0x000fe4000001ff00 */
[----:B------:R-:W-:Y:S02]  /*7410*/  SHF.L.U64.HI R13, R16, 0x1, R17 ;  /* 0x00000001100d7819 */ /* 0x000fe40000010211 */
[-C--:B---3--:R-:W-:Y:S02]  /*7420*/  IADD3 R6, P0, R3, R15.reuse, RZ ;  /* 0x0000000f03067210 */ /* 0x088fe40007f1e0ff */
[----:B0-----:R-:W-:-:S03]  /*7430*/  IADD3 R14, P1, R14, R15, RZ ;  /* 0x0000000f0e0e7210 */ /* 0x001fc60007f3e0ff */
[--C-:B--2---:R-:W-:Y:S02]  /*7440*/  IMAD.X R7, R0, 0x1, R13.reuse, P0 ;  /* 0x0000000100077824 */ /* 0x104fe400000e060d */
[----:B----4-:R-:W-:Y:S01]  /*7450*/  IMAD.X R15, R4, 0x1, R13, P1 ;  /* 0x00000001040f7824 */ /* 0x010fe200008e060d */
[----:B------:R-:W-:Y:S07]  /*7460*/  @P2 BRA `(.L_x_704) ;  /* 0x0000000000082947 */ /* 0x000fee0003800000 */
[----:B------:R1:W5:Y:S04]  /*7470*/  LD.E.128 R8, desc[UR40][R6.64] ;  /* 0x0000002806087980 */ /* 0x000368000c101d00 */
[----:B------:R1:W5:Y:S02]  /*7480*/  LD.E.128 R24, desc[UR40][R14.64] ;  /* 0x000000280e187980 */ /* 0x000364000c101d00 */
.L_x_704:
[----:B------:R-:W-:Y:S05]  /*7490*/  BSYNC B1 ;  /* 0x0000000000017941 */ /* 0x000fea0003800000 */
.L_x_703:
[----:B------:R-:W3:Y:S01]  /*74a0*/  SYNCS.PHASECHK.TRANS64.TRYWAIT P1, [R18+URZ+0x22800], R5 ;  /* 0x02280005120075a7 */ /* 0x000ee2000802017f */
[----:B--2---:R-:W-:Y:S01]  /*74b0*/  IMAD R0, R89, -0x80, R12 ;  /* 0xffffff8059007824 */ /* 0x004fe200078e020c */
[----:B-1---5:R-:W-:Y:S01]  /*74c0*/  SHF.R.U64 R15, R24, 0x10, R25 ;  /* 0x00000010180f7819 */ /* 0x022fe20000001219 */
[----:B----4-:R-:W-:Y:S01]  /*74d0*/  IMAD.MOV.U32 R4, RZ, RZ, R24 ;  /* 0x000000ffff047224 */ /* 0x010fe200078e0018 */
[--C-:B------:R-:W-:Y:S01]  /*74e0*/  SHF.R.U64 R29, R8, 0x10, R9.reuse ;  /* 0x00000010081d7819 */ /* 0x100fe20000001209 */
[----:B------:R-:W-:Y:S01]  /*74f0*/  IMAD.MOV.U32 R12, RZ, RZ, R8 ;  /* 0x000000ffff0c7224 */ /* 0x000fe200078e0008 */
[----:B------:R-:W-:Y:S01]  /*7500*/  VIMNMX R24, R0, 0x80, PT ;  /* 0x0000008000187848 */ /* 0x000fe20003fe0100 */
[--C-:B------:R-:W-:Y:S01]  /*7510*/  IMAD.MOV.U32 R13, RZ, RZ, R9.reuse ;  /* 0x000000ffff0d7224 */ /* 0x100fe200078e0009 */
[----:B------:R-:W-:Y:S01]  /*7520*/  SHF.R.U32.HI R20, RZ, 0x10, R9 ;  /* 0x00000010ff147819 */ /* 0x000fe20000011609 */
[----:B------:R-:W-:Y:S01]  /*7530*/  IMAD.MOV.U32 R7, RZ, RZ, R10 ;  /* 0x000000ffff077224 */ /* 0x000fe200078e000a */
[--C-:B0-----:R-:W-:Y:S01]  /*7540*/  SHF.R.U64 R14, R10, 0x10, R11.reuse ;  /* 0x000000100a0e7819 */ /* 0x101fe2000000120b */
[--C-:B------:R-:W-:Y:S01]  /*7550*/  IMAD.MOV.U32 R8, RZ, RZ, R11.reuse ;  /* 0x000000ffff087224 */ /* 0x100fe200078e000b */
[----:B------:R-:W-:Y:S01]  /*7560*/  SHF.R.U32.HI R21, RZ, 0x10, R11 ;  /* 0x00000010ff157819 */ /* 0x000fe2000001160b */
[--C-:B------:R-:W-:Y:S01]  /*7570*/  IMAD.MOV.U32 R6, RZ, RZ, R25.reuse ;  /* 0x000000ffff067224 */ /* 0x100fe200078e0019 */
[----:B------:R-:W-:Y:S01]  /*7580*/  ISETP.GE.AND P0, PT, R16, R45, PT ;  /* 0x0000002d1000720c */ /* 0x000fe20003f06270 */
[----:B------:R-:W-:Y:S01]  /*7590*/  IMAD.MOV.U32 R0, RZ, RZ, R26 ;  /* 0x000000ffff007224 */ /* 0x000fe200078e001a */
[----:B------:R-:W-:Y:S01]  /*75a0*/  SHF.R.U32.HI R11, RZ, 0x10, R25 ;  /* 0x00000010ff0b7819 */ /* 0x000fe20000011619 */
[--C-:B---3--:R-:W-:Y:S01]  /*75b0*/  IMAD.MOV.U32 R3, RZ, RZ, R27.reuse ;  /* 0x000000ffff037224 */ /* 0x108fe200078e001b */
[--C-:B------:R-:W-:Y:S01]  /*75c0*/  SHF.R.U64 R9, R26, 0x10, R27.reuse ;  /* 0x000000101a097819 */ /* 0x100fe2000000121b */
[----:B------:R-:W-:Y:S01]  /*75d0*/  BSSY B1, `(.L_x_705) ;  /* 0x000000d000017945 */ /* 0x000fe20003800000 */
[----:B------:R-:W-:-:S02]  /*75e0*/  SHF.R.U32.HI R10, RZ, 0x10, R27 ;  /* 0x00000010ff0a7819 */ /* 0x000fc4000001161b */
[-C--:B------:R-:W-:Y:S02]  /*75f0*/  ISETP.GE.OR P2, PT, R19, R24.reuse, P0 ;  /* 0x000000181300720c */ /* 0x080fe40000746670 */
[----:B------:R-:W-:Y:S02]  /*7600*/  PRMT R37, R12, 0x5410, R29 ;  /* 0x000054100c257816 */ /* 0x000fe4000000001d */
[----:B------:R-:W-:Y:S02]  /*7610*/  ISETP.GE.OR P0, PT, R222, R24, P0 ;  /* 0x00000018de00720c */ /* 0x000fe40000706670 */
[----:B------:R-:W-:Y:S02]  /*7620*/  PRMT R38, R13, 0x5410, R20 ;  /* 0x000054100d267816 */ /* 0x000fe40000000014 */
[----:B------:R-:W-:Y:S02]  /*7630*/  PRMT R39, R7, 0x5410, R14 ;  /* 0x0000541007277816 */ /* 0x000fe4000000000e */
[----:B------:R-:W-:-:S02]  /*7640*/  PRMT R40, R8, 0x5410, R21 ;  /* 0x0000541008287816 */ /* 0x000fc40000000015 */
[----:B------:R-:W-:Y:S02]  /*7650*/  PRMT R41, R4, 0x5410, R15 ;  /* 0x0000541004297816 */ /* 0x000fe4000000000f */
[----:B------:R-:W-:Y:S02]  /*7660*/  PRMT R42, R6, 0x5410, R11 ;  /* 0x00005410062a7816 */ /* 0x000fe4000000000b */
[----:B------:R-:W-:Y:S02]  /*7670*/  PRMT R43, R0, 0x5410, R9 ;  /* 0x00005410002b7816 */ /* 0x000fe40000000009 */
[----:B------:R-:W-:Y:S01]  /*7680*/  PRMT R44, R3, 0x5410, R10 ;  /* 0x00005410032c7816 */ /* 0x000fe2000000000a */
[----:B------:R-:W-:Y:S06]  /*7690*/  @!P1 BRA `(.L_x_706) ;  /* 0x000000f800509947 */ /* 0x000fec0003800000 */
.L_x_933:
[----:B------:R-:W-:Y:S05]  /*76a0*/  BSYNC B1 ;  /* 0x0000000000017941 */ /* 0x000fea0003800000 */
.L_x_705:
[----:B------:R-:W-:Y:S04]  /*76b0*/  BSSY B1, `(.L_x_707) ;  /* 0x000005a000017945 */ /* 0x000fe80003800000 */
[----:B------:R-:W-:Y:S05]  /*76c0*/  @P2 BRA `(.L_x_708) ;  /* 0x0000000400602947 */ /* 0x000fea0003800000 */
[----:B------:R-:W-:Y:S01]  /*76d0*/  IMAD.SHL.U32 R0, R227, 0x40, RZ ;  /* 0x00000040e3007824 */ /* 0x000fe200078e00ff */
[C---:B------:R-:W-:Y:S01]  /*76e0*/  LOP3.LUT R24, R41.reuse, 0xffff0000, RZ, 0xc0, !PT ;  /* 0xffff000029187812 */ /* 0x040fe200078ec0ff */
[----:B------:R-:W-:Y:S02]  /*76f0*/  IMAD.IADD R3, R16, 0x1, R45 ;  /* 0x0000000110037824 */ /* 0x000fe400078e022d */
[----:B------:R-:W-:Y:S01]  /*7700*/  IMAD.U32 R27, R41, 0x10000, RZ ;  /* 0x00010000291b7824 */ /* 0x000fe200078e00ff */
[----:B------:R-:W-:Y:S01]  /*7710*/  LOP3.LUT R4, R0, 0x1c0, RZ, 0xc0, !PT ;  /* 0x000001c000047812 */ /* 0x000fe200078ec0ff */
[----:B------:R-:W-:-:S03]  /*7720*/  IMAD.U32 R25, R37, 0x10000, RZ ;  /* 0x0001000025197824 */ /* 0x000fc600078e00ff */
[C---:B------:R-:W-:Y:S02]  /*7730*/  LOP3.LUT R0, R4.reuse, 0x38, R16, 0xf8, !PT ;  /* 0x0000003804007812 */ /* 0x040fe400078ef810 */
[----:B0-----:R-:W-:Y:S02]  /*7740*/  SHF.R.U32.HI R5, RZ, 0x3, R4 ;  /* 0x00000003ff057819 */ /* 0x001fe40000011604 */
[----:B------:R-:W-:Y:S02]  /*7750*/  LOP3.LUT R4, R4, 0x38, R3, 0xf8, !PT ;  /* 0x0000003804047812 */ /* 0x000fe400078ef803 */
[-C--:B------:R-:W-:Y:S02]  /*7760*/  LOP3.LUT R0, R0, R5.reuse, RZ, 0x3c, !PT ;  /* 0x0000000500007212 */ /* 0x080fe400078e3cff */
[----:B------:R-:W-:-:S03]  /*7770*/  LOP3.LUT R4, R4, R5, RZ, 0x3c, !PT ;  /* 0x0000000504047212 */ /* 0x000fc600078e3cff */
[----:B------:R-:W-:-:S04]  /*7780*/  IMAD R3, R211, 0x200, R0 ;  /* 0x00000200d3037824 */ /* 0x000fc800078e0200 */
[----:B------:R-:W-:Y:S02]  /*7790*/  IMAD R34, R3, 0x2, R18 ;  /* 0x0000000203227824 */ /* 0x000fe400078e0212 */
[----:B------:R-:W-:-:S03]  /*77a0*/  IMAD R3, R211, 0x200, R4 ;  /* 0x00000200d3037824 */ /* 0x000fc600078e0204 */
[----:B------:R-:W0:Y:S01]  /*77b0*/  LDS.128 R4, [R34+0x18400] ;  /* 0x0184000022047984 */ /* 0x000e220000000c00 */
[----:B------:R-:W-:-:S05]  /*77c0*/  IMAD R36, R3, 0x2, R18 ;  /* 0x0000000203247824 */ /* 0x000fca00078e0212 */
[----:B------:R-:W1:Y:S01]  /*77d0*/  LDS.128 R8, [R36+0x18400] ;  /* 0x0184000024087984 */ /* 0x000e620000000c00 */
[C---:B0-----:R-:W-:Y:S01]  /*77e0*/  IMAD.U32 R0, R4.reuse, 0x10000, RZ ;  /* 0x0001000004007824 */ /* 0x041fe200078e00ff */
[----:B------:R-:W-:Y:S01]  /*77f0*/  LOP3.LUT R3, R4, 0xffff0000, RZ, 0xc0, !PT ;  /* 0xffff000004037812 */ /* 0x000fe200078ec0ff */
[C---:B------:R-:W-:Y:S01]  /*7800*/  IMAD.U32 R12, R6.reuse, 0x10000, RZ ;  /* 0x00010000060c7824 */ /* 0x040fe200078e00ff */
[----:B------:R-:W-:Y:S01]  /*7810*/  LOP3.LUT R6, R6, 0xffff0000, RZ, 0xc0, !PT ;  /* 0xffff000006067812 */ /* 0x000fe200078ec0ff */
[C---:B------:R-:W-:Y:S01]  /*7820*/  IMAD.U32 R4, R5.reuse, 0x10000, RZ ;  /* 0x0001000005047824 */ /* 0x040fe200078e00ff */
[----:B------:R-:W-:Y:S01]  /*7830*/  LOP3.LUT R5, R5, 0xffff0000, RZ, 0xc0, !PT ;  /* 0xffff000005057812 */ /* 0x000fe200078ec0ff */
[C---:B-1----:R-:W-:Y:S01]  /*7840*/  IMAD.U32 R14, R8.reuse, 0x10000, RZ ;  /* 0x00010000080e7824 */ /* 0x042fe200078e00ff */
[----:B------:R-:W-:Y:S01]  /*7850*/  LOP3.LUT R8, R8, 0xffff0000, RZ, 0xc0, !PT ;  /* 0xffff000008087812 */ /* 0x000fe200078ec0ff */
[C---:B------:R-:W-:Y:S01]  /*7860*/  IMAD.U32 R20, R10.reuse, 0x10000, RZ ;  /* 0x000100000a147824 */ /* 0x040fe200078e00ff */
[----:B------:R-:W-:Y:S01]  /*7870*/  LOP3.LUT R10, R10, 0xffff0000, RZ, 0xc0, !PT ;  /* 0xffff00000a0a7812 */ /* 0x000fe200078ec0ff */
[C---:B------:R-:W-:Y:S01]  /*7880*/  FMUL.FTZ R29, R14.reuse, R27 ;  /* 0x0000001b0e1d7220 */ /* 0x040fe20000410000 */
[-C--:B------:R-:W-:Y:S01]  /*7890*/  FMUL.FTZ R31, R14, R25.reuse ;  /* 0x000000190e1f7220 */ /* 0x080fe20000410000 */
[----:B------:R-:W-:Y:S01]  /*78a0*/  LOP3.LUT R14, R37, 0xffff0000, RZ, 0xc0, !PT ;  /* 0xffff0000250e7812 */ /* 0x000fe200078ec0ff */
[----:B------:R-:W-:Y:S01]  /*78b0*/  FMUL.FTZ R30, R8, R24 ;  /* 0x00000018081e7220 */ /* 0x000fe20000410000 */
[----:B------:R-:W-:Y:S01]  /*78c0*/  FFMA.FTZ R26, R0, R25, -R29 ;  /* 0x00000019001a7223 */ /* 0x000fe2000001081d */
[----:B------:R-:W-:-:S02]  /*78d0*/  IMAD.U32 R29, R43, 0x10000, RZ ;  /* 0x000100002b1d7824 */ /* 0x000fc400078e00ff */
[----:B------:R-:W-:Y:S01]  /*78e0*/  FFMA.FTZ R31, R0, R27, R31 ;  /* 0x0000001b001f7223 */ /* 0x000fe2000001001f */
[----:B------:R-:W-:Y:S02]  /*78f0*/  IMAD.U32 R25, R39, 0x10000, RZ ;  /* 0x0001000027197824 */ /* 0x000fe400078e00ff */
[-C--:B------:R-:W-:Y:S01]  /*7900*/  FMUL.FTZ R8, R8, R14.reuse ;  /* 0x0000000e08087220 */ /* 0x080fe20000410000 */
[C---:B------:R-:W-:Y:S01]  /*7910*/  FMUL.FTZ R35, R20.reuse, R29 ;  /* 0x0000001d14237220 */ /* 0x040fe20000410000 */
[----:B------:R-:W-:Y:S01]  /*7920*/  LOP3.LUT R27, R43, 0xffff0000, RZ, 0xc0, !PT ;  /* 0xffff00002b1b7812 */ /* 0x000fe200078ec0ff */
[-C--:B------:R-:W-:Y:S01]  /*7930*/  FMUL.FTZ R20, R20, R25.reuse ;  /* 0x0000001914147220 */ /* 0x080fe20000410000 */
[C---:B------:R-:W-:Y:S01]  /*7940*/  FFMA.FTZ R33, R3.reuse, R14, -R30 ;  /* 0x0000000e03217223 */ /* 0x040fe2000001081e */
[----:B------:R-:W-:Y:S01]  /*7950*/  FFMA.FTZ R24, R3, R24, R8 ;  /* 0x0000001803187223 */ /* 0x000fe20000010008 */
[----:B------:R-:W-:Y:S01]  /*7960*/  LOP3.LUT R3, R39, 0xffff0000, RZ, 0xc0, !PT ;  /* 0xffff000027037812 */ /* 0x000fe200078ec0ff */
[C---:B------:R-:W-:Y:S01]  /*7970*/  FFMA.FTZ R35, R12.reuse, R25, -R35 ;  /* 0x000000190c237223 */ /* 0x040fe20000010823 */
[----:B------:R-:W-:Y:S01]  /*7980*/  FFMA.FTZ R20, R12, R29, R20 ;  /* 0x0000001d0c147223 */ /* 0x000fe20000010014 */
[----:B------:R-:W-:Y:S01]  /*7990*/  FMUL.FTZ R25, R10, R27 ;  /* 0x0000001b0a197220 */ /* 0x000fe20000410000 */
[----:B------:R-:W-:-:S02]  /*79a0*/  IMAD.U32 R15, R9, 0x10000, RZ ;  /* 0x00010000090f7824 */ /* 0x000fc400078e00ff */
[-C--:B------:R-:W-:Y:S01]  /*79b0*/  FMUL.FTZ R29, R10, R3.reuse ;  /* 0x000000030a1d7220 */ /* 0x080fe20000410000 */
[----:B------:R-:W-:Y:S02]  /*79c0*/  IMAD.U32 R12, R42, 0x10000, RZ ;  /* 0x000100002a0c7824 */ /* 0x000fe400078e00ff */
[----:B------:R-:W-:Y:S01]  /*79d0*/  FFMA.FTZ R14, R6, R3, -R25 ;  /* 0x00000003060e7223 */ /* 0x000fe20000010819 */
[----:B------:R-:W-:Y:S02]  /*79e0*/  IMAD.U32 R0, R38, 0x10000, RZ ;  /* 0x0001000026007824 */ /* 0x000fe400078e00ff */
[----:B------:R-:W-:Y:S01]  /*79f0*/  FFMA.FTZ R29, R6, R27, R29 ;  /* 0x0000001b061d7223 */ /* 0x000fe2000001001d */
[----:B------:R-:W-:Y:S02]  /*7a00*/  IMAD.U32 R21, R11, 0x10000, RZ ;  /* 0x000100000b157824 */ /* 0x000fe400078e00ff */
[----:B------:R-:W-:Y:S01]  /*7a10*/  FMUL.FTZ R3, R15, R12 ;  /* 0x0000000c0f037220 */ /* 0x000fe20000410000 */
[----:B------:R-:W-:-:S02]  /*7a20*/  IMAD.U32 R10, R44, 0x10000, RZ ;  /* 0x000100002c0a7824 */ /* 0x000fc400078e00ff */
[----:B------:R-:W-:Y:S01]  /*7a30*/  FMUL.FTZ R15, R15, R0 ;  /* 0x000000000f0f7220 */ /* 0x000fe20000410000 */
[----:B------:R-:W-:Y:S01]  /*7a40*/  IMAD.U32 R8, R40, 0x10000, RZ ;  /* 0x0001000028087824 */ /* 0x000fe200078e00ff */
[----:B------:R-:W-:Y:S01]  /*7a50*/  LOP3.LUT R9, R9, 0xffff0000, RZ, 0xc0, !PT ;  /* 0xffff000009097812 */ /* 0x000fe200078ec0ff */
[----:B------:R-:W-:Y:S02]  /*7a60*/  IMAD.U32 R13, R7, 0x10000, RZ ;  /* 0x00010000070d7824 */ /* 0x000fe400078e00ff */
[C---:B------:R-:W-:Y:S01]  /*7a70*/  FMUL.FTZ R6, R21.reuse, R10 ;  /* 0x0000000a15067220 */ /* 0x040fe20000410000 */
[C---:B------:R-:W-:Y:S01]  /*7a80*/  FFMA.FTZ R15, R4.reuse, R12, R15 ;  /* 0x0000000c040f7223 */ /* 0x040fe2000001000f */
[-C--:B------:R-:W-:Y:S01]  /*7a90*/  FMUL.FTZ R12, R21, R8.reuse ;  /* 0x00000008150c7220 */ /* 0x080fe20000410000 */
[----:B------:R-:W-:Y:S01]  /*7aa0*/  LOP3.LUT R11, R11, 0xffff0000, RZ, 0xc0, !PT ;  /* 0xffff00000b0b7812 */ /* 0x000fe200078ec0ff */
[C---:B------:R-:W-:Y:S01]  /*7ab0*/  FFMA.FTZ R21, R13.reuse, R8, -R6 ;  /* 0x000000080d157223 */ /* 0x040fe20000010806 */
[----:B------:R-:W-:Y:S01]  /*7ac0*/  FFMA.FTZ R3, R4, R0, -R3 ;  /* 0x0000000004037223 */ /* 0x000fe20000010803 */
[----:B------:R-:W-:Y:S01]  /*7ad0*/  LOP3.LUT R6, R42, 0xffff0000, RZ, 0xc0, !PT ;  /* 0xffff00002a067812 */ /* 0x000fe200078ec0ff */
[----:B------:R-:W-:Y:S01]  /*7ae0*/  FFMA.FTZ R13, R13, R10, R12 ;  /* 0x0000000a0d0d7223 */ /* 0x000fe2000001000c */
[----:B------:R-:W-:-:S02]  /*7af0*/  LOP3.LUT R8, R44, 0xffff0000, RZ, 0xc0, !PT ;  /* 0xffff00002c087812 */ /* 0x000fc400078ec0ff */
[----:B------:R-:W-:Y:S01]  /*7b00*/  LOP3.LUT R0, R38, 0xffff0000, RZ, 0xc0, !PT ;  /* 0xffff000026007812 */ /* 0x000fe200078ec0ff */
[----:B------:R-:W-:Y:S01]  /*7b10*/  FMUL.FTZ R10, R9, R6 ;  /* 0x00000006090a7220 */ /* 0x000fe20000410000 */
[----:B------:R-:W-:Y:S01]  /*7b20*/  LOP3.LUT R4, R40, 0xffff0000, RZ, 0xc0, !PT ;  /* 0xffff000028047812 */ /* 0x000fe200078ec0ff */
[----:B------:R-:W-:Y:S01]  /*7b30*/  FMUL.FTZ R30, R11, R8 ;  /* 0x000000080b1e7220 */ /* 0x000fe20000410000 */
[----:B------:R-:W-:Y:S01]  /*7b40*/  LOP3.LUT R7, R7, 0xffff0000, RZ, 0xc0, !PT ;  /* 0xffff000007077812 */ /* 0x000fe200078ec0ff */
[-C--:B------:R-:W-:Y:S01]  /*7b50*/  FMUL.FTZ R9, R9, R0.reuse ;  /* 0x0000000009097220 */ /* 0x080fe20000410000 */
[----:B------:R-:W-:Y:S01]  /*7b60*/  FFMA.FTZ R0, R5, R0, -R10 ;  /* 0x0000000005007223 */ /* 0x000fe2000001080a */
[----:B------:R-:W-:Y:S01]  /*7b70*/  FMUL.FTZ R11, R11, R4 ;  /* 0x000000040b0b7220 */ /* 0x000fe20000410000 */
[----:B------:R-:W-:Y:S01]  /*7b80*/  F2FP.BF16.F32.PACK_AB R10, R29, R20 ;  /* 0x000000141d0a723e */ /* 0x000fe200000010ff */
[----:B------:R-:W-:Y:S01]  /*7b90*/  FFMA.FTZ R30, R7, R4, -R30 ;  /* 0x00000004071e7223 */ /* 0x000fe2000001081e */
[----:B------:R-:W-:Y:S01]  /*7ba0*/  FFMA.FTZ R12, R5, R6, R9 ;  /* 0x00000006050c7223 */ /* 0x000fe20000010009 */
[----:B------:R-:W-:Y:S01]  /*7bb0*/  FFMA.FTZ R32, R7, R8, R11 ;  /* 0x0000000807207223 */ /* 0x000fe2000001000b */
[----:B------:R-:W-:-:S02]  /*7bc0*/  F2FP.BF16.F32.PACK_AB R4, R33, R26 ;  /* 0x0000001a2104723e */ /* 0x000fc400000010ff */
[----:B------:R-:W-:Y:S02]  /*7bd0*/  F2FP.BF16.F32.PACK_AB R6, R14, R35 ;  /* 0x000000230e06723e */ /* 0x000fe400000010ff */
[----:B------:R-:W-:Y:S02]  /*7be0*/  F2FP.BF16.F32.PACK_AB R5, R0, R3 ;  /* 0x000000030005723e */ /* 0x000fe400000010ff */
[----:B------:R-:W-:Y:S02]  /*7bf0*/  F2FP.BF16.F32.PACK_AB R7, R30, R21 ;  /* 0x000000151e07723e */ /* 0x000fe400000010ff */
[----:B------:R-:W-:Y:S02]  /*7c00*/  F2FP.BF16.F32.PACK_AB R8, R24, R31 ;  /* 0x0000001f1808723e */ /* 0x000fe400000010ff */
[----:B------:R-:W-:Y:S01]  /*7c10*/  F2FP.BF16.F32.PACK_AB R9, R12, R15 ;  /* 0x0000000f0c09723e */ /* 0x000fe200000010ff */
[----:B------:R1:W-:Y:S01]  /*7c20*/  STS.128 [R34+0x18400], R4 ;  /* 0x0184000422007388 */ /* 0x0003e20000000c00 */
[----:B------:R-:W-:-:S05]  /*7c30*/  F2FP.BF16.F32.PACK_AB R11, R32, R13 ;  /* 0x0000000d200b723e */ /* 0x000fca00000010ff */
[----:B------:R1:W-:Y:S02]  /*7c40*/  STS.128 [R36+0x18400], R8 ;  /* 0x0184000824007388 */ /* 0x0003e40000000c00 */
.L_x_708:
[----:B------:R-:W-:Y:S05]  /*7c50*/  BSYNC B1 ;  /* 0x0000000000017941 */ /* 0x000fea0003800000 */
.L_x_707:
[----:B------:R-:W-:Y:S05]  /*7c60*/  @P0 BRA `(.L_x_699) ;  /* 0x0000000400480947 */ /* 0x000fea0003800000 */
[----:B------:R-:W-:Y:S01]  /*7c70*/  IMAD.IADD R45, R16, 0x1, R45 ;  /* 0x00000001102d7824 */ /* 0x000fe200078e022d */
[----:B------:R-:W-:Y:S01]  /*7c80*/  SHF.R.U32.HI R3, RZ, 0x3, R210 ;  /* 0x00000003ff037819 */ /* 0x000fe200000116d2 */
[----:B01----:R-:W0:Y:S01]  /*7c90*/  LDS.128 R4, [R233+0x18400] ;  /* 0x01840000e9047984 */ /* 0x003e220000000c00 */
[C---:B------:R-:W-:Y:S01]  /*7ca0*/  IMAD.U32 R30, R41.reuse, 0x10000, RZ ;  /* 0x00010000291e7824 */ /* 0x040fe200078e00ff */
[----:B------:R-:W-:Y:S01]  /*7cb0*/  LOP3.LUT R32, R41, 0xffff0000, RZ, 0xc0, !PT ;  /* 0xffff000029207812 */ /* 0x000fe200078ec0ff */
[----:B------:R-:W-:Y:S01]  /*7cc0*/  IMAD.U32 R26, R37, 0x10000, RZ ;  /* 0x00010000251a7824 */ /* 0x000fe200078e00ff */
[----:B------:R-:W-:Y:S01]  /*7cd0*/  LOP3.LUT R0, R210, 0x38, R45, 0xf8, !PT ;  /* 0x00000038d2007812 */ /* 0x000fe200078ef82d */
[----:B------:R-:W-:Y:S01]  /*7ce0*/  IMAD.U32 R34, R42, 0x10000, RZ ;  /* 0x000100002a227824 */ /* 0x000fe200078e00ff */
[----:B------:R-:W-:Y:S01]  /*7cf0*/  LOP3.LUT R41, R44, 0xffff0000, RZ, 0xc0, !PT ;  /* 0xffff00002c297812 */ /* 0x000fe200078ec0ff */
[----:B------:R-:W-:Y:S01]  /*7d00*/  IMAD.U32 R33, R43, 0x10000, RZ ;  /* 0x000100002b217824 */ /* 0x000fe200078e00ff */
[----:B------:R-:W-:-:S02]  /*7d10*/  LOP3.LUT R3, R0, R3, RZ, 0x3c, !PT ;  /* 0x0000000300037212 */ /* 0x000fc400078e3cff */
[----:B------:R-:W-:-:S03]  /*7d20*/  LOP3.LUT R35, R38, 0xffff0000, RZ, 0xc0, !PT ;  /* 0xffff000026237812 */ /* 0x000fc600078ec0ff */
[----:B------:R-:W-:-:S04]  /*7d30*/  IMAD.IADD R3, R212, 0x1, R3 ;  /* 0x00000001d4037824 */ /* 0x000fc800078e0203 */
        /* <DEDUP_REMOVED lines=14> */
[-C--:B------:R-:W-:Y:S01]  /*7e20*/  FMUL.FTZ R25, R30, R15.reuse ;  /* 0x0000000f1e197220 */ /* 0x080fe20000410000 */
[----:B------:R-:W-:Y:S01]  /*7e30*/  FMUL.FTZ R15, R26, R15 ;  /* 0x0000000f1a0f7220 */ /* 0x000fe20000410000 */
[----:B------:R-:W-:Y:S01]  /*7e40*/  FMUL.FTZ R27, R32, R8 ;  /* 0x00000008201b7220 */ /* 0x000fe20000410000 */
[----:B------:R-:W-:-:S02]  /*7e50*/  IMAD.U32 R21, R10, 0x10000, RZ ;  /* 0x000100000a157824 */ /* 0x000fc400078e00ff */
[-C--:B------:R-:W-:Y:S01]  /*7e60*/  FFMA.FTZ R25, R26, R0.reuse, -R25 ;  /* 0x000000001a197223 */ /* 0x080fe20000010819 */
[----:B------:R-:W-:Y:S01]  /*7e70*/  LOP3.LUT R26, R37, 0xffff0000, RZ, 0xc0, !PT ;  /* 0xffff0000251a7812 */ /* 0x000fe200078ec0ff */
[----:B------:R-:W-:Y:S01]  /*7e80*/  FFMA.FTZ R15, R30, R0, R15 ;  /* 0x000000001e0f7223 */ /* 0x000fe2000001000f */
[----:B------:R-:W-:Y:S01]  /*7e90*/  IMAD.U32 R30, R38, 0x10000, RZ ;  /* 0x00010000261e7824 */ /* 0x000fe200078e00ff */
[----:B------:R-:W-:Y:S01]  /*7ea0*/  LOP3.LUT R10, R10, 0xffff0000, RZ, 0xc0, !PT ;  /* 0xffff00000a0a7812 */ /* 0x000fe200078ec0ff */
[----:B------:R-:W-:Y:S02]  /*7eb0*/  IMAD.U32 R24, R11, 0x10000, RZ ;  /* 0x000100000b187824 */ /* 0x000fe400078e00ff */
[C---:B------:R-:W-:Y:S01]  /*7ec0*/  FMUL.FTZ R29, R26.reuse, R8 ;  /* 0x000000081a1d7220 */ /* 0x040fe20000410000 */
[----:B------:R-:W-:Y:S01]  /*7ed0*/  FFMA.FTZ R0, R26, R4, -R27 ;  /* 0x000000041a007223 */ /* 0x000fe2000001081b */
[-C--:B------:R-:W-:Y:S01]  /*7ee0*/  FMUL.FTZ R27, R34, R20.reuse ;  /* 0x00000014221b7220 */ /* 0x080fe20000410000 */
[----:B------:R-:W-:Y:S01]  /*7ef0*/  FMUL.FTZ R31, R30, R20 ;  /* 0x000000141e1f7220 */ /* 0x000fe20000410000 */
[----:B------:R-:W-:Y:S01]  /*7f00*/  FFMA.FTZ R8, R32, R4, R29 ;  /* 0x0000000420087223 */ /* 0x000fe2000001001d */
[----:B------:R-:W-:-:S02]  /*7f10*/  IMAD.U32 R29, R39, 0x10000, RZ ;  /* 0x00010000271d7824 */ /* 0x000fc400078e00ff */
[-C--:B------:R-:W-:Y:S01]  /*7f20*/  FFMA.FTZ R27, R30, R12.reuse, -R27 ;  /* 0x0000000c1e1b7223 */ /* 0x080fe2000001081b */
[-C--:B------:R-:W-:Y:S01]  /*7f30*/  FMUL.FTZ R4, R33, R21.reuse ;  /* 0x0000001521047220 */ /* 0x080fe20000410000 */
[----:B------:R-:W-:Y:S01]  /*7f40*/  LOP3.LUT R26, R39, 0xffff0000, RZ, 0xc0, !PT ;  /* 0xffff0000271a7812 */ /* 0x000fe200078ec0ff */
[----:B------:R-:W-:Y:S01]  /*7f50*/  FFMA.FTZ R31, R34, R12, R31 ;  /* 0x0000000c221f7223 */ /* 0x000fe2000001001f */
[----:B------:R-:W-:Y:S01]  /*7f60*/  LOP3.LUT R30, R43, 0xffff0000, RZ, 0xc0, !PT ;  /* 0xffff00002b1e7812 */ /* 0x000fe200078ec0ff */
[C---:B------:R-:W-:Y:S01]  /*7f70*/  FMUL.FTZ R12, R29.reuse, R21 ;  /* 0x000000151d0c7220 */ /* 0x040fe20000410000 */
[----:B------:R-:W-:Y:S02]  /*7f80*/  IMAD.U32 R32, R44, 0x10000, RZ ;  /* 0x000100002c207824 */ /* 0x000fe400078e00ff */
[-C--:B------:R-:W-:Y:S01]  /*7f90*/  FFMA.FTZ R20, R29, R13.reuse, -R4 ;  /* 0x0000000d1d147223 */ /* 0x080fe20000010804 */
[-C--:B------:R-:W-:Y:S01]  /*7fa0*/  FMUL.FTZ R29, R26, R10.reuse ;  /* 0x0000000a1a1d7220 */ /* 0x080fe20000410000 */
[----:B------:R-:W-:Y:S01]  /*7fb0*/  FMUL.FTZ R21, R30, R10 ;  /* 0x0000000a1e157220 */ /* 0x000fe20000410000 */
[----:B------:R-:W-:Y:S01]  /*7fc0*/  FFMA.FTZ R10, R33, R13, R12 ;  /* 0x0000000d210a7223 */ /* 0x000fe2000001000c */
[----:B------:R-:W-:Y:S01]  /*7fd0*/  LOP3.LUT R11, R11, 0xffff0000, RZ, 0xc0, !PT ;  /* 0xffff00000b0b7812 */ /* 0x000fe200078ec0ff */
[----:B------:R-:W-:-:S02]  /*7fe0*/  IMAD.U32 R4, R40, 0x10000, RZ ;  /* 0x0001000028047824 */ /* 0x000fc400078e00ff */
[----:B------:R-:W-:Y:S01]  /*7ff0*/  FMUL.FTZ R13, R32, R24 ;  /* 0x00000018200d7220 */ /* 0x000fe20000410000 */
[----:B------:R-:W-:Y:S01]  /*8000*/  LOP3.LUT R39, R42, 0xffff0000, RZ, 0xc0, !PT ;  /* 0xffff00002a277812 */ /* 0x000fe200078ec0ff */
[----:B------:R-:W-:Y:S01]  /*8010*/  FFMA.FTZ R21, R26, R6, -R21 ;  /* 0x000000061a157223 */ /* 0x000fe20000010815 */
[----:B------:R-:W-:Y:S01]  /*8020*/  LOP3.LUT R37, R40, 0xffff0000, RZ, 0xc0, !PT ;  /* 0xffff000028257812 */ /* 0x000fe200078ec0ff */
[C---:B------:R-:W-:Y:S01]  /*8030*/  FMUL.FTZ R33, R4.reuse, R24 ;  /* 0x0000001804217220 */ /* 0x040fe20000410000 */
[----:B------:R-:W-:Y:S01]  /*8040*/  FFMA.FTZ R13, R4, R14, -R13 ;  /* 0x0000000e040d7223 */ /* 0x000fe2000001080d */
[----:B------:R-:W-:Y:S01]  /*8050*/  FFMA.FTZ R29, R30, R6, R29 ;  /* 0x000000061e1d7223 */ /* 0x000fe2000001001d */
[----:B------:R-:W-:Y:S01]  /*8060*/  FMUL.FTZ R4, R39, R9 ;  /* 0x0000000927047220 */ /* 0x000fe20000410000 */
[----:B------:R-:W-:Y:S01]  /*8070*/  FMUL.FTZ R24, R41, R11 ;  /* 0x0000000b29187220 */ /* 0x000fe20000410000 */
[----:B------:R-:W-:Y:S01]  /*8080*/  FMUL.FTZ R6, R35, R9 ;  /* 0x0000000923067220 */ /* 0x000fe20000410000 */
[----:B------:R-:W-:Y:S01]  /*8090*/  FMUL.FTZ R26, R37, R11 ;  /* 0x0000000b251a7220 */ /* 0x000fe20000410000 */
[----:B------:R-:W-:Y:S01]  /*80a0*/  FFMA.FTZ R33, R32, R14, R33 ;  /* 0x0000000e20217223 */ /* 0x000fe20000010021 */
[----:B------:R-:W-:Y:S01]  /*80b0*/  FFMA.FTZ R12, R35, R5, -R4 ;  /* 0x00000005230c7223 */ /* 0x000fe20000010804 */
        /* <DEDUP_REMOVED lines=10> */
[----:B------:R-:W-:-:S02]  /*8160*/  F2FP.BF16.F32.PACK_AB R9, R14, R31 ;  /* 0x0000001f0e09723e */ /* 0x000fc400000010ff */
[----:B------:R-:W-:-:S05]  /*8170*/  F2FP.BF16.F32.PACK_AB R11, R26, R33 ;  /* 0x000000211a0b723e */ /* 0x000fca00000010ff */
[----:B------:R2:W-:Y:S02]  /*8180*/  STS.128 [R3+0x18400], R8 ;  /* 0x0184000803007388 */ /* 0x0005e40000000c00 */
.L_x_699:
[----:B------:R-:W-:Y:S05]  /*8190*/  BSYNC B0 ;  /* 0x0000000000007941 */ /* 0x000fea0003800000 */
.L_x_688:
[----:B------:R-:W-:Y:S01]  /*81a0*/  @!PT LDS RZ, [RZ] ;  /* 0x00000000fffff984 */ /* 0x000fe20000000800 */
[----:B------:R-:W-:Y:S01]  /*81b0*/  @!PT LDS RZ, [RZ] ;  /* 0x00000000fffff984 */ /* 0x000fe20000000800 */
[----:B------:R-:W-:Y:S01]  /*81c0*/  @!PT LDS RZ, [RZ] ;  /* 0x00000000fffff984 */ /* 0x000fe20000000800 */
[----:B------:R-:W-:Y:S01]  /*81d0*/  @!PT LDS RZ, [RZ] ;  /* 0x00000000fffff984 */ /* 0x000fe20000000800 */
[----:B------:R5:W-:Y:S06]  /*81e0*/  MEMBAR.ALL.CTA ;  /* 0x0000000000007992 */ /* 0x000bec0000008000 */
[----:B-----5:R-:W5:Y:S01]  /*81f0*/  FENCE.VIEW.ASYNC.S ;  /* 0x00000000000073c6 */ /* 0x020f620000000000 */
[----:B------:R-:W-:Y:S05]  /*8200*/  WARPSYNC.ALL ;  /* 0x0000000000007948 */ /* 0x000fea0003800000 */
[----:B-----5:R-:W-:Y:S06]  /*8210*/  BAR.SYNC.DEFER_BLOCKING 0xd, 0x100 ;  /* 0x0344000000007b1d */ /* 0x020fec0000010000 */
.L_x_685:
[----:B-1-3--:R-:W1:Y:S01]  /*8220*/  S2R R0, SR_TID.X ;  /* 0x0000000000007919 */ /* 0x00ae620000002100 */
[----:B------:R-:W-:Y:S01]  /*8230*/  ISETP.NE.AND P0, PT, R203, 0x3, PT ;  /* 0x00000003cb00780c */ /* 0x000fe20003f05270 */
[----:B------:R-:W-:Y:S05]  /*8240*/  WARPSYNC.ALL ;  /* 0x0000000000007948 */ /* 0x000fea0003800000 */
[----:B-1----:R-:W-:-:S05]  /*8250*/  SHF.R.U32.HI R0, RZ, 0x7, R0 ;  /* 0x00000007ff007819 */ /* 0x002fca0000011600 */
[----:B------:R-:W-:-:S05]  /*8260*/  VIADD R21, R0, 0x8 ;  /* 0x0000000800157836 */ /* 0x000fca0000000000 */
[----:B------:R1:W-:Y:S06]  /*8270*/  BAR.SYNC.DEFER_BLOCKING R21, 0x100 ;  /* 0x000400150000751d */ /* 0x0003ec0000010000 */
[----:B------:R-:W-:Y:S05]  /*8280*/  @!P0 BRA `(.L_x_709) ;  /* 0x0000000000048947 */ /* 0x000fea0003800000 */
[----:B------:R-:W-:Y:S01]  /*8290*/  BPT.TRAP 0x1 ;  /* 0x000000040000795c */ /* 0x000fe20000300000 */
.L_x_709:
[----:B------:R-:W-:Y:S01]  /*82a0*/  IMAD R20, R200, 0x8, R18 ;  /* 0x00000008c8147824 */ /* 0x000fe200078e0212 */
[----:B------:R-:W-:-:S04]  /*82b0*/  SHF.L.U32 R15, R208, 0x1f, RZ ;  /* 0x0000001fd00f7819 */ /* 0x000fc800000006ff */
[----:B------:R3:W0:Y:S01]  /*82c0*/  SYNCS.PHASECHK.TRANS64.TRYWAIT P1, [R20+URZ+0x22830], R15 ;  /* 0x0228300f140075a7 */ /* 0x000622000802017f */
[----:B------:R-:W-:Y:S05]  /*82d0*/  @!P0 BRA `(.L_x_710) ;  /* 0x0000000000048947 */ /* 0x000fea0003800000 */
[----:B------:R-:W-:Y:S01]  /*82e0*/  BPT.TRAP 0x1 ;  /* 0x000000040000795c */ /* 0x000fe20000300000 */
.L_x_710:
[----:B------:R-:W-:Y:S01]  /*82f0*/  VIADD R0, R18, 0x1c400 ;  /* 0x0001c40012007836 */ /* 0x000fe20000000000 */
[----:B--2---:R-:W-:Y:S01]  /*8300*/  LOP3.LUT R4, R28, 0x10000, RZ, 0xfc, !PT ;  /* 0x000100001c047812 */ /* 0x004fe200078efcff */
[----:B0-----:R-:W-:-:S03]  /*8310*/  IMAD.MOV.U32 R5, RZ, RZ, 0x40000040 ;  /* 0x40000040ff057424 */ /* 0x001fc600078e00ff */
[----:B------:R-:W-:-:S04]  /*8320*/  SHF.R.U32.HI R0, RZ, 0x4, R0 ;  /* 0x00000004ff007819 */ /* 0x000fc80000011600 */
[----:B------:R-:W-:-:S04]  /*8330*/  LOP3.LUT R0, R0, 0x3fff, RZ, 0xc0, !PT ;  /* 0x00003fff00007812 */ /* 0x000fc800078ec0ff */
[----:B------:R-:W-:Y:S01]  /*8340*/  LOP3.LUT R0, R0, 0x10000, RZ, 0xfc, !PT ;  /* 0x0001000000007812 */ /* 0x000fe200078efcff */
[----:B------:R-:W-:Y:S06]  /*8350*/  @P1 BRA `(.L_x_711) ;  /* 0x0000000000081947 */ /* 0x000fec0003800000 */
[----:B------:R-:W0:Y:S02]  /*8360*/  SYNCS.PHASECHK.TRANS64.TRYWAIT P1, [R20+URZ+0x22830], R15 ;  /* 0x0228300f140075a7 */ /* 0x000e24000802017f */
[----:B0-----:R-:W-:Y:S05]  /*8370*/  @!P1 BRA `(.L_x_712) ;  /* 0x000000ec002c9947 */ /* 0x001fea0003800000 */
.L_x_711:
[----:B------:R-:W-:Y:S01]  /*8380*/  IMAD R12, R200, 0x300, R0 ;  /* 0x00000300c80c7824 */ /* 0x000fe200078e0200 */
[----:B------:R-:W-:Y:S05]  /*8390*/  WARPSYNC.ALL ;  /* 0x0000000000007948 */ /* 0x000fea0003800000 */
[----:B------:R-:W-:Y:S01]  /*83a0*/  IMAD.MOV.U32 R13, RZ, RZ, 0x40000040 ;  /* 0x40000040ff0d7424 */ /* 0x000fe200078e00ff */
[C---:B------:R-:W-:Y:S01]  /*83b0*/  R2UR UR4, R4.reuse ;  /* 0x00000000040472ca */ /* 0x040fe200000e0000 */
[----:B----45:R-:W-:Y:S01]  /*83c0*/  WARPGROUP.ARRIVE ;  /* 0x00000000000079c5 */ /* 0x030fe20000000000 */
[----:B------:R-:W-:Y:S01]  /*83d0*/  R2UR UR5, R5 ;  /* 0x00000000050572ca */ /* 0x000fe200000e0000 */
[----:B------:R-:W-:Y:S01]  /*83e0*/  VIADD R10, R4, 0x2 ;  /* 0x00000002040a7836 */ /* 0x000fe20000000000 */
[C---:B------:R-:W-:Y:S01]  /*83f0*/  R2UR UR6, R12.reuse ;  /* 0x000000000c0672ca */ /* 0x040fe200000e0000 */
[----:B------:R-:W-:Y:S01]  /*8400*/  VIADD R6, R12, 0x2 ;  /* 0x000000020c067836 */ /* 0x000fe20000000000 */
[----:B------:R-:W-:Y:S01]  /*8410*/  R2UR UR7, R13 ;  /* 0x000000000d0772ca */ /* 0x000fe200000e0000 */
[----:B------:R-:W-:Y:S01]  /*8420*/  IMAD.MOV.U32 R11, RZ, RZ, 0x40000040 ;  /* 0x40000040ff0b7424 */ /* 0x000fe200078e00ff */
[----:B------:R-:W2:Y:S01]  /*8430*/  S2R R73, SR_TID.X ;  /* 0x0000000000497919 */ /* 0x000ea20000002100 */
[----:B------:R-:W-:-:S02]  /*8440*/  IMAD.MOV.U32 R7, RZ, RZ, 0x40000040 ;  /* 0x40000040ff077424 */ /* 0x000fc400078e00ff */
[----:B------:R-:W-:Y:S02]  /*8450*/  VIADD R8, R4, 0x4 ;  /* 0x0000000404087836 */ /* 0x000fe40000000000 */
[----:B------:R-:W-:Y:S02]  /*8460*/  IMAD.MOV.U32 R9, RZ, RZ, 0x40000040 ;  /* 0x40000040ff097424 */ /* 0x000fe400078e00ff */
[----:B------:R-:W-:Y:S02]  /*8470*/  IMAD.MOV.U32 R13, RZ, RZ, 0x40000040 ;  /* 0x40000040ff0d7424 */ /* 0x000fe400078e00ff */
[----:B------:R-:W-:Y:S02]  /*8480*/  IMAD R3, R173, -0x60, R172 ;  /* 0xffffffa0ad037824 */ /* 0x000fe400078e02ac */
[----:B------:R-:W-:Y:S01]  /*8490*/  HGMMA.64x96x16.F32.BF16 R24, gdesc[UR4], RZ, !UPT, gsb0 ;  /* 0x01600000041879f0 */ /* 0x000fe2000c0018ff */
[----:B------:R-:W-:Y:S01]  /*84a0*/  R2UR UR4, R10 ;  /* 0x000000000a0472ca */ /* 0x000fe200000e0000 */
[----:B------:R-:W-:Y:S01]  /*84b0*/  VIADD R3, R3, 0x60 ;  /* 0x0000006003037836 */ /* 0x000fe20000000000 */
[----:B------:R-:W-:-:S02]  /*84c0*/  R2UR UR5, R11 ;  /* 0x000000000b0572ca */ /* 0x000fc400000e0000 */
[----:B------:R-:W-:Y:S01]  /*84d0*/  R2UR UR6, R6 ;  /* 0x00000000060672ca */ /* 0x000fe200000e0000 */
[C---:B------:R-:W-:Y:S01]  /*84e0*/  VIADD R6, R12.reuse, 0x4 ;  /* 0x000000040c067836 */ /* 0x040fe20000000000 */
[----:B------:R-:W-:Y:S01]  /*84f0*/  R2UR UR7, R7 ;  /* 0x00000000070772ca */ /* 0x000fe200000e0000 */
[----:B------:R-:W-:Y:S02]  /*8500*/  IMAD.MOV.U32 R7, RZ, RZ, 0x40000040 ;  /* 0x40000040ff077424 */ /* 0x000fe400078e00ff */
[----:B------:R-:W-:Y:S02]  /*8510*/  VIADD R12, R12, 0x6 ;  /* 0x000000060c0c7836 */ /* 0x000fe40000000000 */
[----:B------:R-:W-:-:S05]  /*8520*/  IMAD R3, R236, -0x2, R3 ;  /* 0xfffffffeec037824 */ /* 0x000fca00078e0203 */
[C---:B------:R-:W-:Y:S02]  /*8530*/  ISETP.GT.AND P2, PT, R3.reuse, RZ, PT ;  /* 0x000000ff0300720c */ /* 0x040fe40003f44270 */
[C---:B------:R-:W-:Y:S02]  /*8540*/  ISETP.GT.AND P3, PT, R3.reuse, 0x1, PT ;  /* 0x000000010300780c */ /* 0x040fe40003f64270 */
[C---:B------:R-:W-:Y:S02]  /*8550*/  ISETP.GT.AND P4, PT, R3.reuse, 0x8, PT ;  /* 0x000000080300780c */ /* 0x040fe40003f84270 */
[C---:B------:R-:W-:Y:S02]  /*8560*/  ISETP.GT.AND P5, PT, R3.reuse, 0x9, PT ;  /* 0x000000090300780c */ /* 0x040fe40003fa4270 */
[----:B------:R-:W-:Y:S02]  /*8570*/  ISETP.GT.AND P1, PT, R3, 0x10, PT ;  /* 0x000000100300780c */ /* 0x000fe40003f24270 */
[----:B--2---:R-:W-:Y:S01]  /*8580*/  LOP3.LUT R73, R73, 0x7f, RZ, 0xc0, !PT ;  /* 0x0000007f49497812 */ /* 0x004fe200078ec0ff */
[----:B------:R-:W-:-:S02]  /*8590*/  WARPGROUP.DEPBAR.LE gsb0, 0x0 ;  /* 0x00008000000079c5 */ /* 0x000fc40000010000 */
[----:B------:R-:W-:-:S06]  /*85a0*/  WARPGROUP.ARRIVE ;  /* 0x00000000000079c5 */ /* 0x000fcc0000000000 */
[----:B------:R-:W-:Y:S01]  /*85b0*/  HGMMA.64x96x16.F32.BF16 R24, gdesc[UR4], R24, gsb0 ;  /* 0x01600000041879f0 */ /* 0x000fe20008001818 */
[----:B------:R-:W-:Y:S02]  /*85c0*/  R2UR UR4, R8 ;  /* 0x00000000080472ca */ /* 0x000fe400000e0000 */
[----:B------:R-:W-:Y:S02]  /*85d0*/  R2UR UR5, R9 ;  /* 0x00000000090572ca */ /* 0x000fe400000e0000 */
[----:B------:R-:W-:Y:S01]  /*85e0*/  R2UR UR6, R6 ;  /* 0x00000000060672ca */ /* 0x000fe200000e0000 */
[----:B------:R-:W-:Y:S01]  /*85f0*/  VIADD R6, R4, 0x6 ;  /* 0x0000000604067836 */ /* 0x000fe20000000000 */
[----:B------:R-:W-:Y:S01]  /*8600*/  R2UR UR7, R7 ;  /* 0x00000000070772ca */ /* 0x000fe200000e0000 */
[----:B------:R-:W-:Y:S01]  /*8610*/  IMAD.MOV.U32 R7, RZ, RZ, 0x40000040 ;  /* 0x40000040ff077424 */ /* 0x000fe200078e00ff */
[----:B------:R-:W-:Y:S02]  /*8620*/  WARPGROUP.DEPBAR.LE gsb0, 0x0 ;  /* 0x00008000000079c5 */ /* 0x000fe40000010000 */
[----:B------:R-:W-:-:S09]  /*8630*/  WARPGROUP.ARRIVE ;  /* 0x00000000000079c5 */ /* 0x000fd20000000000 */
[----:B------:R-:W-:Y:S01]  /*8640*/  HGMMA.64x96x16.F32.BF16 R24, gdesc[UR4], R24, gsb0 ;  /* 0x01600000041879f0 */ /* 0x000fe20008001818 */
[----:B------:R-:W-:Y:S02]  /*8650*/  R2UR UR4, R6 ;  /* 0x00000000060472ca */ /* 0x000fe400000e0000 */
[----:B------:R-:W-:Y:S02]  /*8660*/  R2UR UR5, R7 ;  /* 0x00000000070572ca */ /* 0x000fe400000e0000 */
[----:B------:R-:W-:Y:S02]  /*8670*/  R2UR UR6, R12 ;  /* 0x000000000c0672ca */ /* 0x000fe400000e0000 */
[----:B------:R-:W-:Y:S01]  /*8680*/  R2UR UR7, R13 ;  /* 0x000000000d0772ca */ /* 0x000fe200000e0000 */
[----:B------:R-:W-:Y:S02]  /*8690*/  WARPGROUP.DEPBAR.LE gsb0, 0x0 ;  /* 0x00008000000079c5 */ /* 0x000fe40000010000 */
[----:B------:R-:W-:-:S10]  /*86a0*/  WARPGROUP.ARRIVE ;  /* 0x00000000000079c5 */ /* 0x000fd40000000000 */
[----:B------:R-:W-:Y:S01]  /*86b0*/  HGMMA.64x96x16.F32.BF16 R24, gdesc[UR4], R24, gsb0 ;  /* 0x01600000041879f0 */ /* 0x000fe20008001818 */
[----:B------:R-:W-:Y:S02]  /*86c0*/  ULDC UR4, c[0x0][0x988] ;  /* 0x0002620000047ab9 */ /* 0x000fe40000000800 */
        /* <DEDUP_REMOVED lines=80> */
[----:B------:R-:W-:Y:S01]  /*8bd0*/  ISETP.GT.AND P5, PT, R3, 0x59, PT ;  /* 0x000000590300780c */ /* 0x000fe20003fa4270 */
[----:B------:R-:W-:Y:S01]  /*8be0*/  IMAD.U32 R3, RZ, RZ, UR4 ;  /* 0x00000004ff037e24 */ /* 0x000fe2000f8e00ff */
[----:B------:R-:W-:Y:S02]  /*8bf0*/  FSEL R108, R68, -INF , P4 ;  /* 0xff800000446c7808 */ /* 0x000fe40002000000 */
[----:B------:R-:W-:-:S02]  /*8c00*/  FMNMX.FTZ R13, R106, R13, !PT ;  /* 0x0000000d6a0d7209 */ /* 0x000fc40007810000 */
[----:B------:R-:W-:Y:S02]  /*8c10*/  FSEL R110, R69, -INF , P5 ;  /* 0xff800000456e7808 */ /* 0x000fe40002800000 */
[----:B------:R-:W-:Y:S02]  /*8c20*/  FMNMX.FTZ R13, R108, R13, !PT ;  /* 0x0000000d6c0d7209 */ /* 0x000fe40007810000 */
[----:B------:R-:W-:Y:S02]  /*8c30*/  FSEL R64, R63, -INF , P1 ;  /* 0xff8000003f407808 */ /* 0x000fe40000800000 */
[----:B------:R-:W-:Y:S02]  /*8c40*/  FMNMX.FTZ R29, R110, R13, !PT ;  /* 0x0000000d6e1d7209 */ /* 0x000fe40007810000 */
[----:B------:R-:W-:Y:S02]  /*8c50*/  FSEL R66, R66, -INF , P2 ;  /* 0xff80000042427808 */ /* 0x000fe40001000000 */
[----:B------:R-:W-:Y:S01]  /*8c60*/  FSEL R68, R67, -INF , P3 ;  /* 0xff80000043447808 */ /* 0x000fe20001800000 */
[----:B------:R-:W2:Y:S01]  /*8c70*/  SHFL.BFLY PT, R12, R29, 0x2, 0x1f ;  /* 0x0c401f001d0c7f89 */ /* 0x000ea200000e0000 */
[----:B------:R-:W-:-:S02]  /*8c80*/  FSEL R70, R70, -INF , P4 ;  /* 0xff80000046467808 */ /* 0x000fc40002000000 */
[----:B--2---:R-:W-:-:S05]  /*8c90*/  FMNMX.FTZ R31, R29, R12, !PT ;  /* 0x0000000c1d1f7209 */ /* 0x004fca0007810000 */
[----:B------:R-:W2:Y:S02]  /*8ca0*/  SHFL.BFLY PT, R12, R31, 0x1, 0x1f ;  /* 0x0c201f001f0c7f89 */ /* 0x000ea400000e0000 */
[----:B--2---:R-:W-:-:S04]  /*8cb0*/  FMNMX.FTZ R12, R31, R12, !PT ;  /* 0x0000000c1f0c7209 */ /* 0x004fc80007810000 */
[C---:B------:R-:W-:Y:S01]  /*8cc0*/  FSETP.NEU.FTZ.AND P6, PT, R12.reuse, -INF , PT ;  /* 0xff8000000c00780b */ /* 0x040fe20003fdd000 */
[----:B------:R-:W-:-:S05]  /*8cd0*/  FMUL.FTZ R13, R12, R3 ;  /* 0x000000030c0d7220 */ /* 0x000fca0000410000 */
[----:B------:R-:W-:Y:S02]  /*8ce0*/  FSEL R35, R13, RZ, P6 ;  /* 0x000000ff0d237208 */ /* 0x000fe40003000000 */
[----:B------:R-:W-:-:S03]  /*8cf0*/  FMNMX.FTZ R13, R26, R27, !PT ;  /* 0x0000001b1a0d7209 */ /* 0x000fc60007810000 */
[--C-:B------:R-:W-:Y:S01]  /*8d00*/  FFMA.FTZ R31, R25, R3, -R35.reuse ;  /* 0x00000003191f7223 */ /* 0x100fe20000010823 */
[----:B------:R-:W-:Y:S01]  /*8d10*/  FMNMX.FTZ R13, R30, R13, !PT ;  /* 0x0000000d1e0d7209 */ /* 0x000fe20007810000 */
[-CC-:B------:R-:W-:Y:S01]  /*8d20*/  FFMA.FTZ R204, R72, R3.reuse, -R35.reuse ;  /* 0x0000000348cc7223 */ /* 0x180fe20000010823 */
[----:B------:R-:W-:Y:S01]  /*8d30*/  FSEL R72, R71, -INF , P5 ;  /* 0xff80000047487808 */ /* 0x000fe20002800000 */
[--C-:B------:R-:W-:Y:S01]  /*8d40*/  FFMA.FTZ R206, R74, R3, -R35.reuse ;  /* 0x000000034ace7223 */ /* 0x100fe20000010823 */
[----:B------:R-:W-:Y:S01]  /*8d50*/  FMNMX.FTZ R13, R14, R13, !PT ;  /* 0x0000000d0e0d7209 */ /* 0x000fe20007810000 */
[-CC-:B------:R-:W-:Y:S01]  /*8d60*/  FFMA.FTZ R76, R76, R3.reuse, -R35.reuse ;  /* 0x000000034c4c7223 */ /* 0x180fe20000010823 */
[--C-:B------:R-:W-:Y:S01]  /*8d70*/  FFMA.FTZ R152, R78, R3, -R35.reuse ;  /* 0x000000034e987223 */ /* 0x100fe20000010823 */
[----:B------:R-:W-:Y:S01]  /*8d80*/  MUFU.EX2 R204, R204 ;  /* 0x000000cc00cc7308 */ /* 0x000fe20000000800 */
[----:B------:R-:W-:Y:S01]  /*8d90*/  FMNMX.FTZ R13, R34, R13, !PT ;  /* 0x0000000d220d7209 */ /* 0x000fe20007810000 */
[-CC-:B------:R-:W-:Y:S01]  /*8da0*/  FFMA.FTZ R80, R80, R3.reuse, -R35.reuse ;  /* 0x0000000350507223 */ /* 0x180fe20000010823 */
[-CC-:B------:R-:W-:Y:S01]  /*8db0*/  FFMA.FTZ R154, R82, R3.reuse, -R35.reuse ;  /* 0x00000003529a7223 */ /* 0x180fe20000010823 */
[--C-:B------:R-:W-:Y:S01]  /*8dc0*/  FFMA.FTZ R84, R84, R3, -R35.reuse ;  /* 0x0000000354547223 */ /* 0x100fe20000010823 */
[----:B------:R-:W-:Y:S01]  /*8dd0*/  FMNMX.FTZ R25, R24, R13, !PT ;  /* 0x0000000d18197209 */ /* 0x000fe20007810000 */
[-CC-:B------:R-:W-:Y:S01]  /*8de0*/  FFMA.FTZ R156, R86, R3.reuse, -R35.reuse ;  /* 0x00000003569c7223 */ /* 0x180fe20000010823 */
[--C-:B------:R-:W-:Y:S01]  /*8df0*/  FFMA.FTZ R88, R88, R3, -R35.reuse ;  /* 0x0000000358587223 */ /* 0x100fe20000010823 */
[----:B------:R-:W2:Y:S01]  /*8e00*/  MUFU.EX2 R13, R31 ;  /* 0x0000001f000d7308 */ /* 0x000ea20000000800 */
[----:B------:R-:W-:Y:S01]  /*8e10*/  FMNMX.FTZ R25, R38, R25, !PT ;  /* 0x0000001926197209 */ /* 0x000fe20007810000 */
[-CC-:B------:R-:W-:Y:S01]  /*8e20*/  FFMA.FTZ R90, R90, R3.reuse, -R35.reuse ;  /* 0x000000035a5a7223 */ /* 0x180fe20000010823 */
[-CC-:B------:R-:W-:Y:S01]  /*8e30*/  FFMA.FTZ R92, R92, R3.reuse, -R35.reuse ;  /* 0x000000035c5c7223 */ /* 0x180fe20000010823 */
        /* <DEDUP_REMOVED lines=11> */
[----:B------:R-:W-:Y:S01]  /*8ef0*/  FFMA.FTZ R102, R102, R3, -R35 ;  /* 0x0000000366667223 */ /* 0x000fe20000010823 */
[----:B------:R-:W-:Y:S01]  /*8f00*/  MUFU.EX2 R25, R76 ;  /* 0x0000004c00197308 */ /* 0x000fe20000000800 */
[----:B------:R-:W-:Y:S01]  /*8f10*/  FMNMX.FTZ R29, R46, R29, !PT ;  /* 0x0000001d2e1d7209 */ /* 0x000fe20007810000 */
[----:B--2---:R-:W-:Y:S01]  /*8f20*/  FADD.FTZ R51, R204, R13 ;  /* 0x0000000dcc337221 */ /* 0x004fe20000010000 */
[-CC-:B------:R-:W-:Y:S01]  /*8f30*/  FFMA.FTZ R104, R104, R3.reuse, -R35.reuse ;  /* 0x0000000368687223 */ /* 0x180fe20000010823 */
[--C-:B------:R-:W-:Y:S01]  /*8f40*/  FFMA.FTZ R106, R106, R3, -R35.reuse ;  /* 0x000000036a6a7223 */ /* 0x100fe20000010823 */
[----:B------:R-:W-:Y:S01]  /*8f50*/  FMNMX.FTZ R29, R36, R29, !PT ;  /* 0x0000001d241d7209 */ /* 0x000fe20007810000 */
[--C-:B------:R-:W-:Y:S01]  /*8f60*/  FFMA.FTZ R108, R108, R3, -R35.reuse ;  /* 0x000000036c6c7223 */ /* 0x100fe20000010823 */
[----:B------:R-:W-:Y:S01]  /*8f70*/  F2FP.BF16.F32.PACK_AB R204, R13, R204 ;  /* 0x000000cc0dcc723e */ /* 0x000fe200000010ff */
[----:B------:R-:W-:Y:S01]  /*8f80*/  MUFU.EX2 R152, R152 ;  /* 0x0000009800987308 */ /* 0x000fe20000000800 */
[----:B------:R-:W-:Y:S01]  /*8f90*/  FMNMX.FTZ R29, R50, R29, !PT ;  /* 0x0000001d321d7209 */ /* 0x000fe20007810000 */
[----:B------:R-:W-:-:S03]  /*8fa0*/  FFMA.FTZ R35, R110, R3, -R35 ;  /* 0x000000036e237223 */ /* 0x000fc60000010823 */
[----:B------:R-:W-:-:S03]  /*8fb0*/  FMNMX.FTZ R31, R40, R29, !PT ;  /* 0x0000001d281f7209 */ /* 0x000fc60007810000 */
[----:B------:R-:W-:Y:S01]  /*8fc0*/  MUFU.EX2 R29, R80 ;  /* 0x00000050001d7308 */ /* 0x000fe20000000800 */
[----:B------:R-:W-:-:S04]  /*8fd0*/  FMNMX.FTZ R31, R54, R31, !PT ;  /* 0x0000001f361f7209 */ /* 0x000fc80007810000 */
        /* <DEDUP_REMOVED lines=13> */
[----:B------:R-:W-:Y:S02]  /*90b0*/  MUFU.EX2 R90, R90 ;  /* 0x0000005a005a7308 */ /* 0x000fe40000000800 */
[----:B------:R-:W2:Y:S06]  /*90c0*/  SHFL.BFLY PT, R74, R33, 0x2, 0x1f ;  /* 0x0c401f00214a7f89 */ /* 0x000eac00000e0000 */
[----:B------:R-:W4:Y:S08]  /*90d0*/  MUFU.EX2 R39, R92 ;  /* 0x0000005c00277308 */ /* 0x000f300000000800 */
[----:B------:R-:W-:Y:S08]  /*90e0*/  MUFU.EX2 R94, R94 ;  /* 0x0000005e005e7308 */ /* 0x000ff00000000800 */
[----:B------:R-:W0:Y:S01]  /*90f0*/  MUFU.EX2 R41, R96 ;  /* 0x0000006000297308 */ /* 0x000e220000000800 */
[----:B----4-:R-:W-:-:S02]  /*9100*/  F2FP.BF16.F32.PACK_AB R158, R39, R90 ;  /* 0x0000005a279e723e */ /* 0x010fc400000010ff */
[----:B--2---:R-:W-:-:S05]  /*9110*/  FMNMX.FTZ R74, R33, R74, !PT ;  /* 0x0000004a214a7209 */ /* 0x004fca0007810000 */
[----:B------:R-:W2:Y:S01]  /*9120*/  SHFL.BFLY PT, R33, R74, 0x1, 0x1f ;  /* 0x0c201f004a217f89 */ /* 0x000ea200000e0000 */
[----:B------:R-:W-:Y:S08]  /*9130*/  MUFU.EX2 R52, R52 ;  /* 0x0000003400347308 */ /* 0x000ff00000000800 */
[----:B------:R-:W4:Y:S01]  /*9140*/  MUFU.EX2 R43, R98 ;  /* 0x00000062002b7308 */ /* 0x000f220000000800 */
[----:B0-----:R-:W-:-:S07]  /*9150*/  F2FP.BF16.F32.PACK_AB R160, R41, R94 ;  /* 0x0000005e29a0723e */ /* 0x001fce00000010ff */
[----:B------:R-:W-:Y:S01]  /*9160*/  MUFU.EX2 R56, R56 ;  /* 0x0000003800387308 */ /* 0x000fe20000000800 */
[----:B--2---:R-:W-:-:S07]  /*9170*/  FMNMX.FTZ R176, R74, R33, !PT ;  /* 0x000000214ab07209 */ /* 0x004fce0007810000 */
[----:B------:R-:W0:Y:S01]  /*9180*/  MUFU.EX2 R45, R100 ;  /* 0x00000064002d7308 */ /* 0x000e220000000800 */
[----:B----4-:R-:W-:Y:S02]  /*9190*/  F2FP.BF16.F32.PACK_AB R162, R43, R52 ;  /* 0x000000342ba2723e */ /* 0x010fe400000010ff */
[C---:B------:R-:W-:Y:S01]  /*91a0*/  FSETP.NEU.FTZ.AND P1, PT, R176.reuse, -INF , PT ;  /* 0xff800000b000780b */ /* 0x040fe20003f3d000 */
[----:B------:R-:W-:-:S04]  /*91b0*/  FMUL.FTZ R49, R176, R3 ;  /* 0x00000003b0317220 */ /* 0x000fc80000410000 */
[----:B------:R-:W-:Y:S01]  /*91c0*/  MUFU.EX2 R60, R60 ;  /* 0x0000003c003c7308 */ /* 0x000fe20000000800 */
[----:B------:R-:W-:Y:S02]  /*91d0*/  FSEL R49, R49, RZ, P1 ;  /* 0x000000ff31317208 */ /* 0x000fe40000800000 */
[----:B------:R-:W-:Y:S02]  /*91e0*/  ISETP.NE.AND P1, PT, R73, RZ, PT ;  /* 0x000000ff4900720c */ /* 0x000fe40003f25270 */
[----:B------:R-:W2:Y:S01]  /*91f0*/  S2R R73, SR_TID.X ;  /* 0x0000000000497919 */ /* 0x000ea20000002100 */
[-CC-:B------:R-:W-:Y:S01]  /*9200*/  FFMA.FTZ R26, R26, R3.reuse, -R49.reuse ;  /* 0x000000031a1a7223 */ /* 0x180fe20000010831 */
[-CC-:B------:R-:W-:Y:S01]  /*9210*/  FFMA.FTZ R27, R27, R3.reuse, -R49.reuse ;  /* 0x000000031b1b7223 */ /* 0x180fe20000010831 */
[-CC-:B------:R-:W-:Y:S01]  /*9220*/  FFMA.FTZ R30, R30, R3.reuse, -R49.reuse ;  /* 0x000000031e1e7223 */ /* 0x180fe20000010831 */
[-CC-:B------:R-:W-:Y:S01]  /*9230*/  FFMA.FTZ R14, R14, R3.reuse, -R49.reuse ;  /* 0x000000030e0e7223 */ /* 0x180fe20000010831 */
[-CC-:B------:R-:W-:Y:S01]  /*9240*/  FFMA.FTZ R34, R34, R3.reuse, -R49.reuse ;  /* 0x0000000322227223 */ /* 0x180fe20000010831 */
[-CC-:B------:R-:W-:Y:S01]  /*9250*/  FFMA.FTZ R24, R24, R3.reuse, -R49.reuse ;  /* 0x0000000318187223 */ /* 0x180fe20000010831 */
[----:B------:R-:W-:Y:S01]  /*9260*/  MUFU.EX2 R26, R26 ;  /* 0x0000001a001a7308 */ /* 0x000fe20000000800 */
[-CC-:B------:R-:W-:Y:S01]  /*9270*/  FFMA.FTZ R38, R38, R3.reuse, -R49.reuse ;  /* 0x0000000326267223 */ /* 0x180fe20000010831 */
[-CC-:B------:R-:W-:Y:S01]  /*9280*/  FFMA.FTZ R28, R28, R3.reuse, -R49.reuse ;  /* 0x000000031c1c7223 */ /* 0x180fe20000010831 */
[-CC-:B------:R-:W-:Y:S01]  /*9290*/  FFMA.FTZ R42, R42, R3.reuse, -R49.reuse ;  /* 0x000000032a2a7223 */ /* 0x180fe20000010831 */
[-CC-:B------:R-:W-:Y:S01]  /*92a0*/  FFMA.FTZ R32, R32, R3.reuse, -R49.reuse ;  /* 0x0000000320207223 */ /* 0x180fe20000010831 */
[-CC-:B------:R-:W-:Y:S01]  /*92b0*/  FFMA.FTZ R46, R46, R3.reuse, -R49.reuse ;  /* 0x000000032e2e7223 */ /* 0x180fe20000010831 */
[-CC-:B------:R-:W-:Y:S01]  /*92c0*/  FFMA.FTZ R36, R36, R3.reuse, -R49.reuse ;  /* 0x0000000324247223 */ /* 0x180fe20000010831 */
[-CC-:B------:R-:W-:Y:S01]  /*92d0*/  FFMA.FTZ R50, R50, R3.reuse, -R49.reuse ;  /* 0x0000000332327223 */ /* 0x180fe20000010831 */
[----:B------:R-:W4:Y:S01]  /*92e0*/  MUFU.EX2 R27, R27 ;  /* 0x0000001b001b7308 */ /* 0x000f220000000800 */
[-CC-:B------:R-:W-:Y:S01]  /*92f0*/  FFMA.FTZ R40, R40, R3.reuse, -R49.reuse ;  /* 0x0000000328287223 */ /* 0x180fe20000010831 */
[-CC-:B------:R-:W-:Y:S01]  /*9300*/  FFMA.FTZ R54, R54, R3.reuse, -R49.reuse ;  /* 0x0000000336367223 */ /* 0x180fe20000010831 */
[-CC-:B------:R-:W-:Y:S01]  /*9310*/  FFMA.FTZ R44, R44, R3.reuse, -R49.reuse ;  /* 0x000000032c2c7223 */ /* 0x180fe20000010831 */
[-CC-:B------:R-:W-:Y:S01]  /*9320*/  FFMA.FTZ R58, R58, R3.reuse, -R49.reuse ;  /* 0x000000033a3a7223 */ /* 0x180fe20000010831 */
[-CC-:B------:R-:W-:Y:S01]  /*9330*/  FFMA.FTZ R48, R48, R3.reuse, -R49.reuse ;  /* 0x0000000330307223 */ /* 0x180fe20000010831 */
[-CC-:B------:R-:W-:Y:S01]  /*9340*/  FFMA.FTZ R62, R62, R3.reuse, -R49.reuse ;  /* 0x000000033e3e7223 */ /* 0x180fe20000010831 */
[-CC-:B------:R-:W-:Y:S01]  /*9350*/  FFMA.FTZ R64, R64, R3.reuse, -R49.reuse ;  /* 0x0000000340407223 */ /* 0x180fe20000010831 */
[----:B------:R-:W1:Y:S01]  /*9360*/  MUFU.EX2 R30, R30 ;  /* 0x0000001e001e7308 */ /* 0x000e620000000800 */
[-CC-:B------:R-:W-:Y:S01]  /*9370*/  FFMA.FTZ R66, R66, R3.reuse, -R49.reuse ;  /* 0x0000000342427223 */ /* 0x180fe20000010831 */
[-CC-:B------:R-:W-:Y:S01]  /*9380*/  FFMA.FTZ R68, R68, R3.reuse, -R49.reuse ;  /* 0x0000000344447223 */ /* 0x180fe20000010831 */
[-CC-:B------:R-:W-:Y:S01]  /*9390*/  FFMA.FTZ R70, R70, R3.reuse, -R49.reuse ;  /* 0x0000000346467223 */ /* 0x180fe20000010831 */
[----:B------:R-:W-:Y:S01]  /*93a0*/  FFMA.FTZ R49, R72, R3, -R49 ;  /* 0x0000000348317223 */ /* 0x000fe20000010831 */
[----:B0-----:R-:W-:-:S03]  /*93b0*/  F2FP.BF16.F32.PACK_AB R164, R45, R56 ;  /* 0x000000382da4723e */ /* 0x001fc600000010ff */
[----:B------:R0:W3:Y:S01]  /*93c0*/  MUFU.EX2 R207, R14 ;  /* 0x0000000e00cf7308 */ /* 0x0000e20000000800 */
[----:B--2---:R-:W-:Y:S02]  /*93d0*/  SHF.R.U32.HI R73, RZ, 0x7, R73 ;  /* 0x00000007ff497819 */ /* 0x004fe40000011649 */
[----:B----4-:R-:W-:Y:S02]  /*93e0*/  F2FP.BF16.F32.PACK_AB R205, R27, R26 ;  /* 0x0000001a1bcd723e */ /* 0x010fe400000010ff */
[----:B------:R-:W-:-:S03]  /*93f0*/  IADD3 R175, -R73, 0xb, RZ ;  /* 0x0000000b49af7810 */ /* 0x000fc60007ffe1ff */
[----:B------:R-:W2:Y:S01]  /*9400*/  MUFU.EX2 R34, R34 ;  /* 0x0000002200227308 */ /* 0x000ea20000000800 */
[----:B0-----:R-:W-:Y:S01]  /*9410*/  FADD.FTZ R14, R206, R51 ;  /* 0x00000033ce0e7221 */ /* 0x001fe20000010000 */
[----:B------:R-:W-:-:S03]  /*9420*/  F2FP.BF16.F32.PACK_AB R206, R25, R206 ;  /* 0x000000ce19ce723e */ /* 0x000fc600000010ff */
[----:B------:R-:W-:-:S03]  /*9430*/  FADD.FTZ R51, R25, R14 ;  /* 0x0000000e19337221 */ /* 0x000fc60000010000 */
[----:B------:R0:W4:Y:S01]  /*9440*/  MUFU.EX2 R153, R24 ;  /* 0x0000001800997308 */ /* 0x0001220000000800 */
[----:B------:R-:W-:Y:S01]  /*9450*/  FADD.FTZ R14, R152, R51 ;  /* 0x00000033980e7221 */ /* 0x000fe20000010000 */
[----:B------:R-:W-:Y:S01]  /*9460*/  FADD.FTZ R51, R26, R27 ;  /* 0x0000001b1a337221 */ /* 0x000fe20000010000 */
[C---:B------:R-:W-:Y:S02]  /*9470*/  F2FP.BF16.F32.PACK_AB R152, R29.reuse, R152 ;  /* 0x000000981d98723e */ /* 0x040fe400000010ff */
[----:B------:R-:W-:Y:S01]  /*9480*/  FADD.FTZ R53, R29, R14 ;  /* 0x0000000e1d357221 */ /* 0x000fe20000010000 */
[----:B-1----:R-:W-:Y:S02]  /*9490*/  FADD.FTZ R14, R30, R51 ;  /* 0x000000331e0e7221 */ /* 0x002fe40000010000 */
[----:B------:R-:W1:Y:S01]  /*94a0*/  MUFU.EX2 R38, R38 ;  /* 0x0000002600267308 */ /* 0x000e620000000800 */
[----:B0-----:R-:W-:Y:S01]  /*94b0*/  FADD.FTZ R24, R154, R53 ;  /* 0x000000359a187221 */ /* 0x001fe20000010000 */
[----:B---3--:R-:W-:Y:S01]  /*94c0*/  FADD.FTZ R51, R207, R14 ;  /* 0x0000000ecf337221 */ /* 0x008fe20000010000 */
[----:B------:R-:W-:Y:S01]  /*94d0*/  @!P1 VIADD R14, R20, 0x22840 ;  /* 0x00022840140e9836 */ /* 0x000fe20000000000 */
[C---:B------:R-:W-:Y:S01]  /*94e0*/  F2FP.BF16.F32.PACK_AB R154, R31.reuse, R154 ;  /* 0x0000009a1f9a723e */ /* 0x040fe200000010ff */
[----:B------:R-:W-:Y:S01]  /*94f0*/  FADD.FTZ R53, R31, R24 ;  /* 0x000000181f357221 */ /* 0x000fe20000010000 */
[----:B--2---:R-:W-:Y:S01]  /*9500*/  FADD.FTZ R24, R34, R51 ;  /* 0x0000003322187221 */ /* 0x004fe20000010000 */
[----:B------:R-:W-:Y:S01]  /*9510*/  F2FP.BF16.F32.PACK_AB R207, R207, R30 ;  /* 0x0000001ecfcf723e */ /* 0x000fe200000010ff */
[----:B------:R0:W2:Y:S01]  /*9520*/  MUFU.EX2 R155, R28 ;  /* 0x0000001c009b7308 */ /* 0x0000a20000000800 */
[----:B------:R-:W-:Y:S01]  /*9530*/  @!P1 PRMT R14, RZ, 0x654, R14 ;  /* 0x00000654ff0e9816 */ /* 0x000fe2000000000e */
[----:B----4-:R-:W-:Y:S01]  /*9540*/  FADD.FTZ R51, R153, R24 ;  /* 0x0000001899337221 */ /* 0x010fe20000010000 */
[----:B------:R3:W-:Y:S06]  /*9550*/  BAR.ARV R175, 0x100 ;  /* 0x000400af0000751d */ /* 0x0007ec0000002000 */
[----:B------:R-:W4:Y:S01]  /*9560*/  MUFU.EX2 R42, R42 ;  /* 0x0000002a002a7308 */ /* 0x000f220000000800 */
[----:B0-----:R-:W-:Y:S01]  /*9570*/  FADD.FTZ R28, R156, R53 ;  /* 0x000000359c1c7221 */ /* 0x001fe20000010000 */
[----:B-1----:R-:W-:Y:S01]  /*9580*/  FADD.FTZ R24, R38, R51 ;  /* 0x0000003326187221 */ /* 0x002fe20000010000 */
[----:B------:R4:W-:Y:S01]  /*9590*/  @!P1 SYNCS.ARRIVE.TRANS64.RED.A1T0 RZ, [R14+URZ], RZ ;  /* 0x000000ff0eff99a7 */ /* 0x0009e2000810043f */
[C---:B------:R-:W-:Y:S01]  /*95a0*/  F2FP.BF16.F32.PACK_AB R156, R37.reuse, R156 ;  /* 0x0000009c259c723e */ /* 0x040fe200000010ff */
[----:B------:R-:W-:Y:S01]  /*95b0*/  FADD.FTZ R53, R37, R28 ;  /* 0x0000001c25357221 */ /* 0x000fe20000010000 */
[----:B------:R-:W-:-:S02]  /*95c0*/  F2FP.BF16.F32.PACK_AB R153, R153, R34 ;  /* 0x000000229999723e */ /* 0x000fc400000010ff */
[----:B------:R-:W0:Y:S01]  /*95d0*/  MUFU.EX2 R157, R32 ;  /* 0x00000020009d7308 */ /* 0x000e220000000800 */
[----:B------:R-:W-:Y:S01]  /*95e0*/  FADD.FTZ R28, R90, R53 ;  /* 0x000000355a1c7221 */ /* 0x000fe20000010000 */
[C---:B--2---:R-:W-:Y:S01]  /*95f0*/  FADD.FTZ R51, R155.reuse, R24 ;  /* 0x000000189b337221 */ /* 0x044fe20000010000 */
[----:B------:R-:W-:Y:S02]  /*9600*/  F2FP.BF16.F32.PACK_AB R155, R155, R38 ;  /* 0x000000269b9b723e */ /* 0x000fe400000010ff */
[----:B------:R-:W-:-:S03]  /*9610*/  FADD.FTZ R53, R39, R28 ;  /* 0x0000001c27357221 */ /* 0x000fc60000010000 */
[----:B------:R-:W1:Y:S01]  /*9620*/  MUFU.EX2 R46, R46 ;  /* 0x0000002e002e7308 */ /* 0x000e620000000800 */
[----:B----4-:R-:W-:Y:S01]  /*9630*/  FADD.FTZ R14, R42, R51 ;  /* 0x000000332a0e7221 */ /* 0x010fe20000010000 */
[----:B------:R-:W-:-:S04]  /*9640*/  FADD.FTZ R24, R94, R53 ;  /* 0x000000355e187221 */ /* 0x000fc80000010000 */
[----:B------:R-:W-:Y:S02]  /*9650*/  FADD.FTZ R53, R41, R24 ;  /* 0x0000001829357221 */ /* 0x000fe40000010000 */
[----:B------:R-:W2:Y:S01]  /*9660*/  MUFU.EX2 R159, R36 ;  /* 0x00000024009f7308 */ /* 0x000ea20000000800 */
[C---:B0-----:R-:W-:Y:S01]  /*9670*/  FADD.FTZ R51, R157.reuse, R14 ;  /* 0x0000000e9d337221 */ /* 0x041fe20000010000 */
[----:B------:R-:W-:Y:S01]  /*9680*/  FADD.FTZ R24, R52, R53 ;  /* 0x0000003534187221 */ /* 0x000fe20000010000 */
[----:B------:R-:W-:-:S03]  /*9690*/  F2FP.BF16.F32.PACK_AB R157, R157, R42 ;  /* 0x0000002a9d9d723e */ /* 0x000fc600000010ff */
[----:B------:R-:W-:Y:S02]  /*96a0*/  FADD.FTZ R53, R43, R24 ;  /* 0x000000182b357221 */ /* 0x000fe40000010000 */
[----:B------:R-:W0:Y:S01]  /*96b0*/  MUFU.EX2 R50, R50 ;  /* 0x0000003200327308 */ /* 0x000e220000000800 */
[----:B-1----:R-:W-:Y:S01]  /*96c0*/  FADD.FTZ R14, R46, R51 ;  /* 0x000000332e0e7221 */ /* 0x002fe20000010000 */
[----:B------:R-:W-:-:S04]  /*96d0*/  FADD.FTZ R24, R56, R53 ;  /* 0x0000003538187221 */ /* 0x000fc80000010000 */
[----:B------:R-:W-:Y:S02]  /*96e0*/  FADD.FTZ R25, R45, R24 ;  /* 0x000000182d197221 */ /* 0x000fe40000010000 */
[----:B------:R-:W1:Y:S01]  /*96f0*/  MUFU.EX2 R161, R40 ;  /* 0x0000002800a17308 */ /* 0x000e620000000800 */
[C---:B--2---:R-:W-:Y:S01]  /*9700*/  FADD.FTZ R51, R159.reuse, R14 ;  /* 0x0000000e9f337221 */ /* 0x044fe20000010000 */
[----:B------:R-:W-:Y:S01]  /*9710*/  FADD.FTZ R24, R60, R25 ;  /* 0x000000193c187221 */ /* 0x000fe20000010000 */
[----:B------:R-:W-:-:S05]  /*9720*/  F2FP.BF16.F32.PACK_AB R159, R159, R46 ;  /* 0x0000002e9f9f723e */ /* 0x000fca00000010ff */
        /* <DEDUP_REMOVED lines=11> */
[C---:B-1----:R-:W-:Y:S01]  /*97e0*/  FADD.FTZ R25, R47.reuse, R24 ;  /* 0x000000182f197221 */ /* 0x042fe20000010000 */
[----:B------:R-:W-:-:S06]  /*97f0*/  F2FP.BF16.F32.PACK_AB R166, R47, R60 ;  /* 0x0000003c2fa6723e */ /* 0x000fcc00000010ff */
[----:B------:R-:W1:Y:S01]  /*9800*/  MUFU.EX2 R165, R48 ;  /* 0x0000003000a57308 */ /* 0x000e620000000800 */
[----:B--2---:R-:W-:-:S07]  /*9810*/  FADD.FTZ R14, R58, R13 ;  /* 0x0000000d3a0e7221 */ /* 0x004fce0000010000 */
[----:B------:R-:W2:Y:S01]  /*9820*/  MUFU.EX2 R33, R106 ;  /* 0x0000006a00217308 */ /* 0x000ea20000000800 */
[----:B0-----:R-:W-:-:S07]  /*9830*/  FADD.FTZ R24, R104, R25 ;  /* 0x0000001968187221 */ /* 0x001fce0000010000 */
[----:B------:R-:W0:Y:S01]  /*9840*/  MUFU.EX2 R62, R62 ;  /* 0x0000003e003e7308 */ /* 0x000e220000000800 */
[C---:B-1----:R-:W-:Y:S01]  /*9850*/  FADD.FTZ R13, R165.reuse, R14 ;  /* 0x0000000ea50d7221 */ /* 0x042fe20000010000 */
[----:B------:R-:W-:-:S06]  /*9860*/  F2FP.BF16.F32.PACK_AB R165, R165, R58 ;  /* 0x0000003aa5a5723e */ /* 0x000fcc00000010ff */
[----:B------:R-:W1:Y:S01]  /*9870*/  MUFU.EX2 R108, R108 ;  /* 0x0000006c006c7308 */ /* 0x000e620000000800 */
[C---:B--2---:R-:W-:Y:S01]  /*9880*/  FADD.FTZ R25, R33.reuse, R24 ;  /* 0x0000001821197221 */ /* 0x044fe20000010000 */
[----:B------:R-:W-:-:S06]  /*9890*/  F2FP.BF16.F32.PACK_AB R168, R33, R104 ;  /* 0x0000006821a8723e */ /* 0x000fcc00000010ff */
[----:B------:R-:W2:Y:S01]  /*98a0*/  MUFU.EX2 R167, R64 ;  /* 0x0000004000a77308 */ /* 0x000ea20000000800 */
[----:B0-----:R-:W-:-:S07]  /*98b0*/  FADD.FTZ R14, R62, R13 ;  /* 0x0000000d3e0e7221 */ /* 0x001fce0000010000 */
        /* <DEDUP_REMOVED lines=11> */
[----:B--2---:R-:W-:Y:S01]  /*9970*/  FADD.FTZ R14, R70, R25 ;  /* 0x00000019460e7221 */ /* 0x004fe20000010000 */
[C---:B0-----:R-:W-:Y:S01]  /*9980*/  FADD.FTZ R13, R35.reuse, R24 ;  /* 0x00000018230d7221 */ /* 0x041fe20000010000 */
[----:B------:R-:W-:Y:S02]  /*9990*/  F2FP.BF16.F32.PACK_AB R170, R35, R108 ;  /* 0x0000006c23aa723e */ /* 0x000fe400000010ff */
[C---:B-1----:R-:W-:Y:S01]  /*99a0*/  FADD.FTZ R14, R49.reuse, R14 ;  /* 0x0000000e310e7221 */ /* 0x042fe20000010000 */
[----:B------:R-:W-:Y:S01]  /*99b0*/  F2FP.BF16.F32.PACK_AB R171, R49, R70 ;  /* 0x0000004631ab723e */ /* 0x000fe200000010ff */
[----:B---3--:R-:W-:Y:S06]  /*99c0*/  @!P0 BRA `(.L_x_713) ;  /* 0x0000000000048947 */ /* 0x008fec0003800000 */
[----:B------:R-:W-:Y:S01]  /*99d0*/  BPT.TRAP 0x1 ;  /* 0x000000040000795c */ /* 0x000fe20000300000 */
.L_x_713:
[----:B------:R0:W1:Y:S01]  /*99e0*/  SYNCS.PHASECHK.TRANS64.TRYWAIT P2, [R20+URZ+0x22850], R15 ;  /* 0x0228500f140075a7 */ /* 0x000062000804017f */
[----:B------:R-:W-:Y:S05]  /*99f0*/  @!P0 BRA `(.L_x_714) ;  /* 0x0000000000048947 */ /* 0x000fea0003800000 */
[----:B------:R-:W-:Y:S01]  /*9a00*/  BPT.TRAP 0x1 ;  /* 0x000000040000795c */ /* 0x000fe20000300000 */
.L_x_714:
[----:B------:R-:W-:Y:S04]  /*9a10*/  BSSY B0, `(.L_x_715) ;  /* 0x0000004000007945 */ /* 0x000fe80003800000 */
[----:B-1----:R-:W-:Y:S05]  /*9a20*/  @P2 BRA `(.L_x_716) ;  /* 0x0000000000082947 */ /* 0x002fea0003800000 */
[----:B------:R-:W1:Y:S02]  /*9a30*/  SYNCS.PHASECHK.TRANS64.TRYWAIT P2, [R20+URZ+0x22850], R15 ;  /* 0x0228500f140075a7 */ /* 0x000e64000804017f */
[----:B-1----:R-:W-:Y:S05]  /*9a40*/  @!P2 BRA `(.L_x_717) ;  /* 0x000000d4008ca947 */ /* 0x002fea0003800000 */
.L_x_716:
[----:B------:R-:W-:Y:S05]  /*9a50*/  BSYNC B0 ;  /* 0x0000000000007941 */ /* 0x000fea0003800000 */
.L_x_715:
[----:B------:R-:W-:Y:S05]  /*9a60*/  WARPSYNC.ALL ;  /* 0x0000000000007948 */ /* 0x000fea0003800000 */
[----:B01----:R-:W-:Y:S01]  /*9a70*/  VIADD R15, R18, 0x400 ;  /* 0x00000400120f7836 */ /* 0x003fe20000000000 */
[----:B------:R0:W-:Y:S01]  /*9a80*/  BAR.SYNC.DEFER_BLOCKING R21, 0x100 ;  /* 0x000400150000751d */ /* 0x0001e20000010000 */
[----:B------:R-:W-:Y:S01]  /*9a90*/  IMAD.MOV.U32 R179, RZ, RZ, 0x40000040 ;  /* 0x40000040ffb37424 */ /* 0x000fe200078e00ff */
[----:B------:R-:W-:Y:S01]  /*9aa0*/  ISETP.GE.AND P2, PT, R172, 0x61, PT ;  /* 0x00000061ac00780c */ /* 0x000fe20003f46270 */
[----:B------:R-:W-:Y:S01]  /*9ab0*/  IMAD.MOV.U32 R181, RZ, RZ, 0x40000040 ;  /* 0x40000040ffb57424 */ /* 0x000fe200078e00ff */
[----:B------:R-:W-:Y:S01]  /*9ac0*/  SHF.R.U32.HI R15, RZ, 0x4, R15 ;  /* 0x00000004ff0f7819 */ /* 0x000fe2000001160f */
[----:B------:R-:W-:Y:S01]  /*9ad0*/  @!P1 VIADD R20, R20, 0x22860 ;  /* 0x0002286014149836 */ /* 0x000fe20000000000 */
[----:B------:R-:W-:Y:S01]  /*9ae0*/  R2UR UR7, R179 ;  /* 0x00000000b30772ca */ /* 0x000fe200000e0000 */
[----:B------:R-:W-:Y:S01]  /*9af0*/  IMAD.MOV.U32 R179, RZ, RZ, 0x40000040 ;  /* 0x40000040ffb37424 */ /* 0x000fe200078e00ff */
[----:B------:R-:W-:Y:S01]  /*9b00*/  LOP3.LUT R15, R15, 0x3fff, RZ, 0xc0, !PT ;  /* 0x00003fff0f0f7812 */ /* 0x000fe200078ec0ff */
[----:B------:R-:W-:Y:S01]  /*9b10*/  ULDC UR42, c[0x0][0x988] ;  /* 0x00026200002a7ab9 */ /* 0x000fe20000000800 */
[----:B------:R-:W-:-:S02]  /*9b20*/  @!P1 PRMT R20, RZ, 0x654, R20 ;  /* 0x00000654ff149816 */ /* 0x000fc40000000014 */
[----:B------:R-:W-:-:S05]  /*9b30*/  LOP3.LUT R15, R15, 0x3000000, RZ, 0xfc, !PT ;  /* 0x030000000f0f7812 */ /* 0x000fca00078efcff */
[----:B------:R-:W-:-:S04]  /*9b40*/  IMAD R178, R200, 0xc00, R15 ;  /* 0x00000c00c8b27824 */ /* 0x000fc800078e020f */
[C---:B------:R-:W-:Y:S01]  /*9b50*/  VIADD R180, R178.reuse, 0x80 ;  /* 0x00000080b2b47836 */ /* 0x040fe20000000000 */
[----:B------:R-:W-:Y:S01]  /*9b60*/  R2UR UR6, R178 ;  /* 0x00000000b20672ca */ /* 0x000fe200000e0000 */
[----:B------:R-:W-:-:S12]  /*9b70*/  WARPGROUP.ARRIVE ;  /* 0x00000000000079c5 */ /* 0x000fd80000000000 */
[----:B------:R-:W-:Y:S01]  /*9b80*/  HGMMA.64x256x16.F32.BF16 R24, R204, gdesc[UR4].tnspB, RZ, !UPT, gsb0 ;  /* 0x43e00004cc187df0 */ /* 0x000fe2000c0018ff */
[----:B------:R-:W-:Y:S02]  /*9b90*/  R2UR UR6, R180 ;  /* 0x00000000b40672ca */ /* 0x000fe400000e0000 */
[----:B------:R-:W-:Y:S01]  /*9ba0*/  R2UR UR7, R181 ;  /* 0x00000000b50772ca */ /* 0x000fe200000e0000 */
[----:B------:R-:W-:Y:S02]  /*9bb0*/  WARPGROUP.DEPBAR.LE gsb0, 0x0 ;  /* 0x00008000000079c5 */ /* 0x000fe40000010000 */
[----:B------:R-:W-:-:S15]  /*9bc0*/  WARPGROUP.ARRIVE ;  /* 0x00000000000079c5 */ /* 0x000fde0000000000 */
[----:B------:R-:W-:-:S07]  /*9bd0*/  NOP ;  /* 0x0000000000007918 */ /* 0x000fce0000000000 */
[----:B------:R-:W-:Y:S03]  /*9be0*/  HGMMA.64x256x16.F32.BF16 R24, R152, gdesc[UR4].tnspB, R24, gsb0 ;  /* 0x43e0000498187df0 */ /* 0x000fe60008001818 */
[----:B------:R-:W-:Y:S02]  /*9bf0*/  WARPGROUP.DEPBAR.LE gsb0, 0x0 ;  /* 0x00008000000079c5 */ /* 0x000fe40000010000 */
[----:B------:R-:W-:Y:S01]  /*9c00*/  VIADD R152, R178, 0x100 ;  /* 0x00000100b2987836 */ /* 0x000fe20000000000 */
[----:B------:R-:W-:Y:S01]  /*9c10*/  WARPGROUP.ARRIVE ;  /* 0x00000000000079c5 */ /* 0x000fe20000000000 */
[----:B------:R-:W-:-:S03]  /*9c20*/  IMAD.MOV.U32 R153, RZ, RZ, 0x40000040 ;  /* 0x40000040ff997424 */ /* 0x000fc600078e00ff */
[----:B------:R-:W-:Y:S01]  /*9c30*/  R2UR UR6, R152 ;  /* 0x00000000980672ca */ /* 0x000fe200000e0000 */
[----:B------:R-:W-:Y:S01]  /*9c40*/  VIADD R152, R178, 0x180 ;  /* 0x00000180b2987836 */ /* 0x000fe20000000000 */
[----:B------:R-:W-:Y:S01]  /*9c50*/  R2UR UR7, R153 ;  /* 0x00000000990772ca */ /* 0x000fe200000e0000 */
[----:B------:R-:W-:-:S15]  /*9c60*/  IMAD.MOV.U32 R153, RZ, RZ, 0x40000040 ;  /* 0x40000040ff997424 */ /* 0x000fde00078e00ff */
[----:B------:R-:W-:Y:S01]  /*9c70*/  HGMMA.64x256x16.F32.BF16 R24, R156, gdesc[UR4].tnspB, R24, gsb0 ;  /* 0x43e000049c187df0 */ /* 0x000fe20008001818 */
[----:B------:R-:W-:Y:S01]  /*9c80*/  R2UR UR6, R152 ;  /* 0x00000000980672ca */ /* 0x000fe200000e0000 */
[C---:B------:R-:W-:Y:S01]  /*9c90*/  VIADD R152, R178.reuse, 0x200 ;  /* 0x00000200b2987836 */ /* 0x040fe20000000000 */
[----:B------:R-:W-:Y:S01]  /*9ca0*/  R2UR UR7, R153 ;  /* 0x00000000990772ca */ /* 0x000fe200000e0000 */
[----:B------:R-:W-:Y:S02]  /*9cb0*/  IMAD.MOV.U32 R153, RZ, RZ, 0x40000040 ;  /* 0x40000040ff997424 */ /* 0x000fe400078e00ff */
[----:B------:R-:W-:Y:S01]  /*9cc0*/  VIADD R178, R178, 0x280 ;  /* 0x00000280b2b27836 */ /* 0x000fe20000000000 */
[----:B------:R-:W-:Y:S02]  /*9cd0*/  WARPGROUP.DEPBAR.LE gsb0, 0x0 ;  /* 0x00008000000079c5 */ /* 0x000fe40000010000 */
[----:B------:R-:W-:-:S15]  /*9ce0*/  WARPGROUP.ARRIVE ;  /* 0x00000000000079c5 */ /* 0x000fde0000000000 */
[----:B------:R-:W-:-:S04]  /*9cf0*/  NOP ;  /* 0x0000000000007918 */ /* 0x000fc80000000000 */
[----:B------:R-:W-:Y:S01]  /*9d00*/  HGMMA.64x256x16.F32.BF16 R24, R160, gdesc[UR4].tnspB, R24, gsb0 ;  /* 0x43e00004a0187df0 */ /* 0x000fe20008001818 */
[----:B------:R-:W-:Y:S02]  /*9d10*/  R2UR UR6, R152 ;  /* 0x00000000980672ca */ /* 0x000fe400000e0000 */
[----:B------:R-:W-:Y:S01]  /*9d20*/  R2UR UR7, R153 ;  /* 0x00000000990772ca */ /* 0x000fe200000e0000 */
[----:B------:R-:W-:Y:S02]  /*9d30*/  WARPGROUP.DEPBAR.LE gsb0, 0x0 ;  /* 0x00008000000079c5 */ /* 0x000fe40000010000 */
[----:B------:R-:W-:-:S15]  /*9d40*/  WARPGROUP.ARRIVE ;  /* 0x00000000000079c5 */ /* 0x000fde0000000000 */
[----:B------:R-:W-:-:S07]  /*9d50*/  NOP ;  /* 0x0000000000007918 */ /* 0x000fce0000000000 */
[----:B------:R-:W-:Y:S01]  /*9d60*/  HGMMA.64x256x16.F32.BF16 R24, R164, gdesc[UR4].tnspB, R24, gsb0 ;  /* 0x43e00004a4187df0 */ /* 0x000fe20008001818 */
[----:B------:R-:W-:Y:S02]  /*9d70*/  R2UR UR6, R178 ;  /* 0x00000000b20672ca */ /* 0x000fe400000e0000 */
[----:B------:R-:W-:Y:S01]  /*9d80*/  R2UR UR7, R179 ;  /* 0x00000000b30772ca */ /* 0x000fe200000e0000 */
[----:B------:R-:W-:Y:S02]  /*9d90*/  WARPGROUP.DEPBAR.LE gsb0, 0x0 ;  /* 0x00008000000079c5 */ /* 0x000fe40000010000 */
[----:B------:R-:W-:-:S15]  /*9da0*/  WARPGROUP.ARRIVE ;  /* 0x00000000000079c5 */ /* 0x000fde0000000000 */
[----:B------:R-:W-:-:S07]  /*9db0*/  NOP ;  /* 0x0000000000007918 */ /* 0x000fce0000000000 */
[----:B------:R-:W-:Y:S03]  /*9dc0*/  HGMMA.64x256x16.F32.BF16 R24, R168, gdesc[UR4].tnspB, R24, gsb0 ;  /* 0x43e00004a8187df0 */ /* 0x000fe60008001818 */
[----:B------:R-:W-:Y:S02]  /*9dd0*/  WARPGROUP.DEPBAR.LE gsb0, 0x0 ;  /* 0x00008000000079c5 */ /* 0x000fe40000010000 */
[----:B------:R0:W-:Y:S01]  /*9de0*/  @!P1 SYNCS.ARRIVE.TRANS64.RED.A1T0 RZ, [R20+URZ], RZ ;  /* 0x000000ff14ff99a7 */ /* 0x0001e2000810043f */
[----:B------:R-:W-:Y:S05]  /*9df0*/  @!P2 BRA `(.L_x_718) ;  /* 0x0000001c00b4a947 */ /* 0x000fea0003800000 */
[----:B0-----:R-:W-:Y:S02]  /*9e00*/  VIADD R20, R173, 0xfffffffe ;  /* 0xfffffffead147836 */ /* 0x001fe40000000000 */
[----:B------:R-:W-:Y:S02]  /*9e10*/  IMAD.MOV.U32 R205, RZ, RZ, R176 ;  /* 0x000000ffffcd7224 */ /* 0x000fe400078e00b0 */
[----:B------:R-:W-:-:S07]  /*9e20*/  IMAD.MOV.U32 R206, RZ, RZ, R12 ;  /* 0x000000ffffce7224 */ /* 0x000fce00078e000c */
.L_x_728:
[----:B------:R-:W-:Y:S01]  /*9e30*/  VIADD R200, R200, 0x1 ;  /* 0x00000001c8c87836 */ /* 0x000fe20000000000 */
[----:B------:R-:W-:Y:S05]  /*9e40*/  YIELD ;  /* 0x0000000000007946 */ /* 0x000fea0003800000 */
[----:B------:R-:W-:Y:S02]  /*9e50*/  ISETP.NE.AND P3, PT, R200, 0x2, PT ;  /* 0x00000002c800780c */ /* 0x000fe40003f65270 */
[C---:B------:R-:W-:Y:S01]  /*9e60*/  ISETP.GT.AND P2, PT, R20.reuse, RZ, PT ;  /* 0x000000ff1400720c */ /* 0x040fe20003f44270 */
[----:B------:R-:W-:Y:S01]  /*9e70*/  VIADD R20, R20, 0xffffffff ;  /* 0xffffffff14147836 */ /* 0x000fe20000000000 */
[----:B------:R-:W-:-:S02]  /*9e80*/  SEL R3, RZ, 0x1, P3 ;  /* 0x00000001ff037807 */ /* 0x000fc40001800000 */
[----:B------:R-:W-:Y:S02]  /*9e90*/  SEL R200, R200, RZ, P3 ;  /* 0x000000ffc8c87207 */ /* 0x000fe40001800000 */
[----:B------:R-:W-:Y:S01]  /*9ea0*/  LOP3.LUT R208, R208, R3, RZ, 0x3c, !PT ;  /* 0x00000003d0d07212 */ /* 0x000fe200078e3cff */
[----:B-1----:R-:W-:Y:S06]  /*9eb0*/  @!P0 BRA `(.L_x_719) ;  /* 0x0000000000048947 */ /* 0x002fec0003800000 */
[----:B------:R-:W-:Y:S01]  /*9ec0*/  BPT.TRAP 0x1 ;  /* 0x000000040000795c */ /* 0x000fe20000300000 */
.L_x_719:
[----:B------:R-:W-:Y:S01]  /*9ed0*/  IMAD R21, R200, 0x8, R18 ;  /* 0x00000008c8157824 */ /* 0x000fe200078e0212 */
[----:B------:R-:W-:-:S04]  /*9ee0*/  SHF.L.U32 R217, R208, 0x1f, RZ ;  /* 0x0000001fd0d97819 */ /* 0x000fc800000006ff */
[----:B------:R0:W1:Y:S01]  /*9ef0*/  SYNCS.PHASECHK.TRANS64.TRYWAIT P3, [R21+URZ+0x22830], R217 ;  /* 0x022830d9150075a7 */ /* 0x000062000806017f */
[----:B------:R-:W-:Y:S05]  /*9f00*/  @!P0 BRA `(.L_x_720) ;  /* 0x0000000000048947 */ /* 0x000fea0003800000 */
[----:B------:R-:W-:Y:S01]  /*9f10*/  BPT.TRAP 0x1 ;  /* 0x000000040000795c */ /* 0x000fe20000300000 */
.L_x_720:
[----:B------:R-:W-:Y:S02]  /*9f20*/  IMAD R156, R200, 0x300, R0 ;  /* 0x00000300c89c7824 */ /* 0x000fe400078e0200 */
[----:B------:R-:W-:Y:S01]  /*9f30*/  IMAD.MOV.U32 R157, RZ, RZ, 0x40000040 ;  /* 0x40000040ff9d7424 */ /* 0x000fe200078e00ff */
[----:B-1----:R-:W-:Y:S06]  /*9f40*/  @P3 BRA `(.L_x_721) ;  /* 0x0000000000083947 */ /* 0x002fec0003800000 */
[----:B------:R-:W1:Y:S02]  /*9f50*/  SYNCS.PHASECHK.TRANS64.TRYWAIT P3, [R21+URZ+0x22830], R217 ;  /* 0x022830d9150075a7 */ /* 0x000e64000806017f */
[----:B-1----:R-:W-:Y:S05]  /*9f60*/  @!P3 BRA `(.L_x_722) ;  /* 0x000000d00058b947 */ /* 0x002fea0003800000 */
.L_x_721:
[----:B------:R-:W-:Y:S05]  /*9f70*/  WARPSYNC.ALL ;  /* 0x0000000000007948 */ /* 0x000fea0003800000 */
[C---:B------:R-:W-:Y:S01]  /*9f80*/  R2UR UR6, R156.reuse ;  /* 0x000000009c0672ca */ /* 0x040fe200000e0000 */
[C---:B------:R-:W-:Y:S01]  /*9f90*/  VIADD R154, R156.reuse, 0x2 ;  /* 0x000000029c9a7836 */ /* 0x040fe20000000000 */
[----:B------:R-:W-:Y:S01]  /*9fa0*/  R2UR UR7, R157 ;  /* 0x000000009d0772ca */ /* 0x000fe200000e0000 */
[----:B------:R-:W-:Y:S01]  /*9fb0*/  VIADD R152, R156, 0x4 ;  /* 0x000000049c987836 */ /* 0x000fe20000000000 */
[----:B------:R-:W-:Y:S01]  /*9fc0*/  R2UR UR4, R4 ;  /* 0x00000000040472ca */ /* 0x000fe200000e0000 */
[----:B------:R-:W-:Y:S01]  /*9fd0*/  VIADD R156, R156, 0x6 ;  /* 0x000000069c9c7836 */ /* 0x000fe20000000000 */
[----:B------:R-:W-:Y:S01]  /*9fe0*/  R2UR UR5, R5 ;  /* 0x00000000050572ca */ /* 0x000fe200000e0000 */
[----:B------:R-:W-:Y:S01]  /*9ff0*/  IMAD.MOV.U32 R155, RZ, RZ, 0x40000040 ;  /* 0x40000040ff9b7424 */ /* 0x000fe200078e00ff */
[----:B------:R-:W-:Y:S01]  /*a000*/  R2UR UR10, R154 ;  /* 0x000000009a0a72ca */ /* 0x000fe200000e0000 */
[----:B------:R-:W-:Y:S01]  /*a010*/  IMAD.MOV.U32 R153, RZ, RZ, 0x40000040 ;  /* 0x40000040ff997424 */ /* 0x000fe200078e00ff */
[----:B------:R-:W-:Y:S01]  /*a020*/  R2UR UR14, R152 ;  /* 0x00000000980e72ca */ /* 0x000fe200000e0000 */
[----:B------:R-:W-:Y:S01]  /*a030*/  IMAD.MOV.U32 R157, RZ, RZ, 0x40000040 ;  /* 0x40000040ff9d7424 */ /* 0x000fe200078e00ff */
[----:B------:R-:W-:-:S02]  /*a040*/  R2UR UR11, R155 ;  /* 0x000000009b0b72ca */ /* 0x000fc400000e0000 */
[----:B------:R-:W-:Y:S02]  /*a050*/  R2UR UR15, R153 ;  /* 0x00000000990f72ca */ /* 0x000fe400000e0000 */
[----:B------:R-:W-:Y:S02]  /*a060*/  R2UR UR18, R156 ;  /* 0x000000009c1272ca */ /* 0x000fe400000e0000 */
[----:B------:R-:W-:Y:S02]  /*a070*/  R2UR UR19, R157 ;  /* 0x000000009d1372ca */ /* 0x000fe400000e0000 */
[----:B------:R-:W-:Y:S01]  /*a080*/  WARPGROUP.ARRIVE ;  /* 0x00000000000079c5 */ /* 0x000fe20000000000 */
[----:B------:R-:W-:Y:S02]  /*a090*/  R2UR UR8, R10 ;  /* 0x000000000a0872ca */ /* 0x000fe400000e0000 */
[----:B------:R-:W-:Y:S02]  /*a0a0*/  R2UR UR9, R11 ;  /* 0x000000000b0972ca */ /* 0x000fe400000e0000 */
[----:B------:R-:W-:Y:S01]  /*a0b0*/  R2UR UR12, R8 ;  /* 0x00000000080c72ca */ /* 0x000fe200000e0000 */
[----:B------:R-:W-:Y:S01]  /*a0c0*/  HGMMA.64x96x16.F32.BF16 R152, gdesc[UR4], RZ, !UPT, gsb0 ;  /* 0x01600000049879f0 */ /* 0x000fe2000c0018ff */
[----:B------:R-:W-:-:S02]  /*a0d0*/  R2UR UR13, R9 ;  /* 0x00000000090d72ca */ /* 0x000fc400000e0000 */
[----:B------:R-:W-:Y:S02]  /*a0e0*/  R2UR UR16, R6 ;  /* 0x00000000061072ca */ /* 0x000fe400000e0000 */
[----:B------:R-:W-:Y:S01]  /*a0f0*/  R2UR UR17, R7 ;  /* 0x00000000071172ca */ /* 0x000fe200000e0000 */
[----:B------:R-:W-:Y:S02]  /*a100*/  WARPGROUP.DEPBAR.LE gsb0, 0x0 ;  /* 0x00008000000079c5 */ /* 0x000fe40000010000 */
        /* <DEDUP_REMOVED lines=33> */
[----:B------:R-:W2:Y:S02]  /*a320*/  SHFL.BFLY PT, R12, R3, 0x2, 0x1f ;  /* 0x0c401f00030c7f89 */ /* 0x000ea400000e0000 */
[----:B--2---:R-:W-:-:S05]  /*a330*/  FMNMX.FTZ R12, R3, R12, !PT ;  /* 0x0000000c030c7209 */ /* 0x004fca0007810000 */
[----:B------:R-:W2:Y:S02]  /*a340*/  SHFL.BFLY PT, R3, R12, 0x1, 0x1f ;  /* 0x0c201f000c037f89 */ /* 0x000ea400000e0000 */
[----:B--2---:R-:W-:Y:S01]  /*a350*/  FMNMX.FTZ R12, R12, R3, !PT ;  /* 0x000000030c0c7209 */ /* 0x004fe20007810000 */
[----:B------:R-:W-:-:S04]  /*a360*/  IMAD.U32 R3, RZ, RZ, UR42 ;  /* 0x0000002aff037e24 */ /* 0x000fc8000f8e00ff */
[C---:B------:R-:W-:Y:S01]  /*a370*/  FMUL.FTZ R204, R12.reuse, R3 ;  /* 0x000000030ccc7220 */ /* 0x040fe20000410000 */
[----:B------:R-:W-:-:S03]  /*a380*/  FADD.FTZ R206, -R12, R206 ;  /* 0x000000ce0cce7221 */ /* 0x000fc60000010100 */
[-CC-:B------:R-:W-:Y:S01]  /*a390*/  FFMA.FTZ R152, R152, R3.reuse, -R204.reuse ;  /* 0x0000000398987223 */ /* 0x180fe200000108cc */
[-CC-:B------:R-:W-:Y:S01]  /*a3a0*/  FFMA.FTZ R153, R153, R3.reuse, -R204.reuse ;  /* 0x0000000399997223 */ /* 0x180fe200000108cc */
[-C--:B------:R-:W-:Y:S01]  /*a3b0*/  FMUL.FTZ R206, R206, R3.reuse ;  /* 0x00000003cece7220 */ /* 0x080fe20000410000 */
        /* <DEDUP_REMOVED lines=11> */
[----:B------:R-:W2:Y:S01]  /*a470*/  MUFU.EX2 R206, R206 ;  /* 0x000000ce00ce7308 */ /* 0x000ea20000000800 */
[-CC-:B------:R-:W-:Y:S01]  /*a480*/  FFMA.FTZ R176, R176, R3.reuse, -R204.reuse ;  /* 0x00000003b0b07223 */ /* 0x180fe200000108cc */
[-CC-:B------:R-:W-:Y:S01]  /*a490*/  FFMA.FTZ R177, R177, R3.reuse, -R204.reuse ;  /* 0x00000003b1b17223 */ /* 0x180fe200000108cc */
[-CC-:B------:R-:W-:Y:S01]  /*a4a0*/  FFMA.FTZ R180, R180, R3.reuse, -R204.reuse ;  /* 0x00000003b4b47223 */ /* 0x180fe200000108cc */
[-CC-:B------:R-:W-:Y:S01]  /*a4b0*/  FFMA.FTZ R181, R181, R3.reuse, -R204.reuse ;  /* 0x00000003b5b57223 */ /* 0x180fe200000108cc */
[-CC-:B------:R-:W-:Y:S01]  /*a4c0*/  FFMA.FTZ R184, R184, R3.reuse, -R204.reuse ;  /* 0x00000003b8b87223 */ /* 0x180fe200000108cc */
[-CC-:B------:R-:W-:Y:S01]  /*a4d0*/  FFMA.FTZ R185, R185, R3.reuse, -R204.reuse ;  /* 0x00000003b9b97223 */ /* 0x180fe200000108cc */
[-CC-:B------:R-:W-:Y:S01]  /*a4e0*/  FFMA.FTZ R188, R188, R3.reuse, -R204.reuse ;  /* 0x00000003bcbc7223 */ /* 0x180fe200000108cc */
[----:B------:R-:W3:Y:S01]  /*a4f0*/  MUFU.EX2 R153, R153 ;  /* 0x0000009900997308 */ /* 0x000ee20000000800 */
[-CC-:B------:R-:W-:Y:S01]  /*a500*/  FFMA.FTZ R189, R189, R3.reuse, -R204.reuse ;  /* 0x00000003bdbd7223 */ /* 0x180fe200000108cc */
[-CC-:B------:R-:W-:Y:S01]  /*a510*/  FFMA.FTZ R192, R192, R3.reuse, -R204.reuse ;  /* 0x00000003c0c07223 */ /* 0x180fe200000108cc */
[-CC-:B------:R-:W-:Y:S01]  /*a520*/  FFMA.FTZ R193, R193, R3.reuse, -R204.reuse ;  /* 0x00000003c1c17223 */ /* 0x180fe200000108cc */
[-CC-:B------:R-:W-:Y:S01]  /*a530*/  FFMA.FTZ R196, R196, R3.reuse, -R204.reuse ;  /* 0x00000003c4c47223 */ /* 0x180fe200000108cc */
[----:B------:R-:W-:-:S03]  /*a540*/  FFMA.FTZ R197, R197, R3, -R204 ;  /* 0x00000003c5c57223 */ /* 0x000fc600000108cc */
[----:B------:R-:W4:Y:S01]  /*a550*/  MUFU.EX2 R156, R156 ;  /* 0x0000009c009c7308 */ /* 0x000f220000000800 */
[----:B--2---:R-:W-:Y:S01]  /*a560*/  FFMA.FTZ R13, R206, R13, R152 ;  /* 0x0000000dce0d7223 */ /* 0x004fe20000010098 */
[-C--:B------:R-:W-:Y:S01]  /*a570*/  FMUL.FTZ R24, R24, R206.reuse ;  /* 0x000000ce18187220 */ /* 0x080fe20000410000 */
[-C--:B------:R-:W-:Y:S01]  /*a580*/  FMUL.FTZ R25, R25, R206.reuse ;  /* 0x000000ce19197220 */ /* 0x080fe20000410000 */
[-C--:B------:R-:W-:Y:S01]  /*a590*/  FMUL.FTZ R28, R28, R206.reuse ;  /* 0x000000ce1c1c7220 */ /* 0x080fe20000410000 */
[-C--:B------:R-:W-:Y:S01]  /*a5a0*/  FMUL.FTZ R29, R29, R206.reuse ;  /* 0x000000ce1d1d7220 */ /* 0x080fe20000410000 */
[-C--:B------:R-:W-:Y:S01]  /*a5b0*/  FMUL.FTZ R32, R32, R206.reuse ;  /* 0x000000ce20207220 */ /* 0x080fe20000410000 */
[----:B------:R-:W-:Y:S01]  /*a5c0*/  FMUL.FTZ R33, R33, R206 ;  /* 0x000000ce21217220 */ /* 0x000fe20000410000 */
[----:B------:R-:W2:Y:S01]  /*a5d0*/  MUFU.EX2 R157, R157 ;  /* 0x0000009d009d7308 */ /* 0x000ea20000000800 */
[C---:B---3--:R-:W-:Y:S01]  /*a5e0*/  F2FP.BF16.F32.PACK_AB R204, R153.reuse, R152 ;  /* 0x0000009899cc723e */ /* 0x048fe200000010ff */
[----:B------:R-:W-:Y:S01]  /*a5f0*/  FADD.FTZ R13, R153, R13 ;  /* 0x0000000d990d7221 */ /* 0x000fe20000010000 */
[----:B------:R-:W-:Y:S01]  /*a600*/  FMNMX.FTZ R152, R154, R205, !PT ;  /* 0x000000cd9a987209 */ /* 0x000fe20007810000 */
[-C--:B------:R-:W-:Y:S01]  /*a610*/  FMUL.FTZ R36, R36, R206.reuse ;  /* 0x000000ce24247220 */ /* 0x080fe20000410000 */
[-C--:B------:R-:W-:Y:S01]  /*a620*/  FMUL.FTZ R37, R37, R206.reuse ;  /* 0x000000ce25257220 */ /* 0x080fe20000410000 */
[----:B------:R-:W-:Y:S01]  /*a630*/  FMUL.FTZ R40, R40, R206 ;  /* 0x000000ce28287220 */ /* 0x000fe20000410000 */
        /* <DEDUP_REMOVED lines=73> */
[----:B------:R-:W-:Y:S01]  /*aad0*/  FMUL.FTZ R149, R149, R206 ;  /* 0x000000ce95957220 */ /* 0x000fe20000410000 */
[----:B----4-:R-:W-:Y:S01]  /*aae0*/  FADD.FTZ R13, R156, R13 ;  /* 0x0000000d9c0d7221 */ /* 0x010fe20000010000 */
[C---:B--2---:R-:W-:Y:S01]  /*aaf0*/  F2FP.BF16.F32.PACK_AB R206, R157.reuse, R156 ;  /* 0x0000009c9dce723e */ /* 0x044fe200000010ff */
[----:B------:R-:W-:Y:S01]  /*ab00*/  MUFU.EX2 R161, R161 ;  /* 0x000000a100a17308 */ /* 0x000fe20000000800 */
[----:B------:R-:W-:Y:S01]  /*ab10*/  FMNMX.FTZ R152, R194, R152, !PT ;  /* 0x00000098c2987209 */ /* 0x000fe20007810000 */
[----:B------:R-:W-:-:S03]  /*ab20*/  FADD.FTZ R13, R157, R13 ;  /* 0x0000000d9d0d7221 */ /* 0x000fc60000010000 */
[----:B------:R-:W-:-:S03]  /*ab30*/  FMNMX.FTZ R152, R195, R152, !PT ;  /* 0x00000098c3987209 */ /* 0x000fc60007810000 */
[----:B------:R-:W-:Y:S01]  /*ab40*/  MUFU.EX2 R164, R164 ;  /* 0x000000a400a47308 */ /* 0x000fe20000000800 */
[----:B------:R-:W-:-:S04]  /*ab50*/  FMNMX.FTZ R152, R198, R152, !PT ;  /* 0x00000098c6987209 */ /* 0x000fc80007810000 */
[----:B------:R-:W-:-:S03]  /*ab60*/  FMNMX.FTZ R153, R199, R152, !PT ;  /* 0x00000098c7997209 */ /* 0x000fc60007810000 */
[----:B------:R-:W2:Y:S02]  /*ab70*/  MUFU.EX2 R152, R160 ;  /* 0x000000a000987308 */ /* 0x000ea40000000800 */
[----:B------:R-:W3:Y:S06]  /*ab80*/  SHFL.BFLY PT, R156, R153, 0x2, 0x1f ;  /* 0x0c401f00999c7f89 */ /* 0x000eec00000e0000 */
[----:B------:R-:W-:Y:S08]  /*ab90*/  MUFU.EX2 R160, R176 ;  /* 0x000000b000a07308 */ /* 0x000ff00000000800 */
[----:B------:R-:W4:Y:S01]  /*aba0*/  MUFU.EX2 R165, R165 ;  /* 0x000000a500a57308 */ /* 0x000f220000000800 */
[----:B--2---:R-:W-:Y:S01]  /*abb0*/  FADD.FTZ R13, R152, R13 ;  /* 0x0000000d980d7221 */ /* 0x004fe20000010000 */
[----:B------:R-:W-:-:S03]  /*abc0*/  F2FP.BF16.F32.PACK_AB R152, R161, R152 ;  /* 0x00000098a198723e */ /* 0x000fc600000010ff */
[----:B------:R-:W-:-:S03]  /*abd0*/  FADD.FTZ R13, R161, R13 ;  /* 0x0000000da10d7221 */ /* 0x000fc60000010000 */
[----:B------:R-:W-:Y:S01]  /*abe0*/  MUFU.EX2 R169, R169 ;  /* 0x000000a900a97308 */ /* 0x000fe20000000800 */
[----:B------:R-:W-:Y:S01]  /*abf0*/  FADD.FTZ R13, R164, R13 ;  /* 0x0000000da40d7221 */ /* 0x000fe20000010000 */
[----:B---3--:R-:W-:-:S05]  /*ac00*/  FMNMX.FTZ R153, R153, R156, !PT ;  /* 0x0000009c99997209 */ /* 0x008fca0007810000 */
[----:B------:R-:W2:Y:S01]  /*ac10*/  SHFL.BFLY PT, R157, R153, 0x1, 0x1f ;  /* 0x0c201f00999d7f89 */ /* 0x000ea200000e0000 */
[----:B------:R-:W3:Y:S01]  /*ac20*/  MUFU.EX2 R156, R168 ;  /* 0x000000a8009c7308 */ /* 0x000ee20000000800 */
[----:B----4-:R-:W-:-:S07]  /*ac30*/  FADD.FTZ R13, R165, R13 ;  /* 0x0000000da50d7221 */ /* 0x010fce0000010000 */
[----:B------:R-:W4:Y:S08]  /*ac40*/  MUFU.EX2 R172, R172 ;  /* 0x000000ac00ac7308 */ /* 0x000f300000000800 */
[----:B------:R-:W-:Y:S01]  /*ac50*/  MUFU.EX2 R173, R173 ;  /* 0x000000ad00ad7308 */ /* 0x000fe20000000800 */
[----:B---3--:R-:W-:Y:S01]  /*ac60*/  FADD.FTZ R13, R156, R13 ;  /* 0x0000000d9c0d7221 */ /* 0x008fe20000010000 */
[----:B------:R-:W-:-:S03]  /*ac70*/  F2FP.BF16.F32.PACK_AB R156, R169, R156 ;  /* 0x0000009ca99c723e */ /* 0x000fc600000010ff */
[----:B------:R-:W-:Y:S01]  /*ac80*/  FADD.FTZ R13, R169, R13 ;  /* 0x0000000da90d7221 */ /* 0x000fe20000010000 */
[----:B--2---:R-:W-:Y:S02]  /*ac90*/  FMNMX.FTZ R176, R153, R157, !PT ;  /* 0x0000009d99b07209 */ /* 0x004fe40007810000 */
[----:B------:R2:W-:Y:S01]  /*aca0*/  MUFU.EX2 R168, R192 ;  /* 0x000000c000a87308 */ /* 0x0005e20000000800 */
[----:B----4-:R-:W-:Y:S02]  /*acb0*/  FADD.FTZ R13, R172, R13 ;  /* 0x0000000dac0d7221 */ /* 0x010fe40000010000 */
[C---:B------:R-:W-:Y:S01]  /*acc0*/  FADD.FTZ R153, -R176.reuse, R205 ;  /* 0x000000cdb0997221 */ /* 0x040fe20000010100 */
[----:B------:R-:W-:-:S03]  /*acd0*/  FMUL.FTZ R226, R176, R3 ;  /* 0x00000003b0e27220 */ /* 0x000fc60000410000 */
[-C--:B------:R-:W-:Y:S01]  /*ace0*/  FMUL.FTZ R153, R153, R3.reuse ;  /* 0x0000000399997220 */ /* 0x080fe20000410000 */
        /* <DEDUP_REMOVED lines=8> */
[-CC-:B--2---:R-:W-:Y:S01]  /*ad70*/  FFMA.FTZ R192, R175, R3.reuse, -R226.reuse ;  /* 0x00000003afc07223 */ /* 0x184fe200000108e2 */
[-CC-:B------:R-:W-:Y:S01]  /*ad80*/  FFMA.FTZ R166, R166, R3.reuse, -R226.reuse ;  /* 0x00000003a6a67223 */ /* 0x180fe200000108e2 */
[----:B------:R-:W2:Y:S01]  /*ad90*/  S2R R175, SR_TID.X ;  /* 0x0000000000af7919 */ /* 0x000ea20000002100 */
[-CC-:B------:R-:W-:Y:S01]  /*ada0*/  FFMA.FTZ R167, R167, R3.reuse, -R226.reuse ;  /* 0x00000003a7a77223 */ /* 0x180fe200000108e2 */
[----:B------:R-:W3:Y:S01]  /*adb0*/  MUFU.EX2 R153, R153 ;  /* 0x0000009900997308 */ /* 0x000ee20000000800 */
        /* <DEDUP_REMOVED lines=14> */
[----:B------:R-:W-:Y:S01]  /*aea0*/  FFMA.FTZ R199, R199, R3, -R226 ;  /* 0x00000003c7c77223 */ /* 0x000fe200000108e2 */
[----:B------:R5:W0:Y:S01]  /*aeb0*/  MUFU.EX2 R207, R158 ;  /* 0x0000009e00cf7308 */ /* 0x000a220000000800 */
[----:B---3--:R-:W-:Y:S01]  /*aec0*/  FFMA.FTZ R14, R153, R14, R205 ;  /* 0x0000000e990e7223 */ /* 0x008fe200000100cd */
[----:B------:R-:W-:Y:S01]  /*aed0*/  FADD.FTZ R13, R173, R13 ;  /* 0x0000000dad0d7221 */ /* 0x000fe20000010000 */
[----:B------:R-:W-:-:S02]  /*aee0*/  @!P1 VIADD R154, R21, 0x22840 ;  /* 0x00022840159a9836 */ /* 0x000fc40000000000 */
[-C--:B------:R-:W-:Y:S01]  /*aef0*/  FMUL.FTZ R26, R26, R153.reuse ;  /* 0x000000991a1a7220 */ /* 0x080fe20000410000 */
[-C--:B------:R-:W-:Y:S01]  /*af00*/  FMUL.FTZ R27, R27, R153.reuse ;  /* 0x000000991b1b7220 */ /* 0x080fe20000410000 */
[----:B------:R-:W-:Y:S01]  /*af10*/  FADD.FTZ R13, R160, R13 ;  /* 0x0000000da00d7221 */ /* 0x000fe20000010000 */
[-C--:B------:R-:W-:Y:S01]  /*af20*/  FMUL.FTZ R30, R30, R153.reuse ;  /* 0x000000991e1e7220 */ /* 0x080fe20000410000 */
[----:B------:R-:W3:Y:S01]  /*af30*/  MUFU.EX2 R159, R159 ;  /* 0x0000009f009f7308 */ /* 0x000ee20000000800 */
[----:B----4-:R-:W-:Y:S01]  /*af40*/  FADD.FTZ R14, R155, R14 ;  /* 0x0000000e9b0e7221 */ /* 0x010fe20000010000 */
[----:B------:R-:W-:Y:S01]  /*af50*/  @!P1 PRMT R154, RZ, 0x654, R154 ;  /* 0x00000654ff9a9816 */ /* 0x000fe2000000009a */
[-C--:B------:R-:W-:Y:S01]  /*af60*/  FMUL.FTZ R31, R31, R153.reuse ;  /* 0x000000991f1f7220 */ /* 0x080fe20000410000 */
[----:B-----5:R-:W-:Y:S01]  /*af70*/  F2FP.BF16.F32.PACK_AB R158, R173, R172 ;  /* 0x000000acad9e723e */ /* 0x020fe200000010ff */
[-C--:B------:R-:W-:Y:S01]  /*af80*/  FMUL.FTZ R34, R34, R153.reuse ;  /* 0x0000009922227220 */ /* 0x080fe20000410000 */
[----:B--2---:R-:W-:Y:S01]  /*af90*/  SHF.R.U32.HI R175, RZ, 0x7, R175 ;  /* 0x00000007ffaf7819 */ /* 0x004fe200000116af */
[-C--:B------:R-:W-:Y:S01]  /*afa0*/  FMUL.FTZ R35, R35, R153.reuse ;  /* 0x0000009923237220 */ /* 0x080fe20000410000 */
[----:B------:R-:W-:Y:S01]  /*afb0*/  MUFU.EX2 R170, R197 ;  /* 0x000000c500aa7308 */ /* 0x000fe20000000800 */
[----:B0-----:R-:W-:Y:S01]  /*afc0*/  FADD.FTZ R14, R207, R14 ;  /* 0x0000000ecf0e7221 */ /* 0x001fe20000010000 */
[----:B------:R-:W-:Y:S01]  /*afd0*/  IADD3 R175, -R175, 0xb, RZ ;  /* 0x0000000bafaf7810 */ /* 0x000fe20007ffe1ff */
[-C--:B------:R-:W-:Y:S01]  /*afe0*/  FMUL.FTZ R38, R38, R153.reuse ;  /* 0x0000009926267220 */ /* 0x080fe20000410000 */
[-C--:B------:R-:W-:Y:S01]  /*aff0*/  FMUL.FTZ R39, R39, R153.reuse ;  /* 0x0000009927277220 */ /* 0x080fe20000410000 */
[-C--:B------:R-:W-:Y:S01]  /*b000*/  FMUL.FTZ R42, R42, R153.reuse ;  /* 0x000000992a2a7220 */ /* 0x080fe20000410000 */
[-C--:B------:R-:W-:Y:S01]  /*b010*/  FMUL.FTZ R43, R43, R153.reuse ;  /* 0x000000992b2b7220 */ /* 0x080fe20000410000 */
[----:B------:R0:W-:Y:S06]  /*b020*/  BAR.ARV R175, 0x100 ;  /* 0x000400af0000751d */ /* 0x0001ec0000002000 */
[----:B------:R-:W2:Y:S01]  /*b030*/  MUFU.EX2 R197, R162 ;  /* 0x000000a200c57308 */ /* 0x000ea20000000800 */
[----:B---3--:R-:W-:Y:S01]  /*b040*/  FADD.FTZ R14, R159, R14 ;  /* 0x0000000e9f0e7221 */ /* 0x008fe20000010000 */
[----:B------:R3:W-:Y:S01]  /*b050*/  @!P1 SYNCS.ARRIVE.TRANS64.RED.A1T0 RZ, [R154+URZ], RZ ;  /* 0x000000ff9aff99a7 */ /* 0x0007e2000810043f */
[-C--:B------:R-:W-:Y:S01]  /*b060*/  FMUL.FTZ R46, R46, R153.reuse ;  /* 0x000000992e2e7220 */ /* 0x080fe20000410000 */
[-C--:B------:R-:W-:Y:S01]  /*b070*/  FMUL.FTZ R47, R47, R153.reuse ;  /* 0x000000992f2f7220 */ /* 0x080fe20000410000 */
[-C--:B------:R-:W-:Y:S01]  /*b080*/  FMUL.FTZ R50, R50, R153.reuse ;  /* 0x0000009932327220 */ /* 0x080fe20000410000 */
[-C--:B------:R-:W-:Y:S01]  /*b090*/  FMUL.FTZ R51, R51, R153.reuse ;  /* 0x0000009933337220 */ /* 0x080fe20000410000 */
[-C--:B------:R-:W-:Y:S01]  /*b0a0*/  FMUL.FTZ R54, R54, R153.reuse ;  /* 0x0000009936367220 */ /* 0x080fe20000410000 */
[----:B------:R-:W4:Y:S01]  /*b0b0*/  MUFU.EX2 R163, R163 ;  /* 0x000000a300a37308 */ /* 0x000f220000000800 */
[-C--:B------:R-:W-:Y:S01]  /*b0c0*/  FMUL.FTZ R55, R55, R153.reuse ;  /* 0x0000009937377220 */ /* 0x080fe20000410000 */
[----:B---3--:R-:W-:Y:S01]  /*b0d0*/  F2FP.BF16.F32.PACK_AB R154, R165, R164 ;  /* 0x000000a4a59a723e */ /* 0x008fe200000010ff */
[-C--:B------:R-:W-:Y:S01]  /*b0e0*/  FMUL.FTZ R58, R58, R153.reuse ;  /* 0x000000993a3a7220 */ /* 0x080fe20000410000 */
[-C--:B------:R-:W-:Y:S01]  /*b0f0*/  FMUL.FTZ R59, R59, R153.reuse ;  /* 0x000000993b3b7220 */ /* 0x080fe20000410000 */
[-C--:B------:R-:W-:Y:S01]  /*b100*/  FMUL.FTZ R62, R62, R153.reuse ;  /* 0x000000993e3e7220 */ /* 0x080fe20000410000 */
[-C--:B------:R-:W-:Y:S01]  /*b110*/  FMUL.FTZ R63, R63, R153.reuse ;  /* 0x000000993f3f7220 */ /* 0x080fe20000410000 */
[-C--:B------:R-:W-:Y:S01]  /*b120*/  FMUL.FTZ R66, R66, R153.reuse ;  /* 0x0000009942427220 */ /* 0x080fe20000410000 */
[----:B------:R-:W3:Y:S01]  /*b130*/  MUFU.EX2 R177, R177 ;  /* 0x000000b100b17308 */ /* 0x000ee20000000800 */
        /* <DEDUP_REMOVED lines=8> */
[----:B----4-:R-:W-:Y:S01]  /*b1c0*/  FADD.FTZ R169, R163, R14 ;  /* 0x0000000ea3a97221 */ /* 0x010fe20000010000 */
[-C--:B------:R-:W-:Y:S01]  /*b1d0*/  FMUL.FTZ R79, R79, R153.reuse ;  /* 0x000000994f4f7220 */ /* 0x080fe20000410000 */
[-C--:B------:R-:W-:Y:S01]  /*b1e0*/  FMUL.FTZ R82, R82, R153.reuse ;  /* 0x0000009952527220 */ /* 0x080fe20000410000 */
[-C--:B------:R-:W-:Y:S01]  /*b1f0*/  FMUL.FTZ R83, R83, R153.reuse ;  /* 0x0000009953537220 */ /* 0x080fe20000410000 */
[-C--:B------:R-:W-:Y:S01]  /*b200*/  FMUL.FTZ R86, R86, R153.reuse ;  /* 0x0000009956567220 */ /* 0x080fe20000410000 */
[-C--:B------:R-:W-:Y:S01]  /*b210*/  FMUL.FTZ R87, R87, R153.reuse ;  /* 0x0000009957577220 */ /* 0x080fe20000410000 */
[-C--:B------:R-:W-:Y:S01]  /*b220*/  FMUL.FTZ R90, R90, R153.reuse ;  /* 0x000000995a5a7220 */ /* 0x080fe20000410000 */
[----:B------:R-:W4:Y:S01]  /*b230*/  MUFU.EX2 R180, R180 ;  /* 0x000000b400b47308 */ /* 0x000f220000000800 */
        /* <DEDUP_REMOVED lines=41> */
[----:B------:R-:W-:Y:S01]  /*b4d0*/  FMUL.FTZ R151, R151, R153 ;  /* 0x0000009997977220 */ /* 0x000fe20000410000 */
[----:B------:R-:W-:-:S02]  /*b4e0*/  F2FP.BF16.F32.PACK_AB R207, R159, R207 ;  /* 0x000000cf9fcf723e */ /* 0x000fc400000010ff */
[----:B------:R-:W-:Y:S02]  /*b4f0*/  F2FP.BF16.F32.PACK_AB R205, R155, R205 ;  /* 0x000000cd9bcd723e */ /* 0x000fe400000010ff */
[----:B------:R-:W-:Y:S01]  /*b500*/  F2FP.BF16.F32.PACK_AB R155, R167, R226 ;  /* 0x000000e2a79b723e */ /* 0x000fe200000010ff */
[----:B------:R-:W4:Y:S01]  /*b510*/  MUFU.EX2 R185, R185 ;  /* 0x000000b900b97308 */ /* 0x000f220000000800 */
[----:B---3--:R-:W-:Y:S01]  /*b520*/  FADD.FTZ R13, R184, R13 ;  /* 0x0000000db80d7221 */ /* 0x008fe20000010000 */
[----:B------:R-:W-:Y:S02]  /*b530*/  F2FP.BF16.F32.PACK_AB R160, R177, R160 ;  /* 0x000000a0b1a0723e */ /* 0x000fe400000010ff */
[----:B------:R-:W-:-:S04]  /*b540*/  F2FP.BF16.F32.PACK_AB R162, R181, R180 ;  /* 0x000000b4b5a2723e */ /* 0x000fc800000010ff */
[----:B------:R-:W3:Y:S01]  /*b550*/  MUFU.EX2 R174, R174 ;  /* 0x000000ae00ae7308 */ /* 0x000ee20000000800 */
[C---:B--2---:R-:W-:Y:S01]  /*b560*/  FADD.FTZ R169, R171.reuse, R14 ;  /* 0x0000000eaba97221 */ /* 0x044fe20000010000 */
[----:B------:R-:W-:-:S06]  /*b570*/  F2FP.BF16.F32.PACK_AB R157, R171, R157 ;  /* 0x0000009dab9d723e */ /* 0x000fcc00000010ff */
[----:B------:R-:W2:Y:S01]  /*b580*/  MUFU.EX2 R188, R188 ;  /* 0x000000bc00bc7308 */ /* 0x000ea20000000800 */
[C---:B----4-:R-:W-:Y:S01]  /*b590*/  FADD.FTZ R13, R185.reuse, R13 ;  /* 0x0000000db90d7221 */ /* 0x050fe20000010000 */
[----:B------:R-:W-:-:S06]  /*b5a0*/  F2FP.BF16.F32.PACK_AB R164, R185, R184 ;  /* 0x000000b8b9a4723e */ /* 0x000fcc00000010ff */
[----:B------:R-:W4:Y:S01]  /*b5b0*/  MUFU.EX2 R192, R192 ;  /* 0x000000c000c07308 */ /* 0x000f220000000800 */
[----:B---3--:R-:W-:-:S07]  /*b5c0*/  FADD.FTZ R169, R174, R169 ;  /* 0x000000a9aea97221 */ /* 0x008fce0000010000 */
[----:B------:R-:W3:Y:S01]  /*b5d0*/  MUFU.EX2 R189, R189 ;  /* 0x000000bd00bd7308 */ /* 0x000ee20000000800 */
[----:B--2---:R-:W-:-:S07]  /*b5e0*/  FADD.FTZ R13, R188, R13 ;  /* 0x0000000dbc0d7221 */ /* 0x004fce0000010000 */
[----:B------:R-:W2:Y:S01]  /*b5f0*/  MUFU.EX2 R161, R178 ;  /* 0x000000b200a17308 */ /* 0x000ea20000000800 */
[----:B----4-:R-:W-:-:S07]  /*b600*/  FADD.FTZ R14, R192, R169 ;  /* 0x000000a9c00e7221 */ /* 0x010fce0000010000 */
[----:B------:R-:W4:Y:S01]  /*b610*/  MUFU.EX2 R179, R179 ;  /* 0x000000b300b37308 */ /* 0x000f220000000800 */
[C---:B---3--:R-:W-:Y:S01]  /*b620*/  FADD.FTZ R13, R189.reuse, R13 ;  /* 0x0000000dbd0d7221 */ /* 0x048fe20000010000 */
[----:B------:R-:W-:-:S03]  /*b630*/  F2FP.BF16.F32.PACK_AB R166, R189, R188 ;  /* 0x000000bcbda6723e */ /* 0x000fc600000010ff */
[----:B------:R-:W-:-:S03]  /*b640*/  FADD.FTZ R172, R168, R13 ;  /* 0x0000000da8ac7221 */ /* 0x000fc60000010000 */
[----:B------:R-:W3:Y:S01]  /*b650*/  MUFU.EX2 R193, R193 ;  /* 0x000000c100c17308 */ /* 0x000ee20000000800 */
[----:B--2---:R-:W-:-:S07]  /*b660*/  FADD.FTZ R14, R161, R14 ;  /* 0x0000000ea10e7221 */ /* 0x004fce0000010000 */
[----:B------:R-:W2:Y:S01]  /*b670*/  MUFU.EX2 R182, R182 ;  /* 0x000000b600b67308 */ /* 0x000ea20000000800 */
[C---:B----4-:R-:W-:Y:S01]  /*b680*/  FADD.FTZ R153, R179.reuse, R14 ;  /* 0x0000000eb3997221 */ /* 0x050fe20000010000 */
[----:B------:R-:W-:-:S06]  /*b690*/  F2FP.BF16.F32.PACK_AB R161, R179, R161 ;  /* 0x000000a1b3a1723e */ /* 0x000fcc00000010ff */
[----:B------:R-:W4:Y:S01]  /*b6a0*/  MUFU.EX2 R183, R183 ;  /* 0x000000b700b77308 */ /* 0x000f220000000800 */
[C---:B---3--:R-:W-:Y:S01]  /*b6b0*/  FADD.FTZ R13, R193.reuse, R172 ;  /* 0x000000acc10d7221 */ /* 0x048fe20000010000 */
[----:B------:R-:W-:-:S06]  /*b6c0*/  F2FP.BF16.F32.PACK_AB R168, R193, R168 ;  /* 0x000000a8c1a8723e */ /* 0x000fcc00000010ff */
[----:B------:R-:W3:Y:S01]  /*b6d0*/  MUFU.EX2 R165, R186 ;  /* 0x000000ba00a57308 */ /* 0x000ee20000000800 */
[----:B--2---:R-:W-:Y:S01]  /*b6e0*/  FADD.FTZ R172, R182, R153 ;  /* 0x00000099b6ac7221 */ /* 0x004fe20000010000 */
[----:B------:R-:W-:-:S06]  /*b6f0*/  F2FP.BF16.F32.PACK_AB R153, R163, R197 ;  /* 0x000000c5a399723e */ /* 0x000fcc00000010ff */
[----:B------:R-:W2:Y:S01]  /*b700*/  MUFU.EX2 R187, R187 ;  /* 0x000000bb00bb7308 */ /* 0x000ea20000000800 */
[----:B----4-:R-:W-:-:S07]  /*b710*/  FADD.FTZ R172, R183, R172 ;  /* 0x000000acb7ac7221 */ /* 0x010fce0000010000 */
[----:B------:R-:W4:Y:S01]  /*b720*/  MUFU.EX2 R190, R190 ;  /* 0x000000be00be7308 */ /* 0x000f220000000800 */
[----:B---3--:R-:W-:-:S07]  /*b730*/  FADD.FTZ R172, R165, R172 ;  /* 0x000000aca5ac7221 */ /* 0x008fce0000010000 */
[----:B------:R-:W3:Y:S01]  /*b740*/  MUFU.EX2 R191, R191 ;  /* 0x000000bf00bf7308 */ /* 0x000ee20000000800 */
[C---:B--2---:R-:W-:Y:S01]  /*b750*/  FADD.FTZ R159, R187.reuse, R172 ;  /* 0x000000acbb9f7221 */ /* 0x044fe20000010000 */
[----:B------:R-:W-:-:S06]  /*b760*/  F2FP.BF16.F32.PACK_AB R165, R187, R165 ;  /* 0x000000a5bba5723e */ /* 0x000fcc00000010ff */
[----:B------:R-:W2:Y:S01]  /*b770*/  MUFU.EX2 R169, R194 ;  /* 0x000000c200a97308 */ /* 0x000ea20000000800 */
[----:B----4-:R-:W-:Y:S01]  /*b780*/  FADD.FTZ R172, R190, R159 ;  /* 0x0000009fbeac7221 */ /* 0x010fe20000010000 */
[----:B------:R-:W-:-:S06]  /*b790*/  F2FP.BF16.F32.PACK_AB R159, R192, R174 ;  /* 0x000000aec09f723e */ /* 0x000fcc00000010ff */
[----:B------:R-:W4:Y:S01]  /*b7a0*/  MUFU.EX2 R14, R195 ;  /* 0x000000c3000e7308 */ /* 0x000f220000000800 */
[----:B---3--:R-:W-:-:S07]  /*b7b0*/  FADD.FTZ R172, R191, R172 ;  /* 0x000000acbfac7221 */ /* 0x008fce0000010000 */
[----:B------:R-:W3:Y:S01]  /*b7c0*/  MUFU.EX2 R196, R196 ;  /* 0x000000c400c47308 */ /* 0x000ee20000000800 */
[----:B--2---:R-:W-:-:S07]  /*b7d0*/  FADD.FTZ R163, R169, R172 ;  /* 0x000000aca9a37221 */ /* 0x004fce0000010000 */
[----:B------:R-:W2:Y:S01]  /*b7e0*/  MUFU.EX2 R198, R198 ;  /* 0x000000c600c67308 */ /* 0x000ea20000000800 */
[C---:B----4-:R-:W-:Y:S01]  /*b7f0*/  FADD.FTZ R167, R14.reuse, R163 ;  /* 0x000000a30ea77221 */ /* 0x050fe20000010000 */
[----:B------:R-:W-:Y:S02]  /*b800*/  F2FP.BF16.F32.PACK_AB R169, R14, R169 ;  /* 0x000000a90ea9723e */ /* 0x000fe400000010ff */
[----:B------:R-:W-:-:S04]  /*b810*/  F2FP.BF16.F32.PACK_AB R163, R183, R182 ;  /* 0x000000b6b7a3723e */ /* 0x000fc800000010ff */
[----:B------:R-:W4:Y:S01]  /*b820*/  MUFU.EX2 R199, R199 ;  /* 0x000000c700c77308 */ /* 0x000f220000000800 */
[----:B---3--:R-:W-:-:S04]  /*b830*/  FADD.FTZ R13, R196, R13 ;  /* 0x0000000dc40d7221 */ /* 0x008fc80000010000 */
[C---:B------:R-:W-:Y:S01]  /*b840*/  FADD.FTZ R13, R170.reuse, R13 ;  /* 0x0000000daa0d7221 */ /* 0x040fe20000010000 */
[----:B------:R-:W-:Y:S01]  /*b850*/  F2FP.BF16.F32.PACK_AB R170, R170, R196 ;  /* 0x000000c4aaaa723e */ /* 0x000fe200000010ff */
[----:B--2---:R-:W-:Y:S01]  /*b860*/  FADD.FTZ R172, R198, R167 ;  /* 0x000000a7c6ac7221 */ /* 0x004fe20000010000 */
[----:B------:R-:W-:-:S03]  /*b870*/  F2FP.BF16.F32.PACK_AB R167, R191, R190 ;  /* 0x000000bebfa7723e */ /* 0x000fc600000010ff */
[C---:B----4-:R-:W-:Y:S01]  /*b880*/  FADD.FTZ R14, R199.reuse, R172 ;  /* 0x000000acc70e7221 */ /* 0x050fe20000010000 */
[----:B------:R-:W-:Y:S01]  /*b890*/  F2FP.BF16.F32.PACK_AB R171, R199, R198 ;  /* 0x000000c6c7ab723e */ /* 0x000fe200000010ff */
[----:B0-----:R-:W-:Y:S06]  /*b8a0*/  @!P0 BRA `(.L_x_723) ;  /* 0x0000000000048947 */ /* 0x001fec0003800000 */
[----:B------:R-:W-:Y:S01]  /*b8b0*/  BPT.TRAP 0x1 ;  /* 0x000000040000795c */ /* 0x000fe20000300000 */
.L_x_723:
[----:B------:R0:W2:Y:S01]  /*b8c0*/  SYNCS.PHASECHK.TRANS64.TRYWAIT P3, [R21+URZ+0x22850], R217 ;  /* 0x022850d9150075a7 */ /* 0x0000a2000806017f */
[----:B------:R-:W-:Y:S05]  /*b8d0*/  @!P0 BRA `(.L_x_724) ;  /* 0x0000000000048947 */ /* 0x000fea0003800000 */
[----:B------:R-:W-:Y:S01]  /*b8e0*/  BPT.TRAP 0x1 ;  /* 0x000000040000795c */ /* 0x000fe20000300000 */
.L_x_724:
[----:B------:R-:W-:Y:S04]  /*b8f0*/  BSSY B0, `(.L_x_725) ;  /* 0x0000004000007945 */ /* 0x000fe80003800000 */
[----:B--2---:R-:W-:Y:S05]  /*b900*/  @P3 BRA `(.L_x_726) ;  /* 0x0000000000083947 */ /* 0x004fea0003800000 */
[----:B------:R-:W2:Y:S02]  /*b910*/  SYNCS.PHASECHK.TRANS64.TRYWAIT P3, [R21+URZ+0x22850], R217 ;  /* 0x022850d9150075a7 */ /* 0x000ea4000806017f */
[----:B--2---:R-:W-:Y:S05]  /*b920*/  @!P3 BRA `(.L_x_727) ;  /* 0x000000b400fcb947 */ /* 0x004fea0003800000 */
.L_x_726:
[----:B------:R-:W-:Y:S05]  /*b930*/  BSYNC B0 ;  /* 0x0000000000007941 */ /* 0x000fea0003800000 */
.L_x_725:
[----:B------:R-:W3:Y:S01]  /*b940*/  S2R R174, SR_TID.X ;  /* 0x0000000000ae7919 */ /* 0x000ee20000002100 */
[----:B------:R-:W-:Y:S01]  /*b950*/  IMAD.MOV.U32 R173, RZ, RZ, 0x40000040 ;  /* 0x40000040ffad7424 */ /* 0x000fe200078e00ff */
[----:B------:R-:W-:Y:S05]  /*b960*/  WARPSYNC.ALL ;  /* 0x0000000000007948 */ /* 0x000fea0003800000 */
[----:B------:R-:W-:Y:S01]  /*b970*/  R2UR UR7, R173 ;  /* 0x00000000ad0772ca */ /* 0x000fe200000e0000 */
[----:B------:R-:W-:Y:S02]  /*b980*/  IMAD R172, R200, 0xc00, R15 ;  /* 0x00000c00c8ac7824 */ /* 0x000fe400078e020f */
[----:B------:R-:W-:-:S02]  /*b990*/  IMAD.MOV.U32 R179, RZ, RZ, 0x40000040 ;  /* 0x40000040ffb37424 */ /* 0x000fc400078e00ff */
[C---:B------:R-:W-:Y:S01]  /*b9a0*/  VIADD R178, R172.reuse, 0x80 ;  /* 0x00000080acb27836 */ /* 0x040fe20000000000 */
[----:B------:R-:W-:Y:S01]  /*b9b0*/  R2UR UR6, R172 ;  /* 0x00000000ac0672ca */ /* 0x000fe200000e0000 */
[----:B012---:R-:W-:-:S05]  /*b9c0*/  @!P1 VIADD R21, R21, 0x22860 ;  /* 0x0002286015159836 */ /* 0x007fca0000000000 */
[----:B------:R-:W-:Y:S02]  /*b9d0*/  @!P1 PRMT R21, RZ, 0x654, R21 ;  /* 0x00000654ff159816 */ /* 0x000fe40000000015 */
[----:B---3--:R-:W-:-:S05]  /*b9e0*/  SHF.R.U32.HI R174, RZ, 0x7, R174 ;  /* 0x00000007ffae7819 */ /* 0x008fca00000116ae */
[----:B------:R-:W-:-:S05]  /*b9f0*/  VIADD R173, R174, 0x8 ;  /* 0x00000008aead7836 */ /* 0x000fca0000000000 */
[----:B------:R0:W-:Y:S02]  /*ba00*/  BAR.SYNC.DEFER_BLOCKING R173, 0x100 ;  /* 0x000400ad0000751d */ /* 0x0001e40000010000 */
[----:B0-----:R-:W-:-:S04]  /*ba10*/  IMAD.MOV.U32 R173, RZ, RZ, 0x40000040 ;  /* 0x40000040ffad7424 */ /* 0x001fc800078e00ff */
[----:B------:R-:W-:-:S06]  /*ba20*/  WARPGROUP.ARRIVE ;  /* 0x00000000000079c5 */ /* 0x000fcc0000000000 */
[----:B------:R-:W-:Y:S01]  /*ba30*/  HGMMA.64x256x16.F32.BF16 R24, R204, gdesc[UR4].tnspB, R24, gsb0 ;  /* 0x43e00004cc187df0 */ /* 0x000fe20008001818 */
[----:B------:R-:W-:Y:S02]  /*ba40*/  R2UR UR6, R178 ;  /* 0x00000000b20672ca */ /* 0x000fe400000e0000 */
[----:B------:R-:W-:Y:S01]  /*ba50*/  R2UR UR7, R179 ;  /* 0x00000000b30772ca */ /* 0x000fe200000e0000 */
[----:B------:R-:W-:Y:S02]  /*ba60*/  WARPGROUP.DEPBAR.LE gsb0, 0x0 ;  /* 0x00008000000079c5 */ /* 0x000fe40000010000 */
[----:B------:R-:W-:Y:S01]  /*ba70*/  WARPGROUP.ARRIVE ;  /* 0x00000000000079c5 */ /* 0x000fe20000000000 */
[----:B------:R-:W-:Y:S02]  /*ba80*/  IMAD.MOV.U32 R205, RZ, RZ, R176 ;  /* 0x000000ffffcd7224 */ /* 0x000fe400078e00b0 */
[----:B------:R-:W-:-:S15]  /*ba90*/  IMAD.MOV.U32 R206, RZ, RZ, R12 ;  /* 0x000000ffffce7224 */ /* 0x000fde00078e000c */
[----:B------:R-:W-:-:S04]  /*baa0*/  NOP ;  /* 0x0000000000007918 */ /* 0x000fc80000000000 */
        /* <DEDUP_REMOVED lines=33> */
[----:B------:R-:W-:Y:S05]  /*bcc0*/  @P2 BRA `(.L_x_728) ;  /* 0xffffffe000582947 */ /* 0x000fea000383ffff */
.L_x_718:
[----:B------:R-:W-:Y:S05]  /*bcd0*/  WARPSYNC.ALL ;  /* 0x0000000000007948 */ /* 0x000fea0003800000 */
[----:B------:R-:W2:Y:S01]  /*bce0*/  SHFL.BFLY PT, R0, R13, 0x2, 0x1f ;  /* 0x0c401f000d007f89 */ /* 0x000ea200000e0000 */
[----:B------:R-:W-:Y:S01]  /*bcf0*/  VIADD R200, R200, 0x1 ;  /* 0x00000001c8c87836 */ /* 0x000fe20000000000 */
[----:B------:R3:W-:Y:S08]  /*bd00*/  BAR.ARV R175, 0x100 ;  /* 0x000400af0000751d */ /* 0x0007f00000002000 */
[----:B------:R-:W-:Y:S06]  /*bd10*/  BAR.ARV 0x8, 0x180 ;  /* 0x0206000000007b1d */ /* 0x000fec0000002000 */
[C---:B------:R-:W-:Y:S01]  /*bd20*/  ISETP.NE.AND P0, PT, R200.reuse, 0x2, PT ;  /* 0x00000002c800780c */ /* 0x040fe20003f05270 */
[----:B------:R-:W-:Y:S01]  /*bd30*/  IMAD.MOV.U32 R6, RZ, RZ, -0x800000 ;  /* 0xff800000ff067424 */ /* 0x000fe200078e00ff */
[----:B------:R-:W4:Y:S01]  /*bd40*/  SHFL.BFLY PT, R5, R14, 0x2, 0x1f ;  /* 0x0c401f000e057f89 */ /* 0x000f2200000e0000 */
[----:B------:R-:W-:Y:S01]  /*bd50*/  PLOP3.LUT P1, PT, PT, PT, PT, 0x8, 0x0 ;  /* 0x000000000000781c */ /* 0x000fe20003f2e170 */
[----:B------:R-:W-:Y:S01]  /*bd60*/  VIADD R223, R223, 0x1 ;  /* 0x00000001dfdf7836 */ /* 0x000fe20000000000 */
[----:B------:R-:W-:Y:S01]  /*bd70*/  SEL R200, R200, RZ, P0 ;  /* 0x000000ffc8c87207 */ /* 0x000fe20000000000 */
[----:B--2---:R-:W-:-:S05]  /*bd80*/  FADD.FTZ R0, R0, R13 ;  /* 0x0000000d00007221 */ /* 0x004fca0000010000 */
[----:B------:R-:W2:Y:S01]  /*bd90*/  SHFL.BFLY PT, R7, R0, 0x1, 0x1f ;  /* 0x0c201f0000077f89 */ /* 0x000ea200000e0000 */
[----:B----4-:R-:W-:Y:S01]  /*bda0*/  FADD.FTZ R4, R5, R14 ;  /* 0x0000000e05047221 */ /* 0x010fe20000010000 */
[----:B------:R-:W-:-:S04]  /*bdb0*/  IMAD.MOV.U32 R5, RZ, RZ, RZ ;  /* 0x000000ffff057224 */ /* 0x000fc800078e00ff */
[----:B------:R-:W4:Y:S01]  /*bdc0*/  SHFL.BFLY PT, R9, R4, 0x1, 0x1f ;  /* 0x0c201f0004097f89 */ /* 0x000f2200000e0000 */
[----:B--2---:R-:W-:Y:S01]  /*bdd0*/  FADD.FTZ R7, R0, R7 ;  /* 0x0000000700077221 */ /* 0x004fe20000010000 */
[----:B------:R-:W-:-:S04]  /*bde0*/  IMAD.MOV.U32 R0, RZ, RZ, RZ ;  /* 0x000000ffff007224 */ /* 0x000fc800078e00ff */
[----:B------:R-:W-:-:S13]  /*bdf0*/  FSETP.NE.FTZ.AND P2, PT, R7, RZ, PT ;  /* 0x000000ff0700720b */ /* 0x000fda0003f55000 */
[----:B------:R-:W2:Y:S01]  /*be00*/  @P2 MUFU.RCP R5, R7 ;  /* 0x0000000700052308 */ /* 0x000ea20000001000 */
[----:B------:R-:W-:Y:S01]  /*be10*/  @P2 FMUL.FTZ R18, R3, 0.69314718246459960938 ;  /* 0x3f31721803122820 */ /* 0x000fe20000410000 */
[----:B----4-:R-:W-:Y:S01]  /*be20*/  FADD.FTZ R8, R4, R9 ;  /* 0x0000000904087221 */ /* 0x010fe20000010000 */
[----:B------:R-:W-:-:S04]  /*be30*/  SEL R9, RZ, 0x1, P0 ;  /* 0x00000001ff097807 */ /* 0x000fc80000000000 */
[----:B------:R-:W-:Y:S01]  /*be40*/  FSETP.NE.FTZ.AND P3, PT, R8, RZ, PT ;  /* 0x000000ff0800720b */ /* 0x000fe20003f75000 */
[----:B01----:R-:W0:Y:S01]  /*be50*/  @P2 MUFU.LG2 R21, R7 ;  /* 0x0000000700152308 */ /* 0x003e220000000c00 */
[----:B------:R-:W-:Y:S01]  /*be60*/  LOP3.LUT R208, R208, R9, RZ, 0x3c, !PT ;  /* 0x00000009d0d07212 */ /* 0x000fe200078e3cff */
[-C--:B--2---:R-:W-:Y:S01]  /*be70*/  FMUL.FTZ R167, R88, R5.reuse ;  /* 0x0000000558a77220 */ /* 0x084fe20000410000 */
[-C--:B------:R-:W-:Y:S01]  /*be80*/  FMUL.FTZ R161, R64, R5.reuse ;  /* 0x0000000540a17220 */ /* 0x080fe20000410000 */
[----:B------:R-:W-:-:S08]  /*be90*/  FMUL.FTZ R160, R60, R5 ;  /* 0x000000053ca07220 */ /* 0x000fd00000410000 */
[----:B------:R-:W1:Y:S01]  /*bea0*/  @P3 MUFU.RCP R0, R8 ;  /* 0x0000000800003308 */ /* 0x000e620000001000 */
[----:B------:R-:W-:Y:S01]  /*beb0*/  @P3 FMUL.FTZ R20, R3, 0.69314718246459960938 ;  /* 0x3f31721803143820 */ /* 0x000fe20000410000 */
[-C--:B------:R-:W-:Y:S01]  /*bec0*/  FMUL.FTZ R159, R56, R5.reuse ;  /* 0x00000005389f7220 */ /* 0x080fe20000410000 */
[-C--:B------:R-:W-:Y:S01]  /*bed0*/  FMUL.FTZ R24, R24, R5.reuse ;  /* 0x0000000518187220 */ /* 0x080fe20000410000 */
[-C--:B------:R-:W-:Y:S01]  /*bee0*/  FMUL.FTZ R25, R25, R5.reuse ;  /* 0x0000000519197220 */ /* 0x080fe20000410000 */
[----:B0-----:R-:W-:Y:S01]  /*bef0*/  @P2 FMUL.FTZ R21, R21, 0.69314718246459960938 ;  /* 0x3f31721815152820 */ /* 0x001fe20000410000 */
        /* <DEDUP_REMOVED lines=11> */
[-C--:B-1----:R-:W-:Y:S01]  /*bfb0*/  FMUL.FTZ R64, R27, R0.reuse ;  /* 0x000000001b407220 */ /* 0x082fe20000410000 */
[-C--:B------:R-:W-:Y:S01]  /*bfc0*/  FMUL.FTZ R27, R30, R0.reuse ;  /* 0x000000001e1b7220 */ /* 0x080fe20000410000 */
[-C--:B------:R-:W-:Y:S01]  /*bfd0*/  FMUL.FTZ R30, R39, R0.reuse ;  /* 0x00000000271e7220 */ /* 0x080fe20000410000 */
[-C--:B------:R-:W-:Y:S01]  /*bfe0*/  FMUL.FTZ R60, R31, R0.reuse ;  /* 0x000000001f3c7220 */ /* 0x080fe20000410000 */
[-C--:B------:R-:W-:Y:S01]  /*bff0*/  FMUL.FTZ R48, R48, R5.reuse ;  /* 0x0000000530307220 */ /* 0x080fe20000410000 */
[-C--:B------:R-:W-:Y:S01]  /*c000*/  FMUL.FTZ R49, R49, R5.reuse ;  /* 0x0000000531317220 */ /* 0x080fe20000410000 */
[-C--:B------:R-:W-:Y:S01]  /*c010*/  FMUL.FTZ R52, R52, R5.reuse ;  /* 0x0000000534347220 */ /* 0x080fe20000410000 */
[-C--:B------:R-:W-:Y:S01]  /*c020*/  FMUL.FTZ R53, R53, R5.reuse ;  /* 0x0000000535357220 */ /* 0x080fe20000410000 */
[----:B0-----:R-:W-:Y:S01]  /*c030*/  @P3 FMUL.FTZ R39, R88, 0.69314718246459960938 ;  /* 0x3f31721858273820 */ /* 0x001fe20000410000 */
        /* <DEDUP_REMOVED lines=106> */
[----:B------:R-:W-:-:S07]  /*c6e0*/  @P3 FFMA.FTZ R5, R20, R176, R39 ;  /* 0x000000b014053223 */ /* 0x000fce0000010027 */
.L_x_677:
[----:B------:R-:W-:Y:S05]  /*c6f0*/  WARPSYNC.ALL ;  /* 0x0000000000007948 */ /* 0x000fea0003800000 */
[----:B------:R-:W0:Y:S08]  /*c700*/  S2UR UR5, SR_CgaCtaId ;  /* 0x00000000000579c3 */ /* 0x000e300000008800 */
[----:B------:R-:W-:Y:S06]  /*c710*/  BAR.SYNC.DEFER_BLOCKING 0x5, 0x180 ;  /* 0x0146000000007b1d */ /* 0x000fec0000010000 */
[----:B------:R-:W-:Y:S01]  /*c720*/  UMOV UR4, 0x400 ;  /* 0x0000040000047882 */ /* 0x000fe20000000000 */
[----:B------:R-:W-:Y:S01]  /*c730*/  BSSY B0, `(.L_x_729) ;  /* 0x00002d9000007945 */ /* 0x000fe20003800000 */
[----:B0-----:R-:W-:-:S06]  /*c740*/  ULEA UR4, UR5, UR4, 0x18 ;  /* 0x0000000405047291 */ /* 0x001fcc000f8ec03f */
[----:B------:R-:W-:-:S05]  /*c750*/  IMAD.U32 R18, RZ, RZ, UR4 ;  /* 0x00000004ff127e24 */ /* 0x000fca000f8e00ff */
[----:B------:R0:W1:Y:S01]  /*c760*/  LDS.128 R88, [R18+0x228d0] ;  /* 0x0228d00012587984 */ /* 0x0000620000000c00 */
[----:B------:R-:W-:Y:S06]  /*c770*/  BAR.ARV 0x4, 0x180 ;  /* 0x0106000000007b1d */ /* 0x000fec0000002000 */
[----:B------:R-:W-:Y:S05]  /*c780*/  @P1 BRA `(.L_x_730) ;  /* 0x0000001c00b41947 */ /* 0x000fea0003800000 */
[----:B------:R-:W2:Y:S01]  /*c790*/  LDL R12, [R1+0x4] ;  /* 0x00000400010c7983 */ /* 0x000ea20000100800 */
[----:B------:R-:W-:Y:S05]  /*c7a0*/  WARPSYNC.ALL ;  /* 0x0000000000007948 */ /* 0x000fea0003800000 */
[----:B------:R-:W3:Y:S01]  /*c7b0*/  S2R R39, SR_SWINHI ;  /* 0x0000000000277919 */ /* 0x000ee20000002f00 */
[----:B------:R-:W-:Y:S01]  /*c7c0*/  F2FP.BF16.F32.PACK_AB R24, R25, R24 ;  /* 0x000000181918723e */ /* 0x000fe200000010ff */
[----:B------:R-:W-:Y:S01]  /*c7d0*/  ULDC.64 UR4, c[0x0][0xc00] ;  /* 0x0003000000047ab9 */ /* 0x000fe20000000a00 */
[----:B------:R-:W-:Y:S02]  /*c7e0*/  F2FP.BF16.F32.PACK_AB R25, R64, R26 ;  /* 0x0000001a4019723e */ /* 0x000fe400000010ff */
[----:B------:R-:W-:-:S02]  /*c7f0*/  F2FP.BF16.F32.PACK_AB R32, R33, R32 ;  /* 0x000000202120723e */ /* 0x000fc400000010ff */
[----:B------:R-:W-:Y:S02]  /*c800*/  F2FP.BF16.F32.PACK_AB R26, R29, R28 ;  /* 0x0000001c1d1a723e */ /* 0x000fe400000010ff */
[----:B------:R-:W-:Y:S02]  /*c810*/  F2FP.BF16.F32.PACK_AB R27, R60, R27 ;  /* 0x0000001b3c1b723e */ /* 0x000fe400000010ff */
[----:B------:R-:W-:Y:S02]  /*c820*/  F2FP.BF16.F32.PACK_AB R33, R56, R34 ;  /* 0x000000223821723e */ /* 0x000fe400000010ff */
[----:B------:R-:W-:Y:S02]  /*c830*/  F2FP.BF16.F32.PACK_AB R40, R41, R40 ;  /* 0x000000282928723e */ /* 0x000fe400000010ff */
        /* <DEDUP_REMOVED lines=9> */
[----:B------:R-:W-:Y:S02]  /*c8d0*/  MOV R20, R18 ;  /* 0x0000001200147202 */ /* 0x000fe40000000f00 */
[----:B---3--:R-:W-:Y:S02]  /*c8e0*/  MOV R21, R39 ;  /* 0x0000002700157202 */ /* 0x008fe40000000f00 */
        /* <DEDUP_REMOVED lines=21> */
[----:B------:R-:W3:Y:S08]  /*ca40*/  LDC R0, c[0x0][0xbe8] ;  /* 0x0002fa00ff007b82 */ /* 0x000ef00000000800 */
[----:B------:R-:W-:Y:S01]  /*ca50*/  BAR.SYNC.DEFER_BLOCKING 0x1, 0x100 ;  /* 0x0044000000007b1d */ /* 0x000fe20000010000 */
[----:B--2---:R-:W-:-:S03]  /*ca60*/  IMAD.WIDE R142, R12, 0x2, R20 ;  /* 0x000000020c8e7825 */ /* 0x004fc600078e0214 */
[C---:B------:R-:W-:Y:S02]  /*ca70*/  IADD3 R12, P1, R142.reuse, 0x20, RZ ;  /* 0x000000208e0c7810 */ /* 0x040fe40007f3e0ff */
[C---:B-----5:R-:W-:Y:S02]  /*ca80*/  IADD3 R38, P2, R142.reuse, 0x40, RZ ;  /* 0x000000408e267810 */ /* 0x060fe40007f5e0ff */
        /* <DEDUP_REMOVED lines=8> */
[----:B-1----:R-:W-:Y:S02]  /*cb10*/  IADD3 R88, P4, R142, 0x4000, RZ ;  /* 0x000040008e587810 */ /* 0x002fe40007f9e0ff */
[----:B------:R-:W-:Y:S02]  /*cb20*/  SHF.R.U64 R181, R54, 0x3, RZ ;  /* 0x0000000336b57819 */ /* 0x000fe400000012ff */
[----:B------:R-:W-:Y:S01]  /*cb30*/  IADD3 R106, P5, R142, 0x4020, RZ ;  /* 0x000040208e6a7810 */ /* 0x000fe20007fbe0ff */
[--C-:B------:R-:W-:Y:S01]  /*cb40*/  IMAD.X R103, RZ, RZ, R143.reuse, P4 ;  /* 0x000000ffff677224 */ /* 0x100fe200020e068f */
[----:B------:R-:W-:Y:S02]  /*cb50*/  SHF.R.U64 R183, R94, 0x3, RZ ;  /* 0x000000035eb77819 */ /* 0x000fe400000012ff */
[----:B------:R-:W-:Y:S01]  /*cb60*/  IADD3 R110, P0, R142, 0x4040, RZ ;  /* 0x000040408e6e7810 */ /* 0x000fe20007f1e0ff */
[----:B------:R-:W-:Y:S01]  /*cb70*/  IMAD.X R107, RZ, RZ, R143, P5 ;  /* 0x000000ffff6b7224 */ /* 0x000fe200028e068f */
[----:B------:R-:W-:-:S02]  /*cb80*/  LOP3.LUT R54, R173, R12, RZ, 0x3c, !PT ;  /* 0x0000000cad367212 */ /* 0x000fc400078e3cff */
[----:B------:R-:W-:Y:S01]  /*cb90*/  IADD3 R118, P2, R142, 0x8000, RZ ;  /* 0x000080008e767810 */ /* 0x000fe20007f5e0ff */
[--C-:B------:R-:W-:Y:S01]  /*cba0*/  IMAD.X R111, RZ, RZ, R143.reuse, P0 ;  /* 0x000000ffff6f7224 */ /* 0x100fe200000e068f */
[----:B------:R-:W-:Y:S02]  /*cbb0*/  LOP3.LUT R94, R181, R38, RZ, 0x3c, !PT ;  /* 0x00000026b55e7212 */ /* 0x000fe400078e3cff */
[----:B------:R-:W-:Y:S01]  /*cbc0*/  LOP3.LUT R173, R88, 0x380, RZ, 0xc0, !PT ;  /* 0x0000038058ad7812 */ /* 0x000fe200078ec0ff */
[----:B------:R-:W-:Y:S01]  /*cbd0*/  IMAD.X R119, RZ, RZ, R143, P2 ;  /* 0x000000ffff777224 */ /* 0x000fe200010e068f */
[----:B------:R-:W-:Y:S02]  /*cbe0*/  LOP3.LUT R181, R106, 0x380, RZ, 0xc0, !PT ;  /* 0x000003806ab57812 */ /* 0x000fe400078ec0ff */
[----:B------:R-:W-:Y:S02]  /*cbf0*/  LOP3.LUT R47, R142, 0x380, RZ, 0xc0, !PT ;  /* 0x000003808e2f7812 */ /* 0x000fe400078ec0ff */
[----:B------:R-:W-:-:S02]  /*cc00*/  LOP3.LUT R98, R183, R46, RZ, 0x3c, !PT ;  /* 0x0000002eb7627212 */ /* 0x000fc400078e3cff */
[C---:B------:R-:W-:Y:S02]  /*cc10*/  IADD3 R114, P1, R142.reuse, 0x4060, RZ ;  /* 0x000040608e727810 */ /* 0x040fe40007f3e0ff */
[----:B------:R-:W-:Y:S02]  /*cc20*/  IADD3 R122, P3, R142, 0x8020, RZ ;  /* 0x000080208e7a7810 */ /* 0x000fe40007f7e0ff */
[----:B------:R-:W-:Y:S01]  /*cc30*/  LOP3.LUT R183, R110, 0x380, RZ, 0xc0, !PT ;  /* 0x000003806eb77812 */ /* 0x000fe200078ec0ff */
[--C-:B------:R-:W-:Y:S01]  /*cc40*/  IMAD.X R115, RZ, RZ, R143.reuse, P1 ;  /* 0x000000ffff737224 */ /* 0x100fe200008e068f */
[----:B------:R-:W-:Y:S01]  /*cc50*/  SHF.R.U64 R173, R173, 0x3, RZ ;  /* 0x00000003adad7819 */ /* 0x000fe200000012ff */
[----:B------:R-:W-:Y:S01]  /*cc60*/  IMAD.X R123, RZ, RZ, R143, P3 ;  /* 0x000000ffff7b7224 */ /* 0x000fe200018e068f */
[----:B------:R-:W-:Y:S02]  /*cc70*/  SHF.R.U64 R181, R181, 0x3, RZ ;  /* 0x00000003b5b57819 */ /* 0x000fe400000012ff */
[----:B------:R-:W-:-:S02]  /*cc80*/  IADD3 R151, P2, R142, 0xc040, RZ ;  /* 0x0000c0408e977810 */ /* 0x000fc40007f5e0ff */
[----:B------:R-:W-:Y:S02]  /*cc90*/  SHF.R.U64 R47, R47, 0x3, RZ ;  /* 0x000000032f2f7819 */ /* 0x000fe400000012ff */
[----:B------:R-:W-:Y:S01]  /*cca0*/  SHF.R.U64 R183, R183, 0x3, RZ ;  /* 0x00000003b7b77819 */ /* 0x000fe200000012ff */
[--C-:B------:R-:W-:Y:S01]  /*ccb0*/  IMAD.X R39, RZ, RZ, R143.reuse, P2 ;  /* 0x000000ffff277224 */ /* 0x100fe200010e068f */
[----:B------:R-:W-:Y:S02]  /*ccc0*/  IADD3 R126, P4, R142, 0x8040, RZ ;  /* 0x000080408e7e7810 */ /* 0x000fe40007f9e0ff */
[----:B------:R-:W-:Y:S02]  /*ccd0*/  LOP3.LUT R185, R114, 0x380, RZ, 0xc0, !PT ;  /* 0x0000038072b97812 */ /* 0x000fe400078ec0ff */
[----:B------:R-:W-:Y:S01]  /*cce0*/  LOP3.LUT R102, R173, R88, RZ, 0x3c, !PT ;  /* 0x00000058ad667212 */ /* 0x000fe200078e3cff */
[----:B------:R-:W-:Y:S01]  /*ccf0*/  IMAD.X R127, RZ, RZ, R143, P4 ;  /* 0x000000ffff7f7224 */ /* 0x000fe200020e068f */
[----:B------:R-:W-:-:S02]  /*cd00*/  IADD3 R130, P5, R142, 0x8060, RZ ;  /* 0x000080608e827810 */ /* 0x000fc40007fbe0ff */
[C---:B------:R-:W-:Y:S02]  /*cd10*/  IADD3 R134, P0, R142.reuse, 0xc000, RZ ;  /* 0x0000c0008e867810 */ /* 0x040fe40007f1e0ff */
[C---:B------:R-:W-:Y:S01]  /*cd20*/  IADD3 R138, P1, R142.reuse, 0xc020, RZ ;  /* 0x0000c0208e8a7810 */ /* 0x040fe20007f3e0ff */
[--C-:B------:R-:W-:Y:S01]  /*cd30*/  IMAD.X R131, RZ, RZ, R143.reuse, P5 ;  /* 0x000000ffff837224 */ /* 0x100fe200028e068f */
[----:B------:R-:W-:Y:S01]  /*cd40*/  IADD3 R172, P3, R142, 0xc060, RZ ;  /* 0x0000c0608eac7810 */ /* 0x000fe20007f7e0ff */
[--C-:B------:R-:W-:Y:S01]  /*cd50*/  IMAD.X R135, RZ, RZ, R143.reuse, P0 ;  /* 0x000000ffff877224 */ /* 0x100fe200000e068f */
[----:B------:R-:W-:Y:S01]  /*cd60*/  LOP3.LUT R106, R181, R106, RZ, 0x3c, !PT ;  /* 0x0000006ab56a7212 */ /* 0x000fe200078e3cff */
[--C-:B------:R-:W-:Y:S01]  /*cd70*/  IMAD.X R139, RZ, RZ, R143.reuse, P1 ;  /* 0x000000ffff8b7224 */ /* 0x100fe200008e068f */
[----:B------:R-:W-:Y:S02]  /*cd80*/  LOP3.LUT R173, R118, 0x380, RZ, 0xc0, !PT ;  /* 0x0000038076ad7812 */ /* 0x000fe400078ec0ff */
[----:B------:R-:W-:Y:S01]  /*cd90*/  LOP3.LUT R142, R47, R142, RZ, 0x3c, !PT ;  /* 0x0000008e2f8e7212 */ /* 0x000fe200078e3cff */
[----:B------:R-:W-:Y:S01]  /*cda0*/  IMAD.X R47, RZ, RZ, R143, P3 ;  /* 0x000000ffff2f7224 */ /* 0x000fe200018e068f */
[----:B------:R-:W-:-:S02]  /*cdb0*/  LOP3.LUT R181, R122, 0x380, RZ, 0xc0, !PT ;  /* 0x000003807ab57812 */ /* 0x000fc400078ec0ff */
[----:B------:R-:W-:Y:S02]  /*cdc0*/  LOP3.LUT R12, R151, 0x380, RZ, 0xc0, !PT ;  /* 0x00000380970c7812 */ /* 0x000fe400078ec0ff */
[----:B------:R-:W-:Y:S02]  /*cdd0*/  LOP3.LUT R110, R183, R110, RZ, 0x3c, !PT ;  /* 0x0000006eb76e7212 */ /* 0x000fe400078e3cff */
[----:B------:R-:W-:Y:S02]  /*cde0*/  SHF.R.U64 R185, R185, 0x3, RZ ;  /* 0x00000003b9b97819 */ /* 0x000fe400000012ff */
[----:B------:R-:W-:Y:S02]  /*cdf0*/  LOP3.LUT R183, R126, 0x380, RZ, 0xc0, !PT ;  /* 0x000003807eb77812 */ /* 0x000fe400078ec0ff */
[----:B------:R-:W-:Y:S02]  /*ce00*/  SHF.R.U64 R173, R173, 0x3, RZ ;  /* 0x00000003adad7819 */ /* 0x000fe400000012ff */
[----:B------:R-:W-:-:S02]  /*ce10*/  SHF.R.U64 R181, R181, 0x3, RZ ;  /* 0x00000003b5b57819 */ /* 0x000fc400000012ff */
[----:B------:R-:W-:Y:S02]  /*ce20*/  SHF.R.U64 R12, R12, 0x3, RZ ;  /* 0x000000030c0c7819 */ /* 0x000fe400000012ff */
[----:B------:R-:W-:Y:S02]  /*ce30*/  MOV R142, R142 ;  /* 0x0000008e008e7202 */ /* 0x000fe40000000f00 */
[----:B------:R-:W-:Y:S02]  /*ce40*/  MOV R55, R54 ;  /* 0x0000003600377202 */ /* 0x000fe40000000f00 */
[----:B------:R-:W-:Y:S01]  /*ce50*/  LOP3.LUT R114, R185, R114, RZ, 0x3c, !PT ;  /* 0x00000072b9727212 */ /* 0x000fe200078e3cff */
[----:B------:R1:W-:Y:S01]  /*ce60*/  STSM.16.M88.4 [R142], R24 ;  /* 0x000000188e007844 */ /* 0x0003e20000000200 */
[----:B------:R-:W-:Y:S02]  /*ce70*/  SHF.R.U64 R183, R183, 0x3, RZ ;  /* 0x00000003b7b77819 */ /* 0x000fe400000012ff */
[----:B------:R-:W-:Y:S01]  /*ce80*/  MOV R94, R94 ;  /* 0x0000005e005e7202 */ /* 0x000fe20000000f00 */
[----:B------:R2:W-:Y:S01]  /*ce90*/  STSM.16.M88.4 [R55], R32 ;  /* 0x0000002037007844 */ /* 0x0005e20000000200 */
[----:B------:R-:W-:-:S02]  /*cea0*/  LOP3.LUT R185, R130, 0x380, RZ, 0xc0, !PT ;  /* 0x0000038082b97812 */ /* 0x000fc400078ec0ff */
[----:B------:R-:W-:Y:S01]  /*ceb0*/  LOP3.LUT R118, R173, R118, RZ, 0x3c, !PT ;  /* 0x00000076ad767212 */ /* 0x000fe200078e3cff */
[----:B------:R-:W-:Y:S01]  /*cec0*/  STSM.16.M88.4 [R94], R40 ;  /* 0x000000285e007844 */ /* 0x000fe20000000200 */
[----:B------:R-:W-:Y:S02]  /*ced0*/  MOV R98, R98 ;  /* 0x0000006200627202 */ /* 0x000fe40000000f00 */
[----:B------:R-:W-:Y:S02]  /*cee0*/  LOP3.LUT R122, R181, R122, RZ, 0x3c, !PT ;  /* 0x0000007ab57a7212 */ /* 0x000fe400078e3cff */
[----:B------:R-:W-:Y:S01]  /*cef0*/  LOP3.LUT R173, R134, 0x380, RZ, 0xc0, !PT ;  /* 0x0000038086ad7812 */ /* 0x000fe200078ec0ff */
[----:B------:R-:W-:Y:S01]  /*cf00*/  STSM.16.M88.4 [R98], R48 ;  /* 0x0000003062007844 */ /* 0x000fe20000000200 */
[----:B------:R-:W-:Y:S02]  /*cf10*/  LOP3.LUT R38, R12, R151, RZ, 0x3c, !PT ;  /* 0x000000970c267212 */ /* 0x000fe400078e3cff */
[----:B------:R-:W-:-:S02]  /*cf20*/  MOV R102, R102 ;  /* 0x0000006600667202 */ /* 0x000fc40000000f00 */
[----:B------:R-:W-:Y:S02]  /*cf30*/  LOP3.LUT R181, R138, 0x380, RZ, 0xc0, !PT ;  /* 0x000003808ab57812 */ /* 0x000fe400078ec0ff */
[----:B------:R-:W-:Y:S01]  /*cf40*/  MOV R106, R106 ;  /* 0x0000006a006a7202 */ /* 0x000fe20000000f00 */
[----:B------:R4:W-:Y:S01]  /*cf50*/  STSM.16.M88.4 [R102], R8 ;  /* 0x0000000866007844 */ /* 0x0009e20000000200 */
[----:B------:R-:W-:Y:S02]  /*cf60*/  F2FP.BF16.F32.PACK_AB R12, R65, R161 ;  /* 0x000000a1410c723e */ /* 0x000fe400000010ff */
[----:B------:R-:W-:Y:S02]  /*cf70*/  LOP3.LUT R126, R183, R126, RZ, 0x3c, !PT ;  /* 0x0000007eb77e7212 */ /* 0x000fe400078e3cff */
[----:B------:R-:W-:Y:S01]  /*cf80*/  MOV R110, R110 ;  /* 0x0000006e006e7202 */ /* 0x000fe20000000f00 */
[----:B------:R0:W-:Y:S01]  /*cf90*/  STSM.16.M88.4 [R106], R12 ;  /* 0x0000000c6a007844 */ /* 0x0001e20000000200 */
[----:B-1----:R-:W-:-:S02]  /*cfa0*/  F2FP.BF16.F32.PACK_AB R24, R73, R163 ;  /* 0x000000a34918723e */ /* 0x002fc400000010ff */
[----:B------:R-:W-:Y:S02]  /*cfb0*/  F2FP.BF16.F32.PACK_AB R25, R75, R74 ;  /* 0x0000004a4b19723e */ /* 0x000fe400000010ff */
[----:B------:R-:W-:Y:S02]  /*cfc0*/  F2FP.BF16.F32.PACK_AB R26, R77, R164 ;  /* 0x000000a44d1a723e */ /* 0x000fe400000010ff */
[----:B------:R-:W-:Y:S02]  /*cfd0*/  F2FP.BF16.F32.PACK_AB R27, R79, R78 ;  /* 0x0000004e4f1b723e */ /* 0x000fe400000010ff */
[----:B------:R-:W-:Y:S02]  /*cfe0*/  SHF.R.U64 R185, R185, 0x3, RZ ;  /* 0x00000003b9b97819 */ /* 0x000fe400000012ff */
[----:B------:R-:W-:Y:S01]  /*cff0*/  LOP3.LUT R183, R172, 0x380, RZ, 0xc0, !PT ;  /* 0x00000380acb77812 */ /* 0x000fe200078ec0ff */
[----:B------:R1:W-:Y:S01]  /*d000*/  STSM.16.M88.4 [R110], R24 ;  /* 0x000000186e007844 */ /* 0x0003e20000000200 */
[----:B------:R-:W-:-:S02]  /*d010*/  MOV R114, R114 ;  /* 0x0000007200727202 */ /* 0x000fc40000000f00 */
[----:B------:R-:W-:Y:S02]  /*d020*/  SHF.R.U64 R173, R173, 0x3, RZ ;  /* 0x00000003adad7819 */ /* 0x000fe400000012ff */
[----:B------:R-:W-:Y:S01]  /*d030*/  MOV R118, R118 ;  /* 0x0000007600767202 */ /* 0x000fe20000000f00 */
[----:B------:R-:W-:Y:S01]  /*d040*/  STSM.16.M88.4 [R114], R28 ;  /* 0x0000001c72007844 */ /* 0x000fe20000000200 */
[----:B------:R-:W-:Y:S02]  /*d050*/  MOV R44, R38 ;  /* 0x00000026002c7202 */ /* 0x000fe40000000f00 */
[----:B--2---:R-:W-:Y:S02]  /*d060*/  F2FP.BF16.F32.PACK_AB R32, R4, R167 ;  /* 0x000000a70420723e */ /* 0x004fe400000010ff */
[----:B------:R-:W-:Y:S02]  /*d070*/  F2FP.BF16.F32.PACK_AB R33, R58, R3 ;  /* 0x000000033a21723e */ /* 0x000fe400000010ff */
[----:B------:R-:W-:-:S02]  /*d080*/  F2FP.BF16.F32.PACK_AB R34, R93, R168 ;  /* 0x000000a85d22723e */ /* 0x000fc400000010ff */
[----:B------:R-:W-:Y:S02]  /*d090*/  F2FP.BF16.F32.PACK_AB R35, R66, R62 ;  /* 0x0000003e4223723e */ /* 0x000fe400000010ff */
[----:B------:R-:W-:Y:S02]  /*d0a0*/  SHF.R.U64 R181, R181, 0x3, RZ ;  /* 0x00000003b5b57819 */ /* 0x000fe400000012ff */
[----:B------:R-:W-:Y:S01]  /*d0b0*/  MOV R122, R122 ;  /* 0x0000007a007a7202 */ /* 0x000fe20000000f00 */
[----:B------:R-:W-:Y:S01]  /*d0c0*/  STSM.16.M88.4 [R118], R32 ;  /* 0x0000002076007844 */ /* 0x000fe20000000200 */
[----:B------:R-:W-:Y:S02]  /*d0d0*/  F2FP.BF16.F32.PACK_AB R38, R101, R170 ;  /* 0x000000aa6526723e */ /* 0x000fe400000010ff */
[----:B------:R-:W-:Y:S01]  /*d0e0*/  F2FP.BF16.F32.PACK_AB R39, R76, R72 ;  /* 0x000000484c27723e */ /* 0x000fe200000010ff */
[----:B------:R-:W-:Y:S01]  /*d0f0*/  IMAD.MOV.U32 R76, RZ, RZ, RZ ;  /* 0x000000ffff4c7224 */ /* 0x000fe200078e00ff */
[----:B------:R-:W-:-:S02]  /*d100*/  MOV R126, R126 ;  /* 0x0000007e007e7202 */ /* 0x000fc40000000f00 */
[----:B----4-:R-:W-:Y:S01]  /*d110*/  F2FP.BF16.F32.PACK_AB R8, R105, R171 ;  /* 0x000000ab6908723e */ /* 0x010fe200000010ff */
[----:B------:R-:W-:Y:S01]  /*d120*/  STSM.16.M88.4 [R122], R36 ;  /* 0x000000247a007844 */ /* 0x000fe20000000200 */
[----:B------:R-:W-:Y:S02]  /*d130*/  F2FP.BF16.F32.PACK_AB R9, R84, R80 ;  /* 0x000000505409723e */ /* 0x000fe400000010ff */
[----:B------:R-:W-:Y:S02]  /*d140*/  F2FP.BF16.F32.PACK_AB R10, R109, R174 ;  /* 0x000000ae6d0a723e */ /* 0x000fe400000010ff */
[----:B------:R-:W-:Y:S02]  /*d150*/  F2FP.BF16.F32.PACK_AB R11, R92, R87 ;  /* 0x000000575c0b723e */ /* 0x000fe400000010ff */
[----:B------:R-:W-:Y:S02]  /*d160*/  LOP3.LUT R130, R185, R130, RZ, 0x3c, !PT ;  /* 0x00000082b9827212 */ /* 0x000fe400078e3cff */
[----:B------:R-:W-:Y:S01]  /*d170*/  SHF.R.U64 R183, R183, 0x3, RZ ;  /* 0x00000003b7b77819 */ /* 0x000fe200000012ff */
[----:B------:R2:W-:Y:S01]  /*d180*/  STSM.16.M88.4 [R126], R8 ;  /* 0x000000087e007844 */ /* 0x0005e20000000200 */
[----:B------:R-:W-:-:S02]  /*d190*/  LOP3.LUT R134, R173, R134, RZ, 0x3c, !PT ;  /* 0x00000086ad867212 */ /* 0x000fc400078e3cff */
[----:B------:R-:W-:Y:S02]  /*d1a0*/  LOP3.LUT R138, R181, R138, RZ, 0x3c, !PT ;  /* 0x0000008ab58a7212 */ /* 0x000fe400078e3cff */
[----:B------:R-:W-:Y:S02]  /*d1b0*/  LOP3.LUT R46, R183, R172, RZ, 0x3c, !PT ;  /* 0x000000acb72e7212 */ /* 0x000fe400078e3cff */
[----:B------:R-:W-:Y:S02]  /*d1c0*/  MOV R130, R130 ;  /* 0x0000008200827202 */ /* 0x000fe40000000f00 */
[----:B0-----:R-:W-:Y:S02]  /*d1d0*/  F2FP.BF16.F32.PACK_AB R12, R113, R175 ;  /* 0x000000af710c723e */ /* 0x001fe400000010ff */
[----:B------:R-:W-:Y:S02]  /*d1e0*/  F2FP.BF16.F32.PACK_AB R13, R100, R96 ;  /* 0x00000060640d723e */ /* 0x000fe400000010ff */
[----:B------:R-:W-:-:S02]  /*d1f0*/  F2FP.BF16.F32.PACK_AB R14, R117, R177 ;  /* 0x000000b1750e723e */ /* 0x000fc400000010ff */
[----:B------:R-:W-:Y:S02]  /*d200*/  F2FP.BF16.F32.PACK_AB R15, R108, R104 ;  /* 0x000000686c0f723e */ /* 0x000fe400000010ff */
[----:B------:R-:W-:Y:S02]  /*d210*/  MOV R134, R134 ;  /* 0x0000008600867202 */ /* 0x000fe40000000f00 */
[----:B-1----:R-:W-:Y:S01]  /*d220*/  F2FP.BF16.F32.PACK_AB R24, R121, R178 ;  /* 0x000000b27918723e */ /* 0x002fe200000010ff */
[----:B------:R-:W-:Y:S01]  /*d230*/  STSM.16.M88.4 [R130], R12 ;  /* 0x0000000c82007844 */ /* 0x000fe20000000200 */
[----:B------:R-:W-:Y:S02]  /*d240*/  F2FP.BF16.F32.PACK_AB R25, R116, R112 ;  /* 0x000000707419723e */ /* 0x000fe400000010ff */
[----:B------:R-:W-:Y:S02]  /*d250*/  F2FP.BF16.F32.PACK_AB R26, R125, R179 ;  /* 0x000000b37d1a723e */ /* 0x000fe400000010ff */
[----:B------:R-:W-:-:S02]  /*d260*/  F2FP.BF16.F32.PACK_AB R27, R124, R120 ;  /* 0x000000787c1b723e */ /* 0x000fc400000010ff */
[----:B------:R-:W-:Y:S02]  /*d270*/  ISETP.NE.U32.AND P0, PT, RZ, UR4, PT ;  /* 0x00000004ff007c0c */ /* 0x000fe4000bf05070 */
[----:B--2---:R-:W-:Y:S01]  /*d280*/  IADD3 R10, P1, R219, UR4, RZ ;  /* 0x00000004db0a7c10 */ /* 0x004fe2000ff3e0ff */
[----:B------:R0:W-:Y:S01]  /*d290*/  STSM.16.M88.4 [R134], R24 ;  /* 0x0000001886007844 */ /* 0x0001e20000000200 */
[----:B------:R-:W-:Y:S02]  /*d2a0*/  MOV R54, R138 ;  /* 0x0000008a00367202 */ /* 0x000fe40000000f00 */
[----:B------:R-:W-:Y:S02]  /*d2b0*/  F2FP.BF16.F32.PACK_AB R181, R152, R128 ;  /* 0x0000008098b5723e */ /* 0x000fe400000010ff */
[----:B------:R-:W-:Y:S02]  /*d2c0*/  F2FP.BF16.F32.PACK_AB R183, R154, R153 ;  /* 0x000000999ab7723e */ /* 0x000fe400000010ff */
[----:B------:R-:W-:-:S02]  /*d2d0*/  F2FP.BF16.F32.PACK_AB R138, R141, R140 ;  /* 0x0000008c8d8a723e */ /* 0x000fc400000010ff */
[----:B------:R-:W-:Y:S01]  /*d2e0*/  F2FP.BF16.F32.PACK_AB R139, R158, R157 ;  /* 0x0000009d9e8b723e */ /* 0x000fe200000010ff */
[----:B------:R1:W-:Y:S01]  /*d2f0*/  STSM.16.M88.4 [R54], R180 ;  /* 0x000000b436007844 */ /* 0x0003e20000000200 */
[----:B------:R-:W-:Y:S02]  /*d300*/  MOV R46, R46 ;  /* 0x0000002e002e7202 */ /* 0x000fe40000000f00 */
[----:B------:R-:W-:Y:S01]  /*d310*/  ISETP.NE.AND.EX P0, PT, RZ, UR5, PT, P0 ;  /* 0x00000005ff007c0c */ /* 0x000fe2000bf05300 */
[----:B------:R1:W-:Y:S01]  /*d320*/  STSM.16.M88.4 [R44], R136 ;  /* 0x000000882c007844 */ /* 0x0003e20000000200 */
[----:B------:R-:W-:Y:S01]  /*d330*/  IADD3.X R11, R220, UR5, RZ, P1, !PT ;  /* 0x00000005dc0b7c10 */ /* 0x000fe20008ffe4ff */
[----:B------:R-:W-:Y:S02]  /*d340*/  ULDC.64 UR4, c[0x0][0xc08] ;  /* 0x0003020000047ab9 */ /* 0x000fe40000000a00 */
[----:B------:R-:W-:Y:S01]  /*d350*/  ISETP.NE.U32.AND P2, PT, RZ, UR4, PT ;  /* 0x00000004ff007c0c */ /* 0x000fe2000bf45070 */
[----:B------:R1:W-:Y:S01]  /*d360*/  STSM.16.M88.4 [R46], R144 ;  /* 0x000000902e007844 */ /* 0x0003e20000000200 */
[----:B------:R-:W-:Y:S02]  /*d370*/  BAR.SYNC.DEFER_BLOCKING 0x1, 0x100 ;  /* 0x0044000000007b1d */ /* 0x000fe40000010000 */
[----:B------:R-:W-:-:S13]  /*d380*/  ISETP.NE.AND.EX P2, PT, RZ, UR5, PT, P2 ;  /* 0x00000005ff007c0c */ /* 0x000fda000bf45320 */
[----:B------:R-:W-:Y:S01]  /*d390*/  @P2 IADD3 R8, P3, R219, UR4, RZ ;  /* 0x00000004db082c10 */ /* 0x000fe2000ff7e0ff */
[----:B------:R-:W-:Y:S02]  /*d3a0*/  ULDC UR4, c[0x0][0xa88] ;  /* 0x0002a20000047ab9 */ /* 0x000fe40000000800 */
[----:B------:R-:W-:Y:S01]  /*d3b0*/  IMAD.U32 R7, RZ, RZ, UR4 ;  /* 0x00000004ff077e24 */ /* 0x000fe2000f8e00ff */
[----:B------:R-:W-:Y:S01]  /*d3c0*/  @P2 IADD3.X R9, R220, UR5, RZ, P3, !PT ;  /* 0x00000005dc092c10 */ /* 0x000fe20009ffe4ff */
[----:B------:R1:W5:Y:S01]  /*d3d0*/  @P0 LDG.E R76, desc[UR40][R10.64] ;  /* 0x000000280a4c0981 */ /* 0x000362000c1e1900 */
[----:B---3--:R-:W-:Y:S01]  /*d3e0*/  ISETP.NE.AND P1, PT, R0, 0x1, PT ;  /* 0x000000010000780c */ /* 0x008fe20003f25270 */
[----:B0-----:R-:W-:Y:S02]  /*d3f0*/  IMAD R27, R224, 0x80, R237 ;  /* 0x00000080e01b7824 */ /* 0x001fe400078e02ed */
[----:B------:R1:W5:Y:S10]  /*d400*/  @P2 LDG.E R7, desc[UR40][R8.64] ;  /* 0x0000002808072981 */ /* 0x000374000c1e1900 */
[----:B------:R-:W0:Y:S08]  /*d410*/  @P1 LDC R4, c[0x0][0xbec] ;  /* 0x0002fb00ff041b82 */ /* 0x000e300000000800 */
[----:B------:R-:W2:Y:S01]  /*d420*/  @P1 LDC R15, c[0x0][0xbf0] ;  /* 0x0002fc00ff0f1b82 */ /* 0x000ea20000000800 */
[----:B-1----:R-:W-:Y:S05]  /*d430*/  @P2 BRA `(.L_x_731) ;  /* 0x0000000000102947 */ /* 0x002fea0003800000 */
[----:B------:R-:W-:Y:S05]  /*d440*/  @!P0 BRA `(.L_x_731) ;  /* 0x00000000000c8947 */ /* 0x000fea0003800000 */
[----:B------:R-:W3:Y:S04]  /*d450*/  LDG.E R8, desc[UR40][R10.64] ;  /* 0x000000280a087981 */ /* 0x000ee8000c1e1900 */
[----:B-----5:R-:W3:Y:S02]  /*d460*/  LDG.E R7, desc[UR40][R10.64+0x4] ;  /* 0x000004280a077981 */ /* 0x020ee4000c1e1900 */
[----:B---3--:R-:W-:-:S07]  /*d470*/  IMAD.IADD R7, R7, 0x1, -R8 ;  /* 0x0000000107077824 */ /* 0x008fce00078e0a08 */
.L_x_731:
[----:B------:R-:W-:Y:S01]  /*d480*/  SHF.R.S32.HI R3, RZ, 0x1f, R218 ;  /* 0x0000001fff037819 */ /* 0x000fe200000114da */
[----:B0-----:R-:W-:Y:S01]  /*d490*/  @P1 IMAD.HI.U32 R4, R27, R4, RZ ;  /* 0x000000041b041227 */ /* 0x001fe200078e00ff */
[----:B------:R-:W-:Y:S01]  /*d4a0*/  ULDC.64 UR4, c[0x0][0xb90] ;  /* 0x0002e40000047ab9 */ /* 0x000fe20000000a00 */
[----:B-----5:R-:W-:Y:S01]  /*d4b0*/  SHF.R.S32.HI R77, RZ, 0x1f, R76 ;  /* 0x0000001fff4d7819 */ /* 0x020fe2000001144c */
[----:B------:R-:W0:Y:S01]  /*d4c0*/  @P1 LDC R80, c[0x0][0xbec] ;  /* 0x0002fb00ff501b82 */ /* 0x000e220000000800 */
[----:B------:R-:W-:Y:S01]  /*d4d0*/  IMAD R13, R3, UR4, RZ ;  /* 0x00000004030d7c24 */ /* 0x000fe2000f8e02ff */
[----:B------:R-:W-:Y:S01]  /*d4e0*/  SEL R229, R229, RZ, !P0 ;  /* 0x000000ffe5e57207 */ /* 0x000fe20004000000 */
[----:B------:R-:W-:Y:S01]  /*d4f0*/  IMAD.MOV.U32 R11, RZ, RZ, R27 ;  /* 0x000000ffff0b7224 */ /* 0x000fe200078e001b */
[----:B--2---:R-:W-:Y:S01]  /*d500*/  @P1 SHF.R.U32.HI R11, RZ, R15, R4 ;  /* 0x0000000fff0b1219 */ /* 0x004fe20000011604 */
[----:B------:R-:W-:Y:S01]  /*d510*/  IMAD.WIDE.U32 R8, R218, UR4, R76 ;  /* 0x00000004da087c25 */ /* 0x000fe2000f8e004c */
[----:B------:R-:W-:-:S02]  /*d520*/  SEL R221, R221, RZ, !P0 ;  /* 0x000000ffdddd7207 */ /* 0x000fc40004000000 */
[----:B------:R-:W1:Y:S01]  /*d530*/  @P1 LDC R79, c[0x0][0xbf0] ;  /* 0x0002fc00ff4f1b82 */ /* 0x000e620000000800 */
[----:B------:R-:W-:Y:S01]  /*d540*/  IMAD R13, R218, UR5, R13 ;  /* 0x00000005da0d7c24 */ /* 0x000fe2000f8e020d */
[----:B------:R-:W-:Y:S01]  /*d550*/  ULDC.64 UR4, c[0x0][0xb98] ;  /* 0x0002e60000047ab9 */ /* 0x000fe20000000a00 */
[----:B------:R-:W-:Y:S02]  /*d560*/  IMAD.MOV R25, RZ, RZ, -R11 ;  /* 0x000000ffff197224 */ /* 0x000fe400078e0a0b */
[----:B------:R-:W-:Y:S02]  /*d570*/  IMAD.IADD R9, R9, 0x1, R13 ;  /* 0x0000000109097824 */ /* 0x000fe400078e020d */
[----:B------:R-:W-:Y:S02]  /*d580*/  IMAD R15, R228, 0x40, R209 ;  /* 0x00000040e40f7824 */ /* 0x000fe400078e02d1 */
[----:B------:R-:W-:Y:S02]  /*d590*/  IMAD R13, R0, R25, R27 ;  /* 0x00000019000d7224 */ /* 0x000fe400078e021b */
[----:B------:R-:W-:-:S02]  /*d5a0*/  IMAD R4, R229, UR4, RZ ;  /* 0x00000004e5047c24 */ /* 0x000fc4000f8e02ff */
[----:B------:R-:W-:-:S04]  /*d5b0*/  IMAD.WIDE.U32 R8, R221, UR4, R8 ;  /* 0x00000004dd087c25 */ /* 0x000fc8000f8e0008 */
[----:B------:R-:W-:Y:S01]  /*d5c0*/  IMAD.WIDE R20, R15, 0x2, R20 ;  /* 0x000000020f147825 */ /* 0x000fe200078e0214 */
[----:B------:R-:W-:Y:S02]  /*d5d0*/  SHF.R.S32.HI R15, RZ, 0x1f, R11 ;  /* 0x0000001fff0f7819 */ /* 0x000fe4000001140b */
[----:B------:R-:W-:Y:S01]  /*d5e0*/  IADD3 R10, P0, R11, R8, RZ ;  /* 0x000000080b0a7210 */ /* 0x000fe20007f1e0ff */
[----:B------:R-:W-:Y:S01]  /*d5f0*/  IMAD R12, R221, UR5, R4 ;  /* 0x00000005dd0c7c24 */ /* 0x000fe2000f8e0204 */
[----:B------:R-:W-:Y:S01]  /*d600*/  SHF.R.S32.HI R4, RZ, 0x1f, R13 ;  /* 0x0000001fff047819 */ /* 0x000fe2000001140d */
[----:B------:R-:W-:Y:S01]  /*d610*/  ULDC.64 UR4, c[0x0][0xb88] ;  /* 0x0002e20000047ab9 */ /* 0x000fe20000000a00 */
[----:B------:R-:W-:Y:S01]  /*d620*/  IADD3 R25, P2, R20, 0x1000, RZ ;  /* 0x0000100014197810 */ /* 0x000fe20007f5e0ff */
[----:B------:R-:W-:Y:S01]  /*d630*/  IMAD R78, R7, R0, RZ ;  /* 0x00000000074e7224 */ /* 0x000fe200078e02ff */
[----:B------:R-:W-:Y:S01]  /*d640*/  IADD3.X R11, R15, R9, R12, P0, !PT ;  /* 0x000000090f0b7210 */ /* 0x000fe200007fe40c */
[----:B------:R-:W-:Y:S01]  /*d650*/  IMAD R4, R4, UR4, RZ ;  /* 0x0000000404047c24 */ /* 0x000fe2000f8e02ff */
[----:B------:R-:W-:-:S02]  /*d660*/  LOP3.LUT R8, R25, 0x380, RZ, 0xc0, !PT ;  /* 0x0000038019087812 */ /* 0x000fc400078ec0ff */
[----:B------:R-:W-:Y:S01]  /*d670*/  IADD3 R33, P4, R20, 0x5000, RZ ;  /* 0x0000500014217810 */ /* 0x000fe20007f9e0ff */
[C---:B------:R-:W-:Y:S01]  /*d680*/  IMAD R9, R13.reuse, UR5, R4 ;  /* 0x000000050d097c24 */ /* 0x040fe2000f8e0204 */
[----:B------:R-:W-:Y:S01]  /*d690*/  SHF.R.U64 R8, R8, 0x3, RZ ;  /* 0x0000000308087819 */ /* 0x000fe200000012ff */
[----:B------:R-:W-:Y:S01]  /*d6a0*/  IMAD.WIDE.U32 R10, R13, UR4, R10 ;  /* 0x000000040d0a7c25 */ /* 0x000fe2000f8e000a */
[----:B------:R-:W-:Y:S01]  /*d6b0*/  IADD3 R13, P3, R20, 0x2000, RZ ;  /* 0x00002000140d7810 */ /* 0x000fe20007f7e0ff */
[----:B------:R-:W-:Y:S01]  /*d6c0*/  ULDC.64 UR4, c[0x0][0xb50] ;  /* 0x0002d40000047ab9 */ /* 0x000fe20000000a00 */
[----:B------:R-:W-:Y:S01]  /*d6d0*/  LOP3.LUT R8, R8, R25, RZ, 0x3c, !PT ;  /* 0x0000001908087212 */ /* 0x000fe200078e3cff */
[----:B------:R-:W-:Y:S01]  /*d6e0*/  IMAD.IADD R9, R11, 0x1, R9 ;  /* 0x000000010b097824 */ /* 0x000fe200078e0209 */
[----:B------:R-:W-:Y:S01]  /*d6f0*/  LEA R4, P0, R10, UR4, 0x2 ;  /* 0x000000040a047c11 */ /* 0x000fe2000f8010ff */
[----:B------:R-:W-:Y:S01]  /*d700*/  IMAD R11, R224, 0x80, R235 ;  /* 0x00000080e00b7824 */ /* 0x000fe200078e02eb */
[----:B------:R-:W-:-:S02]  /*d710*/  LOP3.LUT R12, R13, 0x380, RZ, 0xc0, !PT ;  /* 0x000003800d0c7812 */ /* 0x000fc400078ec0ff */
[----:B------:R-:W-:Y:S01]  /*d720*/  LEA.HI.X R10, R10, UR5, R9, 0x2, P0 ;  /* 0x000000050a0a7c11 */ /* 0x000fe200080f1409 */
[--C-:B------:R-:W-:Y:S01]  /*d730*/  IMAD.X R9, RZ, RZ, R21.reuse, P2 ;  /* 0x000000ffff097224 */ /* 0x100fe200010e0615 */
[----:B------:R-:W-:Y:S01]  /*d740*/  SHF.R.U64 R12, R12, 0x3, RZ ;  /* 0x000000030c0c7819 */ /* 0x000fe200000012ff */
[----:B------:R-:W-:Y:S01]  /*d750*/  SHFL.IDX PT, R50, R4, RZ, 0x1c1f ;  /* 0x001c1fff04327589 */ /* 0x000fe200000e0000 */
[----:B------:R-:W-:Y:S01]  /*d760*/  IADD3 R29, P0, R20, 0x4000, RZ ;  /* 0x00004000141d7810 */ /* 0x000fe20007f1e0ff */
[----:B------:R-:W-:Y:S01]  /*d770*/  VIADD R7, R11, 0x8 ;  /* 0x000000080b077836 */ /* 0x000fe20000000000 */
[----:B------:R-:W-:Y:S01]  /*d780*/  LOP3.LUT R12, R12, R13, RZ, 0x3c, !PT ;  /* 0x0000000d0c0c7212 */ /* 0x000fe200078e3cff */
[----:B------:R-:W-:Y:S01]  /*d790*/  IMAD.X R13, RZ, RZ, R21, P3 ;  /* 0x000000ffff0d7224 */ /* 0x000fe200018e0615 */
[----:B------:R-:W-:Y:S01]  /*d7a0*/  LOP3.LUT R28, R29, 0x380, RZ, 0xc0, !PT ;  /* 0x000003801d1c7812 */ /* 0x000fe200078ec0ff */
[----:B------:R-:W2:Y:S01]  /*d7b0*/  SHFL.IDX PT, R51, R10, RZ, 0x1c1f ;  /* 0x001c1fff0a337589 */ /* 0x000ea200000e0000 */
[C---:B------:R-:W-:Y:S01]  /*d7c0*/  IADD3 R37, P2, R20.reuse, 0x6000, RZ ;  /* 0x0000600014257810 */ /* 0x040fe20007f5e0ff */
[----:B------:R-:W-:Y:S01]  /*d7d0*/  ULDC.64 UR4, c[0x0][0xaa0] ;  /* 0x0002a80000047ab9 */ /* 0x000fe20000000a00 */
[C---:B------:R-:W-:Y:S01]  /*d7e0*/  IADD3 R41, P3, R20.reuse, 0x7000, RZ ;  /* 0x0000700014297810 */ /* 0x040fe20007f7e0ff */
[----:B------:R3:W-:Y:S01]  /*d7f0*/  SHFL.IDX PT, R54, R4, 0x1, 0x1c1f ;  /* 0x003c1f0004367f89 */ /* 0x0007e200000e0000 */
[----:B------:R-:W-:-:S02]  /*d800*/  IADD3 R25, P5, R20, 0x3000, RZ ;  /* 0x0000300014197810 */ /* 0x000fc40007fbe0ff */
[----:B------:R-:W-:Y:S01]  /*d810*/  SHF.R.U64 R28, R28, 0x3, RZ ;  /* 0x000000031c1c7819 */ /* 0x000fe200000012ff */
[----:B------:R-:W4:Y:S01]  /*d820*/  SHFL.IDX PT, R55, R10, 0x1, 0x1c1f ;  /* 0x003c1f000a377f89 */ /* 0x000f2200000e0000 */
        /* <DEDUP_REMOVED lines=10> */
[----:B------:R-:W-:Y:S02]  /*d8d0*/  IADD3 R49, P0, R20, 0x9000, RZ ;  /* 0x0000900014317810 */ /* 0x000fe40007f1e0ff */
        /* <DEDUP_REMOVED lines=8> */
[----:B------:R-:W-:-:S02]  /*d960*/  LOP3.LUT R48, R49, 0x380, RZ, 0xc0, !PT ;  /* 0x0000038031307812 */ /* 0x000fc400078ec0ff */
[C---:B------:R-:W-:Y:S02]  /*d970*/  IADD3 R57, P2, R20.reuse, 0xb000, RZ ;  /* 0x0000b00014397810 */ /* 0x040fe40007f5e0ff */
        /* <DEDUP_REMOVED lines=8> */
[----:B------:R-:W-:Y:S01]  /*da00*/  LOP3.LUT R48, R48, R49, RZ, 0x3c, !PT ;  /* 0x0000003130307212 */ /* 0x000fe200078e3cff */
[----:B------:R-:W-:Y:S01]  /*da10*/  IMAD.X R49, RZ, RZ, R21, P0 ;  /* 0x000000ffff317224 */ /* 0x000fe200000e0615 */
[----:B------:R-:W-:Y:S02]  /*da20*/  SHF.R.U64 R56, R56, 0x3, RZ ;  /* 0x0000000338387819 */ /* 0x000fe400000012ff */
[----:B------:R-:W-:-:S02]  /*da30*/  SHF.R.U64 R60, R60, 0x3, RZ ;  /* 0x000000033c3c7819 */ /* 0x000fc400000012ff */
        /* <DEDUP_REMOVED lines=12> */
[C---:B------:R-:W-:Y:S02]  /*db00*/  IADD3 R11, P3, R20.reuse, 0xf000, RZ ;  /* 0x0000f000140b7810 */ /* 0x040fe40007f7e0ff */
[----:B------:R-:W-:Y:S02]  /*db10*/  ISETP.GE.OR P0, PT, R7, R78, P0 ;  /* 0x0000004e0700720c */ /* 0x000fe40000706670 */
[C---:B------:R-:W-:Y:S01]  /*db20*/  IADD3 R65, P5, R20.reuse, 0xd000, RZ ;  /* 0x0000d00014417810 */ /* 0x040fe20007fbe0ff */
[----:B------:R-:W-:Y:S01]  /*db30*/  IMAD.X R73, RZ, RZ, R21, P3 ;  /* 0x000000ffff497224 */ /* 0x000fe200018e0615 */
[C---:B------:R-:W-:Y:S02]  /*db40*/  IADD3 R69, P4, R20.reuse, 0xe000, RZ ;  /* 0x0000e00014457810 */ /* 0x040fe40007f9e0ff */
[----:B------:R-:W-:Y:S02]  /*db50*/  LOP3.LUT R15, R20, 0x380, RZ, 0xc0, !PT ;  /* 0x00000380140f7812 */ /* 0x000fe400078ec0ff */
[----:B---3--:R-:W-:Y:S01]  /*db60*/  LOP3.LUT R4, R11, 0x380, RZ, 0xc0, !PT ;  /* 0x000003800b047812 */ /* 0x008fe200078ec0ff */
[----:B--2---:R-:W-:Y:S01]  /*db70*/  @!P2 ST.E desc[UR40][R50.64], R6 ;  /* 0x000000063200a985 */ /* 0x004fe2000c101928 */
[----:B------:R-:W-:-:S02]  /*db80*/  LOP3.LUT R64, R65, 0x380, RZ, 0xc0, !PT ;  /* 0x0000038041407812 */ /* 0x000fc400078ec0ff */
[----:B------:R-:W-:Y:S01]  /*db90*/  LOP3.LUT R68, R69, 0x380, RZ, 0xc0, !PT ;  /* 0x0000038045447812 */ /* 0x000fe200078ec0ff */
[----:B----4-:R2:W-:Y:S01]  /*dba0*/  @!P0 ST.E desc[UR40][R54.64], R5 ;  /* 0x0000000536008985 */ /* 0x0105e2000c101928 */
[----:B------:R-:W-:Y:S02]  /*dbb0*/  SHF.R.U64 R15, R15, 0x3, RZ ;  /* 0x000000030f0f7819 */ /* 0x000fe400000012ff */
[----:B------:R-:W-:Y:S01]  /*dbc0*/  SHF.R.U64 R4, R4, 0x3, RZ ;  /* 0x0000000304047819 */ /* 0x000fe200000012ff */
[----:B------:R-:W5:Y:S01]  /*dbd0*/  LD.E.128 R24, desc[UR40][R24.64] ;  /* 0x0000002818187980 */ /* 0x000f62000c101d00 */
[----:B------:R-:W-:Y:S02]  /*dbe0*/  SHF.R.U64 R64, R64, 0x3, RZ ;  /* 0x0000000340407819 */ /* 0x000fe400000012ff */
[----:B------:R-:W-:Y:S01]  /*dbf0*/  SHF.R.U64 R68, R68, 0x3, RZ ;  /* 0x0000000344447819 */ /* 0x000fe200000012ff */
[----:B------:R-:W5:Y:S01]  /*dc00*/  LD.E.128 R28, desc[UR40][R28.64] ;  /* 0x000000281c1c7980 */ /* 0x000f62000c101d00 */
[----:B------:R-:W-:-:S02]  /*dc10*/  LOP3.LUT R20, R15, R20, RZ, 0x3c, !PT ;  /* 0x000000140f147212 */ /* 0x000fc400078e3cff */
[----:B------:R-:W-:Y:S01]  /*dc20*/  LOP3.LUT R64, R64, R65, RZ, 0x3c, !PT ;  /* 0x0000004140407212 */ /* 0x000fe200078e3cff */
[--C-:B------:R-:W-:Y:S01]  /*dc30*/  IMAD.X R65, RZ, RZ, R21.reuse, P5 ;  /* 0x000000ffff417224 */ /* 0x100fe200028e0615 */
[----:B------:R-:W-:Y:S01]  /*dc40*/  LOP3.LUT R68, R68, R69, RZ, 0x3c, !PT ;  /* 0x0000004544447212 */ /* 0x000fe200078e3cff */
[----:B------:R-:W-:Y:S01]  /*dc50*/  IMAD.X R69, RZ, RZ, R21, P4 ;  /* 0x000000ffff457224 */ /* 0x000fe200020e0615 */
[----:B------:R-:W-:Y:S01]  /*dc60*/  LOP3.LUT R72, R4, R11, RZ, 0x3c, !PT ;  /* 0x0000000b04487212 */ /* 0x000fe200078e3cff */
[----:B------:R-:W5:Y:S04]  /*dc70*/  LD.E.128 R12, desc[UR40][R12.64] ;  /* 0x000000280c0c7980 */ /* 0x000f68000c101d00 */
[----:B--2---:R2:W5:Y:S04]  /*dc80*/  LD.E.128 R4, desc[UR40][R20.64] ;  /* 0x0000002814047980 */ /* 0x004568000c101d00 */
[----:B------:R-:W5:Y:S04]  /*dc90*/  LD.E.128 R8, desc[UR40][R8.64] ;  /* 0x0000002808087980 */ /* 0x000f68000c101d00 */
[----:B------:R-:W5:Y:S01]  /*dca0*/  LD.E.128 R32, desc[UR40][R32.64] ;  /* 0x0000002820207980 */ /* 0x000f62000c101d00 */
[----:B--2---:R-:W-:-:S03]  /*dcb0*/  IMAD R21, R77, UR4, RZ ;  /* 0x000000044d157c24 */ /* 0x004fc6000f8e02ff */
[----:B------:R-:W5:Y:S01]  /*dcc0*/  LD.E.128 R36, desc[UR40][R36.64] ;  /* 0x0000002824247980 */ /* 0x000f62000c101d00 */
[C---:B------:R-:W-:Y:S02]  /*dcd0*/  IMAD R77, R76.reuse, UR5, R21 ;  /* 0x000000054c4d7c24 */ /* 0x040fe4000f8e0215 */
[----:B------:R-:W-:Y:S01]  /*dce0*/  IMAD.WIDE.U32 R20, R76, UR4, RZ ;  /* 0x000000044c147c25 */ /* 0x000fe2000f8e00ff */
[----:B------:R-:W-:Y:S01]  /*dcf0*/  ULDC.64 UR4, c[0x0][0xae8] ;  /* 0x0002ba0000047ab9 */ /* 0x000fe20000000a00 */
[----:B------:R-:W5:Y:S02]  /*dd00*/  LD.E.128 R40, desc[UR40][R40.64] ;  /* 0x0000002828287980 */ /* 0x000f64000c101d00 */
[----:B------:R-:W-:Y:S02]  /*dd10*/  IMAD.IADD R21, R21, 0x1, R77 ;  /* 0x0000000115157824 */ /* 0x000fe400078e024d */
[----:B------:R-:W-:Y:S01]  /*dd20*/  IMAD R77, R216, 0x20, R228 ;  /* 0x00000020d84d7824 */ /* 0x000fe200078e02e4 */
[----:B------:R-:W5:Y:S01]  /*dd30*/  LD.E.128 R44, desc[UR40][R44.64] ;  /* 0x000000282c2c7980 */ /* 0x000f62000c101d00 */
[----:B------:R-:W-:-:S02]  /*dd40*/  IMAD R3, R3, UR4, RZ ;  /* 0x0000000403037c24 */ /* 0x000fc4000f8e02ff */
[----:B------:R-:W-:Y:S01]  /*dd50*/  IMAD R81, R224, 0x80, R77 ;  /* 0x00000080e0517824 */ /* 0x000fe200078e024d */
[----:B------:R-:W5:Y:S01]  /*dd60*/  LD.E.128 R48, desc[UR40][R48.64] ;  /* 0x0000002830307980 */ /* 0x000f62000c101d00 */
[C---:B------:R-:W-:Y:S02]  /*dd70*/  IMAD R3, R218.reuse, UR5, R3 ;  /* 0x00000005da037c24 */ /* 0x040fe4000f8e0203 */
[----:B------:R-:W-:Y:S01]  /*dd80*/  IMAD.WIDE.U32 R20, R218, UR4, R20 ;  /* 0x00000004da147c25 */ /* 0x000fe2000f8e0014 */
[----:B------:R-:W-:Y:S01]  /*dd90*/  ULDC.64 UR4, c[0x0][0xaf0] ;  /* 0x0002bc0000047ab9 */ /* 0x000fe20000000a00 */
[----:B------:R-:W5:Y:S02]  /*dda0*/  LD.E.128 R52, desc[UR40][R52.64] ;  /* 0x0000002834347980 */ /* 0x000f64000c101d00 */
[----:B0-----:R-:W-:Y:S02]  /*ddb0*/  @P1 IMAD.HI.U32 R76, R81, R80, RZ ;  /* 0x00000050514c1227 */ /* 0x001fe400078e00ff */
[----:B------:R-:W5:Y:S02]  /*ddc0*/  LD.E.128 R56, desc[UR40][R56.64] ;  /* 0x0000002838387980 */ /* 0x000f64000c101d00 */
[----:B------:R-:W-:-:S02]  /*ddd0*/  IMAD.IADD R21, R21, 0x1, R3 ;  /* 0x0000000115157824 */ /* 0x000fc400078e0203 */
[----:B------:R-:W-:Y:S01]  /*dde0*/  IMAD.MOV.U32 R3, RZ, RZ, R81 ;  /* 0x000000ffff037224 */ /* 0x000fe200078e0051 */
[----:B-1----:R-:W-:Y:S01]  /*ddf0*/  @P1 SHF.R.U32.HI R3, RZ, R79, R76 ;  /* 0x0000004fff031219 */ /* 0x002fe2000001164c */
[----:B------:R-:W-:Y:S01]  /*de00*/  IMAD R80, R229, UR4, RZ ;  /* 0x00000004e5507c24 */ /* 0x000fe2000f8e02ff */
[----:B------:R-:W5:Y:S01]  /*de10*/  LD.E.128 R60, desc[UR40][R60.64] ;  /* 0x000000283c3c7980 */ /* 0x000f62000c101d00 */
[C---:B------:R-:W-:Y:S01]  /*de20*/  IMAD.WIDE.U32 R20, R221.reuse, UR4, R20 ;  /* 0x00000004dd147c25 */ /* 0x040fe2000f8e0014 */
[--C-:B------:R-:W-:Y:S02]  /*de30*/  SHF.R.S32.HI R76, RZ, 0x1f, R3.reuse ;  /* 0x0000001fff4c7819 */ /* 0x100fe40000011403 */
[----:B------:R-:W5:Y:S01]  /*de40*/  LD.E.128 R64, desc[UR40][R64.64] ;  /* 0x0000002840407980 */ /* 0x000f62000c101d00 */
[----:B------:R-:W-:Y:S01]  /*de50*/  IMAD R77, R221, UR5, R80 ;  /* 0x00000005dd4d7c24 */ /* 0x000fe2000f8e0250 */
[----:B------:R-:W-:Y:S01]  /*de60*/  ULDC.64 UR4, c[0x0][0xae0] ;  /* 0x0002b80000047ab9 */ /* 0x000fe20000000a00 */
[----:B------:R-:W-:Y:S01]  /*de70*/  IMAD.MOV R79, RZ, RZ, -R3 ;  /* 0x000000ffff4f7224 */ /* 0x000fe200078e0a03 */
[----:B------:R-:W5:Y:S01]  /*de80*/  LD.E.128 R68, desc[UR40][R68.64] ;  /* 0x0000002844447980 */ /* 0x000f62000c101d00 */
[----:B------:R-:W-:-:S02]  /*de90*/  IMAD.IADD R21, R21, 0x1, R77 ;  /* 0x0000000115157824 */ /* 0x000fc400078e024d */
[----:B------:R-:W-:Y:S01]  /*dea0*/  IMAD R77, R0, R79, R81 ;  /* 0x0000004f004d7224 */ /* 0x000fe200078e0251 */
[----:B------:R-:W5:Y:S01]  /*deb0*/  LD.E.128 R72, desc[UR40][R72.64] ;  /* 0x0000002848487980 */ /* 0x000f62000c101d00 */
[----:B------:R-:W-:Y:S01]  /*dec0*/  IMAD R76, R76, UR4, RZ ;  /* 0x000000044c4c7c24 */ /* 0x000fe2000f8e02ff */
[----:B------:R-:W-:Y:S01]  /*ded0*/  @!PT LDS RZ, [RZ] ;  /* 0x00000000fffff984 */ /* 0x000fe20000000800 */
[----:B------:R-:W-:Y:S01]  /*dee0*/  @!PT LDS RZ, [RZ] ;  /* 0x00000000fffff984 */ /* 0x000fe20000000800 */
[----:B------:R-:W-:Y:S01]  /*def0*/  @!PT LDS RZ, [RZ] ;  /* 0x00000000fffff984 */ /* 0x000fe20000000800 */
[----:B------:R-:W-:Y:S01]  /*df00*/  @!PT LDS RZ, [RZ] ;  /* 0x00000000fffff984 */ /* 0x000fe20000000800 */
[----:B------:R0:W-:Y:S06]  /*df10*/  MEMBAR.ALL.CTA ;  /* 0x0000000000007992 */ /* 0x0001ec0000008000 */
[----:B0-----:R-:W0:Y:S01]  /*df20*/  FENCE.VIEW.ASYNC.S ;  /* 0x00000000000073c6 */ /* 0x001e220000000000 */
[----:B------:R-:W-:Y:S01]  /*df30*/  SHF.R.S32.HI R0, RZ, 0x1f, R77 ;  /* 0x0000001fff007819 */ /* 0x000fe2000001144d */
[----:B------:R-:W-:-:S02]  /*df40*/  IMAD R79, R3, UR5, R76 ;  /* 0x00000005034f7c24 */ /* 0x000fc4000f8e024c */
[----:B------:R-:W-:Y:S01]  /*df50*/  IMAD.WIDE.U32 R20, R3, UR4, R20 ;  /* 0x0000000403147c25 */ /* 0x000fe2000f8e0014 */
[----:B------:R-:W-:-:S03]  /*df60*/  ULDC.64 UR4, c[0x0][0xad8] ;  /* 0x0002b60000047ab9 */ /* 0x000fc60000000a00 */
[----:B------:R-:W-:Y:S02]  /*df70*/  IMAD.IADD R21, R21, 0x1, R79 ;  /* 0x0000000115157824 */ /* 0x000fe400078e024f */
[----:B------:R-:W-:Y:S02]  /*df80*/  IMAD R0, R0, UR4, RZ ;  /* 0x0000000400007c24 */ /* 0x000fe4000f8e02ff */
[----:B------:R-:W-:Y:S02]  /*df90*/  IMAD R85, R224, 0x80, R228 ;  /* 0x00000080e0557824 */ /* 0x000fe400078e02e4 */
[C---:B------:R-:W-:Y:S02]  /*dfa0*/  IMAD R79, R77.reuse, UR5, R0 ;  /* 0x000000054d4f7c24 */ /* 0x040fe4000f8e0200 */
[----:B------:R-:W-:Y:S01]  /*dfb0*/  IMAD.WIDE.U32 R20, R77, UR4, R20 ;  /* 0x000000044d147c25 */ /* 0x000fe2000f8e0014 */
[----:B------:R-:W-:Y:S01]  /*dfc0*/  ISETP.GE.AND P2, PT, R85, R78, PT ;  /* 0x0000004e5500720c */ /* 0x000fe20003f46270 */
[----:B------:R-:W-:-:S02]  /*dfd0*/  ULDC.64 UR4, c[0x0][0xa80] ;  /* 0x0002a00000047ab9 */ /* 0x000fc40000000a00 */
[----:B------:R-:W-:Y:S02]  /*dfe0*/  VIADD R0, R18, 0x22820 ;  /* 0x0002282012007836 */ /* 0x000fe40000000000 */
[----:B------:R-:W-:Y:S01]  /*dff0*/  IMAD.IADD R21, R21, 0x1, R79 ;  /* 0x0000000115157824 */ /* 0x000fe200078e024f */
[C---:B------:R-:W-:Y:S01]  /*e000*/  LEA R79, P3, R20.reuse, UR4, 0x1 ;  /* 0x00000004144f7c11 */ /* 0x040fe2000f8608ff */
[----:B------:R-:W-:Y:S01]  /*e010*/  VIADD R3, R85, 0x20 ;  /* 0x0000002055037836 */ /* 0x000fe20000000000 */
[----:B------:R-:W-:Y:S02]  /*e020*/  PRMT R0, RZ, 0x654, R0 ;  /* 0x00000654ff007816 */ /* 0x000fe40000000000 */
[----:B------:R-:W-:Y:S02]  /*e030*/  LEA.HI.X R84, R20, UR5, R21, 0x1, P3 ;  /* 0x0000000514547c11 */ /* 0x000fe400098f0c15 */
[----:B------:R-:W-:Y:S01]  /*e040*/  ISETP.GE.AND P1, PT, R3, R78, PT ;  /* 0x0000004e0300720c */ /* 0x000fe20003f26270 */
[----:B------:R-:W-:Y:S01]  /*e050*/  VIADD R3, R85, 0x40 ;  /* 0x0000004055037836 */ /* 0x000fe20000000000 */
[----:B0-----:R0:W-:Y:S01]  /*e060*/  SYNCS.ARRIVE.TRANS64.RED.A1T0 RZ, [R0+URZ], RZ ;  /* 0x000000ff00ff79a7 */ /* 0x0011e2000810043f */
[----:B------:R1:W2:Y:S01]  /*e070*/  SHFL.IDX PT, R82, R79, RZ, 0x181f ;  /* 0x00181fff4f527589 */ /* 0x0002a200000e0000 */
[----:B------:R-:W-:Y:S01]  /*e080*/  BSSY B1, `(.L_x_732) ;  /* 0x0000019000017945 */ /* 0x000fe20003800000 */
[----:B------:R-:W-:-:S02]  /*e090*/  SHF.R.S32.HI R86, RZ, 0x1f, R215 ;  /* 0x0000001fff567819 */ /* 0x000fc400000114d7 */
[----:B------:R-:W-:Y:S01]  /*e0a0*/  ISETP.GE.AND P0, PT, R3, R78, PT ;  /* 0x0000004e0300720c */ /* 0x000fe20003f06270 */
[----:B0-----:R1:W0:Y:S01]  /*e0b0*/  SHFL.IDX PT, R0, R84, RZ, 0x181f ;  /* 0x00181fff54007589 */ /* 0x00122200000e0000 */
[----:B------:R-:W-:Y:S02]  /*e0c0*/  SHF.R.S32.HI R87, RZ, 0x1f, R213 ;  /* 0x0000001fff577819 */ /* 0x000fe400000114d5 */
[----:B------:R-:W-:Y:S02]  /*e0d0*/  SHF.R.S32.HI R88, RZ, 0x1f, R214 ;  /* 0x0000001fff587819 */ /* 0x000fe400000114d6 */
[----:B------:R-:W-:Y:S01]  /*e0e0*/  SHF.R.S32.HI R92, RZ, 0x1f, R209 ;  /* 0x0000001fff5c7819 */ /* 0x000fe200000114d1 */
[----:B------:R-:W-:Y:S06]  /*e0f0*/  @P2 BRA `(.L_x_733) ;  /* 0x0000000000442947 */ /* 0x000fec0003800000 */
[----:B------:R-:W-:Y:S02]  /*e100*/  ULDC UR4, c[0x0][0xac8] ;  /* 0x0002b20000047ab9 */ /* 0x000fe40000000800 */
[----:B------:R-:W-:Y:S02]  /*e110*/  ISETP.GE.AND P2, PT, R209, UR4, PT ;  /* 0x00000004d1007c0c */ /* 0x000fe4000bf46270 */
[----:B------:R-:W-:Y:S02]  /*e120*/  ISETP.GE.AND P3, PT, R214, UR4, PT ;  /* 0x00000004d6007c0c */ /* 0x000fe4000bf66270 */
[----:B------:R-:W-:-:S09]  /*e130*/  ISETP.GE.AND P4, PT, R213, UR4, PT ;  /* 0x00000004d5007c0c */ /* 0x000fd2000bf86270 */
[----:B--2---:R-:W-:-:S04]  /*e140*/  @!P2 LEA R20, P5, R209, R82, 0x1 ;  /* 0x00000052d114a211 */ /* 0x004fc800078a08ff */
[----:B0-----:R-:W-:Y:S02]  /*e150*/  @!P2 LEA.HI.X R21, R209, R0, R92, 0x1, P5 ;  /* 0x00000000d115a211 */ /* 0x001fe400028f0c5c */
[----:B------:R-:W-:-:S03]  /*e160*/  ISETP.GE.AND P5, PT, R215, UR4, PT ;  /* 0x00000004d7007c0c */ /* 0x000fc6000bfa6270 */
[----:B-----5:R3:W-:Y:S01]  /*e170*/  @!P2 ST.E.128 desc[UR40][R20.64], R4 ;  /* 0x000000041400a985 */ /* 0x0207e2000c101d28 */
[----:B------:R-:W-:-:S04]  /*e180*/  @!P3 LEA R76, P2, R214, R82, 0x1 ;  /* 0x00000052d64cb211 */ /* 0x000fc800078408ff */
        /* <DEDUP_REMOVED lines=8> */
.L_x_733:
[----:B------:R-:W-:Y:S05]  /*e210*/  BSYNC B1 ;  /* 0x0000000000017941 */ /* 0x000fea0003800000 */
.L_x_732:
[----:B0-----:R0:W4:Y:S01]  /*e220*/  SHFL.IDX PT, R0, R84, 0x1, 0x181f ;  /* 0x00381f0054007f89 */ /* 0x00112200000e0000 */
[----:B------:R-:W-:Y:S03]  /*e230*/  BSSY B1, `(.L_x_734) ;  /* 0x0000014000017945 */ /* 0x000fe60003800000 */
[----:B---3-5:R0:W3:Y:S01]  /*e240*/  SHFL.IDX PT, R28, R79, 0x1, 0x181f ;  /* 0x00381f004f1c7f89 */ /* 0x0280e200000e0000 */
[----:B------:R-:W-:Y:S05]  /*e250*/  @P1 BRA `(.L_x_735) ;  /* 0x0000000000441947 */ /* 0x000fea0003800000 */
[----:B------:R-:W-:Y:S02]  /*e260*/  ULDC UR4, c[0x0][0xac8] ;  /* 0x0002b20000047ab9 */ /* 0x000fe40000000800 */
[----:B------:R-:W-:Y:S02]  /*e270*/  ISETP.GE.AND P4, PT, R209, UR4, PT ;  /* 0x00000004d1007c0c */ /* 0x000fe4000bf86270 */
[----:B------:R-:W-:Y:S02]  /*e280*/  ISETP.GE.AND P3, PT, R214, UR4, PT ;  /* 0x00000004d6007c0c */ /* 0x000fe4000bf66270 */
[----:B------:R-:W-:Y:S02]  /*e290*/  ISETP.GE.AND P2, PT, R213, UR4, PT ;  /* 0x00000004d5007c0c */ /* 0x000fe4000bf46270 */
[----:B------:R-:W-:-:S07]  /*e2a0*/  ISETP.GE.AND P1, PT, R215, UR4, PT ;  /* 0x00000004d7007c0c */ /* 0x000fce000bf26270 */
[----:B---3--:R-:W-:-:S04]  /*e2b0*/  @!P4 LEA R4, P5, R209, R28, 0x1 ;  /* 0x0000001cd104c211 */ /* 0x008fc800078a08ff */
[----:B----4-:R-:W-:Y:S02]  /*e2c0*/  @!P4 LEA.HI.X R5, R209, R0, R92, 0x1, P5 ;  /* 0x00000000d105c211 */ /* 0x010fe400028f0c5c */
[----:B------:R-:W-:-:S03]  /*e2d0*/  @!P3 LEA R6, P5, R214, R28, 0x1 ;  /* 0x0000001cd606b211 */ /* 0x000fc600078a08ff */
[----:B------:R3:W-:Y:S01]  /*e2e0*/  @!P4 ST.E.128 desc[UR40][R4.64], R8 ;  /* 0x000000080400c985 */ /* 0x0007e2000c101d28 */
        /* <DEDUP_REMOVED lines=8> */
.L_x_735:
[----:B------:R-:W-:Y:S05]  /*e370*/  BSYNC B1 ;  /* 0x0000000000017941 */ /* 0x000fea0003800000 */
.L_x_734:
[----:B----4-:R4:W0:Y:S01]  /*e380*/  SHFL.IDX PT, R0, R84, 0x2, 0x181f ;  /* 0x00581f0054007f89 */ /* 0x01082200000e0000 */
[----:B------:R-:W-:Y:S03]  /*e390*/  BSSY B1, `(.L_x_736) ;  /* 0x0000014000017945 */ /* 0x000fe60003800000 */
[----:B---3--:R4:W3:Y:S01]  /*e3a0*/  SHFL.IDX PT, R10, R79, 0x2, 0x181f ;  /* 0x00581f004f0a7f89 */ /* 0x0088e200000e0000 */
[----:B------:R-:W-:Y:S05]  /*e3b0*/  @P0 BRA `(.L_x_737) ;  /* 0x0000000000440947 */ /* 0x000fea0003800000 */
[----:B------:R-:W-:Y:S02]  /*e3c0*/  ULDC UR4, c[0x0][0xac8] ;  /* 0x0002b20000047ab9 */ /* 0x000fe40000000800 */
[----:B------:R-:W-:Y:S02]  /*e3d0*/  ISETP.GE.AND P3, PT, R209, UR4, PT ;  /* 0x00000004d1007c0c */ /* 0x000fe4000bf66270 */
[----:B------:R-:W-:Y:S02]  /*e3e0*/  ISETP.GE.AND P2, PT, R214, UR4, PT ;  /* 0x00000004d6007c0c */ /* 0x000fe4000bf46270 */
[----:B------:R-:W-:Y:S02]  /*e3f0*/  ISETP.GE.AND P1, PT, R213, UR4, PT ;  /* 0x00000004d5007c0c */ /* 0x000fe4000bf26270 */
[----:B------:R-:W-:-:S07]  /*e400*/  ISETP.GE.AND P0, PT, R215, UR4, PT ;  /* 0x00000004d7007c0c */ /* 0x000fce000bf06270 */
[CC--:B---3--:R-:W-:Y:S02]  /*e410*/  @!P3 LEA R4, P5, R209.reuse, R10.reuse, 0x1 ;  /* 0x0000000ad104b211 */ /* 0x0c8fe400078a08ff */
[C---:B------:R-:W-:Y:S02]  /*e420*/  @!P2 LEA R6, P4, R214.reuse, R10, 0x1 ;  /* 0x0000000ad606a211 */ /* 0x040fe400078808ff */
[----:B0-----:R-:W-:Y:S02]  /*e430*/  @!P3 LEA.HI.X R5, R209, R0, R92, 0x1, P5 ;  /* 0x00000000d105b211 */ /* 0x001fe400028f0c5c */
        /* <DEDUP_REMOVED lines=9> */
.L_x_737:
[----:B------:R-:W-:Y:S05]  /*e4d0*/  BSYNC B1 ;  /* 0x0000000000017941 */ /* 0x000fea0003800000 */
.L_x_736:
[----:B------:R-:W-:Y:S01]  /*e4e0*/  VIADD R3, R85, 0x60 ;  /* 0x0000006055037836 */ /* 0x000fe20000000000 */
[----:B01--4-:R-:W4:Y:S04]  /*e4f0*/  SHFL.IDX PT, R84, R84, 0x3, 0x181f ;  /* 0x00781f0054547f89 */ /* 0x013f2800000e0000 */
[----:B------:R-:W-:Y:S01]  /*e500*/  ISETP.GE.AND P0, PT, R3, R78, PT ;  /* 0x0000004e0300720c */ /* 0x000fe20003f06270 */
[----:B------:R0:W1:-:S12]  /*e510*/  SHFL.IDX PT, R0, R79, 0x3, 0x181f ;  /* 0x00781f004f007f89 */ /* 0x00005800000e0000 */
[----:B0-----:R-:W-:Y:S05]  /*e520*/  @P0 BRA `(.L_x_738) ;  /* 0x0000000c00e40947 */ /* 0x001fea0003800000 */
[----:B------:R-:W-:Y:S02]  /*e530*/  ULDC UR4, c[0x0][0xac8] ;  /* 0x0002b20000047ab9 */ /* 0x000fe40000000800 */
[----:B------:R-:W-:Y:S02]  /*e540*/  ISETP.GE.AND P3, PT, R209, UR4, PT ;  /* 0x00000004d1007c0c */ /* 0x000fe4000bf66270 */
[----:B------:R-:W-:Y:S02]  /*e550*/  ISETP.GE.AND P4, PT, R214, UR4, PT ;  /* 0x00000004d6007c0c */ /* 0x000fe4000bf86270 */
[----:B------:R-:W-:-:S09]  /*e560*/  ISETP.GE.AND P5, PT, R213, UR4, PT ;  /* 0x00000004d5007c0c */ /* 0x000fd2000bfa6270 */
[-C--:B-1----:R-:W-:Y:S02]  /*e570*/  @!P3 LEA R4, P0, R209, R0.reuse, 0x1 ;  /* 0x00000000d104b211 */ /* 0x082fe400078008ff */
[CC--:B------:R-:W-:Y:S02]  /*e580*/  @!P4 LEA R6, P1, R214.reuse, R0.reuse, 0x1 ;  /* 0x00000000d606c211 */ /* 0x0c0fe400078208ff */
[----:B------:R-:W-:Y:S02]  /*e590*/  @!P5 LEA R8, P2, R213, R0, 0x1 ;  /* 0x00000000d508d211 */ /* 0x000fe400078408ff */
[-C--:B----4-:R-:W-:Y:S02]  /*e5a0*/  @!P3 LEA.HI.X R5, R209, R84.reuse, R92, 0x1, P0 ;  /* 0x00000054d105b211 */ /* 0x090fe400000f0c5c */
[-C--:B------:R-:W-:Y:S02]  /*e5b0*/  @!P4 LEA.HI.X R7, R214, R84.reuse, R88, 0x1, P1 ;  /* 0x00000054d607c211 */ /* 0x080fe400008f0c58 */
[----:B------:R-:W-:Y:S01]  /*e5c0*/  @!P5 LEA.HI.X R9, R213, R84, R87, 0x1, P2 ;  /* 0x00000054d509d211 */ /* 0x000fe200010f0c57 */
[----:B------:R0:W-:Y:S01]  /*e5d0*/  @!P3 ST.E.128 desc[UR40][R4.64], R24 ;  /* 0x000000180400b985 */ /* 0x0001e2000c101d28 */
[----:B------:R-:W-:-:S03]  /*e5e0*/  ISETP.GE.AND P0, PT, R215, UR4, PT ;  /* 0x00000004d7007c0c */ /* 0x000fc6000bf06270 */
[----:B------:R0:W-:Y:S04]  /*e5f0*/  @!P4 ST.E.128 desc[UR40][R6.64], R40 ;  /* 0x000000280600c985 */ /* 0x0001e8000c101d28 */
[----:B------:R0:W-:Y:S06]  /*e600*/  @!P5 ST.E.128 desc[UR40][R8.64], R56 ;  /* 0x000000380800d985 */ /* 0x0001ec000c101d28 */
[----:B------:R-:W-:Y:S05]  /*e610*/  @P0 BRA `(.L_x_738) ;  /* 0x0000000c00a80947 */ /* 0x000fea0003800000 */
[----:B0-----:R-:W-:-:S04]  /*e620*/  LEA R4, P0, R215, R0, 0x1 ;  /* 0x00000000d7047211 */ /* 0x001fc800078008ff */
[----:B------:R-:W-:-:S05]  /*e630*/  LEA.HI.X R5, R215, R84, R86, 0x1, P0 ;  /* 0x00000054d7057211 */ /* 0x000fca00000f0c56 */
[----:B------:R0:W-:Y:S01]  /*e640*/  ST.E.128 desc[UR40][R4.64], R72 ;  /* 0x0000004804007985 */ /* 0x0001e2000c101d28 */
[----:B------:R-:W-:Y:S05]  /*e650*/  BRA `(.L_x_738) ;  /* 0x0000000c00987947 */ /* 0x000fea0003800000 */
.L_x_730:
[----:B------:R-:W-:Y:S01]  /*e660*/  ULDC.64 UR4, c[0x0][0xc00] ;  /* 0x0003000000047ab9 */ /* 0x000fe20000000a00 */
[----:B------:R-:W-:Y:S01]  /*e670*/  IMAD.MOV.U32 R0, RZ, RZ, RZ ;  /* 0x000000ffff007224 */ /* 0x000fe200078e00ff */
[----:B------:R-:W-:Y:S01]  /*e680*/  ISETP.NE.U32.AND P0, PT, RZ, UR4, PT ;  /* 0x00000004ff007c0c */ /* 0x000fe2000bf05070 */
[----:B------:R-:W2:Y:S01]  /*e690*/  LDC R21, c[0x0][0xbe8] ;  /* 0x0002fa00ff157b82 */ /* 0x000ea20000000800 */
[----:B------:R-:W-:Y:S02]  /*e6a0*/  IADD3 R4, P1, R219, UR4, RZ ;  /* 0x00000004db047c10 */ /* 0x000fe4000ff3e0ff */
[----:B------:R-:W-:Y:S02]  /*e6b0*/  ISETP.NE.AND.EX P0, PT, RZ, UR5, PT, P0 ;  /* 0x00000005ff007c0c */ /* 0x000fe4000bf05300 */
[----:B------:R-:W-:Y:S01]  /*e6c0*/  IADD3.X R5, R220, UR5, RZ, P1, !PT ;  /* 0x00000005dc057c10 */ /* 0x000fe20008ffe4ff */
[----:B------:R-:W-:Y:S02]  /*e6d0*/  ULDC.64 UR4, c[0x0][0xc08] ;  /* 0x0003020000047ab9 */ /* 0x000fe40000000a00 */
[----:B------:R-:W-:-:S04]  /*e6e0*/  ISETP.NE.U32.AND P1, PT, RZ, UR4, PT ;  /* 0x00000004ff007c0c */ /* 0x000fc8000bf25070 */
[----:B------:R-:W-:-:S04]  /*e6f0*/  ISETP.NE.AND.EX P1, PT, RZ, UR5, PT, P1 ;  /* 0x00000005ff007c0c */ /* 0x000fc8000bf25310 */
[----:B------:R3:W5:Y:S01]  /*e700*/  @P0 LDG.E R0, desc[UR40][R4.64] ;  /* 0x0000002804000981 */ /* 0x000762000c1e1900 */
[----:B------:R-:W4:Y:S08]  /*e710*/  S2R R3, SR_TID.X ;  /* 0x0000000000037919 */ /* 0x000f300000002100 */
[----:B------:R-:W-:Y:S01]  /*e720*/  @P1 IADD3 R6, P2, R219, UR4, RZ ;  /* 0x00000004db061c10 */ /* 0x000fe2000ff5e0ff */
[----:B------:R-:W-:-:S02]  /*e730*/  ULDC UR4, c[0x0][0xa88] ;  /* 0x0002a20000047ab9 */ /* 0x000fc40000000800 */
[----:B------:R-:W-:Y:S01]  /*e740*/  IMAD.U32 R8, RZ, RZ, UR4 ;  /* 0x00000004ff087e24 */ /* 0x000fe2000f8e00ff */
[----:B------:R-:W-:-:S05]  /*e750*/  @P1 IADD3.X R7, R220, UR5, RZ, P2, !PT ;  /* 0x00000005dc071c10 */ /* 0x000fca00097fe4ff */
[----:B------:R3:W5:Y:S01]  /*e760*/  @P1 LDG.E R8, desc[UR40][R6.64] ;  /* 0x0000002806081981 */ /* 0x000762000c1e1900 */
[----:B--2---:R-:W-:-:S13]  /*e770*/  ISETP.NE.AND P2, PT, R21, 0x1, PT ;  /* 0x000000011500780c */ /* 0x004fda0003f45270 */
[----:B------:R-:W2:Y:S01]  /*e780*/  @P2 LDC R15, c[0x0][0xbec] ;  /* 0x0002fb00ff0f2b82 */ /* 0x000ea20000000800 */
[----:B----4-:R-:W-:-:S05]  /*e790*/  VIADD R3, R3, 0xffffff80 ;  /* 0xffffff8003037836 */ /* 0x010fca0000000000 */
[----:B------:R-:W-:Y:S01]  /*e7a0*/  ISETP.GE.AND P3, PT, R3, 0x80, PT ;  /* 0x000000800300780c */ /* 0x000fe20003f66270 */
[----:B---3--:R-:W-:-:S12]  /*e7b0*/  @P1 BRA `(.L_x_739) ;  /* 0x0000000000101947 */ /* 0x008fd80003800000 */
[----:B------:R-:W-:Y:S05]  /*e7c0*/  @!P0 BRA `(.L_x_739) ;  /* 0x00000000000c8947 */ /* 0x000fea0003800000 */
[----:B------:R-:W3:Y:S04]  /*e7d0*/  LDG.E R3, desc[UR40][R4.64] ;  /* 0x0000002804037981 */ /* 0x000ee8000c1e1900 */
[----:B-----5:R-:W3:Y:S02]  /*e7e0*/  LDG.E R8, desc[UR40][R4.64+0x4] ;  /* 0x0000042804087981 */ /* 0x020ee4000c1e1900 */
[----:B---3--:R-:W-:-:S07]  /*e7f0*/  IMAD.IADD R8, R8, 0x1, -R3 ;  /* 0x0000000108087824 */ /* 0x008fce00078e0a03 */
.L_x_739:
[----:B------:R-:W-:Y:S01]  /*e800*/  BSSY B1, `(.L_x_740) ;  /* 0x000002e000017945 */ /* 0x000fe20003800000 */
[----:B------:R-:W-:Y:S02]  /*e810*/  SHF.R.S32.HI R10, RZ, 0x1f, R218 ;  /* 0x0000001fff0a7819 */ /* 0x000fe400000114da */
[----:B------:R-:W-:Y:S02]  /*e820*/  SEL R221, R221, RZ, !P0 ;  /* 0x000000ffdddd7207 */ /* 0x000fe40004000000 */
[----:B------:R-:W-:Y:S02]  /*e830*/  SEL R229, R229, RZ, !P0 ;  /* 0x000000ffe5e57207 */ /* 0x000fe40004000000 */
[----:B-----5:R-:W-:Y:S01]  /*e840*/  SHF.R.S32.HI R11, RZ, 0x1f, R0 ;  /* 0x0000001fff0b7819 */ /* 0x020fe20000011400 */
[----:B------:R-:W-:Y:S06]  /*e850*/  @P3 BRA `(.L_x_741) ;  /* 0x0000000000a03947 */ /* 0x000fec0003800000 */
[----:B------:R-:W3:Y:S01]  /*e860*/  S2R R3, SR_TID.X ;  /* 0x0000000000037919 */ /* 0x000ee20000002100 */
[----:B------:R-:W4:Y:S02]  /*e870*/  LDC R12, c[0x0][0xbe8] ;  /* 0x0002fa00ff0c7b82 */ /* 0x000f240000000800 */
[----:B----4-:R-:W-:Y:S02]  /*e880*/  IMAD R4, R8, R12, RZ ;  /* 0x0000000c08047224 */ /* 0x010fe400078e02ff */
[----:B---3--:R-:W-:-:S04]  /*e890*/  IMAD R3, R224, 0x80, R3 ;  /* 0x00000080e0037824 */ /* 0x008fc800078e0203 */
[----:B------:R-:W-:-:S05]  /*e8a0*/  VIADD R9, R3, 0xffffff80 ;  /* 0xffffff8003097836 */ /* 0x000fca0000000000 */
[----:B------:R-:W-:-:S13]  /*e8b0*/  ISETP.GE.AND P0, PT, R9, R4, PT ;  /* 0x000000040900720c */ /* 0x000fda0003f06270 */
[----:B------:R-:W-:Y:S05]  /*e8c0*/  @P0 BRA `(.L_x_741) ;  /* 0x0000000000840947 */ /* 0x000fea0003800000 */
[----:B------:R-:W-:Y:S01]  /*e8d0*/  ISETP.NE.AND P0, PT, R12, 0x1, PT ;  /* 0x000000010c00780c */ /* 0x000fe20003f05270 */
[----:B------:R-:W-:Y:S01]  /*e8e0*/  ULDC.64 UR4, c[0x0][0xb90] ;  /* 0x0002e40000047ab9 */ /* 0x000fe20000000a00 */
[----:B------:R-:W-:Y:S02]  /*e8f0*/  IMAD.MOV.U32 R4, RZ, RZ, R0 ;  /* 0x000000ffff047224 */ /* 0x000fe400078e0000 */
[----:B------:R-:W-:Y:S02]  /*e900*/  IMAD R7, R10, UR4, RZ ;  /* 0x000000040a077c24 */ /* 0x000fe4000f8e02ff */
[----:B------:R-:W-:Y:S02]  /*e910*/  IMAD.MOV.U32 R5, RZ, RZ, R11 ;  /* 0x000000ffff057224 */ /* 0x000fe400078e000b */
[----:B------:R-:W-:Y:S02]  /*e920*/  IMAD.MOV.U32 R3, RZ, RZ, R9 ;  /* 0x000000ffff037224 */ /* 0x000fe400078e0009 */
[----:B------:R-:W-:-:S03]  /*e930*/  IMAD.WIDE.U32 R4, R218, UR4, R4 ;  /* 0x00000004da047c25 */ /* 0x000fc6000f8e0004 */
[----:B------:R-:W3:Y:S01]  /*e940*/  @P0 LDC R6, c[0x0][0xbec] ;  /* 0x0002fb00ff060b82 */ /* 0x000ee20000000800 */
[----:B------:R-:W-:Y:S01]  /*e950*/  IMAD R7, R218, UR5, R7 ;  /* 0x00000005da077c24 */ /* 0x000fe2000f8e0207 */
[----:B------:R-:W-:-:S03]  /*e960*/  ULDC.64 UR4, c[0x0][0xb98] ;  /* 0x0002e60000047ab9 */ /* 0x000fc60000000a00 */
[----:B------:R-:W-:-:S03]  /*e970*/  IMAD.IADD R5, R5, 0x1, R7 ;  /* 0x0000000105057824 */ /* 0x000fc600078e0207 */
[----:B------:R-:W4:Y:S01]  /*e980*/  @P0 LDC R13, c[0x0][0xbf0] ;  /* 0x0002fc00ff0d0b82 */ /* 0x000f220000000800 */
[----:B------:R-:W-:-:S04]  /*e990*/  IMAD.WIDE.U32 R4, R221, UR4, R4 ;  /* 0x00000004dd047c25 */ /* 0x000fc8000f8e0004 */
[----:B---3--:R-:W-:-:S05]  /*e9a0*/  @P0 IMAD.HI.U32 R6, R9, R6, RZ ;  /* 0x0000000609060227 */ /* 0x008fca00078e00ff */
[----:B----4-:R-:W-:Y:S01]  /*e9b0*/  @P0 SHF.R.U32.HI R3, RZ, R13, R6 ;  /* 0x0000000dff030219 */ /* 0x010fe20000011606 */
[----:B------:R-:W-:-:S03]  /*e9c0*/  IMAD R6, R229, UR4, RZ ;  /* 0x00000004e5067c24 */ /* 0x000fc6000f8e02ff */
[----:B------:R-:W-:Y:S01]  /*e9d0*/  IADD3 R4, P0, R3, R4, RZ ;  /* 0x0000000403047210 */ /* 0x000fe20007f1e0ff */
[----:B------:R-:W-:Y:S02]  /*e9e0*/  IMAD.MOV R7, RZ, RZ, -R3 ;  /* 0x000000ffff077224 */ /* 0x000fe400078e0a03 */
[----:B------:R-:W-:Y:S01]  /*e9f0*/  IMAD R6, R221, UR5, R6 ;  /* 0x00000005dd067c24 */ /* 0x000fe2000f8e0206 */
[----:B------:R-:W-:Y:S01]  /*ea00*/  ULDC.64 UR4, c[0x0][0xb88] ;  /* 0x0002e20000047ab9 */ /* 0x000fe20000000a00 */
[----:B------:R-:W-:Y:S01]  /*ea10*/  IMAD R7, R12, R7, R9 ;  /* 0x000000070c077224 */ /* 0x000fe200078e0209 */
[----:B------:R-:W-:-:S04]  /*ea20*/  SHF.R.S32.HI R9, RZ, 0x1f, R3 ;  /* 0x0000001fff097819 */ /* 0x000fc80000011403 */
[----:B------:R-:W-:Y:S02]  /*ea30*/  SHF.R.S32.HI R3, RZ, 0x1f, R7 ;  /* 0x0000001fff037819 */ /* 0x000fe40000011407 */
[----:B------:R-:W-:-:S03]  /*ea40*/  IADD3.X R5, R9, R5, R6, P0, !PT ;  /* 0x0000000509057210 */ /* 0x000fc600007fe406 */
[----:B------:R-:W-:Y:S02]  /*ea50*/  IMAD R6, R3, UR4, RZ ;  /* 0x0000000403067c24 */ /* 0x000fe4000f8e02ff */
[----:B------:R-:W-:-:S04]  /*ea60*/  IMAD.WIDE.U32 R4, R7, UR4, R4 ;  /* 0x0000000407047c25 */ /* 0x000fc8000f8e0004 */
[----:B------:R-:W-:Y:S01]  /*ea70*/  IMAD R3, R7, UR5, R6 ;  /* 0x0000000507037c24 */ /* 0x000fe2000f8e0206 */
[----:B------:R-:W-:Y:S02]  /*ea80*/  ULDC.64 UR4, c[0x0][0xb50] ;  /* 0x0002d40000047ab9 */ /* 0x000fe40000000a00 */
[----:B------:R-:W-:Y:S01]  /*ea90*/  LEA R6, P0, R4, UR4, 0x2 ;  /* 0x0000000404067c11 */ /* 0x000fe2000f8010ff */
[----:B------:R-:W-:-:S05]  /*eaa0*/  IMAD.IADD R3, R5, 0x1, R3 ;  /* 0x0000000105037824 */ /* 0x000fca00078e0203 */
[----:B------:R-:W-:Y:S01]  /*eab0*/  LEA.HI.X R7, R4, UR5, R3, 0x2, P0 ;  /* 0x0000000504077c11 */ /* 0x000fe200080f1403 */
[----:B------:R-:W-:-:S05]  /*eac0*/  IMAD.MOV.U32 R3, RZ, RZ, -0x800000 ;  /* 0xff800000ff037424 */ /* 0x000fca00078e00ff */
[----:B------:R3:W-:Y:S02]  /*ead0*/  STG.E desc[UR40][R6.64], R3 ;  /* 0x0000000306007986 */ /* 0x0007e4000c101928 */
.L_x_741:
[----:B------:R-:W-:Y:S05]  /*eae0*/  BSYNC B1 ;  /* 0x0000000000017941 */ /* 0x000fea0003800000 */
.L_x_740:
[----:B------:R-:W4:Y:S01]  /*eaf0*/  @P2 LDC R9, c[0x0][0xbf0] ;  /* 0x0002fc00ff092b82 */ /* 0x000f220000000800 */
[----:B------:R-:W-:Y:S01]  /*eb00*/  ULDC.64 UR4, c[0x0][0xaa0] ;  /* 0x0002a80000047ab9 */ /* 0x000fe20000000a00 */
[----:B---3--:R-:W-:Y:S02]  /*eb10*/  IMAD R7, R216, 0x20, R228 ;  /* 0x00000020d8077824 */ /* 0x008fe400078e02e4 */
[----:B------:R-:W-:Y:S02]  /*eb20*/  IMAD R3, R11, UR4, RZ ;  /* 0x000000040b037c24 */ /* 0x000fe4000f8e02ff */
[----:B------:R-:W-:-:S04]  /*eb30*/  IMAD.WIDE.U32 R4, R0, UR4, RZ ;  /* 0x0000000400047c25 */ /* 0x000fc8000f8e00ff */
[----:B------:R-:W-:Y:S01]  /*eb40*/  IMAD R3, R0, UR5, R3 ;  /* 0x0000000500037c24 */ /* 0x000fe2000f8e0203 */
[----:B------:R-:W-:-:S03]  /*eb50*/  ULDC.64 UR4, c[0x0][0xae8] ;  /* 0x0002ba0000047ab9 */ /* 0x000fc60000000a00 */
[----:B------:R-:W-:Y:S02]  /*eb60*/  IMAD.IADD R5, R5, 0x1, R3 ;  /* 0x0000000105057824 */ /* 0x000fe400078e0203 */
[----:B------:R-:W-:Y:S02]  /*eb70*/  IMAD R3, R10, UR4, RZ ;  /* 0x000000040a037c24 */ /* 0x000fe4000f8e02ff */
[----:B------:R-:W-:Y:S02]  /*eb80*/  IMAD R10, R224, 0x80, R7 ;  /* 0x00000080e00a7824 */ /* 0x000fe400078e0207 */
[----:B------:R-:W-:Y:S02]  /*eb90*/  IMAD R7, R218, UR5, R3 ;  /* 0x00000005da077c24 */ /* 0x000fe4000f8e0203 */
[----:B--2---:R-:W-:-:S04]  /*eba0*/  @P2 IMAD.HI.U32 R0, R10, R15, RZ ;  /* 0x0000000f0a002227 */ /* 0x004fc800078e00ff */
[----:B------:R-:W-:Y:S01]  /*ebb0*/  IMAD.WIDE.U32 R4, R218, UR4, R4 ;  /* 0x00000004da047c25 */ /* 0x000fe2000f8e0004 */
[----:B------:R-:W-:-:S03]  /*ebc0*/  ULDC.64 UR4, c[0x0][0xaf0] ;  /* 0x0002bc0000047ab9 */ /* 0x000fc60000000a00 */
[----:B------:R-:W-:Y:S01]  /*ebd0*/  IMAD.MOV.U32 R3, RZ, RZ, R10 ;  /* 0x000000ffff037224 */ /* 0x000fe200078e000a */
[----:B----4-:R-:W-:Y:S01]  /*ebe0*/  @P2 SHF.R.U32.HI R3, RZ, R9, R0 ;  /* 0x00000009ff032219 */ /* 0x010fe20000011600 */
[----:B------:R-:W-:Y:S02]  /*ebf0*/  IMAD.IADD R5, R5, 0x1, R7 ;  /* 0x0000000105057824 */ /* 0x000fe400078e0207 */
[----:B------:R-:W-:Y:S01]  /*ec00*/  IMAD R6, R229, UR4, RZ ;  /* 0x00000004e5067c24 */ /* 0x000fe2000f8e02ff */
[--C-:B------:R-:W-:Y:S01]  /*ec10*/  SHF.R.S32.HI R0, RZ, 0x1f, R3.reuse ;  /* 0x0000001fff007819 */ /* 0x100fe20000011403 */
[----:B------:R-:W-:Y:S02]  /*ec20*/  IMAD.MOV R7, RZ, RZ, -R3 ;  /* 0x000000ffff077224 */ /* 0x000fe400078e0a03 */
[C---:B------:R-:W-:Y:S02]  /*ec30*/  IMAD R9, R221.reuse, UR5, R6 ;  /* 0x00000005dd097c24 */ /* 0x040fe4000f8e0206 */
[----:B------:R-:W-:Y:S01]  /*ec40*/  IMAD.WIDE.U32 R4, R221, UR4, R4 ;  /* 0x00000004dd047c25 */ /* 0x000fe2000f8e0004 */
[----:B------:R-:W-:-:S03]  /*ec50*/  ULDC.64 UR4, c[0x0][0xae0] ;  /* 0x0002b80000047ab9 */ /* 0x000fc60000000a00 */
[----:B------:R-:W-:Y:S02]  /*ec60*/  IMAD R7, R21, R7, R10 ;  /* 0x0000000715077224 */ /* 0x000fe400078e020a */
[----:B------:R-:W-:Y:S02]  /*ec70*/  IMAD R6, R0, UR4, RZ ;  /* 0x0000000400067c24 */ /* 0x000fe4000f8e02ff */
[----:B------:R-:W-:Y:S01]  /*ec80*/  IMAD.IADD R5, R5, 0x1, R9 ;  /* 0x0000000105057824 */ /* 0x000fe200078e0209 */
[----:B------:R-:W-:Y:S01]  /*ec90*/  SHF.R.S32.HI R0, RZ, 0x1f, R7 ;  /* 0x0000001fff007819 */ /* 0x000fe20000011407 */
[C---:B------:R-:W-:Y:S02]  /*eca0*/  IMAD R9, R3.reuse, UR5, R6 ;  /* 0x0000000503097c24 */ /* 0x040fe4000f8e0206 */
[----:B------:R-:W-:Y:S01]  /*ecb0*/  IMAD.WIDE.U32 R4, R3, UR4, R4 ;  /* 0x0000000403047c25 */ /* 0x000fe2000f8e0004 */
[----:B------:R-:W-:-:S03]  /*ecc0*/  ULDC.64 UR4, c[0x0][0xad8] ;  /* 0x0002b60000047ab9 */ /* 0x000fc60000000a00 */
[----:B------:R-:W-:Y:S02]  /*ecd0*/  IMAD R0, R0, UR4, RZ ;  /* 0x0000000400007c24 */ /* 0x000fe4000f8e02ff */
[----:B------:R-:W-:Y:S02]  /*ece0*/  IMAD.IADD R5, R5, 0x1, R9 ;  /* 0x0000000105057824 */ /* 0x000fe400078e0209 */
[C---:B------:R-:W-:Y:S02]  /*ecf0*/  IMAD R3, R7.reuse, UR5, R0 ;  /* 0x0000000507037c24 */ /* 0x040fe4000f8e0200 */
[----:B------:R-:W-:Y:S01]  /*ed00*/  IMAD.WIDE.U32 R4, R7, UR4, R4 ;  /* 0x0000000407047c25 */ /* 0x000fe2000f8e0004 */
[----:B------:R-:W-:-:S03]  /*ed10*/  ULDC.64 UR4, c[0x0][0xa80] ;  /* 0x0002a00000047ab9 */ /* 0x000fc60000000a00 */
[----:B------:R-:W-:Y:S01]  /*ed20*/  IMAD.IADD R5, R5, 0x1, R3 ;  /* 0x0000000105057824 */ /* 0x000fe200078e0203 */
[----:B------:R-:W-:Y:S01]  /*ed30*/  LEA R3, P0, R4, UR4, 0x1 ;  /* 0x0000000404037c11 */ /* 0x000fe2000f8008ff */
[----:B------:R-:W-:-:S03]  /*ed40*/  UMOV UR4, 0xffffffff ;  /* 0xffffffff00047882 */ /* 0x000fc60000000000 */
[----:B------:R-:W-:Y:S01]  /*ed50*/  LEA.HI.X R4, R4, UR5, R5, 0x1, P0 ;  /* 0x0000000504047c11 */ /* 0x000fe200080f0c05 */
[----:B------:R-:W-:Y:S08]  /*ed60*/  BRA.DIV UR4, `(.L_x_742) ;  /* 0x0000008604007947 */ /* 0x000ff0000b800000 */
[----:B------:R2:W3:Y:S04]  /*ed70*/  SHFL.IDX PT, R0, R4, RZ, 0x181f ;  /* 0x00181fff04007589 */ /* 0x0004e800000e0000 */
[----:B------:R2:W4:Y:S02]  /*ed80*/  SHFL.IDX PT, R14, R3, RZ, 0x181f ;  /* 0x00181fff030e7589 */ /* 0x00052400000e0000 */
.L_x_936:
[----:B------:R-:W-:Y:S01]  /*ed90*/  IMAD R8, R8, R21, RZ ;  /* 0x0000001508087224 */ /* 0x000fe200078e02ff */
[----:B------:R-:W-:Y:S01]  /*eda0*/  BSSY B1, `(.L_x_743) ;  /* 0x0000019000017945 */ /* 0x000fe20003800000 */
[----:B------:R-:W-:-:S05]  /*edb0*/  IMAD R7, R224, 0x80, R228 ;  /* 0x00000080e0077824 */ /* 0x000fca00078e02e4 */
[----:B------:R-:W-:-:S13]  /*edc0*/  ISETP.GE.AND P0, PT, R7, R8, PT ;  /* 0x000000080700720c */ /* 0x000fda0003f06270 */
[----:B------:R-:W-:Y:S05]  /*edd0*/  @P0 BRA `(.L_x_744) ;  /* 0x0000000000540947 */ /* 0x000fea0003800000 */
[----:B------:R-:W-:Y:S01]  /*ede0*/  ULDC UR4, c[0x0][0xac8] ;  /* 0x0002b20000047ab9 */ /* 0x000fe20000000800 */
[----:B------:R-:W-:Y:S02]  /*edf0*/  SHF.R.S32.HI R5, RZ, 0x1f, R209 ;  /* 0x0000001fff057819 */ /* 0x000fe400000114d1 */
[----:B------:R-:W-:Y:S02]  /*ee00*/  ISETP.GE.AND P3, PT, R209, UR4, PT ;  /* 0x00000004d1007c0c */ /* 0x000fe4000bf66270 */
[----:B------:R-:W-:Y:S02]  /*ee10*/  ISETP.GE.AND P2, PT, R214, UR4, PT ;  /* 0x00000004d6007c0c */ /* 0x000fe4000bf46270 */
[----:B------:R-:W-:Y:S02]  /*ee20*/  ISETP.GE.AND P1, PT, R213, UR4, PT ;  /* 0x00000004d5007c0c */ /* 0x000fe4000bf26270 */
[----:B------:R-:W-:Y:S02]  /*ee30*/  ISETP.GE.AND P0, PT, R215, UR4, PT ;  /* 0x00000004d7007c0c */ /* 0x000fe4000bf06270 */
[----:B------:R-:W-:-:S02]  /*ee40*/  SHF.R.S32.HI R9, RZ, 0x1f, R214 ;  /* 0x0000001fff097819 */ /* 0x000fc400000114d6 */
[----:B------:R-:W-:-:S03]  /*ee50*/  SHF.R.S32.HI R6, RZ, 0x1f, R213 ;  /* 0x0000001fff067819 */ /* 0x000fc600000114d5 */
[CC--:B----4-:R-:W-:Y:S02]  /*ee60*/  @!P3 LEA R10, P5, R209.reuse, R14.reuse, 0x1 ;  /* 0x0000000ed10ab211 */ /* 0x0d0fe400078a08ff */
[C---:B------:R-:W-:Y:S02]  /*ee70*/  @!P2 LEA R12, P4, R214.reuse, R14, 0x1 ;  /* 0x0000000ed60ca211 */ /* 0x040fe400078808ff */
[----:B---3--:R-:W-:Y:S02]  /*ee80*/  @!P3 LEA.HI.X R11, R209, R0, R5, 0x1, P5 ;  /* 0x00000000d10bb211 */ /* 0x008fe400028f0c05 */
[----:B------:R-:W-:Y:S02]  /*ee90*/  @!P1 LEA R20, P5, R213, R14, 0x1 ;  /* 0x0000000ed5149211 */ /* 0x000fe400078a08ff */
[----:B------:R-:W-:Y:S01]  /*eea0*/  @!P2 LEA.HI.X R13, R214, R0, R9, 0x1, P4 ;  /* 0x00000000d60da211 */ /* 0x000fe200020f0c09 */
[----:B------:R3:W-:Y:S01]  /*eeb0*/  @!P3 ST.E.128 desc[UR40][R10.64], RZ ;  /* 0x000000ff0a00b985 */ /* 0x0007e2000c101d28 */
[----:B------:R-:W-:-:S02]  /*eec0*/  SHF.R.S32.HI R5, RZ, 0x1f, R215 ;  /* 0x0000001fff057819 */ /* 0x000fc400000114d7 */
[----:B------:R-:W-:Y:S01]  /*eed0*/  @!P0 LEA R14, P4, R215, R14, 0x1 ;  /* 0x0000000ed70e8211 */ /* 0x000fe200078808ff */
[----:B------:R3:W-:Y:S01]  /*eee0*/  @!P2 ST.E.128 desc[UR40][R12.64], RZ ;  /* 0x000000ff0c00a985 */ /* 0x0007e2000c101d28 */
[-C--:B------:R-:W-:Y:S02]  /*eef0*/  @!P1 LEA.HI.X R21, R213, R0.reuse, R6, 0x1, P5 ;  /* 0x00000000d5159211 */ /* 0x080fe400028f0c06 */
[----:B------:R-:W-:-:S03]  /*ef00*/  @!P0 LEA.HI.X R15, R215, R0, R5, 0x1, P4 ;  /* 0x00000000d70f8211 */ /* 0x000fc600020f0c05 */
[----:B------:R3:W-:Y:S04]  /*ef10*/  @!P1 ST.E.128 desc[UR40][R20.64], RZ ;  /* 0x000000ff14009985 */ /* 0x0007e8000c101d28 */
[----:B------:R3:W-:Y:S02]  /*ef20*/  @!P0 ST.E.128 desc[UR40][R14.64], RZ ;  /* 0x000000ff0e008985 */ /* 0x0007e4000c101d28 */
.L_x_744:
[----:B------:R-:W-:Y:S05]  /*ef30*/  BSYNC B1 ;  /* 0x0000000000017941 */ /* 0x000fea0003800000 */
.L_x_743:
[----:B------:R-:W-:-:S03]  /*ef40*/  UMOV UR4, 0xffffffff ;  /* 0xffffffff00047882 */ /* 0x000fc60000000000 */
[----:B------:R-:W-:Y:S05]  /*ef50*/  BRA.DIV UR4, `(.L_x_745) ;  /* 0x0000008204b87947 */ /* 0x000fea000b800000 */
[----:B---3--:R3:W0:Y:S04]  /*ef60*/  SHFL.IDX PT, R0, R4, 0x1, 0x181f ;  /* 0x00381f0004007f89 */ /* 0x00862800000e0000 */
[----:B----4-:R3:W4:Y:S02]  /*ef70*/  SHFL.IDX PT, R14, R3, 0x1, 0x181f ;  /* 0x00381f00030e7f89 */ /* 0x01072400000e0000 */
.L_x_940:
[----:B------:R-:W-:Y:S01]  /*ef80*/  VIADD R5, R7, 0x20 ;  /* 0x0000002007057836 */ /* 0x000fe20000000000 */
[----:B------:R-:W-:Y:S04]  /*ef90*/  BSSY B1, `(.L_x_746) ;  /* 0x0000018000017945 */ /* 0x000fe80003800000 */
        /* <DEDUP_REMOVED lines=12> */
[----:B0-----:R-:W-:Y:S02]  /*f060*/  @!P3 LEA.HI.X R11, R209, R0, R6, 0x1, P5 ;  /* 0x00000000d10bb211 */ /* 0x001fe400028f0c06 */
        /* <DEDUP_REMOVED lines=10> */
.L_x_747:
[----:B------:R-:W-:Y:S05]  /*f110*/  BSYNC B1 ;  /* 0x0000000000017941 */ /* 0x000fea0003800000 */
.L_x_746:
[----:B------:R-:W-:-:S03]  /*f120*/  UMOV UR4, 0xffffffff ;  /* 0xffffffff00047882 */ /* 0x000fc60000000000 */
[----:B------:R-:W-:Y:S05]  /*f130*/  BRA.DIV UR4, `(.L_x_748) ;  /* 0x0000008204887947 */ /* 0x000fea000b800000 */
[----:B0-----:R0:W0:Y:S04]  /*f140*/  SHFL.IDX PT, R0, R4, 0x2, 0x181f ;  /* 0x00581f0004007f89 */ /* 0x00102800000e0000 */
[----:B----4-:R4:W0:Y:S02]  /*f150*/  SHFL.IDX PT, R14, R3, 0x2, 0x181f ;  /* 0x00581f00030e7f89 */ /* 0x01082400000e0000 */
.L_x_944:
        /* <DEDUP_REMOVED lines=12> */
[CC--:B0-----:R-:W-:Y:S02]  /*f220*/  @!P3 LEA R10, P5, R209.reuse, R14.reuse, 0x1 ;  /* 0x0000000ed10ab211 */ /* 0x0c1fe400078a08ff */
[C---:B------:R-:W-:Y:S02]  /*f230*/  @!P2 LEA R12, P4, R214.reuse, R14, 0x1 ;  /* 0x0000000ed60ca211 */ /* 0x040fe400078808ff */
[----:B------:R-:W-:Y:S02]  /*f240*/  @!P3 LEA.HI.X R11, R209, R0, R6, 0x1, P5 ;  /* 0x00000000d10bb211 */ /* 0x000fe400028f0c06 */
        /* <DEDUP_REMOVED lines=10> */
.L_x_750:
[----:B------:R-:W-:Y:S05]  /*f2f0*/  BSYNC B1 ;  /* 0x0000000000017941 */ /* 0x000fea0003800000 */
.L_x_749:
[----:B------:R-:W-:-:S03]  /*f300*/  UMOV UR4, 0xffffffff ;  /* 0xffffffff00047882 */ /* 0x000fc60000000000 */
[----:B------:R-:W-:Y:S05]  /*f310*/  BRA.DIV UR4, `(.L_x_751) ;  /* 0x0000008204587947 */ /* 0x000fea000b800000 */
[----:B0-----:R0:W0:Y:S04]  /*f320*/  SHFL.IDX PT, R0, R4, 0x3, 0x181f ;  /* 0x00781f0004007f89 */ /* 0x00102800000e0000 */
[----:B------:R0:W0:Y:S02]  /*f330*/  SHFL.IDX PT, R14, R3, 0x3, 0x181f ;  /* 0x00781f00030e7f89 */ /* 0x00002400000e0000 */
.L_x_948:
[----:B0-234-:R-:W-:-:S05]  /*f340*/  VIADD R3, R7, 0x60 ;  /* 0x0000006007037836 */ /* 0x01dfca0000000000 */
        /* <DEDUP_REMOVED lines=9> */
[----:B------:R-:W-:Y:S02]  /*f3e0*/  SHF.R.S32.HI R11, RZ, 0x1f, R213 ;  /* 0x0000001fff0b7819 */ /* 0x000fe400000114d5 */
[----:B------:R-:W-:Y:S02]  /*f3f0*/  SHF.R.S32.HI R10, RZ, 0x1f, R215 ;  /* 0x0000001fff0a7819 */ /* 0x000fe400000114d7 */
[CC--:B------:R-:W-:Y:S02]  /*f400*/  @!P3 LEA R4, P5, R209.reuse, R14.reuse, 0x1 ;  /* 0x0000000ed104b211 */ /* 0x0c0fe400078a08ff */
[----:B------:R-:W-:Y:S02]  /*f410*/  @!P2 LEA R6, P4, R214, R14, 0x1 ;  /* 0x0000000ed606a211 */ /* 0x000fe400078808ff */
[----:B------:R-:W-:Y:S02]  /*f420*/  @!P3 LEA.HI.X R5, R209, R0, R9, 0x1, P5 ;  /* 0x00000000d105b211 */ /* 0x000fe400028f0c09 */
[----:B------:R-:W-:-:S02]  /*f430*/  @!P1 LEA R8, P5, R213, R14, 0x1 ;  /* 0x0000000ed5089211 */ /* 0x000fc400078a08ff */
[----:B------:R-:W-:Y:S01]  /*f440*/  @!P2 LEA.HI.X R7, R214, R0, R12, 0x1, P4 ;  /* 0x00000000d607a211 */ /* 0x000fe200020f0c0c */
[----:B------:R0:W-:Y:S01]  /*f450*/  @!P3 ST.E.128 desc[UR40][R4.64], RZ ;  /* 0x000000ff0400b985 */ /* 0x0001e2000c101d28 */
[----:B------:R-:W-:Y:S02]  /*f460*/  @!P0 LEA R14, P4, R215, R14, 0x1 ;  /* 0x0000000ed70e8211 */ /* 0x000fe400078808ff */
[-C--:B------:R-:W-:Y:S01]  /*f470*/  @!P1 LEA.HI.X R9, R213, R0.reuse, R11, 0x1, P5 ;  /* 0x00000000d5099211 */ /* 0x080fe200028f0c0b */
[----:B------:R0:W-:Y:S01]  /*f480*/  @!P2 ST.E.128 desc[UR40][R6.64], RZ ;  /* 0x000000ff0600a985 */ /* 0x0001e2000c101d28 */
[----:B------:R-:W-:-:S03]  /*f490*/  @!P0 LEA.HI.X R15, R215, R0, R10, 0x1, P4 ;  /* 0x00000000d70f8211 */ /* 0x000fc600020f0c0a */
[----:B------:R0:W-:Y:S04]  /*f4a0*/  @!P1 ST.E.128 desc[UR40][R8.64], RZ ;  /* 0x000000ff08009985 */ /* 0x0001e8000c101d28 */
[----:B------:R0:W-:Y:S02]  /*f4b0*/  @!P0 ST.E.128 desc[UR40][R14.64], RZ ;  /* 0x000000ff0e008985 */ /* 0x0001e4000c101d28 */
.L_x_738:
[----:B------:R-:W-:Y:S05]  /*f4c0*/  BSYNC B0 ;  /* 0x0000000000007941 */ /* 0x000fea0003800000 */
.L_x_729:
[----:B------:R-:W-:Y:S02]  /*f4d0*/  ULDC UR4, c[0x0][0xc3c] ;  /* 0x00030f0000047ab9 */ /* 0x000fe40000000800 */
[----:B-1----:R-:W-:-:S13]  /*f4e0*/  ISETP.GE.AND P0, PT, R91, UR4, PT ;  /* 0x000000045b007c0c */ /* 0x002fda000bf06270 */
[----:B------:R-:W-:Y:S05]  /*f4f0*/  @!P0 BRA `(.L_x_752) ;  /* 0xffffff1800d48947 */ /* 0x000fea000383ffff */
[----:B------:R-:W-:Y:S05]  /*f500*/  BRA `(.L_x_619) ;  /* 0x0000007400407947 */ /* 0x000fea0003800000 */
.L_x_617:
[----:B------:R-:W-:-:S08]  /*f510*/  NOP ;  /* 0x0000000000007918 */ /* 0x000fd00000000000 */
[----:B--2---:R-:W0:-:S00]  /*f520*/  USETMAXREG.DEALLOC.CTAPOOL 0x18 ;  /* 0x00000018000079c8 */ /* 0x004e0000080e0500 */
[----:B0-----:R-:W2:Y:S01]  /*f530*/  LDL.LU R2, [R1+0x1c] ;  /* 0x00001c0001027983 */ /* 0x001ea20000300800 */
[----:B------:R-:W-:-:S06]  /*f540*/  LOP3.LUT R0, R0, 0x3, RZ, 0xc0, !PT ;  /* 0x0000000300007812 */ /* 0x000fcc00078ec0ff */
[----:B------:R-:W0:Y:S02]  /*f550*/  SHFL.IDX PT, R0, R0, RZ, 0x1f ;  /* 0x00001fff00007589 */ /* 0x000e2400000e0000 */
[----:B0-----:R-:W-:Y:S01]  /*f560*/  ISETP.NE.AND P0, PT, R0, RZ, PT ;  /* 0x000000ff0000720c */ /* 0x001fe20003f05270 */
[----:B------:R-:W-:Y:S01]  /*f570*/  IMAD.MOV.U32 R0, RZ, RZ, RZ ;  /* 0x000000ffff007224 */ /* 0x000fe200078e00ff */
[----:B--2---:R-:W-:-:S11]  /*f580*/  LOP3.LUT R2, R2, 0xfffffffd, RZ, 0xc0, !PT ;  /* 0xfffffffd02027812 */ /* 0x004fd600078ec0ff */
[----:B------:R-:W-:-:S05]  /*f590*/  @P0 LOP3.LUT R2, R2, 0x2, RZ, 0xfc, !PT ;  /* 0x0000000202020812 */ /* 0x000fca00078efcff */
[----:B------:R0:W-:Y:S01]  /*f5a0*/  STL [R1+0x1c], R2 ;  /* 0x00001c0201007387 */ /* 0x0001e20000100800 */
        /* <DEDUP_REMOVED lines=8> */
.L_x_753:
        /* <DEDUP_REMOVED lines=42> */
.L_x_759:
        /* <DEDUP_REMOVED lines=12> */
.L_x_758:
[----:B------:R-:W-:Y:S05]  /*f990*/  BSYNC B0 ;  /* 0x0000000000007941 */ /* 0x000fea0003800000 */
.L_x_757:
        /* <DEDUP_REMOVED lines=22> */
.L_x_755:
        /* <DEDUP_REMOVED lines=16> */
.L_x_760:
[----:B-1----:R-:W-:Y:S01]  /*fc00*/  IMAD R16, R16, UR5, R7 ;  /* 0x0000000510107c24 */ /* 0x002fe2000f8e0207 */
[----:B------:R-:W-:Y:S01]  /*fc10*/  IABS R6, R0 ;  /* 0x0000000000067213 */ /* 0x000fe20000000000 */
[----:B------:R-:W-:Y:S02]  /*fc20*/  IMAD R7, R11, R4, RZ ;  /* 0x000000040b077224 */ /* 0x000fe400078e02ff */
[----:B0-----:R-:W-:Y:S01]  /*fc30*/  IMAD.MOV.U32 R2, RZ, RZ, RZ ;  /* 0x000000ffff027224 */ /* 0x001fe200078e00ff */
[----:B------:R-:W-:Y:S01]  /*fc40*/  IADD3 R17, -R16, UR6, RZ ;  /* 0x0000000610117c10 */ /* 0x000fe2000fffe1ff */
[----:B------:R-:W-:Y:S02]  /*fc50*/  IMAD.MOV R6, RZ, RZ, -R6 ;  /* 0x000000ffff067224 */ /* 0x000fe400078e0a06 */
[----:B------:R-:W-:Y:S01]  /*fc60*/  IMAD.HI.U32 R2, R3, R7, R2 ;  /* 0x0000000703027227 */ /* 0x000fe200078e0002 */
[----:B------:R-:W-:-:S03]  /*fc70*/  IABS R3, R17 ;  /* 0x0000001100037213 */ /* 0x000fc60000000000 */
[----:B------:R-:W-:Y:S02]  /*fc80*/  VIADD R19, R19, UR4 ;  /* 0x0000000413137c36 */ /* 0x000fe40008000000 */
        /* <DEDUP_REMOVED lines=16> */
.L_x_756:
[----:B------:R-:W-:Y:S02]  /*fd90*/  IMAD.MOV.U32 R17, RZ, RZ, RZ ;  /* 0x000000ffff117224 */ /* 0x000fe400078e00ff */
[----:B------:R-:W-:Y:S02]  /*fda0*/  IMAD.U32 R16, RZ, RZ, UR6 ;  /* 0x00000006ff107e24 */ /* 0x000fe4000f8e00ff */
[----:B------:R-:W-:-:S07]  /*fdb0*/  IMAD.MOV.U32 R18, RZ, RZ, RZ ;  /* 0x000000ffff127224 */ /* 0x000fce00078e00ff */
.L_x_761:
[----:B------:R-:W-:-:S13]  /*fdc0*/  ISETP.NE.AND P0, PT, R5, RZ, PT ;  /* 0x000000ff0500720c */ /* 0x000fda0003f05270 */
[----:B------:R-:W0:Y:S01]  /*fdd0*/  @!P0 S2R R3, SR_CgaCtaId ;  /* 0x0000000000038919 */ /* 0x000e220000008800 */
[----:B------:R-:W-:-:S04]  /*fde0*/  @!P0 MOV R0, 0x400 ;  /* 0x0000040000008802 */ /* 0x000fc80000000f00 */
[----:B0-----:R-:W-:-:S05]  /*fdf0*/  @!P0 LEA R0, R3, R0, 0x18 ;  /* 0x0000000003008211 */ /* 0x001fca00078ec0ff */
[----:B------:R2:W-:Y:S01]  /*fe00*/  @!P0 STS.128 [R0+0x228d0], R16 ;  /* 0x0228d01000008388 */ /* 0x0005e20000000c00 */
[----:B------:R-:W-:Y:S06]  /*fe10*/  BAR.ARV 0x5, 0x180 ;  /* 0x0146000000007b1d */ /* 0x000fec0000002000 */
.L_x_754:
        /* <DEDUP_REMOVED lines=11> */
[----:B------:R-:W-:Y:S01]  /*fed0*/  ULDC.64 UR38, c[0x0][0x198] ;  /* 0x0000660000267ab9 */ /* 0x000fe20000000a00 */
[----:B------:R-:W-:Y:S01]  /*fee0*/  ULDC UR36, c[0x0][0xc] ;  /* 0x0000030000247ab9 */ /* 0x000fe20000000800 */
        /* <DEDUP_REMOVED lines=17> */
[----:B------:R0:W-:Y:S04]  /*10000*/  STL [R1+0xc], RZ ;  /* 0x00000cff01007387 */ /* 0x0001e80000100800 */
[----:B------:R0:W-:Y:S04]  /*10010*/  STL [R1+0x18], R0 ;  /* 0x0000180001007387 */ /* 0x0001e80000100800 */
[----:B------:R0:W-:Y:S02]  /*10020*/  STL [R1+0x3c], RZ ;  /* 0x00003cff01007387 */ /* 0x0001e40000100800 */
.L_x_902:
[----:B0-2---:R-:W0:Y:S02]  /*10030*/  LDC.64 R2, c[0x0][0xc88] ;  /* 0x00032200ff027b82 */ /* 0x005e240000000a00 */
[----:B0-----:R-:W-:-:S05]  /*10040*/  IMAD.WIDE R2, R19, 0x4, R2 ;  /* 0x0000000413027825 */ /* 0x001fca00078e0202 */
[----:B------:R-:W2:Y:S01]  /*10050*/  LDG.E R15, desc[UR40][R2.64] ;  /* 0x00000028020f7981 */ /* 0x000ea2000c1e1900 */
[----:B------:R-:W-:Y:S05]  /*10060*/  YIELD ;  /* 0x0000000000007946 */ /* 0x000fea0003800000 */
[----:B------:R-:W-:Y:S01]  /*10070*/  ULDC.64 UR4, c[0x0][0xa28] ;  /* 0x00028a0000047ab9 */ /* 0x000fe20000000a00 */
[----:B---3--:R-:W-:Y:S01]  /*10080*/  IMAD.MOV.U32 R0, RZ, RZ, RZ ;  /* 0x000000ffff007224 */ /* 0x008fe200078e00ff */
[----:B------:R-:W-:Y:S01]  /*10090*/  ISETP.NE.U32.AND P0, PT, RZ, UR4, PT ;  /* 0x00000004ff007c0c */ /* 0x000fe2000bf05070 */
[----:B------:R-:W-:Y:S01]  /*100a0*/  ULDC.64 UR10, c[0x0][0xa18] ;  /* 0x00028600000a7ab9 */ /* 0x000fe20000000a00 */
        /* <DEDUP_REMOVED lines=9> */
[----:B------:R0:W-:Y:S01]  /*10140*/  STL [R1+0x40], R4 ;  /* 0x0000400401007387 */ /* 0x0001e20000100800 */
[----:B------:R-:W-:Y:S02]  /*10150*/  ISETP.NE.U32.AND P2, PT, RZ, UR4, PT ;  /* 0x00000004ff007c0c */ /* 0x000fe4000bf45070 */
[----:B------:R-:W-:Y:S01]  /*10160*/  SHF.L.U64.HI R13, R15, 0x2, R4 ;  /* 0x000000020f0d7819 */ /* 0x000fe20000010204 */
[----:B-1---5:R1:W5:Y:S01]  /*10170*/  @P0 LDG.E R0, desc[UR40][R2.64] ;  /* 0x0000002802000981 */ /* 0x022362000c1e1900 */
[----:B------:R-:W-:Y:S01]  /*10180*/  ISETP.NE.AND.EX P2, PT, RZ, UR5, PT, P2 ;  /* 0x00000005ff007c0c */ /* 0x000fe2000bf45320 */
[----:B------:R-:W-:Y:S01]  /*10190*/  IMAD.MOV.U32 R12, RZ, RZ, RZ ;  /* 0x000000ffff0c7224 */ /* 0x000fe200078e00ff */
[----:B------:R-:W-:Y:S01]  /*101a0*/  ISETP.NE.U32.AND P3, PT, RZ, UR10, PT ;  /* 0x0000000aff007c0c */ /* 0x000fe2000bf65070 */
[----:B------:R-:W-:Y:S01]  /*101b0*/  STL [R1], R14 ;  /* 0x0000000e01007387 */ /* 0x000fe20000100800 */
[----:B------:R-:W-:-:S02]  /*101c0*/  ISETP.NE.U32.AND P0, PT, RZ, UR6, PT ;  /* 0x00000006ff007c0c */ /* 0x000fc4000bf05070 */
[C---:B0-----:R-:W-:Y:S01]  /*101d0*/  IADD3 R4, P4, R14.reuse, UR4, RZ ;  /* 0x000000040e047c10 */ /* 0x041fe2000ff9e0ff */
[----:B------:R-:W-:Y:S01]  /*101e0*/  STL [R1+0x20], R13 ;  /* 0x0000200d01007387 */ /* 0x000fe20000100800 */
[----:B------:R-:W-:Y:S02]  /*101f0*/  ISETP.NE.AND.EX P3, PT, RZ, UR11, PT, P3 ;  /* 0x0000000bff007c0c */ /* 0x000fe4000bf65330 */
[----:B-1----:R-:W-:Y:S02]  /*10200*/  CS2R R2, SRZ ;  /* 0x0000000000027805 */ /* 0x002fe4000001ff00 */
[C---:B------:R-:W-:Y:S02]  /*10210*/  IADD3.X R5, R13.reuse, UR5, RZ, P4, !PT ;  /* 0x000000050d057c10 */ /* 0x040fe4000a7fe4ff */
[----:B------:R-:W-:Y:S02]  /*10220*/  IADD3 R6, P4, R14, UR8, RZ ;  /* 0x000000080e067c10 */ /* 0x000fe4000ff9e0ff */
[----:B------:R-:W-:Y:S01]  /*10230*/  ISETP.NE.U32.AND P1, PT, RZ, UR8, PT ;  /* 0x00000008ff007c0c */ /* 0x000fe2000bf25070 */
[----:B------:R-:W2:Y:S01]  /*10240*/  @P2 LDG.E R2, desc[UR40][R4.64] ;  /* 0x0000002804022981 */ /* 0x000ea2000c1e1900 */
[----:B------:R-:W-:Y:S01]  /*10250*/  IADD3.X R7, R13, UR9, RZ, P4, !PT ;  /* 0x000000090d077c10 */ /* 0x000fe2000a7fe4ff */
[----:B------:R-:W-:Y:S01]  /*10260*/  ULDC UR4, c[0x0][0x288] ;  /* 0x0000a20000047ab9 */ /* 0x000fe20000000800 */
[----:B------:R-:W-:-:S02]  /*10270*/  ISETP.NE.AND.EX P0, PT, RZ, UR7, PT, P0 ;  /* 0x00000007ff007c0c */ /* 0x000fc4000bf05300 */
[----:B------:R-:W-:Y:S02]  /*10280*/  ISETP.NE.AND.EX P1, PT, RZ, UR9, PT, P1 ;  /* 0x00000009ff007c0c */ /* 0x000fe4000bf25310 */
[C---:B------:R-:W-:Y:S02]  /*10290*/  @P3 IADD3 R10, P4, R14.reuse, UR10, RZ ;  /* 0x0000000a0e0a3c10 */ /* 0x040fe4000ff9e0ff */
[----:B------:R-:W-:Y:S02]  /*102a0*/  IADD3 R8, P5, R14, UR6, RZ ;  /* 0x000000060e087c10 */ /* 0x000fe4000ffbe0ff */
[C---:B------:R-:W-:Y:S02]  /*102b0*/  @P3 IADD3.X R11, R13.reuse, UR11, RZ, P4, !PT ;  /* 0x0000000b0d0b3c10 */ /* 0x040fe4000a7fe4ff */
[----:B------:R-:W-:-:S05]  /*102c0*/  IADD3.X R9, R13, UR7, RZ, P5, !PT ;  /* 0x000000070d097c10 */ /* 0x000fca000affe4ff */
[----:B------:R-:W5:Y:S04]  /*102d0*/  @P0 LDG.E R12, desc[UR40][R8.64] ;  /* 0x00000028080c0981 */ /* 0x000f68000c1e1900 */
[----:B------:R-:W5:Y:S04]  /*102e0*/  @P1 LDG.E R3, desc[UR40][R6.64] ;  /* 0x0000002806031981 */ /* 0x000f68000c1e1900 */
[----:B--2---:R0:W-:Y:S02]  /*102f0*/  STL [R1+0x38], R2 ;  /* 0x0000380201007387 */ /* 0x0041e40000100800 */
[----:B0-----:R-:W-:Y:S01]  /*10300*/  IMAD.U32 R2, RZ, RZ, UR4 ;  /* 0x00000004ff027e24 */ /* 0x001fe2000f8e00ff */
[----:B------:R-:W-:-:S05]  /*10310*/  ULDC.64 UR4, c[0x0][0x418] ;  /* 0x0001060000047ab9 */ /* 0x000fca0000000a00 */
[----:B------:R0:W2:Y:S01]  /*10320*/  @P3 LDG.E R2, desc[UR40][R10.64] ;  /* 0x000000280a023981 */ /* 0x0000a2000c1e1900 */
[----:B------:R-:W-:-:S03]  /*10330*/  UISETP.NE.U32.AND UP0, UPT, UR4, URZ, UPT ;  /* 0x0000003f0400728c */ /* 0x000fc6000bf05070 */
[----:B------:R-:W-:Y:S01]  /*10340*/  ULDC UR4, c[0x0][0x424] ;  /* 0x0001090000047ab9 */ /* 0x000fe20000000800 */
[----:B------:R-:W-:-:S03]  /*10350*/  UISETP.NE.AND.EX UP0, UPT, UR5, URZ, UPT, UP0 ;  /* 0x0000003f0500728c */ /* 0x000fc6000bf05300 */
[----:B------:R-:W-:Y:S01]  /*10360*/  ULDC UR5, c[0x0][0x2f0] ;  /* 0x0000bc0000057ab9 */ /* 0x000fe20000000800 */
[----:B------:R-:W-:-:S04]  /*10370*/  USEL UR4, UR4, 0x1, UP0 ;  /* 0x0000000104047887 */ /* 0x000fc80008000000 */
[----:B------:R-:W-:-:S03]  /*10380*/  UIMAD UR4, UR4, UR5, URZ ;  /* 0x00000005040472a4 */ /* 0x000fc6000f8e023f */
[----:B------:R-:W-:Y:S02]  /*10390*/  ULDC UR5, c[0x0][0x348] ;  /* 0x0000d20000057ab9 */ /* 0x000fe40000000800 */
[----:B0-----:R-:W-:Y:S01]  /*103a0*/  IMAD.U32 R10, RZ, RZ, UR5 ;  /* 0x00000005ff0a7e24 */ /* 0x001fe2000f8e00ff */
[----:B--2---:R0:W-:Y:S02]  /*103b0*/  STL [R1+0x54], R2 ;  /* 0x0000540201007387 */ /* 0x0041e40000100800 */
[----:B0-----:R-:W-:Y:S01]  /*103c0*/  IMAD.U32 R2, RZ, RZ, UR4 ;  /* 0x00000004ff027e24 */ /* 0x001fe2000f8e00ff */
[----:B------:R-:W-:Y:S06]  /*103d0*/  @P3 BRA `(.L_x_763) ;  /* 0x0000000000143947 */ /* 0x000fec0003800000 */
[----:B------:R-:W-:Y:S05]  /*103e0*/  @!P2 BRA `(.L_x_763) ;  /* 0x000000000010a947 */ /* 0x000fea0003800000 */
[----:B------:R-:W2:Y:S04]  /*103f0*/  LDG.E R11, desc[UR40][R4.64] ;  /* 0x00000028040b7981 */ /* 0x000ea8000c1e1900 */
[----:B------:R-:W2:Y:S02]  /*10400*/  LDG.E R4, desc[UR40][R4.64+0x4] ;  /* 0x0000042804047981 */ /* 0x000ea4000c1e1900 */
[----:B--2---:R-:W-:-:S05]  /*10410*/  IMAD.IADD R4, R4, 0x1, -R11 ;  /* 0x0000000104047824 */ /* 0x004fca00078e0a0b */
[----:B------:R0:W-:Y:S02]  /*10420*/  STL [R1+0x54], R4 ;  /* 0x0000540401007387 */ /* 0x0001e40000100800 */
.L_x_763:
[----:B------:R-:W-:Y:S01]  /*10430*/  IMAD.MOV.U32 R11, RZ, RZ, R15 ;  /* 0x000000ffff0b7224 */ /* 0x000fe200078e000f */
[----:B------:R-:W-:Y:S01]  /*10440*/  ULDC.64 UR4, c[0x0][0xa20] ;  /* 0x0002880000047ab9 */ /* 0x000fe20000000a00 */
[----:B0----5:R-:W-:Y:S01]  /*10450*/  IMAD.IADD R4, R12, 0x1, R0 ;  /* 0x000000010c047824 */ /* 0x021fe200078e0200 */
[----:B------:R-:W-:Y:S02]  /*10460*/  ISETP.NE.U32.AND P2, PT, RZ, UR4, PT ;  /* 0x00000004ff007c0c */ /* 0x000fe4000bf45070 */
[----:B------:R0:W-:Y:S02]  /*10470*/  STL [R1+0x10], R11 ;  /* 0x0000100b01007387 */ /* 0x0001e40000100800 */
[----:B------:R-:W-:Y:S02]  /*10480*/  ISETP.NE.AND.EX P2, PT, RZ, UR5, PT, P2 ;  /* 0x00000005ff007c0c */ /* 0x000fe4000bf45320 */
[----:B------:R0:W-:Y:S11]  /*10490*/  STL [R1+0x24], R4 ;  /* 0x0000240401007387 */ /* 0x0001f60000100800 */
[----:B0-----:R-:W-:Y:S05]  /*104a0*/  @!P2 BRA `(.L_x_764) ;  /* 0x000000000010a947 */ /* 0x001fea0003800000 */
[----:B------:R-:W-:-:S04]  /*104b0*/  IADD3 R4, P0, R14, UR4, RZ ;  /* 0x000000040e047c10 */ /* 0x000fc8000ff1e0ff */
[----:B------:R-:W-:-:S05]  /*104c0*/  IADD3.X R5, R13, UR5, RZ, P0, !PT ;  /* 0x000000050d057c10 */ /* 0x000fca00087fe4ff */
[----:B------:R0:W5:Y:S01]  /*104d0*/  LDG.E R2, desc[UR40][R4.64] ;  /* 0x0000002804027981 */ /* 0x000162000c1e1900 */
[----:B------:R-:W-:Y:S05]  /*104e0*/  BRA `(.L_x_765) ;  /* 0x0000000000107947 */ /* 0x000fea0003800000 */
.L_x_764:
[----:B------:R-:W-:Y:S05]  /*104f0*/  @!P0 BRA `(.L_x_765) ;  /* 0x00000000000c8947 */ /* 0x000fea0003800000 */
[----:B------:R-:W2:Y:S04]  /*10500*/  LDG.E R4, desc[UR40][R8.64] ;  /* 0x0000002808047981 */ /* 0x000ea8000c1e1900 */
[----:B------:R-:W2:Y:S02]  /*10510*/  LDG.E R2, desc[UR40][R8.64+0x4] ;  /* 0x0000042808027981 */ /* 0x000ea4000c1e1900 */
[----:B--2---:R-:W-:-:S07]  /*10520*/  IMAD.IADD R2, R2, 0x1, -R4 ;  /* 0x0000000102027824 */ /* 0x004fce00078e0a04 */
.L_x_765:
[----:B-----5:R-:W-:Y:S02]  /*10530*/  IMAD.IADD R0, R2, 0x1, -R0 ;  /* 0x0000000102007824 */ /* 0x020fe400078e0a00 */
[----:B------:R-:W2:Y:S04]  /*10540*/  @P1 LDG.E R2, desc[UR40][R6.64] ;  /* 0x0000002806021981 */ /* 0x000ea8000c1e1900 */
[----:B------:R-:W2:Y:S01]  /*10550*/  @P1 LDG.E R6, desc[UR40][R6.64+0x4] ;  /* 0x0000042806061981 */ /* 0x000ea2000c1e1900 */
[----:B------:R-:W-:Y:S01]  /*10560*/  BSSY B0, `(.L_x_766) ;  /* 0x0000150000007945 */ /* 0x000fe20003800000 */
[----:B--2---:R-:W-:-:S04]  /*10570*/  @P1 IMAD.IADD R10, R6, 0x1, -R2 ;  /* 0x00000001060a1824 */ /* 0x004fc800078e0a02 */
[----:B0-----:R-:W-:-:S04]  /*10580*/  IMAD.IADD R4, R0, 0x1, R10 ;  /* 0x0000000100047824 */ /* 0x001fc800078e020a */
[----:B------:R-:W-:Y:S01]  /*10590*/  VIADD R2, R4, 0x5f ;  /* 0x0000005f04027836 */ /* 0x000fe20000000000 */
[----:B------:R0:W-:Y:S03]  /*105a0*/  STL [R1+0x50], R4 ;  /* 0x0000500401007387 */ /* 0x0001e60000100800 */
[----:B------:R-:W-:-:S05]  /*105b0*/  IMAD.HI R2, R2, 0x2aaaaaab, RZ ;  /* 0x2aaaaaab02027827 */ /* 0x000fca00078e02ff */
[----:B0-----:R-:W-:-:S04]  /*105c0*/  SHF.R.U32.HI R4, RZ, 0x1f, R2 ;  /* 0x0000001fff047819 */ /* 0x001fc80000011602 */
[----:B------:R-:W-:-:S05]  /*105d0*/  LEA.HI.SX32 R5, R2, R4, 0x1c ;  /* 0x0000000402057211 */ /* 0x000fca00078fe2ff */
[--C-:B------:R-:W-:Y:S01]  /*105e0*/  IMAD R2, R5, 0x60, -R0.reuse ;  /* 0x0000006005027824 */ /* 0x100fe200078e0a00 */
[----:B------:R0:W-:Y:S01]  /*105f0*/  STL [R1+0x30], R5 ;  /* 0x0000300501007387 */ /* 0x0001e20000100800 */
[----:B------:R-:W-:-:S03]  /*10600*/  IMAD.MOV R0, RZ, RZ, -R0 ;  /* 0x000000ffff007224 */ /* 0x000fc600078e0a00 */
[----:B------:R-:W-:Y:S02]  /*10610*/  VIMNMX R10, R2, R10, PT ;  /* 0x0000000a020a7248 */ /* 0x000fe40003fe0100 */
[----:B------:R-:W-:-:S04]  /*10620*/  VIMNMX R0, RZ, R0, !PT ;  /* 0x00000000ff007248 */ /* 0x000fc80007fe0100 */
[----:B------:R-:W-:Y:S01]  /*10630*/  ISETP.GT.AND P0, PT, R10, R0, PT ;  /* 0x000000000a00720c */ /* 0x000fe20003f04270 */
[----:B0-----:R-:W-:-:S05]  /*10640*/  IMAD.WIDE.U32 R4, R0, -0x55555555, RZ ;  /* 0xaaaaaaab00047825 */ /* 0x001fca00078e00ff */
        /* <DEDUP_REMOVED lines=8> */
[----:B------:R-:W-:Y:S05]  /*106d0*/  @!P2 BRA `(.L_x_767) ;  /* 0x0000001000e0a947 */ /* 0x000fea0003800000 */
[----:B------:R-:W-:Y:S01]  /*106e0*/  UMOV UR4, 0xffffffff ;  /* 0xffffffff00047882 */ /* 0x000fe20000000000 */
[----:B------:R-:W-:Y:S02]  /*106f0*/  SEL R0, R11, RZ, !P1 ;  /* 0x000000ff0b007207 */ /* 0x000fe40004800000 */
[----:B------:R-:W-:Y:S05]  /*10700*/  BRA.DIV UR4, `(.L_x_768) ;  /* 0x0000006e04a47947 */ /* 0x000fea000b800000 */
[----:B------:R-:W0:Y:S02]  /*10710*/  S2R R4, SR_TID.X ;  /* 0x0000000000047919 */ /* 0x000e240000002100 */
[----:B0-----:R-:W-:-:S04]  /*10720*/  SHF.R.U32.HI R4, RZ, 0x5, R4 ;  /* 0x00000005ff047819 */ /* 0x001fc80000011604 */
[----:B------:R-:W-:-:S05]  /*10730*/  LOP3.LUT R4, R4, 0x3, RZ, 0xc0, !PT ;  /* 0x0000000304047812 */ /* 0x000fca00078ec0ff */
[----:B------:R0:W1:Y:S02]  /*10740*/  SHFL.IDX PT, R14, R4, RZ, 0x1f ;  /* 0x00001fff040e7589 */ /* 0x00006400000e0000 */
.L_x_951:
[----:B-1----:R-:W-:Y:S02]  /*10750*/  ISETP.NE.AND P0, PT, R14, RZ, PT ;  /* 0x000000ff0e00720c */ /* 0x002fe40003f05270 */
[----:B------:R-:W-:-:S11]  /*10760*/  PLOP3.LUT P6, PT, PT, PT, PT, 0x8, 0x0 ;  /* 0x000000000000781c */ /* 0x000fd60003fce170 */
[----:B------:R-:W-:Y:S05]  /*10770*/  @P0 BRA `(.L_x_769) ;  /* 0x00000000000c0947 */ /* 0x000fea0003800000 */
[----:B------:R-:W-:-:S03]  /*10780*/  UMOV UR4, 0xffffffff ;  /* 0xffffffff00047882 */ /* 0x000fc60000000000 */
[----:B------:R-:W-:Y:S05]  /*10790*/  BRA.DIV UR4, `(.L_x_770) ;  /* 0x0000006e04b47947 */ /* 0x000fea000b800000 */
[----:B------:R-:W-:-:S13]  /*107a0*/  ELECT P6, URZ, PT ;  /* 0x00000000003f782f */ /* 0x000fda00038c0000 */
.L_x_769:
[----:B0-----:R-:W2:Y:S04]  /*107b0*/  LDL R4, [R1+0x3c] ;  /* 0x00003c0001047983 */ /* 0x001ea80000100800 */
[----:B------:R-:W3:Y:S01]  /*107c0*/  LDL R6, [R1+0x4] ;  /* 0x0000040001067983 */ /* 0x000ee20000100800 */
[----:B------:R-:W-:Y:S01]  /*107d0*/  BSSY B1, `(.L_x_771) ;  /* 0x0000008000017945 */ /* 0x000fe20003800000 */
[----:B--2---:R-:W-:-:S05]  /*107e0*/  VIADD R4, R4, 0x1 ;  /* 0x0000000104047836 */ /* 0x004fca0000000000 */
[----:B------:R-:W-:-:S04]  /*107f0*/  LEA.HI R5, R4, R4, RZ, 0x1 ;  /* 0x0000000404057211 */ /* 0x000fc800078f08ff */
[----:B------:R-:W-:-:S05]  /*10800*/  LOP3.LUT R5, R5, 0xfffffffe, RZ, 0xc0, !PT ;  /* 0xfffffffe05057812 */ /* 0x000fca00078ec0ff */
[----:B------:R-:W-:-:S05]  /*10810*/  IMAD.IADD R4, R4, 0x1, -R5 ;  /* 0x0000000104047824 */ /* 0x000fca00078e0a05 */
[----:B------:R-:W-:-:S04]  /*10820*/  SHF.L.U32 R4, R4, 0x1f, RZ ;  /* 0x0000001f04047819 */ /* 0x000fc800000006ff */
[----:B---3--:R-:W0:Y:S02]  /*10830*/  SYNCS.PHASECHK.TRANS64.TRYWAIT P0, [R6+URZ+0x22820], R4 ;  /* 0x02282004060075a7 */ /* 0x008e24000800017f */
[----:B0-----:R-:W-:Y:S05]  /*10840*/  @!P0 BRA `(.L_x_772) ;  /* 0x0000006c00a88947 */ /* 0x001fea0003800000 */
.L_x_954:
[----:B------:R-:W-:Y:S05]  /*10850*/  BSYNC B1 ;  /* 0x0000000000017941 */ /* 0x000fea0003800000 */
.L_x_771:
[----:B------:R-:W-:Y:S04]  /*10860*/  BSSY B1, `(.L_x_773) ;  /* 0x0000083000017945 */ /* 0x000fe80003800000 */
[----:B------:R-:W-:Y:S05]  /*10870*/  @!P6 BRA `(.L_x_774) ;  /* 0x000000080004e947 */ /* 0x000fea0003800000 */
[----:B------:R-:W2:Y:S04]  /*10880*/  LDL R6, [R1+0x4] ;  /* 0x0000040001067983 */ /* 0x000ea80000100800 */
[----:B------:R-:W3:Y:S01]  /*10890*/  LDL R7, [R1+0xc] ;  /* 0x00000c0001077983 */ /* 0x000ee20000100800 */
[----:B0-----:R-:W0:Y:S01]  /*108a0*/  S2R R5, SR_TID.X ;  /* 0x0000000000057919 */ /* 0x001e220000002100 */
[----:B--2---:R-:W-:Y:S02]  /*108b0*/  IMAD.MOV.U32 R9, RZ, RZ, R6 ;  /* 0x000000ffff097224 */ /* 0x004fe400078e0006 */
[----:B------:R-:W2:Y:S02]  /*108c0*/  LDL R6, [R1+0x18] ;  /* 0x0000180001067983 */ /* 0x000ea40000100800 */
[----:B---3--:R-:W-:Y:S01]  /*108d0*/  IMAD R4, R7, 0x8, R9 ;  /* 0x0000000807047824 */ /* 0x008fe200078e0209 */
[----:B0-----:R-:W-:Y:S01]  /*108e0*/  LOP3.LUT R5, R5, 0x7f, RZ, 0xc0, !PT ;  /* 0x0000007f05057812 */ /* 0x001fe200078ec0ff */
[----:B------:R-:W-:Y:S03]  /*108f0*/  BSSY B2, `(.L_x_775) ;  /* 0x0000005000027945 */ /* 0x000fe60003800000 */
[----:B------:R-:W-:-:S02]  /*10900*/  ISETP.NE.AND P1, PT, R5, RZ, PT ;  /* 0x000000ff0500720c */ /* 0x000fc40003f25270 */
[----:B--2---:R-:W-:-:S04]  /*10910*/  SHF.L.U32 R9, R6, 0x1f, RZ ;  /* 0x0000001f06097819 */ /* 0x004fc800000006ff */
[----:B------:R-:W0:Y:S02]  /*10920*/  SYNCS.PHASECHK.TRANS64.TRYWAIT P0, [R4+URZ+0x228a0], R9 ;  /* 0x0228a009040075a7 */ /* 0x000e24000800017f */
[----:B0-----:R-:W-:Y:S05]  /*10930*/  @!P0 BRA `(.L_x_776) ;  /* 0x0000006c00848947 */ /* 0x001fea0003800000 */
.L_x_955:
[----:B------:R-:W-:Y:S05]  /*10940*/  BSYNC B2 ;  /* 0x0000000000027941 */ /* 0x000fea0003800000 */
.L_x_775:
        /* <DEDUP_REMOVED lines=9> */
.L_x_778:
[----:B------:R-:W-:Y:S05]  /*109e0*/  BSYNC B2 ;  /* 0x0000000000027941 */ /* 0x000fea0003800000 */
.L_x_777:
[----:B------:R-:W2:Y:S04]  /*109f0*/  LDL R7, [R1+0x4] ;  /* 0x0000040001077983 */ /* 0x000ea80000100800 */
[----:B------:R-:W2:Y:S01]  /*10a00*/  LDL R6, [R1+0xc] ;  /* 0x00000c0001067983 */ /* 0x000ea20000100800 */
[----:B------:R-:W-:Y:S01]  /*10a10*/  IMAD.MOV.U32 R12, RZ, RZ, RZ ;  /* 0x000000ffff0c7224 */ /* 0x000fe200078e00ff */
[----:B------:R-:W-:Y:S01]  /*10a20*/  UIADD3 UR4, UP0, UR38, 0x570, URZ ;  /* 0x0000057026047890 */ /* 0x000fe2000ff1e03f */
[----:B------:R-:W-:Y:S01]  /*10a30*/  IMAD R5, R8, 0x60, R3 ;  /* 0x0000006008057824 */ /* 0x000fe200078e0203 */
[----:B------:R-:W-:Y:S01]  /*10a40*/  PLOP3.LUT P0, PT, PT, PT, PT, 0x80, 0x0 ;  /* 0x000000000000781c */ /* 0x000fe20003f0f070 */
[----:B------:R-:W-:Y:S01]  /*10a50*/  UMOV UR6, 0x0 ;  /* 0x0000000000067882 */ /* 0x000fe20000000000 */
[----:B------:R-:W-:Y:S01]  /*10a60*/  R2UR UR10, R12 ;  /* 0x000000000c0a72ca */ /* 0x000fe200000e0000 */
[----:B------:R-:W-:Y:S01]  /*10a70*/  VIADD R5, R5, 0xffffffa0 ;  /* 0xffffffa005057836 */ /* 0x000fe20000000000 */
[----:B------:R-:W-:Y:S01]  /*10a80*/  UIADD3.X UR5, URZ, UR39, URZ, UP0, !UPT ;  /* 0x000000273f057290 */ /* 0x000fe200087fe43f */
[----:B------:R-:W-:Y:S01]  /*10a90*/  UMOV UR7, 0x12f00000 ;  /* 0x12f0000000077882 */ /* 0x000fe20000000000 */
[----:B--2---:R-:W-:-:S02]  /*10aa0*/  IMAD R6, R6, 0x3000, R7 ;  /* 0x0000300006067824 */ /* 0x004fc400078e0207 */
[----:B------:R-:W-:Y:S02]  /*10ab0*/  VIADD R7, R4, 0x22890 ;  /* 0x0002289004077836 */ /* 0x000fe40000000000 */
[----:B------:R-:W-:-:S07]  /*10ac0*/  VIADD R6, R6, 0x1c400 ;  /* 0x0001c40006067836 */ /* 0x000fce0000000000 */
.L_x_779:
        /* <DEDUP_REMOVED lines=13> */
.L_x_956:
[----:B------:R-:W-:Y:S05]  /*10ba0*/  BSYNC B2 ;  /* 0x0000000000027941 */ /* 0x000fea0003800000 */
.L_x_780:
[----:B------:R-:W-:Y:S01]  /*10bb0*/  BSSY B2, `(.L_x_782) ;  /* 0x000000b000027945 */ /* 0x000fe20003800000 */
[----:B------:R-:W-:Y:S02]  /*10bc0*/  IMAD.MOV.U32 R10, RZ, RZ, 0x0 ;  /* 0x00000000ff0a7424 */ /* 0x000fe400078e00ff */
[----:B------:R-:W-:Y:S01]  /*10bd0*/  IMAD.MOV.U32 R11, RZ, RZ, 0x12f00000 ;  /* 0x12f00000ff0b7424 */ /* 0x000fe200078e00ff */
[----:B------:R-:W-:Y:S06]  /*10be0*/  @P1 BRA `(.L_x_783) ;  /* 0x00000000001c1947 */ /* 0x000fec0003800000 */
[----:B------:R-:W2:Y:S02]  /*10bf0*/  S2R R6, SR_TID.X ;  /* 0x0000000000067919 */ /* 0x000ea40000002100 */
[----:B--2---:R-:W-:Y:S01]  /*10c00*/  LOP3.LUT R7, R6, 0x1f, RZ, 0xc0, !PT ;  /* 0x0000001f06077812 */ /* 0x004fe200078ec0ff */
[----:B------:R-:W-:-:S03]  /*10c10*/  IMAD.MOV.U32 R6, RZ, RZ, 0xc000 ;  /* 0x0000c000ff067424 */ /* 0x000fc600078e00ff */
[----:B------:R-:W-:Y:S01]  /*10c20*/  ISETP.NE.AND P0, PT, R7, RZ, PT ;  /* 0x000000ff0700720c */ /* 0x000fe20003f05270 */
[----:B------:R2:W-:-:S12]  /*10c30*/  SYNCS.ARRIVE.TRANS64 RZ, [R4+URZ+0x228b0], R6 ;  /* 0x0228b00604ff79a7 */ /* 0x0005d8000800003f */
[----:B--2---:R-:W-:Y:S05]  /*10c40*/  @!P0 BRA `(.L_x_783) ;  /* 0x0000000000048947 */ /* 0x004fea0003800000 */
[----:B------:R-:W-:Y:S01]  /*10c50*/  BPT.TRAP 0x1 ;  /* 0x000000040000795c */ /* 0x000fe20000300000 */
.L_x_783:
[----:B------:R-:W-:Y:S05]  /*10c60*/  BSYNC B2 ;  /* 0x0000000000027941 */ /* 0x000fea0003800000 */
.L_x_782:
[----:B------:R-:W2:Y:S04]  /*10c70*/  LDL R7, [R1+0x4] ;  /* 0x0000040001077983 */ /* 0x000ea80000100800 */
[----:B------:R-:W2:Y:S01]  /*10c80*/  LDL R6, [R1+0xc] ;  /* 0x00000c0001067983 */ /* 0x000ea20000100800 */
[----:B------:R-:W-:Y:S01]  /*10c90*/  R2UR UR10, R12 ;  /* 0x000000000c0a72ca */ /* 0x000fe200000e0000 */
[----:B------:R-:W-:Y:S01]  /*10ca0*/  UIADD3 UR4, UP0, UR38, 0x670, URZ ;  /* 0x0000067026047890 */ /* 0x000fe2000ff1e03f */
[----:B------:R-:W-:Y:S01]  /*10cb0*/  R2UR UR6, R10 ;  /* 0x000000000a0672ca */ /* 0x000fe200000e0000 */
[----:B01----:R-:W-:Y:S01]  /*10cc0*/  VIADD R4, R4, 0x228b0 ;  /* 0x000228b004047836 */ /* 0x003fe20000000000 */
[----:B------:R-:W-:Y:S01]  /*10cd0*/  R2UR UR7, R11 ;  /* 0x000000000b0772ca */ /* 0x000fe200000e0000 */
[----:B------:R-:W-:Y:S01]  /*10ce0*/  UIADD3.X UR5, URZ, UR39, URZ, UP0, !UPT ;  /* 0x000000273f057290 */ /* 0x000fe200087fe43f */
[----:B------:R-:W-:Y:S01]  /*10cf0*/  PLOP3.LUT P0, PT, PT, PT, PT, 0x80, 0x0 ;  /* 0x000000000000781c */ /* 0x000fe20003f0f070 */
[----:B--2---:R-:W-:-:S04]  /*10d00*/  IMAD R7, R6, 0xc000, R7 ;  /* 0x0000c00006077824 */ /* 0x004fc800078e0207 */
[----:B------:R-:W-:-:S08]  /*10d10*/  VIADD R6, R7, 0x400 ;  /* 0x0000040007067836 */ /* 0x000fd00000000000 */
.L_x_784:
        /* <DEDUP_REMOVED lines=15> */
.L_x_785:
        /* <DEDUP_REMOVED lines=15> */
.L_x_786:
        /* <DEDUP_REMOVED lines=15> */
.L_x_787:
        /* <DEDUP_REMOVED lines=10> */
.L_x_774:
[----:B------:R-:W-:Y:S05]  /*11090*/  BSYNC B1 ;  /* 0x0000000000017941 */ /* 0x000fea0003800000 */
.L_x_773:
[----:B------:R-:W2:Y:S04]  /*110a0*/  LDL.LU R9, [R1+0xc] ;  /* 0x00000c0001097983 */ /* 0x000ea80000300800 */
[----:B------:R-:W3:Y:S01]  /*110b0*/  LDL.LU R7, [R1+0x18] ;  /* 0x0000180001077983 */ /* 0x000ee20000300800 */
[----:B0-----:R-:W-:Y:S01]  /*110c0*/  VIADD R4, R8, 0xfffffffe ;  /* 0xfffffffe08047836 */ /* 0x001fe20000000000 */
[----:B------:R-:W-:-:S04]  /*110d0*/  PLOP3.LUT P0, PT, PT, PT, PT, 0x8, 0x0 ;  /* 0x000000000000781c */ /* 0x000fc80003f0e170 */
[----:B------:R-:W-:Y:S01]  /*110e0*/  ISETP.GE.AND P2, PT, R4, R2, PT ;  /* 0x000000020400720c */ /* 0x000fe20003f46270 */
[----:B--2---:R-:W-:-:S05]  /*110f0*/  VIADD R5, R9, 0x1 ;  /* 0x0000000109057836 */ /* 0x004fca0000000000 */
[----:B------:R-:W-:-:S04]  /*11100*/  ISETP.NE.AND P1, PT, R5, 0x2, PT ;  /* 0x000000020500780c */ /* 0x000fc80003f25270 */
[----:B------:R-:W-:Y:S02]  /*11110*/  SEL R6, RZ, 0x1, P1 ;  /* 0x00000001ff067807 */ /* 0x000fe40000800000 */
[----:B------:R-:W-:Y:S02]  /*11120*/  SEL R5, R5, RZ, P1 ;  /* 0x000000ff05057207 */ /* 0x000fe40000800000 */
[----:B---3--:R-:W-:-:S03]  /*11130*/  LOP3.LUT R7, R7, R6, RZ, 0x3c, !PT ;  /* 0x0000000607077212 */ /* 0x008fc600078e3cff */
[----:B------:R0:W-:Y:S04]  /*11140*/  STL [R1+0xc], R5 ;  /* 0x00000c0501007387 */ /* 0x0001e80000100800 */
[----:B------:R0:W-:Y:S01]  /*11150*/  STL [R1+0x18], R7 ;  /* 0x0000180701007387 */ /* 0x0001e20000100800 */
[----:B------:R-:W-:Y:S05]  /*11160*/  @!P2 BRA `(.L_x_767) ;  /* 0x00000008003ca947 */ /* 0x000fea0003800000 */
.L_x_803:
[----:B------:R-:W-:Y:S05]  /*11170*/  YIELD ;  /* 0x0000000000007946 */ /* 0x000fea0003800000 */
[----:B------:R-:W-:Y:S04]  /*11180*/  BSSY B1, `(.L_x_788) ;  /* 0x0000081000017945 */ /* 0x000fe80003800000 */
[----:B-1----:R-:W-:Y:S05]  /*11190*/  @!P6 BRA `(.L_x_789) ;  /* 0x0000000400fce947 */ /* 0x002fea0003800000 */
[----:B------:R-:W2:Y:S04]  /*111a0*/  LDL R8, [R1+0x4] ;  /* 0x0000040001087983 */ /* 0x000ea80000100800 */
[----:B0-----:R-:W2:Y:S04]  /*111b0*/  LDL R5, [R1+0xc] ;  /* 0x00000c0001057983 */ /* 0x001ea80000100800 */
[----:B------:R-:W3:Y:S01]  /*111c0*/  LDL R6, [R1+0x18] ;  /* 0x0000180001067983 */ /* 0x000ee20000100800 */
[----:B------:R-:W0:Y:S01]  /*111d0*/  S2R R7, SR_TID.X ;  /* 0x0000000000077919 */ /* 0x000e220000002100 */
[----:B------:R-:W-:Y:S01]  /*111e0*/  BSSY B2, `(.L_x_790) ;  /* 0x0000007000027945 */ /* 0x000fe20003800000 */
[----:B0-----:R-:W-:-:S04]  /*111f0*/  LOP3.LUT R7, R7, 0x7f, RZ, 0xc0, !PT ;  /* 0x0000007f07077812 */ /* 0x001fc800078ec0ff */
[----:B------:R-:W-:Y:S01]  /*11200*/  ISETP.NE.AND P2, PT, R7, RZ, PT ;  /* 0x000000ff0700720c */ /* 0x000fe20003f45270 */
[----:B--2---:R-:W-:Y:S01]  /*11210*/  IMAD R5, R5, 0x8, R8 ;  /* 0x0000000805057824 */ /* 0x004fe200078e0208 */
[----:B---3--:R-:W-:-:S04]  /*11220*/  SHF.L.U32 R6, R6, 0x1f, RZ ;  /* 0x0000001f06067819 */ /* 0x008fc800000006ff */
[----:B------:R-:W0:Y:S02]  /*11230*/  SYNCS.PHASECHK.TRANS64.TRYWAIT P1, [R5+URZ+0x228a0], R6 ;  /* 0x0228a006050075a7 */ /* 0x000e24000802017f */
[----:B0-----:R-:W-:Y:S05]  /*11240*/  @!P1 BRA `(.L_x_791) ;  /* 0x0000006400689947 */ /* 0x001fea0003800000 */
.L_x_957:
[----:B------:R-:W-:Y:S05]  /*11250*/  BSYNC B2 ;  /* 0x0000000000027941 */ /* 0x000fea0003800000 */
.L_x_790:
        /* <DEDUP_REMOVED lines=9> */
.L_x_793:
[----:B------:R-:W-:Y:S05]  /*112f0*/  BSYNC B2 ;  /* 0x0000000000027941 */ /* 0x000fea0003800000 */
.L_x_792:
[----:B------:R-:W2:Y:S04]  /*11300*/  LDL R8, [R1+0x4] ;  /* 0x0000040001087983 */ /* 0x000ea80000100800 */
[----:B------:R-:W2:Y:S01]  /*11310*/  LDL R7, [R1+0xc] ;  /* 0x00000c0001077983 */ /* 0x000ea20000100800 */
[----:B------:R-:W-:Y:S01]  /*11320*/  IMAD.MOV.U32 R12, RZ, RZ, RZ ;  /* 0x000000ffff0c7224 */ /* 0x000fe200078e00ff */
[----:B------:R-:W-:Y:S01]  /*11330*/  UIADD3 UR4, UP0, UR38, 0x570, URZ ;  /* 0x0000057026047890 */ /* 0x000fe2000ff1e03f */
[----:B------:R-:W-:Y:S01]  /*11340*/  PLOP3.LUT P1, PT, PT, PT, PT, 0x80, 0x0 ;  /* 0x000000000000781c */ /* 0x000fe20003f2f070 */
[----:B------:R-:W-:Y:S01]  /*11350*/  VIADD R9, R5, 0x22890 ;  /* 0x0002289005097836 */ /* 0x000fe20000000000 */
[----:B------:R-:W-:Y:S01]  /*11360*/  UMOV UR6, 0x0 ;  /* 0x0000000000067882 */ /* 0x000fe20000000000 */
[----:B------:R-:W-:Y:S01]  /*11370*/  R2UR UR10, R12 ;  /* 0x000000000c0a72ca */ /* 0x000fe200000e0000 */
[----:B------:R-:W-:Y:S01]  /*11380*/  UIADD3.X UR5, URZ, UR39, URZ, UP0, !UPT ;  /* 0x000000273f057290 */ /* 0x000fe200087fe43f */
[----:B------:R-:W-:Y:S01]  /*11390*/  UMOV UR7, 0x12f00000 ;  /* 0x12f0000000077882 */ /* 0x000fe20000000000 */
[----:B--2---:R-:W-:-:S02]  /*113a0*/  IMAD R7, R7, 0x3000, R8 ;  /* 0x0000300007077824 */ /* 0x004fc400078e0208 */
[----:B------:R-:W-:Y:S02]  /*113b0*/  IMAD R8, R4, 0x60, R3 ;  /* 0x0000006004087824 */ /* 0x000fe400078e0203 */
[----:B------:R-:W-:-:S08]  /*113c0*/  VIADD R7, R7, 0x1c400 ;  /* 0x0001c40007077836 */ /* 0x000fd00000000000 */
.L_x_794:
        /* <DEDUP_REMOVED lines=13> */
.L_x_958:
[----:B------:R-:W-:Y:S05]  /*114a0*/  BSYNC B2 ;  /* 0x0000000000027941 */ /* 0x000fea0003800000 */
.L_x_795:
        /* <DEDUP_REMOVED lines=11> */
.L_x_798:
[----:B------:R-:W-:Y:S05]  /*11560*/  BSYNC B2 ;  /* 0x0000000000027941 */ /* 0x000fea0003800000 */
.L_x_797:
        /* <DEDUP_REMOVED lines=11> */
.L_x_799:
        /* <DEDUP_REMOVED lines=15> */
.L_x_800:
        /* <DEDUP_REMOVED lines=15> */
.L_x_801:
        /* <DEDUP_REMOVED lines=15> */
.L_x_802:
        /* <DEDUP_REMOVED lines=10> */
.L_x_789:
[----:B------:R-:W-:Y:S05]  /*11990*/  BSYNC B1 ;  /* 0x0000000000017941 */ /* 0x000fea0003800000 */
.L_x_788:
[----:B------:R-:W2:Y:S04]  /*119a0*/  LDL.LU R9, [R1+0xc] ;  /* 0x00000c0001097983 */ /* 0x000ea80000300800 */
[----:B0-----:R-:W3:Y:S01]  /*119b0*/  LDL.LU R7, [R1+0x18] ;  /* 0x0000180001077983 */ /* 0x001ee20000300800 */
[C---:B------:R-:W-:Y:S01]  /*119c0*/  ISETP.GT.AND P2, PT, R4.reuse, R2, PT ;  /* 0x000000020400720c */ /* 0x040fe20003f44270 */
[----:B------:R-:W-:Y:S02]  /*119d0*/  VIADD R4, R4, 0xffffffff ;  /* 0xffffffff04047836 */ /* 0x000fe40000000000 */
[----:B--2---:R-:W-:-:S05]  /*119e0*/  VIADD R5, R9, 0x1 ;  /* 0x0000000109057836 */ /* 0x004fca0000000000 */
[----:B------:R-:W-:-:S04]  /*119f0*/  ISETP.NE.AND P1, PT, R5, 0x2, PT ;  /* 0x000000020500780c */ /* 0x000fc80003f25270 */
[----:B------:R-:W-:Y:S02]  /*11a00*/  SEL R6, RZ, 0x1, P1 ;  /* 0x00000001ff067807 */ /* 0x000fe40000800000 */
[----:B------:R-:W-:Y:S02]  /*11a10*/  SEL R5, R5, RZ, P1 ;  /* 0x000000ff05057207 */ /* 0x000fe40000800000 */
[----:B---3--:R-:W-:-:S05]  /*11a20*/  LOP3.LUT R7, R7, R6, RZ, 0x3c, !PT ;  /* 0x0000000607077212 */ /* 0x008fca00078e3cff */
[----:B------:R1:W-:Y:S04]  /*11a30*/  STL [R1+0x18], R7 ;  /* 0x0000180701007387 */ /* 0x0003e80000100800 */
[----:B------:R1:W-:Y:S01]  /*11a40*/  STL [R1+0xc], R5 ;  /* 0x00000c0501007387 */ /* 0x0003e20000100800 */
[----:B------:R-:W-:Y:S05]  /*11a50*/  @P2 BRA `(.L_x_803) ;  /* 0xfffffff400c42947 */ /* 0x000fea000383ffff */
.L_x_767:
[----:B------:R-:W-:Y:S05]  /*11a60*/  BSYNC B0 ;  /* 0x0000000000007941 */ /* 0x000fea0003800000 */
.L_x_766:
[----:B01----:R-:W2:Y:S01]  /*11a70*/  LDL R5, [R1+0x50] ;  /* 0x0000500001057983 */ /* 0x003ea20000100800 */
[----:B------:R-:W-:Y:S05]  /*11a80*/  @!P0 WARPSYNC.ALL ;  /* 0x0000000000008948 */ /* 0x000fea0003800000 */
[----:B------:R-:W-:Y:S06]  /*11a90*/  @!P0 BAR.SYNC.DEFER_BLOCKING 0xc, 0x180 ;  /* 0x0306000000008b1d */ /* 0x000fec0000010000 */
[----:B------:R-:W-:Y:S01]  /*11aa0*/  BSSY B7, `(.L_x_804) ;  /* 0x0000419000077945 */ /* 0x000fe20003800000 */
[----:B--2---:R-:W-:-:S13]  /*11ab0*/  ISETP.GT.AND P0, PT, R5, RZ, PT ;  /* 0x000000ff0500720c */ /* 0x004fda0003f04270 */
[----:B------:R-:W-:Y:S05]  /*11ac0*/  @P0 BRA `(.L_x_805) ;  /* 0x0000000000440947 */ /* 0x000fea0003800000 */
[----:B------:R-:W0:Y:S02]  /*11ad0*/  S2R R5, SR_TID.X ;  /* 0x0000000000057919 */ /* 0x000e240000002100 */
[----:B0-----:R-:W-:-:S04]  /*11ae0*/  LOP3.LUT R5, R5, 0x7f, RZ, 0xc0, !PT ;  /* 0x0000007f05057812 */ /* 0x001fc800078ec0ff */
[----:B------:R-:W-:-:S13]  /*11af0*/  ISETP.NE.AND P0, PT, R5, RZ, PT ;  /* 0x000000ff0500720c */ /* 0x000fda0003f05270 */
[----:B------:R-:W-:Y:S05]  /*11b00*/  @P0 BRA `(.L_x_806) ;  /* 0x0000004000480947 */ /* 0x000fea0003800000 */
[----:B------:R-:W0:Y:S01]  /*11b10*/  S2R R3, SR_LANEID ;  /* 0x0000000000037919 */ /* 0x000e220000000000 */
[----:B------:R-:W-:Y:S02]  /*11b20*/  VOTEU.ANY UR4, UPT, PT ;  /* 0x0000000000047886 */ /* 0x000fe400038e0100 */
[----:B------:R-:W0:Y:S08]  /*11b30*/  FLO.U32 R0, UR4 ;  /* 0x0000000400007d00 */ /* 0x000e3000080e0000 */
[----:B------:R-:W1:Y:S01]  /*11b40*/  POPC R5, UR4 ;  /* 0x0000000400057d09 */ /* 0x000e620008000000 */
[----:B0-----:R-:W-:-:S02]  /*11b50*/  ISETP.EQ.U32.AND P0, PT, R0, R3, PT ;  /* 0x000000030000720c */ /* 0x001fc40003f02070 */
[----:B------:R-:W1:Y:S11]  /*11b60*/  LDC.64 R2, c[0x0][0xc60] ;  /* 0x00031800ff027b82 */ /* 0x000e760000000a00 */
[----:B-1----:R-:W2:Y:S01]  /*11b70*/  @P0 ATOMG.E.ADD.STRONG.GPU PT, R3, desc[UR40][R2.64], R5 ;  /* 0x00000005020309a8 */ /* 0x002ea200081ee1e8 */
[----:B------:R-:W0:Y:S02]  /*11b80*/  S2R R4, SR_LTMASK ;  /* 0x0000000000047919 */ /* 0x000e240000003900 */
[----:B0-----:R-:W-:-:S04]  /*11b90*/  LOP3.LUT R4, R4, UR4, RZ, 0xc0, !PT ;  /* 0x0000000404047c12 */ /* 0x001fc8000f8ec0ff */
[----:B------:R-:W0:Y:S01]  /*11ba0*/  POPC R7, R4 ;  /* 0x0000000400077309 */ /* 0x000e220000000000 */
[----:B--2---:R-:W0:Y:S02]  /*11bb0*/  SHFL.IDX PT, R0, R3, R0, 0x1f ;  /* 0x00001f0003007589 */ /* 0x004e2400000e0000 */
[----:B0-----:R-:W-:Y:S01]  /*11bc0*/  IADD3 R16, R0, UR36, R7 ;  /* 0x0000002400107c10 */ /* 0x001fe2000fffe007 */
[----:B------:R-:W-:Y:S06]  /*11bd0*/  BRA `(.L_x_806) ;  /* 0x0000004000147947 */ /* 0x000fec0003800000 */
.L_x_805:
        /* <DEDUP_REMOVED lines=21> */
.L_x_808:
[----:B------:R-:W-:Y:S05]  /*11d30*/  BSYNC B6 ;  /* 0x0000000000067941 */ /* 0x000fea0003800000 */
.L_x_807:
        /* <DEDUP_REMOVED lines=9> */
[----:B------:R0:W1:Y:S01]  /*11dd0*/  LDC.64 R2, c[0x4][R0] ;  /* 0x0100000000027b82 */ /* 0x0000620000000a00 */
        /* <DEDUP_REMOVED lines=11> */
.L_x_811:
        /* <DEDUP_REMOVED lines=16> */
.L_x_810:
[----:B------:R-:W-:Y:S05]  /*11f90*/  BSYNC B6 ;  /* 0x0000000000067941 */ /* 0x000fea0003800000 */
.L_x_809:
[----:B------:R-:W2:Y:S01]  /*11fa0*/  LDL.LU R2, [R1] ;  /* 0x0000000001027983 */ /* 0x000ea20000300800 */
[----:B------:R-:W-:-:S03]  /*11fb0*/  ULDC.64 UR4, c[0x0][0x9f8] ;  /* 0x00027e0000047ab9 */ /* 0x000fc60000000a00 */
[----:B------:R-:W3:Y:S04]  /*11fc0*/  LDL.LU R4, [R1+0x20] ;  /* 0x0000200001047983 */ /* 0x000ee80000300800 */
[----:B------:R-:W4:Y:S01]  /*11fd0*/  LDL R7, [R1+0x10] ;  /* 0x0000100001077983 */ /* 0x000f220000100800 */
        /* <DEDUP_REMOVED lines=8> */
[----:B0-----:R-:W0:Y:S01]  /*12060*/  LDC.64 R2, c[0x0][0x418] ;  /* 0x00010600ff027b82 */ /* 0x001e220000000a00 */
[----:B--2---:R-:W-:Y:S01]  /*12070*/  SHF.R.S32.HI R8, RZ, 0x1f, R7 ;  /* 0x0000001fff087819 */ /* 0x004fe20000011407 */
[----:B------:R1:W-:Y:S04]  /*12080*/  @P0 STL [R1+0x10], R7 ;  /* 0x0000100701000387 */ /* 0x0003e80000100800 */
[----:B------:R1:W-:Y:S04]  /*12090*/  STL [R1+0x34], R9 ;  /* 0x0000340901007387 */ /* 0x0003e80000100800 */
[----:B------:R1:W-:Y:S01]  /*120a0*/  STL [R1+0x20], R8 ;  /* 0x0000200801007387 */ /* 0x0003e20000100800 */
[----:B0-----:R-:W-:Y:S01]  /*120b0*/  LOP3.LUT P0, RZ, R2, UR4, RZ, 0xfc, !PT ;  /* 0x0000000402ff7c12 */ /* 0x001fe2000f80fcff */
[----:B------:R-:W-:-:S03]  /*120c0*/  UMOV UR4, 0xffffffff ;  /* 0xffffffff00047882 */ /* 0x000fc60000000000 */
[----:B------:R-:W-:-:S04]  /*120d0*/  LOP3.LUT P0, RZ, R3, UR5, RZ, 0xfc, P0 ;  /* 0x0000000503ff7c12 */ /* 0x000fc8000800fcff */
[----:B------:R-:W-:Y:S01]  /*120e0*/  SEL R0, R7, RZ, !P0 ;  /* 0x000000ff07007207 */ /* 0x000fe20004000000 */
[----:B-1----:R-:W-:Y:S08]  /*120f0*/  BRA.DIV UR4, `(.L_x_812) ;  /* 0x0000005604e47947 */ /* 0x002ff0000b800000 */
[----:B------:R-:W0:Y:S02]  /*12100*/  S2R R4, SR_TID.X ;  /* 0x0000000000047919 */ /* 0x000e240000002100 */
[----:B0-----:R-:W-:-:S04]  /*12110*/  SHF.R.U32.HI R4, RZ, 0x5, R4 ;  /* 0x00000005ff047819 */ /* 0x001fc80000011604 */
[----:B------:R-:W-:-:S05]  /*12120*/  LOP3.LUT R4, R4, 0x3, RZ, 0xc0, !PT ;  /* 0x0000000304047812 */ /* 0x000fca00078ec0ff */
[----:B------:R0:W1:Y:S02]  /*12130*/  SHFL.IDX PT, R14, R4, RZ, 0x1f ;  /* 0x00001fff040e7589 */ /* 0x00006400000e0000 */
.L_x_961:
[----:B0-----:R-:W2:Y:S01]  /*12140*/  LDL.LU R4, [R1+0x1c] ;  /* 0x00001c0001047983 */ /* 0x001ea20000300800 */
[----:B------:R-:W-:Y:S02]  /*12150*/  PLOP3.LUT P1, PT, PT, PT, PT, 0x8, 0x0 ;  /* 0x000000000000781c */ /* 0x000fe40003f2e170 */
[----:B-1----:R-:W-:Y:S01]  /*12160*/  ISETP.NE.AND P0, PT, R14, RZ, PT ;  /* 0x000000ff0e00720c */ /* 0x002fe20003f05270 */
[----:B------:R0:W-:Y:S01]  /*12170*/  STL [R1], R0 ;  /* 0x0000000001007387 */ /* 0x0001e20000100800 */
[----:B--2---:R-:W-:-:S09]  /*12180*/  LOP3.LUT R4, R4, 0xfffffffe, RZ, 0xc0, !PT ;  /* 0xfffffffe04047812 */ /* 0x004fd200078ec0ff */
[----:B------:R-:W-:-:S05]  /*12190*/  @P1 LOP3.LUT R4, R4, 0x1, RZ, 0xfc, !PT ;  /* 0x0000000104041812 */ /* 0x000fca00078efcff */
[----:B------:R0:W-:Y:S01]  /*121a0*/  STL [R1+0x1c], R4 ;  /* 0x00001c0401007387 */ /* 0x0001e20000100800 */
[----:B------:R-:W-:Y:S05]  /*121b0*/  @P0 BRA `(.L_x_813) ;  /* 0x0000000400240947 */ /* 0x000fea0003800000 */
[----:B------:R-:W-:-:S03]  /*121c0*/  UMOV UR4, 0xffffffff ;  /* 0xffffffff00047882 */ /* 0x000fc60000000000 */
[----:B------:R-:W-:Y:S05]  /*121d0*/  BRA.DIV UR4, `(.L_x_814) ;  /* 0x0000005604e07947 */ /* 0x000fea000b800000 */
[----:B------:R-:W-:-:S13]  /*121e0*/  ELECT P6, URZ, PT ;  /* 0x00000000003f782f */ /* 0x000fda00038c0000 */
.L_x_964:
[----:B------:R-:W-:Y:S05]  /*121f0*/  @!P6 BRA `(.L_x_813) ;  /* 0x000000040014e947 */ /* 0x000fea0003800000 */
[----:B------:R1:W-:Y:S01]  /*12200*/  STL [R1+0x5c], R9 ;  /* 0x00005c0901007387 */ /* 0x0003e20000100800 */
[----:B------:R-:W-:-:S04]  /*12210*/  ISETP.NE.U32.AND P0, PT, R2, RZ, PT ;  /* 0x000000ff0200720c */ /* 0x000fc80003f05070 */
[----:B------:R-:W-:-:S13]  /*12220*/  ISETP.NE.AND.EX P0, PT, R3, RZ, PT, P0 ;  /* 0x000000ff0300720c */ /* 0x000fda0003f05300 */
[----:B-1----:R-:W-:Y:S05]  /*12230*/  @!P0 BRA `(.L_x_815) ;  /* 0x0000000000508947 */ /* 0x002fea0003800000 */
[----:B------:R-:W1:Y:S01]  /*12240*/  LDC R6, c[0x0][0x43c] ;  /* 0x00010f00ff067b82 */ /* 0x000e620000000800 */
[----:B0-----:R-:W-:Y:S01]  /*12250*/  IMAD.MOV.U32 R0, RZ, RZ, R9 ;  /* 0x000000ffff007224 */ /* 0x001fe200078e0009 */
[----:B------:R-:W-:Y:S01]  /*12260*/  ULDC.64 UR4, c[0x0][0x428] ;  /* 0x00010a0000047ab9 */ /* 0x000fe20000000a00 */
[----:B-1----:R-:W-:-:S13]  /*12270*/  ISETP.NE.AND P0, PT, R6, 0x1, PT ;  /* 0x000000010600780c */ /* 0x002fda0003f05270 */
        /* <DEDUP_REMOVED lines=14> */
[----:B------:R-:W2:Y:S04]  /*12360*/  LDG.E R0, desc[UR40][R2.64] ;  /* 0x0000002802007981 */ /* 0x000ea8000c1e1900 */
[----:B--2---:R1:W-:Y:S02]  /*12370*/  STL [R1], R0 ;  /* 0x0000000001007387 */ /* 0x0043e40000100800 */
.L_x_815:
[----:B------:R-:W2:Y:S04]  /*12380*/  LDL R7, [R1+0x4] ;  /* 0x0000040001077983 */ /* 0x000ea80000100800 */
[----:B01----:R-:W2:Y:S04]  /*12390*/  LDL R0, [R1+0x8] ;  /* 0x0000080001007983 */ /* 0x003ea80000100800 */
[----:B------:R-:W3:Y:S01]  /*123a0*/  LDL R2, [R1+0x14] ;  /* 0x0000140001027983 */ /* 0x000ee20000100800 */
[----:B--2---:R-:W-:Y:S01]  /*123b0*/  IMAD R0, R0, 0x8, R7 ;  /* 0x0000000800007824 */ /* 0x004fe200078e0207 */
[----:B---3--:R-:W-:-:S04]  /*123c0*/  SHF.L.U32 R2, R2, 0x1f, RZ ;  /* 0x0000001f02027819 */ /* 0x008fc800000006ff */
[----:B------:R-:W0:Y:S02]  /*123d0*/  SYNCS.PHASECHK.TRANS64.TRYWAIT P0, [R0+URZ+0x22840], R2 ;  /* 0x02284002000075a7 */ /* 0x000e24000800017f */
[----:B0-----:R-:W-:Y:S05]  /*123e0*/  @!P0 BRA `(.L_x_816) ;  /* 0x00000054007c8947 */ /* 0x001fea0003800000 */
.L_x_965:
[----:B------:R-:W1:Y:S02]  /*123f0*/  S2R R3, SR_TID.X ;  /* 0x0000000000037919 */ /* 0x000e640000002100 */
[----:B-1----:R-:W-:-:S04]  /*12400*/  LOP3.LUT R3, R3, 0x7f, RZ, 0xc0, !PT ;  /* 0x0000007f03037812 */ /* 0x002fc800078ec0ff */
[----:B------:R-:W-:-:S13]  /*12410*/  ISETP.NE.AND P0, PT, R3, RZ, PT ;  /* 0x000000ff0300720c */ /* 0x000fda0003f05270 */
        /* <DEDUP_REMOVED lines=8> */
.L_x_817:
[----:B------:R-:W2:Y:S04]  /*124a0*/  LDL R7, [R1+0x4] ;  /* 0x0000040001077983 */ /* 0x000ea80000100800 */
[----:B------:R-:W2:Y:S04]  /*124b0*/  LDL R6, [R1+0x8] ;  /* 0x0000080001067983 */ /* 0x000ea80000100800 */
[----:B------:R-:W3:Y:S04]  /*124c0*/  LDL R5, [R1+0x5c] ;  /* 0x00005c0001057983 */ /* 0x000ee80000100800 */
[----:B------:R-:W4:Y:S04]  /*124d0*/  LDL R4, [R1+0x24] ;  /* 0x0000240001047983 */ /* 0x000f280000100800 */
[----:B------:R-:W5:Y:S04]  /*124e0*/  LDL R3, [R1] ;  /* 0x0000000001037983 */ /* 0x000f680000100800 */
[----:B0-----:R-:W5:Y:S01]  /*124f0*/  LDL.LU R2, [R1+0x1c] ;  /* 0x00001c0001027983 */ /* 0x001f620000300800 */
[----:B------:R-:W-:Y:S01]  /*12500*/  R2UR UR9, R0 ;  /* 0x00000000000972ca */ /* 0x000fe200000e0000 */
[----:B------:R-:W-:Y:S01]  /*12510*/  UIADD3 UR6, UP0, UR38, 0x370, URZ ;  /* 0x0000037026067890 */ /* 0x000fe2000ff1e03f */
[----:B------:R-:W-:Y:S01]  /*12520*/  PLOP3.LUT P0, PT, PT, PT, PT, 0x80, 0x0 ;  /* 0x000000000000781c */ /* 0x000fe20003f0f070 */
[----:B------:R-:W-:Y:S01]  /*12530*/  UMOV UR5, 0x14f00000 ;  /* 0x14f0000000057882 */ /* 0x000fe20000000000 */
[----:B------:R-:W-:Y:S01]  /*12540*/  R2UR UR12, R18 ;  /* 0x00000000120c72ca */ /* 0x000fe200000e0000 */
[----:B------:R-:W-:Y:S01]  /*12550*/  UIADD3.X UR7, URZ, UR39, URZ, UP0, !UPT ;  /* 0x000000273f077290 */ /* 0x000fe200087fe43f */
[----:B------:R-:W-:-:S07]  /*12560*/  UMOV UR10, URZ ;  /* 0x0000003f000a7c82 */ /* 0x000fce0008000000 */
[----:B------:R-:W-:Y:S01]  /*12570*/  UIADD3 UR9, UR9, 0x22830, URZ ;  /* 0x0002283009097890 */ /* 0x000fe2000fffe03f */
[----:B--2---:R-:W-:Y:S01]  /*12580*/  IMAD R0, R6, 0x3000, R7 ;  /* 0x0000300006007824 */ /* 0x004fe200078e0207 */
[----:B---3--:R-:W-:-:S04]  /*12590*/  R2UR UR11, R5 ;  /* 0x00000000050b72ca */ /* 0x008fc800000e0000 */
[----:B------:R-:W-:Y:S02]  /*125a0*/  R2UR UR8, R0 ;  /* 0x00000000000872ca */ /* 0x000fe400000e0000 */
[----:B----4-:R-:W-:Y:S02]  /*125b0*/  R2UR UR4, R4 ;  /* 0x00000000040472ca */ /* 0x010fe400000e0000 */
[----:B-----5:R-:W-:Y:S02]  /*125c0*/  R2UR UR13, R3 ;  /* 0x00000000030d72ca */ /* 0x020fe400000e0000 */
[----:B------:R-:W-:-:S07]  /*125d0*/  LOP3.LUT R2, R2, 0xfffffffe, RZ, 0xc0, !PT ;  /* 0xfffffffe02027812 */ /* 0x000fce00078ec0ff */
[----:B------:R-:W-:Y:S01]  /*125e0*/  UIADD3 UR8, UR8, 0x1c400, URZ ;  /* 0x0001c40008087890 */ /* 0x000fe2000fffe03f */
[----:B------:R-:W-:Y:S01]  /*125f0*/  @P0 LOP3.LUT R2, R2, 0x1, RZ, 0xfc, !PT ;  /* 0x0000000102020812 */ /* 0x000fe200078efcff */
[----:B------:R-:W-:-:S03]  /*12600*/  UIMAD UR11, UR11, 0x60, UR4 ;  /* 0x000000600b0b78a4 */ /* 0x000fc6000f8e0204 */
[----:B------:R-:W-:Y:S01]  /*12610*/  UMOV UR4, 0x0 ;  /* 0x0000000000047882 */ /* 0x000fe20000000000 */
[----:B------:R1:W-:Y:S05]  /*12620*/  STL [R1+0x1c], R2 ;  /* 0x00001c0201007387 */ /* 0x0003ea0000100800 */
[----:B------:R1:W-:Y:S01]  /*12630*/  UTMALDG.4D [UR8], [UR6], desc[UR4] ;  /* 0x00000408060075b4 */ /* 0x0003e20008019000 */
[----:B------:R-:W-:Y:S02]  /*12640*/  NOP ;  /* 0x0000000000007918 */ /* 0x000fe40000000000 */
.L_x_813:
[----:B-1----:R-:W2:Y:S04]  /*12650*/  LDL R2, [R1+0x4] ;  /* 0x0000040001027983 */ /* 0x002ea80000100800 */
[----:B------:R-:W3:Y:S04]  /*12660*/  LDL.LU R3, [R1+0x38] ;  /* 0x0000380001037983 */ /* 0x000ee80000300800 */
[----:B------:R-:W4:Y:S04]  /*12670*/  LDL.LU R5, [R1+0x28] ;  /* 0x0000280001057983 */ /* 0x000f280000300800 */
[----:B0-----:R-:W5:Y:S01]  /*12680*/  LDL.LU R4, [R1+0x40] ;  /* 0x0000400001047983 */ /* 0x001f620000300800 */
[----:B------:R-:W-:Y:S05]  /*12690*/  WARPSYNC.ALL ;  /* 0x0000000000007948 */ /* 0x000fea0003800000 */
[----:B------:R-:W-:Y:S01]  /*126a0*/  ULDC.64 UR4, c[0x0][0x298] ;  /* 0x0000a60000047ab9 */ /* 0x000fe20000000a00 */
[----:B------:R-:W-:Y:S01]  /*126b0*/  ULDC.64 UR6, c[0x0][0xa00] ;  /* 0x0002800000067ab9 */ /* 0x000fe20000000a00 */
[----:B------:R-:W-:Y:S01]  /*126c0*/  BSSY B6, `(.L_x_818) ;  /* 0x0000024000067945 */ /* 0x000fe20003800000 */
[----:B------:R-:W-:Y:S01]  /*126d0*/  BAR.SYNC.DEFER_BLOCKING 0x8, 0x180 ;  /* 0x0206000000007b1d */ /* 0x000fe20000010000 */
[----:B------:R-:W-:-:S04]  /*126e0*/  ISETP.NE.U32.AND P0, PT, RZ, UR6, PT ;  /* 0x00000006ff007c0c */ /* 0x000fc8000bf05070 */
[----:B------:R-:W-:Y:S01]  /*126f0*/  ISETP.NE.AND.EX P0, PT, RZ, UR7, PT, P0 ;  /* 0x00000007ff007c0c */ /* 0x000fe2000bf05300 */
[----:B--2---:R-:W-:Y:S01]  /*12700*/  VIADD R2, R2, 0x18400 ;  /* 0x0001840002027836 */ /* 0x004fe20000000000 */
[----:B---3--:R-:W-:-:S04]  /*12710*/  SHF.R.S32.HI R0, RZ, 0x1f, R3 ;  /* 0x0000001fff007819 */ /* 0x008fc80000011403 */
        /* <DEDUP_REMOVED lines=9> */
[----:B0-----:R-:W-:Y:S01]  /*127b0*/  IMAD.IADD R2, R3, 0x1, R0 ;  /* 0x0000000103027824 */ /* 0x001fe200078e0200 */
[----:B------:R-:W-:-:S05]  /*127c0*/  SHF.R.S32.HI R0, RZ, 0x1f, R18 ;  /* 0x0000001fff007819 */ /* 0x000fca0000011412 */
[----:B------:R1:W-:Y:S04]  /*127d0*/  STL [R1+0x40], R0 ;  /* 0x0000400001007387 */ /* 0x0003e80000100800 */
[----:B------:R1:W-:Y:S01]  /*127e0*/  STL [R1+0x38], R2 ;  /* 0x0000380201007387 */ /* 0x0003e20000100800 */
[----:B------:R-:W-:Y:S05]  /*127f0*/  @!P1 BRA `(.L_x_819) ;  /* 0x0000000000409947 */ /* 0x000fea0003800000 */
[----:B-1----:R-:W-:Y:S01]  /*12800*/  MOV R2, 0x0 ;  /* 0x0000000000027802 */ /* 0x002fe20000000f00 */
        /* <DEDUP_REMOVED lines=15> */
.L_x_819:
[----:B------:R-:W-:Y:S05]  /*12900*/  BSYNC B6 ;  /* 0x0000000000067941 */ /* 0x000fea0003800000 */
.L_x_818:
[----:B-1----:R-:W2:Y:S01]  /*12910*/  LDL.LU R4, [R1+0x38] ;  /* 0x0000380001047983 */ /* 0x002ea20000300800 */
[----:B------:R-:W0:Y:S01]  /*12920*/  LDC R7, c[0x0][0x448] ;  /* 0x00011200ff077b82 */ /* 0x000e220000000800 */
        /* <DEDUP_REMOVED lines=8> */
[----:B0-----:R-:W-:Y:S01]  /*129b0*/  ISETP.NE.AND P0, PT, R7, 0x1, PT ;  /* 0x000000010700780c */ /* 0x001fe20003f05270 */
[----:B------:R-:W0:Y:S02]  /*129c0*/  S2R R8, SR_TID.X ;  /* 0x0000000000087919 */ /* 0x000e240000002100 */
[----:B0-----:R-:W-:-:S05]  /*129d0*/  IMAD.SHL.U32 R9, R8, 0x8, RZ ;  /* 0x0000000808097824 */ /* 0x001fca00078e00ff */
[----:B------:R-:W-:Y:S01]  /*129e0*/  LOP3.LUT R9, R9, 0x38, RZ, 0xc0, !PT ;  /* 0x0000003809097812 */ /* 0x000fe200078ec0ff */
[----:B--2---:R-:W-:Y:S02]  /*129f0*/  IMAD.MOV.U32 R3, RZ, RZ, R4 ;  /* 0x000000ffff037224 */ /* 0x004fe400078e0004 */
[----:B------:R-:W0:Y:S01]  /*12a00*/  S2R R4, SR_TID.X ;  /* 0x0000000000047919 */ /* 0x000e220000002100 */
        /* <DEDUP_REMOVED lines=11> */
[C---:B0-----:R-:W-:Y:S01]  /*12ac0*/  LOP3.LUT R5, R4.reuse, 0x7f, RZ, 0xc0, !PT ;  /* 0x0000007f04057812 */ /* 0x041fe200078ec0ff */
[----:B------:R-:W-:-:S03]  /*12ad0*/  IMAD.SHL.U32 R4, R4, 0x10, RZ ;  /* 0x0000001004047824 */ /* 0x000fc600078e00ff */
[----:B------:R-:W-:-:S04]  /*12ae0*/  SHF.R.U32.HI R5, RZ, 0x3, R5 ;  /* 0x00000003ff057819 */ /* 0x000fc80000011605 */
[----:B------:R-:W-:Y:S02]  /*12af0*/  LOP3.LUT R4, R5, 0x70, R4, 0xf8, !PT ;  /* 0x0000007005047812 */ /* 0x000fe400078ef804 */
[----:B------:R-:W0:Y:S02]  /*12b00*/  @P0 LDC R5, c[0x0][0x44c] ;  /* 0x00011300ff050b82 */ /* 0x000e240000000800 */
[----:B------:R-:W-:-:S05]  /*12b10*/  LOP3.LUT R0, R4, R17, RZ, 0xfc, !PT ;  /* 0x0000001104007212 */ /* 0x000fca00078efcff */
[----:B------:R-:W-:Y:S02]  /*12b20*/  IMAD.MOV.U32 R4, RZ, RZ, R0 ;  /* 0x000000ffff047224 */ /* 0x000fe400078e0000 */
[----:B0-----:R-:W-:-:S05]  /*12b30*/  @P0 IMAD.HI.U32 R5, R0, R5, RZ ;  /* 0x0000000500050227 */ /* 0x001fca00078e00ff */
        /* <DEDUP_REMOVED lines=19> */
[----:B-1----:R-:W-:Y:S09]  /*12c70*/  BRA.DIV UR4, `(.L_x_820) ;  /* 0x0000004e046c7947 */ /* 0x002ff2000b800000 */
[----:B------:R-:W2:Y:S01]  /*12c80*/  LDL.LU R6, [R1+0x54] ;  /* 0x0000540001067983 */ /* 0x000ea20000300800 */
[----:B------:R-:W0:Y:S02]  /*12c90*/  S2R R5, SR_TID.X ;  /* 0x0000000000057919 */ /* 0x000e240000002100 */
[----:B0-----:R-:W-:-:S04]  /*12ca0*/  LOP3.LUT R5, R5, 0x7f, RZ, 0xc0, !PT ;  /* 0x0000007f05057812 */ /* 0x001fc800078ec0ff */
[----:B------:R-:W-:-:S05]  /*12cb0*/  SHF.R.U32.HI R5, RZ, 0x3, R5 ;  /* 0x00000003ff057819 */ /* 0x000fca0000011605 */
[----:B------:R-:W-:-:S04]  /*12cc0*/  IMAD.IADD R2, R5, 0x1, R17 ;  /* 0x0000000105027824 */ /* 0x000fc800078e0211 */
[----:B------:R-:W-:Y:S02]  /*12cd0*/  VIADD R5, R2, 0x10 ;  /* 0x0000001002057836 */ /* 0x000fe40000000000 */
[----:B--2---:R-:W-:Y:S02]  /*12ce0*/  IMAD R3, R6, R7, RZ ;  /* 0x0000000706037224 */ /* 0x004fe400078e02ff */
[----:B------:R-:W0:Y:S04]  /*12cf0*/  SHFL.IDX PT, R7, R4, RZ, 0x181f ;  /* 0x00181fff04077589 */ /* 0x000e2800000e0000 */
[----:B------:R-:W1:Y:S01]  /*12d00*/  SHFL.IDX PT, R6, R0, RZ, 0x181f ;  /* 0x00181fff00067589 */ /* 0x000e6200000e0000 */
[----:B------:R-:W-:-:S13]  /*12d10*/  ISETP.GE.AND P1, PT, R2, R3, PT ;  /* 0x000000030200720c */ /* 0x000fda0003f26270 */
        /* <DEDUP_REMOVED lines=58> */
[----:B------:R-:W-:Y:S01]  /*130c0*/  @!P1 IMAD.MOV.U32 R6, RZ, RZ, R5 ;  /* 0x000000ffff069224 */ /* 0x000fe200078e0005 */
[----:B------:R-:W0:Y:S04]  /*130d0*/  SHFL.IDX PT, R0, R0, 0x7, 0x181f ;  /* 0x00f81f0000007f89 */ /* 0x000e2800000e0000 */
[----:B------:R1:W-:Y:S04]  /*130e0*/  @!P1 LDGSTS.E.BYPASS.LTC128B.128 [R10+0x1b400], desc[UR40][R6.64], !P0 ;  /* 0x1b400000060a9fae */ /* 0x0003e8000c101d68 */
[----:B------:R-:W2:Y:S02]  /*130f0*/  SHFL.IDX PT, R4, R4, 0x7, 0x181f ;  /* 0x00f81f0004047f89 */ /* 0x000ea400000e0000 */
.L_x_982:
[----:B------:R3:W5:Y:S01]  /*13100*/  LDL R9, [R1+0x4] ;  /* 0x0000040001097983 */ /* 0x0007620000100800 */
[----:B------:R-:W4:Y:S01]  /*13110*/  S2R R5, SR_TID.X ;  /* 0x0000000000057919 */ /* 0x000f220000002100 */
[----:B------:R-:W-:-:S05]  /*13120*/  VIADD R2, R2, 0x70 ;  /* 0x0000007002027836 */ /* 0x000fca0000000000 */
[----:B------:R-:W-:Y:S01]  /*13130*/  ISETP.GE.AND P1, PT, R2, R3, PT ;  /* 0x000000030200720c */ /* 0x000fe20003f26270 */
[----:B----4-:R-:W-:-:S05]  /*13140*/  IMAD.SHL.U32 R5, R5, 0x8, RZ ;  /* 0x0000000805057824 */ /* 0x010fca00078e00ff */
[----:B------:R-:W-:-:S07]  /*13150*/  LOP3.LUT R5, R5, 0x38, RZ, 0xc0, !PT ;  /* 0x0000003805057812 */ /* 0x000fce00078ec0ff */
[----:B--2---:R-:W-:-:S05]  /*13160*/  @!P1 LEA R2, P2, R5, R4, 0x1 ;  /* 0x0000000405029211 */ /* 0x004fca00078408ff */
[----:B0-----:R-:W-:-:S05]  /*13170*/  @!P1 IMAD.X R3, RZ, RZ, R0, P2 ;  /* 0x000000ffff039224 */ /* 0x001fca00010e0600 */
[----:B------:R-:W-:Y:S01]  /*13180*/  @!PT LDS RZ, [RZ] ;  /* 0x00000000fffff984 */ /* 0x000fe20000000800 */
[----:B------:R-:W-:Y:S01]  /*13190*/  @!PT LDS RZ, [RZ] ;  /* 0x00000000fffff984 */ /* 0x000fe20000000800 */
[----:B------:R-:W-:Y:S01]  /*131a0*/  @!PT LDS RZ, [RZ] ;  /* 0x00000000fffff984 */ /* 0x000fe20000000800 */
[----:B------:R3:W-:Y:S01]  /*131b0*/  @!P1 LDGSTS.E.BYPASS.LTC128B.128 [R10+0x1bc00], desc[UR40][R2.64], !P0 ;  /* 0x1bc00000020a9fae */ /* 0x0007e2000c101d68 */
[----:B------:R-:W-:Y:S01]  /*131c0*/  PLOP3.LUT P0, PT, PT, PT, PT, 0x80, 0x0 ;  /* 0x000000000000781c */ /* 0x000fe20003f0f070 */
[----:B------:R-:W-:-:S12]  /*131d0*/  NOP ;  /* 0x0000000000007918 */ /* 0x000fd80000000000 */
.L_x_821:
[----:B---3--:R-:W2:Y:S01]  /*131e0*/  LDL R2, [R1+0x4] ;  /* 0x0000040001027983 */ /* 0x008ea20000100800 */
        /* <DEDUP_REMOVED lines=16> */
[----:B------:R-:W2:Y:S03]  /*132f0*/  SYNCS.PHASECHK.TRANS64.TRYWAIT P0, [R2+URZ+0x22820], R0 ;  /* 0x02282000020075a7 */ /* 0x000ea6000800017f */
[----:B0-2---:R-:W-:Y:S05]  /*13300*/  @!P0 BRA `(.L_x_823) ;  /* 0x0000005000608947 */ /* 0x005fea0003800000 */
.L_x_983:
[----:B------:R-:W-:Y:S05]  /*13310*/  BSYNC B0 ;  /* 0x0000000000007941 */ /* 0x000fea0003800000 */
.L_x_822:
[----:B0-----:R-:W2:Y:S01]  /*13320*/  LDL R2, [R1+0x1c] ;  /* 0x00001c0001027983 */ /* 0x001ea20000100800 */
[----:B------:R-:W-:Y:S01]  /*13330*/  BSSY B0, `(.L_x_824) ;  /* 0x0000063000007945 */ /* 0x000fe20003800000 */
[----:B--2---:R-:W-:-:S13]  /*13340*/  LOP3.LUT P0, RZ, R2, 0x1, RZ, 0xc0, !PT ;  /* 0x0000000102ff7812 */ /* 0x004fda000780c0ff */
        /* <DEDUP_REMOVED lines=13> */
.L_x_984:
[----:B------:R-:W-:Y:S05]  /*13420*/  BSYNC B1 ;  /* 0x0000000000017941 */ /* 0x000fea0003800000 */
.L_x_826:
[----:B------:R-:W-:Y:S04]  /*13430*/  BSSY B1, `(.L_x_828) ;  /* 0x0000009000017945 */ /* 0x000fe80003800000 */
        /* <DEDUP_REMOVED lines=8> */
.L_x_829:
[----:B------:R-:W-:Y:S05]  /*134c0*/  BSYNC B1 ;  /* 0x0000000000017941 */ /* 0x000fea0003800000 */
.L_x_828:
        /* <DEDUP_REMOVED lines=14> */
.L_x_830:
        /* <DEDUP_REMOVED lines=16> */
.L_x_831:
        /* <DEDUP_REMOVED lines=16> */
.L_x_832:
        /* <DEDUP_REMOVED lines=16> */
.L_x_833:
        /* <DEDUP_REMOVED lines=11> */
.L_x_825:
[----:B------:R-:W-:Y:S05]  /*13960*/  BSYNC B0 ;  /* 0x0000000000007941 */ /* 0x000fea0003800000 */
.L_x_824:
[----:B------:R-:W2:Y:S01]  /*13970*/  LDL.LU R4, [R1+0x50] ;  /* 0x0000500001047983 */ /* 0x000ea20000300800 */
[----:B------:R-:W-:Y:S01]  /*13980*/  BSSY B0, `(.L_x_834) ;  /* 0x000020f000007945 */ /* 0x000fe20003800000 */
[----:B--2---:R-:W-:-:S13]  /*13990*/  ISETP.GE.AND P0, PT, R4, 0x61, PT ;  /* 0x000000610400780c */ /* 0x004fda0003f06270 */
[----:B------:R-:W-:Y:S05]  /*139a0*/  @!P0 BRA `(.L_x_835) ;  /* 0x0000002000308947 */ /* 0x000fea0003800000 */
[----:B------:R-:W1:Y:S01]  /*139b0*/  LDL R4, [R1+0x30] ;  /* 0x0000300001047983 */ /* 0x000e620000100800 */
[----:B------:R-:W-:Y:S01]  /*139c0*/  IMAD.MOV.U32 R0, RZ, RZ, 0x1 ;  /* 0x00000001ff007424 */ /* 0x000fe200078e00ff */
[----:B------:R-:W-:Y:S01]  /*139d0*/  BSSY B2, `(.L_x_836) ;  /* 0x00000b3000027945 */ /* 0x000fe20003800000 */
[----:B-1----:R-:W-:-:S05]  /*139e0*/  IMAD.MOV R6, RZ, RZ, -R4 ;  /* 0x000000ffff067224 */ /* 0x002fca00078e0a04 */
        /* <DEDUP_REMOVED lines=10> */
[----:B--2---:R-:W-:Y:S01]  /*13a90*/  LOP3.LUT P2, RZ, R5, 0x1, RZ, 0xc0, !PT ;  /* 0x0000000105ff7812 */ /* 0x004fe2000784c0ff */
[----:B---3--:R-:W-:-:S05]  /*13aa0*/  VIADD R2, R4, 0x1 ;  /* 0x0000000104027836 */ /* 0x008fca0000000000 */
[----:B------:R-:W-:-:S04]  /*13ab0*/  ISETP.NE.AND P0, PT, R2, 0x2, PT ;  /* 0x000000020200780c */ /* 0x000fc80003f05270 */
[----:B------:R-:W-:Y:S02]  /*13ac0*/  SEL R3, RZ, 0x1, P0 ;  /* 0x00000001ff037807 */ /* 0x000fe40000000000 */
[----:B------:R-:W-:Y:S02]  /*13ad0*/  SEL R8, R2, RZ, P0 ;  /* 0x000000ff02087207 */ /* 0x000fe40000000000 */
        /* <DEDUP_REMOVED lines=11> */
[----:B-----5:R-:W3:Y:S01]  /*13b90*/  LDL R9, [R1+0x10] ;  /* 0x0000100001097983 */ /* 0x020ee20000100800 */
        /* <DEDUP_REMOVED lines=16> */
.L_x_840:
[----:B-1----:R-:W2:Y:S01]  /*13ca0*/  LDL R2, [R1+0x4] ;  /* 0x0000040001027983 */ /* 0x002ea20000100800 */
[----:B------:R-:W-:Y:S01]  /*13cb0*/  SHF.L.U32 R5, R7, 0x1f, RZ ;  /* 0x0000001f07057819 */ /* 0x000fe200000006ff */
[----:B------:R-:W1:Y:S01]  /*13cc0*/  S2R R3, SR_TID.X ;  /* 0x0000000000037919 */ /* 0x000e620000002100 */
[----:B------:R-:W-:Y:S01]  /*13cd0*/  BSSY B3, `(.L_x_841) ;  /* 0x0000006000037945 */ /* 0x000fe20003800000 */
[----:B-1----:R-:W-:-:S04]  /*13ce0*/  LOP3.LUT R3, R3, 0x7f, RZ, 0xc0, !PT ;  /* 0x0000007f03037812 */ /* 0x002fc800078ec0ff */
[----:B------:R-:W-:Y:S01]  /*13cf0*/  ISETP.NE.AND P1, PT, R3, RZ, PT ;  /* 0x000000ff0300720c */ /* 0x000fe20003f25270 */
[----:B--2---:R-:W-:-:S04]  /*13d00*/  IMAD R2, R8, 0x8, R2 ;  /* 0x0000000808027824 */ /* 0x004fc800078e0202 */
[----:B------:R-:W1:Y:S02]  /*13d10*/  SYNCS.PHASECHK.TRANS64.TRYWAIT P0, [R2+URZ+0x22840], R5 ;  /* 0x02284005020075a7 */ /* 0x000e64000800017f */
[----:B-1----:R-:W-:Y:S06]  /*13d20*/  @!P0 BRA `(.L_x_842) ;  /* 0x0000004800048947 */ /* 0x002fec0003800000 */
.L_x_985:
[----:B------:R-:W-:Y:S05]  /*13d30*/  BSYNC B3 ;  /* 0x0000000000037941 */ /* 0x000fea0003800000 */
.L_x_841:
        /* <DEDUP_REMOVED lines=9> */
.L_x_844:
[----:B------:R-:W-:Y:S05]  /*13dd0*/  BSYNC B3 ;  /* 0x0000000000037941 */ /* 0x000fea0003800000 */
.L_x_843:
        /* <DEDUP_REMOVED lines=14> */
.L_x_845:
        /* <DEDUP_REMOVED lines=14> */
.L_x_986:
[----:B------:R-:W-:Y:S05]  /*13fa0*/  BSYNC B3 ;  /* 0x0000000000037941 */ /* 0x000fea0003800000 */
.L_x_846:
[----:B------:R-:W-:Y:S01]  /*13fb0*/  BSSY B3, `(.L_x_848) ;  /* 0x000000b000037945 */ /* 0x000fe20003800000 */
[----:B------:R-:W-:Y:S02]  /*13fc0*/  IMAD.MOV.U32 R8, RZ, RZ, 0x0 ;  /* 0x00000000ff087424 */ /* 0x000fe400078e00ff */
[----:B-----5:R-:W-:Y:S01]  /*13fd0*/  IMAD.MOV.U32 R9, RZ, RZ, 0x14f00000 ;  /* 0x14f00000ff097424 */ /* 0x020fe200078e00ff */
        /* <DEDUP_REMOVED lines=8> */
.L_x_849:
[----:B------:R-:W-:Y:S05]  /*14060*/  BSYNC B3 ;  /* 0x0000000000037941 */ /* 0x000fea0003800000 */
.L_x_848:
        /* <DEDUP_REMOVED lines=11> */
.L_x_850:
        /* <DEDUP_REMOVED lines=16> */
.L_x_851:
        /* <DEDUP_REMOVED lines=16> */
.L_x_852:
        /* <DEDUP_REMOVED lines=16> */
.L_x_853:
        /* <DEDUP_REMOVED lines=11> */
.L_x_839:
[----:B------:R-:W-:Y:S05]  /*144d0*/  BSYNC B1 ;  /* 0x0000000000017941 */ /* 0x000fea0003800000 */
.L_x_838:
[----:B------:R-:W2:Y:S02]  /*144e0*/  LDL.LU R4, [R1+0x30] ;  /* 0x0000300001047983 */ /* 0x000ea40000300800 */
[----:B--2---:R-:W-:-:S07]  /*144f0*/  VIADD R0, R4, 0xfffffffd ;  /* 0xfffffffd04007836 */ /* 0x004fce0000000000 */
.L_x_837:
[----:B------:R-:W-:Y:S05]  /*14500*/  BSYNC B2 ;  /* 0x0000000000027941 */ /* 0x000fea0003800000 */
.L_x_836:
[----:B------:R-:W2:Y:S01]  /*14510*/  LDL.LU R2, [R1+0x34] ;  /* 0x0000340001027983 */ /* 0x000ea20000300800 */
[----:B------:R-:W-:-:S05]  /*14520*/  IMAD.MOV R6, RZ, RZ, -R6 ;  /* 0x000000ffff067224 */ /* 0x000fca00078e0a06 */
[----:B--2---:R-:W-:-:S13]  /*14530*/  ISETP.NE.AND P0, PT, R2, R6, PT ;  /* 0x000000060200720c */ /* 0x004fda0003f05270 */
[----:B------:R-:W-:Y:S05]  /*14540*/  @!P0 BRA `(.L_x_835) ;  /* 0x0000001400488947 */ /* 0x000fea0003800000 */
.L_x_886:
[----:B------:R-:W2:Y:S04]  /*14550*/  LDL R4, [R1+0x1c] ;  /* 0x00001c0001047983 */ /* 0x000ea80000100800 */
[----:B------:R-:W0:Y:S04]  /*14560*/  LDL.LU R3, [R1+0x8] ;  /* 0x0000080001037983 */ /* 0x000e280000300800 */
[----:B------:R-:W3:Y:S01]  /*14570*/  LDL.LU R2, [R1+0x14] ;  /* 0x0000140001027983 */ /* 0x000ee20000300800 */
[----:B------:R-:W-:Y:S05]  /*14580*/  YIELD ;  /* 0x0000000000007946 */ /* 0x000fea0003800000 */
[----:B------:R-:W-:Y:S01]  /*14590*/  BSSY B1, `(.L_x_854) ;  /* 0x00000a2000017945 */ /* 0x000fe20003800000 */
[----:B--2---:R-:W-:Y:S01]  /*145a0*/  LOP3.LUT P1, RZ, R4, 0x1, RZ, 0xc0, !PT ;  /* 0x0000000104ff7812 */ /* 0x004fe2000782c0ff */
[----:B0-----:R-:W-:-:S05]  /*145b0*/  VIADD R7, R3, 0x1 ;  /* 0x0000000103077836 */ /* 0x001fca0000000000 */
[----:B------:R-:W-:-:S04]  /*145c0*/  ISETP.NE.AND P0, PT, R7, 0x2, PT ;  /* 0x000000020700780c */ /* 0x000fc80003f05270 */
[----:B------:R-:W-:Y:S02]  /*145d0*/  SEL R6, RZ, 0x1, P0 ;  /* 0x00000001ff067807 */ /* 0x000fe40000000000 */
[----:B------:R-:W-:Y:S02]  /*145e0*/  SEL R7, R7, RZ, P0 ;  /* 0x000000ff07077207 */ /* 0x000fe40000000000 */
[----:B---3--:R-:W-:Y:S01]  /*145f0*/  LOP3.LUT R6, R2, R6, RZ, 0x3c, !PT ;  /* 0x0000000602067212 */ /* 0x008fe200078e3cff */
[----:B------:R-:W-:Y:S06]  /*14600*/  @!P1 BRA `(.L_x_855) ;  /* 0x0000000800689947 */ /* 0x000fec0003800000 */
[----:B------:R-:W-:Y:S01]  /*14610*/  ULDC.64 UR4, c[0x0][0x418] ;  /* 0x0001060000047ab9 */ /* 0x000fe20000000a00 */
[----:B------:R-:W-:Y:S01]  /*14620*/  IMAD.MOV.U32 R8, RZ, RZ, R0 ;  /* 0x000000ffff087224 */ /* 0x000fe200078e0000 */
[----:B------:R-:W-:-:S04]  /*14630*/  ISETP.NE.U32.AND P0, PT, RZ, UR4, PT ;  /* 0x00000004ff007c0c */ /* 0x000fc8000bf05070 */
[----:B------:R-:W-:-:S13]  /*14640*/  ISETP.NE.AND.EX P0, PT, RZ, UR5, PT, P0 ;  /* 0x00000005ff007c0c */ /* 0x000fda000bf05300 */
[----:B------:R-:W-:Y:S05]  /*14650*/  @!P0 BRA `(.L_x_856) ;  /* 0x0000000000508947 */ /* 0x000fea0003800000 */
[----:B-----5:R-:W2:Y:S01]  /*14660*/  LDL R9, [R1+0x20] ;  /* 0x0000200001097983 */ /* 0x020ea20000100800 */
        /* <DEDUP_REMOVED lines=19> */
.L_x_856:
[----:B0-----:R-:W2:Y:S01]  /*147a0*/  LDL R2, [R1+0x4] ;  /* 0x0000040001027983 */ /* 0x001ea20000100800 */
[----:B------:R-:W0:Y:S02]  /*147b0*/  S2R R3, SR_TID.X ;  /* 0x0000000000037919 */ /* 0x000e240000002100 */
[----:B0-----:R-:W-:Y:S01]  /*147c0*/  LOP3.LUT R4, R3, 0x7f, RZ, 0xc0, !PT ;  /* 0x0000007f03047812 */ /* 0x001fe200078ec0ff */
[----:B------:R-:W-:Y:S03]  /*147d0*/  BSSY B2, `(.L_x_857) ;  /* 0x0000006000027945 */ /* 0x000fe60003800000 */
[----:B------:R-:W-:Y:S01]  /*147e0*/  ISETP.NE.AND P1, PT, R4, RZ, PT ;  /* 0x000000ff0400720c */ /* 0x000fe20003f25270 */
[----:B--2---:R-:W-:Y:S01]  /*147f0*/  IMAD R3, R7, 0x8, R2 ;  /* 0x0000000807037824 */ /* 0x004fe200078e0202 */
[----:B------:R-:W-:-:S04]  /*14800*/  SHF.L.U32 R2, R6, 0x1f, RZ ;  /* 0x0000001f06027819 */ /* 0x000fc800000006ff */
[----:B------:R-:W0:Y:S02]  /*14810*/  SYNCS.PHASECHK.TRANS64.TRYWAIT P0, [R3+URZ+0x22840], R2 ;  /* 0x02284002030075a7 */ /* 0x000e24000800017f */
[----:B0-----:R-:W-:Y:S05]  /*14820*/  @!P0 BRA `(.L_x_858) ;  /* 0x0000003c006c8947 */ /* 0x001fea0003800000 */
.L_x_987:
[----:B------:R-:W-:Y:S05]  /*14830*/  BSYNC B2 ;  /* 0x0000000000027941 */ /* 0x000fea0003800000 */
.L_x_857:
        /* <DEDUP_REMOVED lines=9> */
.L_x_860:
[----:B------:R-:W-:Y:S05]  /*148d0*/  BSYNC B2 ;  /* 0x0000000000027941 */ /* 0x000fea0003800000 */
.L_x_859:
        /* <DEDUP_REMOVED lines=13> */
.L_x_861:
[----:B-----5:R-:W2:Y:S01]  /*149b0*/  LDL R9, [R1] ;  /* 0x0000000001097983 */ /* 0x020ea20000100800 */
        /* <DEDUP_REMOVED lines=13> */
.L_x_988:
[----:B------:R-:W-:Y:S05]  /*14a90*/  BSYNC B2 ;  /* 0x0000000000027941 */ /* 0x000fea0003800000 */
.L_x_862:
        /* <DEDUP_REMOVED lines=11> */
.L_x_865:
[----:B------:R-:W-:Y:S05]  /*14b50*/  BSYNC B2 ;  /* 0x0000000000027941 */ /* 0x000fea0003800000 */
.L_x_864:
        /* <DEDUP_REMOVED lines=10> */
.L_x_866:
        /* <DEDUP_REMOVED lines=16> */
.L_x_867:
        /* <DEDUP_REMOVED lines=16> */
.L_x_868:
        /* <DEDUP_REMOVED lines=16> */
.L_x_869:
        /* <DEDUP_REMOVED lines=11> */
.L_x_855:
[----:B------:R-:W-:Y:S05]  /*14fb0*/  BSYNC B1 ;  /* 0x0000000000017941 */ /* 0x000fea0003800000 */
.L_x_854:
[----:B------:R-:W2:Y:S01]  /*14fc0*/  LDL R5, [R1+0x1c] ;  /* 0x00001c0001057983 */ /* 0x000ea20000100800 */
[----:B------:R-:W-:Y:S01]  /*14fd0*/  VIADD R7, R7, 0x1 ;  /* 0x0000000107077836 */ /* 0x000fe20000000000 */
[----:B------:R-:W-:Y:S04]  /*14fe0*/  BSSY B1, `(.L_x_870) ;  /* 0x00000a5000017945 */ /* 0x000fe80003800000 */
[----:B------:R-:W-:-:S04]  /*14ff0*/  ISETP.NE.AND P0, PT, R7, 0x2, PT ;  /* 0x000000020700780c */ /* 0x000fc80003f05270 */
[----:B------:R-:W-:Y:S02]  /*15000*/  SEL R2, RZ, 0x1, P0 ;  /* 0x00000001ff027807 */ /* 0x000fe40000000000 */
[----:B-----5:R-:W-:Y:S02]  /*15010*/  SEL R9, R7, RZ, P0 ;  /* 0x000000ff07097207 */ /* 0x020fe40000000000 */
[----:B------:R-:W-:-:S05]  /*15020*/  LOP3.LUT R8, R6, R2, RZ, 0x3c, !PT ;  /* 0x0000000206087212 */ /* 0x000fca00078e3cff */
[----:B------:R0:W-:Y:S04]  /*15030*/  STL [R1+0x14], R8 ;  /* 0x0000140801007387 */ /* 0x0001e80000100800 */
[----:B------:R0:W-:Y:S01]  /*15040*/  STL [R1+0x8], R9 ;  /* 0x0000080901007387 */ /* 0x0001e20000100800 */
[----:B--2---:R-:W-:-:S13]  /*15050*/  LOP3.LUT P2, RZ, R5, 0x1, RZ, 0xc0, !PT ;  /* 0x0000000105ff7812 */ /* 0x004fda000784c0ff */
        /* <DEDUP_REMOVED lines=26> */
.L_x_872:
        /* <DEDUP_REMOVED lines=9> */
.L_x_989:
[----:B------:R-:W-:Y:S05]  /*15290*/  BSYNC B2 ;  /* 0x0000000000027941 */ /* 0x000fea0003800000 */
.L_x_873:
        /* <DEDUP_REMOVED lines=9> */
.L_x_876:
[----:B------:R-:W-:Y:S05]  /*15330*/  BSYNC B2 ;  /* 0x0000000000027941 */ /* 0x000fea0003800000 */
.L_x_875:
        /* <DEDUP_REMOVED lines=14> */
.L_x_877:
        /* <DEDUP_REMOVED lines=14> */
.L_x_990:
[----:B------:R-:W-:Y:S05]  /*15500*/  BSYNC B2 ;  /* 0x0000000000027941 */ /* 0x000fea0003800000 */
.L_x_878:
        /* <DEDUP_REMOVED lines=11> */
.L_x_881:
[----:B------:R-:W-:Y:S05]  /*155c0*/  BSYNC B2 ;  /* 0x0000000000027941 */ /* 0x000fea0003800000 */
.L_x_880:
        /* <DEDUP_REMOVED lines=11> */
.L_x_882:
        /* <DEDUP_REMOVED lines=16> */
.L_x_883:
        /* <DEDUP_REMOVED lines=16> */
.L_x_884:
        /* <DEDUP_REMOVED lines=16> */
.L_x_885:
        /* <DEDUP_REMOVED lines=11> */
.L_x_871:
[----:B------:R-:W-:Y:S05]  /*15a30*/  BSYNC B1 ;  /* 0x0000000000017941 */ /* 0x000fea0003800000 */
.L_x_870:
[C---:B------:R-:W-:Y:S01]  /*15a40*/  ISETP.GT.AND P0, PT, R0.reuse, 0x1, PT ;  /* 0x000000010000780c */ /* 0x040fe20003f04270 */
[----:B------:R-:W-:-:S12]  /*15a50*/  VIADD R0, R0, 0xfffffffe ;  /* 0xfffffffe00007836 */ /* 0x000fd80000000000 */
[----:B------:R-:W-:Y:S05]  /*15a60*/  @P0 BRA `(.L_x_886) ;  /* 0xffffffe800b80947 */ /* 0x000fea000383ffff */
.L_x_835:
[----:B------:R-:W-:Y:S05]  /*15a70*/  BSYNC B0 ;  /* 0x0000000000007941 */ /* 0x000fea0003800000 */
.L_x_834:
[----:B------:R-:W2:Y:S04]  /*15a80*/  LDL.LU R4, [R1+0x8] ;  /* 0x0000080001047983 */ /* 0x000ea80000300800 */
[----:B------:R-:W3:Y:S01]  /*15a90*/  LDL.LU R3, [R1+0x14] ;  /* 0x0000140001037983 */ /* 0x000ee20000300800 */
[----:B------:R-:W4:Y:S01]  /*15aa0*/  S2R R2, SR_TID.X ;  /* 0x0000000000027919 */ /* 0x000f220000002100 */
[----:B------:R-:W-:Y:S01]  /*15ab0*/  BSSY B0, `(.L_x_887) ;  /* 0x0000015000007945 */ /* 0x000fe20003800000 */
[----:B----4-:R-:W-:-:S04]  /*15ac0*/  LOP3.LUT R2, R2, 0x7f, RZ, 0xc0, !PT ;  /* 0x0000007f02027812 */ /* 0x010fc800078ec0ff */
[----:B------:R-:W-:Y:S01]  /*15ad0*/  ISETP.NE.AND P1, PT, R2, RZ, PT ;  /* 0x000000ff0200720c */ /* 0x000fe20003f25270 */
[----:B--2---:R-:W-:-:S05]  /*15ae0*/  VIADD R0, R4, 0x1 ;  /* 0x0000000104007836 */ /* 0x004fca0000000000 */
[----:B------:R-:W-:-:S04]  /*15af0*/  ISETP.NE.AND P0, PT, R0, 0x2, PT ;  /* 0x000000020000780c */ /* 0x000fc80003f05270 */
[----:B------:R-:W-:-:S04]  /*15b00*/  SEL R2, RZ, 0x1, P0 ;  /* 0x00000001ff027807 */ /* 0x000fc80000000000 */
[----:B---3--:R-:W-:-:S05]  /*15b10*/  LOP3.LUT R3, R3, R2, RZ, 0x3c, !PT ;  /* 0x0000000203037212 */ /* 0x008fca00078e3cff */
[----:B------:R2:W-:Y:S01]  /*15b20*/  STL [R1+0x14], R3 ;  /* 0x0000140301007387 */ /* 0x0005e20000100800 */
[----:B------:R-:W-:Y:S05]  /*15b30*/  @P1 BRA `(.L_x_888) ;  /* 0x0000000000301947 */ /* 0x000fea0003800000 */
[----:B--2---:R-:W2:Y:S01]  /*15b40*/  S2R R3, SR_LANEID ;  /* 0x0000000000037919 */ /* 0x004ea20000000000 */
[----:B------:R-:W-:Y:S02]  /*15b50*/  VOTEU.ANY UR4, UPT, PT ;  /* 0x0000000000047886 */ /* 0x000fe400038e0100 */
[----:B------:R-:W2:Y:S08]  /*15b60*/  FLO.U32 R4, UR4 ;  /* 0x0000000400047d00 */ /* 0x000eb000080e0000 */
[----:B------:R-:W3:Y:S01]  /*15b70*/  POPC R5, UR4 ;  /* 0x0000000400057d09 */ /* 0x000ee20008000000 */
[----:B--2---:R-:W-:-:S02]  /*15b80*/  ISETP.EQ.U32.AND P1, PT, R4, R3, PT ;  /* 0x000000030400720c */ /* 0x004fc40003f22070 */
[----:B------:R-:W3:Y:S11]  /*15b90*/  LDC.64 R2, c[0x0][0xc60] ;  /* 0x00031800ff027b82 */ /* 0x000ef60000000a00 */
[----:B---3--:R-:W2:Y:S01]  /*15ba0*/  @P1 ATOMG.E.ADD.STRONG.GPU PT, R3, desc[UR40][R2.64], R5 ;  /* 0x00000005020319a8 */ /* 0x008ea200081ee1e8 */
[----:B-1----:R-:W1:Y:S02]  /*15bb0*/  S2R R6, SR_LTMASK ;  /* 0x0000000000067919 */ /* 0x002e640000003900 */
[----:B-1----:R-:W-:-:S04]  /*15bc0*/  LOP3.LUT R6, R6, UR4, RZ, 0xc0, !PT ;  /* 0x0000000406067c12 */ /* 0x002fc8000f8ec0ff */
[----:B0-----:R-:W0:Y:S01]  /*15bd0*/  POPC R7, R6 ;  /* 0x0000000600077309 */ /* 0x001e220000000000 */
[----:B--2---:R-:W0:Y:S02]  /*15be0*/  SHFL.IDX PT, R4, R3, R4, 0x1f ;  /* 0x00001f0403047589 */ /* 0x004e2400000e0000 */
[----:B0-----:R-:W-:-:S07]  /*15bf0*/  IADD3 R16, R4, UR36, R7 ;  /* 0x0000002404107c10 */ /* 0x001fce000fffe007 */
.L_x_888:
[----:B------:R-:W-:Y:S05]  /*15c00*/  BSYNC B0 ;  /* 0x0000000000007941 */ /* 0x000fea0003800000 */
.L_x_887:
[----:B------:R-:W-:-:S05]  /*15c10*/  SEL R0, R0, RZ, P0 ;  /* 0x000000ff00007207 */ /* 0x000fca0000000000 */
[----:B------:R3:W-:Y:S02]  /*15c20*/  STL [R1+0x8], R0 ;  /* 0x0000080001007387 */ /* 0x0007e40000100800 */
.L_x_806:
[----:B------:R-:W-:Y:S05]  /*15c30*/  BSYNC B7 ;  /* 0x0000000000077941 */ /* 0x000fea0003800000 */
.L_x_804:
[----:B---3--:R-:W3:Y:S02]  /*15c40*/  LDL R0, [R1+0x1c] ;  /* 0x00001c0001007983 */ /* 0x008ee40000100800 */
[----:B---3--:R-:W-:-:S13]  /*15c50*/  LOP3.LUT P0, RZ, R0, 0x2, RZ, 0xc0, !PT ;  /* 0x0000000200ff7812 */ /* 0x008fda000780c0ff */
[----:B------:R-:W-:Y:S05]  /*15c60*/  @!P0 BRA `(.L_x_889) ;  /* 0x0000000000288947 */ /* 0x000fea0003800000 */
[----:B------:R-:W-:Y:S05]  /*15c70*/  WARPSYNC.ALL ;  /* 0x0000000000007948 */ /* 0x000fea0003800000 */
[----:B------:R-:W3:Y:S08]  /*15c80*/  S2UR UR5, SR_CgaCtaId ;  /* 0x00000000000579c3 */ /* 0x000ef00000008800 */
[----:B------:R-:W-:Y:S06]  /*15c90*/  BAR.SYNC.DEFER_BLOCKING 0x5, 0x180 ;  /* 0x0146000000007b1d */ /* 0x000fec0000010000 */
[----:B------:R-:W-:-:S02]  /*15ca0*/  UMOV UR4, 0x400 ;  /* 0x0000040000047882 */ /* 0x000fc40000000000 */
[----:B---3--:R-:W-:-:S06]  /*15cb0*/  ULEA UR4, UR5, UR4, 0x18 ;  /* 0x0000000405047291 */ /* 0x008fcc000f8ec03f */
[----:B------:R-:W-:-:S05]  /*15cc0*/  IMAD.U32 R0, RZ, RZ, UR4 ;  /* 0x00000004ff007e24 */ /* 0x000fca000f8e00ff */
[----:B------:R3:W4:Y:S04]  /*15cd0*/  LDS.128 R16, [R0+0x228d0] ;  /* 0x0228d00000107984 */ /* 0x0007280000000c00 */
[----:B------:R3:W-:Y:S01]  /*15ce0*/  STL [R1+0x4], R0 ;  /* 0x0000040001007387 */ /* 0x0007e20000100800 */
[----:B------:R-:W-:Y:S06]  /*15cf0*/  BAR.ARV 0x4, 0x180 ;  /* 0x0106000000007b1d */ /* 0x000fec0000002000 */
[----:B------:R-:W-:Y:S05]  /*15d00*/  BRA `(.L_x_890) ;  /* 0x0000000800487947 */ /* 0x000fea0003800000 */
.L_x_889:
[----:B------:R-:W0:Y:S01]  /*15d10*/  S2R R0, SR_TID.X ;  /* 0x0000000000007919 */ /* 0x000e220000002100 */
[----:B------:R-:W-:Y:S01]  /*15d20*/  UMOV UR4, 0xffffffff ;  /* 0xffffffff00047882 */ /* 0x000fe20000000000 */
[----:B01----:R-:W-:-:S04]  /*15d30*/  LOP3.LUT R7, R0, 0x1f, RZ, 0xc0, !PT ;  /* 0x0000001f00077812 */ /* 0x003fc800078ec0ff */
[----:B------:R-:W-:Y:S01]  /*15d40*/  ISETP.NE.AND P0, PT, R7, 0x1f, PT ;  /* 0x0000001f0700780c */ /* 0x000fe20003f05270 */
[----:B------:R-:W-:-:S12]  /*15d50*/  BRA.DIV UR4, `(.L_x_891) ;  /* 0x0000002a04707947 */ /* 0x000fd8000b800000 */
[----:B------:R-:W-:Y:S01]  /*15d60*/  IMAD.IADD R5, R19, 0x1, R7 ;  /* 0x0000000113057824 */ /* 0x000fe200078e0207 */
[----:B------:R-:W-:-:S04]  /*15d70*/  ULDC UR4, c[0x0][0xc3c] ;  /* 0x00030f0000047ab9 */ /* 0x000fc80000000800 */
[----:B------:R-:W-:-:S13]  /*15d80*/  ISETP.GE.OR P1, PT, R5, UR4, !P0 ;  /* 0x0000000405007c0c */ /* 0x000fda000c726670 */
[----:B--2---:R-:W0:Y:S02]  /*15d90*/  @!P1 LDC.64 R2, c[0x0][0xc80] ;  /* 0x00032000ff029b82 */ /* 0x004e240000000a00 */
[----:B0-----:R-:W-:-:S06]  /*15da0*/  @!P1 IMAD.WIDE R2, R5, 0x4, R2 ;  /* 0x0000000405029825 */ /* 0x001fcc00078e0202 */
[----:B------:R0:W2:Y:S01]  /*15db0*/  @!P1 LDG.E R3, desc[UR40][R2.64] ;  /* 0x0000002802039981 */ /* 0x0000a2000c1e1900 */
[C---:B------:R-:W-:Y:S02]  /*15dc0*/  ISETP.GE.U32.AND P2, PT, R7.reuse, 0x2, PT ;  /* 0x000000020700780c */ /* 0x040fe40003f46070 */
[C---:B------:R-:W-:Y:S01]  /*15dd0*/  ISETP.GE.U32.AND P3, PT, R7.reuse, 0x4, PT ;  /* 0x000000040700780c */ /* 0x040fe20003f66070 */
[----:B------:R-:W-:Y:S01]  /*15de0*/  SHFL.IDX PT, R4, R16, 0x1, 0x1f ;  /* 0x00201f0010047f89 */ /* 0x000fe200000e0000 */
[C---:B------:R-:W-:Y:S02]  /*15df0*/  ISETP.GE.U32.AND P4, PT, R7.reuse, 0x8, PT ;  /* 0x000000080700780c */ /* 0x040fe40003f86070 */
[C---:B------:R-:W-:Y:S01]  /*15e00*/  ISETP.GE.U32.AND P5, PT, R7.reuse, 0x10, PT ;  /* 0x000000100700780c */ /* 0x040fe20003fa6070 */
[----:B0-----:R-:W-:Y:S02]  /*15e10*/  IMAD.MOV.U32 R2, RZ, RZ, RZ ;  /* 0x000000ffff027224 */ /* 0x001fe400078e00ff */
[----:B--2---:R-:W-:Y:S01]  /*15e20*/  @!P1 IMAD.MOV.U32 R2, RZ, RZ, R3 ;  /* 0x000000ffff029224 */ /* 0x004fe200078e0003 */
[----:B------:R-:W-:-:S04]  /*15e30*/  ISETP.NE.AND P1, PT, R7, RZ, PT ;  /* 0x000000ff0700720c */ /* 0x000fc80003f25270 */
        /* <DEDUP_REMOVED lines=14> */
[----:B------:R-:W-:Y:S02]  /*15f20*/  IMAD.IADD R3, R3, 0x1, R0 ;  /* 0x0000000103037824 */ /* 0x000fe400078e0200 */
[----:B------:R0:W1:Y:S04]  /*15f30*/  SHFL.IDX PT, R0, R16, RZ, 0x1f ;  /* 0x00001fff10007589 */ /* 0x00006800000e0000 */
[----:B------:R0:W2:Y:S02]  /*15f40*/  SHFL.IDX PT, R6, R3, 0x1f, 0x1f ;  /* 0x03e01f0003067f89 */ /* 0x0000a400000e0000 */
.L_x_1000:
[----:B------:R-:W-:Y:S02]  /*15f50*/  ULDC UR4, c[0x0][0xc38] ;  /* 0x00030e0000047ab9 */ /* 0x000fe40000000800 */
[----:B0-----:R-:W-:-:S04]  /*15f60*/  IMAD.U32 R16, RZ, RZ, UR4 ;  /* 0x00000004ff107e24 */ /* 0x001fc8000f8e00ff */
[----:B--2---:R-:W-:-:S04]  /*15f70*/  IMAD R6, R6, R16, RZ ;  /* 0x0000001006067224 */ /* 0x004fc800078e02ff */
[----:B------:R-:W-:-:S05]  /*15f80*/  IMAD.IADD R4, R4, 0x1, R6 ;  /* 0x0000000104047824 */ /* 0x000fca00078e0206 */
[----:B-1----:R-:W-:-:S13]  /*15f90*/  ISETP.GT.AND P6, PT, R4, R0, PT ;  /* 0x000000000400720c */ /* 0x002fda0003fc4270 */
[----:B------:R-:W-:Y:S05]  /*15fa0*/  @P6 BRA `(.L_x_892) ;  /* 0x00000000009c6947 */ /* 0x000fea0003800000 */
.L_x_897:
[----:B0-----:R-:W0:Y:S01]  /*15fb0*/  LDC R2, c[0x0][0xc3c] ;  /* 0x00030f00ff027b82 */ /* 0x001e220000000800 */
[----:B------:R-:W-:-:S05]  /*15fc0*/  VIADD R19, R19, 0x1f ;  /* 0x0000001f13137836 */ /* 0x000fca0000000000 */
[----:B0-----:R-:W-:-:S13]  /*15fd0*/  ISETP.GE.AND P6, PT, R19, R2, PT ;  /* 0x000000021300720c */ /* 0x001fda0003fc6270 */
[----:B------:R-:W-:Y:S05]  /*15fe0*/  @P6 BRA `(.L_x_893) ;  /* 0x0000000400446947 */ /* 0x000fea0003800000 */
[----:B------:R-:W0:Y:S01]  /*15ff0*/  S2R R3, SR_TID.X ;  /* 0x0000000000037919 */ /* 0x000e220000002100 */
[----:B------:R-:W-:Y:S01]  /*16000*/  BSSY B0, `(.L_x_894) ;  /* 0x0000009000007945 */ /* 0x000fe20003800000 */
[----:B0-----:R-:W-:-:S05]  /*16010*/  LOP3.LUT R3, R3, 0x1f, RZ, 0xc0, !PT ;  /* 0x0000001f03037812 */ /* 0x001fca00078ec0ff */
[----:B------:R-:W-:-:S05]  /*16020*/  IMAD.IADD R5, R19, 0x1, R3 ;  /* 0x0000000113057824 */ /* 0x000fca00078e0203 */
[----:B------:R-:W-:Y:S01]  /*16030*/  ISETP.GE.OR P6, PT, R5, R2, !P0 ;  /* 0x000000020500720c */ /* 0x000fe200047c6670 */
[----:B------:R-:W-:-:S12]  /*16040*/  IMAD.MOV.U32 R2, RZ, RZ, RZ ;  /* 0x000000ffff027224 */ /* 0x000fd800078e00ff */
[----:B------:R-:W-:Y:S05]  /*16050*/  @P6 BRA `(.L_x_895) ;  /* 0x00000000000c6947 */ /* 0x000fea0003800000 */
[----:B------:R-:W0:Y:S02]  /*16060*/  LDC.64 R2, c[0x0][0xc80] ;  /* 0x00032000ff027b82 */ /* 0x000e240000000a00 */
[----:B0-----:R-:W-:-:S06]  /*16070*/  IMAD.WIDE R2, R5, 0x4, R2 ;  /* 0x0000000405027825 */ /* 0x001fcc00078e0202 */
[----:B------:R0:W5:Y:S02]  /*16080*/  LDG.E R2, desc[UR40][R2.64] ;  /* 0x0000002802027981 */ /* 0x000164000c1e1900 */
.L_x_895:
[----:B------:R-:W-:Y:S05]  /*16090*/  BSYNC B0 ;  /* 0x0000000000007941 */ /* 0x000fea0003800000 */
.L_x_894:
[----:B------:R-:W-:-:S03]  /*160a0*/  UMOV UR4, 0xffffffff ;  /* 0xffffffff00047882 */ /* 0x000fc60000000000 */
[----:B------:R-:W-:Y:S05]  /*160b0*/  BRA.DIV UR4, `(.L_x_896) ;  /* 0x0000002a04d47947 */ /* 0x000fea000b800000 */
[----:B-----5:R-:W0:Y:S02]  /*160c0*/  SHFL.UP PT, R14, R2, 0x1, RZ ;  /* 0x04200000020e7989 */ /* 0x020e2400000e00ff */
        /* <DEDUP_REMOVED lines=14> */
[----:B------:R0:W1:Y:S02]  /*161b0*/  SHFL.IDX PT, R6, R3, 0x1f, 0x1f ;  /* 0x03e01f0003067f89 */ /* 0x00006400000e0000 */
.L_x_1008:
[----:B------:R-:W-:Y:S02]  /*161c0*/  ULDC UR4, c[0x0][0xc38] ;  /* 0x00030e0000047ab9 */ /* 0x000fe40000000800 */
[----:B------:R-:W-:-:S04]  /*161d0*/  IMAD.U32 R16, RZ, RZ, UR4 ;  /* 0x00000004ff107e24 */ /* 0x000fc8000f8e00ff */
[----:B-1----:R-:W-:-:S04]  /*161e0*/  IMAD R6, R6, R16, RZ ;  /* 0x0000001006067224 */ /* 0x002fc800078e02ff */
[----:B------:R-:W-:-:S05]  /*161f0*/  IMAD.IADD R4, R6, 0x1, R4 ;  /* 0x0000000106047824 */ /* 0x000fca00078e0204 */
[----:B------:R-:W-:-:S13]  /*16200*/  ISETP.GT.AND P6, PT, R4, R0, PT ;  /* 0x000000000400720c */ /* 0x000fda0003fc4270 */
[----:B------:R-:W-:Y:S05]  /*16210*/  @!P6 BRA `(.L_x_897) ;  /* 0xfffffffc0064e947 */ /* 0x000fea000383ffff */
.L_x_892:
[----:B------:R-:W-:Y:S01]  /*16220*/  IMAD.IADD R6, R4, 0x1, -R6 ;  /* 0x0000000104067824 */ /* 0x000fe200078e0a06 */
[----:B------:R-:W-:-:S03]  /*16230*/  UMOV UR4, 0xffffffff ;  /* 0xffffffff00047882 */ /* 0x000fc60000000000 */
[----:B------:R-:W-:-:S05]  /*16240*/  IMAD R4, R3, R16, R6 ;  /* 0x0000001003047224 */ /* 0x000fca00078e0206 */
[----:B------:R-:W-:Y:S01]  /*16250*/  ISETP.GT.AND P6, PT, R4, R0, PT ;  /* 0x000000000400720c */ /* 0x000fe20003fc4270 */
[----:B------:R-:W-:-:S12]  /*16260*/  BRA.DIV UR4, `(.L_x_898) ;  /* 0x0000002e043c7947 */ /* 0x000fd8000b800000 */
[----:B------:R-:W-:-:S04]  /*16270*/  VOTE.ANY R5, PT, !P6 ;  /* 0x0000000000057806 */ /* 0x000fc800070e0100 */
[----:B------:R-:W1:Y:S02]  /*16280*/  POPC R4, R5 ;  /* 0x0000000500047309 */ /* 0x000e640000000000 */
[----:B-1----:R1:W2:Y:S02]  /*16290*/  SHFL.IDX PT, R17, R2, R4, 0x1f ;  /* 0x00001f0402117589 */ /* 0x0022a400000e0000 */
.L_x_1012:
[----:B------:R-:W-:Y:S01]  /*162a0*/  ISETP.NE.AND P0, PT, R5, RZ, PT ;  /* 0x000000ff0500720c */ /* 0x000fe20003f05270 */
[----:B-1----:R-:W-:-:S12]  /*162b0*/  IMAD.MOV.U32 R2, RZ, RZ, RZ ;  /* 0x000000ffff027224 */ /* 0x002fd800078e00ff */
[----:B------:R-:W-:Y:S05]  /*162c0*/  @!P0 BRA `(.L_x_899) ;  /* 0x0000000000108947 */ /* 0x000fea0003800000 */
[----:B------:R-:W-:Y:S01]  /*162d0*/  UMOV UR4, 0xffffffff ;  /* 0xffffffff00047882 */ /* 0x000fe20000000000 */
[----:B------:R-:W-:Y:S02]  /*162e0*/  VIADD R12, R4, 0xffffffff ;  /* 0xffffffff040c7836 */ /* 0x000fe40000000000 */
[----:B------:R-:W-:Y:S05]  /*162f0*/  BRA.DIV UR4, `(.L_x_900) ;  /* 0x0000002e04607947 */ /* 0x000fea000b800000 */
[----:B------:R1:W3:Y:S02]  /*16300*/  SHFL.IDX PT, R2, R3, R12, 0x1f ;  /* 0x00001f0c03027589 */ /* 0x0002e400000e0000 */
.L_x_899:
[----:B--2---:R-:W-:Y:S01]  /*16310*/  IABS R5, R17 ;  /* 0x0000001100057213 */ /* 0x004fe20000000000 */
[----:B---3--:R-:W-:Y:S02]  /*16320*/  IMAD R16, R2, R16, R6 ;  /* 0x0000001002107224 */ /* 0x008fe400078e0206 */
[----:B------:R-:W-:Y:S01]  /*16330*/  IMAD.IADD R19, R4, 0x1, R19 ;  /* 0x0000000104137824 */ /* 0x000fe200078e0213 */
[----:B------:R-:W2:Y:S01]  /*16340*/  I2F.RP R2, R5 ;  /* 0x0000000500027306 */ /* 0x000ea20000209400 */
[----:B------:R-:W-:-:S07]  /*16350*/  IMAD.IADD R0, R0, 0x1, -R16 ;  /* 0x0000000100007824 */ /* 0x000fce00078e0a10 */
[----:B--2---:R-:W2:Y:S02]  /*16360*/  MUFU.RCP R2, R2 ;  /* 0x0000000200027308 */ /* 0x004ea40000001000 */
[----:B--2---:R-:W-:-:S06]  /*16370*/  VIADD R2, R2, 0xffffffe ;  /* 0x0ffffffe02027836 */ /* 0x004fcc0000000000 */
[----:B01----:R-:W0:Y:S02]  /*16380*/  F2I.FTZ.U32.TRUNC.NTZ R3, R2 ;  /* 0x0000000200037305 */ /* 0x003e24000021f000 */
[----:B0-----:R-:W-:-:S04]  /*16390*/  IMAD.MOV R2, RZ, RZ, -R3 ;  /* 0x000000ffff027224 */ /* 0x001fc800078e0a03 */
[----:B------:R-:W-:Y:S02]  /*163a0*/  IMAD R6, R2, R5, RZ ;  /* 0x0000000502067224 */ /* 0x000fe400078e02ff */
[----:B------:R-:W-:-:S04]  /*163b0*/  IMAD.MOV.U32 R2, RZ, RZ, RZ ;  /* 0x000000ffff027224 */ /* 0x000fc800078e00ff */
[----:B------:R-:W-:Y:S01]  /*163c0*/  IMAD.HI.U32 R2, R3, R6, R2 ;  /* 0x0000000603027227 */ /* 0x000fe200078e0002 */
[----:B------:R-:W-:Y:S02]  /*163d0*/  IABS R6, R17 ;  /* 0x0000001100067213 */ /* 0x000fe40000000000 */
[----:B------:R-:W-:-:S03]  /*163e0*/  IABS R3, R0 ;  /* 0x0000000000037213 */ /* 0x000fc60000000000 */
[----:B------:R-:W-:Y:S02]  /*163f0*/  IMAD.MOV R6, RZ, RZ, -R6 ;  /* 0x000000ffff067224 */ /* 0x000fe400078e0a06 */
        /* <DEDUP_REMOVED lines=16> */
.L_x_893:
[----:B------:R-:W-:Y:S01]  /*16500*/  UMOV UR4, URZ ;  /* 0x0000003f00047c82 */ /* 0x000fe20008000000 */
[----:B------:R-:W-:Y:S01]  /*16510*/  UMOV UR5, URZ ;  /* 0x0000003f00057c82 */ /* 0x000fe20008000000 */
[----:B------:R-:W-:Y:S01]  /*16520*/  ULDC UR6, c[0x0][0xc3c] ;  /* 0x00030f0000067ab9 */ /* 0x000fe20000000800 */
[----:B------:R-:W-:Y:S02]  /*16530*/  IMAD.MOV.U32 R16, RZ, RZ, R0 ;  /* 0x000000ffff107224 */ /* 0x000fe400078e0000 */
[----:B------:R-:W-:Y:S02]  /*16540*/  IMAD.U32 R17, RZ, RZ, UR4 ;  /* 0x00000004ff117e24 */ /* 0x000fe4000f8e00ff */
[----:B------:R-:W-:Y:S02]  /*16550*/  IMAD.U32 R18, RZ, RZ, UR5 ;  /* 0x00000005ff127e24 */ /* 0x000fe4000f8e00ff */
[----:B------:R-:W-:-:S07]  /*16560*/  IMAD.U32 R19, RZ, RZ, UR6 ;  /* 0x00000006ff137e24 */ /* 0x000fce000f8e00ff */
.L_x_901:
[----:B------:R0:W2:Y:S01]  /*16570*/  LDL R3, [R1+0x4] ;  /* 0x0000040001037983 */ /* 0x0000a20000100800 */
[----:B------:R-:W1:Y:S01]  /*16580*/  S2R R0, SR_TID.X ;  /* 0x0000000000007919 */ /* 0x000e620000002100 */
[----:B------:R-:W-:Y:S05]  /*16590*/  WARPSYNC.ALL ;  /* 0x0000000000007948 */ /* 0x000fea0003800000 */
[----:B-1----:R-:W-:Y:S01]  /*165a0*/  LOP3.LUT R0, R0, 0x1f, RZ, 0xc0, !PT ;  /* 0x0000001f00007812 */ /* 0x002fe200078ec0ff */
[----:B------:R-:W-:Y:S03]  /*165b0*/  BAR.SYNC.DEFER_BLOCKING 0x4, 0x180 ;  /* 0x0106000000007b1d */ /* 0x000fe60000010000 */
[----:B------:R-:W-:-:S13]  /*165c0*/  ISETP.NE.AND P0, PT, R0, RZ, PT ;  /* 0x000000ff0000720c */ /* 0x000fda0003f05270 */
[----:B------:R-:W2:Y:S01]  /*165d0*/  @!P0 S2R R0, SR_CgaCtaId ;  /* 0x0000000000008919 */ /* 0x000ea20000008800 */
[----:B------:R-:W-:-:S04]  /*165e0*/  @!P0 MOV R2, 0x400 ;  /* 0x0000040000028802 */ /* 0x000fc80000000f00 */
[----:B--2---:R-:W-:-:S05]  /*165f0*/  @!P0 LEA R3, R0, R2, 0x18 ;  /* 0x0000000200038211 */ /* 0x004fca00078ec0ff */
[----:B------:R0:W-:Y:S04]  /*16600*/  @!P0 STS.128 [R3+0x228d0], R16 ;  /* 0x0228d01003008388 */ /* 0x0001e80000000c00 */
[----:B------:R0:W-:Y:S01]  /*16610*/  @!P0 STL [R1+0x4], R3 ;  /* 0x0000040301008387 */ /* 0x0001e20000100800 */
[----:B------:R-:W-:Y:S06]  /*16620*/  BAR.ARV 0x5, 0x180 ;  /* 0x0146000000007b1d */ /* 0x000fec0000002000 */
.L_x_890:
[----:B------:R-:W-:Y:S02]  /*16630*/  ULDC UR4, c[0x0][0xc3c] ;  /* 0x00030f0000047ab9 */ /* 0x000fe40000000800 */
[----:B----4-:R-:W-:-:S13]  /*16640*/  ISETP.GE.AND P0, PT, R19, UR4, PT ;  /* 0x0000000413007c0c */ /* 0x010fda000bf06270 */
[----:B------:R-:W-:Y:S05]  /*16650*/  @!P0 BRA `(.L_x_902) ;  /* 0xffffff9800748947 */ /* 0x000fea000383ffff */
[----:B------:R-:W-:Y:S05]  /*16660*/  BSYNC B8 ;  /* 0x0000000000087941 */ /* 0x000fea0003800000 */
.L_x_762:
[----:B---3--:R-:W3:Y:S01]  /*16670*/  LDL.LU R0, [R1+0x3c] ;  /* 0x00003c0001007983 */ /* 0x008ee20000300800 */
[----:B------:R-:W-:Y:S01]  /*16680*/  BSSY B0, `(.L_x_903) ;  /* 0x000000b000007945 */ /* 0x000fe20003800000 */
[----:B------:R-:W4:Y:S01]  /*16690*/  S2R R5, SR_CgaCtaId ;  /* 0x0000000000057919 */ /* 0x000f220000008800 */
[----:B---3--:R-:W-:-:S05]  /*166a0*/  VIADD R0, R0, 0x1 ;  /* 0x0000000100007836 */ /* 0x008fca0000000000 */
[----:B0-----:R-:W-:-:S04]  /*166b0*/  LEA.HI R2, R0, R0, RZ, 0x1 ;  /* 0x0000000000027211 */ /* 0x001fc800078f08ff */
[----:B--2---:R-:W-:-:S05]  /*166c0*/  LOP3.LUT R3, R2, 0xfffffffe, RZ, 0xc0, !PT ;  /* 0xfffffffe02037812 */ /* 0x004fca00078ec0ff */
[----:B------:R-:W-:Y:S01]  /*166d0*/  IMAD.IADD R3, R0, 0x1, -R3 ;  /* 0x0000000100037824 */ /* 0x000fe200078e0a03 */
[----:B------:R-:W-:-:S04]  /*166e0*/  MOV R0, 0x400 ;  /* 0x0000040000007802 */ /* 0x000fc80000000f00 */
[----:B----4-:R-:W-:Y:S02]  /*166f0*/  LEA R0, R5, R0, 0x18 ;  /* 0x0000000005007211 */ /* 0x010fe400078ec0ff */
[----:B------:R-:W-:-:S04]  /*16700*/  SHF.L.U32 R3, R3, 0x1f, RZ ;  /* 0x0000001f03037819 */ /* 0x000fc800000006ff */
[----:B------:R-:W0:Y:S02]  /*16710*/  SYNCS.PHASECHK.TRANS64.TRYWAIT P0, [R0+URZ+0x22820], R3 ;  /* 0x02282003000075a7 */ /* 0x000e24000800017f */
[----:B0-----:R-:W-:Y:S05]  /*16720*/  @!P0 BRA `(.L_x_904) ;  /* 0x00000028007c8947 */ /* 0x001fea0003800000 */
.L_x_1015:
[----:B------:R-:W-:Y:S05]  /*16730*/  BSYNC B0 ;  /* 0x0000000000007941 */ /* 0x000fea0003800000 */
.L_x_903:
[----:B------:R-:W-:-:S03]  /*16740*/  UMOV UR4, 0xffffffff ;  /* 0xffffffff00047882 */ /* 0x000fc60000000000 */
[----:B------:R-:W-:Y:S05]  /*16750*/  BRA.DIV UR4, `(.L_x_905) ;  /* 0x0000002a04847947 */ /* 0x000fea000b800000 */
[----:B------:R-:W2:Y:S02]  /*16760*/  S2R R2, SR_TID.X ;  /* 0x0000000000027919 */ /* 0x000ea40000002100 */
[----:B--2---:R-:W-:-:S04]  /*16770*/  SHF.R.U32.HI R2, RZ, 0x5, R2 ;  /* 0x00000005ff027819 */ /* 0x004fc80000011602 */
[----:B------:R-:W-:-:S05]  /*16780*/  LOP3.LUT R2, R2, 0x3, RZ, 0xc0, !PT ;  /* 0x0000000302027812 */ /* 0x000fca00078ec0ff */
[----:B------:R2:W3:Y:S02]  /*16790*/  SHFL.IDX PT, R14, R2, RZ, 0x1f ;  /* 0x00001fff020e7589 */ /* 0x0004e400000e0000 */
.L_x_1018:
[----:B---3--:R-:W-:-:S13]  /*167a0*/  ISETP.NE.AND P0, PT, R14, RZ, PT ;  /* 0x000000ff0e00720c */ /* 0x008fda0003f05270 */
[----:B------:R-:W-:Y:S05]  /*167b0*/  @P0 BRA `(.L_x_619) ;  /* 0x0000000000940947 */ /* 0x000fea0003800000 */
[----:B------:R-:W-:-:S03]  /*167c0*/  UMOV UR4, 0xffffffff ;  /* 0xffffffff00047882 */ /* 0x000fc60000000000 */
[----:B------:R-:W-:Y:S05]  /*167d0*/  BRA.DIV UR4, `(.L_x_906) ;  /* 0x0000002a04987947 */ /* 0x000fea000b800000 */
[----:B------:R-:W-:-:S13]  /*167e0*/  ELECT P6, URZ, PT ;  /* 0x00000000003f782f */ /* 0x000fda00038c0000 */
.L_x_1021:
[----:B------:R-:W-:Y:S05]  /*167f0*/  @!P6 BRA `(.L_x_619) ;  /* 0x000000000084e947 */ /* 0x000fea0003800000 */
[----:B--2---:R-:W2:Y:S02]  /*16800*/  LDL.LU R2, [R1+0x60] ;  /* 0x0000600001027983 */ /* 0x004ea40000300800 */
[----:B--2---:R-:W-:-:S04]  /*16810*/  LOP3.LUT R2, R2, 0x2, RZ, 0xfc, !PT ;  /* 0x0000000202027812 */ /* 0x004fc800078efcff */
[----:B------:R-:W-:-:S13]  /*16820*/  ISETP.NE.AND P2, PT, R2, 0x3, PT ;  /* 0x000000030200780c */ /* 0x000fda0003f45270 */
[----:B------:R-:W-:Y:S05]  /*16830*/  @!P2 BRA `(.L_x_907) ;  /* 0x000000000004a947 */ /* 0x000fea0003800000 */
[----:B------:R-:W-:Y:S01]  /*16840*/  BPT.TRAP 0x1 ;  /* 0x000000040000795c */ /* 0x000fe20000300000 */
.L_x_907:
[----:B0-----:R-:W2:Y:S04]  /*16850*/  LDL R3, [R1+0x8] ;  /* 0x0000080001037983 */ /* 0x001ea80000100800 */
[----:B-1----:R-:W3:Y:S01]  /*16860*/  LDL.LU R7, [R1+0x14] ;  /* 0x0000140001077983 */ /* 0x002ee20000300800 */
        /* <DEDUP_REMOVED lines=12> */
.L_x_1022:
[----:B------:R-:W1:Y:S02]  /*16930*/  SYNCS.PHASECHK.TRANS64.TRYWAIT P0, [R7+URZ], R2 ;  /* 0x00000002070075a7 */ /* 0x000e64000800017f */
[----:B-1----:R-:W-:Y:S05]  /*16940*/  @!P0 BRA `(.L_x_909) ;  /* 0x0000002800708947 */ /* 0x002fea0003800000 */
.L_x_1023:
[----:B------:R-:W-:Y:S05]  /*16950*/  @!P2 BRA `(.L_x_910) ;  /* 0x000000000004a947 */ /* 0x000fea0003800000 */
[----:B------:R-:W-:Y:S01]  /*16960*/  BPT.TRAP 0x1 ;  /* 0x000000040000795c */ /* 0x000fe20000300000 */
.L_x_910:
[----:B------:R-:W2:Y:S01]  /*16970*/  LDL.LU R4, [R1+0x8] ;  /* 0x0000080001047983 */ /* 0x000ea20000300800 */
[----:B------:R-:W-:-:S04]  /*16980*/  VIADD R0, R0, 0x22860 ;  /* 0x0002286000007836 */ /* 0x000fc80000000000 */
[----:B--2---:R-:W-:-:S04]  /*16990*/  IMAD R4, R4, 0x8, R0 ;  /* 0x0000000804047824 */ /* 0x004fc800078e0200 */
[----:B------:R-:W2:Y:S02]  /*169a0*/  SYNCS.PHASECHK.TRANS64.TRYWAIT P0, [R4+URZ], R5 ;  /* 0x00000005040075a7 */ /* 0x000ea4000800017f */
[----:B--2---:R-:W-:Y:S05]  /*169b0*/  @!P0 BRA `(.L_x_911) ;  /* 0x0000002800688947 */ /* 0x004fea0003800000 */
.L_x_1024:
[----:B------:R-:W-:-:S07]  /*169c0*/  IMAD R3, R3, 0x8, R0 ;  /* 0x0000000803037824 */ /* 0x000fce00078e0200 */
.L_x_912:
[----:B---3--:R3:W4:Y:S02]  /*169d0*/  SYNCS.PHASECHK.TRANS64.TRYWAIT P0, [R3+URZ], R2 ;  /* 0x00000002030075a7 */ /* 0x008724000800017f */
[----:B----4-:R-:W-:Y:S05]  /*169e0*/  @!P0 NANOSLEEP.SYNCS 0x989680 ;  /* 0x009896800000895d */ /* 0x010fea0003900000 */
[----:B------:R-:W4:Y:S02]  /*169f0*/  @!P0 SYNCS.PHASECHK.TRANS64 P0, [R3+URZ], R2 ;  /* 0x00000002030085a7 */ /* 0x000f24000800007f */
[----:B----4-:R-:W-:Y:S05]  /*16a00*/  @!P0 BRA `(.L_x_912) ;  /* 0xfffffffc00f08947 */ /* 0x010fea000383ffff */
.L_x_619:
[----:B------:R-:W-:Y:S05]  /*16a10*/  BSYNC B9 ;  /* 0x0000000000097941 */ /* 0x000fea0003800000 */
.L_x_616:
[----:B------:R-:W-:Y:S05]  /*16a20*/  EXIT ;  /* 0x000000000000794d */ /* 0x000fea0003800000 */
.L_x_637:
[----:B0-----:R0:W1:Y:S02]  /*16a30*/  SYNCS.PHASECHK.TRANS64.TRYWAIT P6, [R97+URZ+0x22890], R108 ;  /* 0x0228906c610075a7 */ /* 0x00106400080c017f */
[----:B-1----:R-:W-:Y:S05]  /*16a40*/  @!P6 NANOSLEEP.SYNCS 0x989680 ;  /* 0x009896800000e95d */ /* 0x002fea0003900000 */
[----:B------:R-:W1:Y:S02]  /*16a50*/  @!P6 SYNCS.PHASECHK.TRANS64 P6, [R97+URZ+0x22890], R108 ;  /* 0x0228906c6100e5a7 */ /* 0x000e6400080c007f */
[----:B-1----:R-:W-:Y:S05]  /*16a60*/  @!P6 BRA `(.L_x_637) ;  /* 0xfffffffc00f0e947 */ /* 0x002fea000383ffff */
[----:B------:R-:W-:Y:S05]  /*16a70*/  BRA `(.L_x_913) ;  /* 0xfffffec0004c7947 */ /* 0x000fea000383ffff */
.L_x_655:
[----:B0-----:R0:W1:Y:S02]  /*16a80*/  SYNCS.PHASECHK.TRANS64.TRYWAIT P5, [R97+URZ+0x22890], R108 ;  /* 0x0228906c610075a7 */ /* 0x00106400080a017f */
[----:B-1----:R-:W-:Y:S05]  /*16a90*/  @!P5 NANOSLEEP.SYNCS 0x989680 ;  /* 0x009896800000d95d */ /* 0x002fea0003900000 */
[----:B------:R-:W1:Y:S02]  /*16aa0*/  @!P5 SYNCS.PHASECHK.TRANS64 P5, [R97+URZ+0x22890], R108 ;  /* 0x0228906c6100d5a7 */ /* 0x000e6400080a007f */
[----:B-1----:R-:W-:Y:S05]  /*16ab0*/  @!P5 BRA `(.L_x_655) ;  /* 0xfffffffc00f0d947 */ /* 0x002fea000383ffff */
[----:B------:R-:W-:Y:S05]  /*16ac0*/  BRA `(.L_x_914) ;  /* 0xfffffed000f47947 */ /* 0x000fea000383ffff */
.L_x_664:
[----:B0-----:R0:W1:Y:S02]  /*16ad0*/  SYNCS.PHASECHK.TRANS64.TRYWAIT P4, [R97+URZ+0x22890], R108 ;  /* 0x0228906c610075a7 */ /* 0x001064000808017f */
[----:B-1----:R-:W-:Y:S05]  /*16ae0*/  @!P4 NANOSLEEP.SYNCS 0x989680 ;  /* 0x009896800000c95d */ /* 0x002fea0003900000 */
[----:B------:R-:W1:Y:S02]  /*16af0*/  @!P4 SYNCS.PHASECHK.TRANS64 P4, [R97+URZ+0x22890], R108 ;  /* 0x0228906c6100c5a7 */ /* 0x000e64000808007f */
[----:B-1----:R-:W-:Y:S05]  /*16b00*/  @!P4 BRA `(.L_x_664) ;  /* 0xfffffffc00f0c947 */ /* 0x002fea000383ffff */
[----:B------:R-:W-:Y:S05]  /*16b10*/  BRA `(.L_x_915) ;  /* 0xfffffee400187947 */ /* 0x000fea000383ffff */
.L_x_670:
[----:B-1----:R1:W2:Y:S02]  /*16b20*/  SYNCS.PHASECHK.TRANS64.TRYWAIT P3, [R97+URZ+0x228b0], R108 ;  /* 0x0228b06c610075a7 */ /* 0x0022a4000806017f */
[----:B--2---:R-:W-:Y:S05]  /*16b30*/  @!P3 NANOSLEEP.SYNCS 0x989680 ;  /* 0x009896800000b95d */ /* 0x004fea0003900000 */
[----:B------:R-:W2:Y:S02]  /*16b40*/  @!P3 SYNCS.PHASECHK.TRANS64 P3, [R97+URZ+0x228b0], R108 ;  /* 0x0228b06c6100b5a7 */ /* 0x000ea4000806007f */
[----:B--2---:R-:W-:Y:S05]  /*16b50*/  @!P3 BRA `(.L_x_670) ;  /* 0xfffffffc00f0b947 */ /* 0x004fea000383ffff */
[----:B------:R-:W-:Y:S05]  /*16b60*/  BRA `(.L_x_916) ;  /* 0xfffffee400a87947 */ /* 0x000fea000383ffff */
.L_x_678:
[----:B------:R-:W-:Y:S01]  /*16b70*/  BSSY B0, `(.L_x_917) ;  /* 0x0000008000007945 */ /* 0x000fe20003800000 */
[----:B------:R-:W-:Y:S02]  /*16b80*/  IMAD.MOV.U32 R13, RZ, RZ, R234 ;  /* 0x000000ffff0d7224 */ /* 0x000fe400078e00ea */
[----:B------:R-:W-:Y:S02]  /*16b90*/  IMAD.MOV.U32 R12, RZ, RZ, RZ ;  /* 0x000000ffff0c7224 */ /* 0x000fe400078e00ff */
[----:B------:R-:W-:Y:S02]  /*16ba0*/  IMAD.MOV.U32 R11, RZ, RZ, 0x1f ;  /* 0x0000001fff0b7424 */ /* 0x000fe400078e00ff */
[----:B------:R-:W-:-:S07]  /*16bb0*/  IMAD.MOV.U32 R15, RZ, RZ, -0x1 ;  /* 0xffffffffff0f7424 */ /* 0x000fce00078e00ff */
[----:B-----5:R-:W-:Y:S05]  /*16bc0*/  WARPSYNC.COLLECTIVE R15, `(.L_x_918) ;  /* 0x000000000f087348 */ /* 0x020fea0003c00000 */
[----:B------:R0:W1:Y:S02]  /*16bd0*/  SHFL.IDX P6, R14, R13, R12, R11 ;  /* 0x0000000c0d0e7389 */ /* 0x00006400000c000b */
[----:B01---5:R-:W-:Y:S01]  /*16be0*/  ENDCOLLECTIVE ;  /* 0x000000000000791b */ /* 0x023fe20003800000 */
.L_x_918:
[----:B------:R-:W-:Y:S05]  /*16bf0*/  BSYNC B0 ;  /* 0x0000000000007941 */ /* 0x000fea0003800000 */
.L_x_917:
[----:B------:R-:W-:Y:S05]  /*16c00*/  BRA `(.L_x_919) ;  /* 0xfffffef0004c7947 */ /* 0x000fea000383ffff */
.L_x_690:
[----:B------:R-:W-:Y:S01]  /*16c10*/  BSSY B1, `(.L_x_920) ;  /* 0x0000008000017945 */ /* 0x000fe20003800000 */
[----:B------:R-:W-:Y:S02]  /*16c20*/  IMAD.MOV.U32 R13, RZ, RZ, R25 ;  /* 0x000000ffff0d7224 */ /* 0x000fe400078e0019 */
[----:B------:R-:W-:Y:S02]  /*16c30*/  IMAD.MOV.U32 R12, RZ, RZ, RZ ;  /* 0x000000ffff0c7224 */ /* 0x000fe400078e00ff */
[----:B------:R-:W-:Y:S02]  /*16c40*/  IMAD.MOV.U32 R11, RZ, RZ, 0x1c1f ;  /* 0x00001c1fff0b7424 */ /* 0x000fe400078e00ff */
[----:B------:R-:W-:-:S07]  /*16c50*/  IMAD.MOV.U32 R15, RZ, RZ, -0x1 ;  /* 0xffffffffff0f7424 */ /* 0x000fce00078e00ff */
[----:B0-----:R-:W-:Y:S05]  /*16c60*/  WARPSYNC.COLLECTIVE R15, `(.L_x_921) ;  /* 0x000000000f087348 */ /* 0x001fea0003c00000 */
[----:B------:R1:W2:Y:S02]  /*16c70*/  SHFL.IDX P6, R14, R13, R12, R11 ;  /* 0x0000000c0d0e7389 */ /* 0x0002a400000c000b */
[----:B012---:R-:W-:Y:S01]  /*16c80*/  ENDCOLLECTIVE ;  /* 0x000000000000791b */ /* 0x007fe20003800000 */
.L_x_921:
[----:B------:R-:W-:Y:S05]  /*16c90*/  BSYNC B1 ;  /* 0x0000000000017941 */ /* 0x000fea0003800000 */
.L_x_920:
[----:B------:R-:W-:Y:S02]  /*16ca0*/  IMAD.MOV.U32 R13, RZ, RZ, R24 ;  /* 0x000000ffff0d7224 */ /* 0x000fe400078e0018 */
[----:B------:R-:W-:Y:S02]  /*16cb0*/  IMAD.MOV.U32 R12, RZ, RZ, RZ ;  /* 0x000000ffff0c7224 */ /* 0x000fe400078e00ff */
[----:B------:R-:W-:Y:S02]  /*16cc0*/  IMAD.MOV.U32 R11, RZ, RZ, 0x1c1f ;  /* 0x00001c1fff0b7424 */ /* 0x000fe400078e00ff */
[----:B------:R-:W-:Y:S02]  /*16cd0*/  IMAD.MOV.U32 R15, RZ, RZ, -0x1 ;  /* 0xffffffffff0f7424 */ /* 0x000fe400078e00ff */
[----:B------:R-:W-:-:S07]  /*16ce0*/  IMAD.MOV.U32 R0, RZ, RZ, R14 ;  /* 0x000000ffff007224 */ /* 0x000fce00078e000e */
[----:B------:R-:W-:Y:S05]  /*16cf0*/  WARPSYNC.COLLECTIVE R15, `(.L_x_922) ;  /* 0x000000000f087348 */ /* 0x000fea0003c00000 */
[----:B------:R0:W1:Y:S02]  /*16d00*/  SHFL.IDX P6, R14, R13, R12, R11 ;  /* 0x0000000c0d0e7389 */ /* 0x00006400000c000b */
[----:B01----:R-:W-:Y:S01]  /*16d10*/  ENDCOLLECTIVE ;  /* 0x000000000000791b */ /* 0x003fe20003800000 */
.L_x_922:
[----:B------:R-:W-:Y:S02]  /*16d20*/  IMAD.MOV.U32 R13, RZ, RZ, R27 ;  /* 0x000000ffff0d7224 */ /* 0x000fe400078e001b */
[----:B------:R-:W-:-:S07]  /*16d30*/  IMAD.MOV.U32 R3, RZ, RZ, R14 ;  /* 0x000000ffff037224 */ /* 0x000fce00078e000e */
[----:B------:R-:W-:Y:S05]  /*16d40*/  WARPSYNC.COLLECTIVE R15, `(.L_x_923) ;  /* 0x000000000f087348 */ /* 0x000fea0003c00000 */
[----:B------:R0:W1:Y:S02]  /*16d50*/  SHFL.IDX P6, R14, R13, R12, R11 ;  /* 0x0000000c0d0e7389 */ /* 0x00006400000c000b */
[----:B01----:R-:W-:Y:S01]  /*16d60*/  ENDCOLLECTIVE ;  /* 0x000000000000791b */ /* 0x003fe20003800000 */
.L_x_923:
[----:B------:R-:W-:Y:S02]  /*16d70*/  IMAD.MOV.U32 R13, RZ, RZ, R26 ;  /* 0x000000ffff0d7224 */ /* 0x000fe400078e001a */
[----:B------:R-:W-:-:S07]  /*16d80*/  IMAD.MOV.U32 R4, RZ, RZ, R14 ;  /* 0x000000ffff047224 */ /* 0x000fce00078e000e */
[----:B------:R-:W-:Y:S05]  /*16d90*/  WARPSYNC.COLLECTIVE R15, `(.L_x_924) ;  /* 0x000000000f087348 */ /* 0x000fea0003c00000 */
[----:B------:R0:W1:Y:S02]  /*16da0*/  SHFL.IDX P6, R14, R13, R12, R11 ;  /* 0x0000000c0d0e7389 */ /* 0x00006400000c000b */
[----:B01----:R-:W-:Y:S01]  /*16db0*/  ENDCOLLECTIVE ;  /* 0x000000000000791b */ /* 0x003fe20003800000 */
.L_x_924:
[----:B------:R-:W-:Y:S05]  /*16dc0*/  BRA `(.L_x_925) ;  /* 0xfffffef400507947 */ /* 0x000fea000383ffff */
.L_x_694:
[----:B0-----:R0:W1:Y:S02]  /*16dd0*/  SYNCS.PHASECHK.TRANS64.TRYWAIT P0, [R18+URZ+0x22800], R5 ;  /* 0x02280005120075a7 */ /* 0x001064000800017f */
[----:B-1----:R-:W-:Y:S05]  /*16de0*/  @!P0 NANOSLEEP.SYNCS 0x989680 ;  /* 0x009896800000895d */ /* 0x002fea0003900000 */
[----:B------:R-:W1:Y:S02]  /*16df0*/  @!P0 SYNCS.PHASECHK.TRANS64 P0, [R18+URZ+0x22800], R5 ;  /* 0x02280005120085a7 */ /* 0x000e64000800007f */
[----:B-1----:R-:W-:Y:S05]  /*16e00*/  @!P0 BRA `(.L_x_694) ;  /* 0xfffffffc00f08947 */ /* 0x002fea000383ffff */
[----:B------:R-:W-:Y:S05]  /*16e10*/  BRA `(.L_x_926) ;  /* 0xfffffef800587947 */ /* 0x000fea000383ffff */
.L_x_702:
        /* <DEDUP_REMOVED lines=8> */
.L_x_928:
[----:B------:R-:W-:Y:S05]  /*16ea0*/  BSYNC B1 ;  /* 0x0000000000017941 */ /* 0x000fea0003800000 */
.L_x_927:
        /* <DEDUP_REMOVED lines=8> */
.L_x_929:
[----:B------:R-:W-:Y:S02]  /*16f30*/  IMAD.MOV.U32 R13, RZ, RZ, R27 ;  /* 0x000000ffff0d7224 */ /* 0x000fe400078e001b */
[----:B------:R-:W-:-:S07]  /*16f40*/  IMAD.MOV.U32 R3, RZ, RZ, R14 ;  /* 0x000000ffff037224 */ /* 0x000fce00078e000e */
[----:B------:R-:W-:Y:S05]  /*16f50*/  WARPSYNC.COLLECTIVE R15, `(.L_x_930) ;  /* 0x000000000f087348 */ /* 0x000fea0003c00000 */
[----:B------:R0:W1:Y:S02]  /*16f60*/  SHFL.IDX P6, R14, R13, R12, R11 ;  /* 0x0000000c0d0e7389 */ /* 0x00006400000c000b */
[----:B01----:R-:W-:Y:S01]  /*16f70*/  ENDCOLLECTIVE ;  /* 0x000000000000791b */ /* 0x003fe20003800000 */
.L_x_930:
[----:B------:R-:W-:Y:S02]  /*16f80*/  IMAD.MOV.U32 R13, RZ, RZ, R26 ;  /* 0x000000ffff0d7224 */ /* 0x000fe400078e001a */
[----:B------:R-:W-:-:S07]  /*16f90*/  IMAD.MOV.U32 R4, RZ, RZ, R14 ;  /* 0x000000ffff047224 */ /* 0x000fce00078e000e */
[----:B------:R-:W-:Y:S05]  /*16fa0*/  WARPSYNC.COLLECTIVE R15, `(.L_x_931) ;  /* 0x000000000f087348 */ /* 0x000fea0003c00000 */
[----:B------:R0:W1:Y:S02]  /*16fb0*/  SHFL.IDX P6, R14, R13, R12, R11 ;  /* 0x0000000c0d0e7389 */ /* 0x00006400000c000b */
[----:B01----:R-:W-:Y:S01]  /*16fc0*/  ENDCOLLECTIVE ;  /* 0x000000000000791b */ /* 0x003fe20003800000 */
.L_x_931:
[----:B------:R-:W-:Y:S05]  /*16fd0*/  BRA `(.L_x_932) ;  /* 0xffffff0000c47947 */ /* 0x000fea000383ffff */
.L_x_706:
[----:B0-----:R0:W1:Y:S02]  /*16fe0*/  SYNCS.PHASECHK.TRANS64.TRYWAIT P1, [R18+URZ+0x22800], R5 ;  /* 0x02280005120075a7 */ /* 0x001064000802017f */
[----:B-1----:R-:W-:Y:S05]  /*16ff0*/  @!P1 NANOSLEEP.SYNCS 0x989680 ;  /* 0x009896800000995d */ /* 0x002fea0003900000 */
[----:B------:R-:W1:Y:S02]  /*17000*/  @!P1 SYNCS.PHASECHK.TRANS64 P1, [R18+URZ+0x22800], R5 ;  /* 0x02280005120095a7 */ /* 0x000e64000802007f */
[----:B-1----:R-:W-:Y:S05]  /*17010*/  @!P1 BRA `(.L_x_706) ;  /* 0xfffffffc00f09947 */ /* 0x002fea000383ffff */
[----:B------:R-:W-:Y:S05]  /*17020*/  BRA `(.L_x_933) ;  /* 0xffffff04009c7947 */ /* 0x000fea000383ffff */
.L_x_712:
[----:B0-----:R0:W2:Y:S02]  /*17030*/  SYNCS.PHASECHK.TRANS64.TRYWAIT P1, [R20+URZ+0x22830], R15 ;  /* 0x0228300f140075a7 */ /* 0x0010a4000802017f */
[----:B--2---:R-:W-:Y:S05]  /*17040*/  @!P1 NANOSLEEP.SYNCS 0x989680 ;  /* 0x009896800000995d */ /* 0x004fea0003900000 */
[----:B------:R-:W2:Y:S02]  /*17050*/  @!P1 SYNCS.PHASECHK.TRANS64 P1, [R20+URZ+0x22830], R15 ;  /* 0x0228300f140095a7 */ /* 0x000ea4000802007f */
[----:B--2---:R-:W-:Y:S05]  /*17060*/  @!P1 BRA `(.L_x_712) ;  /* 0xfffffffc00f09947 */ /* 0x004fea000383ffff */
[----:B------:R-:W-:Y:S05]  /*17070*/  BRA `(.L_x_711) ;  /* 0xffffff1000c07947 */ /* 0x000fea000383ffff */
.L_x_717:
[----:B-1----:R1:W2:Y:S02]  /*17080*/  SYNCS.PHASECHK.TRANS64.TRYWAIT P2, [R20+URZ+0x22850], R15 ;  /* 0x0228500f140075a7 */ /* 0x0022a4000804017f */
[----:B--2---:R-:W-:Y:S05]  /*17090*/  @!P2 NANOSLEEP.SYNCS 0x989680 ;  /* 0x009896800000a95d */ /* 0x004fea0003900000 */
[----:B------:R-:W2:Y:S02]  /*170a0*/  @!P2 SYNCS.PHASECHK.TRANS64 P2, [R20+URZ+0x22850], R15 ;  /* 0x0228500f1400a5a7 */ /* 0x000ea4000804007f */
[----:B--2---:R-:W-:Y:S05]  /*170b0*/  @!P2 BRA `(.L_x_717) ;  /* 0xfffffffc00f0a947 */ /* 0x004fea000383ffff */
[----:B------:R-:W-:Y:S05]  /*170c0*/  BRA `(.L_x_716) ;  /* 0xffffff2800607947 */ /* 0x000fea000383ffff */
.L_x_722:
[----:B-1----:R1:W2:Y:S02]  /*170d0*/  SYNCS.PHASECHK.TRANS64.TRYWAIT P3, [R21+URZ+0x22830], R217 ;  /* 0x022830d9150075a7 */ /* 0x0022a4000806017f */
[----:B--2---:R-:W-:Y:S05]  /*170e0*/  @!P3 NANOSLEEP.SYNCS 0x989680 ;  /* 0x009896800000b95d */ /* 0x004fea0003900000 */
[----:B------:R-:W2:Y:S02]  /*170f0*/  @!P3 SYNCS.PHASECHK.TRANS64 P3, [R21+URZ+0x22830], R217 ;  /* 0x022830d91500b5a7 */ /* 0x000ea4000806007f */
[----:B--2---:R-:W-:Y:S05]  /*17100*/  @!P3 BRA `(.L_x_722) ;  /* 0xfffffffc00f0b947 */ /* 0x004fea000383ffff */
[----:B------:R-:W-:Y:S05]  /*17110*/  BRA `(.L_x_721) ;  /* 0xffffff2c00947947 */ /* 0x000fea000383ffff */
.L_x_727:
[----:B--2---:R2:W3:Y:S02]  /*17120*/  SYNCS.PHASECHK.TRANS64.TRYWAIT P3, [R21+URZ+0x22850], R217 ;  /* 0x022850d9150075a7 */ /* 0x0044e4000806017f */
[----:B---3--:R-:W-:Y:S05]  /*17130*/  @!P3 NANOSLEEP.SYNCS 0x989680 ;  /* 0x009896800000b95d */ /* 0x008fea0003900000 */
[----:B------:R-:W3:Y:S02]  /*17140*/  @!P3 SYNCS.PHASECHK.TRANS64 P3, [R21+URZ+0x22850], R217 ;  /* 0x022850d91500b5a7 */ /* 0x000ee4000806007f */
[----:B---3--:R-:W-:Y:S05]  /*17150*/  @!P3 BRA `(.L_x_727) ;  /* 0xfffffffc00f0b947 */ /* 0x008fea000383ffff */
[----:B------:R-:W-:Y:S05]  /*17160*/  BRA `(.L_x_726) ;  /* 0xffffff4400f07947 */ /* 0x000fea000383ffff */
.L_x_742:
[----:B------:R-:W-:Y:S02]  /*17170*/  IMAD.MOV.U32 R13, RZ, RZ, R4 ;  /* 0x000000ffff0d7224 */ /* 0x000fe400078e0004 */
[----:B------:R-:W-:Y:S02]  /*17180*/  IMAD.MOV.U32 R12, RZ, RZ, RZ ;  /* 0x000000ffff0c7224 */ /* 0x000fe400078e00ff */
[----:B------:R-:W-:Y:S02]  /*17190*/  IMAD.MOV.U32 R11, RZ, RZ, 0x181f ;  /* 0x0000181fff0b7424 */ /* 0x000fe400078e00ff */
[----:B------:R-:W-:-:S07]  /*171a0*/  IMAD.MOV.U32 R15, RZ, RZ, -0x1 ;  /* 0xffffffffff0f7424 */ /* 0x000fce00078e00ff */
[----:B01----:R-:W-:Y:S05]  /*171b0*/  WARPSYNC.COLLECTIVE R15, `(.L_x_934) ;  /* 0x000000000f087348 */ /* 0x003fea0003c00000 */
[----:B------:R2:W3:Y:S02]  /*171c0*/  SHFL.IDX P6, R14, R13, R12, R11 ;  /* 0x0000000c0d0e7389 */ /* 0x0004e400000c000b */
[----:B0123--:R-:W-:Y:S01]  /*171d0*/  ENDCOLLECTIVE ;  /* 0x000000000000791b */ /* 0x00ffe20003800000 */
.L_x_934:
[----:B------:R-:W-:Y:S02]  /*171e0*/  IMAD.MOV.U32 R13, RZ, RZ, R3 ;  /* 0x000000ffff0d7224 */ /* 0x000fe400078e0003 */
[----:B------:R-:W-:-:S07]  /*171f0*/  IMAD.MOV.U32 R0, RZ, RZ, R14 ;  /* 0x000000ffff007224 */ /* 0x000fce00078e000e */
[----:B------:R-:W-:Y:S05]  /*17200*/  WARPSYNC.COLLECTIVE R15, `(.L_x_935) ;  /* 0x000000000f087348 */ /* 0x000fea0003c00000 */
[----:B------:R0:W1:Y:S02]  /*17210*/  SHFL.IDX P6, R14, R13, R12, R11 ;  /* 0x0000000c0d0e7389 */ /* 0x00006400000c000b */
[----:B01----:R-:W-:Y:S01]  /*17220*/  ENDCOLLECTIVE ;  /* 0x000000000000791b */ /* 0x003fe20003800000 */
.L_x_935:
[----:B------:R-:W-:Y:S05]  /*17230*/  BRA `(.L_x_936) ;  /* 0xffffff7800d47947 */ /* 0x000fea000383ffff */
.L_x_745:
[----:B------:R-:W-:Y:S01]  /*17240*/  BSSY B1, `(.L_x_937) ;  /* 0x0000008000017945 */ /* 0x000fe20003800000 */
[----:B---3--:R-:W-:Y:S02]  /*17250*/  IMAD.MOV.U32 R13, RZ, RZ, R4 ;  /* 0x000000ffff0d7224 */ /* 0x008fe400078e0004 */
[----:B------:R-:W-:Y:S02]  /*17260*/  IMAD.MOV.U32 R12, RZ, RZ, 0x1 ;  /* 0x00000001ff0c7424 */ /* 0x000fe400078e00ff */
[----:B------:R-:W-:Y:S02]  /*17270*/  IMAD.MOV.U32 R11, RZ, RZ, 0x181f ;  /* 0x0000181fff0b7424 */ /* 0x000fe400078e00ff */
[----:B------:R-:W-:-:S07]  /*17280*/  IMAD.MOV.U32 R15, RZ, RZ, -0x1 ;  /* 0xffffffffff0f7424 */ /* 0x000fce00078e00ff */
[----:B012-4-:R-:W-:Y:S05]  /*17290*/  WARPSYNC.COLLECTIVE R15, `(.L_x_938) ;  /* 0x000000000f087348 */ /* 0x017fea0003c00000 */
[----:B----4-:R3:W4:Y:S02]  /*172a0*/  SHFL.IDX P6, R14, R13, R12, R11 ;  /* 0x0000000c0d0e7389 */ /* 0x01072400000c000b */
[----:B01234-:R-:W-:Y:S01]  /*172b0*/  ENDCOLLECTIVE ;  /* 0x000000000000791b */ /* 0x01ffe20003800000 */
.L_x_938:
[----:B------:R-:W-:Y:S05]  /*172c0*/  BSYNC B1 ;  /* 0x0000000000017941 */ /* 0x000fea0003800000 */
.L_x_937:
[----:B------:R-:W-:Y:S02]  /*172d0*/  IMAD.MOV.U32 R13, RZ, RZ, R3 ;  /* 0x000000ffff0d7224 */ /* 0x000fe400078e0003 */
[----:B------:R-:W-:Y:S02]  /*172e0*/  IMAD.MOV.U32 R12, RZ, RZ, 0x1 ;  /* 0x00000001ff0c7424 */ /* 0x000fe400078e00ff */
[----:B------:R-:W-:Y:S02]  /*172f0*/  IMAD.MOV.U32 R11, RZ, RZ, 0x181f ;  /* 0x0000181fff0b7424 */ /* 0x000fe400078e00ff */
[----:B------:R-:W-:Y:S02]  /*17300*/  IMAD.MOV.U32 R15, RZ, RZ, -0x1 ;  /* 0xffffffffff0f7424 */ /* 0x000fe400078e00ff */
[----:B------:R-:W-:-:S07]  /*17310*/  IMAD.MOV.U32 R0, RZ, RZ, R14 ;  /* 0x000000ffff007224 */ /* 0x000fce00078e000e */
[----:B------:R-:W-:Y:S05]  /*17320*/  WARPSYNC.COLLECTIVE R15, `(.L_x_939) ;  /* 0x000000000f087348 */ /* 0x000fea0003c00000 */
[----:B------:R0:W1:Y:S02]  /*17330*/  SHFL.IDX P6, R14, R13, R12, R11 ;  /* 0x0000000c0d0e7389 */ /* 0x00006400000c000b */
[----:B01----:R-:W-:Y:S01]  /*17340*/  ENDCOLLECTIVE ;  /* 0x000000000000791b */ /* 0x003fe20003800000 */
.L_x_939:
[----:B------:R-:W-:Y:S05]  /*17350*/  BRA `(.L_x_940) ;  /* 0xffffff7c00087947 */ /* 0x000fea000383ffff */
.L_x_748:
[----:B------:R-:W-:Y:S01]  /*17360*/  BSSY B1, `(.L_x_941) ;  /* 0x0000008000017945 */ /* 0x000fe20003800000 */
[----:B0-----:R-:W-:Y:S02]  /*17370*/  IMAD.MOV.U32 R13, RZ, RZ, R4 ;  /* 0x000000ffff0d7224 */ /* 0x001fe400078e0004 */
[----:B------:R-:W-:Y:S02]  /*17380*/  IMAD.MOV.U32 R12, RZ, RZ, 0x2 ;  /* 0x00000002ff0c7424 */ /* 0x000fe400078e00ff */
[----:B------:R-:W-:Y:S02]  /*17390*/  IMAD.MOV.U32 R11, RZ, RZ, 0x181f ;  /* 0x0000181fff0b7424 */ /* 0x000fe400078e00ff */
[----:B------:R-:W-:-:S07]  /*173a0*/  IMAD.MOV.U32 R15, RZ, RZ, -0x1 ;  /* 0xffffffffff0f7424 */ /* 0x000fce00078e00ff */
[----:B-1234-:R-:W-:Y:S05]  /*173b0*/  WARPSYNC.COLLECTIVE R15, `(.L_x_942) ;  /* 0x000000000f087348 */ /* 0x01efea0003c00000 */
[----:B----4-:R0:W4:Y:S02]  /*173c0*/  SHFL.IDX P6, R14, R13, R12, R11 ;  /* 0x0000000c0d0e7389 */ /* 0x01012400000c000b */
[----:B01234-:R-:W-:Y:S01]  /*173d0*/  ENDCOLLECTIVE ;  /* 0x000000000000791b */ /* 0x01ffe20003800000 */
.L_x_942:
[----:B------:R-:W-:Y:S05]  /*173e0*/  BSYNC B1 ;  /* 0x0000000000017941 */ /* 0x000fea0003800000 */
.L_x_941:
        /* <DEDUP_REMOVED lines=8> */
.L_x_943:
[----:B------:R-:W-:Y:S05]  /*17470*/  BRA `(.L_x_944) ;  /* 0xffffff7c00387947 */ /* 0x000fea000383ffff */
.L_x_751:
[----:B------:R-:W-:Y:S01]  /*17480*/  BSSY B1, `(.L_x_945) ;  /* 0x0000008000017945 */ /* 0x000fe20003800000 */
[----:B0-----:R-:W-:Y:S02]  /*17490*/  IMAD.MOV.U32 R13, RZ, RZ, R4 ;  /* 0x000000ffff0d7224 */ /* 0x001fe400078e0004 */
[----:B------:R-:W-:Y:S02]  /*174a0*/  IMAD.MOV.U32 R12, RZ, RZ, 0x3 ;  /* 0x00000003ff0c7424 */ /* 0x000fe400078e00ff */
[----:B------:R-:W-:Y:S02]  /*174b0*/  IMAD.MOV.U32 R11, RZ, RZ, 0x181f ;  /* 0x0000181fff0b7424 */ /* 0x000fe400078e00ff */
[----:B------:R-:W-:-:S07]  /*174c0*/  IMAD.MOV.U32 R15, RZ, RZ, -0x1 ;  /* 0xffffffffff0f7424 */ /* 0x000fce00078e00ff */
[----:B-1234-:R-:W-:Y:S05]  /*174d0*/  WARPSYNC.COLLECTIVE R15, `(.L_x_946) ;  /* 0x000000000f087348 */ /* 0x01efea0003c00000 */
[----:B------:R0:W0:Y:S02]  /*174e0*/  SHFL.IDX P6, R14, R13, R12, R11 ;  /* 0x0000000c0d0e7389 */ /* 0x00002400000c000b */
[----:B01234-:R-:W-:Y:S01]  /*174f0*/  ENDCOLLECTIVE ;  /* 0x000000000000791b */ /* 0x01ffe20003800000 */
.L_x_946:
[----:B------:R-:W-:Y:S05]  /*17500*/  BSYNC B1 ;  /* 0x0000000000017941 */ /* 0x000fea0003800000 */
.L_x_945:
        /* <DEDUP_REMOVED lines=8> */
.L_x_947:
[----:B------:R-:W-:Y:S05]  /*17590*/  BRA `(.L_x_948) ;  /* 0xffffff7c00687947 */ /* 0x000fea000383ffff */
.L_x_768:
[----:B------:R-:W0:Y:S01]  /*175a0*/  S2R R9, SR_TID.X ;  /* 0x0000000000097919 */ /* 0x000e220000002100 */
        /* <DEDUP_REMOVED lines=10> */
.L_x_950:
[----:B------:R-:W-:Y:S05]  /*17650*/  BSYNC B1 ;  /* 0x0000000000017941 */ /* 0x000fea0003800000 */
.L_x_949:
[----:B------:R-:W-:Y:S05]  /*17660*/  BRA `(.L_x_951) ;  /* 0xffffff9000387947 */ /* 0x000fea000383ffff */
.L_x_770:
[----:B------:R-:W-:Y:S01]  /*17670*/  BSSY B1, `(.L_x_952) ;  /* 0x0000006000017945 */ /* 0x000fe20003800000 */
[----:B------:R-:W-:-:S07]  /*17680*/  IMAD.MOV.U32 R15, RZ, RZ, -0x1 ;  /* 0xffffffffff0f7424 */ /* 0x000fce00078e00ff */
[----:B0-----:R-:W-:Y:S05]  /*17690*/  WARPSYNC.COLLECTIVE R15, `(.L_x_953) ;  /* 0x000000000f0c7348 */ /* 0x001fea0003c00000 */
[----:B------:R-:W-:Y:S02]  /*176a0*/  ELECT P6, UR62, PT ;  /* 0x00000000003e782f */ /* 0x000fe400038c0000 */
[----:B------:R-:W-:Y:S01]  /*176b0*/  MOV R14, UR62 ;  /* 0x0000003e000e7c02 */ /* 0x000fe20008000f00 */
[----:B0-----:R-:W-:Y:S10]  /*176c0*/  ENDCOLLECTIVE ;  /* 0x000000000000791b */ /* 0x001ff40003800000 */
.L_x_953:
[----:B------:R-:W-:Y:S05]  /*176d0*/  BSYNC B1 ;  /* 0x0000000000017941 */ /* 0x000fea0003800000 */
.L_x_952:
[----:B------:R-:W-:Y:S05]  /*176e0*/  BRA `(.L_x_769) ;  /* 0xffffff9000307947 */ /* 0x000fea000383ffff */
.L_x_772:
[----:B0-----:R-:W2:Y:S02]  /*176f0*/  LDL R5, [R1+0x4] ;  /* 0x0000040001057983 */ /* 0x001ea40000100800 */
[----:B--2---:R0:W1:Y:S02]  /*17700*/  SYNCS.PHASECHK.TRANS64.TRYWAIT P0, [R5+URZ+0x22820], R4 ;  /* 0x02282004050075a7 */ /* 0x004064000800017f */
[----:B-1----:R-:W-:Y:S05]  /*17710*/  @!P0 NANOSLEEP.SYNCS 0x989680 ;  /* 0x009896800000895d */ /* 0x002fea0003900000 */
[----:B------:R-:W1:Y:S02]  /*17720*/  @!P0 SYNCS.PHASECHK.TRANS64 P0, [R5+URZ+0x22820], R4 ;  /* 0x02282004050085a7 */ /* 0x000e64000800007f */
[----:B-1----:R-:W-:Y:S05]  /*17730*/  @!P0 BRA `(.L_x_772) ;  /* 0xfffffffc00ec8947 */ /* 0x002fea000383ffff */
[----:B------:R-:W-:Y:S05]  /*17740*/  BRA `(.L_x_954) ;  /* 0xffffff9000407947 */ /* 0x000fea000383ffff */
.L_x_776:
[----:B0-----:R0:W1:Y:S02]  /*17750*/  SYNCS.PHASECHK.TRANS64.TRYWAIT P0, [R4+URZ+0x228a0], R9 ;  /* 0x0228a009040075a7 */ /* 0x001064000800017f */
[----:B-1----:R-:W-:Y:S05]  /*17760*/  @!P0 NANOSLEEP.SYNCS 0x989680 ;  /* 0x009896800000895d */ /* 0x002fea0003900000 */
[----:B------:R-:W1:Y:S02]  /*17770*/  @!P0 SYNCS.PHASECHK.TRANS64 P0, [R4+URZ+0x228a0], R9 ;  /* 0x0228a009040085a7 */ /* 0x000e64000800007f */
[----:B-1----:R-:W-:Y:S05]  /*17780*/  @!P0 BRA `(.L_x_776) ;  /* 0xfffffffc00f08947 */ /* 0x002fea000383ffff */
[----:B------:R-:W-:Y:S05]  /*17790*/  BRA `(.L_x_955) ;  /* 0xffffff9000687947 */ /* 0x000fea000383ffff */
.L_x_781:
[----:B-1----:R1:W2:Y:S02]  /*177a0*/  SYNCS.PHASECHK.TRANS64.TRYWAIT P0, [R4+URZ+0x228c0], R9 ;  /* 0x0228c009040075a7 */ /* 0x0022a4000800017f */
[----:B--2---:R-:W-:Y:S05]  /*177b0*/  @!P0 NANOSLEEP.SYNCS 0x989680 ;  /* 0x009896800000895d */ /* 0x004fea0003900000 */
[----:B------:R-:W2:Y:S02]  /*177c0*/  @!P0 SYNCS.PHASECHK.TRANS64 P0, [R4+URZ+0x228c0], R9 ;  /* 0x0228c009040085a7 */ /* 0x000ea4000800007f */
[----:B--2---:R-:W-:Y:S05]  /*177d0*/  @!P0 BRA `(.L_x_781) ;  /* 0xfffffffc00f08947 */ /* 0x004fea000383ffff */
[----:B------:R-:W-:Y:S05]  /*177e0*/  BRA `(.L_x_956) ;  /* 0xffffff9000ec7947 */ /* 0x000fea000383ffff */
.L_x_791:
[----:B0-----:R0:W1:Y:S02]  /*177f0*/  SYNCS.PHASECHK.TRANS64.TRYWAIT P1, [R5+URZ+0x228a0], R6 ;  /* 0x0228a006050075a7 */ /* 0x001064000802017f */
[----:B-1----:R-:W-:Y:S05]  /*17800*/  @!P1 NANOSLEEP.SYNCS 0x989680 ;  /* 0x009896800000995d */ /* 0x002fea0003900000 */
[----:B------:R-:W1:Y:S02]  /*17810*/  @!P1 SYNCS.PHASECHK.TRANS64 P1, [R5+URZ+0x228a0], R6 ;  /* 0x0228a006050095a7 */ /* 0x000e64000802007f */
[----:B-1----:R-:W-:Y:S05]  /*17820*/  @!P1 BRA `(.L_x_791) ;  /* 0xfffffffc00f09947 */ /* 0x002fea000383ffff */
[----:B------:R-:W-:Y:S05]  /*17830*/  BRA `(.L_x_957) ;  /* 0xffffff9800847947 */ /* 0x000fea000383ffff */
.L_x_796:
[----:B-1----:R1:W2:Y:S02]  /*17840*/  SYNCS.PHASECHK.TRANS64.TRYWAIT P1, [R5+URZ+0x228c0], R6 ;  /* 0x0228c006050075a7 */ /* 0x0022a4000802017f */
[----:B--2---:R-:W-:Y:S05]  /*17850*/  @!P1 NANOSLEEP.SYNCS 0x989680 ;  /* 0x009896800000995d */ /* 0x004fea0003900000 */
[----:B------:R-:W2:Y:S02]  /*17860*/  @!P1 SYNCS.PHASECHK.TRANS64 P1, [R5+URZ+0x228c0], R6 ;  /* 0x0228c006050095a7 */ /* 0x000ea4000802007f */
[----:B--2---:R-:W-:Y:S05]  /*17870*/  @!P1 BRA `(.L_x_796) ;  /* 0xfffffffc00f09947 */ /* 0x004fea000383ffff */
[----:B------:R-:W-:Y:S05]  /*17880*/  BRA `(.L_x_958) ;  /* 0xffffff9c00047947 */ /* 0x000fea000383ffff */
.L_x_812:
        /* <DEDUP_REMOVED lines=11> */
.L_x_960:
[----:B------:R-:W-:Y:S05]  /*17940*/  BSYNC B0 ;  /* 0x0000000000007941 */ /* 0x000fea0003800000 */
.L_x_959:
[----:B------:R-:W-:Y:S05]  /*17950*/  BRA `(.L_x_961) ;  /* 0xffffffa400f87947 */ /* 0x000fea000383ffff */
.L_x_814:
[----:B------:R-:W-:Y:S01]  /*17960*/  BSSY B0, `(.L_x_962) ;  /* 0x0000006000007945 */ /* 0x000fe20003800000 */
[----:B------:R-:W-:-:S07]  /*17970*/  IMAD.MOV.U32 R15, RZ, RZ, -0x1 ;  /* 0xffffffffff0f7424 */ /* 0x000fce00078e00ff */
[----:B0-----:R-:W-:Y:S05]  /*17980*/  WARPSYNC.COLLECTIVE R15, `(.L_x_963) ;  /* 0x000000000f0c7348 */ /* 0x001fea0003c00000 */
[----:B------:R-:W-:Y:S02]  /*17990*/  ELECT P6, UR62, PT ;  /* 0x00000000003e782f */ /* 0x000fe400038c0000 */
[----:B------:R-:W-:Y:S01]  /*179a0*/  MOV R14, UR62 ;  /* 0x0000003e000e7c02 */ /* 0x000fe20008000f00 */
[----:B0-----:R-:W-:Y:S10]  /*179b0*/  ENDCOLLECTIVE ;  /* 0x000000000000791b */ /* 0x001ff40003800000 */
.L_x_963:
[----:B------:R-:W-:Y:S05]  /*179c0*/  BSYNC B0 ;  /* 0x0000000000007941 */ /* 0x000fea0003800000 */
.L_x_962:
[----:B------:R-:W-:Y:S05]  /*179d0*/  BRA `(.L_x_964) ;  /* 0xffffffa800047947 */ /* 0x000fea000383ffff */
.L_x_816:
[----:B0-----:R0:W1:Y:S02]  /*179e0*/  SYNCS.PHASECHK.TRANS64.TRYWAIT P0, [R0+URZ+0x22840], R2 ;  /* 0x02284002000075a7 */ /* 0x001064000800017f */
[----:B-1----:R-:W-:Y:S05]  /*179f0*/  @!P0 NANOSLEEP.SYNCS 0x989680 ;  /* 0x009896800000895d */ /* 0x002fea0003900000 */
[----:B------:R-:W1:Y:S02]  /*17a00*/  @!P0 SYNCS.PHASECHK.TRANS64 P0, [R0+URZ+0x22840], R2 ;  /* 0x02284002000085a7 */ /* 0x000e64000800007f */
[----:B-1----:R-:W-:Y:S05]  /*17a10*/  @!P0 BRA `(.L_x_816) ;  /* 0xfffffffc00f08947 */ /* 0x002fea000383ffff */
[----:B------:R-:W-:Y:S05]  /*17a20*/  BRA `(.L_x_965) ;  /* 0xffffffa800707947 */ /* 0x000fea000383ffff */
.L_x_820:
[----:B------:R-:W2:Y:S01]  /*17a30*/  LDL.LU R11, [R1+0x54] ;  /* 0x00005400010b7983 */ /* 0x000ea20000300800 */
[----:B------:R-:W-:Y:S01]  /*17a40*/  IMAD.MOV.U32 R13, RZ, RZ, R0 ;  /* 0x000000ffff0d7224 */ /* 0x000fe200078e0000 */
[----:B------:R-:W-:Y:S01]  /*17a50*/  LOP3.LUT R8, R8, 0x7f, RZ, 0xc0, !PT ;  /* 0x0000007f08087812 */ /* 0x000fe200078ec0ff */
[----:B------:R-:W-:Y:S02]  /*17a60*/  IMAD.MOV.U32 R12, RZ, RZ, RZ ;  /* 0x000000ffff0c7224 */ /* 0x000fe400078e00ff */
[----:B------:R-:W-:Y:S01]  /*17a70*/  IMAD.MOV.U32 R15, RZ, RZ, -0x1 ;  /* 0xffffffffff0f7424 */ /* 0x000fe200078e00ff */
[----:B------:R-:W-:-:S05]  /*17a80*/  SHF.R.U32.HI R5, RZ, 0x3, R8 ;  /* 0x00000003ff057819 */ /* 0x000fca0000011608 */
[----:B------:R-:W-:-:S04]  /*17a90*/  IMAD.IADD R2, R5, 0x1, R17 ;  /* 0x0000000105027824 */ /* 0x000fc800078e0211 */
[C---:B------:R-:W-:Y:S02]  /*17aa0*/  VIADD R5, R2.reuse, 0x10 ;  /* 0x0000001002057836 */ /* 0x040fe40000000000 */
[----:B------:R-:W-:Y:S02]  /*17ab0*/  VIADD R8, R2, 0x60 ;  /* 0x0000006002087836 */ /* 0x000fe40000000000 */
[----:B--2---:R-:W-:Y:S02]  /*17ac0*/  IMAD R3, R11, R7, RZ ;  /* 0x000000070b037224 */ /* 0x004fe400078e02ff */
[----:B------:R-:W-:-:S03]  /*17ad0*/  IMAD.MOV.U32 R11, RZ, RZ, 0x181f ;  /* 0x0000181fff0b7424 */ /* 0x000fc600078e00ff */
[----:B------:R-:W-:-:S13]  /*17ae0*/  ISETP.GE.AND P1, PT, R2, R3, PT ;  /* 0x000000030200720c */ /* 0x000fda0003f26270 */
[----:B-----5:R-:W-:Y:S05]  /*17af0*/  WARPSYNC.COLLECTIVE R15, `(.L_x_966) ;  /* 0x000000000f087348 */ /* 0x020fea0003c00000 */
[----:B------:R0:W1:Y:S02]  /*17b00*/  SHFL.IDX P6, R14, R13, R12, R11 ;  /* 0x0000000c0d0e7389 */ /* 0x00006400000c000b */
[----:B01---5:R-:W-:Y:S01]  /*17b10*/  ENDCOLLECTIVE ;  /* 0x000000000000791b */ /* 0x023fe20003800000 */
.L_x_966:
[----:B------:R-:W-:Y:S02]  /*17b20*/  IMAD.MOV.U32 R13, RZ, RZ, R4 ;  /* 0x000000ffff0d7224 */ /* 0x000fe400078e0004 */
[----:B------:R-:W-:-:S07]  /*17b30*/  IMAD.MOV.U32 R6, RZ, RZ, R14 ;  /* 0x000000ffff067224 */ /* 0x000fce00078e000e */
[----:B------:R-:W-:Y:S05]  /*17b40*/  WARPSYNC.COLLECTIVE R15, `(.L_x_967) ;  /* 0x000000000f087348 */ /* 0x000fea0003c00000 */
[----:B------:R0:W1:Y:S02]  /*17b50*/  SHFL.IDX P6, R14, R13, R12, R11 ;  /* 0x0000000c0d0e7389 */ /* 0x00006400000c000b */
[----:B01----:R-:W-:Y:S01]  /*17b60*/  ENDCOLLECTIVE ;  /* 0x000000000000791b */ /* 0x003fe20003800000 */
.L_x_967:
[----:B------:R-:W-:Y:S02]  /*17b70*/  IMAD.MOV.U32 R13, RZ, RZ, R0 ;  /* 0x000000ffff0d7224 */ /* 0x000fe400078e0000 */
[----:B------:R-:W-:Y:S02]  /*17b80*/  IMAD.MOV.U32 R12, RZ, RZ, 0x1 ;  /* 0x00000001ff0c7424 */ /* 0x000fe400078e00ff */
[----:B------:R-:W-:-:S07]  /*17b90*/  IMAD.MOV.U32 R7, RZ, RZ, R14 ;  /* 0x000000ffff077224 */ /* 0x000fce00078e000e */
[----:B------:R-:W-:Y:S05]  /*17ba0*/  WARPSYNC.COLLECTIVE R15, `(.L_x_968) ;  /* 0x000000000f087348 */ /* 0x000fea0003c00000 */
[----:B------:R0:W1:Y:S02]  /*17bb0*/  SHFL.IDX P6, R14, R13, R12, R11 ;  /* 0x0000000c0d0e7389 */ /* 0x00006400000c000b */
[----:B01----:R-:W-:Y:S01]  /*17bc0*/  ENDCOLLECTIVE ;  /* 0x000000000000791b */ /* 0x003fe20003800000 */
.L_x_968:
        /* <DEDUP_REMOVED lines=15> */
.L_x_969:
[----:B------:R-:W-:Y:S02]  /*17cc0*/  IMAD.MOV.U32 R13, RZ, RZ, R0 ;  /* 0x000000ffff0d7224 */ /* 0x000fe400078e0000 */
[----:B------:R-:W-:Y:S02]  /*17cd0*/  IMAD.MOV.U32 R12, RZ, RZ, 0x2 ;  /* 0x00000002ff0c7424 */ /* 0x000fe400078e00ff */
[----:B------:R-:W-:-:S07]  /*17ce0*/  IMAD.MOV.U32 R5, RZ, RZ, R14 ;  /* 0x000000ffff057224 */ /* 0x000fce00078e000e */
[----:B------:R-:W-:Y:S05]  /*17cf0*/  WARPSYNC.COLLECTIVE R15, `(.L_x_970) ;  /* 0x000000000f087348 */ /* 0x000fea0003c00000 */
[----:B------:R0:W1:Y:S02]  /*17d00*/  SHFL.IDX P6, R14, R13, R12, R11 ;  /* 0x0000000c0d0e7389 */ /* 0x00006400000c000b */
[----:B01----:R-:W-:Y:S01]  /*17d10*/  ENDCOLLECTIVE ;  /* 0x000000000000791b */ /* 0x003fe20003800000 */
.L_x_970:
        /* <DEDUP_REMOVED lines=15> */
.L_x_971:
[----:B------:R-:W-:Y:S02]  /*17e10*/  IMAD.MOV.U32 R13, RZ, RZ, R0 ;  /* 0x000000ffff0d7224 */ /* 0x000fe400078e0000 */
[----:B------:R-:W-:Y:S02]  /*17e20*/  IMAD.MOV.U32 R12, RZ, RZ, 0x3 ;  /* 0x00000003ff0c7424 */ /* 0x000fe400078e00ff */
[----:B------:R-:W-:-:S07]  /*17e30*/  IMAD.MOV.U32 R5, RZ, RZ, R14 ;  /* 0x000000ffff057224 */ /* 0x000fce00078e000e */
[----:B------:R-:W-:Y:S05]  /*17e40*/  WARPSYNC.COLLECTIVE R15, `(.L_x_972) ;  /* 0x000000000f087348 */ /* 0x000fea0003c00000 */
[----:B------:R0:W1:Y:S02]  /*17e50*/  SHFL.IDX P6, R14, R13, R12, R11 ;  /* 0x0000000c0d0e7389 */ /* 0x00006400000c000b */
[----:B01----:R-:W-:Y:S01]  /*17e60*/  ENDCOLLECTIVE ;  /* 0x000000000000791b */ /* 0x003fe20003800000 */
.L_x_972:
        /* <DEDUP_REMOVED lines=15> */
.L_x_973:
[----:B------:R-:W-:Y:S02]  /*17f60*/  IMAD.MOV.U32 R13, RZ, RZ, R0 ;  /* 0x000000ffff0d7224 */ /* 0x000fe400078e0000 */
[----:B------:R-:W-:Y:S02]  /*17f70*/  IMAD.MOV.U32 R12, RZ, RZ, 0x4 ;  /* 0x00000004ff0c7424 */ /* 0x000fe400078e00ff */
[----:B------:R-:W-:-:S07]  /*17f80*/  IMAD.MOV.U32 R5, RZ, RZ, R14 ;  /* 0x000000ffff057224 */ /* 0x000fce00078e000e */
[----:B------:R-:W-:Y:S05]  /*17f90*/  WARPSYNC.COLLECTIVE R15, `(.L_x_974) ;  /* 0x000000000f087348 */ /* 0x000fea0003c00000 */
[----:B------:R0:W1:Y:S02]  /*17fa0*/  SHFL.IDX P6, R14, R13, R12, R11 ;  /* 0x0000000c0d0e7389 */ /* 0x00006400000c000b */
[----:B01----:R-:W-:Y:S01]  /*17fb0*/  ENDCOLLECTIVE ;  /* 0x000000000000791b */ /* 0x003fe20003800000 */
.L_x_974:
        /* <DEDUP_REMOVED lines=15> */
.L_x_975:
[----:B------:R-:W-:Y:S02]  /*180b0*/  IMAD.MOV.U32 R13, RZ, RZ, R0 ;  /* 0x000000ffff0d7224 */ /* 0x000fe400078e0000 */
[----:B------:R-:W-:Y:S02]  /*180c0*/  IMAD.MOV.U32 R12, RZ, RZ, 0x5 ;  /* 0x00000005ff0c7424 */ /* 0x000fe400078e00ff */
[----:B------:R-:W-:-:S07]  /*180d0*/  IMAD.MOV.U32 R5, RZ, RZ, R14 ;  /* 0x000000ffff057224 */ /* 0x000fce00078e000e */
[----:B------:R-:W-:Y:S05]  /*180e0*/  WARPSYNC.COLLECTIVE R15, `(.L_x_976) ;  /* 0x000000000f087348 */ /* 0x000fea0003c00000 */
[----:B------:R0:W1:Y:S02]  /*180f0*/  SHFL.IDX P6, R14, R13, R12, R11 ;  /* 0x0000000c0d0e7389 */ /* 0x00006400000c000b */
[----:B01----:R-:W-:Y:S01]  /*18100*/  ENDCOLLECTIVE ;  /* 0x000000000000791b */ /* 0x003fe20003800000 */
.L_x_976:
        /* <DEDUP_REMOVED lines=15> */
.L_x_977:
[----:B------:R-:W-:Y:S02]  /*18200*/  IMAD.MOV.U32 R13, RZ, RZ, R0 ;  /* 0x000000ffff0d7224 */ /* 0x000fe400078e0000 */
[----:B------:R-:W-:Y:S02]  /*18210*/  IMAD.MOV.U32 R12, RZ, RZ, 0x6 ;  /* 0x00000006ff0c7424 */ /* 0x000fe400078e00ff */
[----:B------:R-:W-:-:S07]  /*18220*/  IMAD.MOV.U32 R5, RZ, RZ, R14 ;  /* 0x000000ffff057224 */ /* 0x000fce00078e000e */
[----:B------:R-:W-:Y:S05]  /*18230*/  WARPSYNC.COLLECTIVE R15, `(.L_x_978) ;  /* 0x000000000f087348 */ /* 0x000fea0003c00000 */
[----:B------:R0:W1:Y:S02]  /*18240*/  SHFL.IDX P6, R14, R13, R12, R11 ;  /* 0x0000000c0d0e7389 */ /* 0x00006400000c000b */
[----:B01----:R-:W-:Y:S01]  /*18250*/  ENDCOLLECTIVE ;  /* 0x000000000000791b */ /* 0x003fe20003800000 */
.L_x_978:
        /* <DEDUP_REMOVED lines=14> */
.L_x_979:
[----:B------:R-:W-:Y:S02]  /*18340*/  IMAD.MOV.U32 R13, RZ, RZ, R0 ;  /* 0x000000ffff0d7224 */ /* 0x000fe400078e0000 */
[----:B------:R-:W-:Y:S02]  /*18350*/  IMAD.MOV.U32 R12, RZ, RZ, 0x7 ;  /* 0x00000007ff0c7424 */ /* 0x000fe400078e00ff */
[----:B------:R-:W-:-:S07]  /*18360*/  IMAD.MOV.U32 R5, RZ, RZ, R14 ;  /* 0x000000ffff057224 */ /* 0x000fce00078e000e */
[----:B------:R-:W-:Y:S05]  /*18370*/  WARPSYNC.COLLECTIVE R15, `(.L_x_980) ;  /* 0x000000000f087348 */ /* 0x000fea0003c00000 */
[----:B------:R0:W1:Y:S02]  /*18380*/  SHFL.IDX P6, R14, R13, R12, R11 ;  /* 0x0000000c0d0e7389 */ /* 0x00006400000c000b */
[----:B01----:R-:W-:Y:S01]  /*18390*/  ENDCOLLECTIVE ;  /* 0x000000000000791b */ /* 0x003fe20003800000 */
.L_x_980:
        /* <DEDUP_REMOVED lines=13> */
.L_x_981:
[----:B------:R-:W-:Y:S01]  /*18470*/  IMAD.MOV.U32 R4, RZ, RZ, R14 ;  /* 0x000000ffff047224 */ /* 0x000fe200078e000e */
[----:B------:R-:W-:Y:S06]  /*18480*/  BRA `(.L_x_982) ;  /* 0xffffffac001c7947 */ /* 0x000fec000383ffff */
.L_x_823:
[----:B0-----:R-:W2:Y:S02]  /*18490*/  LDL R2, [R1+0x4] ;  /* 0x0000040001027983 */ /* 0x001ea40000100800 */
[----:B--2---:R0:W2:Y:S02]  /*184a0*/  SYNCS.PHASECHK.TRANS64.TRYWAIT P0, [R2+URZ+0x22820], R0 ;  /* 0x02282000020075a7 */ /* 0x0040a4000800017f */
[----:B--2---:R-:W-:Y:S05]  /*184b0*/  @!P0 NANOSLEEP.SYNCS 0x989680 ;  /* 0x009896800000895d */ /* 0x004fea0003900000 */
[----:B------:R-:W2:Y:S02]  /*184c0*/  @!P0 SYNCS.PHASECHK.TRANS64 P0, [R2+URZ+0x22820], R0 ;  /* 0x02282000020085a7 */ /* 0x000ea4000800007f */
[----:B--2---:R-:W-:Y:S05]  /*184d0*/  @!P0 BRA `(.L_x_823) ;  /* 0xfffffffc00ec8947 */ /* 0x004fea000383ffff */
[----:B------:R-:W-:Y:S05]  /*184e0*/  BRA `(.L_x_983) ;  /* 0xffffffac00887947 */ /* 0x000fea000383ffff */
.L_x_827:
[----:B0-----:R0:W2:Y:S02]  /*184f0*/  SYNCS.PHASECHK.TRANS64.TRYWAIT P0, [R2+URZ+0x22860], R0 ;  /* 0x02286000020075a7 */ /* 0x0010a4000800017f */
[----:B--2---:R-:W-:Y:S05]  /*18500*/  @!P0 NANOSLEEP.SYNCS 0x989680 ;  /* 0x009896800000895d */ /* 0x004fea0003900000 */
[----:B------:R-:W2:Y:S02]  /*18510*/  @!P0 SYNCS.PHASECHK.TRANS64 P0, [R2+URZ+0x22860], R0 ;  /* 0x02286000020085a7 */ /* 0x000ea4000800007f */
[----:B--2---:R-:W-:Y:S05]  /*18520*/  @!P0 BRA `(.L_x_827) ;  /* 0xfffffffc00f08947 */ /* 0x004fea000383ffff */
[----:B------:R-:W-:Y:S05]  /*18530*/  BRA `(.L_x_984) ;  /* 0xffffffac00b87947 */ /* 0x000fea000383ffff */
.L_x_842:
[----:B-1----:R1:W2:Y:S02]  /*18540*/  SYNCS.PHASECHK.TRANS64.TRYWAIT P0, [R2+URZ+0x22840], R5 ;  /* 0x02284005020075a7 */ /* 0x0022a4000800017f */
[----:B--2---:R-:W-:Y:S05]  /*18550*/  @!P0 NANOSLEEP.SYNCS 0x989680 ;  /* 0x009896800000895d */ /* 0x004fea0003900000 */
[----:B------:R-:W2:Y:S02]  /*18560*/  @!P0 SYNCS.PHASECHK.TRANS64 P0, [R2+URZ+0x22840], R5 ;  /* 0x02284005020085a7 */ /* 0x000ea4000800007f */
[----:B--2---:R-:W-:Y:S05]  /*18570*/  @!P0 BRA `(.L_x_842) ;  /* 0xfffffffc00f08947 */ /* 0x004fea000383ffff */
[----:B------:R-:W-:Y:S05]  /*18580*/  BRA `(.L_x_985) ;  /* 0xffffffb400e87947 */ /* 0x000fea000383ffff */
.L_x_847:
[----:B0-----:R0:W2:Y:S02]  /*18590*/  SYNCS.PHASECHK.TRANS64.TRYWAIT P0, [R2+URZ+0x22860], R5 ;  /* 0x02286005020075a7 */ /* 0x0010a4000800017f */
[----:B--2---:R-:W-:Y:S05]  /*185a0*/  @!P0 NANOSLEEP.SYNCS 0x989680 ;  /* 0x009896800000895d */ /* 0x004fea0003900000 */
[----:B------:R-:W2:Y:S02]  /*185b0*/  @!P0 SYNCS.PHASECHK.TRANS64 P0, [R2+URZ+0x22860], R5 ;  /* 0x02286005020085a7 */ /* 0x000ea4000800007f */
[----:B--2---:R-:W-:Y:S05]  /*185c0*/  @!P0 BRA `(.L_x_847) ;  /* 0xfffffffc00f08947 */ /* 0x004fea000383ffff */
[----:B------:R-:W-:Y:S05]  /*185d0*/  BRA `(.L_x_986) ;  /* 0xffffffb800707947 */ /* 0x000fea000383ffff */
.L_x_858:
[----:B0-----:R0:W1:Y:S02]  /*185e0*/  SYNCS.PHASECHK.TRANS64.TRYWAIT P0, [R3+URZ+0x22840], R2 ;  /* 0x02284002030075a7 */ /* 0x001064000800017f */
[----:B-1----:R-:W-:Y:S05]  /*185f0*/  @!P0 NANOSLEEP.SYNCS 0x989680 ;  /* 0x009896800000895d */ /* 0x002fea0003900000 */
[----:B------:R-:W1:Y:S02]  /*18600*/  @!P0 SYNCS.PHASECHK.TRANS64 P0, [R3+URZ+0x22840], R2 ;  /* 0x02284002030085a7 */ /* 0x000e64000800007f */
[----:B-1----:R-:W-:Y:S05]  /*18610*/  @!P0 BRA `(.L_x_858) ;  /* 0xfffffffc00f08947 */ /* 0x002fea000383ffff */
[----:B------:R-:W-:Y:S05]  /*18620*/  BRA `(.L_x_987) ;  /* 0xffffffc000807947 */ /* 0x000fea000383ffff */
.L_x_863:
[----:B-1----:R1:W2:Y:S02]  /*18630*/  SYNCS.PHASECHK.TRANS64.TRYWAIT P0, [R3+URZ+0x22860], R2 ;  /* 0x02286002030075a7 */ /* 0x0022a4000800017f */
[----:B--2---:R-:W-:Y:S05]  /*18640*/  @!P0 NANOSLEEP.SYNCS 0x989680 ;  /* 0x009896800000895d */ /* 0x004fea0003900000 */
[----:B------:R-:W2:Y:S02]  /*18650*/  @!P0 SYNCS.PHASECHK.TRANS64 P0, [R3+URZ+0x22860], R2 ;  /* 0x02286002030085a7 */ /* 0x000ea4000800007f */
[----:B--2---:R-:W-:Y:S05]  /*18660*/  @!P0 BRA `(.L_x_863) ;  /* 0xfffffffc00f08947 */ /* 0x004fea000383ffff */
[----:B------:R-:W-:Y:S05]  /*18670*/  BRA `(.L_x_988) ;  /* 0xffffffc400047947 */ /* 0x000fea000383ffff */
.L_x_874:
[----:B0-----:R0:W1:Y:S02]  /*18680*/  SYNCS.PHASECHK.TRANS64.TRYWAIT P0, [R3+URZ+0x22840], R2 ;  /* 0x02284002030075a7 */ /* 0x001064000800017f */
[----:B-1----:R-:W-:Y:S05]  /*18690*/  @!P0 NANOSLEEP.SYNCS 0x989680 ;  /* 0x009896800000895d */ /* 0x002fea0003900000 */
[----:B------:R-:W1:Y:S02]  /*186a0*/  @!P0 SYNCS.PHASECHK.TRANS64 P0, [R3+URZ+0x22840], R2 ;  /* 0x02284002030085a7 */ /* 0x000e64000800007f */
[----:B-1----:R-:W-:Y:S05]  /*186b0*/  @!P0 BRA `(.L_x_874) ;  /* 0xfffffffc00f08947 */ /* 0x002fea000383ffff */
[----:B------:R-:W-:Y:S05]  /*186c0*/  BRA `(.L_x_989) ;  /* 0xffffffc800f07947 */ /* 0x000fea000383ffff */
.L_x_879:
[----:B-1----:R1:W2:Y:S02]  /*186d0*/  SYNCS.PHASECHK.TRANS64.TRYWAIT P0, [R3+URZ+0x22860], R2 ;  /* 0x02286002030075a7 */ /* 0x0022a4000800017f */
[----:B--2---:R-:W-:Y:S05]  /*186e0*/  @!P0 NANOSLEEP.SYNCS 0x989680 ;  /* 0x009896800000895d */ /* 0x004fea0003900000 */
[----:B------:R-:W2:Y:S02]  /*186f0*/  @!P0 SYNCS.PHASECHK.TRANS64 P0, [R3+URZ+0x22860], R2 ;  /* 0x02286002030085a7 */ /* 0x000ea4000800007f */
[----:B--2---:R-:W-:Y:S05]  /*18700*/  @!P0 BRA `(.L_x_879) ;  /* 0xfffffffc00f08947 */ /* 0x004fea000383ffff */
[----:B------:R-:W-:Y:S05]  /*18710*/  BRA `(.L_x_990) ;  /* 0xffffffcc00787947 */ /* 0x000fea000383ffff */
.L_x_891:
[----:B------:R-:W-:Y:S01]  /*18720*/  BSSY B0, `(.L_x_991) ;  /* 0x0000008000007945 */ /* 0x000fe20003800000 */
[----:B------:R-:W-:Y:S02]  /*18730*/  IMAD.MOV.U32 R13, RZ, RZ, R16 ;  /* 0x000000ffff0d7224 */ /* 0x000fe400078e0010 */
[----:B------:R-:W-:Y:S02]  /*18740*/  IMAD.MOV.U32 R12, RZ, RZ, RZ ;  /* 0x000000ffff0c7224 */ /* 0x000fe400078e00ff */
[----:B------:R-:W-:Y:S02]  /*18750*/  IMAD.MOV.U32 R11, RZ, RZ, 0x1f ;  /* 0x0000001fff0b7424 */ /* 0x000fe400078e00ff */
[----:B------:R-:W-:-:S07]  /*18760*/  IMAD.MOV.U32 R15, RZ, RZ, -0x1 ;  /* 0xffffffffff0f7424 */ /* 0x000fce00078e00ff */
[----:B--2--5:R-:W-:Y:S05]  /*18770*/  WARPSYNC.COLLECTIVE R15, `(.L_x_992) ;  /* 0x000000000f087348 */ /* 0x024fea0003c00000 */
[----:B------:R0:W1:Y:S02]  /*18780*/  SHFL.IDX P6, R14, R13, R12, R11 ;  /* 0x0000000c0d0e7389 */ /* 0x00006400000c000b */
[----:B012--5:R-:W-:Y:S01]  /*18790*/  ENDCOLLECTIVE ;  /* 0x000000000000791b */ /* 0x027fe20003800000 */
.L_x_992:
[----:B------:R-:W-:Y:S05]  /*187a0*/  BSYNC B0 ;  /* 0x0000000000007941 */ /* 0x000fea0003800000 */
.L_x_991:
        /* <DEDUP_REMOVED lines=9> */
.L_x_993:
        /* <DEDUP_REMOVED lines=18> */
.L_x_994:
[----:B------:R-:W-:Y:S02]  /*18960*/  IMAD.MOV.U32 R12, RZ, RZ, 0x2 ;  /* 0x00000002ff0c7424 */ /* 0x000fe400078e00ff */
[----:B------:R-:W-:-:S05]  /*18970*/  IMAD.MOV.U32 R3, RZ, RZ, R14 ;  /* 0x000000ffff037224 */ /* 0x000fca00078e000e */
[----:B------:R-:W-:-:S05]  /*18980*/  SEL R5, R3, RZ, P1 ;  /* 0x000000ff03057207 */ /* 0x000fca0000800000 */
[----:B------:R-:W-:-:S04]  /*18990*/  IMAD.IADD R3, R2, 0x1, R5 ;  /* 0x0000000102037824 */ /* 0x000fc800078e0205 */
[----:B------:R-:W-:-:S07]  /*189a0*/  IMAD.MOV.U32 R13, RZ, RZ, R3 ;  /* 0x000000ffff0d7224 */ /* 0x000fce00078e0003 */
[----:B------:R-:W-:Y:S05]  /*189b0*/  WARPSYNC.COLLECTIVE R15, `(.L_x_995) ;  /* 0x000000000f087348 */ /* 0x000fea0003c00000 */
[----:B------:R0:W1:Y:S02]  /*189c0*/  SHFL.UP P6, R14, R13, R12, R11 ;  /* 0x0400000c0d0e7389 */ /* 0x00006400000c000b */
[----:B01----:R-:W-:Y:S01]  /*189d0*/  ENDCOLLECTIVE ;  /* 0x000000000000791b */ /* 0x003fe20003800000 */
.L_x_995:
        /* <DEDUP_REMOVED lines=8> */
.L_x_996:
        /* <DEDUP_REMOVED lines=8> */
.L_x_997:
        /* <DEDUP_REMOVED lines=8> */
.L_x_998:
[----:B------:R-:W-:Y:S02]  /*18b60*/  IMAD.MOV.U32 R12, RZ, RZ, 0x1f ;  /* 0x0000001fff0c7424 */ /* 0x000fe400078e00ff */
[----:B------:R-:W-:Y:S02]  /*18b70*/  IMAD.MOV.U32 R11, RZ, RZ, 0x1f ;  /* 0x0000001fff0b7424 */ /* 0x000fe400078e00ff */
[----:B------:R-:W-:-:S05]  /*18b80*/  IMAD.MOV.U32 R5, RZ, RZ, R14 ;  /* 0x000000ffff057224 */ /* 0x000fca00078e000e */
[----:B------:R-:W-:-:S05]  /*18b90*/  SEL R5, R5, RZ, P5 ;  /* 0x000000ff05057207 */ /* 0x000fca0002800000 */
[----:B------:R-:W-:-:S04]  /*18ba0*/  IMAD.IADD R3, R3, 0x1, R5 ;  /* 0x0000000103037824 */ /* 0x000fc800078e0205 */
[----:B------:R-:W-:-:S07]  /*18bb0*/  IMAD.MOV.U32 R13, RZ, RZ, R3 ;  /* 0x000000ffff0d7224 */ /* 0x000fce00078e0003 */
[----:B------:R-:W-:Y:S05]  /*18bc0*/  WARPSYNC.COLLECTIVE R15, `(.L_x_999) ;  /* 0x000000000f087348 */ /* 0x000fea0003c00000 */
[----:B------:R0:W1:Y:S02]  /*18bd0*/  SHFL.IDX P6, R14, R13, R12, R11 ;  /* 0x0000000c0d0e7389 */ /* 0x00006400000c000b */
[----:B01----:R-:W-:Y:S01]  /*18be0*/  ENDCOLLECTIVE ;  /* 0x000000000000791b */ /* 0x003fe20003800000 */
.L_x_999:
[----:B------:R-:W-:Y:S01]  /*18bf0*/  IMAD.MOV.U32 R6, RZ, RZ, R14 ;  /* 0x000000ffff067224 */ /* 0x000fe200078e000e */
[----:B------:R-:W-:Y:S06]  /*18c00*/  BRA `(.L_x_1000) ;  /* 0xffffffd000d07947 */ /* 0x000fec000383ffff */
.L_x_896:
[----:B------:R-:W-:Y:S01]  /*18c10*/  BSSY B0, `(.L_x_1001) ;  /* 0x0000008000007945 */ /* 0x000fe20003800000 */
[----:B-----5:R-:W-:Y:S02]  /*18c20*/  IMAD.MOV.U32 R13, RZ, RZ, R2 ;  /* 0x000000ffff0d7224 */ /* 0x020fe400078e0002 */
[----:B------:R-:W-:Y:S02]  /*18c30*/  IMAD.MOV.U32 R12, RZ, RZ, 0x1 ;  /* 0x00000001ff0c7424 */ /* 0x000fe400078e00ff */
[----:B------:R-:W-:Y:S02]  /*18c40*/  IMAD.MOV.U32 R11, RZ, RZ, RZ ;  /* 0x000000ffff0b7224 */ /* 0x000fe400078e00ff */
[----:B------:R-:W-:-:S07]  /*18c50*/  IMAD.MOV.U32 R15, RZ, RZ, -0x1 ;  /* 0xffffffffff0f7424 */ /* 0x000fce00078e00ff */
[----:B0-----:R-:W-:Y:S05]  /*18c60*/  WARPSYNC.COLLECTIVE R15, `(.L_x_1002) ;  /* 0x000000000f087348 */ /* 0x001fea0003c00000 */
[----:B------:R1:W2:Y:S02]  /*18c70*/  SHFL.UP P6, R14, R13, R12, R11 ;  /* 0x0400000c0d0e7389 */ /* 0x0002a400000c000b */
[----:B012---:R-:W-:Y:S01]  /*18c80*/  ENDCOLLECTIVE ;  /* 0x000000000000791b */ /* 0x007fe20003800000 */
.L_x_1002:
[----:B------:R-:W-:Y:S05]  /*18c90*/  BSYNC B0 ;  /* 0x0000000000007941 */ /* 0x000fea0003800000 */
.L_x_1001:
        /* <DEDUP_REMOVED lines=9> */
.L_x_1003:
        /* <DEDUP_REMOVED lines=8> */
.L_x_1004:
        /* <DEDUP_REMOVED lines=8> */
.L_x_1005:
        /* <DEDUP_REMOVED lines=8> */
.L_x_1006:
        /* <DEDUP_REMOVED lines=9> */
.L_x_1007:
[----:B------:R-:W-:Y:S01]  /*18f40*/  IMAD.MOV.U32 R6, RZ, RZ, R14 ;  /* 0x000000ffff067224 */ /* 0x000fe200078e000e */
[----:B------:R-:W-:Y:S06]  /*18f50*/  BRA `(.L_x_1008) ;  /* 0xffffffd000987947 */ /* 0x000fec000383ffff */
.L_x_898:
[----:B------:R-:W-:Y:S01]  /*18f60*/  BSSY B0, `(.L_x_1009) ;  /* 0x0000006000007945 */ /* 0x000fe20003800000 */
[----:B------:R-:W-:Y:S01]  /*18f70*/  PLOP3.LUT P6, PT, P6, PT, PT, 0x8, 0x0 ;  /* 0x000000000000781c */ /* 0x000fe200037ce170 */
[----:B------:R-:W-:-:S12]  /*18f80*/  IMAD.MOV.U32 R15, RZ, RZ, -0x1 ;  /* 0xffffffffff0f7424 */ /* 0x000fd800078e00ff */
[----:B0----5:R-:W-:Y:S05]  /*18f90*/  WARPSYNC.COLLECTIVE R15, `(.L_x_1010) ;  /* 0x000000000f087348 */ /* 0x021fea0003c00000 */
[----:B------:R-:W-:Y:S01]  /*18fa0*/  VOTE.ANY R14, PT, P6 ;  /* 0x00000000000e7806 */ /* 0x000fe200030e0100 */
[----:B0----5:R-:W-:Y:S06]  /*18fb0*/  ENDCOLLECTIVE ;  /* 0x000000000000791b */ /* 0x021fec0003800000 */
.L_x_1010:
[----:B------:R-:W-:Y:S05]  /*18fc0*/  BSYNC B0 ;  /* 0x0000000000007941 */ /* 0x000fea0003800000 */
.L_x_1009:
        /* <DEDUP_REMOVED lines=9> */
.L_x_1011:
[----:B------:R-:W-:Y:S01]  /*19060*/  IMAD.MOV.U32 R17, RZ, RZ, R14 ;  /* 0x000000ffff117224 */ /* 0x000fe200078e000e */
[----:B------:R-:W-:Y:S06]  /*19070*/  BRA `(.L_x_1012) ;  /* 0xffffffd000887947 */ /* 0x000fec000383ffff */
.L_x_900:
[----:B------:R-:W-:Y:S01]  /*19080*/  BSSY B0, `(.L_x_1013) ;  /* 0x0000007000007945 */ /* 0x000fe20003800000 */
[----:B------:R-:W-:Y:S02]  /*19090*/  IMAD.MOV.U32 R13, RZ, RZ, R3 ;  /* 0x000000ffff0d7224 */ /* 0x000fe400078e0003 */
[----:B------:R-:W-:Y:S02]  /*190a0*/  IMAD.MOV.U32 R11, RZ, RZ, 0x1f ;  /* 0x0000001fff0b7424 */ /* 0x000fe400078e00ff */
[----:B------:R-:W-:-:S07]  /*190b0*/  IMAD.MOV.U32 R15, RZ, RZ, -0x1 ;  /* 0xffffffffff0f7424 */ /* 0x000fce00078e00ff */
[----:B0-2--5:R-:W-:Y:S05]  /*190c0*/  WARPSYNC.COLLECTIVE R15, `(.L_x_1014) ;  /* 0x000000000f087348 */ /* 0x025fea0003c00000 */
[----:B------:R1:W3:Y:S02]  /*190d0*/  SHFL.IDX P6, R14, R13, R12, R11 ;  /* 0x0000000c0d0e7389 */ /* 0x0002e400000c000b */
[----:B0123-5:R-:W-:Y:S01]  /*190e0*/  ENDCOLLECTIVE ;  /* 0x000000000000791b */ /* 0x02ffe20003800000 */
.L_x_1014:
[----:B------:R-:W-:Y:S05]  /*190f0*/  BSYNC B0 ;  /* 0x0000000000007941 */ /* 0x000fea0003800000 */
.L_x_1013:
[----:B------:R-:W-:Y:S01]  /*19100*/  IMAD.MOV.U32 R2, RZ, RZ, R14 ;  /* 0x000000ffff027224 */ /* 0x000fe200078e000e */
[----:B------:R-:W-:Y:S06]  /*19110*/  BRA `(.L_x_899) ;  /* 0xffffffd0007c7947 */ /* 0x000fec000383ffff */
.L_x_904:
[----:B0-----:R0:W2:Y:S02]  /*19120*/  SYNCS.PHASECHK.TRANS64.TRYWAIT P0, [R0+URZ+0x22820], R3 ;  /* 0x02282003000075a7 */ /* 0x0010a4000800017f */
[----:B--2---:R-:W-:Y:S05]  /*19130*/  @!P0 NANOSLEEP.SYNCS 0x989680 ;  /* 0x009896800000895d */ /* 0x004fea0003900000 */
[----:B------:R-:W2:Y:S02]  /*19140*/  @!P0 SYNCS.PHASECHK.TRANS64 P0, [R0+URZ+0x22820], R3 ;  /* 0x02282003000085a7 */ /* 0x000ea4000800007f */
[----:B--2---:R-:W-:Y:S05]  /*19150*/  @!P0 BRA `(.L_x_904) ;  /* 0xfffffffc00f08947 */ /* 0x004fea000383ffff */
[----:B------:R-:W-:Y:S05]  /*19160*/  BRA `(.L_x_1015) ;  /* 0xffffffd400707947 */ /* 0x000fea000383ffff */
.L_x_905:
        /* <DEDUP_REMOVED lines=8> */
[----:B01---5:R-:W-:Y:S05]  /*191f0*/  WARPSYNC.COLLECTIVE R15, `(.L_x_1017) ;  /* 0x000000000f087348 */ /* 0x023fea0003c00000 */
[----:B------:R2:W3:Y:S02]  /*19200*/  SHFL.IDX P6, R14, R13, R12, R11 ;  /* 0x0000000c0d0e7389 */ /* 0x0004e400000c000b */
[----:B0123-5:R-:W-:Y:S01]  /*19210*/  ENDCOLLECTIVE ;  /* 0x000000000000791b */ /* 0x02ffe20003800000 */
.L_x_1017:
[----:B------:R-:W-:Y:S05]  /*19220*/  BSYNC B0 ;  /* 0x0000000000007941 */ /* 0x000fea0003800000 */
.L_x_1016:
[----:B------:R-:W-:Y:S05]  /*19230*/  BRA `(.L_x_1018) ;  /* 0xffffffd400587947 */ /* 0x000fea000383ffff */
.L_x_906:
[----:B------:R-:W-:Y:S01]  /*19240*/  BSSY B0, `(.L_x_1019) ;  /* 0x0000006000007945 */ /* 0x000fe20003800000 */
[----:B------:R-:W-:-:S07]  /*19250*/  IMAD.MOV.U32 R15, RZ, RZ, -0x1 ;  /* 0xffffffffff0f7424 */ /* 0x000fce00078e00ff */
[----:B012--5:R-:W-:Y:S05]  /*19260*/  WARPSYNC.COLLECTIVE R15, `(.L_x_1020) ;  /* 0x000000000f0c7348 */ /* 0x027fea0003c00000 */
[----:B------:R-:W-:Y:S02]  /*19270*/  ELECT P6, UR62, PT ;  /* 0x00000000003e782f */ /* 0x000fe400038c0000 */
[----:B------:R-:W-:Y:S01]  /*19280*/  MOV R14, UR62 ;  /* 0x0000003e000e7c02 */ /* 0x000fe20008000f00 */
[----:B012--5:R-:W-:Y:S10]  /*19290*/  ENDCOLLECTIVE ;  /* 0x000000000000791b */ /* 0x027ff40003800000 */
.L_x_1020:
[----:B------:R-:W-:Y:S05]  /*192a0*/  BSYNC B0 ;  /* 0x0000000000007941 */ /* 0x000fea0003800000 */
.L_x_1019:
[----:B------:R-:W-:Y:S05]  /*192b0*/  BRA `(.L_x_1021) ;  /* 0xffffffd4004c7947 */ /* 0x000fea000383ffff */
.L_x_908:
[----:B0-----:R0:W1:Y:S02]  /*192c0*/  SYNCS.PHASECHK.TRANS64.TRYWAIT P0, [R6+URZ], R5 ;  /* 0x00000005060075a7 */ /* 0x001064000800017f */
[----:B-1----:R-:W-:Y:S05]  /*192d0*/  @!P0 NANOSLEEP.SYNCS 0x989680 ;  /* 0x009896800000895d */ /* 0x002fea0003900000 */
[----:B------:R-:W1:Y:S02]  /*192e0*/  @!P0 SYNCS.PHASECHK.TRANS64 P0, [R6+URZ], R5 ;  /* 0x00000005060085a7 */ /* 0x000e64000800007f */
[----:B-1----:R-:W-:Y:S05]  /*192f0*/  @!P0 BRA `(.L_x_908) ;  /* 0xfffffffc00f08947 */ /* 0x002fea000383ffff */
[----:B------:R-:W-:Y:S05]  /*19300*/  BRA `(.L_x_1022) ;  /* 0xffffffd400887947 */ /* 0x000fea000383ffff */
.L_x_909:
[----:B-1----:R1:W2:Y:S02]  /*19310*/  SYNCS.PHASECHK.TRANS64.TRYWAIT P0, [R7+URZ], R2 ;  /* 0x00000002070075a7 */ /* 0x0022a4000800017f */
[----:B--2---:R-:W-:Y:S05]  /*19320*/  @!P0 NANOSLEEP.SYNCS 0x989680 ;  /* 0x009896800000895d */ /* 0x004fea0003900000 */
[----:B------:R-:W2:Y:S02]  /*19330*/  @!P0 SYNCS.PHASECHK.TRANS64 P0, [R7+URZ], R2 ;  /* 0x00000002070085a7 */ /* 0x000ea4000800007f */
[----:B--2---:R-:W-:Y:S05]  /*19340*/  @!P0 BRA `(.L_x_909) ;  /* 0xfffffffc00f08947 */ /* 0x004fea000383ffff */
[----:B------:R-:W-:Y:S05]  /*19350*/  BRA `(.L_x_1023) ;  /* 0xffffffd4007c7947 */ /* 0x000fea000383ffff */
.L_x_911:
[----:B--2---:R2:W3:Y:S02]  /*19360*/  SYNCS.PHASECHK.TRANS64.TRYWAIT P0, [R4+URZ], R5 ;  /* 0x00000005040075a7 */ /* 0x0044e4000800017f */
[----:B---3--:R-:W-:Y:S05]  /*19370*/  @!P0 NANOSLEEP.SYNCS 0x989680 ;  /* 0x009896800000895d */ /* 0x008fea0003900000 */
[----:B------:R-:W3:Y:S02]  /*19380*/  @!P0 SYNCS.PHASECHK.TRANS64 P0, [R4+URZ], R5 ;  /* 0x00000005040085a7 */ /* 0x000ee4000800007f */
[----:B---3--:R-:W-:Y:S05]  /*19390*/  @!P0 BRA `(.L_x_911) ;  /* 0xfffffffc00f08947 */ /* 0x008fea000383ffff */
[----:B------:R-:W-:Y:S05]  /*193a0*/  BRA `(.L_x_1024) ;  /* 0xffffffd400847947 */ /* 0x000fea000383ffff */
.L_x_1025:
        /* <DEDUP_REMOVED lines=13> */
.L_x_6037:


//--------------------- .text._ZN7cutlass13device_kernelIN5flash11enable_sm90INS1_16FlashAttnFwdSm90INS1_25CollectiveMainloopFwdSm90ILi2EN4cute5tupleIJNS5_1CILi1EEES8_S8_EEENS6_IJNS7_ILi128EEENS7_ILi96EEENS7_ILi64EEEEEELi256ENS_10bfloat16_tEfNS_4arch4Sm90ELb0ELb0ELb0ELb1ELb0ELb0ELb1ELb1ELb0ELb1ELb0ELb0EEENS1_21CollectiveEpilogueFwdINS6_IJSA_NS7_ILi256EEESB_EEES9_SE_SG_Li256ELb1ELb1ELb0ELb0EEENS1_36VarlenDynamicPersistentTileSchedulerILi128ELi96ELi256ELi128ELb0ELb1ELb1ELb0ELb1ELb1EEEEEEEEEvNT_6ParamsE --------------------------
	.section	.text._ZN7cutlass13device_kernelIN5flash11enable_sm90INS1_16FlashAttnFwdSm90INS1_25CollectiveMainloopFwdSm90ILi2EN4cute5tupleIJNS5_1CILi1EEES8_S8_EEENS6_IJNS7_ILi128EEENS7_ILi96EEENS7_ILi64EEEEEELi256ENS_10bfloat16_tEfNS_4arch4Sm90ELb0ELb0ELb0ELb1ELb0ELb0ELb1ELb1ELb0ELb1ELb0ELb0EEENS1_21CollectiveEpilogueFwdINS6_IJSA_NS7_ILi256EEESB_EEES9_SE_SG_Li256ELb1ELb1ELb0ELb0EEENS1_36VarlenDynamicPersistentTileSchedulerILi128ELi96ELi256ELi128ELb0ELb1ELb1ELb0ELb1ELb1EEEEEEEEEvNT_6ParamsE,"ax",@progbits
	.align	128
.text._ZN7cutlass13device_kernelIN5flash11enable_sm90INS1_16FlashAttnFwdSm90INS1_25CollectiveMainloopFwdSm90ILi2EN4cute5tupleIJNS5_1CILi1EEES8_S8_EEENS6_IJNS7_ILi128EEENS7_ILi96EEENS7_ILi64EEEEEELi256ENS_10bfloat16_tEfNS_4arch4Sm90ELb0ELb0ELb0ELb1ELb0ELb0ELb1ELb1ELb0ELb1ELb0ELb0EEENS1_21CollectiveEpilogueFwdINS6_IJSA_NS7_ILi256EEESB_EEES9_SE_SG_Li256ELb1ELb1ELb0ELb0EEENS1_36VarlenDynamicPersistentTileSchedulerILi128ELi96ELi256ELi128ELb0ELb1ELb1ELb0ELb1ELb1EEEEEEEEEvNT_6ParamsE:
        .type           _ZN7cutlass13device_kernelIN5flash11enable_sm90INS1_16FlashAttnFwdSm90INS1_25CollectiveMainloopFwdSm90ILi2EN4cute5tupleIJNS5_1CILi1EEES8_S8_EEENS6_IJNS7_ILi128EEENS7_ILi96EEENS7_ILi64EEEEEELi256ENS_10bfloat16_tEfNS_4arch4Sm90ELb0ELb0ELb0ELb1ELb0ELb0ELb1ELb1ELb0ELb1ELb0ELb0EEENS1_21CollectiveEpilogueFwdINS6_IJSA_NS7_ILi256EEESB_EEES9_SE_SG_Li256ELb1ELb1ELb0ELb0EEENS1_36VarlenDynamicPersistentTileSchedulerILi128ELi96ELi256ELi128ELb0ELb1ELb1ELb0ELb1ELb1EEEEEEEEEvNT_6ParamsE,@function
        .size           _ZN7cutlass13device_kernelIN5flash11enable_sm90INS1_16FlashAttnFwdSm90INS1_25CollectiveMainloopFwdSm90ILi2EN4cute5tupleIJNS5_1CILi1EEES8_S8_EEENS6_IJNS7_ILi128EEENS7_ILi96EEENS7_ILi64EEEEEELi256ENS_10bfloat16_tEfNS_4arch4Sm90ELb0ELb0ELb0ELb1ELb0ELb0ELb1ELb1ELb0ELb1ELb0ELb0EEENS1_21CollectiveEpilogueFwdINS6_IJSA_NS7_ILi256EEESB_EEES9_SE_SG_Li256ELb1ELb1ELb0ELb0EEENS1_36VarlenDynamicPersistentTileSchedulerILi128ELi96ELi256ELi128ELb0ELb1ELb1ELb0ELb1ELb1EEEEEEEEEvNT_6ParamsE,(.L_x_6038 - _ZN7cutlass13device_kernelIN5flash11enable_sm90INS1_16FlashAttnFwdSm90INS1_25CollectiveMainloopFwdSm90ILi2EN4cute5tupleIJNS5_1CILi1EEES8_S8_EEENS6_IJNS7_ILi128EEENS7_ILi96EEENS7_ILi64EEEEEELi256ENS_10bfloat16_tEfNS_4arch4Sm90ELb0ELb0ELb0ELb1ELb0ELb0ELb1ELb1ELb0ELb1ELb0ELb0EEENS1_21CollectiveEpilogueFwdINS6_IJSA_NS7_ILi256EEESB_EEES9_SE_SG_Li256ELb1ELb1ELb0ELb0EEENS1_36VarlenDynamicPersistentTileSchedulerILi128ELi96ELi256ELi128ELb0ELb1ELb1ELb0ELb1ELb1EEEEEEEEEvNT_6ParamsE)
        .other          _ZN7cutlass13device_kernelIN5flash11enable_sm90INS1_16FlashAttnFwdSm90INS1_25CollectiveMainloopFwdSm90ILi2EN4cute5tupleIJNS5_1CILi1EEES8_S8_EEENS6_IJNS7_ILi128EEENS7_ILi96EEENS7_ILi64EEEEEELi256ENS_10bfloat16_tEfNS_4arch4Sm90ELb0ELb0ELb0ELb1ELb0ELb0ELb1ELb1ELb0ELb1ELb0ELb0EEENS1_21CollectiveEpilogueFwdINS6_IJSA_NS7_ILi256EEESB_EEES9_SE_SG_Li256ELb1ELb1ELb0ELb0EEENS1_36VarlenDynamicPersistentTileSchedulerILi128ELi96ELi256ELi128ELb0ELb1ELb1ELb0ELb1ELb1EEEEEEEEEvNT_6ParamsE,@"STO_CUDA_ENTRY STV_DEFAULT"
_ZN7cutlass13device_kernelIN5flash11enable_sm90INS1_16FlashAttnFwdSm90INS1_25CollectiveMainloopFwdSm90ILi2EN4cute5tupleIJNS5_1CILi1EEES8_S8_EEENS6_IJNS7_ILi128EEENS7_ILi96EEENS7_ILi64EEEEEELi256ENS_10bfloat16_tEfNS_4arch4Sm90ELb0ELb0ELb0ELb1ELb0ELb0ELb1ELb1ELb0ELb1ELb0ELb0EEENS1_21CollectiveEpilogueFwdINS6_IJSA_NS7_ILi256EEESB_EEES9_SE_SG_Li256ELb1ELb1ELb0ELb0EEENS1_36VarlenDynamicPersistentTileSchedulerILi128ELi96ELi256ELi128ELb0ELb1ELb1ELb0ELb1ELb1EEEEEEEEEvNT_6ParamsE:
        /* <DEDUP_REMOVED lines=18> */
.L_x_1027:
[----:B------:R-:W-:Y:S05]  /*0120*/  BSYNC B0 ;  /* 0x0000000000007941 */ /* 0x000fea0003800000 */
.L_x_1026:
        /* <DEDUP_REMOVED lines=43> */
.L_x_1028:
        /* <DEDUP_REMOVED lines=22> */
.L_x_1029:
        /* <DEDUP_REMOVED lines=18> */
.L_x_1030:
        /* <DEDUP_REMOVED lines=22> */
.L_x_1031:
        /* <DEDUP_REMOVED lines=22> */
.L_x_1032:
[----:B0-----:R-:W-:Y:S01]  /*0920*/  UMOV UR4, 0x1 ;  /* 0x0000000100047882 */ /* 0x001fe20000000000 */
[----:B------:R-:W-:Y:S01]  /*0930*/  PLOP3.LUT P0, PT, PT, PT, UP0, 0x80, 0x0 ;  /* 0x000000000000781c */ /* 0x000fe20003f0f008 */
[----:B------:R-:W-:Y:S01]  /*0940*/  USEL UR4, UR4, 0x2, !UP0 ;  /* 0x0000000204047887 */ /* 0x000fe2000c000000 */
[----:B------:R-:W-:Y:S01]  /*0950*/  NOP ;  /* 0x0000000000007918 */ /* 0x000fe20000000000 */
[----:B------:R-:W-:-:S04]  /*0960*/  ULDC.64 UR38, c[0x0][0x208] ;  /* 0x0000820000267ab9 */ /* 0x000fc80000000a00 */
[----:B------:R-:W-:-:S05]  /*0970*/  IMAD.U32 R2, RZ, RZ, UR4 ;  /* 0x00000004ff027e24 */ /* 0x000fca000f8e00ff */
[----:B------:R0:W-:Y:S01]  /*0980*/  STL [R1+0x74], R2 ;  /* 0x0000740201007387 */ /* 0x0001e20000100800 */
[----:B-123--:R-:W-:Y:S06]  /*0990*/  BAR.SYNC.DEFER_BLOCKING 0x0 ;  /* 0x0000000000007b1d */ /* 0x00efec0000010000 */
[----:B------:R-:W-:Y:S05]  /*09a0*/  @!P0 BRA `(.L_x_1033) ;  /* 0x0000008c00c08947 */ /* 0x000fea0003800000 */
.L_x_1034:
[----:B------:R-:W-:-:S08]  /*09b0*/  NOP ;  /* 0x0000000000007918 */ /* 0x000fd00000000000 */
[----:B------:R-:W1:Y:S02]  /*09c0*/  USETMAXREG.TRY_ALLOC.CTAPOOL UP0, 0xf0 ;  /* 0x000000f0000079c8 */ /* 0x000e640008000600 */
[----:B-1----:R-:W-:-:S13]  /*09d0*/  PLOP3.LUT P0, PT, PT, PT, UP0, 0x80, 0x0 ;  /* 0x000000000000781c */ /* 0x002fda0003f0f008 */
[----:B------:R-:W-:Y:S05]  /*09e0*/  @!P0 BRA `(.L_x_1034) ;  /* 0xfffffffc00f08947 */ /* 0x000fea000383ffff */
[----:B------:R-:W1:Y:S01]  /*09f0*/  S2R R0, SR_TID.X ;  /* 0x0000000000007919 */ /* 0x000e620000002100 */
[----:B------:R-:W2:Y:S01]  /*0a00*/  S2UR UR5, SR_CgaCtaId ;  /* 0x00000000000579c3 */ /* 0x000ea20000008800 */
[----:B------:R-:W-:-:S07]  /*0a10*/  UMOV UR4, 0x400 ;  /* 0x0000040000047882 */ /* 0x000fce0000000000 */
[----:B------:R-:W-:Y:S06]  /*0a20*/  BAR.ARV 0x8, 0x180 ;  /* 0x0206000000007b1d */ /* 0x000fec0000002000 */
[----:B--2---:R-:W-:Y:S01]  /*0a30*/  ULEA UR4, UR5, UR4, 0x18 ;  /* 0x0000000405047291 */ /* 0x004fe2000f8ec03f */
[----:B-1----:R-:W-:-:S04]  /*0a40*/  SHF.R.U32.HI R0, RZ, 0x7, R0 ;  /* 0x00000007ff007819 */ /* 0x002fc80000011600 */
[----:B------:R-:W-:-:S13]  /*0a50*/  ISETP.NE.AND P0, PT, R0, 0x1, PT ;  /* 0x000000010000780c */ /* 0x000fda0003f05270 */
[----:B------:R-:W-:Y:S08]  /*0a60*/  @!P0 BAR.ARV 0x9, 0x100 ;  /* 0x0244000000008b1d */ /* 0x000ff00000002000 */
[----:B------:R-:W-:Y:S06]  /*0a70*/  BAR.SYNC.DEFER_BLOCKING 0x5, 0x180 ;  /* 0x0146000000007b1d */ /* 0x000fec0000010000 */
[----:B------:R-:W1:Y:S01]  /*0a80*/  LDS.128 R12, [UR4+0x324d0] ;  /* 0x0324d004ff0c7984 */ /* 0x000e620008000c00 */
[----:B------:R-:W-:Y:S01]  /*0a90*/  ULDC UR4, c[0x0][0xd3c] ;  /* 0x00034f0000047ab9 */ /* 0x000fe20000000800 */
[----:B------:R-:W-:Y:S06]  /*0aa0*/  BAR.ARV 0x4, 0x180 ;  /* 0x0106000000007b1d */ /* 0x000fec0000002000 */
[----:B-1----:R-:W-:-:S13]  /*0ab0*/  ISETP.GE.AND P0, PT, R15, UR4, PT ;  /* 0x000000040f007c0c */ /* 0x002fda000bf06270 */
[----:B------:R-:W-:Y:S05]  /*0ac0*/  @P0 EXIT ;  /* 0x000000000000094d */ /* 0x000fea0003800000 */
[----:B0-----:R-:W2:Y:S01]  /*0ad0*/  LDL R2, [R1+0x74] ;  /* 0x0000740001027983 */ /* 0x001ea20000100800 */
[----:B------:R-:W-:Y:S01]  /*0ae0*/  R2UR UR5, R13 ;  /* 0x000000000d0572ca */ /* 0x000fe200000e0000 */
[----:B------:R-:W-:Y:S01]  /*0af0*/  UMOV UR37, URZ ;  /* 0x0000003f00257c82 */ /* 0x000fe20008000000 */
[----:B------:R-:W-:Y:S01]  /*0b00*/  R2UR UR6, R14 ;  /* 0x000000000e0672ca */ /* 0x000fe200000e0000 */
[----:B------:R-:W0:Y:S01]  /*0b10*/  S2R R0, SR_TID.X ;  /* 0x0000000000007919 */ /* 0x000e220000002100 */
[----:B------:R-:W-:Y:S01]  /*0b20*/  UMOV UR36, URZ ;  /* 0x0000003f00247c82 */ /* 0x000fe20008000000 */
[----:B0-----:R-:W-:-:S05]  /*0b30*/  VIADD R231, R0, 0xffffff80 ;  /* 0xffffff8000e77836 */ /* 0x001fca0000000000 */
[----:B------:R-:W-:-:S04]  /*0b40*/  SHF.R.S32.HI R0, RZ, 0x1f, R231 ;  /* 0x0000001fff007819 */ /* 0x000fc800000114e7 */
[CC--:B------:R-:W-:Y:S02]  /*0b50*/  LEA.HI R3, R0.reuse, R231.reuse, RZ, 0x4 ;  /* 0x000000e700037211 */ /* 0x0c0fe400078f20ff */
[CC--:B------:R-:W-:Y:S02]  /*0b60*/  LEA.HI R4, R0.reuse, R231.reuse, RZ, 0x5 ;  /* 0x000000e700047211 */ /* 0x0c0fe400078f28ff */
[----:B------:R-:W-:Y:S02]  /*0b70*/  SHF.R.S32.HI R6, RZ, 0x4, R3 ;  /* 0x00000004ff067819 */ /* 0x000fe40000011403 */
[----:B------:R-:W-:Y:S01]  /*0b80*/  LEA.HI R11, R0, R231, RZ, 0x2 ;  /* 0x000000e7000b7211 */ /* 0x000fe200078f10ff */
[----:B------:R-:W-:Y:S01]  /*0b90*/  IMAD.SHL.U32 R5, R4, 0x20, RZ ;  /* 0x0000002004057824 */ /* 0x000fe200078e00ff */
[C---:B------:R-:W-:Y:S02]  /*0ba0*/  LOP3.LUT R4, R3.reuse, 0x3fffff0, RZ, 0xc0, !PT ;  /* 0x03fffff003047812 */ /* 0x040fe400078ec0ff */
[----:B------:R-:W-:-:S02]  /*0bb0*/  LEA.HI R3, R3, R6, RZ, 0x1 ;  /* 0x0000000603037211 */ /* 0x000fc400078f08ff */
[----:B------:R-:W-:Y:S01]  /*0bc0*/  LOP3.LUT R5, R5, 0xfffffc00, RZ, 0xc0, !PT ;  /* 0xfffffc0005057812 */ /* 0x000fe200078ec0ff */
[----:B------:R-:W-:Y:S01]  /*0bd0*/  IMAD.IADD R4, R231, 0x1, -R4 ;  /* 0x00000001e7047824 */ /* 0x000fe200078e0a04 */
[----:B------:R-:W-:-:S03]  /*0be0*/  LOP3.LUT R3, R3, 0x1ffffffe, RZ, 0xc0, !PT ;  /* 0x1ffffffe03037812 */ /* 0x000fc600078ec0ff */
[----:B------:R-:W-:Y:S02]  /*0bf0*/  IMAD R4, R4, 0x40, R5 ;  /* 0x0000004004047824 */ /* 0x000fe400078e0205 */
[----:B------:R-:W-:Y:S01]  /*0c00*/  IMAD.IADD R3, R6, 0x1, -R3 ;  /* 0x0000000106037824 */ /* 0x000fe200078e0a03 */
[----:B------:R-:W-:-:S03]  /*0c10*/  LOP3.LUT R6, R11, 0xfffffffc, RZ, 0xc0, !PT ;  /* 0xfffffffc0b067812 */ /* 0x000fc600078ec0ff */
[----:B------:R-:W-:Y:S02]  /*0c20*/  IMAD R225, R3, 0x8, R4 ;  /* 0x0000000803e17824 */ /* 0x000fe400078e0204 */
[----:B------:R-:W-:Y:S01]  /*0c30*/  IMAD.IADD R5, R231, 0x1, -R6 ;  /* 0x00000001e7057824 */ /* 0x000fe200078e0a06 */
[----:B--2---:R-:W-:Y:S02]  /*0c40*/  R2UR UR4, R2 ;  /* 0x00000000020472ca */ /* 0x004fe400000e0000 */
[CC--:B------:R-:W-:Y:S02]  /*0c50*/  LEA.HI R2, R0.reuse, R231.reuse, RZ, 0x7 ;  /* 0x000000e700027211 */ /* 0x0c0fe400078f38ff */
[----:B------:R-:W-:Y:S02]  /*0c60*/  LEA.HI R0, R0, R231, RZ, 0x3 ;  /* 0x000000e700007211 */ /* 0x000fe400078f18ff */
[----:B------:R-:W-:Y:S02]  /*0c70*/  LOP3.LUT R220, R2, 0xffffff80, RZ, 0xc0, !PT ;  /* 0xffffff8002dc7812 */ /* 0x000fe400078ec0ff */
[----:B------:R-:W-:-:S02]  /*0c80*/  SHF.R.S32.HI R221, RZ, 0x7, R2 ;  /* 0x00000007ffdd7819 */ /* 0x000fc40000011402 */
[----:B------:R-:W-:Y:S01]  /*0c90*/  SHF.R.S32.HI R204, RZ, 0x3, R0 ;  /* 0x00000003ffcc7819 */ /* 0x000fe20000011400 */
[----:B------:R-:W-:Y:S01]  /*0ca0*/  IMAD.IADD R220, R231, 0x1, -R220 ;  /* 0x00000001e7dc7824 */ /* 0x000fe200078e0adc */
[----:B------:R-:W-:Y:S01]  /*0cb0*/  LEA.HI R2, R2, R221, RZ, 0x1 ;  /* 0x000000dd02027211 */ /* 0x000fe200078f08ff */
[----:B------:R-:W-:-:S03]  /*0cc0*/  ULOP3.LUT UR4, UR4, 0x1, URZ, 0xfc, !UPT ;  /* 0x0000000104047892 */ /* 0x000fc6000f8efc3f */
[----:B------:R-:W-:Y:S02]  /*0cd0*/  SHF.R.S32.HI R7, RZ, 0x1f, R220 ;  /* 0x0000001fff077819 */ /* 0x000fe400000114dc */
[----:B------:R-:W-:Y:S01]  /*0ce0*/  LOP3.LUT R6, R2, 0x3fffffe, RZ, 0xc0, !PT ;  /* 0x03fffffe02067812 */ /* 0x000fe200078ec0ff */
[----:B------:R-:W-:Y:S01]  /*0cf0*/  IMAD.U32 R226, RZ, RZ, UR4 ;  /* 0x00000004ffe27e24 */ /* 0x000fe2000f8e00ff */
[CC--:B------:R-:W-:Y:S01]  /*0d00*/  LEA.HI R8, R7.reuse, R220.reuse, RZ, 0x2 ;  /* 0x000000dc07087211 */ /* 0x0c0fe200078f10ff */
[----:B------:R-:W-:Y:S01]  /*0d10*/  UMOV UR4, URZ ;  /* 0x0000003f00047c82 */ /* 0x000fe20008000000 */
[----:B------:R-:W-:Y:S01]  /*0d20*/  LEA.HI R7, R7, R220, RZ, 0x5 ;  /* 0x000000dc07077211 */ /* 0x000fe200078f28ff */
[----:B------:R-:W-:Y:S01]  /*0d30*/  IMAD.IADD R6, R221, 0x1, -R6 ;  /* 0x00000001dd067824 */ /* 0x000fe200078e0a06 */
[--C-:B------:R-:W-:Y:S01]  /*0d40*/  SHF.R.S32.HI R9, RZ, 0x2, R8.reuse ;  /* 0x00000002ff097819 */ /* 0x100fe20000011408 */
[----:B------:R-:W-:Y:S01]  /*0d50*/  IMAD.U32 R219, RZ, RZ, UR4 ;  /* 0x00000004ffdb7e24 */ /* 0x000fe2000f8e00ff */
[----:B------:R-:W-:-:S02]  /*0d60*/  SHF.R.S32.HI R10, RZ, 0x1f, R8 ;  /* 0x0000001fff0a7819 */ /* 0x000fc40000011408 */
[----:B------:R-:W-:Y:S02]  /*0d70*/  LOP3.LUT R2, R0, 0xfffffff8, RZ, 0xc0, !PT ;  /* 0xfffffff800027812 */ /* 0x000fe400078ec0ff */
[----:B------:R-:W-:Y:S02]  /*0d80*/  LEA.HI R10, R10, R9, RZ, 0x3 ;  /* 0x000000090a0a7211 */ /* 0x000fe400078f18ff */
[----:B------:R-:W-:Y:S01]  /*0d90*/  SHF.R.S32.HI R7, RZ, 0x5, R7 ;  /* 0x00000005ff077819 */ /* 0x000fe20000011407 */
[----:B------:R-:W-:Y:S01]  /*0da0*/  IMAD.IADD R201, R231, 0x1, -R2 ;  /* 0x00000001e7c97824 */ /* 0x000fe200078e0a02 */
[----:B------:R-:W-:Y:S02]  /*0db0*/  LOP3.LUT R10, R10, 0xfffffff8, RZ, 0xc0, !PT ;  /* 0xfffffff80a0a7812 */ /* 0x000fe400078ec0ff */
[----:B------:R-:W-:Y:S01]  /*0dc0*/  LOP3.LUT R223, R8, 0x7ffffffc, RZ, 0xc0, !PT ;  /* 0x7ffffffc08df7812 */ /* 0x000fe200078ec0ff */
[----:B------:R-:W-:Y:S02]  /*0dd0*/  IMAD.SHL.U32 R2, R201, 0x8, RZ ;  /* 0x00000008c9027824 */ /* 0x000fe400078e00ff */
[----:B------:R-:W-:Y:S01]  /*0de0*/  IMAD.IADD R10, R9, 0x1, -R10 ;  /* 0x00000001090a7824 */ /* 0x000fe200078e0a0a */
[----:B------:R-:W-:Y:S01]  /*0df0*/  LEA.HI R9, R5, R5, RZ, 0x1 ;  /* 0x0000000505097211 */ /* 0x000fe200078f08ff */
[C---:B------:R-:W-:Y:S01]  /*0e00*/  VIADD R23, R2.reuse, 0x40 ;  /* 0x0000004002177836 */ /* 0x040fe20000000000 */
[----:B------:R-:W-:Y:S01]  /*0e10*/  SHF.R.S32.HI R230, RZ, 0x1f, R2 ;  /* 0x0000001fffe67819 */ /* 0x000fe20000011402 */
[----:B------:R-:W-:Y:S01]  /*0e20*/  IMAD R7, R7, 0x10, R10 ;  /* 0x0000001007077824 */ /* 0x000fe200078e020a */
[----:B------:R-:W-:Y:S01]  /*0e30*/  LOP3.LUT R10, R9, 0x1ffffffe, RZ, 0xc0, !PT ;  /* 0x1ffffffe090a7812 */ /* 0x000fe200078ec0ff */
[C---:B------:R-:W-:Y:S01]  /*0e40*/  VIADD R22, R2.reuse, 0x80 ;  /* 0x0000008002167836 */ /* 0x040fe20000000000 */
[----:B------:R-:W-:Y:S01]  /*0e50*/  SHF.R.S32.HI R229, RZ, 0x1f, R23 ;  /* 0x0000001fffe57819 */ /* 0x000fe20000011417 */
[----:B------:R-:W-:-:S02]  /*0e60*/  VIADD R200, R2, 0xc0 ;  /* 0x000000c002c87836 */ /* 0x000fc40000000000 */
[----:B------:R-:W-:Y:S01]  /*0e70*/  IMAD.IADD R5, R5, 0x1, -R10 ;  /* 0x0000000105057824 */ /* 0x000fe200078e0a0a */
[----:B------:R-:W-:Y:S01]  /*0e80*/  SHF.R.S32.HI R228, RZ, 0x1f, R22 ;  /* 0x0000001fffe47819 */ /* 0x000fe20000011416 */
[----:B------:R-:W-:Y:S01]  /*0e90*/  IMAD R222, R6, 0x40, R7 ;  /* 0x0000004006de7824 */ /* 0x000fe200078e0207 */
[----:B------:R-:W-:Y:S01]  /*0ea0*/  SHF.R.S32.HI R227, RZ, 0x1f, R200 ;  /* 0x0000001fffe37819 */ /* 0x000fe200000114c8 */
[----:B------:R-:W-:Y:S02]  /*0eb0*/  IMAD.MOV.U32 R7, RZ, RZ, R15 ;  /* 0x000000ffff077224 */ /* 0x000fe400078e000f */
[----:B------:R-:W-:Y:S02]  /*0ec0*/  IMAD.IADD R223, R220, 0x1, -R223 ;  /* 0x00000001dcdf7824 */ /* 0x000fe400078e0adf */
[----:B------:R-:W-:-:S07]  /*0ed0*/  IMAD R224, R5, 0x8, R222 ;  /* 0x0000000805e07824 */ /* 0x000fce00078e02de */
.L_x_1077:
[----:B0-23--:R-:W0:Y:S01]  /*0ee0*/  LDC.64 R4, c[0x0][0xd88] ;  /* 0x00036200ff047b82 */ /* 0x00de220000000a00 */
[----:B------:R-:W-:Y:S01]  /*0ef0*/  ULDC.64 UR8, c[0x0][0xb20] ;  /* 0x0002c80000087ab9 */ /* 0x000fe20000000a00 */
[----:B------:R-:W-:Y:S01]  /*0f00*/  ULDC.64 UR10, c[0x0][0x418] ;  /* 0x00010600000a7ab9 */ /* 0x000fe20000000a00 */
[----:B------:R-:W-:Y:S01]  /*0f10*/  IMAD.MOV.U32 R3, RZ, RZ, RZ ;  /* 0x000000ffff037224 */ /* 0x000fe200078e00ff */
[----:B------:R-:W-:Y:S01]  /*0f20*/  ULDC UR4, c[0x0][0x424] ;  /* 0x0001090000047ab9 */ /* 0x000fe20000000800 */
[----:B------:R-:W-:Y:S01]  /*0f30*/  ULDC UR7, c[0x0][0x2f0] ;  /* 0x0000bc0000077ab9 */ /* 0x000fe20000000800 */
[----:B0-----:R-:W-:-:S06]  /*0f40*/  IMAD.WIDE R4, R7, 0x4, R4 ;  /* 0x0000000407047825 */ /* 0x001fcc00078e0204 */
[----:B------:R-:W2:Y:S01]  /*0f50*/  LDG.E R4, desc[UR38][R4.64] ;  /* 0x0000002604047981 */ /* 0x000ea2000c1e1900 */
[----:B------:R-:W-:-:S04]  /*0f60*/  UISETP.NE.U32.AND UP0, UPT, UR8, URZ, UPT ;  /* 0x0000003f0800728c */ /* 0x000fc8000bf05070 */
[----:B------:R-:W-:-:S06]  /*0f70*/  UISETP.NE.AND.EX UP0, UPT, UR9, URZ, UPT, UP0 ;  /* 0x0000003f0900728c */ /* 0x000fcc000bf05300 */
[----:B------:R-:W-:Y:S02]  /*0f80*/  PLOP3.LUT P0, PT, PT, PT, UP0, 0x80, 0x0 ;  /* 0x000000000000781c */ /* 0x000fe40003f0f008 */
[----:B--2---:R-:W-:-:S13]  /*0f90*/  R2UR UR61, R4 ;  /* 0x00000000043d72ca */ /* 0x004fda00000e0000 */
[----:B------:R-:W-:Y:S02]  /*0fa0*/  USHF.R.S32.HI UR12, URZ, 0x1f, UR61 ;  /* 0x0000001f3f0c7899 */ /* 0x000fe4000801143d */
[----:B------:R-:W-:-:S04]  /*0fb0*/  @UP0 ULEA UR8, UP1, UR61, UR8, 0x2 ;  /* 0x000000083d080291 */ /* 0x000fc8000f82103f */
[----:B------:R-:W-:Y:S02]  /*0fc0*/  @UP0 ULEA.HI.X UR9, UR61, UR9, UR12, 0x2, UP1 ;  /* 0x000000093d090291 */ /* 0x000fe400088f140c */
[----:B------:R-:W-:Y:S02]  /*0fd0*/  IMAD.U32 R218, RZ, RZ, UR12 ;  /* 0x0000000cffda7e24 */ /* 0x000fe4000f8e00ff */
[----:B------:R-:W-:Y:S02]  /*0fe0*/  IMAD.U32 R6, RZ, RZ, UR8 ;  /* 0x00000008ff067e24 */ /* 0x000fe4000f8e00ff */
[----:B------:R-:W-:Y:S01]  /*0ff0*/  IMAD.U32 R7, RZ, RZ, UR9 ;  /* 0x00000009ff077e24 */ /* 0x000fe2000f8e00ff */
[----:B------:R-:W-:Y:S02]  /*1000*/  ULDC.64 UR8, c[0x0][0xb18] ;  /* 0x0002c60000087ab9 */ /* 0x000fe40000000a00 */
[----:B------:R-:W-:Y:S02]  /*1010*/  UISETP.NE.U32.AND UP1, UPT, UR8, URZ, UPT ;  /* 0x0000003f0800728c */ /* 0x000fe4000bf25070 */
[----:B------:R-:W-:Y:S01]  /*1020*/  UISETP.NE.U32.AND UP0, UPT, UR10, URZ, UPT ;  /* 0x0000003f0a00728c */ /* 0x000fe2000bf05070 */
[----:B------:R0:W5:Y:S01]  /*1030*/  @P0 LDG.E R3, desc[UR38][R6.64] ;  /* 0x0000002606030981 */ /* 0x000162000c1e1900 */
[----:B------:R-:W-:-:S02]  /*1040*/  UISETP.NE.AND.EX UP1, UPT, UR9, URZ, UPT, UP1 ;  /* 0x0000003f0900728c */ /* 0x000fc4000bf25310 */
[----:B------:R-:W-:-:S04]  /*1050*/  UISETP.NE.AND.EX UP0, UPT, UR11, URZ, UPT, UP0 ;  /* 0x0000003f0b00728c */ /* 0x000fc8000bf05300 */
[----:B------:R-:W-:Y:S01]  /*1060*/  USEL UR4, UR4, 0x1, UP0 ;  /* 0x0000000104047887 */ /* 0x000fe20008000000 */
[----:B------:R-:W-:-:S03]  /*1070*/  PLOP3.LUT P0, PT, PT, PT, UP1, 0x80, 0x0 ;  /* 0x000000000000781c */ /* 0x000fc60003f0f018 */
[----:B------:R-:W-:Y:S02]  /*1080*/  UIMAD UR4, UR4, UR7, URZ ;  /* 0x00000007040472a4 */ /* 0x000fe4000f8e023f */
[----:B------:R-:W-:-:S04]  /*1090*/  @UP1 ULEA UR8, UP0, UR61, UR8, 0x2 ;  /* 0x000000083d081291 */ /* 0x000fc8000f80103f */
[----:B------:R-:W-:Y:S01]  /*10a0*/  @UP1 ULEA.HI.X UR9, UR61, UR9, UR12, 0x2, UP0 ;  /* 0x000000093d091291 */ /* 0x000fe200080f140c */
[----:B------:R-:W-:Y:S02]  /*10b0*/  IMAD.U32 R156, RZ, RZ, UR4 ;  /* 0x00000004ff9c7e24 */ /* 0x000fe4000f8e00ff */
[----:B------:R-:W-:-:S03]  /*10c0*/  IMAD.U32 R4, RZ, RZ, UR8 ;  /* 0x00000008ff047e24 */ /* 0x000fc6000f8e00ff */
[----:B------:R-:W-:-:S05]  /*10d0*/  IMAD.U32 R5, RZ, RZ, UR9 ;  /* 0x00000009ff057e24 */ /* 0x000fca000f8e00ff */
[----:B------:R0:W5:Y:S01]  /*10e0*/  @P0 LDG.E R156, desc[UR38][R4.64] ;  /* 0x00000026049c0981 */ /* 0x000162000c1e1900 */
[----:B------:R-:W-:Y:S02]  /*10f0*/  IMAD.U32 R203, RZ, RZ, UR5 ;  /* 0x00000005ffcb7e24 */ /* 0x000fe4000f8e00ff */
[----:B------:R-:W-:Y:S01]  /*1100*/  IMAD.U32 R202, RZ, RZ, UR6 ;  /* 0x00000006ffca7e24 */ /* 0x000fe2000f8e00ff */
[----:B-1--4-:R-:W-:Y:S06]  /*1110*/  @P0 BRA `(.L_x_1035) ;  /* 0x00000000002c0947 */ /* 0x012fec0003800000 */
[----:B------:R-:W-:Y:S02]  /*1120*/  ULDC.64 UR4, c[0x0][0xb00] ;  /* 0x0002c00000047ab9 */ /* 0x000fe40000000a00 */
[----:B------:R-:W-:-:S04]  /*1130*/  ISETP.NE.U32.AND P0, PT, RZ, UR4, PT ;  /* 0x00000004ff007c0c */ /* 0x000fc8000bf05070 */
[----:B------:R-:W-:-:S13]  /*1140*/  ISETP.NE.AND.EX P0, PT, RZ, UR5, PT, P0 ;  /* 0x00000005ff007c0c */ /* 0x000fda000bf05300 */
[----:B------:R-:W-:Y:S05]  /*1150*/  @!P0 BRA `(.L_x_1035) ;  /* 0x00000000001c8947 */ /* 0x000fea0003800000 */
[----:B------:R-:W-:Y:S02]  /*1160*/  ULDC.64 UR4, c[0x0][0xb00] ;  /* 0x0002c00000047ab9 */ /* 0x000fe40000000a00 */
[----:B------:R-:W-:-:S06]  /*1170*/  UIMAD.WIDE UR4, UR61, 0x4, UR4 ;  /* 0x000000043d0478a5 */ /* 0x000fcc000f8e0204 */
[----:B0-----:R-:W-:Y:S02]  /*1180*/  IMAD.U32 R4, RZ, RZ, UR4 ;  /* 0x00000004ff047e24 */ /* 0x001fe4000f8e00ff */
[----:B------:R-:W-:-:S05]  /*1190*/  IMAD.U32 R5, RZ, RZ, UR5 ;  /* 0x00000005ff057e24 */ /* 0x000fca000f8e00ff */
[----:B-----5:R-:W2:Y:S04]  /*11a0*/  LDG.E R156, desc[UR38][R4.64] ;  /* 0x00000026049c7981 */ /* 0x020ea8000c1e1900 */
[----:B------:R-:W2:Y:S02]  /*11b0*/  LDG.E R7, desc[UR38][R4.64+0x4] ;  /* 0x0000042604077981 */ /* 0x000ea4000c1e1900 */
[----:B--2---:R-:W-:-:S07]  /*11c0*/  IMAD.IADD R156, R7, 0x1, -R156 ;  /* 0x00000001079c7824 */ /* 0x004fce00078e0a9c */
.L_x_1035:
[----:B-----5:R-:W-:Y:S01]  /*11d0*/  IMAD.IADD R156, R156, 0x1, -R3 ;  /* 0x000000019c9c7824 */ /* 0x020fe200078e0a03 */
[----:B------:R-:W-:Y:S02]  /*11e0*/  PLOP3.LUT P0, PT, PT, PT, PT, 0x80, 0x0 ;  /* 0x000000000000781c */ /* 0x000fe40003f0f070 */
[----:B------:R-:W-:Y:S01]  /*11f0*/  CS2R R8, SRZ ;  /* 0x0000000000087805 */ /* 0x000fe2000001ff00 */
[----:B------:R-:W-:Y:S01]  /*1200*/  IMAD.MOV.U32 R150, RZ, RZ, RZ ;  /* 0x000000ffff967224 */ /* 0x000fe200078e00ff */
[----:B------:R-:W-:Y:S02]  /*1210*/  CS2R R148, SRZ ;  /* 0x0000000000947805 */ /* 0x000fe4000001ff00 */
[C---:B------:R-:W-:Y:S01]  /*1220*/  ISETP.GE.AND P1, PT, R156.reuse, 0x1, PT ;  /* 0x000000019c00780c */ /* 0x040fe20003f26270 */
[----:B------:R-:W-:Y:S01]  /*1230*/  VIADD R0, R156, 0x5f ;  /* 0x0000005f9c007836 */ /* 0x000fe20000000000 */
[----:B------:R-:W-:Y:S02]  /*1240*/  CS2R R146, SRZ ;  /* 0x0000000000927805 */ /* 0x000fe4000001ff00 */
[----:B------:R-:W-:-:S02]  /*1250*/  CS2R R144, SRZ ;  /* 0x0000000000907805 */ /* 0x000fc4000001ff00 */
[----:B------:R-:W-:Y:S01]  /*1260*/  CS2R R142, SRZ ;  /* 0x00000000008e7805 */ /* 0x000fe2000001ff00 */
[----:B------:R-:W-:Y:S01]  /*1270*/  IMAD.HI R0, R0, 0x2aaaaaab, RZ ;  /* 0x2aaaaaab00007827 */ /* 0x000fe200078e02ff */
[----:B------:R-:W-:Y:S02]  /*1280*/  CS2R R140, SRZ ;  /* 0x00000000008c7805 */ /* 0x000fe4000001ff00 */
[----:B------:R-:W-:Y:S02]  /*1290*/  CS2R R138, SRZ ;  /* 0x00000000008a7805 */ /* 0x000fe4000001ff00 */
[----:B------:R-:W-:Y:S02]  /*12a0*/  CS2R R136, SRZ ;  /* 0x0000000000887805 */ /* 0x000fe4000001ff00 */
[----:B------:R-:W-:Y:S02]  /*12b0*/  CS2R R134, SRZ ;  /* 0x0000000000867805 */ /* 0x000fe4000001ff00 */
[----:B------:R-:W-:-:S02]  /*12c0*/  SHF.R.U32.HI R3, RZ, 0x1f, R0 ;  /* 0x0000001fff037819 */ /* 0x000fc40000011600 */
[----:B------:R-:W-:Y:S02]  /*12d0*/  CS2R R132, SRZ ;  /* 0x0000000000847805 */ /* 0x000fe4000001ff00 */
[----:B------:R-:W-:Y:S02]  /*12e0*/  CS2R R130, SRZ ;  /* 0x0000000000827805 */ /* 0x000fe4000001ff00 */
[----:B------:R-:W-:Y:S02]  /*12f0*/  CS2R R128, SRZ ;  /* 0x0000000000807805 */ /* 0x000fe4000001ff00 */
[----:B------:R-:W-:Y:S01]  /*1300*/  LEA.HI.SX32 R206, R0, R3, 0x1c ;  /* 0x0000000300ce7211 */ /* 0x000fe200078fe2ff */
        /* <DEDUP_REMOVED lines=53> */
[----:B------:R-:W-:Y:S01]  /*1660*/  CS2R R24, SRZ ;  /* 0x0000000000187805 */ /* 0x000fe2000001ff00 */
[----:B------:R-:W-:Y:S06]  /*1670*/  @!P1 BRA `(.L_x_1036) ;  /* 0x0000005000d89947 */ /* 0x000fec0003800000 */
[----:B0-----:R-:W0:Y:S01]  /*1680*/  S2R R4, SR_CgaCtaId ;  /* 0x0000000000047919 */ /* 0x001e220000008800 */
[----:B------:R-:W-:Y:S01]  /*1690*/  MOV R3, 0x400 ;  /* 0x0000040000037802 */ /* 0x000fe20000000f00 */
[----:B------:R-:W1:Y:S03]  /*16a0*/  SHFL.IDX PT, R0, R221, RZ, 0x1f ;  /* 0x00001fffdd007589 */ /* 0x000e6600000e0000 */
[----:B0-----:R-:W-:Y:S02]  /*16b0*/  LEA R4, R4, R3, 0x18 ;  /* 0x0000000304047211 */ /* 0x001fe400078ec0ff */
[----:B-1----:R-:W-:-:S03]  /*16c0*/  LEA.HI R3, R0, R0, RZ, 0x1 ;  /* 0x0000000000037211 */ /* 0x002fc600078f08ff */
[----:B------:R-:W-:Y:S01]  /*16d0*/  VIADD R4, R4, 0x18400 ;  /* 0x0001840004047836 */ /* 0x000fe20000000000 */
[----:B------:R-:W-:-:S04]  /*16e0*/  LOP3.LUT R3, R3, 0xffffe, RZ, 0xc0, !PT ;  /* 0x000ffffe03037812 */ /* 0x000fc800078ec0ff */
[----:B------:R-:W-:Y:S01]  /*16f0*/  LOP3.LUT P0, RZ, R4, 0x1bf, RZ, 0xc0, !PT ;  /* 0x000001bf04ff7812 */ /* 0x000fe2000780c0ff */
[----:B------:R-:W-:-:S12]  /*1700*/  IMAD.IADD R16, R0, 0x1, -R3 ;  /* 0x0000000100107824 */ /* 0x000fd800078e0a03 */
        /* <DEDUP_REMOVED lines=17> */
.L_x_1037:
[----:B------:R-:W0:Y:S01]  /*1820*/  S2R R3, SR_CgaCtaId ;  /* 0x0000000000037919 */ /* 0x000e220000008800 */
[----:B------:R-:W-:Y:S02]  /*1830*/  R2UR UR5, R219 ;  /* 0x00000000db0572ca */ /* 0x000fe400000e0000 */
[----:B------:R-:W-:Y:S01]  /*1840*/  MOV R0, 0x400 ;  /* 0x0000040000007802 */ /* 0x000fe20000000f00 */
[----:B------:R-:W1:Y:S10]  /*1850*/  S2R R17, SR_TID.X ;  /* 0x0000000000117919 */ /* 0x000e740000002100 */
[----:B------:R-:W-:-:S04]  /*1860*/  ULEA.HI UR4, UR5, UR5, URZ, 0x1 ;  /* 0x0000000505047291 */ /* 0x000fc8000f8f083f */
        /* <DEDUP_REMOVED lines=9> */
.L_x_1208:
[----:B------:R-:W-:Y:S05]  /*1900*/  WARPSYNC.ALL ;  /* 0x0000000000007948 */ /* 0x000fea0003800000 */
[----:B------:R-:W-:Y:S01]  /*1910*/  R2UR UR4, R226 ;  /* 0x00000000e20472ca */ /* 0x000fe200000e0000 */
[----:B------:R1:W-:-:S12]  /*1920*/  BAR.SYNC.DEFER_BLOCKING R215, 0x100 ;  /* 0x000400d70000751d */ /* 0x0003d80000010000 */
[----:B------:R-:W-:-:S05]  /*1930*/  IMAD.U32 R3, RZ, RZ, UR4 ;  /* 0x00000004ff037e24 */ /* 0x000fca000f8e00ff */
[----:B------:R-:W-:-:S13]  /*1940*/  ISETP.NE.AND P0, PT, R3, 0x3, PT ;  /* 0x000000030300780c */ /* 0x000fda0003f05270 */
[----:B-1----:R-:W-:Y:S05]  /*1950*/  @!P0 BRA `(.L_x_1039) ;  /* 0x0000000000048947 */ /* 0x002fea0003800000 */
[----:B------:R-:W-:Y:S01]  /*1960*/  BPT.TRAP 0x1 ;  /* 0x000000040000795c */ /* 0x000fe20000300000 */
.L_x_1039:
[----:B------:R-:W-:Y:S02]  /*1970*/  IMAD.U32 R4, RZ, RZ, UR36 ;  /* 0x00000024ff047e24 */ /* 0x000fe4000f8e00ff */
[----:B------:R-:W-:Y:S02]  /*1980*/  IMAD.U32 R6, RZ, RZ, UR37 ;  /* 0x00000025ff067e24 */ /* 0x000fe4000f8e00ff */
[----:B------:R-:W-:-:S03]  /*1990*/  IMAD R3, R4, 0x8, R5 ;  /* 0x0000000804037824 */ /* 0x000fc600078e0205 */
[----:B------:R-:W-:-:S04]  /*19a0*/  SHF.L.U32 R4, R6, 0x1f, RZ ;  /* 0x0000001f06047819 */ /* 0x000fc800000006ff */
[----:B------:R1:W2:Y:S01]  /*19b0*/  SYNCS.PHASECHK.TRANS64.TRYWAIT P1, [R3+URZ+0x32430], R4 ;  /* 0x03243004030075a7 */ /* 0x0002a2000802017f */
[----:B------:R-:W-:Y:S05]  /*19c0*/  @!P0 BRA `(.L_x_1040) ;  /* 0x0000000000048947 */ /* 0x000fea0003800000 */
[----:B------:R-:W-:Y:S01]  /*19d0*/  BPT.TRAP 0x1 ;  /* 0x000000040000795c */ /* 0x000fe20000300000 */
.L_x_1040:
[----:B------:R-:W-:Y:S01]  /*19e0*/  IMAD R16, R16, 0x2000, R5 ;  /* 0x0000200010107824 */ /* 0x000fe200078e0205 */
[----:B--2---:R-:W-:Y:S06]  /*19f0*/  @P1 BRA `(.L_x_1041) ;  /* 0x0000000000081947 */ /* 0x004fec0003800000 */
[----:B------:R-:W2:Y:S02]  /*1a00*/  SYNCS.PHASECHK.TRANS64.TRYWAIT P1, [R3+URZ+0x32430], R4 ;  /* 0x03243004030075a7 */ /* 0x000ea4000802017f */
[----:B--2---:R-:W-:Y:S05]  /*1a10*/  @!P1 BRA `(.L_x_1042) ;  /* 0x000000e800d09947 */ /* 0x004fea0003800000 */
.L_x_1041:
[----:B------:R-:W-:Y:S01]  /*1a20*/  R2UR UR4, R5 ;  /* 0x00000000050472ca */ /* 0x000fe200000e0000 */
[----:B------:R-:W-:Y:S01]  /*1a30*/  WARPGROUP.ARRIVE ;  /* 0x00000000000079c5 */ /* 0x000fe20000000000 */
[----:B------:R-:W-:Y:S01]  /*1a40*/  R2UR UR5, R16 ;  /* 0x00000000100572ca */ /* 0x000fe200000e0000 */
[----:B------:R-:W-:Y:S01]  /*1a50*/  UMOV UR13, 0x40000040 ;  /* 0x40000040000d7882 */ /* 0x000fe20000000000 */
[----:B------:R-:W-:Y:S01]  /*1a60*/  UMOV UR15, 0x40000040 ;  /* 0x40000040000f7882 */ /* 0x000fe20000000000 */
[----:B------:R-:W-:-:S08]  /*1a70*/  IMAD.U32 R21, RZ, RZ, UR13 ;  /* 0x0000000dff157e24 */ /* 0x000fd0000f8e00ff */
[----:B------:R-:W-:Y:S02]  /*1a80*/  UIADD3 UR4, UR4, 0x1c400, URZ ;  /* 0x0001c40004047890 */ /* 0x000fe4000fffe03f */
[----:B------:R-:W-:Y:S02]  /*1a90*/  UIADD3 UR6, UR5, 0x18400, URZ ;  /* 0x0001840005067890 */ /* 0x000fe4000fffe03f */
[----:B------:R-:W-:Y:S02]  /*1aa0*/  USHF.R.U32.HI UR4, URZ, 0x4, UR4 ;  /* 0x000000043f047899 */ /* 0x000fe40008011604 */
[----:B------:R-:W-:Y:S02]  /*1ab0*/  USHF.R.U32.HI UR6, URZ, 0x4, UR6 ;  /* 0x000000043f067899 */ /* 0x000fe40008011606 */
[----:B------:R-:W-:Y:S02]  /*1ac0*/  ULOP3.LUT UR4, UR4, 0x3fff, URZ, 0xc0, !UPT ;  /* 0x00003fff04047892 */ /* 0x000fe4000f8ec03f */
[----:B------:R-:W-:-:S02]  /*1ad0*/  ULOP3.LUT UR6, UR6, 0x3fff, URZ, 0xc0, !UPT ;  /* 0x00003fff06067892 */ /* 0x000fc4000f8ec03f */
[----:B------:R-:W-:Y:S02]  /*1ae0*/  ULOP3.LUT UR60, UR4, 0x10000, URZ, 0xfc, !UPT ;  /* 0x00010000043c7892 */ /* 0x000fe4000f8efc3f */
[----:B------:R-:W-:Y:S02]  /*1af0*/  ULOP3.LUT UR8, UR6, 0x10000, URZ, 0xfc, !UPT ;  /* 0x0001000006087892 */ /* 0x000fe4000f8efc3f */
[----:B------:R-:W-:Y:S02]  /*1b00*/  UIMAD UR4, UR36, 0x300, UR60 ;  /* 0x00000300240478a4 */ /* 0x000fe4000f8e023c */
[----:B------:R-:W-:Y:S02]  /*1b10*/  UIADD3 UR6, UR8, 0x2, URZ ;  /* 0x0000000208067890 */ /* 0x000fe4000fffe03f */
[----:B------:R-:W-:Y:S01]  /*1b20*/  UIADD3 UR7, UR4, 0x2, URZ ;  /* 0x0000000204077890 */ /* 0x000fe2000fffe03f */
[----:B------:R-:W-:Y:S02]  /*1b30*/  UMOV UR12, UR8 ;  /* 0x00000008000c7c82 */ /* 0x000fe40008000000 */
[----:B------:R-:W-:Y:S01]  /*1b40*/  UMOV UR14, UR4 ;  /* 0x00000004000e7c82 */ /* 0x000fe20008000000 */
[----:B------:R-:W-:Y:S01]  /*1b50*/  IMAD.U32 R20, RZ, RZ, UR12 ;  /* 0x0000000cff147e24 */ /* 0x000fe2000f8e00ff */
[----:B------:R-:W-:Y:S01]  /*1b60*/  HGMMA.64x96x16.F32.BF16 R24, gdesc[UR12], RZ, !UPT, gsb0 ;  /* 0x016000000c1879f0 */ /* 0x000fe2000c0018ff */
[----:B------:R-:W-:Y:S01]  /*1b70*/  UMOV UR12, UR6 ;  /* 0x00000006000c7c82 */ /* 0x000fe20008000000 */
[----:B------:R-:W-:Y:S01]  /*1b80*/  UMOV UR13, 0x40000040 ;  /* 0x40000040000d7882 */ /* 0x000fe20000000000 */
[----:B------:R-:W-:Y:S01]  /*1b90*/  UMOV UR14, UR7 ;  /* 0x00000007000e7c82 */ /* 0x000fe20008000000 */
[----:B------:R-:W-:Y:S01]  /*1ba0*/  UMOV UR15, 0x40000040 ;  /* 0x40000040000f7882 */ /* 0x000fe20000000000 */
[----:B------:R-:W-:Y:S01]  /*1bb0*/  UIADD3 UR6, UR8, 0x4, URZ ;  /* 0x0000000408067890 */ /* 0x000fe2000fffe03f */
[----:B------:R-:W-:Y:S01]  /*1bc0*/  IMAD.U32 R18, RZ, RZ, UR12 ;  /* 0x0000000cff127e24 */ /* 0x000fe2000f8e00ff */
[----:B------:R-:W-:Y:S01]  /*1bd0*/  UIADD3 UR7, UR4, 0x4, URZ ;  /* 0x0000000404077890 */ /* 0x000fe2000fffe03f */
[----:B------:R-:W-:Y:S01]  /*1be0*/  IMAD.U32 R19, RZ, RZ, UR13 ;  /* 0x0000000dff137e24 */ /* 0x000fe2000f8e00ff */
[----:B------:R-:W-:Y:S01]  /*1bf0*/  UIADD3 UR4, UR4, 0x6, URZ ;  /* 0x0000000604047890 */ /* 0x000fe2000fffe03f */
[----:B------:R-:W-:-:S02]  /*1c00*/  WARPGROUP.DEPBAR.LE gsb0, 0x0 ;  /* 0x00008000000079c5 */ /* 0x000fc40000010000 */
[----:B------:R-:W-:-:S06]  /*1c10*/  WARPGROUP.ARRIVE ;  /* 0x00000000000079c5 */ /* 0x000fcc0000000000 */
[----:B------:R-:W-:Y:S01]  /*1c20*/  HGMMA.64x96x16.F32.BF16 R24, gdesc[UR12], R24, gsb0 ;  /* 0x016000000c1879f0 */ /* 0x000fe20008001818 */
[----:B------:R-:W-:Y:S01]  /*1c30*/  UMOV UR12, UR6 ;  /* 0x00000006000c7c82 */ /* 0x000fe20008000000 */
[----:B------:R-:W-:Y:S01]  /*1c40*/  UMOV UR13, 0x40000040 ;  /* 0x40000040000d7882 */ /* 0x000fe20000000000 */
[----:B------:R-:W-:Y:S01]  /*1c50*/  UMOV UR14, UR7 ;  /* 0x00000007000e7c82 */ /* 0x000fe20008000000 */
[----:B------:R-:W-:Y:S01]  /*1c60*/  UMOV UR15, 0x40000040 ;  /* 0x40000040000f7882 */ /* 0x000fe20000000000 */
[----:B------:R-:W-:Y:S01]  /*1c70*/  UIADD3 UR6, UR8, 0x6, URZ ;  /* 0x0000000608067890 */ /* 0x000fe2000fffe03f */
[----:B------:R-:W-:Y:S02]  /*1c80*/  IMAD.U32 R16, RZ, RZ, UR12 ;  /* 0x0000000cff107e24 */ /* 0x000fe4000f8e00ff */
[----:B------:R-:W-:Y:S01]  /*1c90*/  IMAD.U32 R17, RZ, RZ, UR13 ;  /* 0x0000000dff117e24 */ /* 0x000fe2000f8e00ff */
[----:B------:R-:W-:Y:S02]  /*1ca0*/  WARPGROUP.DEPBAR.LE gsb0, 0x0 ;  /* 0x00008000000079c5 */ /* 0x000fe40000010000 */
[----:B------:R-:W-:-:S06]  /*1cb0*/  WARPGROUP.ARRIVE ;  /* 0x00000000000079c5 */ /* 0x000fcc0000000000 */
[----:B------:R-:W-:Y:S01]  /*1cc0*/  HGMMA.64x96x16.F32.BF16 R24, gdesc[UR12], R24, gsb0 ;  /* 0x016000000c1879f0 */ /* 0x000fe20008001818 */
[----:B------:R-:W-:Y:S01]  /*1cd0*/  UMOV UR12, UR6 ;  /* 0x00000006000c7c82 */ /* 0x000fe20008000000 */
[----:B------:R-:W-:Y:S01]  /*1ce0*/  UMOV UR13, 0x40000040 ;  /* 0x40000040000d7882 */ /* 0x000fe20000000000 */
[----:B------:R-:W-:Y:S01]  /*1cf0*/  UMOV UR14, UR4 ;  /* 0x00000004000e7c82 */ /* 0x000fe20008000000 */
[----:B------:R-:W-:Y:S01]  /*1d00*/  UMOV UR15, 0x40000040 ;  /* 0x40000040000f7882 */ /* 0x000fe20000000000 */
[----:B------:R-:W-:Y:S02]  /*1d10*/  IMAD.U32 R14, RZ, RZ, UR12 ;  /* 0x0000000cff0e7e24 */ /* 0x000fe4000f8e00ff */
[----:B------:R-:W-:Y:S01]  /*1d20*/  IMAD.U32 R15, RZ, RZ, UR13 ;  /* 0x0000000dff0f7e24 */ /* 0x000fe2000f8e00ff */
[----:B------:R-:W-:Y:S02]  /*1d30*/  WARPGROUP.DEPBAR.LE gsb0, 0x0 ;  /* 0x00008000000079c5 */ /* 0x000fe40000010000 */
[----:B------:R-:W-:-:S06]  /*1d40*/  WARPGROUP.ARRIVE ;  /* 0x00000000000079c5 */ /* 0x000fcc0000000000 */
[----:B------:R-:W-:Y:S03]  /*1d50*/  HGMMA.64x96x16.F32.BF16 R24, gdesc[UR12], R24, gsb0 ;  /* 0x016000000c1879f0 */ /* 0x000fe60008001818 */
[----:B------:R-:W-:Y:S02]  /*1d60*/  WARPGROUP.DEPBAR.LE gsb0, 0x0 ;  /* 0x00008000000079c5 */ /* 0x000fe40000010000 */
[----:B------:R-:W3:Y:S02]  /*1d70*/  SYNCS.PHASECHK.TRANS64.TRYWAIT P1, [R5+URZ+0x32410], R0 ;  /* 0x03241000050075a7 */ /* 0x000ee4000802017f */
[----:B---3--:R-:W-:Y:S05]  /*1d80*/  @!P1 BRA `(.L_x_1043) ;  /* 0x000000e800089947 */ /* 0x008fea0003800000 */
.L_x_1209:
[----:B------:R-:W-:Y:S05]  /*1d90*/  @!P0 BRA `(.L_x_1044) ;  /* 0x0000000000048947 */ /* 0x000fea0003800000 */
[----:B------:R-:W-:Y:S01]  /*1da0*/  BPT.TRAP 0x1 ;  /* 0x000000040000795c */ /* 0x000fe20000300000 */
.L_x_1044:
[----:B------:R4:W0:Y:S01]  /*1db0*/  SYNCS.PHASECHK.TRANS64.TRYWAIT P1, [R3+URZ+0x32450], R4 ;  /* 0x03245004030075a7 */ /* 0x000822000802017f */
[----:B------:R-:W-:Y:S05]  /*1dc0*/  @!P0 BRA `(.L_x_1045) ;  /* 0x0000000000048947 */ /* 0x000fea0003800000 */
[----:B------:R-:W-:Y:S01]  /*1dd0*/  BPT.TRAP 0x1 ;  /* 0x000000040000795c */ /* 0x000fe20000300000 */
.L_x_1045:
[----:B0-----:R-:W-:Y:S05]  /*1de0*/  @P1 BRA `(.L_x_1046) ;  /* 0x0000000000081947 */ /* 0x001fea0003800000 */
[----:B------:R-:W0:Y:S02]  /*1df0*/  SYNCS.PHASECHK.TRANS64.TRYWAIT P1, [R3+URZ+0x32450], R4 ;  /* 0x03245004030075a7 */ /* 0x000e24000802017f */
[----:B0-----:R-:W-:Y:S05]  /*1e00*/  @!P1 BRA `(.L_x_1047) ;  /* 0x000000e400fc9947 */ /* 0x001fea0003800000 */
.L_x_1046:
[----:B------:R-:W-:Y:S01]  /*1e10*/  R2UR UR4, R5 ;  /* 0x00000000050472ca */ /* 0x000fe200000e0000 */
[----:B------:R-:W-:Y:S01]  /*1e20*/  UIADD3 UR5, UR5, 0x22400, URZ ;  /* 0x0002240005057890 */ /* 0x000fe2000fffe03f */
[----:B------:R-:W-:Y:S01]  /*1e30*/  WARPGROUP.ARRIVE ;  /* 0x00000000000079c5 */ /* 0x000fe20000000000 */
[----:B------:R-:W-:Y:S01]  /*1e40*/  UMOV UR9, 0x40000040 ;  /* 0x4000004000097882 */ /* 0x000fe20000000000 */
[----:B------:R-:W-:Y:S01]  /*1e50*/  UMOV UR11, 0x40000040 ;  /* 0x40000040000b7882 */ /* 0x000fe20000000000 */
[----:B------:R-:W-:Y:S01]  /*1e60*/  USHF.R.U32.HI UR5, URZ, 0x4, UR5 ;  /* 0x000000043f057899 */ /* 0x000fe20008011605 */
[----:B---3--:R-:W-:Y:S01]  /*1e70*/  IMAD.U32 R5, RZ, RZ, UR9 ;  /* 0x00000009ff057e24 */ /* 0x008fe2000f8e00ff */
[----:B------:R-:W-:Y:S01]  /*1e80*/  UMOV UR13, 0x40000040 ;  /* 0x40000040000d7882 */ /* 0x000fe20000000000 */
[----:B------:R-:W-:Y:S01]  /*1e90*/  UMOV UR15, 0x40000040 ;  /* 0x40000040000f7882 */ /* 0x000fe20000000000 */
[----:B------:R-:W-:Y:S01]  /*1ea0*/  IMAD.U32 R7, RZ, RZ, UR13 ;  /* 0x0000000dff077e24 */ /* 0x000fe2000f8e00ff */
[----:B------:R-:W-:Y:S01]  /*1eb0*/  UMOV UR17, 0x40000040 ;  /* 0x4000004000117882 */ /* 0x000fe20000000000 */
[----:B------:R-:W-:Y:S01]  /*1ec0*/  UMOV UR19, 0x40000040 ;  /* 0x4000004000137882 */ /* 0x000fe20000000000 */
[----:B------:R-:W-:Y:S01]  /*1ed0*/  UMOV UR21, 0x40000040 ;  /* 0x4000004000157882 */ /* 0x000fe20000000000 */
[----:B------:R-:W-:Y:S01]  /*1ee0*/  UIADD3 UR4, UR4, 0x400, URZ ;  /* 0x0000040004047890 */ /* 0x000fe2000fffe03f */
[----:B------:R-:W-:Y:S01]  /*1ef0*/  IMAD R0, R206, -0x60, R156 ;  /* 0xffffffa0ce007824 */ /* 0x000fe200078e029c */
[----:B------:R-:W-:Y:S01]  /*1f00*/  UMOV UR23, 0x40000040 ;  /* 0x4000004000177882 */ /* 0x000fe20000000000 */
[----:B------:R-:W-:Y:S01]  /*1f10*/  UMOV UR25, 0x40000040 ;  /* 0x4000004000197882 */ /* 0x000fe20000000000 */
[----:B------:R-:W-:Y:S01]  /*1f20*/  USHF.R.U32.HI UR4, URZ, 0x4, UR4 ;  /* 0x000000043f047899 */ /* 0x000fe20008011604 */
[----:B------:R-:W-:Y:S01]  /*1f30*/  VIADD R0, R0, 0x60 ;  /* 0x0000006000007836 */ /* 0x000fe20000000000 */
[----:B------:R-:W-:Y:S01]  /*1f40*/  UMOV UR27, 0x40000040 ;  /* 0x40000040001b7882 */ /* 0x000fe20000000000 */
[----:B------:R-:W-:Y:S01]  /*1f50*/  UMOV UR29, 0x40000040 ;  /* 0x40000040001d7882 */ /* 0x000fe20000000000 */
[----:B------:R-:W-:Y:S01]  /*1f60*/  ULOP3.LUT UR6, UR4, 0x3fff, URZ, 0xc0, !UPT ;  /* 0x00003fff04067892 */ /* 0x000fe2000f8ec03f */
[----:B------:R-:W-:Y:S01]  /*1f70*/  IMAD R0, R223, -0x2, R0 ;  /* 0xfffffffedf007824 */ /* 0x000fe200078e0200 */
[----:B------:R-:W-:Y:S01]  /*1f80*/  ULOP3.LUT UR4, UR5, 0x3fff, URZ, 0xc0, !UPT ;  /* 0x00003fff05047892 */ /* 0x000fe2000f8ec03f */
[----:B------:R-:W0:Y:S01]  /*1f90*/  S2R R72, SR_TID.X ;  /* 0x0000000000487919 */ /* 0x000e220000002100 */
[----:B------:R-:W-:-:S02]  /*1fa0*/  ULOP3.LUT UR7, UR6, 0x10000, URZ, 0xfc, !UPT ;  /* 0x0001000006077892 */ /* 0x000fc4000f8efc3f */
[----:B------:R-:W-:Y:S01]  /*1fb0*/  ULOP3.LUT UR4, UR4, 0x10000, URZ, 0xfc, !UPT ;  /* 0x0001000004047892 */ /* 0x000fe2000f8efc3f */
[C---:B------:R-:W-:Y:S01]  /*1fc0*/  ISETP.GT.AND P2, PT, R0.reuse, RZ, PT ;  /* 0x000000ff0000720c */ /* 0x040fe20003f44270 */
[----:B------:R-:W-:Y:S01]  /*1fd0*/  UIMAD UR5, UR36, 0xc00, UR7 ;  /* 0x00000c00240578a4 */ /* 0x000fe2000f8e0207 */
[C---:B------:R-:W-:Y:S01]  /*1fe0*/  ISETP.GT.AND P1, PT, R0.reuse, 0x1, PT ;  /* 0x000000010000780c */ /* 0x040fe20003f24270 */
[----:B------:R-:W-:Y:S01]  /*1ff0*/  UIADD3 UR16, UR4, 0x404, URZ ;  /* 0x0000040404107890 */ /* 0x000fe2000fffe03f */
[C---:B------:R-:W-:Y:S01]  /*2000*/  ISETP.GT.AND P4, PT, R0.reuse, 0x10, PT ;  /* 0x000000100000780c */ /* 0x040fe20003f84270 */
[----:B------:R-:W-:Y:S01]  /*2010*/  UIADD3 UR18, UR5, 0x304, URZ ;  /* 0x0000030405127890 */ /* 0x000fe2000fffe03f */
[C---:B------:R-:W-:Y:S01]  /*2020*/  ISETP.GT.AND P6, PT, R0.reuse, 0x8, PT ;  /* 0x000000080000780c */ /* 0x040fe20003fc4270 */
[----:B------:R-:W-:Y:S01]  /*2030*/  UMOV UR8, UR4 ;  /* 0x0000000400087c82 */ /* 0x000fe20008000000 */
[----:B------:R-:W-:Y:S01]  /*2040*/  UMOV UR10, UR5 ;  /* 0x00000005000a7c82 */ /* 0x000fe20008000000 */
[----:B-12-4-:R-:W-:Y:S01]  /*2050*/  IMAD.U32 R4, RZ, RZ, UR8 ;  /* 0x00000008ff047e24 */ /* 0x016fe2000f8e00ff */
[----:B------:R-:W-:Y:S01]  /*2060*/  HGMMA.64x96x16.F32.BF16 R24, gdesc[UR8], R24, gsb0 ;  /* 0x01600000081879f0 */ /* 0x000fe20008001818 */
[----:B------:R-:W-:Y:S01]  /*2070*/  UIADD3 UR8, UR4, 0x2, URZ ;  /* 0x0000000204087890 */ /* 0x000fe2000fffe03f */
[C---:B------:R-:W-:Y:S01]  /*2080*/  ISETP.GT.AND P5, PT, R0.reuse, 0x9, PT ;  /* 0x000000090000780c */ /* 0x040fe20003fa4270 */
[----:B------:R-:W-:Y:S01]  /*2090*/  UIADD3 UR9, UR5, 0x2, URZ ;  /* 0x0000000205097890 */ /* 0x000fe2000fffe03f */
[----:B------:R-:W-:Y:S01]  /*20a0*/  ISETP.GT.AND P3, PT, R0, 0x11, PT ;  /* 0x000000110000780c */ /* 0x000fe20003f64270 */
[----:B------:R-:W-:Y:S01]  /*20b0*/  UIADD3 UR10, UR5, 0x300, URZ ;  /* 0x00000300050a7890 */ /* 0x000fe2000fffe03f */
[----:B------:R-:W-:-:S02]  /*20c0*/  UMOV UR11, 0x40000040 ;  /* 0x40000040000b7882 */ /* 0x000fc40000000000 */
[----:B------:R-:W-:Y:S01]  /*20d0*/  UMOV UR12, UR8 ;  /* 0x00000008000c7c82 */ /* 0x000fe20008000000 */
[----:B------:R-:W-:Y:S01]  /*20e0*/  UIADD3 UR8, UR4, 0x4, URZ ;  /* 0x0000000404087890 */ /* 0x000fe2000fffe03f */
[----:B------:R-:W-:Y:S01]  /*20f0*/  IMAD.U32 R6, RZ, RZ, UR12 ;  /* 0x0000000cff067e24 */ /* 0x000fe2000f8e00ff */
[----:B------:R-:W-:Y:S01]  /*2100*/  UMOV UR14, UR9 ;  /* 0x00000009000e7c82 */ /* 0x000fe20008000000 */
[----:B------:R-:W-:Y:S02]  /*2110*/  UIADD3 UR9, UR5, 0x4, URZ ;  /* 0x0000000405097890 */ /* 0x000fe4000fffe03f */
[----:B------:R-:W-:Y:S02]  /*2120*/  UIADD3 UR20, UR4, 0x406, URZ ;  /* 0x0000040604147890 */ /* 0x000fe4000fffe03f */
[----:B------:R-:W-:Y:S02]  /*2130*/  UIADD3 UR22, UR5, 0x306, URZ ;  /* 0x0000030605167890 */ /* 0x000fe4000fffe03f */
[----:B------:R-:W-:-:S02]  /*2140*/  UIADD3 UR24, UR4, 0x800, URZ ;  /* 0x0000080004187890 */ /* 0x000fc4000fffe03f */
[----:B------:R-:W-:Y:S02]  /*2150*/  UIADD3 UR26, UR5, 0x600, URZ ;  /* 0x00000600051a7890 */ /* 0x000fe4000fffe03f */
[----:B------:R-:W-:Y:S02]  /*2160*/  UIADD3 UR28, UR4, 0x802, URZ ;  /* 0x00000802041c7890 */ /* 0x000fe4000fffe03f */
[----:B------:R-:W-:Y:S01]  /*2170*/  UIADD3 UR30, UR5, 0x602, URZ ;  /* 0x00000602051e7890 */ /* 0x000fe2000fffe03f */
[----:B------:R-:W-:Y:S01]  /*2180*/  UMOV UR31, 0x40000040 ;  /* 0x40000040001f7882 */ /* 0x000fe20000000000 */
[----:B------:R-:W-:Y:S02]  /*2190*/  UIADD3 UR32, UR4, 0x804, URZ ;  /* 0x0000080404207890 */ /* 0x000fe4000fffe03f */
[----:B------:R-:W-:Y:S01]  /*21a0*/  UIADD3 UR34, UR5, 0x604, URZ ;  /* 0x0000060405227890 */ /* 0x000fe2000fffe03f */
[----:B------:R-:W-:Y:S01]  /*21b0*/  UMOV UR33, 0x40000040 ;  /* 0x4000004000217882 */ /* 0x000fe20000000000 */
[----:B------:R-:W-:Y:S01]  /*21c0*/  UMOV UR35, 0x40000040 ;  /* 0x4000004000237882 */ /* 0x000fe20000000000 */
[----:B------:R-:W-:-:S02]  /*21d0*/  UIADD3 UR40, UR4, 0x806, URZ ;  /* 0x0000080604287890 */ /* 0x000fc4000fffe03f */
[----:B------:R-:W-:Y:S01]  /*21e0*/  UIADD3 UR42, UR5, 0x606, URZ ;  /* 0x00000606052a7890 */ /* 0x000fe2000fffe03f */
[----:B------:R-:W-:Y:S01]  /*21f0*/  UMOV UR41, 0x40000040 ;  /* 0x4000004000297882 */ /* 0x000fe20000000000 */
        /* <DEDUP_REMOVED lines=13> */
[----:B------:R-:W-:Y:S01]  /*22d0*/  UMOV UR57, 0x40000040 ;  /* 0x4000004000397882 */ /* 0x000fe20000000000 */
[----:B------:R-:W-:Y:S01]  /*22e0*/  UMOV UR59, 0x40000040 ;  /* 0x40000040003b7882 */ /* 0x000fe20000000000 */
[----:B------:R-:W-:Y:S01]  /*22f0*/  ULOP3.LUT UR6, UR6, 0x3000000, URZ, 0xfc, !UPT ;  /* 0x0300000006067892 */ /* 0x000fe2000f8efc3f */
        /* <DEDUP_REMOVED lines=21> */
[----:B------:R-:W-:Y:S01]  /*2450*/  UMOV UR9, 0x40000040 ;  /* 0x4000004000097882 */ /* 0x000fe20000000000 */
[----:B------:R-:W-:Y:S01]  /*2460*/  IMAD.U32 R11, RZ, RZ, UR13 ;  /* 0x0000000dff0b7e24 */ /* 0x000fe2000f8e00ff */
[----:B------:R-:W-:Y:S02]  /*2470*/  WARPGROUP.DEPBAR.LE gsb0, 0x0 ;  /* 0x00008000000079c5 */ /* 0x000fe40000010000 */
[----:B------:R-:W-:-:S06]  /*2480*/  WARPGROUP.ARRIVE ;  /* 0x00000000000079c5 */ /* 0x000fcc0000000000 */
[----:B------:R-:W-:Y:S01]  /*2490*/  HGMMA.64x96x16.F32.BF16 R24, gdesc[UR12], R24, gsb0 ;  /* 0x016000000c1879f0 */ /* 0x000fe20008001818 */
[----:B------:R-:W-:Y:S02]  /*24a0*/  UIADD3 UR12, UR4, 0x402, URZ ;  /* 0x00000402040c7890 */ /* 0x000fe4000fffe03f */
[----:B------:R-:W-:Y:S01]  /*24b0*/  UIADD3 UR14, UR5, 0x302, URZ ;  /* 0x00000302050e7890 */ /* 0x000fe2000fffe03f */
[----:B------:R-:W-:Y:S01]  /*24c0*/  UMOV UR13, 0x40000040 ;  /* 0x40000040000d7882 */ /* 0x000fe20000000000 */
[----:B------:R-:W-:Y:S01]  /*24d0*/  UMOV UR15, 0x40000040 ;  /* 0x40000040000f7882 */ /* 0x000fe20000000000 */
[----:B------:R-:W-:Y:S02]  /*24e0*/  UIADD3 UR4, UR4, 0xc06, URZ ;  /* 0x00000c0604047890 */ /* 0x000fe4000fffe03f */
[----:B------:R-:W-:-:S05]  /*24f0*/  UIADD3 UR5, UR5, 0x906, URZ ;  /* 0x0000090605057890 */ /* 0x000fca000fffe03f */
[----:B------:R-:W-:Y:S01]  /*2500*/  UMOV UR56, UR4 ;  /* 0x0000000400387c82 */ /* 0x000fe20008000000 */
[----:B------:R-:W-:Y:S01]  /*2510*/  UIMAD UR4, UR36, 0xc00, UR6 ;  /* 0x00000c00240478a4 */ /* 0x000fe2000f8e0206 */
[----:B------:R-:W-:Y:S01]  /*2520*/  IMAD.U32 R12, RZ, RZ, UR56 ;  /* 0x00000038ff0c7e24 */ /* 0x000fe2000f8e00ff */
[----:B------:R-:W-:Y:S01]  /*2530*/  UMOV UR58, UR5 ;  /* 0x00000005003a7c82 */ /* 0x000fe20008000000 */
[----:B------:R-:W-:Y:S01]  /*2540*/  ULDC UR5, c[0x0][0xa80] ;  /* 0x0002a00000057ab9 */ /* 0x000fe20000000800 */
[----:B------:R-:W-:Y:S02]  /*2550*/  WARPGROUP.DEPBAR.LE gsb0, 0x0 ;  /* 0x00008000000079c5 */ /* 0x000fe40000010000 */
[----:B------:R-:W-:-:S06]  /*2560*/  WARPGROUP.ARRIVE ;  /* 0x00000000000079c5 */ /* 0x000fcc0000000000 */
[----:B------:R-:W-:Y:S01]  /*2570*/  HGMMA.64x96x16.F32.BF16 R24, gdesc[UR8], R24, gsb0 ;  /* 0x01600000081879f0 */ /* 0x000fe20008001818 */
[----:B------:R-:W-:Y:S01]  /*2580*/  UMOV UR10, UR4 ;  /* 0x00000004000a7c82 */ /* 0x000fe20008000000 */
[----:B------:R-:W-:Y:S01]  /*2590*/  UMOV UR11, 0x40000040 ;  /* 0x40000040000b7882 */ /* 0x000fe20000000000 */
        /* <DEDUP_REMOVED lines=37> */
[----:B------:R-:W-:-:S02]  /*27f0*/  FSEL R159, R32, -INF , P4 ;  /* 0xff800000209f7808 */ /* 0x000fc40002000000 */
[----:B------:R-:W-:Y:S02]  /*2800*/  FSEL R27, R28, -INF , P6 ;  /* 0xff8000001c1b7808 */ /* 0x000fe40003000000 */
[----:B------:R-:W-:Y:S02]  /*2810*/  FMNMX.FTZ R32, R73, R25, !PT ;  /* 0x0000001949207209 */ /* 0x000fe40007810000 */
[----:B------:R-:W-:Y:S02]  /*2820*/  FSEL R29, R29, -INF , P5 ;  /* 0xff8000001d1d7808 */ /* 0x000fe40002800000 */
[----:B------:R-:W-:Y:S02]  /*2830*/  FMNMX.FTZ R32, R27, R32, !PT ;  /* 0x000000201b207209 */ /* 0x000fe40007810000 */
[----:B------:R-:W-:Y:S02]  /*2840*/  FSEL R26, R26, -INF , P2 ;  /* 0xff8000001a1a7808 */ /* 0x000fe40001000000 */
[----:B------:R-:W-:-:S02]  /*2850*/  FMNMX.FTZ R32, R29, R32, !PT ;  /* 0x000000201d207209 */ /* 0x000fc40007810000 */
[----:B------:R-:W-:Y:S02]  /*2860*/  ISETP.GT.AND P2, PT, R0, 0x18, PT ;  /* 0x000000180000780c */ /* 0x000fe40003f44270 */
        /* <DEDUP_REMOVED lines=92> */
[----:B------:R-:W-:Y:S02]  /*2e30*/  FMNMX.FTZ R32, R211, R32, !PT ;  /* 0x00000020d3207209 */ /* 0x000fe40007810000 */
[----:B------:R-:W-:Y:S02]  /*2e40*/  FMNMX.FTZ R0, R190, R31, !PT ;  /* 0x0000001fbe007209 */ /* 0x000fe40007810000 */
[----:B------:R-:W-:-:S02]  /*2e50*/  FSEL R208, R67, -INF , P5 ;  /* 0xff80000043d07808 */ /* 0x000fc40002800000 */
[----:B------:R-:W-:Y:S01]  /*2e60*/  FMNMX.FTZ R31, R205, R32, !PT ;  /* 0x00000020cd1f7209 */ /* 0x000fe20007810000 */
[----:B------:R-:W1:Y:S01]  /*2e70*/  SHFL.BFLY PT, R33, R0, 0x2, 0x1f ;  /* 0x0c401f0000217f89 */ /* 0x000e6200000e0000 */
[----:B------:R-:W-:Y:S02]  /*2e80*/  FSEL R210, R70, -INF , P4 ;  /* 0xff80000046d27808 */ /* 0x000fe40002000000 */
[----:B------:R-:W-:Y:S02]  /*2e90*/  FMNMX.FTZ R31, R208, R31, !PT ;  /* 0x0000001fd01f7209 */ /* 0x000fe40007810000 */
[----:B------:R-:W-:Y:S02]  /*2ea0*/  FSEL R214, R71, -INF , P3 ;  /* 0xff80000047d67808 */ /* 0x000fe40001800000 */
[----:B------:R-:W-:Y:S02]  /*2eb0*/  FMNMX.FTZ R31, R210, R31, !PT ;  /* 0x0000001fd21f7209 */ /* 0x000fe40007810000 */
[----:B------:R-:W-:-:S02]  /*2ec0*/  ISETP.GE.AND P2, PT, R156, 0x61, PT ;  /* 0x000000619c00780c */ /* 0x000fc40003f46270 */
[----:B------:R-:W-:-:S05]  /*2ed0*/  FMNMX.FTZ R31, R214, R31, !PT ;  /* 0x0000001fd61f7209 */ /* 0x000fca0007810000 */
[----:B------:R-:W2:Y:S01]  /*2ee0*/  SHFL.BFLY PT, R34, R31, 0x2, 0x1f ;  /* 0x0c401f001f227f89 */ /* 0x000ea200000e0000 */
[----:B-1----:R-:W-:-:S05]  /*2ef0*/  FMNMX.FTZ R33, R0, R33, !PT ;  /* 0x0000002100217209 */ /* 0x002fca0007810000 */
[----:B------:R-:W1:Y:S01]  /*2f00*/  SHFL.BFLY PT, R32, R33, 0x1, 0x1f ;  /* 0x0c201f0021207f89 */ /* 0x000e6200000e0000 */
[----:B--2---:R-:W-:-:S05]  /*2f10*/  FMNMX.FTZ R34, R31, R34, !PT ;  /* 0x000000221f227209 */ /* 0x004fca0007810000 */
[----:B------:R-:W2:Y:S01]  /*2f20*/  SHFL.BFLY PT, R209, R34, 0x1, 0x1f ;  /* 0x0c201f0022d17f89 */ /* 0x000ea200000e0000 */
[----:B-1----:R-:W-:-:S04]  /*2f30*/  FMNMX.FTZ R0, R33, R32, !PT ;  /* 0x0000002021007209 */ /* 0x002fc80007810000 */
[C---:B------:R-:W-:Y:S01]  /*2f40*/  FSETP.NEU.FTZ.AND P1, PT, R0.reuse, -INF , PT ;  /* 0xff8000000000780b */ /* 0x040fe20003f3d000 */
[----:B------:R-:W-:-:S05]  /*2f50*/  FMUL.FTZ R212, R0, UR5 ;  /* 0x0000000500d47c20 */ /* 0x000fca0008410000 */
[----:B------:R-:W-:-:S05]  /*2f60*/  FSEL R212, R212, RZ, P1 ;  /* 0x000000ffd4d47208 */ /* 0x000fca0000800000 */
[--C-:B------:R-:W-:Y:S01]  /*2f70*/  FFMA.FTZ R192, R73, UR5, -R212.reuse ;  /* 0x0000000549c07c23 */ /* 0x100fe200080108d4 */
[----:B--2---:R-:W-:Y:S01]  /*2f80*/  FMNMX.FTZ R209, R34, R209, !PT ;  /* 0x000000d122d17209 */ /* 0x004fe20007810000 */
[--C-:B------:R-:W-:Y:S01]  /*2f90*/  FFMA.FTZ R193, R25, UR5, -R212.reuse ;  /* 0x0000000519c17c23 */ /* 0x100fe200080108d4 */
[--C-:B------:R-:W-:Y:S01]  /*2fa0*/  FFMA.FTZ R194, R27, UR5, -R212.reuse ;  /* 0x000000051bc27c23 */ /* 0x100fe200080108d4 */
[--C-:B------:R-:W-:Y:S01]  /*2fb0*/  FFMA.FTZ R195, R29, UR5, -R212.reuse ;  /* 0x000000051dc37c23 */ /* 0x100fe200080108d4 */
[C---:B------:R-:W-:Y:S01]  /*2fc0*/  FSETP.NEU.FTZ.AND P1, PT, R209.reuse, -INF , PT ;  /* 0xff800000d100780b */ /* 0x040fe20003f3d000 */
[----:B------:R-:W-:Y:S01]  /*2fd0*/  FMUL.FTZ R213, R209, UR5 ;  /* 0x00000005d1d57c20 */ /* 0x000fe20008410000 */
[----:B------:R-:W-:Y:S01]  /*2fe0*/  MUFU.EX2 R192, R192 ;  /* 0x000000c000c07308 */ /* 0x000fe20000000800 */
[--C-:B------:R-:W-:Y:S01]  /*2ff0*/  FFMA.FTZ R159, R159, UR5, -R212.reuse ;  /* 0x000000059f9f7c23 */ /* 0x100fe200080108d4 */
[--C-:B------:R-:W-:Y:S01]  /*3000*/  FFMA.FTZ R161, R161, UR5, -R212.reuse ;  /* 0x00000005a1a17c23 */ /* 0x100fe200080108d4 */
[--C-:B------:R-:W-:Y:S01]  /*3010*/  FFMA.FTZ R164, R164, UR5, -R212.reuse ;  /* 0x00000005a4a47c23 */ /* 0x100fe200080108d4 */
[----:B------:R-:W-:Y:S01]  /*3020*/  FSEL R213, R213, RZ, P1 ;  /* 0x000000ffd5d57208 */ /* 0x000fe20000800000 */
[--C-:B------:R-:W-:Y:S01]  /*3030*/  FFMA.FTZ R168, R168, UR5, -R212.reuse ;  /* 0x00000005a8a87c23 */ /* 0x100fe200080108d4 */
[----:B0-----:R-:W-:Y:S01]  /*3040*/  LOP3.LUT P1, RZ, R72, 0x7f, RZ, 0xc0, !PT ;  /* 0x0000007f48ff7812 */ /* 0x001fe2000782c0ff */
[----:B------:R-:W-:Y:S01]  /*3050*/  FFMA.FTZ R165, R165, UR5, -R212 ;  /* 0x00000005a5a57c23 */ /* 0x000fe200080108d4 */
[----:B------:R-:W-:Y:S01]  /*3060*/  SHF.R.U32.HI R72, RZ, 0x7, R72 ;  /* 0x00000007ff487819 */ /* 0x000fe20000011648 */
[--C-:B------:R-:W-:Y:S01]  /*3070*/  FFMA.FTZ R197, R24, UR5, -R213.reuse ;  /* 0x0000000518c57c23 */ /* 0x100fe200080108d5 */
[--C-:B------:R-:W-:Y:S01]  /*3080*/  FFMA.FTZ R196, R26, UR5, -R213.reuse ;  /* 0x000000051ac47c23 */ /* 0x100fe200080108d5 */
[--C-:B------:R-:W-:Y:S01]  /*3090*/  FFMA.FTZ R198, R30, UR5, -R213.reuse ;  /* 0x000000051ec67c23 */ /* 0x100fe200080108d5 */
[----:B------:R-:W-:Y:S01]  /*30a0*/  IADD3 R158, -R72, 0xb, RZ ;  /* 0x0000000b489e7810 */ /* 0x000fe20007ffe1ff */
[--C-:B------:R-:W-:Y:S01]  /*30b0*/  FFMA.FTZ R199, R28, UR5, -R213.reuse ;  /* 0x000000051cc77c23 */ /* 0x100fe200080108d5 */
[----:B------:R-:W0:Y:S01]  /*30c0*/  MUFU.EX2 R193, R193 ;  /* 0x000000c100c17308 */ /* 0x000e220000000800 */
[--C-:B------:R-:W-:Y:S01]  /*30d0*/  FFMA.FTZ R157, R157, UR5, -R213.reuse ;  /* 0x000000059d9d7c23 */ /* 0x100fe200080108d5 */
[--C-:B------:R-:W-:Y:S01]  /*30e0*/  FFMA.FTZ R160, R160, UR5, -R213.reuse ;  /* 0x00000005a0a07c23 */ /* 0x100fe200080108d5 */
[--C-:B------:R-:W-:Y:S01]  /*30f0*/  FFMA.FTZ R162, R162, UR5, -R213.reuse ;  /* 0x00000005a2a27c23 */ /* 0x100fe200080108d5 */
[----:B------:R-:W-:Y:S01]  /*3100*/  FFMA.FTZ R166, R166, UR5, -R213 ;  /* 0x00000005a6a67c23 */ /* 0x000fe200080108d5 */
[----:B------:R-:W-:-:S02]  /*3110*/  @!P1 VIADD R24, R3, 0x32440 ;  /* 0x0003244003189836 */ /* 0x000fc40000000000 */
[--C-:B------:R-:W-:Y:S01]  /*3120*/  FFMA.FTZ R169, R169, UR5, -R212.reuse ;  /* 0x00000005a9a97c23 */ /* 0x100fe200080108d4 */
[--C-:B------:R-:W-:Y:S01]  /*3130*/  FFMA.FTZ R172, R172, UR5, -R212.reuse ;  /* 0x00000005acac7c23 */ /* 0x100fe200080108d4 */
[----:B------:R-:W-:Y:S01]  /*3140*/  MUFU.EX2 R194, R194 ;  /* 0x000000c200c27308 */ /* 0x000fe20000000800 */
[----:B------:R-:W-:Y:S01]  /*3150*/  FFMA.FTZ R176, R176, UR5, -R212 ;  /* 0x00000005b0b07c23 */ /* 0x000fe200080108d4 */
[----:B------:R-:W-:Y:S01]  /*3160*/  @!P1 PRMT R24, RZ, 0x654, R24 ;  /* 0x00000654ff189816 */ /* 0x000fe20000000018 */
[----:B------:R1:W-:Y:S06]  /*3170*/  BAR.ARV R158, 0x100 ;  /* 0x0004009e0000751d */ /* 0x0003ec0000002000 */
[----:B------:R2:W-:Y:S01]  /*3180*/  @!P1 SYNCS.ARRIVE.TRANS64.RED.A1T0 RZ, [R24+URZ], RZ ;  /* 0x000000ff18ff99a7 */ /* 0x0005e2000810043f */
[----:B------:R-:W3:Y:S01]  /*3190*/  MUFU.EX2 R195, R195 ;  /* 0x000000c300c37308 */ /* 0x000ee20000000800 */
[----:B------:R4:W-:Y:S01]  /*31a0*/  BAR.SYNC.DEFER_BLOCKING R215, 0x100 ;  /* 0x000400d70000751d */ /* 0x0009e20000010000 */
[----:B0-----:R-:W-:Y:S01]  /*31b0*/  F2FP.BF16.F32.PACK_AB R152, R193, R192 ;  /* 0x000000c0c198723e */ /* 0x001fe200000010ff */
        /* <DEDUP_REMOVED lines=14> */
[----:B---3--:R-:W-:Y:S01]  /*32a0*/  F2FP.BF16.F32.PACK_AB R154, R195, R194 ;  /* 0x000000c2c39a723e */ /* 0x008fe200000010ff */
[--C-:B----4-:R-:W-:Y:S01]  /*32b0*/  FFMA.FTZ R215, R182, UR5, -R212.reuse ;  /* 0x00000005b6d77c23 */ /* 0x110fe200080108d4 */
        /* <DEDUP_REMOVED lines=14> */
[----:B0-----:R-:W-:Y:S01]  /*33a0*/  F2FP.BF16.F32.PACK_AB R153, R197, R196 ;  /* 0x000000c4c599723e */ /* 0x001fe200000010ff */
[----:B------:R-:W-:Y:S01]  /*33b0*/  FFMA.FTZ R180, R180, UR5, -R212 ;  /* 0x00000005b4b47c23 */ /* 0x000fe200080108d4 */
[--C-:B------:R-:W-:Y:S01]  /*33c0*/  FFMA.FTZ R208, R210, UR5, -R213.reuse ;  /* 0x00000005d2d07c23 */ /* 0x100fe200080108d5 */
[----:B------:R-:W-:Y:S01]  /*33d0*/  FFMA.FTZ R211, R214, UR5, -R213 ;  /* 0x00000005d6d37c23 */ /* 0x000fe200080108d5 */
[----:B------:R-:W-:Y:S01]  /*33e0*/  FADD.FTZ R193, R192, R193 ;  /* 0x000000c1c0c17221 */ /* 0x000fe20000010000 */
[----:B------:R-:W-:Y:S01]  /*33f0*/  FADD.FTZ R197, R196, R197 ;  /* 0x000000c5c4c57221 */ /* 0x000fe20000010000 */
[----:B------:R-:W-:Y:S01]  /*3400*/  @!P1 VIADD R3, R3, 0x32460 ;  /* 0x0003246003039836 */ /* 0x000fe20000000000 */
[----:B------:R-:W0:Y:S01]  /*3410*/  MUFU.EX2 R159, R159 ;  /* 0x0000009f009f7308 */ /* 0x000e220000000800 */
[----:B------:R-:W-:-:S03]  /*3420*/  FADD.FTZ R194, R194, R193 ;  /* 0x000000c1c2c27221 */ /* 0x000fc60000010000 */
[----:B------:R-:W-:Y:S01]  /*3430*/  @!P1 PRMT R3, RZ, 0x654, R3 ;  /* 0x00000654ff039816 */ /* 0x000fe20000000003 */
[----:B------:R-:W-:-:S03]  /*3440*/  FADD.FTZ R194, R195, R194 ;  /* 0x000000c2c3c27221 */ /* 0x000fc60000010000 */
[----:B------:R-:W4:Y:S01]  /*3450*/  MUFU.EX2 R161, R161 ;  /* 0x000000a100a17308 */ /* 0x000f220000000800 */
[----:B---3--:R-:W-:Y:S01]  /*3460*/  F2FP.BF16.F32.PACK_AB R155, R199, R198 ;  /* 0x000000c6c79b723e */ /* 0x008fe200000010ff */
[----:B------:R-:W-:-:S03]  /*3470*/  FADD.FTZ R198, R198, R197 ;  /* 0x000000c5c6c67221 */ /* 0x000fc60000010000 */
[----:B--2---:R-:W-:Y:S01]  /*3480*/  WARPGROUP.ARRIVE ;  /* 0x00000000000079c5 */ /* 0x004fe20000000000 */
[----:B------:R-:W-:Y:S02]  /*3490*/  FADD.FTZ R198, R199, R198 ;  /* 0x000000c6c7c67221 */ /* 0x000fe40000010000 */
[----:B------:R-:W-:Y:S01]  /*34a0*/  MUFU.EX2 R164, R164 ;  /* 0x000000a400a47308 */ /* 0x000fe20000000800 */
[----:B0-----:R-:W-:Y:S02]  /*34b0*/  FADD.FTZ R194, R159, R194 ;  /* 0x000000c29fc27221 */ /* 0x001fe40000010000 */
[----:B------:R-:W-:Y:S01]  /*34c0*/  HGMMA.64x256x16.F32.BF16 R24, R152, gdesc[UR8].tnspB, RZ, !UPT, gsb0 ;  /* 0x43e0000898187df0 */ /* 0x000fe2000c0018ff */
[----:B------:R-:W-:Y:S01]  /*34d0*/  UIADD3 UR10, UR4, 0x80, URZ ;  /* 0x00000080040a7890 */ /* 0x000fe2000fffe03f */
[----:B------:R-:W-:-:S03]  /*34e0*/  UMOV UR11, 0x40000040 ;  /* 0x40000040000b7882 */ /* 0x000fc60000000000 */
[----:B------:R-:W-:Y:S08]  /*34f0*/  MUFU.EX2 R168, R168 ;  /* 0x000000a800a87308 */ /* 0x000ff00000000800 */
[----:B------:R-:W-:Y:S08]  /*3500*/  MUFU.EX2 R157, R157 ;  /* 0x0000009d009d7308 */ /* 0x000ff00000000800 */
[----:B------:R-:W0:Y:S08]  /*3510*/  MUFU.EX2 R160, R160 ;  /* 0x000000a000a07308 */ /* 0x000e300000000800 */
[----:B------:R-:W-:Y:S08]  /*3520*/  MUFU.EX2 R162, R162 ;  /* 0x000000a200a27308 */ /* 0x000ff00000000800 */
[----:B------:R-:W2:Y:S08]  /*3530*/  MUFU.EX2 R166, R166 ;  /* 0x000000a600a67308 */ /* 0x000eb00000000800 */
[----:B------:R-:W3:Y:S08]  /*3540*/  MUFU.EX2 R165, R165 ;  /* 0x000000a500a57308 */ /* 0x000ef00000000800 */
[----:B------:R-:W-:Y:S08]  /*3550*/  MUFU.EX2 R169, R169 ;  /* 0x000000a900a97308 */ /* 0x000ff00000000800 */
[----:B------:R-:W-:Y:S08]  /*3560*/  MUFU.EX2 R172, R172 ;  /* 0x000000ac00ac7308 */ /* 0x000ff00000000800 */
[----:B------:R-:W-:Y:S08]  /*3570*/  MUFU.EX2 R176, R176 ;  /* 0x000000b000b07308 */ /* 0x000ff00000000800 */
[----:B------:R-:W5:Y:S08]  /*3580*/  MUFU.EX2 R163, R163 ;  /* 0x000000a300a37308 */ /* 0x000f700000000800 */
[----:B------:R-:W1:Y:S08]  /*3590*/  MUFU.EX2 R167, R167 ;  /* 0x000000a700a77308 */ /* 0x000e700000000800 */
[----:B------:R-:W-:Y:S08]  /*35a0*/  MUFU.EX2 R170, R170 ;  /* 0x000000aa00aa7308 */ /* 0x000ff00000000800 */
[----:B------:R-:W1:Y:S08]  /*35b0*/  MUFU.EX2 R174, R174 ;  /* 0x000000ae00ae7308 */ /* 0x000e700000000800 */
[----:B------:R-:W1:Y:S08]  /*35c0*/  MUFU.EX2 R173, R173 ;  /* 0x000000ad00ad7308 */ /* 0x000e700000000800 */
[----:B------:R-:W-:Y:S08]  /*35d0*/  MUFU.EX2 R177, R177 ;  /* 0x000000b100b17308 */ /* 0x000ff00000000800 */
[----:B------:R-:W-:Y:S08]  /*35e0*/  MUFU.EX2 R181, R181 ;  /* 0x000000b500b57308 */ /* 0x000ff00000000800 */
[----:B------:R-:W-:Y:S08]  /*35f0*/  MUFU.EX2 R183, R183 ;  /* 0x000000b700b77308 */ /* 0x000ff00000000800 */
[----:B------:R-:W1:Y:S08]  /*3600*/  MUFU.EX2 R171, R171 ;  /* 0x000000ab00ab7308 */ /* 0x000e700000000800 */
[----:B------:R-:W1:Y:S08]  /*3610*/  MUFU.EX2 R175, R175 ;  /* 0x000000af00af7308 */ /* 0x000e700000000800 */
[----:B------:R-:W1:Y:S08]  /*3620*/  MUFU.EX2 R179, R179 ;  /* 0x000000b300b37308 */ /* 0x000e700000000800 */
        /* <DEDUP_REMOVED lines=15> */
[C---:B----4-:R-:W-:Y:S01]  /*3720*/  F2FP.BF16.F32.PACK_AB R152, R161.reuse, R159 ;  /* 0x0000009fa198723e */ /* 0x050fe200000010ff */
[----:B------:R-:W-:Y:S01]  /*3730*/  FADD.FTZ R161, R161, R194 ;  /* 0x000000c2a1a17221 */ /* 0x000fe20000010000 */
[----:B0-----:R-:W-:Y:S01]  /*3740*/  F2FP.BF16.F32.PACK_AB R153, R160, R157 ;  /* 0x0000009da099723e */ /* 0x001fe200000010ff */
[----:B------:R-:W-:Y:S01]  /*3750*/  FADD.FTZ R157, R157, R198 ;  /* 0x000000c69d9d7221 */ /* 0x000fe20000010000 */
[----:B------:R-:W-:Y:S01]  /*3760*/  F2FP.BF16.F32.PACK_AB R154, R168, R164 ;  /* 0x000000a4a89a723e */ /* 0x000fe200000010ff */
[----:B------:R-:W0:Y:S01]  /*3770*/  MUFU.EX2 R205, R205 ;  /* 0x000000cd00cd7308 */ /* 0x000e220000000800 */
[----:B--2---:R-:W-:Y:S01]  /*3780*/  F2FP.BF16.F32.PACK_AB R155, R166, R162 ;  /* 0x000000a2a69b723e */ /* 0x004fe200000010ff */
        /* <DEDUP_REMOVED lines=9> */
[----:B---3--:R-:W-:Y:S01]  /*3820*/  FADD.FTZ R168, R165, R168 ;  /* 0x000000a8a5a87221 */ /* 0x008fe20000010000 */
[----:B------:R-:W-:Y:S01]  /*3830*/  UMOV UR11, 0x40000040 ;  /* 0x40000040000b7882 */ /* 0x000fe20000000000 */
[----:B-----5:R-:W-:Y:S01]  /*3840*/  FADD.FTZ R166, R163, R166 ;  /* 0x000000a6a3a67221 */ /* 0x020fe20000010000 */
[----:B------:R-:W2:Y:S01]  /*3850*/  MUFU.EX2 R211, R211 ;  /* 0x000000d300d37308 */ /* 0x000ea20000000800 */
[----:B------:R-:W-:-:S02]  /*3860*/  WARPGROUP.DEPBAR.LE gsb0, 0x0 ;  /* 0x00008000000079c5 */ /* 0x000fc40000010000 */
[C---:B------:R-:W-:Y:S01]  /*3870*/  F2FP.BF16.F32.PACK_AB R152, R169.reuse, R165 ;  /* 0x000000a5a998723e */ /* 0x040fe200000010ff */
[----:B------:R-:W-:Y:S01]  /*3880*/  FADD.FTZ R169, R169, R168 ;  /* 0x000000a8a9a97221 */ /* 0x000fe20000010000 */
[C---:B-1----:R-:W-:Y:S01]  /*3890*/  F2FP.BF16.F32.PACK_AB R153, R167.reuse, R163 ;  /* 0x000000a3a799723e */ /* 0x042fe200000010ff */
        /* <DEDUP_REMOVED lines=9> */
[----:B------:R-:W-:-:S05]  /*3930*/  FADD.FTZ R174, R171, R174 ;  /* 0x000000aeabae7221 */ /* 0x000fca0000010000 */
[----:B------:R-:W-:Y:S01]  /*3940*/  HGMMA.64x256x16.F32.BF16 R24, R152, gdesc[UR8].tnspB, R24, gsb0 ;  /* 0x43e0000898187df0 */ /* 0x000fe20008001818 */
[----:B------:R-:W-:Y:S01]  /*3950*/  UIADD3 UR10, UR4, 0x180, URZ ;  /* 0x00000180040a7890 */ /* 0x000fe2000fffe03f */
[----:B------:R-:W-:Y:S01]  /*3960*/  FADD.FTZ R176, R177, R176 ;  /* 0x000000b0b1b07221 */ /* 0x000fe20000010000 */
[----:B------:R-:W-:Y:S01]  /*3970*/  UMOV UR11, 0x40000040 ;  /* 0x40000040000b7882 */ /* 0x000fe20000000000 */
[----:B------:R-:W-:Y:S02]  /*3980*/  FADD.FTZ R174, R175, R174 ;  /* 0x000000aeafae7221 */ /* 0x000fe40000010000 */
[----:B------:R-:W-:Y:S02]  /*3990*/  FADD.FTZ R176, R181, R176 ;  /* 0x000000b0b5b07221 */ /* 0x000fe40000010000 */
[----:B------:R-:W-:Y:S01]  /*39a0*/  FADD.FTZ R174, R179, R174 ;  /* 0x000000aeb3ae7221 */ /* 0x000fe20000010000 */
[----:B------:R-:W-:Y:S02]  /*39b0*/  WARPGROUP.DEPBAR.LE gsb0, 0x0 ;  /* 0x00008000000079c5 */ /* 0x000fe40000010000 */
[----:B------:R-:W-:-:S02]  /*39c0*/  F2FP.BF16.F32.PACK_AB R152, R177, R173 ;  /* 0x000000adb198723e */ /* 0x000fc400000010ff */
[----:B------:R-:W-:Y:S02]  /*39d0*/  F2FP.BF16.F32.PACK_AB R153, R175, R171 ;  /* 0x000000abaf99723e */ /* 0x000fe400000010ff */
[C---:B------:R-:W-:Y:S01]  /*39e0*/  F2FP.BF16.F32.PACK_AB R154, R183.reuse, R181 ;  /* 0x000000b5b79a723e */ /* 0x040fe200000010ff */
[----:B------:R-:W-:Y:S01]  /*39f0*/  FADD.FTZ R183, R183, R176 ;  /* 0x000000b0b7b77221 */ /* 0x000fe20000010000 */
[C---:B------:R-:W-:Y:S01]  /*3a00*/  F2FP.BF16.F32.PACK_AB R155, R187.reuse, R179 ;  /* 0x000000b3bb9b723e */ /* 0x040fe200000010ff */
[----:B------:R-:W-:-:S03]  /*3a10*/  FADD.FTZ R187, R187, R174 ;  /* 0x000000aebbbb7221 */ /* 0x000fc60000010000 */
[----:B------:R-:W-:-:S07]  /*3a20*/  WARPGROUP.ARRIVE ;  /* 0x00000000000079c5 */ /* 0x000fce0000000000 */
        /* <DEDUP_REMOVED lines=31> */
[----:B------:R-:W-:-:S04]  /*3c20*/  FADD.FTZ R208, R208, R205 ;  /* 0x000000cdd0d07221 */ /* 0x000fc80000010000 */
[----:B------:R-:W-:-:S08]  /*3c30*/  FADD.FTZ R205, R211, R208 ;  /* 0x000000d0d3cd7221 */ /* 0x000fd00000010000 */
[----:B------:R-:W-:Y:S03]  /*3c40*/  HGMMA.64x256x16.F32.BF16 R24, R152, gdesc[UR8].tnspB, R24, gsb0 ;  /* 0x43e0000898187df0 */ /* 0x000fe60008001818 */
[----:B------:R-:W-:Y:S02]  /*3c50*/  WARPGROUP.DEPBAR.LE gsb0, 0x0 ;  /* 0x00008000000079c5 */ /* 0x000fe40000010000 */
[----:B------:R0:W-:Y:S02]  /*3c60*/  @!P1 SYNCS.ARRIVE.TRANS64.RED.A1T0 RZ, [R3+URZ], RZ ;  /* 0x000000ff03ff99a7 */ /* 0x0001e4000810043f */
[----:B0-----:R-:W-:Y:S01]  /*3c70*/  FADD.FTZ R3, R189, R186 ;  /* 0x000000babd037221 */ /* 0x001fe20000010000 */
[----:B------:R-:W-:Y:S06]  /*3c80*/  @!P2 BRA `(.L_x_1048) ;  /* 0x0000002000c0a947 */ /* 0x000fec0003800000 */
[----:B------:R-:W-:Y:S02]  /*3c90*/  VIADD R206, R206, 0xfffffffe ;  /* 0xfffffffecece7836 */ /* 0x000fe40000000000 */
[----:B------:R-:W-:Y:S02]  /*3ca0*/  IMAD.MOV.U32 R211, RZ, RZ, R209 ;  /* 0x000000ffffd37224 */ /* 0x000fe400078e00d1 */
[----:B------:R-:W-:-:S07]  /*3cb0*/  IMAD.MOV.U32 R207, RZ, RZ, R0 ;  /* 0x000000ffffcf7224 */ /* 0x000fce00078e0000 */
.L_x_1057:
[----:B------:R-:W-:Y:S01]  /*3cc0*/  UIADD3 UR36, UR36, 0x1, URZ ;  /* 0x0000000124247890 */ /* 0x000fe2000fffe03f */
[C---:B------:R-:W-:Y:S01]  /*3cd0*/  ISETP.GT.AND P2, PT, R206.reuse, RZ, PT ;  /* 0x000000ffce00720c */ /* 0x040fe20003f44270 */
[----:B------:R-:W-:Y:S02]  /*3ce0*/  VIADD R206, R206, 0xffffffff ;  /* 0xffffffffcece7836 */ /* 0x000fe40000000000 */
[----:B------:R-:W-:-:S04]  /*3cf0*/  UISETP.NE.AND UP0, UPT, UR36, 0x2, UPT ;  /* 0x000000022400788c */ /* 0x000fc8000bf05270 */
[----:B------:R-:W-:Y:S02]  /*3d00*/  USEL UR4, URZ, 0x1, UP0 ;  /* 0x000000013f047887 */ /* 0x000fe40008000000 */
[----:B------:R-:W-:Y:S02]  /*3d10*/  USEL UR36, UR36, URZ, UP0 ;  /* 0x0000003f24247287 */ /* 0x000fe40008000000 */
[----:B------:R-:W-:Y:S01]  /*3d20*/  ULOP3.LUT UR37, UR37, UR4, URZ, 0x3c, !UPT ;  /* 0x0000000425257292 */ /* 0x000fe2000f8e3c3f */
[----:B------:R-:W-:Y:S11]  /*3d30*/  @!P0 BRA `(.L_x_1049) ;  /* 0x0000000000048947 */ /* 0x000ff60003800000 */
[----:B------:R-:W-:Y:S01]  /*3d40*/  BPT.TRAP 0x1 ;  /* 0x000000040000795c */ /* 0x000fe20000300000 */
.L_x_1049:
[----:B------:R-:W0:Y:S01]  /*3d50*/  S2UR UR5, SR_CgaCtaId ;  /* 0x00000000000579c3 */ /* 0x000e220000008800 */
[----:B------:R-:W-:Y:S01]  /*3d60*/  UMOV UR4, 0x400 ;  /* 0x0000040000047882 */ /* 0x000fe20000000000 */
[----:B------:R-:W-:-:S05]  /*3d70*/  IMAD.U32 R0, RZ, RZ, UR37 ;  /* 0x00000025ff007e24 */ /* 0x000fca000f8e00ff */
[----:B------:R-:W-:Y:S01]  /*3d80*/  SHF.L.U32 R0, R0, 0x1f, RZ ;  /* 0x0000001f00007819 */ /* 0x000fe200000006ff */
[----:B0-----:R-:W-:-:S04]  /*3d90*/  ULEA UR4, UR5, UR4, 0x18 ;  /* 0x0000000405047291 */ /* 0x001fc8000f8ec03f */
[----:B------:R-:W-:-:S09]  /*3da0*/  ULEA UR4, UR36, UR4, 0x3 ;  /* 0x0000000424047291 */ /* 0x000fd2000f8e183f */
[----:B------:R0:W1:Y:S01]  /*3db0*/  SYNCS.PHASECHK.TRANS64.TRYWAIT P3, [UR4+0x32430], R0 ;  /* 0x03243000ff0075a7 */ /* 0x0000620008060144 */
[----:B------:R-:W-:Y:S05]  /*3dc0*/  @!P0 BRA `(.L_x_1050) ;  /* 0x0000000000048947 */ /* 0x000fea0003800000 */
[----:B------:R-:W-:Y:S01]  /*3dd0*/  BPT.TRAP 0x1 ;  /* 0x000000040000795c */ /* 0x000fe20000300000 */
.L_x_1050:
[----:B-1----:R-:W-:Y:S05]  /*3de0*/  @P3 BRA `(.L_x_1051) ;  /* 0x0000000000083947 */ /* 0x002fea0003800000 */
[----:B------:R-:W1:Y:S02]  /*3df0*/  SYNCS.PHASECHK.TRANS64.TRYWAIT P3, [UR4+0x32430], R0 ;  /* 0x03243000ff0075a7 */ /* 0x000e640008060144 */
[----:B-1----:R-:W-:Y:S05]  /*3e00*/  @!P3 BRA `(.L_x_1052) ;  /* 0x000000c80010b947 */ /* 0x002fea0003800000 */
.L_x_1051:
[----:B------:R-:W-:Y:S01]  /*3e10*/  R2UR UR56, R20 ;  /* 0x00000000143872ca */ /* 0x000fe200000e0000 */
[----:B------:R-:W-:Y:S01]  /*3e20*/  UIMAD UR5, UR36, 0x300, UR60 ;  /* 0x00000300240578a4 */ /* 0x000fe2000f8e023c */
[----:B------:R-:W-:Y:S01]  /*3e30*/  R2UR UR57, R21 ;  /* 0x00000000153972ca */ /* 0x000fe200000e0000 */
[----:B-1----:R-:W-:Y:S01]  /*3e40*/  WARPGROUP.ARRIVE ;  /* 0x00000000000079c5 */ /* 0x002fe20000000000 */
[----:B------:R-:W-:-:S04]  /*3e50*/  UMOV UR59, 0x40000040 ;  /* 0x40000040003b7882 */ /* 0x000fc80000000000 */
[----:B------:R-:W-:-:S07]  /*3e60*/  UMOV UR58, UR5 ;  /* 0x00000005003a7c82 */ /* 0x000fce0008000000 */
[----:B------:R-:W-:Y:S01]  /*3e70*/  HGMMA.64x96x16.F32.BF16 R152, gdesc[UR56], RZ, !UPT, gsb0 ;  /* 0x01600000389879f0 */ /* 0x000fe2000c0018ff */
[----:B------:R-:W-:Y:S01]  /*3e80*/  R2UR UR56, R18 ;  /* 0x00000000123872ca */ /* 0x000fe200000e0000 */
[----:B------:R-:W-:Y:S01]  /*3e90*/  UIADD3 UR58, UR5, 0x2, URZ ;  /* 0x00000002053a7890 */ /* 0x000fe2000fffe03f */
[----:B------:R-:W-:Y:S01]  /*3ea0*/  R2UR UR57, R19 ;  /* 0x00000000133972ca */ /* 0x000fe200000e0000 */
[----:B------:R-:W-:Y:S01]  /*3eb0*/  UMOV UR59, 0x40000040 ;  /* 0x40000040003b7882 */ /* 0x000fe20000000000 */
[----:B------:R-:W-:Y:S02]  /*3ec0*/  WARPGROUP.DEPBAR.LE gsb0, 0x0 ;  /* 0x00008000000079c5 */ /* 0x000fe40000010000 */
[----:B------:R-:W-:-:S09]  /*3ed0*/  WARPGROUP.ARRIVE ;  /* 0x00000000000079c5 */ /* 0x000fd20000000000 */
[----:B------:R-:W-:Y:S01]  /*3ee0*/  HGMMA.64x96x16.F32.BF16 R152, gdesc[UR56], R152, gsb0 ;  /* 0x01600000389879f0 */ /* 0x000fe20008001898 */
        /* <DEDUP_REMOVED lines=13> */
[----:B------:R-:W-:Y:S03]  /*3fc0*/  HGMMA.64x96x16.F32.BF16 R152, gdesc[UR56], R152, gsb0 ;  /* 0x01600000389879f0 */ /* 0x000fe60008001898 */
[----:B------:R-:W-:Y:S02]  /*3fd0*/  WARPGROUP.DEPBAR.LE gsb0, 0x0 ;  /* 0x00008000000079c5 */ /* 0x000fe40000010000 */
[----:B------:R-:W-:Y:S05]  /*3fe0*/  @!P0 BRA `(.L_x_1053) ;  /* 0x0000000000048947 */ /* 0x000fea0003800000 */
[----:B------:R-:W-:Y:S01]  /*3ff0*/  BPT.TRAP 0x1 ;  /* 0x000000040000795c */ /* 0x000fe20000300000 */
.L_x_1053:
[----:B------:R1:W2:Y:S01]  /*4000*/  SYNCS.PHASECHK.TRANS64.TRYWAIT P3, [UR4+0x32450], R0 ;  /* 0x03245000ff0075a7 */ /* 0x0002a20008060144 */
[----:B------:R-:W-:Y:S05]  /*4010*/  @!P0 BRA `(.L_x_1054) ;  /* 0x0000000000048947 */ /* 0x000fea0003800000 */
[----:B------:R-:W-:Y:S01]  /*4020*/  BPT.TRAP 0x1 ;  /* 0x000000040000795c */ /* 0x000fe20000300000 */
.L_x_1054:
[----:B--2---:R-:W-:Y:S05]  /*4030*/  @P3 BRA `(.L_x_1055) ;  /* 0x0000000000083947 */ /* 0x004fea0003800000 */
[----:B------:R-:W2:Y:S02]  /*4040*/  SYNCS.PHASECHK.TRANS64.TRYWAIT P3, [UR4+0x32450], R0 ;  /* 0x03245000ff0075a7 */ /* 0x000ea40008060144 */
[----:B--2---:R-:W-:Y:S05]  /*4050*/  @!P3 BRA `(.L_x_1056) ;  /* 0x000000c40094b947 */ /* 0x004fea0003800000 */
.L_x_1055:
[----:B------:R-:W-:Y:S01]  /*4060*/  R2UR UR56, R4 ;  /* 0x00000000043872ca */ /* 0x000fe200000e0000 */
[----:B------:R-:W-:Y:S01]  /*4070*/  UIMAD UR5, UR36, 0xc00, UR7 ;  /* 0x00000c00240578a4 */ /* 0x000fe2000f8e0207 */
[----:B------:R-:W-:Y:S01]  /*4080*/  R2UR UR57, R5 ;  /* 0x00000000053972ca */ /* 0x000fe200000e0000 */
[----:B------:R-:W-:Y:S01]  /*4090*/  WARPGROUP.ARRIVE ;  /* 0x00000000000079c5 */ /* 0x000fe20000000000 */
[----:B------:R-:W-:Y:S01]  /*40a0*/  UMOV UR59, 0x40000040 ;  /* 0x40000040003b7882 */ /* 0x000fe20000000000 */
[----:B------:R-:W-:-:S04]  /*40b0*/  UIADD3 UR10, UR5, 0x300, URZ ;  /* 0x00000300050a7890 */ /* 0x000fc8000fffe03f */
[----:B------:R-:W3:Y:S01]  /*40c0*/  S2R R216, SR_TID.X ;  /* 0x0000000000d87919 */ /* 0x000ee20000002100 */
[----:B------:R-:W-:Y:S01]  /*40d0*/  UMOV UR11, 0x40000040 ;  /* 0x40000040000b7882 */ /* 0x000fe20000000000 */
[----:B------:R-:W-:Y:S01]  /*40e0*/  UMOV UR58, UR5 ;  /* 0x00000005003a7c82 */ /* 0x000fe20008000000 */
[----:B------:R-:W-:Y:S01]  /*40f0*/  UIADD3 UR14, UR5, 0x302, URZ ;  /* 0x00000302050e7890 */ /* 0x000fe2000fffe03f */
[----:B------:R-:W-:Y:S01]  /*4100*/  UMOV UR15, 0x40000040 ;  /* 0x40000040000f7882 */ /* 0x000fe20000000000 */
[----:B------:R-:W-:Y:S01]  /*4110*/  UIADD3 UR18, UR5, 0x304, URZ ;  /* 0x0000030405127890 */ /* 0x000fe2000fffe03f */
[----:B------:R-:W-:Y:S01]  /*4120*/  UMOV UR19, 0x40000040 ;  /* 0x4000004000137882 */ /* 0x000fe20000000000 */
[----:B------:R-:W-:Y:S01]  /*4130*/  HGMMA.64x96x16.F32.BF16 R152, gdesc[UR56], R152, gsb0 ;  /* 0x01600000389879f0 */ /* 0x000fe20008001898 */
[----:B------:R-:W-:Y:S01]  /*4140*/  R2UR UR56, R6 ;  /* 0x00000000063872ca */ /* 0x000fe200000e0000 */
[----:B------:R-:W-:Y:S01]  /*4150*/  UIADD3 UR58, UR5, 0x2, URZ ;  /* 0x00000002053a7890 */ /* 0x000fe2000fffe03f */
[----:B------:R-:W-:Y:S01]  /*4160*/  R2UR UR57, R7 ;  /* 0x00000000073972ca */ /* 0x000fe200000e0000 */
[----:B------:R-:W-:Y:S01]  /*4170*/  UMOV UR59, 0x40000040 ;  /* 0x40000040003b7882 */ /* 0x000fe20000000000 */
[----:B------:R-:W-:Y:S01]  /*4180*/  UIADD3 UR22, UR5, 0x306, URZ ;  /* 0x0000030605167890 */ /* 0x000fe2000fffe03f */
        /* <DEDUP_REMOVED lines=12> */
[----:B---3--:R-:W-:Y:S01]  /*4250*/  SHF.R.U32.HI R232, RZ, 0x7, R216 ;  /* 0x00000007ffe87819 */ /* 0x008fe200000116d8 */
[----:B------:R-:W-:Y:S01]  /*4260*/  UMOV UR51, 0x40000040 ;  /* 0x4000004000337882 */ /* 0x000fe20000000000 */
[----:B------:R-:W-:Y:S01]  /*4270*/  UIADD3 UR54, UR5, 0x904, URZ ;  /* 0x0000090405367890 */ /* 0x000fe2000fffe03f */
[----:B------:R-:W-:Y:S01]  /*4280*/  UMOV UR55, 0x40000040 ;  /* 0x4000004000377882 */ /* 0x000fe20000000000 */
[----:B------:R-:W-:-:S02]  /*4290*/  WARPGROUP.DEPBAR.LE gsb0, 0x0 ;  /* 0x00008000000079c5 */ /* 0x000fc40000010000 */
[----:B------:R-:W-:-:S06]  /*42a0*/  WARPGROUP.ARRIVE ;  /* 0x00000000000079c5 */ /* 0x000fcc0000000000 */
        /* <DEDUP_REMOVED lines=19> */
[----:B------:R-:W-:Y:S01]  /*43e0*/  ULDC UR5, c[0x0][0xa80] ;  /* 0x0002a00000057ab9 */ /* 0x000fe20000000800 */
[----:B------:R-:W-:Y:S02]  /*43f0*/  WARPGROUP.DEPBAR.LE gsb0, 0x0 ;  /* 0x00008000000079c5 */ /* 0x000fe40000010000 */
[----:B------:R-:W-:-:S06]  /*4400*/  WARPGROUP.ARRIVE ;  /* 0x00000000000079c5 */ /* 0x000fcc0000000000 */
[----:B------:R-:W-:Y:S01]  /*4410*/  HGMMA.64x96x16.F32.BF16 R152, gdesc[UR8], R152, gsb0 ;  /* 0x01600000089879f0 */ /* 0x000fe20008001898 */
[----:B------:R-:W-:Y:S02]  /*4420*/  UMOV UR11, 0x40000040 ;  /* 0x40000040000b7882 */ /* 0x000fe40000000000 */
        /* <DEDUP_REMOVED lines=104> */
[----:B-1----:R-:W-:Y:S01]  /*4ab0*/  FMNMX.FTZ R209, R209, R214, !PT ;  /* 0x000000d6d1d17209 */ /* 0x002fe20007810000 */
[----:B------:R-:W-:Y:S01]  /*4ac0*/  IMAD.U32 R214, RZ, RZ, UR4 ;  /* 0x00000004ffd67e24 */ /* 0x000fe2000f8e00ff */
[----:B------:R-:W0:Y:S01]  /*4ad0*/  MUFU.EX2 R207, R207 ;  /* 0x000000cf00cf7308 */ /* 0x000e220000000800 */
[----:B------:R-:W-:Y:S01]  /*4ae0*/  UIMAD UR4, UR36, 0xc00, UR6 ;  /* 0x00000c00240478a4 */ /* 0x000fe2000f8e0206 */
[--C-:B------:R-:W-:Y:S01]  /*4af0*/  FFMA.FTZ R173, R173, UR5, -R212.reuse ;  /* 0x00000005adad7c23 */ /* 0x100fe200080108d4 */
[C---:B------:R-:W-:Y:S01]  /*4b00*/  FADD.FTZ R152, -R209.reuse, R211 ;  /* 0x000000d3d1987221 */ /* 0x040fe20000010100 */
[----:B------:R-:W-:Y:S01]  /*4b10*/  FMUL.FTZ R217, R209, UR5 ;  /* 0x00000005d1d97c20 */ /* 0x000fe20008410000 */
[--C-:B------:R-:W-:Y:S01]  /*4b20*/  FFMA.FTZ R176, R176, UR5, -R212.reuse ;  /* 0x00000005b0b07c23 */ /* 0x100fe200080108d4 */
[----:B------:R-:W-:Y:S01]  /*4b30*/  FFMA.FTZ R177, R177, UR5, -R212 ;  /* 0x00000005b1b17c23 */ /* 0x000fe200080108d4 */
[----:B------:R-:W-:Y:S01]  /*4b40*/  FMUL.FTZ R157, R152, UR5 ;  /* 0x00000005989d7c20 */ /* 0x000fe20008410000 */
[----:B------:R-:W-:-:S02]  /*4b50*/  @!P1 VIADD R152, R214, 0x32440 ;  /* 0x00032440d6989836 */ /* 0x000fc40000000000 */
[--C-:B------:R-:W-:Y:S01]  /*4b60*/  FFMA.FTZ R216, R158, UR5, -R217.reuse ;  /* 0x000000059ed87c23 */ /* 0x100fe200080108d9 */
[----:B------:R-:W-:Y:S01]  /*4b70*/  IADD3 R158, -R232, 0xb, RZ ;  /* 0x0000000be89e7810 */ /* 0x000fe20007ffe1ff */
[----:B------:R1:W-:Y:S01]  /*4b80*/  MUFU.EX2 R211, R153 ;  /* 0x0000009900d37308 */ /* 0x0003e20000000800 */
[--C-:B------:R-:W-:Y:S01]  /*4b90*/  FFMA.FTZ R213, R154, UR5, -R217.reuse ;  /* 0x000000059ad57c23 */ /* 0x100fe200080108d9 */
[----:B------:R-:W-:Y:S01]  /*4ba0*/  @!P1 PRMT R152, RZ, 0x654, R152 ;  /* 0x00000654ff989816 */ /* 0x000fe20000000098 */
[--C-:B------:R-:W-:Y:S01]  /*4bb0*/  FFMA.FTZ R215, R155, UR5, -R217.reuse ;  /* 0x000000059bd77c23 */ /* 0x100fe200080108d9 */
[--C-:B------:R-:W-:Y:S01]  /*4bc0*/  FFMA.FTZ R159, R159, UR5, -R217.reuse ;  /* 0x000000059f9f7c23 */ /* 0x100fe200080108d9 */
[----:B------:R2:W-:Y:S06]  /*4bd0*/  BAR.ARV R158, 0x100 ;  /* 0x0004009e0000751d */ /* 0x0005ec0000002000 */
[----:B-1----:R-:W-:Y:S01]  /*4be0*/  VIADD R153, R232, 0x8 ;  /* 0x00000008e8997836 */ /* 0x002fe20000000000 */
[----:B------:R1:W-:Y:S01]  /*4bf0*/  @!P1 SYNCS.ARRIVE.TRANS64.RED.A1T0 RZ, [R152+URZ], RZ ;  /* 0x000000ff98ff99a7 */ /* 0x0003e2000810043f */
[----:B------:R-:W3:Y:S01]  /*4c00*/  MUFU.EX2 R157, R157 ;  /* 0x0000009d009d7308 */ /* 0x000ee20000000800 */
[-C--:B0-----:R-:W-:Y:S01]  /*4c10*/  FMUL.FTZ R24, R24, R207.reuse ;  /* 0x000000cf18187220 */ /* 0x081fe20000410000 */
        /* <DEDUP_REMOVED lines=134> */
[----:B-1----:R-:W-:Y:S01]  /*5480*/  F2FP.BF16.F32.PACK_AB R152, R210, R208 ;  /* 0x000000d0d298723e */ /* 0x002fe200000010ff */
[----:B------:R-:W-:Y:S01]  /*5490*/  UMOV UR10, UR4 ;  /* 0x00000004000a7c82 */ /* 0x000fe20008000000 */
[----:B0-----:R-:W-:Y:S01]  /*54a0*/  F2FP.BF16.F32.PACK_AB R154, R211, R156 ;  /* 0x0000009cd39a723e */ /* 0x001fe200000010ff */
[--C-:B------:R-:W-:Y:S01]  /*54b0*/  FFMA.FTZ R162, R162, UR5, -R217.reuse ;  /* 0x00000005a2a27c23 */ /* 0x100fe200080108d9 */
[----:B----4-:R-:W-:Y:S01]  /*54c0*/  F2FP.BF16.F32.PACK_AB R153, R215, R213 ;  /* 0x000000d5d799723e */ /* 0x010fe200000010ff */
[--C-:B------:R-:W-:Y:S01]  /*54d0*/  FFMA.FTZ R163, R163, UR5, -R217.reuse ;  /* 0x00000005a3a37c23 */ /* 0x100fe200080108d9 */
[----:B-----5:R-:W-:Y:S01]  /*54e0*/  F2FP.BF16.F32.PACK_AB R155, R159, R216 ;  /* 0x000000d89f9b723e */ /* 0x020fe200000010ff */
[--C-:B------:R-:W-:Y:S01]  /*54f0*/  FFMA.FTZ R166, R166, UR5, -R217.reuse ;  /* 0x00000005a6a67c23 */ /* 0x100fe200080108d9 */
[--C-:B------:R-:W-:Y:S01]  /*5500*/  FFMA.FTZ R167, R167, UR5, -R217.reuse ;  /* 0x00000005a7a77c23 */ /* 0x100fe200080108d9 */
[----:B------:R-:W-:Y:S01]  /*5510*/  MUFU.EX2 R160, R160 ;  /* 0x000000a000a07308 */ /* 0x000fe20000000800 */
        /* <DEDUP_REMOVED lines=25> */
[--C-:B------:R-:W-:Y:S01]  /*56b0*/  FFMA.FTZ R192, R192, UR5, -R212.reuse ;  /* 0x00000005c0c07c23 */ /* 0x100fe200080108d4 */
[--C-:B------:R-:W-:Y:S01]  /*56c0*/  FFMA.FTZ R193, R193, UR5, -R212.reuse ;  /* 0x00000005c1c17c23 */ /* 0x100fe200080108d4 */
[--C-:B------:R-:W-:Y:S01]  /*56d0*/  FFMA.FTZ R196, R196, UR5, -R212.reuse ;  /* 0x00000005c4c47c23 */ /* 0x100fe200080108d4 */
[----:B------:R-:W-:Y:S01]  /*56e0*/  FFMA.FTZ R197, R197, UR5, -R212 ;  /* 0x00000005c5c57c23 */ /* 0x000fe200080108d4 */
[--C-:B------:R-:W-:Y:S01]  /*56f0*/  FFMA.FTZ R194, R194, UR5, -R217.reuse ;  /* 0x00000005c2c27c23 */ /* 0x100fe200080108d9 */
[--C-:B------:R-:W-:Y:S01]  /*5700*/  FFMA.FTZ R195, R195, UR5, -R217.reuse ;  /* 0x00000005c3c37c23 */ /* 0x100fe200080108d9 */
[----:B------:R-:W-:Y:S01]  /*5710*/  MUFU.EX2 R162, R162 ;  /* 0x000000a200a27308 */ /* 0x000fe20000000800 */
[--C-:B------:R-:W-:Y:S01]  /*5720*/  FFMA.FTZ R198, R198, UR5, -R217.reuse ;  /* 0x00000005c6c67c23 */ /* 0x100fe200080108d9 */
[----:B------:R-:W-:Y:S01]  /*5730*/  FFMA.FTZ R199, R199, UR5, -R217 ;  /* 0x00000005c7c77c23 */ /* 0x000fe200080108d9 */
[----:B------:R-:W-:Y:S01]  /*5740*/  FFMA.FTZ R3, R207, R3, R208 ;  /* 0x00000003cf037223 */ /* 0x000fe200000100d0 */
[----:B------:R-:W-:-:S02]  /*5750*/  @!P1 VIADD R214, R214, 0x32460 ;  /* 0x00032460d6d69836 */ /* 0x000fc40000000000 */
[----:B------:R-:W-:Y:S02]  /*5760*/  IMAD.MOV.U32 R207, RZ, RZ, R0 ;  /* 0x000000ffffcf7224 */ /* 0x000fe400078e0000 */
[----:B------:R-:W-:Y:S01]  /*5770*/  FADD.FTZ R3, R210, R3 ;  /* 0x00000003d2037221 */ /* 0x000fe20000010000 */
[----:B------:R-:W3:Y:S01]  /*5780*/  MUFU.EX2 R163, R163 ;  /* 0x000000a300a37308 */ /* 0x000ee20000000800 */
[----:B------:R-:W-:Y:S02]  /*5790*/  @!P1 PRMT R214, RZ, 0x654, R214 ;  /* 0x00000654ffd69816 */ /* 0x000fe400000000d6 */
[----:B------:R-:W-:-:S04]  /*57a0*/  FADD.FTZ R156, R156, R3 ;  /* 0x000000039c9c7221 */ /* 0x000fc80000010000 */
[----:B------:R-:W-:Y:S01]  /*57b0*/  FADD.FTZ R211, R211, R156 ;  /* 0x0000009cd3d37221 */ /* 0x000fe20000010000 */
[----:B------:R-:W-:Y:S08]  /*57c0*/  MUFU.EX2 R166, R166 ;  /* 0x000000a600a67308 */ /* 0x000ff00000000800 */
[----:B------:R-:W4:Y:S08]  /*57d0*/  MUFU.EX2 R167, R167 ;  /* 0x000000a700a77308 */ /* 0x000f300000000800 */
[----:B------:R-:W-:Y:S08]  /*57e0*/  MUFU.EX2 R168, R168 ;  /* 0x000000a800a87308 */ /* 0x000ff00000000800 */
[----:B------:R-:W5:Y:S08]  /*57f0*/  MUFU.EX2 R169, R169 ;  /* 0x000000a900a97308 */ /* 0x000f700000000800 */
[----:B------:R-:W-:Y:S08]  /*5800*/  MUFU.EX2 R172, R172 ;  /* 0x000000ac00ac7308 */ /* 0x000ff00000000800 */
[----:B------:R-:W2:Y:S08]  /*5810*/  MUFU.EX2 R173, R173 ;  /* 0x000000ad00ad7308 */ /* 0x000eb00000000800 */
        /* <DEDUP_REMOVED lines=22> */
[----:B------:R-:W-:Y:S01]  /*5980*/  MUFU.EX2 R196, R196 ;  /* 0x000000c400c47308 */ /* 0x000fe20000000800 */
[----:B------:R-:W-:-:S02]  /*5990*/  WARPGROUP.DEPBAR.LE gsb0, 0x0 ;  /* 0x00008000000079c5 */ /* 0x000fc40000010000 */
[----:B0-----:R-:W-:-:S05]  /*59a0*/  F2FP.BF16.F32.PACK_AB R152, R161, R160 ;  /* 0x000000a0a198723e */ /* 0x001fca00000010ff */
[----:B------:R-:W0:Y:S01]  /*59b0*/  MUFU.EX2 R197, R197 ;  /* 0x000000c500c57308 */ /* 0x000e220000000800 */
[----:B-1----:R-:W-:Y:S01]  /*59c0*/  F2FP.BF16.F32.PACK_AB R154, R165, R164 ;  /* 0x000000a4a59a723e */ /* 0x002fe200000010ff */
[----:B------:R-:W-:Y:S01]  /*59d0*/  FADD.FTZ R160, R160, R211 ;  /* 0x000000d3a0a07221 */ /* 0x000fe20000010000 */
[----:B---3--:R-:W-:Y:S01]  /*59e0*/  F2FP.BF16.F32.PACK_AB R153, R163, R162 ;  /* 0x000000a2a399723e */ /* 0x008fe200000010ff */
[----:B------:R-:W-:Y:S01]  /*59f0*/  IMAD.MOV.U32 R211, RZ, RZ, R209 ;  /* 0x000000ffffd37224 */ /* 0x000fe200078e00d1 */
[----:B----4-:R-:W-:Y:S01]  /*5a00*/  F2FP.BF16.F32.PACK_AB R155, R167, R166 ;  /* 0x000000a6a79b723e */ /* 0x010fe200000010ff */
[----:B------:R-:W-:Y:S02]  /*5a10*/  FADD.FTZ R161, R161, R160 ;  /* 0x000000a0a1a17221 */ /* 0x000fe40000010000 */
[----:B------:R-:W-:Y:S01]  /*5a20*/  MUFU.EX2 R194, R194 ;  /* 0x000000c200c27308 */ /* 0x000fe20000000800 */
[----:B------:R-:W-:Y:S01]  /*5a30*/  WARPGROUP.ARRIVE ;  /* 0x00000000000079c5 */ /* 0x000fe20000000000 */
[----:B------:R-:W-:-:S04]  /*5a40*/  FADD.FTZ R164, R164, R161 ;  /* 0x000000a1a4a47221 */ /* 0x000fc80000010000 */
[----:B------:R-:W-:Y:S01]  /*5a50*/  FADD.FTZ R165, R165, R164 ;  /* 0x000000a4a5a57221 */ /* 0x000fe20000010000 */
[----:B------:R-:W-:Y:S01]  /*5a60*/  HGMMA.64x256x16.F32.BF16 R24, R152, gdesc[UR8].tnspB, R24, gsb0 ;  /* 0x43e0000898187df0 */ /* 0x000fe20008001818 */
[----:B------:R-:W-:Y:S01]  /*5a70*/  UIADD3 UR10, UR4, 0x100, URZ ;  /* 0x00000100040a7890 */ /* 0x000fe2000fffe03f */
[----:B------:R-:W1:Y:S01]  /*5a80*/  MUFU.EX2 R195, R195 ;  /* 0x000000c300c37308 */ /* 0x000e620000000800 */
[----:B------:R-:W-:-:S07]  /*5a90*/  UMOV UR11, 0x40000040 ;  /* 0x40000040000b7882 */ /* 0x000fce0000000000 */
[----:B------:R-:W-:Y:S08]  /*5aa0*/  MUFU.EX2 R198, R198 ;  /* 0x000000c600c67308 */ /* 0x000ff00000000800 */
[----:B------:R-:W3:Y:S01]  /*5ab0*/  MUFU.EX2 R199, R199 ;  /* 0x000000c700c77308 */ /* 0x000ee20000000800 */
[----:B------:R-:W-:Y:S02]  /*5ac0*/  WARPGROUP.DEPBAR.LE gsb0, 0x0 ;  /* 0x00008000000079c5 */ /* 0x000fe40000010000 */
[----:B-----5:R-:W-:Y:S01]  /*5ad0*/  F2FP.BF16.F32.PACK_AB R152, R169, R168 ;  /* 0x000000a8a998723e */ /* 0x020fe200000010ff */
[----:B------:R-:W-:Y:S01]  /*5ae0*/  FADD.FTZ R168, R168, R165 ;  /* 0x000000a5a8a87221 */ /* 0x000fe20000010000 */
[----:B--2---:R-:W-:-:S02]  /*5af0*/  F2FP.BF16.F32.PACK_AB R154, R173, R172 ;  /* 0x000000acad9a723e */ /* 0x004fc400000010ff */
[----:B------:R-:W-:Y:S01]  /*5b00*/  F2FP.BF16.F32.PACK_AB R153, R171, R170 ;  /* 0x000000aaab99723e */ /* 0x000fe200000010ff */
[----:B------:R-:W-:Y:S01]  /*5b10*/  FADD.FTZ R169, R169, R168 ;  /* 0x000000a8a9a97221 */ /* 0x000fe20000010000 */
[----:B------:R-:W-:-:S03]  /*5b20*/  F2FP.BF16.F32.PACK_AB R155, R175, R174 ;  /* 0x000000aeaf9b723e */ /* 0x000fc600000010ff */
[----:B------:R-:W-:Y:S01]  /*5b30*/  FADD.FTZ R172, R172, R169 ;  /* 0x000000a9acac7221 */ /* 0x000fe20000010000 */
[----:B------:R-:W-:-:S03]  /*5b40*/  WARPGROUP.ARRIVE ;  /* 0x00000000000079c5 */ /* 0x000fc60000000000 */
[----:B------:R-:W-:-:S03]  /*5b50*/  FADD.FTZ R173, R173, R172 ;  /* 0x000000acadad7221 */ /* 0x000fc60000010000 */
[----:B------:R-:W-:Y:S01]  /*5b60*/  HGMMA.64x256x16.F32.BF16 R24, R152, gdesc[UR8].tnspB, R24, gsb0 ;  /* 0x43e0000898187df0 */ /* 0x000fe20008001818 */
[----:B------:R-:W-:Y:S01]  /*5b70*/  UIADD3 UR10, UR4, 0x180, URZ ;  /* 0x00000180040a7890 */ /* 0x000fe2000fffe03f */
[----:B------:R-:W-:Y:S01]  /*5b80*/  UMOV UR11, 0x40000040 ;  /* 0x40000040000b7882 */ /* 0x000fe20000000000 */
[----:B------:R-:W-:Y:S02]  /*5b90*/  WARPGROUP.DEPBAR.LE gsb0, 0x0 ;  /* 0x00008000000079c5 */ /* 0x000fe40000010000 */
[----:B------:R-:W-:Y:S01]  /*5ba0*/  F2FP.BF16.F32.PACK_AB R152, R177, R176 ;  /* 0x000000b0b198723e */ /* 0x000fe200000010ff */
[----:B------:R-:W-:Y:S01]  /*5bb0*/  FADD.FTZ R176, R176, R173 ;  /* 0x000000adb0b07221 */ /* 0x000fe20000010000 */
[----:B------:R-:W-:Y:S02]  /*5bc0*/  F2FP.BF16.F32.PACK_AB R154, R181, R180 ;  /* 0x000000b4b59a723e */ /* 0x000fe400000010ff */
[----:B------:R-:W-:Y:S01]  /*5bd0*/  F2FP.BF16.F32.PACK_AB R153, R179, R178 ;  /* 0x000000b2b399723e */ /* 0x000fe200000010ff */
[----:B------:R-:W-:Y:S01]  /*5be0*/  FADD.FTZ R177, R177, R176 ;  /* 0x000000b0b1b17221 */ /* 0x000fe20000010000 */
[----:B------:R-:W-:-:S03]  /*5bf0*/  F2FP.BF16.F32.PACK_AB R155, R183, R182 ;  /* 0x000000b6b79b723e */ /* 0x000fc600000010ff */
[----:B------:R-:W-:Y:S01]  /*5c00*/  FADD.FTZ R180, R180, R177 ;  /* 0x000000b1b4b47221 */ /* 0x000fe20000010000 */
[----:B------:R-:W-:-:S03]  /*5c10*/  WARPGROUP.ARRIVE ;  /* 0x00000000000079c5 */ /* 0x000fc60000000000 */
[----:B------:R-:W-:-:S10]  /*5c20*/  FADD.FTZ R181, R181, R180 ;  /* 0x000000b4b5b57221 */ /* 0x000fd40000010000 */
        /* <DEDUP_REMOVED lines=19> */
[----:B0-----:R-:W-:Y:S02]  /*5d60*/  F2FP.BF16.F32.PACK_AB R154, R197, R196 ;  /* 0x000000c4c59a723e */ /* 0x001fe400000010ff */
[----:B-1----:R-:W-:Y:S01]  /*5d70*/  F2FP.BF16.F32.PACK_AB R153, R195, R194 ;  /* 0x000000c2c399723e */ /* 0x002fe200000010ff */
[----:B------:R-:W-:Y:S01]  /*5d80*/  FADD.FTZ R193, R193, R192 ;  /* 0x000000c0c1c17221 */ /* 0x000fe20000010000 */
[----:B---3--:R-:W-:-:S03]  /*5d90*/  F2FP.BF16.F32.PACK_AB R155, R199, R198 ;  /* 0x000000c6c79b723e */ /* 0x008fc600000010ff */
[----:B------:R-:W-:Y:S01]  /*5da0*/  FADD.FTZ R196, R196, R193 ;  /* 0x000000c1c4c47221 */ /* 0x000fe20000010000 */
[----:B------:R-:W-:-:S03]  /*5db0*/  WARPGROUP.ARRIVE ;  /* 0x00000000000079c5 */ /* 0x000fc60000000000 */
[----:B------:R-:W-:-:S10]  /*5dc0*/  FADD.FTZ R3, R197, R196 ;  /* 0x000000c4c5037221 */ /* 0x000fd40000010000 */
[----:B------:R-:W-:Y:S03]  /*5dd0*/  HGMMA.64x256x16.F32.BF16 R24, R152, gdesc[UR8].tnspB, R24, gsb0 ;  /* 0x43e0000898187df0 */ /* 0x000fe60008001818 */
[----:B------:R-:W-:Y:S02]  /*5de0*/  WARPGROUP.DEPBAR.LE gsb0, 0x0 ;  /* 0x00008000000079c5 */ /* 0x000fe40000010000 */
[----:B------:R-:W-:Y:S01]  /*5df0*/  FFMA.FTZ R152, R157, R205, R213 ;  /* 0x000000cd9d987223 */ /* 0x000fe200000100d5 */
[----:B------:R0:W-:Y:S03]  /*5e00*/  @!P1 SYNCS.ARRIVE.TRANS64.RED.A1T0 RZ, [R214+URZ], RZ ;  /* 0x000000ffd6ff99a7 */ /* 0x0001e6000810043f */
[----:B------:R-:W-:-:S04]  /*5e10*/  FADD.FTZ R215, R215, R152 ;  /* 0x00000098d7d77221 */ /* 0x000fc80000010000 */
        /* <DEDUP_REMOVED lines=21> */
[----:B------:R-:W-:Y:S01]  /*5f70*/  FADD.FTZ R205, R199, R198 ;  /* 0x000000c6c7cd7221 */ /* 0x000fe20000010000 */
[----:B0-----:R-:W-:Y:S06]  /*5f80*/  @P2 BRA `(.L_x_1057) ;  /* 0xffffffdc004c2947 */ /* 0x001fec000383ffff */
.L_x_1048:
[----:B------:R-:W0:Y:S01]  /*5f90*/  SHFL.BFLY PT, R4, R3, 0x2, 0x1f ;  /* 0x0c401f0003047f89 */ /* 0x000e2200000e0000 */
[----:B------:R-:W-:Y:S01]  /*5fa0*/  IMAD.MOV.U32 R7, RZ, RZ, RZ ;  /* 0x000000ffff077224 */ /* 0x000fe200078e00ff */
[----:B------:R-:W-:Y:S01]  /*5fb0*/  R2UR UR4, R219 ;  /* 0x00000000db0472ca */ /* 0x000fe200000e0000 */
[----:B------:R-:W-:Y:S01]  /*5fc0*/  UIADD3 UR36, UR36, 0x1, URZ ;  /* 0x0000000124247890 */ /* 0x000fe2000fffe03f */
[----:B------:R-:W1:Y:S01]  /*5fd0*/  SHFL.BFLY PT, R6, R205, 0x2, 0x1f ;  /* 0x0c401f00cd067f89 */ /* 0x000e6200000e0000 */
[----:B------:R-:W-:Y:S01]  /*5fe0*/  IMAD.MOV.U32 R9, RZ, RZ, -0x800000 ;  /* 0xff800000ff097424 */ /* 0x000fe200078e00ff */
[----:B------:R2:W-:Y:S06]  /*5ff0*/  BAR.ARV R158, 0x100 ;  /* 0x0004009e0000751d */ /* 0x0005ec0000002000 */
[----:B------:R-:W-:Y:S01]  /*6000*/  UISETP.NE.AND UP0, UPT, UR36, 0x2, UPT ;  /* 0x000000022400788c */ /* 0x000fe2000bf05270 */
[----:B------:R-:W-:Y:S01]  /*6010*/  IMAD.MOV.U32 R8, RZ, RZ, -0x800000 ;  /* 0xff800000ff087424 */ /* 0x000fe200078e00ff */
[----:B------:R-:W-:Y:S06]  /*6020*/  BAR.ARV 0x8, 0x180 ;  /* 0x0206000000007b1d */ /* 0x000fec0000002000 */
[----:B------:R-:W-:Y:S01]  /*6030*/  UIADD3 UR4, UR4, 0x1, URZ ;  /* 0x0000000104047890 */ /* 0x000fe2000fffe03f */
[----:B------:R-:W-:Y:S01]  /*6040*/  PLOP3.LUT P0, PT, PT, PT, PT, 0x8, 0x0 ;  /* 0x000000000000781c */ /* 0x000fe20003f0e170 */
[----:B0-----:R-:W-:Y:S01]  /*6050*/  FADD.FTZ R4, R4, R3 ;  /* 0x0000000304047221 */ /* 0x001fe20000010000 */
[----:B------:R-:W-:Y:S01]  /*6060*/  IMAD.MOV.U32 R3, RZ, RZ, RZ ;  /* 0x000000ffff037224 */ /* 0x000fe200078e00ff */
[----:B------:R-:W-:Y:S01]  /*6070*/  USEL UR36, UR36, URZ, UP0 ;  /* 0x0000003f24247287 */ /* 0x000fe20008000000 */
[----:B-1----:R-:W-:-:S02]  /*6080*/  FADD.FTZ R6, R6, R205 ;  /* 0x000000cd06067221 */ /* 0x002fc40000010000 */
[----:B------:R-:W0:Y:S01]  /*6090*/  SHFL.BFLY PT, R5, R4, 0x1, 0x1f ;  /* 0x0c201f0004057f89 */ /* 0x000e2200000e0000 */
[----:B------:R-:W-:Y:S01]  /*60a0*/  IMAD.U32 R219, RZ, RZ, UR4 ;  /* 0x00000004ffdb7e24 */ /* 0x000fe2000f8e00ff */
[----:B------:R-:W-:-:S04]  /*60b0*/  USEL UR4, URZ, 0x1, UP0 ;  /* 0x000000013f047887 */ /* 0x000fc80008000000 */
[----:B------:R-:W-:Y:S01]  /*60c0*/  ULOP3.LUT UR37, UR37, UR4, URZ, 0x3c, !UPT ;  /* 0x0000000425257292 */ /* 0x000fe2000f8e3c3f */
[----:B0-----:R-:W-:Y:S02]  /*60d0*/  FADD.FTZ R10, R4, R5 ;  /* 0x00000005040a7221 */ /* 0x001fe40000010000 */
[----:B------:R-:W0:Y:S03]  /*60e0*/  SHFL.BFLY PT, R5, R6, 0x1, 0x1f ;  /* 0x0c201f0006057f89 */ /* 0x000e2600000e0000 */
[----:B------:R-:W-:-:S13]  /*60f0*/  FSETP.NE.FTZ.AND P1, PT, R10, RZ, PT ;  /* 0x000000ff0a00720b */ /* 0x000fda0003f35000 */
[----:B------:R-:W1:Y:S01]  /*6100*/  @P1 MUFU.RCP R7, R10 ;  /* 0x0000000a00071308 */ /* 0x000e620000001000 */
[----:B0-----:R-:W-:-:S07]  /*6110*/  FADD.FTZ R11, R6, R5 ;  /* 0x00000005060b7221 */ /* 0x001fce0000010000 */
[----:B------:R-:W0:Y:S01]  /*6120*/  @P1 MUFU.LG2 R4, R10 ;  /* 0x0000000a00041308 */ /* 0x000e220000000c00 */
[----:B------:R-:W-:Y:S01]  /*6130*/  IMAD.U32 R5, RZ, RZ, UR5 ;  /* 0x00000005ff057e24 */ /* 0x000fe2000f8e00ff */
[----:B------:R-:W-:-:S03]  /*6140*/  FSETP.NE.FTZ.AND P2, PT, R11, RZ, PT ;  /* 0x000000ff0b00720b */ /* 0x000fc60003f55000 */
[----:B------:R-:W-:Y:S01]  /*6150*/  @P1 FMUL.FTZ R5, R5, 0.69314718246459960938 ;  /* 0x3f31721805051820 */ /* 0x000fe20000410000 */
        /* <DEDUP_REMOVED lines=17> */
[----:B------:R-:W3:Y:S01]  /*6270*/  @P2 MUFU.RCP R3, R11 ;  /* 0x0000000b00032308 */ /* 0x000ee20000001000 */
        /* <DEDUP_REMOVED lines=48> */
[----:B------:R-:W-:-:S02]  /*6580*/  IMAD.U32 R7, RZ, RZ, UR5 ;  /* 0x00000005ff077e24 */ /* 0x000fc4000f8e00ff */
[----:B0-----:R-:W-:Y:S01]  /*6590*/  @P1 FMUL.FTZ R4, R4, 0.69314718246459960938 ;  /* 0x3f31721804041820 */ /* 0x001fe20000410000 */
[----:B-1----:R-:W-:Y:S01]  /*65a0*/  @P2 FMUL.FTZ R6, R6, 0.69314718246459960938 ;  /* 0x3f31721806062820 */ /* 0x002fe20000410000 */
[-C--:B---3--:R-:W-:Y:S01]  /*65b0*/  FMUL.FTZ R10, R83, R3.reuse ;  /* 0x00000003530a7220 */ /* 0x088fe20000410000 */
[----:B------:R-:W-:Y:S01]  /*65c0*/  @P2 FMUL.FTZ R7, R7, 0.69314718246459960938 ;  /* 0x3f31721807072820 */ /* 0x000fe20000410000 */
        /* <DEDUP_REMOVED lines=19> */
[-C--:B--2---:R-:W-:Y:S01]  /*6700*/  FMUL.FTZ R158, R55, R3.reuse ;  /* 0x00000003379e7220 */ /* 0x084fe20000410000 */
        /* <DEDUP_REMOVED lines=45> */
.L_x_1036:
[----:B0-----:R-:W0:Y:S01]  /*69e0*/  S2R R5, SR_CgaCtaId ;  /* 0x0000000000057919 */ /* 0x001e220000008800 */
        /* <DEDUP_REMOVED lines=30> */
[----:B------:R-:W-:Y:S02]  /*6bd0*/  MOV R4, R0 ;  /* 0x0000000000047202 */ /* 0x000fe40000000f00 */
[----:B0-----:R-:W-:-:S02]  /*6be0*/  MOV R5, R13 ;  /* 0x0000000d00057202 */ /* 0x001fc40000000f00 */
[----:B------:R-:W-:Y:S02]  /*6bf0*/  F2FP.BF16.F32.PACK_AB R51, R158, R51 ;  /* 0x000000339e33723e */ /* 0x000fe400000010ff */
[----:B------:R-:W-:Y:S01]  /*6c00*/  F2FP.BF16.F32.PACK_AB R57, R157, R58 ;  /* 0x0000003a9d39723e */ /* 0x000fe200000010ff */
[----:B------:R-:W-:Y:S01]  /*6c10*/  IMAD.WIDE R106, R225, 0x2, R4 ;  /* 0x00000002e16a7825 */ /* 0x000fe200078e0204 */
[----:B------:R-:W-:Y:S02]  /*6c20*/  F2FP.BF16.F32.PACK_AB R64, R65, R64 ;  /* 0x000000404140723e */ /* 0x000fe400000010ff */
[----:B------:R-:W-:Y:S02]  /*6c30*/  F2FP.BF16.F32.PACK_AB R58, R61, R60 ;  /* 0x0000003c3d3a723e */ /* 0x000fe400000010ff */
[C---:B------:R-:W-:Y:S02]  /*6c40*/  IADD3 R173, P1, R106.reuse, 0x20, RZ ;  /* 0x000000206aad7810 */ /* 0x040fe40007f3e0ff */
[----:B------:R-:W-:-:S02]  /*6c50*/  IADD3 R175, P0, R106, 0x40, RZ ;  /* 0x000000406aaf7810 */ /* 0x000fc40007f1e0ff */
[C---:B------:R-:W-:Y:S01]  /*6c60*/  IADD3 R183, P5, R106.reuse, 0x4040, RZ ;  /* 0x000040406ab77810 */ /* 0x040fe20007fbe0ff */
[--C-:B------:R-:W-:Y:S01]  /*6c70*/  IMAD.X R15, RZ, RZ, R107.reuse, P1 ;  /* 0x000000ffff0f7224 */ /* 0x100fe200008e066b */
[C---:B------:R-:W-:Y:S01]  /*6c80*/  IADD3 R177, P4, R106.reuse, 0x60, RZ ;  /* 0x000000606ab17810 */ /* 0x040fe20007f9e0ff */
[--C-:B------:R-:W-:Y:S01]  /*6c90*/  IMAD.X R17, RZ, RZ, R107.reuse, P0 ;  /* 0x000000ffff117224 */ /* 0x100fe200000e066b */
[C---:B------:R-:W-:Y:S01]  /*6ca0*/  LOP3.LUT R13, R106.reuse, 0x380, RZ, 0xc0, !PT ;  /* 0x000003806a0d7812 */ /* 0x040fe200078ec0ff */
[--C-:B------:R-:W-:Y:S01]  /*6cb0*/  IMAD.X R39, RZ, RZ, R107.reuse, P5 ;  /* 0x000000ffff277224 */ /* 0x100fe200028e066b */
[C---:B------:R-:W-:Y:S01]  /*6cc0*/  IADD3 R179, P3, R106.reuse, 0x4000, RZ ;  /* 0x000040006ab37810 */ /* 0x040fe20007f7e0ff */
[--C-:B------:R-:W-:Y:S01]  /*6cd0*/  IMAD.X R19, RZ, RZ, R107.reuse, P4 ;  /* 0x000000ffff137224 */ /* 0x100fe200020e066b */
[C---:B------:R-:W-:Y:S02]  /*6ce0*/  IADD3 R181, P6, R106.reuse, 0x4020, RZ ;  /* 0x000040206ab57810 */ /* 0x040fe40007fde0ff */
        /* <DEDUP_REMOVED lines=9> */
[C---:B------:R-:W-:Y:S02]  /*6d80*/  IADD3 R6, P5, R106.reuse, 0xc020, RZ ;  /* 0x0000c0206a067810 */ /* 0x040fe40007fbe0ff */
[----:B------:R-:W-:Y:S02]  /*6d90*/  SHF.R.U64 R13, R13, 0x3, RZ ;  /* 0x000000030d0d7819 */ /* 0x000fe400000012ff */
[----:B------:R-:W-:Y:S01]  /*6da0*/  LOP3.LUT R20, R179, 0x380, RZ, 0xc0, !PT ;  /* 0x00000380b3147812 */ /* 0x000fe200078ec0ff */
[--C-:B------:R-:W-:Y:S01]  /*6db0*/  IMAD.X R99, RZ, RZ, R107.reuse, P5 ;  /* 0x000000ffff637224 */ /* 0x100fe200028e066b */
        /* <DEDUP_REMOVED lines=21> */
[----:B------:R-:W-:Y:S02]  /*6f10*/  LOP3.LUT R98, R6, 0x380, RZ, 0xc0, !PT ;  /* 0x0000038006627812 */ /* 0x000fe400078ec0ff */
[----:B------:R-:W-:Y:S02]  /*6f20*/  LOP3.LUT R14, R14, R173, RZ, 0x3c, !PT ;  /* 0x000000ad0e0e7212 */ /* 0x000fe400078e3cff */
[----:B------:R-:W-:-:S02]  /*6f30*/  SHF.R.U64 R30, R30, 0x3, RZ ;  /* 0x000000031e1e7819 */ /* 0x000fc400000012ff */
[----:B------:R-:W-:Y:S02]  /*6f40*/  LOP3.LUT R62, R189, 0x380, RZ, 0xc0, !PT ;  /* 0x00000380bd3e7812 */ /* 0x000fe400078ec0ff */
[----:B------:R-:W-:Y:S02]  /*6f50*/  LOP3.LUT R16, R16, R175, RZ, 0x3c, !PT ;  /* 0x000000af10107212 */ /* 0x000fe400078e3cff */
[----:B------:R-:W-:Y:S02]  /*6f60*/  SHF.R.U64 R38, R38, 0x3, RZ ;  /* 0x0000000326267819 */ /* 0x000fe400000012ff */
[----:B------:R-:W-:Y:S02]  /*6f70*/  LOP3.LUT R70, R191, 0x380, RZ, 0xc0, !PT ;  /* 0x00000380bf467812 */ /* 0x000fe400078ec0ff */
[----:B------:R-:W-:Y:S02]  /*6f80*/  LOP3.LUT R18, R18, R177, RZ, 0x3c, !PT ;  /* 0x000000b112127212 */ /* 0x000fe400078e3cff */
[----:B------:R-:W-:-:S02]  /*6f90*/  SHF.R.U64 R46, R46, 0x3, RZ ;  /* 0x000000032e2e7819 */ /* 0x000fc400000012ff */
[----:B------:R-:W-:Y:S02]  /*6fa0*/  LOP3.LUT R78, R193, 0x380, RZ, 0xc0, !PT ;  /* 0x00000380c14e7812 */ /* 0x000fe400078ec0ff */
[----:B------:R-:W-:Y:S02]  /*6fb0*/  LOP3.LUT R20, R20, R179, RZ, 0x3c, !PT ;  /* 0x000000b314147212 */ /* 0x000fe400078e3cff */
[----:B------:R-:W-:Y:S02]  /*6fc0*/  SHF.R.U64 R54, R54, 0x3, RZ ;  /* 0x0000000336367819 */ /* 0x000fe400000012ff */
[----:B------:R-:W-:Y:S02]  /*6fd0*/  LOP3.LUT R94, R195, 0x380, RZ, 0xc0, !PT ;  /* 0x00000380c35e7812 */ /* 0x000fe400078ec0ff */
[----:B------:R-:W-:Y:S01]  /*6fe0*/  MOV R106, R106 ;  /* 0x0000006a006a7202 */ /* 0x000fe20000000f00 */
[----:B------:R-:W-:Y:S01]  /*6ff0*/  BAR.SYNC.DEFER_BLOCKING 0x1, 0x100 ;  /* 0x0044000000007b1d */ /* 0x000fe20000010000 */
[----:B------:R-:W-:-:S02]  /*7000*/  SHF.R.U64 R29, R98, 0x3, RZ ;  /* 0x00000003621d7819 */ /* 0x000fc400000012ff */
[----:B------:R-:W-:Y:S02]  /*7010*/  LOP3.LUT R30, R30, R181, RZ, 0x3c, !PT ;  /* 0x000000b51e1e7212 */ /* 0x000fe400078e3cff */
[----:B------:R-:W-:Y:S02]  /*7020*/  SHF.R.U64 R62, R62, 0x3, RZ ;  /* 0x000000033e3e7819 */ /* 0x000fe400000012ff */
[----:B------:R-:W-:Y:S02]  /*7030*/  LOP3.LUT R107, R102, 0x380, RZ, 0xc0, !PT ;  /* 0x00000380666b7812 */ /* 0x000fe400078ec0ff */
[----:B------:R-:W-:Y:S02]  /*7040*/  MOV R14, R14 ;  /* 0x0000000e000e7202 */ /* 0x000fe40000000f00 */
[----:B------:R-:W-:Y:S02]  /*7050*/  LOP3.LUT R38, R38, R183, RZ, 0x3c, !PT ;  /* 0x000000b726267212 */ /* 0x000fe400078e3cff */
[----:B------:R-:W-:-:S02]  /*7060*/  SHF.R.U64 R70, R70, 0x3, RZ ;  /* 0x0000000346467819 */ /* 0x000fc400000012ff */
[----:B------:R-:W-:Y:S02]  /*7070*/  MOV R16, R16 ;  /* 0x0000001000107202 */ /* 0x000fe40000000f00 */
[----:B------:R-:W-:Y:S02]  /*7080*/  LOP3.LUT R46, R46, R185, RZ, 0x3c, !PT ;  /* 0x000000b92e2e7212 */ /* 0x000fe400078e3cff */
[----:B------:R-:W-:Y:S02]  /*7090*/  SHF.R.U64 R78, R78, 0x3, RZ ;  /* 0x000000034e4e7819 */ /* 0x000fe400000012ff */
[----:B------:R-:W-:Y:S02]  /*70a0*/  LOP3.LUT R156, R151, 0x380, RZ, 0xc0, !PT ;  /* 0x00000380979c7812 */ /* 0x000fe400078ec0ff */
[----:B------:R-:W-:Y:S01]  /*70b0*/  MOV R18, R18 ;  /* 0x0000001200127202 */ /* 0x000fe20000000f00 */
[----:B------:R0:W-:Y:S01]  /*70c0*/  STSM.16.M88.4 [R106], R24 ;  /* 0x000000186a007844 */ /* 0x0001e20000000200 */
[----:B------:R-:W-:-:S02]  /*70d0*/  LOP3.LUT R54, R54, R187, RZ, 0x3c, !PT ;  /* 0x000000bb36367212 */ /* 0x000fc400078e3cff */
[----:B------:R-:W-:Y:S01]  /*70e0*/  SHF.R.U64 R94, R94, 0x3, RZ ;  /* 0x000000035e5e7819 */ /* 0x000fe200000012ff */
[----:B------:R-:W-:Y:S01]  /*70f0*/  STSM.16.M88.4 [R14], R32 ;  /* 0x000000200e007844 */ /* 0x000fe20000000200 */
[----:B------:R-:W-:Y:S02]  /*7100*/  LOP3.LUT R98, R29, R6, RZ, 0x3c, !PT ;  /* 0x000000061d627212 */ /* 0x000fe400078e3cff */
[----:B------:R-:W-:Y:S01]  /*7110*/  MOV R20, R20 ;  /* 0x0000001400147202 */ /* 0x000fe20000000f00 */
[----:B------:R-:W-:Y:S01]  /*7120*/  STSM.16.M88.4 [R16], R40 ;  /* 0x0000002810007844 */ /* 0x000fe20000000200 */
[----:B------:R-:W-:Y:S02]  /*7130*/  F2FP.BF16.F32.PACK_AB R59, R155, R59 ;  /* 0x0000003b9b3b723e */ /* 0x000fe400000010ff */
[----:B------:R-:W-:Y:S01]  /*7140*/  F2FP.BF16.F32.PACK_AB R65, R154, R66 ;  /* 0x000000429a41723e */ /* 0x000fe200000010ff */
[----:B------:R1:W-:Y:S01]  /*7150*/  STSM.16.M88.4 [R18], R48 ;  /* 0x0000003012007844 */ /* 0x0003e20000000200 */
[----:B------:R-:W-:-:S02]  /*7160*/  F2FP.BF16.F32.PACK_AB R72, R73, R72 ;  /* 0x000000484948723e */ /* 0x000fc400000010ff */
[----:B------:R-:W-:Y:S01]  /*7170*/  LOP3.LUT R62, R62, R189, RZ, 0x3c, !PT ;  /* 0x000000bd3e3e7212 */ /* 0x000fe200078e3cff */
[----:B------:R2:W-:Y:S01]  /*7180*/  STSM.16.M88.4 [R20], R56 ;  /* 0x0000003814007844 */ /* 0x0005e20000000200 */
[----:B------:R-:W-:Y:S02]  /*7190*/  SHF.R.U64 R107, R107, 0x3, RZ ;  /* 0x000000036b6b7819 */ /* 0x000fe400000012ff */
[----:B------:R-:W-:Y:S02]  /*71a0*/  MOV R30, R30 ;  /* 0x0000001e001e7202 */ /* 0x000fe40000000f00 */
[----:B------:R-:W-:Y:S02]  /*71b0*/  F2FP.BF16.F32.PACK_AB R66, R69, R68 ;  /* 0x000000444542723e */ /* 0x000fe400000010ff */
[----:B------:R-:W-:Y:S02]  /*71c0*/  F2FP.BF16.F32.PACK_AB R67, R153, R67 ;  /* 0x000000439943723e */ /* 0x000fe400000010ff */
[----:B------:R-:W-:-:S02]  /*71d0*/  F2FP.BF16.F32.PACK_AB R73, R152, R74 ;  /* 0x0000004a9849723e */ /* 0x000fc400000010ff */
[----:B------:R-:W-:Y:S01]  /*71e0*/  F2FP.BF16.F32.PACK_AB R80, R81, R80 ;  /* 0x000000505150723e */ /* 0x000fe200000010ff */
[----:B------:R2:W-:Y:S01]  /*71f0*/  STSM.16.M88.4 [R30], R64 ;  /* 0x000000401e007844 */ /* 0x0005e20000000200 */
[----:B------:R-:W-:Y:S02]  /*7200*/  LOP3.LUT R70, R70, R191, RZ, 0x3c, !PT ;  /* 0x000000bf46467212 */ /* 0x000fe400078e3cff */
[----:B------:R-:W-:Y:S02]  /*7210*/  MOV R38, R38 ;  /* 0x0000002600267202 */ /* 0x000fe40000000f00 */
[----:B------:R-:W-:Y:S02]  /*7220*/  F2FP.BF16.F32.PACK_AB R74, R77, R76 ;  /* 0x0000004c4d4a723e */ /* 0x000fe400000010ff */
[----:B------:R-:W-:Y:S01]  /*7230*/  F2FP.BF16.F32.PACK_AB R75, R11, R75 ;  /* 0x0000004b0b4b723e */ /* 0x000fe200000010ff */
[----:B------:R-:W3:Y:S01]  /*7240*/  LDC R76, c[0x0][0xce8] ;  /* 0x00033a00ff4c7b82 */ /* 0x000ee20000000800 */
[----:B------:R-:W-:-:S02]  /*7250*/  F2FP.BF16.F32.PACK_AB R81, R10, R82 ;  /* 0x000000520a51723e */ /* 0x000fc400000010ff */
[----:B------:R-:W-:Y:S01]  /*7260*/  LOP3.LUT R78, R78, R193, RZ, 0x3c, !PT ;  /* 0x000000c14e4e7212 */ /* 0x000fe200078e3cff */
[----:B------:R2:W-:Y:S01]  /*7270*/  STSM.16.M88.4 [R38], R72 ;  /* 0x0000004826007844 */ /* 0x0005e20000000200 */
[----:B------:R-:W-:Y:S02]  /*7280*/  SHF.R.U64 R28, R156, 0x3, RZ ;  /* 0x000000039c1c7819 */ /* 0x000fe400000012ff */
[----:B------:R-:W-:Y:S02]  /*7290*/  MOV R46, R46 ;  /* 0x0000002e002e7202 */ /* 0x000fe40000000f00 */
[----:B------:R-:W-:Y:S02]  /*72a0*/  F2FP.BF16.F32.PACK_AB R82, R85, R84 ;  /* 0x000000545552723e */ /* 0x000fe400000010ff */
[----:B------:R-:W-:Y:S02]  /*72b0*/  F2FP.BF16.F32.PACK_AB R83, R83, R86 ;  /* 0x000000565353723e */ /* 0x000fe400000010ff */
[----:B------:R-:W-:-:S02]  /*72c0*/  LOP3.LUT R94, R94, R195, RZ, 0x3c, !PT ;  /* 0x000000c35e5e7212 */ /* 0x000fc400078e3cff */
[----:B------:R-:W-:Y:S01]  /*72d0*/  MOV R54, R54 ;  /* 0x0000003600367202 */ /* 0x000fe20000000f00 */
[----:B------:R2:W-:Y:S01]  /*72e0*/  STSM.16.M88.4 [R46], R80 ;  /* 0x000000502e007844 */ /* 0x0005e20000000200 */
[----:B------:R-:W-:Y:S02]  /*72f0*/  MOV R6, R98 ;  /* 0x0000006200067202 */ /* 0x000fe40000000f00 */
[----:B------:R-:W-:Y:S02]  /*7300*/  F2FP.BF16.F32.PACK_AB R84, R89, R88 ;  /* 0x000000585954723e */ /* 0x000fe400000010ff */
[----:B------:R-:W-:Y:S02]  /*7310*/  F2FP.BF16.F32.PACK_AB R85, R91, R90 ;  /* 0x0000005a5b55723e */ /* 0x000fe400000010ff */
[----:B------:R-:W-:Y:S02]  /*7320*/  F2FP.BF16.F32.PACK_AB R86, R93, R92 ;  /* 0x0000005c5d56723e */ /* 0x000fe400000010ff */
[----:B------:R-:W-:-:S02]  /*7330*/  F2FP.BF16.F32.PACK_AB R87, R165, R87 ;  /* 0x00000057a557723e */ /* 0x000fc400000010ff */
[----:B------:R-:W-:Y:S02]  /*7340*/  F2FP.BF16.F32.PACK_AB R96, R97, R96 ;  /* 0x000000606160723e */ /* 0x000fe400000010ff */
[----:B------:R-:W-:Y:S01]  /*7350*/  LOP3.LUT R102, R107, R102, RZ, 0x3c, !PT ;  /* 0x000000666b667212 */ /* 0x000fe200078e3cff */
[----:B------:R2:W-:Y:S01]  /*7360*/  STSM.16.M88.4 [R54], R84 ;  /* 0x0000005436007844 */ /* 0x0005e20000000200 */
[----:B------:R-:W-:Y:S02]  /*7370*/  MOV R62, R62 ;  /* 0x0000003e003e7202 */ /* 0x000fe40000000f00 */
[----:B------:R-:W-:Y:S02]  /*7380*/  F2FP.BF16.F32.PACK_AB R97, R167, R166 ;  /* 0x000000a6a761723e */ /* 0x000fe400000010ff */
[----:B------:R-:W-:Y:S02]  /*7390*/  F2FP.BF16.F32.PACK_AB R98, R101, R100 ;  /* 0x000000646562723e */ /* 0x000fe400000010ff */
[----:B------:R-:W-:-:S02]  /*73a0*/  F2FP.BF16.F32.PACK_AB R99, R169, R168 ;  /* 0x000000a8a963723e */ /* 0x000fc400000010ff */
[----:B------:R-:W-:Y:S02]  /*73b0*/  F2FP.BF16.F32.PACK_AB R104, R105, R104 ;  /* 0x000000686968723e */ /* 0x000fe400000010ff */
[----:B------:R-:W-:Y:S01]  /*73c0*/  F2FP.BF16.F32.PACK_AB R112, R113, R112 ;  /* 0x000000707170723e */ /* 0x000fe200000010ff */
[----:B------:R2:W-:Y:S01]  /*73d0*/  STSM.16.M88.4 [R62], R96 ;  /* 0x000000603e007844 */ /* 0x0005e20000000200 */
[----:B------:R-:W-:Y:S02]  /*73e0*/  MOV R70, R70 ;  /* 0x0000004600467202 */ /* 0x000fe40000000f00 */
[----:B------:R-:W-:Y:S02]  /*73f0*/  F2FP.BF16.F32.PACK_AB R105, R171, R170 ;  /* 0x000000aaab69723e */ /* 0x000fe400000010ff */
[----:B0-----:R-:W-:Y:S02]  /*7400*/  F2FP.BF16.F32.PACK_AB R106, R109, R108 ;  /* 0x0000006c6d6a723e */ /* 0x001fe400000010ff */
[----:B------:R-:W-:-:S02]  /*7410*/  F2FP.BF16.F32.PACK_AB R107, R111, R110 ;  /* 0x0000006e6f6b723e */ /* 0x000fc400000010ff */
[----:B------:R-:W-:Y:S02]  /*7420*/  F2FP.BF16.F32.PACK_AB R113, R115, R114 ;  /* 0x000000727371723e */ /* 0x000fe400000010ff */
[----:B------:R-:W-:Y:S01]  /*7430*/  F2FP.BF16.F32.PACK_AB R120, R121, R120 ;  /* 0x000000787978723e */ /* 0x000fe200000010ff */
[----:B------:R2:W-:Y:S01]  /*7440*/  STSM.16.M88.4 [R70], R104 ;  /* 0x0000006846007844 */ /* 0x0005e20000000200 */
[----:B------:R-:W-:Y:S02]  /*7450*/  LOP3.LUT R12, R28, R151, RZ, 0x3c, !PT ;  /* 0x000000971c0c7212 */ /* 0x000fe400078e3cff */
[----:B------:R-:W-:Y:S02]  /*7460*/  MOV R78, R78 ;  /* 0x0000004e004e7202 */ /* 0x000fe40000000f00 */
[----:B------:R-:W-:Y:S02]  /*7470*/  F2FP.BF16.F32.PACK_AB R114, R117, R116 ;  /* 0x000000747572723e */ /* 0x000fe400000010ff */
[----:B------:R-:W-:-:S02]  /*7480*/  F2FP.BF16.F32.PACK_AB R115, R119, R118 ;  /* 0x000000767773723e */ /* 0x000fc400000010ff */
[----:B------:R-:W-:Y:S02]  /*7490*/  F2FP.BF16.F32.PACK_AB R121, R123, R122 ;  /* 0x0000007a7b79723e */ /* 0x000fe400000010ff */
[----:B------:R-:W-:Y:S01]  /*74a0*/  F2FP.BF16.F32.PACK_AB R128, R129, R128 ;  /* 0x000000808180723e */ /* 0x000fe200000010ff */
[----:B------:R2:W-:Y:S01]  /*74b0*/  STSM.16.M88.4 [R78], R112 ;  /* 0x000000704e007844 */ /* 0x0005e20000000200 */
[----:B------:R-:W-:Y:S02]  /*74c0*/  MOV R94, R94 ;  /* 0x0000005e005e7202 */ /* 0x000fe40000000f00 */
[----:B------:R-:W-:Y:S02]  /*74d0*/  F2FP.BF16.F32.PACK_AB R122, R125, R124 ;  /* 0x0000007c7d7a723e */ /* 0x000fe400000010ff */
[----:B------:R-:W-:Y:S02]  /*74e0*/  F2FP.BF16.F32.PACK_AB R123, R127, R126 ;  /* 0x0000007e7f7b723e */ /* 0x000fe400000010ff */
[----:B------:R-:W-:-:S02]  /*74f0*/  F2FP.BF16.F32.PACK_AB R129, R131, R130 ;  /* 0x000000828381723e */ /* 0x000fc400000010ff */
[----:B------:R-:W-:Y:S01]  /*7500*/  F2FP.BF16.F32.PACK_AB R136, R137, R136 ;  /* 0x000000888988723e */ /* 0x000fe200000010ff */
[----:B------:R2:W-:Y:S01]  /*7510*/  STSM.16.M88.4 [R94], R120 ;  /* 0x000000785e007844 */ /* 0x0005e20000000200 */
[----:B------:R-:W-:Y:S02]  /*7520*/  F2FP.BF16.F32.PACK_AB R130, R133, R132 ;  /* 0x000000848582723e */ /* 0x000fe400000010ff */
[----:B------:R-:W-:Y:S02]  /*7530*/  F2FP.BF16.F32.PACK_AB R131, R135, R134 ;  /* 0x000000868783723e */ /* 0x000fe400000010ff */
[----:B------:R-:W-:Y:S02]  /*7540*/  F2FP.BF16.F32.PACK_AB R137, R139, R138 ;  /* 0x0000008a8b89723e */ /* 0x000fe400000010ff */
[----:B------:R-:W-:Y:S01]  /*7550*/  F2FP.BF16.F32.PACK_AB R144, R145, R144 ;  /* 0x000000909190723e */ /* 0x000fe200000010ff */
[----:B------:R2:W-:Y:S01]  /*7560*/  STSM.16.M88.4 [R6], R128 ;  /* 0x0000008006007844 */ /* 0x0005e20000000200 */
[----:B------:R-:W-:-:S02]  /*7570*/  MOV R102, R102 ;  /* 0x0000006600667202 */ /* 0x000fc40000000f00 */
[----:B------:R-:W-:Y:S02]  /*7580*/  F2FP.BF16.F32.PACK_AB R138, R141, R140 ;  /* 0x0000008c8d8a723e */ /* 0x000fe400000010ff */
[----:B------:R-:W-:Y:S02]  /*7590*/  F2FP.BF16.F32.PACK_AB R139, R143, R142 ;  /* 0x0000008e8f8b723e */ /* 0x000fe400000010ff */
[----:B------:R-:W-:Y:S02]  /*75a0*/  F2FP.BF16.F32.PACK_AB R145, R147, R146 ;  /* 0x000000929391723e */ /* 0x000fe400000010ff */
[----:B------:R-:W-:Y:S01]  /*75b0*/  MOV R12, R12 ;  /* 0x0000000c000c7202 */ /* 0x000fe20000000f00 */
[----:B------:R2:W-:Y:S01]  /*75c0*/  STSM.16.M88.4 [R102], R136 ;  /* 0x0000008866007844 */ /* 0x0005e20000000200 */
[----:B------:R-:W-:Y:S02]  /*75d0*/  F2FP.BF16.F32.PACK_AB R146, R149, R148 ;  /* 0x000000949592723e */ /* 0x000fe400000010ff */
[----:B------:R-:W-:-:S02]  /*75e0*/  F2FP.BF16.F32.PACK_AB R147, R3, R150 ;  /* 0x000000960393723e */ /* 0x000fc400000010ff */
[----:B------:R-:W-:Y:S02]  /*75f0*/  R2UR UR4, R218 ;  /* 0x00000000da0472ca */ /* 0x000fe400000e0000 */
[----:B------:R-:W-:Y:S01]  /*7600*/  PLOP3.LUT P0, PT, PT, PT, UP0, 0x80, 0x0 ;  /* 0x000000000000781c */ /* 0x000fe20003f0f008 */
[----:B------:R2:W-:Y:S01]  /*7610*/  STSM.16.M88.4 [R12], R144 ;  /* 0x000000900c007844 */ /* 0x0005e20000000200 */
[----:B------:R-:W-:-:S09]  /*7620*/  R2UR UR12, R203 ;  /* 0x00000000cb0c72ca */ /* 0x000fd200000e0000 */
[----:B------:R-:W-:Y:S02]  /*7630*/  USHF.L.U64.HI UR11, UR61, 0x2, UR4 ;  /* 0x000000023d0b7899 */ /* 0x000fe40008010204 */
[----:B------:R-:W-:-:S04]  /*7640*/  UIADD3 UR4, UP1, UR10, UR8, URZ ;  /* 0x000000080a047290 */ /* 0x000fc8000ff3e03f */
[----:B------:R-:W-:Y:S02]  /*7650*/  UIADD3.X UR7, UR11, UR9, URZ, UP1, !UPT ;  /* 0x000000090b077290 */ /* 0x000fe40008ffe43f */
[----:B------:R-:W-:Y:S01]  /*7660*/  IMAD.U32 R10, RZ, RZ, UR4 ;  /* 0x00000004ff0a7e24 */ /* 0x000fe2000f8e00ff */
[----:B------:R-:W-:-:S03]  /*7670*/  ULDC.64 UR8, c[0x0][0xd08] ;  /* 0x0003420000087ab9 */ /* 0x000fc60000000a00 */
[----:B------:R-:W-:Y:S01]  /*7680*/  IMAD.U32 R11, RZ, RZ, UR7 ;  /* 0x00000007ff0b7e24 */ /* 0x000fe2000f8e00ff */
[----:B------:R-:W-:Y:S06]  /*7690*/  BAR.SYNC.DEFER_BLOCKING 0x1, 0x100 ;  /* 0x0044000000007b1d */ /* 0x000fec0000010000 */
[----:B------:R-:W4:Y:S01]  /*76a0*/  @P0 LDG.E R3, desc[UR38][R10.64] ;  /* 0x000000260a030981 */ /* 0x000f22000c1e1900 */
[----:B------:R-:W-:Y:S01]  /*76b0*/  UISETP.NE.U32.AND UP1, UPT, UR8, URZ, UPT ;  /* 0x0000003f0800728c */ /* 0x000fe2000bf25070 */
[----:B---3--:R-:W-:Y:S01]  /*76c0*/  ISETP.NE.AND P1, PT, R76, 0x1, PT ;  /* 0x000000014c00780c */ /* 0x008fe20003f25270 */
[----:B------:R-:W-:Y:S01]  /*76d0*/  ULDC UR7, c[0x0][0xb88] ;  /* 0x0002e20000077ab9 */ /* 0x000fe20000000800 */
[----:B------:R-:W-:Y:S01]  /*76e0*/  UMOV UR4, URZ ;  /* 0x0000003f00047c82 */ /* 0x000fe20008000000 */
[----:B------:R-:W-:Y:S01]  /*76f0*/  UISETP.NE.AND.EX UP1, UPT, UR9, URZ, UPT, UP1 ;  /* 0x0000003f0900728c */ /* 0x000fe2000bf25310 */
[----:B------:R-:W-:-:S05]  /*7700*/  IMAD.U32 R17, RZ, RZ, UR12 ;  /* 0x0000000cff117e24 */ /* 0x000fca000f8e00ff */
[----:B------:R-:W-:-:S04]  /*7710*/  PLOP3.LUT P2, PT, PT, PT, UP1, 0x80, 0x0 ;  /* 0x000000000000781c */ /* 0x000fc80003f4f018 */
[----:B------:R-:W0:Y:S01]  /*7720*/  @P1 LDC R13, c[0x0][0xcec] ;  /* 0x00033b00ff0d1b82 */ /* 0x000e220000000800 */
[----:B------:R-:W-:-:S04]  /*7730*/  @UP1 UIADD3 UR8, UP2, UR10, UR8, URZ ;  /* 0x000000080a081290 */ /* 0x000fc8000ff5e03f */
[----:B------:R-:W-:Y:S02]  /*7740*/  @UP1 UIADD3.X UR9, UR11, UR9, URZ, UP2, !UPT ;  /* 0x000000090b091290 */ /* 0x000fe400097fe43f */
[----:B-1----:R-:W-:Y:S01]  /*7750*/  IMAD.U32 R18, RZ, RZ, UR8 ;  /* 0x00000008ff127e24 */ /* 0x002fe2000f8e00ff */
[----:B------:R-:W1:Y:S03]  /*7760*/  @P1 LDC R15, c[0x0][0xcf0] ;  /* 0x00033c00ff0f1b82 */ /* 0x000e660000000800 */
[----:B------:R-:W-:Y:S01]  /*7770*/  IMAD.U32 R19, RZ, RZ, UR9 ;  /* 0x00000009ff137e24 */ /* 0x000fe2000f8e00ff */
[----:B----4-:R-:W-:Y:S01]  /*7780*/  @P0 R2UR UR4, R3 ;  /* 0x00000000030402ca */ /* 0x010fe200000e0000 */
[----:B------:R-:W-:-:S06]  /*7790*/  IMAD.U32 R3, RZ, RZ, UR7 ;  /* 0x00000007ff037e24 */ /* 0x000fcc000f8e00ff */
[----:B------:R2:W5:Y:S01]  /*77a0*/  @P2 LDG.E R3, desc[UR38][R18.64] ;  /* 0x0000002612032981 */ /* 0x000562000c1e1900 */
[----:B01----:R-:W-:Y:S07]  /*77b0*/  @P2 BRA `(.L_x_1060) ;  /* 0x0000000000102947 */ /* 0x003fee0003800000 */
[----:B------:R-:W-:Y:S05]  /*77c0*/  @!P0 BRA `(.L_x_1060) ;  /* 0x00000000000c8947 */ /* 0x000fea0003800000 */
[----:B--2---:R-:W2:Y:S04]  /*77d0*/  LDG.E R6, desc[UR38][R10.64] ;  /* 0x000000260a067981 */ /* 0x004ea8000c1e1900 */
[----:B-----5:R-:W2:Y:S02]  /*77e0*/  LDG.E R3, desc[UR38][R10.64+0x4] ;  /* 0x000004260a037981 */ /* 0x020ea4000c1e1900 */
[----:B--2---:R-:W-:-:S07]  /*77f0*/  IMAD.IADD R3, R3, 0x1, -R6 ;  /* 0x0000000103037824 */ /* 0x004fce00078e0a06 */
.L_x_1060:
[----:B------:R-:W-:Y:S01]  /*7800*/  R2UR UR17, R202 ;  /* 0x00000000ca1172ca */ /* 0x000fe200000e0000 */
[----:B------:R-:W-:Y:S01]  /*7810*/  ULDC.64 UR12, c[0x0][0xc90] ;  /* 0x00032400000c7ab9 */ /* 0x000fe20000000a00 */
[----:B------:R-:W-:Y:S01]  /*7820*/  R2UR UR15, R218 ;  /* 0x00000000da0f72ca */ /* 0x000fe200000e0000 */
[----:B------:R-:W-:Y:S01]  /*7830*/  USHF.R.S32.HI UR11, URZ, 0x1f, UR4 ;  /* 0x0000001f3f0b7899 */ /* 0x000fe20008011404 */
[----:B--2---:R-:W-:Y:S01]  /*7840*/  IMAD R12, R17, 0x80, R224 ;  /* 0x00000080110c7824 */ /* 0x004fe200078e02e0 */
[----:B------:R-:W-:Y:S01]  /*7850*/  UMOV UR10, UR4 ;  /* 0x00000004000a7c82 */ /* 0x000fe20008000000 */
[----:B------:R-:W-:Y:S01]  /*7860*/  USEL UR61, UR61, URZ, !UP0 ;  /* 0x0000003f3d3d7287 */ /* 0x000fe2000c000000 */
[----:B------:R-:W-:Y:S01]  /*7870*/  IMAD R11, R204, 0x40, R2 ;  /* 0x00000040cc0b7824 */ /* 0x000fe200078e0202 */
[----:B------:R-:W-:Y:S01]  /*7880*/  R2UR UR16, R203 ;  /* 0x00000000cb1072ca */ /* 0x000fe200000e0000 */
[----:B------:R-:W-:-:S04]  /*7890*/  @P1 IMAD.HI.U32 R6, R12, R13, RZ ;  /* 0x0000000d0c061227 */ /* 0x000fc800078e00ff */
[----:B------:R-:W-:Y:S01]  /*78a0*/  USHF.R.S32.HI UR14, URZ, 0x1f, UR17 ;  /* 0x0000001f3f0e7899 */ /* 0x000fe20008011411 */
[----:B------:R-:W-:Y:S01]  /*78b0*/  IMAD.MOV.U32 R10, RZ, RZ, R12 ;  /* 0x000000ffff0a7224 */ /* 0x000fe200078e000c */
[----:B------:R-:W-:Y:S01]  /*78c0*/  UIMAD.WIDE.U32 UR8, UR17, UR12, UR10 ;  /* 0x0000000c110872a5 */ /* 0x000fe2000f8e000a */
[----:B------:R-:W-:Y:S01]  /*78d0*/  @P1 SHF.R.U32.HI R10, RZ, R15, R6 ;  /* 0x0000000fff0a1219 */ /* 0x000fe20000011606 */
[----:B------:R-:W-:Y:S01]  /*78e0*/  UIMAD UR7, UR14, UR12, URZ ;  /* 0x0000000c0e0772a4 */ /* 0x000fe2000f8e023f */
[----:B------:R-:W-:Y:S01]  /*78f0*/  IMAD.WIDE R4, R11, 0x2, R4 ;  /* 0x000000020b047825 */ /* 0x000fe200078e0204 */
[----:B------:R-:W-:Y:S01]  /*7900*/  USEL UR15, UR15, URZ, !UP0 ;  /* 0x0000003f0f0f7287 */ /* 0x000fe2000c000000 */
[--C-:B------:R-:W-:Y:S01]  /*7910*/  SHF.R.S32.HI R6, RZ, 0x1f, R10.reuse ;  /* 0x0000001fff067819 */ /* 0x100fe2000001140a */
[----:B------:R-:W-:Y:S01]  /*7920*/  UIMAD UR7, UR17, UR13, UR7 ;  /* 0x0000000d110772a4 */ /* 0x000fe2000f8e0207 */
[----:B------:R-:W-:Y:S01]  /*7930*/  IMAD.MOV R13, RZ, RZ, -R10 ;  /* 0x000000ffff0d7224 */ /* 0x000fe200078e0a0a */
[----:B------:R-:W-:Y:S01]  /*7940*/  IADD3 R37, P2, R4, 0x5000, RZ ;  /* 0x0000500004257810 */ /* 0x000fe20007f5e0ff */
[----:B------:R-:W-:Y:S01]  /*7950*/  ULDC.64 UR12, c[0x0][0xc98] ;  /* 0x00032600000c7ab9 */ /* 0x000fe20000000a00 */
[----:B------:R-:W-:Y:S01]  /*7960*/  UIADD3 UR9, UR9, UR7, URZ ;  /* 0x0000000709097290 */ /* 0x000fe2000fffe03f */
[----:B------:R-:W-:Y:S01]  /*7970*/  IMAD R13, R76, R13, R12 ;  /* 0x0000000d4c0d7224 */ /* 0x000fe200078e020c */
[----:B------:R-:W-:Y:S01]  /*7980*/  UIMAD UR7, UR15, UR12, URZ ;  /* 0x0000000c0f0772a4 */ /* 0x000fe2000f8e023f */
[C---:B------:R-:W-:Y:S01]  /*7990*/  IADD3 R17, P5, R4.reuse, 0x1000, RZ ;  /* 0x0000100004117810 */ /* 0x040fe20007fbe0ff */
[----:B------:R-:W-:Y:S01]  /*79a0*/  UIMAD.WIDE.U32 UR8, UR61, UR12, UR8 ;  /* 0x0000000c3d0872a5 */ /* 0x000fe2000f8e0008 */
[C---:B------:R-:W-:Y:S01]  /*79b0*/  IADD3 R25, P4, R4.reuse, 0x2000, RZ ;  /* 0x0000200004197810 */ /* 0x040fe20007f9e0ff */
[----:B------:R-:W-:Y:S01]  /*79c0*/  UIMAD UR7, UR61, UR13, UR7 ;  /* 0x0000000d3d0772a4 */ /* 0x000fe2000f8e0207 */
[----:B------:R-:W-:Y:S01]  /*79d0*/  IADD3 R33, P3, R4, 0x4000, RZ ;  /* 0x0000400004217810 */ /* 0x000fe20007f7e0ff */
[----:B------:R-:W-:Y:S01]  /*79e0*/  IMAD.U32 R19, RZ, RZ, UR16 ;  /* 0x00000010ff137e24 */ /* 0x000fe2000f8e00ff */
[----:B------:R-:W-:Y:S01]  /*79f0*/  LOP3.LUT R36, R37, 0x380, RZ, 0xc0, !PT ;  /* 0x0000038025247812 */ /* 0x000fe200078ec0ff */
[----:B-----5:R-:W-:Y:S01]  /*7a00*/  IMAD R80, R3, R76, RZ ;  /* 0x0000004c03507224 */ /* 0x020fe200078e02ff */
[----:B------:R-:W-:Y:S01]  /*7a10*/  IADD3 R10, P0, R10, UR8, RZ ;  /* 0x000000080a0a7c10 */ /* 0x000fe2000ff1e0ff */
[----:B------:R-:W-:Y:S01]  /*7a20*/  IMAD.U32 R11, RZ, RZ, UR7 ;  /* 0x00000007ff0b7e24 */ /* 0x000fe2000f8e00ff */
[----:B------:R-:W-:Y:S01]  /*7a30*/  LOP3.LUT R16, R17, 0x380, RZ, 0xc0, !PT ;  /* 0x0000038011107812 */ /* 0x000fe200078ec0ff */
[----:B------:R-:W-:Y:S01]  /*7a40*/  IMAD R19, R19, 0x80, R222 ;  /* 0x0000008013137824 */ /* 0x000fe200078e02de */
[----:B------:R-:W-:Y:S01]  /*7a50*/  LOP3.LUT R24, R25, 0x380, RZ, 0xc0, !PT ;  /* 0x0000038019187812 */ /* 0x000fe200078ec0ff */
[----:B------:R-:W-:Y:S01]  /*7a60*/  ULDC.64 UR12, c[0x0][0xba0] ;  /* 0x0002e800000c7ab9 */ /* 0x000fe20000000a00 */
[----:B------:R-:W-:Y:S01]  /*7a70*/  IADD3.X R11, R6, UR9, R11, P0, !PT ;  /* 0x00000009060b7c10 */ /* 0x000fe200087fe40b */
[----:B------:R-:W-:Y:S01]  /*7a80*/  ULDC.64 UR8, c[0x0][0xc88] ;  /* 0x0003220000087ab9 */ /* 0x000fe20000000a00 */
[----:B------:R-:W-:-:S02]  /*7a90*/  SHF.R.S32.HI R6, RZ, 0x1f, R13 ;  /* 0x0000001fff067819 */ /* 0x000fc4000001140d */
[----:B------:R-:W-:Y:S01]  /*7aa0*/  IADD3 R29, P0, R4, 0x3000, RZ ;  /* 0x00003000041d7810 */ /* 0x000fe20007f1e0ff */
[----:B------:R-:W-:Y:S01]  /*7ab0*/  IMAD.WIDE.U32 R10, R13, UR8, R10 ;  /* 0x000000080d0a7c25 */ /* 0x000fe2000f8e000a */
[----:B------:R-:W-:Y:S02]  /*7ac0*/  LOP3.LUT R32, R33, 0x380, RZ, 0xc0, !PT ;  /* 0x0000038021207812 */ /* 0x000fe400078ec0ff */
[----:B------:R-:W-:Y:S01]  /*7ad0*/  LOP3.LUT R28, R29, 0x380, RZ, 0xc0, !PT ;  /* 0x000003801d1c7812 */ /* 0x000fe200078ec0ff */
[----:B------:R-:W-:Y:S01]  /*7ae0*/  IMAD R6, R6, UR8, RZ ;  /* 0x0000000806067c24 */ /* 0x000fe2000f8e02ff */
[----:B------:R-:W-:Y:S02]  /*7af0*/  SHF.R.U64 R36, R36, 0x3, RZ ;  /* 0x0000000324247819 */ /* 0x000fe400000012ff */
[----:B------:R-:W-:Y:S01]  /*7b00*/  SHF.R.U64 R28, R28, 0x3, RZ ;  /* 0x000000031c1c7819 */ /* 0x000fe200000012ff */
[----:B------:R-:W-:Y:S01]  /*7b10*/  IMAD R15, R13, UR9, R6 ;  /* 0x000000090d0f7c24 */ /* 0x000fe2000f8e0206 */
[----:B------:R-:W-:Y:S01]  /*7b20*/  ULDC.64 UR8, c[0x0][0xc50] ;  /* 0x0003140000087ab9 */ /* 0x000fe20000000a00 */
[----:B------:R-:W-:Y:S01]  /*7b30*/  SHF.R.U64 R16, R16, 0x3, RZ ;  /* 0x0000000310107819 */ /* 0x000fe200000012ff */
[----:B------:R-:W-:Y:S01]  /*7b40*/  VIADD R6, R19, 0x8 ;  /* 0x0000000813067836 */ /* 0x000fe20000000000 */
[----:B------:R-:W-:Y:S01]  /*7b50*/  LEA R14, P6, R10, UR8, 0x2 ;  /* 0x000000080a0e7c11 */ /* 0x000fe2000f8c10ff */
[----:B------:R-:W-:Y:S01]  /*7b60*/  IMAD.IADD R11, R11, 0x1, R15 ;  /* 0x000000010b0b7824 */ /* 0x000fe200078e020f */
[----:B------:R-:W-:Y:S01]  /*7b70*/  LOP3.LUT R28, R28, R29, RZ, 0x3c, !PT ;  /* 0x0000001d1c1c7212 */ /* 0x000fe200078e3cff */
[----:B------:R-:W-:Y:S01]  /*7b80*/  IMAD.X R29, RZ, RZ, R5, P0 ;  /* 0x000000ffff1d7224 */ /* 0x000fe200000e0605 */
[----:B------:R-:W-:Y:S01]  /*7b90*/  SHF.R.U64 R24, R24, 0x3, RZ ;  /* 0x0000000318187819 */ /* 0x000fe200000012ff */
[----:B------:R-:W-:Y:S01]  /*7ba0*/  SHFL.IDX PT, R20, R14, RZ, 0x1c1f ;  /* 0x001c1fff0e147589 */ /* 0x000fe200000e0000 */
[----:B------:R-:W-:-:S02]  /*7bb0*/  SHF.R.U64 R32, R32, 0x3, RZ ;  /* 0x0000000320207819 */ /* 0x000fc400000012ff */
[----:B------:R-:W-:Y:S01]  /*7bc0*/  IADD3 R57, P0, R4, 0x9000, RZ ;  /* 0x0000900004397810 */ /* 0x000fe20007f1e0ff */
[----:B------:R-:W-:Y:S01]  /*7bd0*/  SHFL.IDX PT, R50, R14, 0x1, 0x1c1f ;  /* 0x003c1f000e327f89 */ /* 0x000fe200000e0000 */
        /* <DEDUP_REMOVED lines=163> */
.L_x_1062:
[----:B------:R-:W-:Y:S05]  /*8610*/  BSYNC B1 ;  /* 0x0000000000017941 */ /* 0x000fea0003800000 */
.L_x_1061:
        /* <DEDUP_REMOVED lines=21> */
.L_x_1064:
[----:B------:R-:W-:Y:S05]  /*8770*/  BSYNC B1 ;  /* 0x0000000000017941 */ /* 0x000fea0003800000 */
.L_x_1063:
[----:B0-----:R0:W0:Y:S01]  /*8780*/  SHFL.IDX PT, R17, R3, 0x2, 0x181f ;  /* 0x00581f0003117f89 */ /* 0x00102200000e0000 */
        /* <DEDUP_REMOVED lines=11> */
[----:B------:R-:W-:Y:S02]  /*8840*/  @!P3 LEA.HI.X R5, R2, R17, R230, 0x1, P6 ;  /* 0x000000110205b211 */ /* 0x000fe400030f0ce6 */
        /* <DEDUP_REMOVED lines=8> */
.L_x_1066:
[----:B------:R-:W-:Y:S05]  /*88d0*/  BSYNC B1 ;  /* 0x0000000000017941 */ /* 0x000fea0003800000 */
.L_x_1065:
[----:B------:R-:W-:Y:S01]  /*88e0*/  VIADD R0, R83, 0x60 ;  /* 0x0000006053007836 */ /* 0x000fe20000000000 */
[----:B0--3--:R-:W0:Y:S04]  /*88f0*/  SHFL.IDX PT, R3, R3, 0x3, 0x181f ;  /* 0x00781f0003037f89 */ /* 0x009e2800000e0000 */
[----:B------:R-:W-:Y:S01]  /*8900*/  ISETP.GE.AND P0, PT, R0, R80, PT ;  /* 0x000000500000720c */ /* 0x000fe20003f06270 */
[----:B------:R3:W0:-:S12]  /*8910*/  SHFL.IDX PT, R13, R6, 0x3, 0x181f ;  /* 0x00781f00060d7f89 */ /* 0x00061800000e0000 */
[----:B---3--:R-:W-:Y:S05]  /*8920*/  @P0 BRA `(.L_x_1067) ;  /* 0x0000000c00cc0947 */ /* 0x008fea0003800000 */
[----:B------:R-:W-:Y:S02]  /*8930*/  ULDC UR4, c[0x0][0xbc8] ;  /* 0x0002f20000047ab9 */ /* 0x000fe40000000800 */
[----:B------:R-:W-:Y:S02]  /*8940*/  ISETP.GE.AND P3, PT, R2, UR4, PT ;  /* 0x0000000402007c0c */ /* 0x000fe4000bf66270 */
[----:B------:R-:W-:Y:S02]  /*8950*/  ISETP.GE.AND P4, PT, R23, UR4, PT ;  /* 0x0000000417007c0c */ /* 0x000fe4000bf86270 */
[----:B------:R-:W-:-:S09]  /*8960*/  ISETP.GE.AND P5, PT, R22, UR4, PT ;  /* 0x0000000416007c0c */ /* 0x000fd2000bfa6270 */
[-C--:B0-----:R-:W-:Y:S02]  /*8970*/  @!P3 LEA R4, P0, R2, R13.reuse, 0x1 ;  /* 0x0000000d0204b211 */ /* 0x081fe400078008ff */
[CC--:B------:R-:W-:Y:S02]  /*8980*/  @!P4 LEA R8, P1, R23.reuse, R13.reuse, 0x1 ;  /* 0x0000000d1708c211 */ /* 0x0c0fe400078208ff */
[----:B------:R-:W-:Y:S02]  /*8990*/  @!P5 LEA R10, P2, R22, R13, 0x1 ;  /* 0x0000000d160ad211 */ /* 0x000fe400078408ff */
[-C--:B------:R-:W-:Y:S02]  /*89a0*/  @!P3 LEA.HI.X R5, R2, R3.reuse, R230, 0x1, P0 ;  /* 0x000000030205b211 */ /* 0x080fe400000f0ce6 */
[-C--:B------:R-:W-:Y:S02]  /*89b0*/  @!P4 LEA.HI.X R9, R23, R3.reuse, R229, 0x1, P1 ;  /* 0x000000031709c211 */ /* 0x080fe400008f0ce5 */
[----:B------:R-:W-:Y:S01]  /*89c0*/  @!P5 LEA.HI.X R11, R22, R3, R228, 0x1, P2 ;  /* 0x00000003160bd211 */ /* 0x000fe200010f0ce4 */
[----:B------:R3:W-:Y:S01]  /*89d0*/  @!P3 ST.E.128 desc[UR38][R4.64], R28 ;  /* 0x0000001c0400b985 */ /* 0x0007e2000c101d26 */
[----:B------:R-:W-:-:S03]  /*89e0*/  ISETP.GE.AND P0, PT, R200, UR4, PT ;  /* 0x00000004c8007c0c */ /* 0x000fc6000bf06270 */
[----:B------:R3:W-:Y:S04]  /*89f0*/  @!P4 ST.E.128 desc[UR38][R8.64], R44 ;  /* 0x0000002c0800c985 */ /* 0x0007e8000c101d26 */
[----:B------:R3:W-:Y:S06]  /*8a00*/  @!P5 ST.E.128 desc[UR38][R10.64], R48 ;  /* 0x000000300a00d985 */ /* 0x0007ec000c101d26 */
[----:B------:R-:W-:Y:S05]  /*8a10*/  @P0 BRA `(.L_x_1067) ;  /* 0x0000000c00900947 */ /* 0x000fea0003800000 */
[----:B---3--:R-:W-:-:S04]  /*8a20*/  LEA R4, P0, R200, R13, 0x1 ;  /* 0x0000000dc8047211 */ /* 0x008fc800078008ff */
[----:B------:R-:W-:-:S05]  /*8a30*/  LEA.HI.X R5, R200, R3, R227, 0x1, P0 ;  /* 0x00000003c8057211 */ /* 0x000fca00000f0ce3 */
[----:B------:R0:W-:Y:S01]  /*8a40*/  ST.E.128 desc[UR38][R4.64], R52 ;  /* 0x0000003404007985 */ /* 0x0001e2000c101d26 */
[----:B------:R-:W-:Y:S05]  /*8a50*/  BRA `(.L_x_1067) ;  /* 0x0000000c00807947 */ /* 0x000fea0003800000 */
.L_x_1059:
[----:B------:R-:W-:Y:S01]  /*8a60*/  ULDC.64 UR8, c[0x0][0xd00] ;  /* 0x0003400000087ab9 */ /* 0x000fe20000000a00 */
[----:B------:R-:W-:Y:S01]  /*8a70*/  ULDC UR4, c[0x0][0xb88] ;  /* 0x0002e20000047ab9 */ /* 0x000fe20000000800 */
[----:B------:R-:W-:Y:S01]  /*8a80*/  UISETP.NE.U32.AND UP0, UPT, UR8, URZ, UPT ;  /* 0x0000003f0800728c */ /* 0x000fe2000bf05070 */
[----:B------:R-:W0:Y:S01]  /*8a90*/  LDC R13, c[0x0][0xce8] ;  /* 0x00033a00ff0d7b82 */ /* 0x000e220000000800 */
[----:B------:R-:W-:Y:S02]  /*8aa0*/  R2UR UR7, R202 ;  /* 0x00000000ca0772ca */ /* 0x000fe400000e0000 */
        /* <DEDUP_REMOVED lines=29> */
.L_x_1068:
[----:B------:R-:W-:Y:S01]  /*8c80*/  R2UR UR7, R218 ;  /* 0x00000000da0772ca */ /* 0x000fe200000e0000 */
[----:B------:R-:W-:Y:S01]  /*8c90*/  USEL UR61, UR61, URZ, !UP0 ;  /* 0x0000003f3d3d7287 */ /* 0x000fe2000c000000 */
[----:B------:R-:W-:Y:S11]  /*8ca0*/  BSSY B1, `(.L_x_1069) ;  /* 0x000002f000017945 */ /* 0x000ff60003800000 */
[----:B------:R-:W-:Y:S01]  /*8cb0*/  USEL UR12, UR7, URZ, !UP0 ;  /* 0x0000003f070c7287 */ /* 0x000fe2000c000000 */
[----:B------:R-:W-:Y:S11]  /*8cc0*/  @P1 BRA `(.L_x_1070) ;  /* 0x0000000000b01947 */ /* 0x000ff60003800000 */
[----:B------:R-:W0:Y:S01]  /*8cd0*/  S2R R4, SR_TID.X ;  /* 0x0000000000047919 */ /* 0x000e220000002100 */
[----:B------:R-:W1:Y:S01]  /*8ce0*/  LDC R6, c[0x0][0xce8] ;  /* 0x00033a00ff067b82 */ /* 0x000e620000000800 */
[----:B------:R-:W-:-:S13]  /*8cf0*/  R2UR UR7, R203 ;  /* 0x00000000cb0772ca */ /* 0x000fda00000e0000 */
        /* <DEDUP_REMOVED lines=8> */
[----:B------:R-:W-:Y:S01]  /*8d80*/  R2UR UR13, R202 ;  /* 0x00000000ca0d72ca */ /* 0x000fe200000e0000 */
[----:B------:R-:W-:Y:S01]  /*8d90*/  UIMAD UR7, UR11, UR14, URZ ;  /* 0x0000000e0b0772a4 */ /* 0x000fe2000f8e023f */
[----:B------:R-:W-:Y:S01]  /*8da0*/  UMOV UR8, UR4 ;  /* 0x0000000400087c82 */ /* 0x000fe20008000000 */
[----:B------:R-:W-:-:S08]  /*8db0*/  UMOV UR9, UR10 ;  /* 0x0000000a00097c82 */ /* 0x000fd00008000000 */
[----:B------:R-:W0:Y:S02]  /*8dc0*/  @P1 LDC R4, c[0x0][0xcec] ;  /* 0x00033b00ff041b82 */ /* 0x000e240000000800 */
[----:B------:R-:W-:Y:S02]  /*8dd0*/  UIMAD.WIDE.U32 UR8, UR13, UR14, UR8 ;  /* 0x0000000e0d0872a5 */ /* 0x000fe4000f8e0008 */
[----:B------:R-:W-:-:S03]  /*8de0*/  UIMAD UR7, UR13, UR15, UR7 ;  /* 0x0000000f0d0772a4 */ /* 0x000fc6000f8e0207 */
[----:B------:R-:W-:Y:S01]  /*8df0*/  ULDC.64 UR14, c[0x0][0xc98] ;  /* 0x00032600000e7ab9 */ /* 0x000fe20000000a00 */
[----:B------:R-:W1:Y:S01]  /*8e00*/  @P1 LDC R8, c[0x0][0xcf0] ;  /* 0x00033c00ff081b82 */ /* 0x000e620000000800 */
[----:B------:R-:W-:Y:S02]  /*8e10*/  UIADD3 UR9, UR9, UR7, URZ ;  /* 0x0000000709097290 */ /* 0x000fe4000fffe03f */
[----:B------:R-:W-:Y:S02]  /*8e20*/  UIMAD UR7, UR12, UR14, URZ ;  /* 0x0000000e0c0772a4 */ /* 0x000fe4000f8e023f */
[----:B------:R-:W-:Y:S02]  /*8e30*/  UIMAD.WIDE.U32 UR8, UR61, UR14, UR8 ;  /* 0x0000000e3d0872a5 */ /* 0x000fe4000f8e0008 */
[----:B------:R-:W-:-:S03]  /*8e40*/  UIMAD UR7, UR61, UR15, UR7 ;  /* 0x0000000f3d0772a4 */ /* 0x000fc6000f8e0207 */
        /* <DEDUP_REMOVED lines=20> */
.L_x_1070:
[----:B------:R-:W-:Y:S05]  /*8f90*/  BSYNC B1 ;  /* 0x0000000000017941 */ /* 0x000fea0003800000 */
.L_x_1069:
[----:B------:R-:W-:Y:S01]  /*8fa0*/  R2UR UR13, R203 ;  /* 0x00000000cb0d72ca */ /* 0x000fe200000e0000 */
[----:B------:R-:W1:Y:S01]  /*8fb0*/  @P0 LDC R5, c[0x0][0xcf0] ;  /* 0x00033c00ff050b82 */ /* 0x000e620000000800 */
[----:B------:R-:W-:Y:S01]  /*8fc0*/  ULDC.64 UR14, c[0x0][0xba0] ;  /* 0x0002e800000e7ab9 */ /* 0x000fe20000000a00 */
[----:B------:R-:W-:Y:S01]  /*8fd0*/  R2UR UR16, R202 ;  /* 0x00000000ca1072ca */ /* 0x000fe200000e0000 */
[----:B------:R-:W-:Y:S01]  /*8fe0*/  UIMAD UR7, UR10, UR14, URZ ;  /* 0x0000000e0a0772a4 */ /* 0x000fe2000f8e023f */
[----:B0-----:R-:W-:Y:S01]  /*8ff0*/  IMAD R3, R201, 0x20, R204 ;  /* 0x00000020c9037824 */ /* 0x001fe200078e02cc */
[----:B------:R-:W-:Y:S01]  /*9000*/  UIMAD.WIDE.U32 UR8, UR4, UR14, URZ ;  /* 0x0000000e040872a5 */ /* 0x000fe2000f8e003f */
[----:B------:R-:W-:Y:S01]  /*9010*/  BSSY B1, `(.L_x_1071) ;  /* 0x0000042000017945 */ /* 0x000fe20003800000 */
[----:B------:R-:W-:-:S03]  /*9020*/  UIMAD UR7, UR4, UR15, UR7 ;  /* 0x0000000f040772a4 */ /* 0x000fc6000f8e0207 */
[----:B------:R-:W-:Y:S01]  /*9030*/  ULDC.64 UR14, c[0x0][0xbe8] ;  /* 0x0002fa00000e7ab9 */ /* 0x000fe20000000a00 */
[----:B------:R-:W-:Y:S01]  /*9040*/  UIADD3 UR9, UR9, UR7, URZ ;  /* 0x0000000709097290 */ /* 0x000fe2000fffe03f */
[----:B------:R-:W-:Y:S01]  /*9050*/  IMAD.U32 R8, RZ, RZ, UR13 ;  /* 0x0000000dff087e24 */ /* 0x000fe2000f8e00ff */
[----:B------:R-:W-:Y:S01]  /*9060*/  UIMAD UR4, UR11, UR14, URZ ;  /* 0x0000000e0b0472a4 */ /* 0x000fe2000f8e023f */
[----:B------:R-:W-:Y:S01]  /*9070*/  IMAD.U32 R15, RZ, RZ, UR13 ;  /* 0x0000000dff0f7e24 */ /* 0x000fe2000f8e00ff */
[----:B------:R-:W-:Y:S01]  /*9080*/  UIMAD.WIDE.U32 UR8, UR16, UR14, UR8 ;  /* 0x0000000e100872a5 */ /* 0x000fe2000f8e0008 */
[----:B------:R-:W-:Y:S01]  /*9090*/  IMAD R8, R8, 0x80, R3 ;  /* 0x0000008008087824 */ /* 0x000fe200078e0203 */
[----:B------:R-:W-:Y:S01]  /*90a0*/  UIMAD UR4, UR16, UR15, UR4 ;  /* 0x0000000f100472a4 */ /* 0x000fe2000f8e0204 */
[----:B------:R-:W-:Y:S02]  /*90b0*/  ULDC.64 UR10, c[0x0][0xbf0] ;  /* 0x0002fc00000a7ab9 */ /* 0x000fe40000000a00 */
[----:B------:R-:W-:Y:S01]  /*90c0*/  @P0 IMAD.HI.U32 R4, R8, R11, RZ ;  /* 0x0000000b08040227 */ /* 0x000fe200078e00ff */
[----:B------:R-:W-:-:S02]  /*90d0*/  UIADD3 UR9, UR9, UR4, URZ ;  /* 0x0000000409097290 */ /* 0x000fc4000fffe03f */
[----:B------:R-:W-:Y:S01]  /*90e0*/  UIMAD UR4, UR12, UR10, URZ ;  /* 0x0000000a0c0472a4 */ /* 0x000fe2000f8e023f */
[----:B------:R-:W-:Y:S01]  /*90f0*/  IMAD.MOV.U32 R3, RZ, RZ, R8 ;  /* 0x000000ffff037224 */ /* 0x000fe200078e0008 */
[----:B-1----:R-:W-:Y:S01]  /*9100*/  @P0 SHF.R.U32.HI R3, RZ, R5, R4 ;  /* 0x00000005ff030219 */ /* 0x002fe20000011604 */
[----:B------:R-:W-:Y:S02]  /*9110*/  UIMAD.WIDE.U32 UR8, UR61, UR10, UR8 ;  /* 0x0000000a3d0872a5 */ /* 0x000fe4000f8e0008 */
[----:B------:R-:W-:Y:S01]  /*9120*/  UIMAD UR4, UR61, UR11, UR4 ;  /* 0x0000000b3d0472a4 */ /* 0x000fe2000f8e0204 */
[--C-:B------:R-:W-:Y:S01]  /*9130*/  SHF.R.S32.HI R4, RZ, 0x1f, R3.reuse ;  /* 0x0000001fff047819 */ /* 0x100fe20000011403 */
[----:B------:R-:W-:Y:S01]  /*9140*/  IMAD.MOV R9, RZ, RZ, -R3 ;  /* 0x000000ffff097224 */ /* 0x000fe200078e0a03 */
[----:B------:R-:W-:Y:S01]  /*9150*/  ULDC.64 UR10, c[0x0][0xbe0] ;  /* 0x0002f800000a7ab9 */ /* 0x000fe20000000a00 */
[----:B------:R-:W-:Y:S02]  /*9160*/  UIADD3 UR4, UR9, UR4, URZ ;  /* 0x0000000409047290 */ /* 0x000fe4000fffe03f */
[----:B------:R-:W-:-:S02]  /*9170*/  IMAD.U32 R5, RZ, RZ, UR9 ;  /* 0x00000009ff057e24 */ /* 0x000fc4000f8e00ff */
[----:B------:R-:W-:Y:S02]  /*9180*/  IMAD R6, R4, UR10, RZ ;  /* 0x0000000a04067c24 */ /* 0x000fe4000f8e02ff */
[----:B------:R-:W-:Y:S01]  /*9190*/  IMAD.U32 R4, RZ, RZ, UR8 ;  /* 0x00000008ff047e24 */ /* 0x000fe2000f8e00ff */
[----:B------:R-:W-:Y:S01]  /*91a0*/  ULDC.64 UR8, c[0x0][0xbd8] ;  /* 0x0002f60000087ab9 */ /* 0x000fe20000000a00 */
[----:B------:R-:W-:Y:S02]  /*91b0*/  IMAD.U32 R5, RZ, RZ, UR4 ;  /* 0x00000004ff057e24 */ /* 0x000fe4000f8e00ff */
[----:B------:R-:W-:Y:S02]  /*91c0*/  IMAD R9, R13, R9, R8 ;  /* 0x000000090d097224 */ /* 0x000fe400078e0208 */
[C---:B------:R-:W-:Y:S02]  /*91d0*/  IMAD R11, R3.reuse, UR11, R6 ;  /* 0x0000000b030b7c24 */ /* 0x040fe4000f8e0206 */
        /* <DEDUP_REMOVED lines=37> */
.L_x_1072:
[----:B------:R-:W-:Y:S05]  /*9430*/  BSYNC B1 ;  /* 0x0000000000017941 */ /* 0x000fea0003800000 */
.L_x_1071:
        /* <DEDUP_REMOVED lines=21> */
.L_x_1074:
[----:B------:R-:W-:Y:S05]  /*9590*/  BSYNC B1 ;  /* 0x0000000000017941 */ /* 0x000fea0003800000 */
.L_x_1073:
        /* <DEDUP_REMOVED lines=21> */
.L_x_1076:
[----:B------:R-:W-:Y:S05]  /*96f0*/  BSYNC B1 ;  /* 0x0000000000017941 */ /* 0x000fea0003800000 */
.L_x_1075:
        /* <DEDUP_REMOVED lines=22> */
.L_x_1067:
[----:B------:R-:W-:Y:S05]  /*9860*/  BSYNC B0 ;  /* 0x0000000000007941 */ /* 0x000fea0003800000 */
.L_x_1058:
[----:B------:R-:W-:Y:S02]  /*9870*/  ULDC UR4, c[0x0][0xd3c] ;  /* 0x00034f0000047ab9 */ /* 0x000fe40000000800 */
[----:B------:R-:W-:-:S13]  /*9880*/  ISETP.GE.AND P0, PT, R7, UR4, PT ;  /* 0x0000000407007c0c */ /* 0x000fda000bf06270 */
[----:B------:R-:W-:Y:S05]  /*9890*/  @!P0 BRA `(.L_x_1077) ;  /* 0xffffff7400908947 */ /* 0x000fea000383ffff */
[----:B------:R-:W-:Y:S05]  /*98a0*/  EXIT ;  /* 0x000000000000794d */ /* 0x000fea0003800000 */
.L_x_1033:
[----:B------:R-:W-:-:S08]  /*98b0*/  NOP ;  /* 0x0000000000007918 */ /* 0x000fd00000000000 */
[----:B0-----:R-:W0:-:S00]  /*98c0*/  USETMAXREG.DEALLOC.CTAPOOL 0x18 ;  /* 0x00000018000079c8 */ /* 0x001e0000080e0500 */
        /* <DEDUP_REMOVED lines=16> */
.L_x_1078:
        /* <DEDUP_REMOVED lines=42> */
.L_x_1084:
        /* <DEDUP_REMOVED lines=12> */
.L_x_1083:
[----:B------:R-:W-:Y:S05]  /*9d30*/  BSYNC B0 ;  /* 0x0000000000007941 */ /* 0x000fea0003800000 */
.L_x_1082:
        /* <DEDUP_REMOVED lines=22> */
.L_x_1080:
        /* <DEDUP_REMOVED lines=16> */
.L_x_1085:
        /* <DEDUP_REMOVED lines=25> */
.L_x_1081:
[----:B------:R-:W-:Y:S02]  /*a130*/  IMAD.MOV.U32 R17, RZ, RZ, RZ ;  /* 0x000000ffff117224 */ /* 0x000fe400078e00ff */
[----:B------:R-:W-:Y:S02]  /*a140*/  IMAD.U32 R16, RZ, RZ, UR6 ;  /* 0x00000006ff107e24 */ /* 0x000fe4000f8e00ff */
[----:B------:R-:W-:-:S07]  /*a150*/  IMAD.MOV.U32 R18, RZ, RZ, RZ ;  /* 0x000000ffff127224 */ /* 0x000fce00078e00ff */
.L_x_1086:
[----:B------:R-:W-:-:S13]  /*a160*/  ISETP.NE.AND P0, PT, R5, RZ, PT ;  /* 0x000000ff0500720c */ /* 0x000fda0003f05270 */
[----:B------:R-:W0:Y:S01]  /*a170*/  @!P0 S2R R3, SR_CgaCtaId ;  /* 0x0000000000038919 */ /* 0x000e220000008800 */
[----:B------:R-:W-:-:S04]  /*a180*/  @!P0 MOV R0, 0x400 ;  /* 0x0000040000008802 */ /* 0x000fc80000000f00 */
[----:B0-----:R-:W-:-:S05]  /*a190*/  @!P0 LEA R0, R3, R0, 0x18 ;  /* 0x0000000003008211 */ /* 0x001fca00078ec0ff */
[----:B------:R0:W-:Y:S01]  /*a1a0*/  @!P0 STS.128 [R0+0x324d0], R16 ;  /* 0x0324d01000008388 */ /* 0x0001e20000000c00 */
[----:B------:R-:W-:Y:S06]  /*a1b0*/  BAR.ARV 0x5, 0x180 ;  /* 0x0146000000007b1d */ /* 0x000fec0000002000 */
.L_x_1079:
[----:B0-----:R-:W-:Y:S01]  /*a1c0*/  IMAD.MOV.U32 R0, RZ, RZ, 0x1 ;  /* 0x00000001ff007424 */ /* 0x001fe200078e00ff */
[----:B------:R0:W-:Y:S01]  /*a1d0*/  STL [R1+0x8], RZ ;  /* 0x000008ff01007387 */ /* 0x0001e20000100800 */
[----:B------:R-:W-:Y:S02]  /*a1e0*/  ULDC UR4, c[0x0][0xd3c] ;  /* 0x00034f0000047ab9 */ /* 0x000fe40000000800 */
[----:B-1----:R-:W-:Y:S01]  /*a1f0*/  ISETP.GE.AND P0, PT, R19, UR4, PT ;  /* 0x0000000413007c0c */ /* 0x002fe2000bf06270 */
[----:B------:R0:W-:Y:S04]  /*a200*/  STL [R1+0x18], R0 ;  /* 0x0000180001007387 */ /* 0x0001e80000100800 */
[----:B------:R0:W-:Y:S08]  /*a210*/  STL [R1+0x6c], RZ ;  /* 0x00006cff01007387 */ /* 0x0001f00000100800 */
[----:B0-----:R-:W-:Y:S05]  /*a220*/  @P0 BRA `(.L_x_1087) ;  /* 0x0000005c00bc0947 */ /* 0x001fea0003800000 */
[----:B------:R-:W0:Y:S01]  /*a230*/  S2R R5, SR_TID.X ;  /* 0x0000000000057919 */ /* 0x000e220000002100 */
[----:B------:R-:W1:Y:S01]  /*a240*/  S2UR UR5, SR_CgaCtaId ;  /* 0x00000000000579c3 */ /* 0x000e620000008800 */
[----:B------:R-:W-:Y:S01]  /*a250*/  UMOV UR4, 0x400 ;  /* 0x0000040000047882 */ /* 0x000fe20000000000 */
[----:B------:R-:W-:Y:S01]  /*a260*/  BSSY B8, `(.L_x_1087) ;  /* 0x00005eb000087945 */ /* 0x000fe20003800000 */
[----:B------:R-:W-:Y:S01]  /*a270*/  ULDC UR40, c[0x0][0xc] ;  /* 0x0000030000287ab9 */ /* 0x000fe20000000800 */
[----:B------:R-:W-:Y:S01]  /*a280*/  ULDC.64 UR36, c[0x0][0x198] ;  /* 0x0000660000247ab9 */ /* 0x000fe20000000a00 */
[----:B-1----:R-:W-:Y:S01]  /*a290*/  ULEA UR4, UR5, UR4, 0x18 ;  /* 0x0000000405047291 */ /* 0x002fe2000f8ec03f */
[C---:B0-----:R-:W-:Y:S01]  /*a2a0*/  IMAD.SHL.U32 R0, R5.reuse, 0x8, RZ ;  /* 0x0000000805007824 */ /* 0x041fe200078e00ff */
[----:B------:R-:W-:-:S04]  /*a2b0*/  LOP3.LUT R4, R5, 0x7f, RZ, 0xc0, !PT ;  /* 0x0000007f05047812 */ /* 0x000fc800078ec0ff */
[C---:B------:R-:W-:Y:S02]  /*a2c0*/  LOP3.LUT R2, R0.reuse, 0x1f8, RZ, 0xc0, !PT ;  /* 0x000001f800027812 */ /* 0x040fe400078ec0ff */
[----:B------:R-:W-:Y:S02]  /*a2d0*/  LOP3.LUT R0, R0, 0x38, RZ, 0xc0, !PT ;  /* 0x0000003800007812 */ /* 0x000fe400078ec0ff */
        /* <DEDUP_REMOVED lines=8> */
[----:B------:R-:W-:Y:S01]  /*a360*/  STL [R1+0x4], R4 ;  /* 0x0000040401007387 */ /* 0x000fe20000100800 */
[----:B------:R-:W-:-:S03]  /*a370*/  IMAD.MOV.U32 R2, RZ, RZ, 0x1 ;  /* 0x00000001ff027424 */ /* 0x000fc600078e00ff */
[----:B------:R0:W-:Y:S04]  /*a380*/  STL [R1+0x10], R3 ;  /* 0x0000100301007387 */ /* 0x0001e80000100800 */
[----:B------:R-:W-:Y:S04]  /*a390*/  STL [R1+0x6c], RZ ;  /* 0x00006cff01007387 */ /* 0x000fe80000100800 */
[----:B------:R1:W-:Y:S01]  /*a3a0*/  STL [R1+0x18], R2 ;  /* 0x0000180201007387 */ /* 0x0003e20000100800 */
[----:B0-----:R-:W-:-:S03]  /*a3b0*/  LOP3.LUT R3, R0, 0x40, RZ, 0xfc, !PT ;  /* 0x0000004000037812 */ /* 0x001fc600078efcff */
[----:B------:R0:W-:Y:S01]  /*a3c0*/  STL [R1+0x8], RZ ;  /* 0x000008ff01007387 */ /* 0x0001e20000100800 */
[C---:B-1----:R-:W-:Y:S02]  /*a3d0*/  LOP3.LUT R2, R0.reuse, 0x80, RZ, 0xfc, !PT ;  /* 0x0000008000027812 */ /* 0x042fe400078efcff */
[----:B------:R-:W-:-:S07]  /*a3e0*/  LOP3.LUT R0, R0, 0xc0, RZ, 0xfc, !PT ;  /* 0x000000c000007812 */ /* 0x000fce00078efcff */
.L_x_1195:
[----:B01----:R-:W1:Y:S02]  /*a3f0*/  LDC.64 R2, c[0x0][0xd88] ;  /* 0x00036200ff027b82 */ /* 0x003e640000000a00 */
[----:B-1----:R-:W-:-:S05]  /*a400*/  IMAD.WIDE R2, R19, 0x4, R2 ;  /* 0x0000000413027825 */ /* 0x002fca00078e0202 */
[----:B--2---:R-:W2:Y:S01]  /*a410*/  LDG.E R11, desc[UR38][R2.64] ;  /* 0x00000026020b7981 */ /* 0x004ea2000c1e1900 */
[----:B------:R-:W-:Y:S05]  /*a420*/  YIELD ;  /* 0x0000000000007946 */ /* 0x000fea0003800000 */
[----:B------:R-:W-:Y:S01]  /*a430*/  ULDC.64 UR4, c[0x0][0xb20] ;  /* 0x0002c80000047ab9 */ /* 0x000fe20000000a00 */
[----:B------:R-:W-:Y:S01]  /*a440*/  IMAD.MOV.U32 R0, RZ, RZ, RZ ;  /* 0x000000ffff007224 */ /* 0x000fe200078e00ff */
        /* <DEDUP_REMOVED lines=23> */
[----:B--2---:R-:W-:-:S02]  /*a5c0*/  IADD3 R2, P3, R10, UR4, RZ ;  /* 0x000000040a027c10 */ /* 0x004fc4000ff7e0ff */
[----:B-1----:R-:W-:Y:S02]  /*a5d0*/  IADD3 R4, P4, R10, UR8, RZ ;  /* 0x000000080a047c10 */ /* 0x002fe4000ff9e0ff */
        /* <DEDUP_REMOVED lines=8> */
[----:B-1----:R-:W-:-:S04]  /*a660*/  @P2 IADD3 R6, P3, R10, UR6, RZ ;  /* 0x000000060a062c10 */ /* 0x002fc8000ff7e0ff */
        /* <DEDUP_REMOVED lines=8> */
[----:B-1----:R-:W-:Y:S01]  /*a6f0*/  IMAD.U32 R6, RZ, RZ, UR4 ;  /* 0x00000004ff067e24 */ /* 0x002fe2000f8e00ff */
[----:B--2---:R1:W-:Y:S01]  /*a700*/  STL [R1+0x38], R12 ;  /* 0x0000380c01007387 */ /* 0x0043e20000100800 */
[----:B------:R-:W-:Y:S05]  /*a710*/  @P2 BRA `(.L_x_1088) ;  /* 0x0000000000142947 */ /* 0x000fea0003800000 */
[----:B------:R-:W-:Y:S05]  /*a720*/  @!P1 BRA `(.L_x_1088) ;  /* 0x0000000000109947 */ /* 0x000fea0003800000 */
[----:B------:R-:W2:Y:S04]  /*a730*/  LDG.E R7, desc[UR38][R2.64] ;  /* 0x0000002602077981 */ /* 0x000ea8000c1e1900 */
[----:B------:R-:W2:Y:S02]  /*a740*/  LDG.E R2, desc[UR38][R2.64+0x4] ;  /* 0x0000042602027981 */ /* 0x000ea4000c1e1900 */
[----:B--2---:R-:W-:-:S05]  /*a750*/  IMAD.IADD R2, R2, 0x1, -R7 ;  /* 0x0000000102027824 */ /* 0x004fca00078e0a07 */
[----:B------:R2:W-:Y:S02]  /*a760*/  STL [R1+0x38], R2 ;  /* 0x0000380201007387 */ /* 0x0005e40000100800 */
.L_x_1088:
[----:B--2---:R-:W-:Y:S01]  /*a770*/  IMAD.MOV.U32 R2, RZ, RZ, R11 ;  /* 0x000000ffff027224 */ /* 0x004fe200078e000b */
[----:B------:R-:W-:Y:S01]  /*a780*/  ULDC.64 UR4, c[0x0][0xb18] ;  /* 0x0002c60000047ab9 */ /* 0x000fe20000000a00 */
[----:B-----5:R-:W-:Y:S01]  /*a790*/  IMAD.IADD R3, R8, 0x1, R0 ;  /* 0x0000000108037824 */ /* 0x020fe200078e0200 */
[----:B------:R-:W-:Y:S02]  /*a7a0*/  ISETP.NE.U32.AND P1, PT, RZ, UR4, PT ;  /* 0x00000004ff007c0c */ /* 0x000fe4000bf25070 */
[----:B------:R2:W-:Y:S02]  /*a7b0*/  STL [R1+0xc], R2 ;  /* 0x00000c0201007387 */ /* 0x0005e40000100800 */
[----:B------:R-:W-:Y:S02]  /*a7c0*/  ISETP.NE.AND.EX P1, PT, RZ, UR5, PT, P1 ;  /* 0x00000005ff007c0c */ /* 0x000fe4000bf25310 */
[----:B------:R2:W-:Y:S11]  /*a7d0*/  STL [R1+0x20], R3 ;  /* 0x0000200301007387 */ /* 0x0005f60000100800 */
[----:B--2---:R-:W-:Y:S05]  /*a7e0*/  @!P1 BRA `(.L_x_1089) ;  /* 0x0000000000109947 */ /* 0x004fea0003800000 */
[----:B------:R-:W-:-:S04]  /*a7f0*/  IADD3 R6, P0, R10, UR4, RZ ;  /* 0x000000040a067c10 */ /* 0x000fc8000ff1e0ff */
[----:B------:R-:W-:-:S05]  /*a800*/  IADD3.X R7, R9, UR5, RZ, P0, !PT ;  /* 0x0000000509077c10 */ /* 0x000fca00087fe4ff */
[----:B------:R2:W5:Y:S01]  /*a810*/  LDG.E R6, desc[UR38][R6.64] ;  /* 0x0000002606067981 */ /* 0x000562000c1e1900 */
[----:B------:R-:W-:Y:S05]  /*a820*/  BRA `(.L_x_1090) ;  /* 0x0000000000107947 */ /* 0x000fea0003800000 */
.L_x_1089:
[----:B------:R-:W-:Y:S05]  /*a830*/  @!P0 BRA `(.L_x_1090) ;  /* 0x00000000000c8947 */ /* 0x000fea0003800000 */
[----:B------:R-:W2:Y:S04]  /*a840*/  LDG.E R6, desc[UR38][R4.64] ;  /* 0x0000002604067981 */ /* 0x000ea8000c1e1900 */
[----:B------:R-:W2:Y:S02]  /*a850*/  LDG.E R4, desc[UR38][R4.64+0x4] ;  /* 0x0000042604047981 */ /* 0x000ea4000c1e1900 */
[----:B--2---:R-:W-:-:S07]  /*a860*/  IMAD.IADD R6, R4, 0x1, -R6 ;  /* 0x0000000104067824 */ /* 0x004fce00078e0a06 */
.L_x_1090:
[----:B-----5:R-:W-:Y:S01]  /*a870*/  IMAD.IADD R2, R6, 0x1, -R0 ;  /* 0x0000000106027824 */ /* 0x020fe200078e0a00 */
[----:B------:R-:W-:Y:S03]  /*a880*/  BSSY B7, `(.L_x_1091) ;  /* 0x00004e6000077945 */ /* 0x000fe60003800000 */
[C---:B------:R-:W-:Y:S01]  /*a890*/  VIADD R0, R2.reuse, 0x5f ;  /* 0x0000005f02007836 */ /* 0x040fe20000000000 */
[----:B------:R3:W-:Y:S01]  /*a8a0*/  STL [R1+0x48], R2 ;  /* 0x0000480201007387 */ /* 0x0007e20000100800 */
[----:B------:R-:W-:Y:S02]  /*a8b0*/  ISETP.GT.AND P0, PT, R2, RZ, PT ;  /* 0x000000ff0200720c */ /* 0x000fe40003f04270 */
[----:B------:R-:W-:-:S05]  /*a8c0*/  IMAD.HI R0, R0, 0x2aaaaaab, RZ ;  /* 0x2aaaaaab00007827 */ /* 0x000fca00078e02ff */
[----:B---3--:R-:W-:-:S04]  /*a8d0*/  SHF.R.U32.HI R2, RZ, 0x1f, R0 ;  /* 0x0000001fff027819 */ /* 0x008fc80000011600 */
[----:B------:R-:W-:-:S05]  /*a8e0*/  LEA.HI.SX32 R0, R0, R2, 0x1c ;  /* 0x0000000200007211 */ /* 0x000fca00078fe2ff */
[----:B------:R3:W-:Y:S01]  /*a8f0*/  STL [R1+0x30], R0 ;  /* 0x0000300001007387 */ /* 0x0007e20000100800 */
[----:B------:R-:W-:Y:S05]  /*a900*/  @P0 BRA `(.L_x_1092) ;  /* 0x0000000000440947 */ /* 0x000fea0003800000 */
[----:B------:R-:W4:Y:S02]  /*a910*/  S2R R3, SR_TID.X ;  /* 0x0000000000037919 */ /* 0x000f240000002100 */
[----:B----4-:R-:W-:-:S04]  /*a920*/  LOP3.LUT R3, R3, 0x7f, RZ, 0xc0, !PT ;  /* 0x0000007f03037812 */ /* 0x010fc800078ec0ff */
[----:B------:R-:W-:-:S13]  /*a930*/  ISETP.NE.AND P0, PT, R3, RZ, PT ;  /* 0x000000ff0300720c */ /* 0x000fda0003f05270 */
[----:B------:R-:W-:Y:S05]  /*a940*/  @P0 BRA `(.L_x_1093) ;  /* 0x0000004c00640947 */ /* 0x000fea0003800000 */
[----:B------:R-:W4:Y:S01]  /*a950*/  S2R R3, SR_LANEID ;  /* 0x0000000000037919 */ /* 0x000f220000000000 */
[----:B------:R-:W-:Y:S01]  /*a960*/  VOTEU.ANY UR4, UPT, PT ;  /* 0x0000000000047886 */ /* 0x000fe200038e0100 */
[----:B------:R-:W5:Y:S01]  /*a970*/  LDC.64 R4, c[0x0][0xd60] ;  /* 0x00035800ff047b82 */ /* 0x000f620000000a00 */
[----:B---3--:R-:W4:Y:S08]  /*a980*/  FLO.U32 R0, UR4 ;  /* 0x0000000400007d00 */ /* 0x008f3000080e0000 */
[----:B------:R-:W5:Y:S01]  /*a990*/  POPC R2, UR4 ;  /* 0x0000000400027d09 */ /* 0x000f620008000000 */
[----:B----4-:R-:W-:-:S13]  /*a9a0*/  ISETP.EQ.U32.AND P0, PT, R0, R3, PT ;  /* 0x000000030000720c */ /* 0x010fda0003f02070 */
[----:B-----5:R-:W3:Y:S01]  /*a9b0*/  @P0 ATOMG.E.ADD.STRONG.GPU PT, R5, desc[UR38][R4.64], R2 ;  /* 0x00000002040509a8 */ /* 0x020ee200081ee1e6 */
[----:B------:R-:W4:Y:S02]  /*a9c0*/  S2R R3, SR_LTMASK ;  /* 0x0000000000037919 */ /* 0x000f240000003900 */
[----:B----4-:R-:W-:-:S06]  /*a9d0*/  LOP3.LUT R3, R3, UR4, RZ, 0xc0, !PT ;  /* 0x0000000403037c12 */ /* 0x010fcc000f8ec0ff */
[----:B------:R-:W4:Y:S01]  /*a9e0*/  POPC R3, R3 ;  /* 0x0000000300037309 */ /* 0x000f220000000000 */
[----:B---3--:R-:W4:Y:S02]  /*a9f0*/  SHFL.IDX PT, R0, R5, R0, 0x1f ;  /* 0x00001f0005007589 */ /* 0x008f2400000e0000 */
[----:B----4-:R-:W-:Y:S01]  /*aa00*/  IADD3 R16, R0, UR40, R3 ;  /* 0x0000002800107c10 */ /* 0x010fe2000fffe003 */
[----:B------:R-:W-:Y:S06]  /*aa10*/  BRA `(.L_x_1093) ;  /* 0x0000004c00307947 */ /* 0x000fec0003800000 */
.L_x_1092:
[----:B---3--:R-:W3:Y:S01]  /*aa20*/  LDL R0, [R1+0x4] ;  /* 0x0000040001007983 */ /* 0x008ee20000100800 */
[----:B------:R-:W-:Y:S01]  /*aa30*/  BSSY B6, `(.L_x_1094) ;  /* 0x0000014000067945 */ /* 0x000fe20003800000 */
[----:B---3--:R-:W-:-:S05]  /*aa40*/  VIADD R0, R0, 0x1c400 ;  /* 0x0001c40000007836 */ /* 0x008fca0000000000 */
[----:B------:R-:W-:-:S13]  /*aa50*/  LOP3.LUT P0, RZ, R0, 0x3ff, RZ, 0xc0, !PT ;  /* 0x000003ff00ff7812 */ /* 0x000fda000780c0ff */
[----:B------:R-:W-:Y:S05]  /*aa60*/  @!P0 BRA `(.L_x_1095) ;  /* 0x0000000000408947 */ /* 0x000fea0003800000 */
[----:B------:R-:W-:Y:S01]  /*aa70*/  MOV R2, 0x0 ;  /* 0x0000000000027802 */ /* 0x000fe20000000f00 */
[----:B------:R-:W-:Y:S01]  /*aa80*/  ULDC.64 UR6, c[0x4][0x98] ;  /* 0x0100260000067ab9 */ /* 0x000fe20000000a00 */
[----:B------:R-:W-:Y:S01]  /*aa90*/  ULDC.64 UR8, c[0x4][0xa0] ;  /* 0x0100280000087ab9 */ /* 0x000fe20000000a00 */
[----:B------:R-:W-:Y:S01]  /*aaa0*/  ULDC.64 UR4, c[0x4][0x8] ;  /* 0x0100020000047ab9 */ /* 0x000fe20000000a00 */
[----:B------:R-:W-:Y:S02]  /*aab0*/  IMAD.U32 R4, RZ, RZ, UR6 ;  /* 0x00000006ff047e24 */ /* 0x000fe4000f8e00ff */
[----:B------:R-:W3:Y:S01]  /*aac0*/  LDC.64 R2, c[0x4][R2] ;  /* 0x0100000002027b82 */ /* 0x000ee20000000a00 */
[----:B------:R-:W-:Y:S02]  /*aad0*/  IMAD.U32 R5, RZ, RZ, UR7 ;  /* 0x00000007ff057e24 */ /* 0x000fe4000f8e00ff */
[----:B------:R-:W-:Y:S02]  /*aae0*/  IMAD.U32 R6, RZ, RZ, UR8 ;  /* 0x00000008ff067e24 */ /* 0x000fe4000f8e00ff */
[----:B--2---:R-:W-:-:S02]  /*aaf0*/  IMAD.U32 R7, RZ, RZ, UR9 ;  /* 0x00000009ff077e24 */ /* 0x004fc4000f8e00ff */
[----:B------:R-:W-:Y:S02]  /*ab00*/  IMAD.U32 R10, RZ, RZ, UR4 ;  /* 0x00000004ff0a7e24 */ /* 0x000fe4000f8e00ff */
[----:B------:R-:W-:Y:S02]  /*ab10*/  IMAD.U32 R11, RZ, RZ, UR5 ;  /* 0x00000005ff0b7e24 */ /* 0x000fe4000f8e00ff */
[----:B------:R-:W-:Y:S02]  /*ab20*/  IMAD.MOV.U32 R8, RZ, RZ, 0x70 ;  /* 0x00000070ff087424 */ /* 0x000fe400078e00ff */
[----:B-1----:R-:W-:Y:S02]  /*ab30*/  IMAD.MOV.U32 R12, RZ, RZ, 0x1 ;  /* 0x00000001ff0c7424 */ /* 0x002fe400078e00ff */
[----:B------:R-:W-:-:S07]  /*ab40*/  IMAD.MOV.U32 R13, RZ, RZ, RZ ;  /* 0x000000ffff0d7224 */ /* 0x000fce00078e00ff */
[----:B------:R-:W-:-:S07]  /*ab50*/  LEPC R20, `(.L_x_1095) ;  /* 0x000000001014794e */ /* 0x000fce0000000000 */
[----:B0--3--:R-:W-:Y:S05]  /*ab60*/  CALL.ABS.NOINC R2 ;  /* 0x0000000002007343 */ /* 0x009fea0003c00000 */
.L_x_1095:
[----:B------:R-:W-:Y:S05]  /*ab70*/  BSYNC B6 ;  /* 0x0000000000067941 */ /* 0x000fea0003800000 */
.L_x_1094:
[----:B------:R-:W3:Y:S01]  /*ab80*/  LDL R2, [R1+0x4] ;  /* 0x0000040001027983 */ /* 0x000ee20000100800 */
        /* <DEDUP_REMOVED lines=8> */
[----:B------:R3:W4:Y:S01]  /*ac10*/  LDC.64 R2, c[0x4][R0] ;  /* 0x0100000000027b82 */ /* 0x0007220000000a00 */
[----:B------:R-:W-:Y:S02]  /*ac20*/  IMAD.U32 R4, RZ, RZ, UR6 ;  /* 0x00000006ff047e24 */ /* 0x000fe4000f8e00ff */
[----:B------:R-:W-:Y:S02]  /*ac30*/  IMAD.U32 R5, RZ, RZ, UR7 ;  /* 0x00000007ff057e24 */ /* 0x000fe4000f8e00ff */
[----:B------:R-:W-:Y:S02]  /*ac40*/  IMAD.U32 R6, RZ, RZ, UR8 ;  /* 0x00000008ff067e24 */ /* 0x000fe4000f8e00ff */
[----:B--2---:R-:W-:-:S02]  /*ac50*/  IMAD.U32 R7, RZ, RZ, UR9 ;  /* 0x00000009ff077e24 */ /* 0x004fc4000f8e00ff */
[----:B------:R-:W-:Y:S02]  /*ac60*/  IMAD.U32 R10, RZ, RZ, UR4 ;  /* 0x00000004ff0a7e24 */ /* 0x000fe4000f8e00ff */
[----:B------:R-:W-:Y:S02]  /*ac70*/  IMAD.U32 R11, RZ, RZ, UR5 ;  /* 0x00000005ff0b7e24 */ /* 0x000fe4000f8e00ff */
[----:B------:R-:W-:Y:S02]  /*ac80*/  IMAD.MOV.U32 R8, RZ, RZ, 0x70 ;  /* 0x00000070ff087424 */ /* 0x000fe400078e00ff */
[----:B-1----:R-:W-:Y:S02]  /*ac90*/  IMAD.MOV.U32 R12, RZ, RZ, 0x1 ;  /* 0x00000001ff0c7424 */ /* 0x002fe400078e00ff */
[----:B---3--:R-:W-:-:S07]  /*aca0*/  IMAD.MOV.U32 R13, RZ, RZ, RZ ;  /* 0x000000ffff0d7224 */ /* 0x008fce00078e00ff */
[----:B------:R-:W-:-:S07]  /*acb0*/  LEPC R20, `(.L_x_1098) ;  /* 0x000000001014794e */ /* 0x000fce0000000000 */
[----:B0---4-:R-:W-:Y:S05]  /*acc0*/  CALL.ABS.NOINC R2 ;  /* 0x0000000002007343 */ /* 0x011fea0003c00000 */
.L_x_1098:
        /* <DEDUP_REMOVED lines=16> */
.L_x_1097:
[----:B------:R-:W-:Y:S05]  /*add0*/  BSYNC B6 ;  /* 0x0000000000067941 */ /* 0x000fea0003800000 */
.L_x_1096:
[----:B------:R-:W3:Y:S01]  /*ade0*/  LDL.LU R2, [R1] ;  /* 0x0000000001027983 */ /* 0x000ee20000300800 */
[----:B------:R-:W-:-:S03]  /*adf0*/  ULDC.64 UR4, c[0x0][0xaf0] ;  /* 0x0002bc0000047ab9 */ /* 0x000fc60000000a00 */
[----:B------:R-:W4:Y:S04]  /*ae00*/  LDL.LU R4, [R1+0x1c] ;  /* 0x00001c0001047983 */ /* 0x000f280000300800 */
[----:B--2---:R-:W2:Y:S01]  /*ae10*/  LDL R7, [R1+0xc] ;  /* 0x00000c0001077983 */ /* 0x004ea20000100800 */
[----:B------:R-:W-:-:S03]  /*ae20*/  ISETP.NE.U32.AND P0, PT, RZ, UR4, PT ;  /* 0x00000004ff007c0c */ /* 0x000fc6000bf05070 */
[----:B------:R-:W5:Y:S01]  /*ae30*/  LDL R0, [R1+0x30] ;  /* 0x0000300001007983 */ /* 0x000f620000100800 */
[----:B------:R-:W-:-:S13]  /*ae40*/  ISETP.NE.AND.EX P0, PT, RZ, UR5, PT, P0 ;  /* 0x00000005ff007c0c */ /* 0x000fda000bf05300 */
[----:B---3--:R-:W-:-:S04]  /*ae50*/  @P0 IADD3 R2, P1, R2, UR4, RZ ;  /* 0x0000000402020c10 */ /* 0x008fc8000ff3e0ff */
[----:B----4-:R-:W-:Y:S01]  /*ae60*/  @P0 IADD3.X R3, R4, UR5, RZ, P1, !PT ;  /* 0x0000000504030c10 */ /* 0x010fe20008ffe4ff */
[----:B------:R-:W-:-:S04]  /*ae70*/  ULDC.64 UR4, c[0x0][0xb00] ;  /* 0x0002c00000047ab9 */ /* 0x000fc80000000a00 */
[----:B--2---:R2:W3:Y:S01]  /*ae80*/  @P0 LDG.E R7, desc[UR38][R2.64] ;  /* 0x0000002602070981 */ /* 0x0044e2000c1e1900 */
[----:B-----5:R-:W-:Y:S01]  /*ae90*/  VIADD R9, R0, 0xffffffff ;  /* 0xffffffff00097836 */ /* 0x020fe20000000000 */
[----:B--2---:R-:W2:Y:S01]  /*aea0*/  LDC.64 R2, c[0x0][0x418] ;  /* 0x00010600ff027b82 */ /* 0x004ea20000000a00 */
[----:B---3--:R-:W-:Y:S01]  /*aeb0*/  SHF.R.S32.HI R8, RZ, 0x1f, R7 ;  /* 0x0000001fff087819 */ /* 0x008fe20000011407 */
[----:B------:R3:W-:Y:S04]  /*aec0*/  @P0 STL [R1+0xc], R7 ;  /* 0x00000c0701000387 */ /* 0x0007e80000100800 */
[----:B------:R3:W-:Y:S04]  /*aed0*/  STL [R1+0x2c], R9 ;  /* 0x00002c0901007387 */ /* 0x0007e80000100800 */
[----:B------:R3:W-:Y:S01]  /*aee0*/  STL [R1+0x1c], R8 ;  /* 0x00001c0801007387 */ /* 0x0007e20000100800 */
[----:B--2---:R-:W-:Y:S01]  /*aef0*/  LOP3.LUT P0, RZ, R2, UR4, RZ, 0xfc, !PT ;  /* 0x0000000402ff7c12 */ /* 0x004fe2000f80fcff */
[----:B------:R-:W-:-:S03]  /*af00*/  UMOV UR4, 0xffffffff ;  /* 0xffffffff00047882 */ /* 0x000fc60000000000 */
[----:B------:R-:W-:-:S04]  /*af10*/  LOP3.LUT P0, RZ, R3, UR5, RZ, 0xfc, P0 ;  /* 0x0000000503ff7c12 */ /* 0x000fc8000800fcff */
[----:B------:R-:W-:Y:S01]  /*af20*/  SEL R0, R7, RZ, !P0 ;  /* 0x000000ff07007207 */ /* 0x000fe20004000000 */
[----:B---3--:R-:W-:Y:S08]  /*af30*/  BRA.DIV UR4, `(.L_x_1099) ;  /* 0x0000005604f47947 */ /* 0x008ff0000b800000 */
[----:B------:R-:W2:Y:S02]  /*af40*/  S2R R4, SR_TID.X ;  /* 0x0000000000047919 */ /* 0x000ea40000002100 */
[----:B--2---:R-:W-:-:S04]  /*af50*/  SHF.R.U32.HI R4, RZ, 0x5, R4 ;  /* 0x00000005ff047819 */ /* 0x004fc80000011604 */
[----:B------:R-:W-:-:S05]  /*af60*/  LOP3.LUT R4, R4, 0x3, RZ, 0xc0, !PT ;  /* 0x0000000304047812 */ /* 0x000fca00078ec0ff */
[----:B------:R2:W3:Y:S02]  /*af70*/  SHFL.IDX PT, R14, R4, RZ, 0x1f ;  /* 0x00001fff040e7589 */ /* 0x0004e400000e0000 */
.L_x_1212:
[----:B--2---:R-:W2:Y:S01]  /*af80*/  LDL.LU R4, [R1+0x14] ;  /* 0x0000140001047983 */ /* 0x004ea20000300800 */
[----:B------:R-:W-:Y:S02]  /*af90*/  PLOP3.LUT P1, PT, PT, PT, PT, 0x8, 0x0 ;  /* 0x000000000000781c */ /* 0x000fe40003f2e170 */
[----:B---3--:R-:W-:Y:S01]  /*afa0*/  ISETP.NE.AND P0, PT, R14, RZ, PT ;  /* 0x000000ff0e00720c */ /* 0x008fe20003f05270 */
        /* <DEDUP_REMOVED lines=8> */
.L_x_1215:
[----:B------:R-:W-:Y:S05]  /*b030*/  @!P6 BRA `(.L_x_1100) ;  /* 0x000000040014e947 */ /* 0x000fea0003800000 */
[----:B------:R2:W-:Y:S01]  /*b040*/  STL [R1+0x70], R9 ;  /* 0x0000700901007387 */ /* 0x0005e20000100800 */
[----:B------:R-:W-:-:S04]  /*b050*/  ISETP.NE.U32.AND P0, PT, R2, RZ, PT ;  /* 0x000000ff0200720c */ /* 0x000fc80003f05070 */
[----:B------:R-:W-:-:S13]  /*b060*/  ISETP.NE.AND.EX P0, PT, R3, RZ, PT, P0 ;  /* 0x000000ff0300720c */ /* 0x000fda0003f05300 */
[----:B--2---:R-:W-:Y:S05]  /*b070*/  @!P0 BRA `(.L_x_1102) ;  /* 0x0000000000508947 */ /* 0x004fea0003800000 */
[----:B------:R-:W2:Y:S01]  /*b080*/  LDC R6, c[0x0][0x43c] ;  /* 0x00010f00ff067b82 */ /* 0x000ea20000000800 */
[----:B---3--:R-:W-:Y:S01]  /*b090*/  IMAD.MOV.U32 R0, RZ, RZ, R9 ;  /* 0x000000ffff007224 */ /* 0x008fe200078e0009 */
[----:B------:R-:W-:Y:S01]  /*b0a0*/  ULDC.64 UR4, c[0x0][0x428] ;  /* 0x00010a0000047ab9 */ /* 0x000fe20000000a00 */
[----:B--2---:R-:W-:-:S13]  /*b0b0*/  ISETP.NE.AND P0, PT, R6, 0x1, PT ;  /* 0x000000010600780c */ /* 0x004fda0003f05270 */
        /* <DEDUP_REMOVED lines=14> */
[----:B------:R-:W2:Y:S04]  /*b1a0*/  LDG.E R0, desc[UR38][R2.64] ;  /* 0x0000002602007981 */ /* 0x000ea8000c1e1900 */
[----:B--2---:R2:W-:Y:S02]  /*b1b0*/  STL [R1], R0 ;  /* 0x0000000001007387 */ /* 0x0045e40000100800 */
.L_x_1102:
[----:B------:R-:W4:Y:S04]  /*b1c0*/  LDL R7, [R1+0x4] ;  /* 0x0000040001077983 */ /* 0x000f280000100800 */
[----:B--23--:R-:W4:Y:S04]  /*b1d0*/  LDL R0, [R1+0x8] ;  /* 0x0000080001007983 */ /* 0x00cf280000100800 */
[----:B------:R-:W2:Y:S01]  /*b1e0*/  LDL R2, [R1+0x18] ;  /* 0x0000180001027983 */ /* 0x000ea20000100800 */
[----:B----4-:R-:W-:Y:S01]  /*b1f0*/  IMAD R0, R0, 0x8, R7 ;  /* 0x0000000800007824 */ /* 0x010fe200078e0207 */
[----:B--2---:R-:W-:-:S04]  /*b200*/  SHF.L.U32 R2, R2, 0x1f, RZ ;  /* 0x0000001f02027819 */ /* 0x004fc800000006ff */
[----:B------:R-:W2:Y:S02]  /*b210*/  SYNCS.PHASECHK.TRANS64.TRYWAIT P0, [R0+URZ+0x32440], R2 ;  /* 0x03244002000075a7 */ /* 0x000ea4000800017f */
[----:B--2---:R-:W-:Y:S05]  /*b220*/  @!P0 BRA `(.L_x_1103) ;  /* 0x00000054008c8947 */ /* 0x004fea0003800000 */
.L_x_1216:
        /* <DEDUP_REMOVED lines=11> */
.L_x_1104:
[----:B------:R-:W3:Y:S04]  /*b2e0*/  LDL R7, [R1+0x4] ;  /* 0x0000040001077983 */ /* 0x000ee80000100800 */
[----:B------:R-:W3:Y:S04]  /*b2f0*/  LDL R6, [R1+0x8] ;  /* 0x0000080001067983 */ /* 0x000ee80000100800 */
[----:B------:R-:W4:Y:S04]  /*b300*/  LDL R5, [R1+0x70] ;  /* 0x0000700001057983 */ /* 0x000f280000100800 */
[----:B------:R-:W5:Y:S04]  /*b310*/  LDL R4, [R1+0x20] ;  /* 0x0000200001047983 */ /* 0x000f680000100800 */
[----:B------:R-:W5:Y:S04]  /*b320*/  LDL R3, [R1] ;  /* 0x0000000001037983 */ /* 0x000f680000100800 */
[----:B--2---:R-:W2:Y:S01]  /*b330*/  LDL.LU R2, [R1+0x14] ;  /* 0x0000140001027983 */ /* 0x004ea20000300800 */
        /* <DEDUP_REMOVED lines=8> */
[----:B---3--:R-:W-:Y:S01]  /*b3c0*/  IMAD R0, R6, 0x3000, R7 ;  /* 0x0000300006007824 */ /* 0x008fe200078e0207 */
[----:B----4-:R-:W-:-:S04]  /*b3d0*/  R2UR UR11, R5 ;  /* 0x00000000050b72ca */ /* 0x010fc800000e0000 */
[----:B------:R-:W-:Y:S02]  /*b3e0*/  R2UR UR8, R0 ;  /* 0x00000000000872ca */ /* 0x000fe400000e0000 */
[----:B-----5:R-:W-:Y:S02]  /*b3f0*/  R2UR UR4, R4 ;  /* 0x00000000040472ca */ /* 0x020fe400000e0000 */
[----:B------:R-:W-:Y:S02]  /*b400*/  R2UR UR13, R3 ;  /* 0x00000000030d72ca */ /* 0x000fe400000e0000 */
[----:B--2---:R-:W-:-:S07]  /*b410*/  LOP3.LUT R2, R2, 0xfffffffe, RZ, 0xc0, !PT ;  /* 0xfffffffe02027812 */ /* 0x004fce00078ec0ff */
[----:B------:R-:W-:Y:S01]  /*b420*/  UIADD3 UR8, UR8, 0x1c400, URZ ;  /* 0x0001c40008087890 */ /* 0x000fe2000fffe03f */
[----:B------:R-:W-:Y:S01]  /*b430*/  @P0 LOP3.LUT R2, R2, 0x1, RZ, 0xfc, !PT ;  /* 0x0000000102020812 */ /* 0x000fe200078efcff */
[----:B------:R-:W-:-:S03]  /*b440*/  UIMAD UR11, UR11, 0x60, UR4 ;  /* 0x000000600b0b78a4 */ /* 0x000fc6000f8e0204 */
[----:B------:R-:W-:Y:S01]  /*b450*/  UMOV UR4, 0x0 ;  /* 0x0000000000047882 */ /* 0x000fe20000000000 */
[----:B------:R2:W-:Y:S05]  /*b460*/  STL [R1+0x14], R2 ;  /* 0x0000140201007387 */ /* 0x0005ea0000100800 */
[----:B------:R2:W-:Y:S01]  /*b470*/  UTMALDG.4D [UR8], [UR6], desc[UR4] ;  /* 0x00000408060075b4 */ /* 0x0005e20008019000 */
[----:B------:R-:W-:Y:S02]  /*b480*/  NOP ;  /* 0x0000000000007918 */ /* 0x000fe40000000000 */
.L_x_1100:
[----:B---3--:R-:W3:Y:S04]  /*b490*/  LDL R0, [R1+0x4] ;  /* 0x0000040001007983 */ /* 0x008ee80000100800 */
[----:B------:R-:W4:Y:S04]  /*b4a0*/  LDL.LU R4, [R1+0x24] ;  /* 0x0000240001047983 */ /* 0x000f280000300800 */
[----:B------:R-:W5:Y:S04]  /*b4b0*/  LDL.LU R3, [R1+0x3c] ;  /* 0x00003c0001037983 */ /* 0x000f680000300800 */
[----:B--2---:R-:W2:Y:S01]  /*b4c0*/  LDL R2, [R1+0x28] ;  /* 0x0000280001027983 */ /* 0x004ea20000100800 */
[----:B------:R-:W-:Y:S05]  /*b4d0*/  WARPSYNC.ALL ;  /* 0x0000000000007948 */ /* 0x000fea0003800000 */
[----:B------:R-:W-:Y:S01]  /*b4e0*/  ULDC.64 UR4, c[0x0][0xaf8] ;  /* 0x0002be0000047ab9 */ /* 0x000fe20000000a00 */
[----:B------:R-:W-:Y:S01]  /*b4f0*/  BSSY B6, `(.L_x_1105) ;  /* 0x000001f000067945 */ /* 0x000fe20003800000 */
[----:B------:R-:W-:Y:S01]  /*b500*/  BAR.SYNC.DEFER_BLOCKING 0x8, 0x180 ;  /* 0x0206000000007b1d */ /* 0x000fe20000010000 */
[----:B------:R-:W-:-:S04]  /*b510*/  ISETP.NE.U32.AND P0, PT, RZ, UR4, PT ;  /* 0x00000004ff007c0c */ /* 0x000fc8000bf05070 */
[----:B------:R-:W-:Y:S01]  /*b520*/  ISETP.NE.AND.EX P0, PT, RZ, UR5, PT, P0 ;  /* 0x00000005ff007c0c */ /* 0x000fe2000bf05300 */
[----:B---3--:R-:W-:-:S05]  /*b530*/  VIADD R0, R0, 0x18400 ;  /* 0x0001840000007836 */ /* 0x008fca0000000000 */
[----:B------:R-:W-:Y:S02]  /*b540*/  LOP3.LUT P1, RZ, R0, 0x3ff, RZ, 0xc0, !PT ;  /* 0x000003ff00ff7812 */ /* 0x000fe4000782c0ff */
[----:B----4-:R-:W-:Y:S02]  /*b550*/  SEL R0, R4, RZ, !P0 ;  /* 0x000000ff04007207 */ /* 0x010fe40004000000 */
[----:B-----5:R-:W-:-:S03]  /*b560*/  SEL R3, R3, RZ, !P0 ;  /* 0x000000ff03037207 */ /* 0x020fc60004000000 */
[----:B------:R3:W-:Y:S01]  /*b570*/  STL [R1+0x34], R0 ;  /* 0x0000340001007387 */ /* 0x0007e20000100800 */
[----:B--2---:R-:W-:-:S03]  /*b580*/  SHF.R.S32.HI R2, RZ, 0x1f, R2 ;  /* 0x0000001fff027819 */ /* 0x004fc60000011402 */
[----:B------:R2:W-:Y:S01]  /*b590*/  STL [R1+0x58], R3 ;  /* 0x0000580301007387 */ /* 0x0005e20000100800 */
[----:B---3--:R-:W-:-:S05]  /*b5a0*/  SHF.R.S32.HI R0, RZ, 0x1f, R18 ;  /* 0x0000001fff007819 */ /* 0x008fca0000011412 */
        /* <DEDUP_REMOVED lines=15> */
[----:B-1----:R-:W-:Y:S02]  /*b6a0*/  IMAD.MOV.U32 R12, RZ, RZ, 0x1 ;  /* 0x00000001ff0c7424 */ /* 0x002fe400078e00ff */
[----:B------:R-:W-:-:S07]  /*b6b0*/  IMAD.MOV.U32 R13, RZ, RZ, RZ ;  /* 0x000000ffff0d7224 */ /* 0x000fce00078e00ff */
[----:B------:R-:W-:-:S07]  /*b6c0*/  LEPC R20, `(.L_x_1106) ;  /* 0x000000001014794e */ /* 0x000fce0000000000 */
[----:B0-2---:R-:W-:Y:S05]  /*b6d0*/  CALL.ABS.NOINC R2 ;  /* 0x0000000002007343 */ /* 0x005fea0003c00000 */
.L_x_1106:
[----:B------:R-:W-:Y:S05]  /*b6e0*/  BSYNC B6 ;  /* 0x0000000000067941 */ /* 0x000fea0003800000 */
.L_x_1105:
[----:B------:R-:W3:Y:S01]  /*b6f0*/  LDL R4, [R1+0x40] ;  /* 0x0000400001047983 */ /* 0x000ee20000100800 */
[----:B------:R-:W4:Y:S03]  /*b700*/  LDC R6, c[0x0][0x448] ;  /* 0x00011200ff067b82 */ /* 0x000f260000000800 */
[----:B------:R-:W3:Y:S04]  /*b710*/  LDL R10, [R1+0x28] ;  /* 0x00002800010a7983 */ /* 0x000ee80000100800 */
[----:B------:R-:W3:Y:S01]  /*b720*/  LDL R9, [R1+0x50] ;  /* 0x0000500001097983 */ /* 0x000ee20000100800 */
[----:B--2---:R-:W2:Y:S01]  /*b730*/  S2R R2, SR_TID.X ;  /* 0x0000000000027919 */ /* 0x004ea20000002100 */
[----:B------:R-:W0:Y:S02]  /*b740*/  S2R R0, SR_TID.X ;  /* 0x0000000000007919 */ /* 0x000e240000002100 */
[----:B------:R-:W3:Y:S04]  /*b750*/  LDL R8, [R1+0x58] ;  /* 0x0000580001087983 */ /* 0x000ee80000100800 */
[----:B------:R-:W3:Y:S01]  /*b760*/  LDL R7, [R1+0x34] ;  /* 0x0000340001077983 */ /* 0x000ee20000100800 */
[----:B----4-:R-:W-:Y:S01]  /*b770*/  ISETP.NE.AND P0, PT, R6, 0x1, PT ;  /* 0x000000010600780c */ /* 0x010fe20003f05270 */
[----:B------:R-:W-:Y:S01]  /*b780*/  IMAD.SHL.U32 R17, R17, 0x80, RZ ;  /* 0x0000008011117824 */ /* 0x000fe200078e00ff */
[----:B------:R-:W-:Y:S01]  /*b790*/  ULDC.64 UR4, c[0x0][0x298] ;  /* 0x0000a60000047ab9 */ /* 0x000fe20000000a00 */
[----:B------:R-:W-:-:S10]  /*b7a0*/  ULDC.64 UR6, c[0x0][0x280] ;  /* 0x0000a00000067ab9 */ /* 0x000fd40000000a00 */
[----:B------:R-:W4:Y:S01]  /*b7b0*/  @P0 LDC R3, c[0x0][0x450] ;  /* 0x00011400ff030b82 */ /* 0x000f220000000800 */
[----:B--2---:R-:W-:-:S04]  /*b7c0*/  LOP3.LUT R2, R2, 0x7f, RZ, 0xc0, !PT ;  /* 0x0000007f02027812 */ /* 0x004fc800078ec0ff */
[----:B------:R-:W-:Y:S01]  /*b7d0*/  SHF.R.U32.HI R2, RZ, 0x3, R2 ;  /* 0x00000003ff027819 */ /* 0x000fe20000011602 */
[----:B0-----:R-:W-:-:S05]  /*b7e0*/  IMAD.SHL.U32 R0, R0, 0x10, RZ ;  /* 0x0000001000007824 */ /* 0x001fca00078e00ff */
[----:B------:R-:W-:Y:S02]  /*b7f0*/  LOP3.LUT R0, R2, 0x70, R0, 0xf8, !PT ;  /* 0x0000007002007812 */ /* 0x000fe400078ef800 */
[----:B------:R-:W0:Y:S02]  /*b800*/  @P0 LDC R2, c[0x0][0x44c] ;  /* 0x00011300ff020b82 */ /* 0x000e240000000800 */
[----:B------:R-:W-:-:S05]  /*b810*/  LOP3.LUT R5, R0, R17, RZ, 0xfc, !PT ;  /* 0x0000001100057212 */ /* 0x000fca00078efcff */
[----:B------:R-:W-:Y:S01]  /*b820*/  IMAD.MOV.U32 R0, RZ, RZ, R5 ;  /* 0x000000ffff007224 */ /* 0x000fe200078e0005 */
[----:B------:R2:W-:Y:S01]  /*b830*/  STL [R1+0x24], R5 ;  /* 0x0000240501007387 */ /* 0x0005e20000100800 */
[----:B0-----:R-:W-:-:S05]  /*b840*/  @P0 IMAD.HI.U32 R2, R5, R2, RZ ;  /* 0x0000000205020227 */ /* 0x001fca00078e00ff */
[----:B----4-:R-:W-:Y:S01]  /*b850*/  @P0 SHF.R.U32.HI R0, RZ, R3, R2 ;  /* 0x00000003ff000219 */ /* 0x010fe20000011602 */
[----:B---3--:R-:W-:-:S04]  /*b860*/  IMAD R2, R4, UR4, RZ ;  /* 0x0000000404027c24 */ /* 0x008fc8000f8e02ff */
[C---:B------:R-:W-:Y:S02]  /*b870*/  IMAD R4, R10.reuse, UR5, R2 ;  /* 0x000000050a047c24 */ /* 0x040fe4000f8e0202 */
[----:B------:R-:W-:Y:S01]  /*b880*/  IMAD.WIDE.U32 R2, R10, UR4, RZ ;  /* 0x000000040a027c25 */ /* 0x000fe2000f8e00ff */
[----:B------:R-:W-:-:S03]  /*b890*/  ULDC.64 UR4, c[0x0][0x2d8] ;  /* 0x0000b60000047ab9 */ /* 0x000fc60000000a00 */
[----:B------:R-:W-:Y:S02]  /*b8a0*/  IMAD.IADD R3, R3, 0x1, R4 ;  /* 0x0000000103037824 */ /* 0x000fe400078e0204 */
[----:B------:R-:W-:Y:S02]  /*b8b0*/  IMAD R4, R9, UR4, RZ ;  /* 0x0000000409047c24 */ /* 0x000fe4000f8e02ff */
[----:B------:R0:W5:Y:S01]  /*b8c0*/  LDL R9, [R1+0x10] ;  /* 0x0000100001097983 */ /* 0x0001620000100800 */
[----:B------:R-:W-:-:S04]  /*b8d0*/  IMAD.WIDE.U32 R2, R18, UR4, R2 ;  /* 0x0000000412027c25 */ /* 0x000fc8000f8e0002 */
[----:B------:R-:W-:Y:S01]  /*b8e0*/  IMAD R4, R18, UR5, R4 ;  /* 0x0000000512047c24 */ /* 0x000fe2000f8e0204 */
[----:B------:R-:W-:-:S03]  /*b8f0*/  ULDC.64 UR4, c[0x0][0x2e0] ;  /* 0x0000b80000047ab9 */ /* 0x000fc60000000a00 */
[----:B------:R-:W-:Y:S02]  /*b900*/  IMAD.IADD R3, R3, 0x1, R4 ;  /* 0x0000000103037824 */ /* 0x000fe400078e0204 */
[----:B------:R-:W-:Y:S02]  /*b910*/  IMAD R4, R8, UR4, RZ ;  /* 0x0000000408047c24 */ /* 0x000fe4000f8e02ff */
[----:B------:R-:W-:-:S04]  /*b920*/  IMAD.WIDE.U32 R2, R7, UR4, R2 ;  /* 0x0000000407027c25 */ /* 0x000fc8000f8e0002 */
[----:B------:R-:W-:Y:S01]  /*b930*/  IMAD R4, R7, UR5, R4 ;  /* 0x0000000507047c24 */ /* 0x000fe2000f8e0204 */
[----:B------:R-:W-:-:S03]  /*b940*/  ULDC.64 UR4, c[0x0][0x2d0] ;  /* 0x0000b40000047ab9 */ /* 0x000fc60000000a00 */
[----:B------:R-:W-:Y:S01]  /*b950*/  IMAD.IADD R3, R3, 0x1, R4 ;  /* 0x0000000103037824 */ /* 0x000fe200078e0204 */
[----:B------:R-:W-:-:S05]  /*b960*/  SHF.R.S32.HI R4, RZ, 0x1f, R0 ;  /* 0x0000001fff047819 */ /* 0x000fca0000011400 */
[----:B------:R-:W-:Y:S02]  /*b970*/  IMAD R4, R4, UR4, RZ ;  /* 0x0000000404047c24 */ /* 0x000fe4000f8e02ff */
[----:B------:R-:W-:-:S04]  /*b980*/  IMAD.WIDE.U32 R2, R0, UR4, R2 ;  /* 0x0000000400027c25 */ /* 0x000fc8000f8e0002 */
[----:B------:R-:W-:Y:S01]  /*b990*/  IMAD R4, R0, UR5, R4 ;  /* 0x0000000500047c24 */ /* 0x000fe2000f8e0204 */
[----:B------:R-:W-:Y:S01]  /*b9a0*/  ULDC.64 UR4, c[0x0][0x2c8] ;  /* 0x0000b20000047ab9 */ /* 0x000fe20000000a00 */
[----:B------:R-:W-:-:S04]  /*b9b0*/  IMAD.MOV R0, RZ, RZ, -R0 ;  /* 0x000000ffff007224 */ /* 0x000fc800078e0a00 */
[----:B------:R-:W-:Y:S02]  /*b9c0*/  IMAD R0, R6, R0, R5 ;  /* 0x0000000006007224 */ /* 0x000fe400078e0205 */
[----:B--2---:R-:W2:Y:S01]  /*b9d0*/  S2R R5, SR_TID.X ;  /* 0x0000000000057919 */ /* 0x004ea20000002100 */
[----:B------:R-:W-:Y:S02]  /*b9e0*/  IMAD.IADD R3, R3, 0x1, R4 ;  /* 0x0000000103037824 */ /* 0x000fe400078e0204 */
[----:B------:R-:W-:-:S05]  /*b9f0*/  SHF.R.S32.HI R4, RZ, 0x1f, R0 ;  /* 0x0000001fff047819 */ /* 0x000fca0000011400 */
[----:B------:R-:W-:Y:S02]  /*ba00*/  IMAD R4, R4, UR4, RZ ;  /* 0x0000000404047c24 */ /* 0x000fe4000f8e02ff */
[----:B------:R-:W-:Y:S01]  /*ba10*/  IMAD.WIDE.U32 R2, R0, UR4, R2 ;  /* 0x0000000400027c25 */ /* 0x000fe2000f8e0002 */
[----:B------:R-:W-:-:S03]  /*ba20*/  ULDC UR4, c[0x0][0x2b8] ;  /* 0x0000ae0000047ab9 */ /* 0x000fc60000000800 */
[----:B------:R-:W-:Y:S01]  /*ba30*/  IMAD R4, R0, UR5, R4 ;  /* 0x0000000500047c24 */ /* 0x000fe2000f8e0204 */
[----:B------:R-:W-:-:S03]  /*ba40*/  LEA R0, P1, R2, UR6, 0x1 ;  /* 0x0000000602007c11 */ /* 0x000fc6000f8208ff */
[----:B------:R-:W-:Y:S02]  /*ba50*/  IMAD.IADD R4, R3, 0x1, R4 ;  /* 0x0000000103047824 */ /* 0x000fe400078e0204 */
[----:B--2---:R-:W-:-:S05]  /*ba60*/  IMAD.SHL.U32 R10, R5, 0x8, RZ ;  /* 0x00000008050a7824 */ /* 0x004fca00078e00ff */
[----:B------:R-:W-:Y:S02]  /*ba70*/  LOP3.LUT R10, R10, 0x38, RZ, 0xc0, !PT ;  /* 0x000000380a0a7812 */ /* 0x000fe400078ec0ff */
[----:B------:R-:W-:Y:S02]  /*ba80*/  LOP3.LUT R5, R5, 0x7f, RZ, 0xc0, !PT ;  /* 0x0000007f05057812 */ /* 0x000fe400078ec0ff */
[----:B------:R-:W-:Y:S01]  /*ba90*/  ISETP.GE.AND P0, PT, R10, UR4, PT ;  /* 0x000000040a007c0c */ /* 0x000fe2000bf06270 */
[----:B------:R-:W-:Y:S01]  /*baa0*/  UMOV UR4, 0xffffffff ;  /* 0xffffffff00047882 */ /* 0x000fe20000000000 */
[----:B------:R-:W-:Y:S02]  /*bab0*/  LEA.HI.X R2, R2, UR7, R4, 0x1, P1 ;  /* 0x0000000702027c11 */ /* 0x000fe400088f0c04 */
[----:B------:R-:W-:Y:S01]  /*bac0*/  SHF.R.U32.HI R8, RZ, 0x3, R5 ;  /* 0x00000003ff087819 */ /* 0x000fe20000011605 */
[----:B0-----:R-:W-:Y:S08]  /*bad0*/  BRA.DIV UR4, `(.L_x_1107) ;  /* 0x0000004e04747947 */ /* 0x001ff0000b800000 */
[----:B------:R-:W2:Y:S01]  /*bae0*/  LDL R7, [R1+0x38] ;  /* 0x0000380001077983 */ /* 0x000ea20000100800 */
[----:B------:R-:W-:-:S03]  /*baf0*/  IMAD.IADD R17, R8, 0x1, R17 ;  /* 0x0000000108117824 */ /* 0x000fc600078e0211 */
[----:B------:R-:W0:Y:S01]  /*bb00*/  SHFL.IDX PT, R5, R0, RZ, 0x181f ;  /* 0x00181fff00057589 */ /* 0x000e2200000e0000 */
[----:B------:R-:W-:-:S03]  /*bb10*/  VIADD R8, R17, 0x10 ;  /* 0x0000001011087836 */ /* 0x000fc60000000000 */
[----:B------:R-:W3:Y:S04]  /*bb20*/  SHFL.IDX PT, R4, R2, RZ, 0x181f ;  /* 0x00181fff02047589 */ /* 0x000ee800000e0000 */
[----:B------:R4:W-:Y:S01]  /*bb30*/  STL [R1+0x3c], R8 ;  /* 0x00003c0801007387 */ /* 0x0009e20000100800 */
[----:B--2---:R-:W-:-:S03]  /*bb40*/  IMAD R3, R7, R6, RZ ;  /* 0x0000000607037224 */ /* 0x004fc600078e02ff */
[----:B------:R-:W2:Y:S02]  /*bb50*/  SHFL.IDX PT, R6, R0, 0x1, 0x181f ;  /* 0x00381f0000067f89 */ /* 0x000ea400000e0000 */
[CC--:B------:R-:W-:Y:S02]  /*bb60*/  ISETP.GE.AND P1, PT, R17.reuse, R3.reuse, PT ;  /* 0x000000031100720c */ /* 0x0c0fe40003f26270 */
[----:B------:R-:W1:Y:S01]  /*bb70*/  SHFL.IDX PT, R7, R2, 0x1, 0x181f ;  /* 0x00381f0002077f89 */ /* 0x000e6200000e0000 */
[----:B------:R-:W-:Y:S01]  /*bb80*/  ISETP.GE.AND P2, PT, R8, R3, PT ;  /* 0x000000030800720c */ /* 0x000fe20003f46270 */
[----:B----4-:R-:W-:-:S05]  /*bb90*/  VIADD R8, R17, 0x20 ;  /* 0x0000002011087836 */ /* 0x010fca0000000000 */
[----:B------:R-:W-:Y:S04]  /*bba0*/  STL [R1+0x4c], R8 ;  /* 0x00004c0801007387 */ /* 0x000fe80000100800 */
[----:B0-----:R-:W-:-:S05]  /*bbb0*/  @!P1 LEA R5, P3, R10, R5, 0x1 ;  /* 0x000000050a059211 */ /* 0x001fca00078608ff */
[----:B---3--:R-:W-:-:S05]  /*bbc0*/  @!P1 IMAD.X R4, RZ, RZ, R4, P3 ;  /* 0x000000ffff049224 */ /* 0x008fca00018e0604 */
[----:B------:R-:W-:-:S04]  /*bbd0*/  @!P1 LOP3.LUT R5, R5, R4, RZ, 0x3c, !PT ;  /* 0x0000000405059212 */ /* 0x000fc800078e3cff */
[----:B------:R-:W-:-:S04]  /*bbe0*/  @!P1 LOP3.LUT R4, R5, R4, RZ, 0x3c, !PT ;  /* 0x0000000405049212 */ /* 0x000fc800078e3cff */
[----:B------:R-:W-:-:S05]  /*bbf0*/  @!P1 LOP3.LUT R5, R5, R4, RZ, 0x3c, !PT ;  /* 0x0000000405059212 */ /* 0x000fca00078e3cff */
[----:B-----5:R2:W-:Y:S02]  /*bc00*/  @!P1 LDGSTS.E.BYPASS.LTC128B.128 [R9+0x18400], desc[UR38][R4.64], !P0 ;  /* 0x1840000004099fae */ /* 0x0205e4000c101d66 */
[----:B--2---:R-:W-:Y:S02]  /*bc10*/  @!P2 LEA R5, P1, R10, R6, 0x1 ;  /* 0x000000060a05a211 */ /* 0x004fe400078208ff */
[----:B------:R-:W-:Y:S03]  /*bc20*/  SHFL.IDX PT, R6, R2, 0x2, 0x181f ;  /* 0x00581f0002067f89 */ /* 0x000fe600000e0000 */
[----:B-1----:R-:W-:Y:S01]  /*bc30*/  @!P2 IMAD.X R4, RZ, RZ, R7, P1 ;  /* 0x000000ffff04a224 */ /* 0x002fe200008e0607 */
[----:B------:R-:W-:Y:S01]  /*bc40*/  ISETP.GE.AND P1, PT, R8, R3, PT ;  /* 0x000000030800720c */ /* 0x000fe20003f26270 */
[----:B------:R-:W-:-:S03]  /*bc50*/  VIADD R7, R17, 0x30 ;  /* 0x0000003011077836 */ /* 0x000fc60000000000 */
[-C--:B------:R-:W-:Y:S02]  /*bc60*/  @!P2 LOP3.LUT R5, R5, R4.reuse, RZ, 0x3c, !PT ;  /* 0x000000040505a212 */ /* 0x080fe400078e3cff */
[----:B------:R-:W-:Y:S02]  /*bc70*/  STL [R1+0x54], R7 ;  /* 0x0000540701007387 */ /* 0x000fe40000100800 */
        /* <DEDUP_REMOVED lines=54> */
.L_x_1233:
[----:B------:R1:W5:Y:S01]  /*bfe0*/  LDL R8, [R1+0x4] ;  /* 0x0000040001087983 */ /* 0x0003620000100800 */
[----:B0-----:R-:W-:-:S05]  /*bff0*/  VIADD R2, R17, 0x70 ;  /* 0x0000007011027836 */ /* 0x001fca0000000000 */
[----:B------:R-:W-:Y:S01]  /*c000*/  ISETP.GE.AND P1, PT, R2, R3, PT ;  /* 0x000000030200720c */ /* 0x000fe20003f26270 */
[----:B------:R0:W-:-:S12]  /*c010*/  STL [R1+0x68], R2 ;  /* 0x0000680201007387 */ /* 0x0001d80000100800 */
[----:B0-----:R-:W-:-:S05]  /*c020*/  @!P1 LEA R2, P2, R10, R0, 0x1 ;  /* 0x000000000a029211 */ /* 0x001fca00078408ff */
[----:B--2---:R-:W-:-:S05]  /*c030*/  @!P1 IMAD.X R3, RZ, RZ, R4, P2 ;  /* 0x000000ffff039224 */ /* 0x004fca00010e0604 */
[----:B------:R-:W-:Y:S01]  /*c040*/  @!PT LDS RZ, [RZ] ;  /* 0x00000000fffff984 */ /* 0x000fe20000000800 */
[----:B------:R-:W-:Y:S01]  /*c050*/  @!PT LDS RZ, [RZ] ;  /* 0x00000000fffff984 */ /* 0x000fe20000000800 */
[----:B------:R-:W-:Y:S01]  /*c060*/  @!PT LDS RZ, [RZ] ;  /* 0x00000000fffff984 */ /* 0x000fe20000000800 */
[----:B------:R1:W-:Y:S01]  /*c070*/  @!P1 LDGSTS.E.BYPASS.LTC128B.128 [R9+0x1bc00], desc[UR38][R2.64], !P0 ;  /* 0x1bc0000002099fae */ /* 0x0003e2000c101d66 */
[----:B------:R-:W-:Y:S01]  /*c080*/  PLOP3.LUT P0, PT, PT, PT, PT, 0x80, 0x0 ;  /* 0x000000000000781c */ /* 0x000fe20003f0f070 */
[----:B------:R-:W-:-:S12]  /*c090*/  NOP ;  /* 0x0000000000007918 */ /* 0x000fd80000000000 */
.L_x_1108:
[----:B-1----:R-:W2:Y:S01]  /*c0a0*/  LDL R2, [R1+0x4] ;  /* 0x0000040001027983 */ /* 0x002ea20000100800 */
[----:B------:R-:W-:Y:S02]  /*c0b0*/  PLOP3.LUT P1, PT, P1, P0, PT, 0xa2, 0x0 ;  /* 0x000000000000781c */ /* 0x000fe40000f21472 */
[----:B--2---:R-:W-:-:S08]  /*c0c0*/  @P0 R2UR P1, UR4, R2 ;  /* 0x00000000020402ca */ /* 0x004fd00000020000 */
[----:B------:R-:W-:-:S05]  /*c0d0*/  @P0 PLOP3.LUT P0, PT, P1, PT, PT, 0x80, 0x0 ;  /* 0x000000000000081c */ /* 0x000fca0000f0f070 */
[----:B------:R-:W-:Y:S01]  /*c0e0*/  @!P1 SYNCS.ARRIVE.TRANS64.RED.A0T1 RZ, [UR4+0x32400], RZ ;  /* 0x032400ffffff99a7 */ /* 0x000fe20008200404 */
[----:B------:R-:W-:Y:S07]  /*c0f0*/  @!P1 ARRIVES.LDGSTSBAR.64.TRANSCNT [UR4+0x32400] ;  /* 0x03240000ff0099b0 */ /* 0x000fee0008000a84 */
[----:B------:R-:W-:Y:S05]  /*c100*/  @P0 BRA.U.ANY `(.L_x_1108) ;  /* 0xfffffffd00e40947 */ /* 0x000fea000393ffff */
[----:B------:R-:W-:Y:S01]  /*c110*/  NOP ;  /* 0x0000000000007918 */ /* 0x000fe20000000000 */
[----:B------:R-:W2:Y:S01]  /*c120*/  LDL.LU R0, [R1+0x40] ;  /* 0x0000400001007983 */ /* 0x000ea20000300800 */
[----:B------:R0:W-:Y:S01]  /*c130*/  SYNCS.ARRIVE.TRANS64.A1T0 RZ, [R2+URZ+0x32400], RZ ;  /* 0x032400ff02ff79a7 */ /* 0x0001e2000810003f */
[----:B------:R-:W-:Y:S02]  /*c140*/  ULDC.64 UR4, c[0x0][0x398] ;  /* 0x0000e60000047ab9 */ /* 0x000fe40000000a00 */
[----:B------:R-:W3:Y:S01]  /*c150*/  LDL.LU R3, [R1+0x28] ;  /* 0x0000280001037983 */ /* 0x000ee20000300800 */
[----:B------:R-:W-:Y:S01]  /*c160*/  BSSY B6, `(.L_x_1109) ;  /* 0x000001a000067945 */ /* 0x000fe20003800000 */
[----:B0-----:R-:W-:-:S05]  /*c170*/  VIADD R2, R2, 0x22400 ;  /* 0x0002240002027836 */ /* 0x001fca0000000000 */
[----:B------:R-:W-:Y:S01]  /*c180*/  LOP3.LUT P0, RZ, R2, 0x3ff, RZ, 0xc0, !PT ;  /* 0x000003ff02ff7812 */ /* 0x000fe2000780c0ff */
[----:B--2---:R-:W-:-:S04]  /*c190*/  IMAD R0, R0, UR4, RZ ;  /* 0x0000000400007c24 */ /* 0x004fc8000f8e02ff */
[C---:B---3--:R-:W-:Y:S02]  /*c1a0*/  IMAD R0, R3.reuse, UR5, R0 ;  /* 0x0000000503007c24 */ /* 0x048fe4000f8e0200 */
[----:B------:R-:W-:-:S04]  /*c1b0*/  IMAD.WIDE.U32 R2, R3, UR4, RZ ;  /* 0x0000000403027c25 */ /* 0x000fc8000f8e00ff */
[----:B------:R-:W-:Y:S01]  /*c1c0*/  IMAD.IADD R0, R3, 0x1, R0 ;  /* 0x0000000103007824 */ /* 0x000fe200078e0200 */
[----:B------:R0:W-:Y:S04]  /*c1d0*/  STL.64 [R1+0x40], R2 ;  /* 0x0000400201007387 */ /* 0x0001e80000100a00 */
[----:B------:R0:W-:Y:S01]  /*c1e0*/  STL [R1+0x28], R0 ;  /* 0x0000280001007387 */ /* 0x0001e20000100800 */
        /* <DEDUP_REMOVED lines=12> */
[----:B-----5:R-:W-:Y:S02]  /*c2b0*/  IMAD.MOV.U32 R8, RZ, RZ, 0x70 ;  /* 0x00000070ff087424 */ /* 0x020fe400078e00ff */
[----:B------:R-:W-:Y:S02]  /*c2c0*/  IMAD.MOV.U32 R12, RZ, RZ, 0x1 ;  /* 0x00000001ff0c7424 */ /* 0x000fe400078e00ff */
[----:B------:R-:W-:-:S07]  /*c2d0*/  IMAD.MOV.U32 R13, RZ, RZ, RZ ;  /* 0x000000ffff0d7224 */ /* 0x000fce00078e00ff */
[----:B------:R-:W-:-:S07]  /*c2e0*/  LEPC R20, `(.L_x_1110) ;  /* 0x000000001014794e */ /* 0x000fce0000000000 */
[----:B0-----:R-:W-:Y:S05]  /*c2f0*/  CALL.ABS.NOINC R2 ;  /* 0x0000000002007343 */ /* 0x001fea0003c00000 */
.L_x_1110:
[----:B------:R-:W-:Y:S05]  /*c300*/  BSYNC B6 ;  /* 0x0000000000067941 */ /* 0x000fea0003800000 */
.L_x_1109:
[----:B------:R-:W2:Y:S01]  /*c310*/  LDL.LU R6, [R1+0x28] ;  /* 0x0000280001067983 */ /* 0x000ea20000300800 */
[----:B------:R-:W-:Y:S01]  /*c320*/  ULDC.64 UR4, c[0x0][0x3d8] ;  /* 0x0000f60000047ab9 */ /* 0x000fe20000000a00 */
[----:B------:R-:W-:Y:S02]  /*c330*/  ULDC.64 UR6, c[0x0][0x390] ;  /* 0x0000e40000067ab9 */ /* 0x000fe40000000a00 */
[----:B0-----:R-:W2:Y:S04]  /*c340*/  LDL.LU.64 R2, [R1+0x40] ;  /* 0x0000400001027983 */ /* 0x001ea80000300a00 */
[----:B------:R-:W3:Y:S04]  /*c350*/  LDL.LU R0, [R1+0x50] ;  /* 0x0000500001007983 */ /* 0x000ee80000300800 */
[----:B------:R-:W4:Y:S04]  /*c360*/  LDL.LU R5, [R1+0x58] ;  /* 0x0000580001057983 */ /* 0x000f280000300800 */
[----:B------:R-:W4:Y:S04]  /*c370*/  LDL.LU R4, [R1+0x34] ;  /* 0x0000340001047983 */ /* 0x000f280000300800 */
[----:B------:R-:W4:Y:S01]  /*c380*/  LDL.LU R7, [R1+0x24] ;  /* 0x0000240001077983 */ /* 0x000f220000300800 */
[----:B-----5:R-:W0:Y:S01]  /*c390*/  S2R R8, SR_TID.X ;  /* 0x0000000000087919 */ /* 0x020e220000002100 */
[----:B--2---:R-:W-:-:S02]  /*c3a0*/  IMAD.MOV.U32 R3, RZ, RZ, R6 ;  /* 0x000000ffff037224 */ /* 0x004fc400078e0006 */
[----:B------:R-:W1:Y:S01]  /*c3b0*/  LDC R6, c[0x0][0x448] ;  /* 0x00011200ff067b82 */ /* 0x000e620000000800 */
[----:B---3--:R-:W-:Y:S02]  /*c3c0*/  IMAD R0, R0, UR4, RZ ;  /* 0x0000000400007c24 */ /* 0x008fe4000f8e02ff */
[----:B------:R-:W-:-:S04]  /*c3d0*/  IMAD.WIDE.U32 R2, R18, UR4, R2 ;  /* 0x0000000412027c25 */ /* 0x000fc8000f8e0002 */
[----:B------:R-:W-:Y:S01]  /*c3e0*/  IMAD R0, R18, UR5, R0 ;  /* 0x0000000512007c24 */ /* 0x000fe2000f8e0200 */
[----:B------:R-:W-:-:S03]  /*c3f0*/  ULDC.64 UR4, c[0x0][0x3e0] ;  /* 0x0000f80000047ab9 */ /* 0x000fc60000000a00 */
[----:B------:R-:W-:Y:S02]  /*c400*/  IMAD.IADD R3, R3, 0x1, R0 ;  /* 0x0000000103037824 */ /* 0x000fe400078e0200 */
[----:B----4-:R-:W-:Y:S01]  /*c410*/  IMAD R0, R5, UR4, RZ ;  /* 0x0000000405007c24 */ /* 0x010fe2000f8e02ff */
[----:B-1----:R-:W-:Y:S01]  /*c420*/  ISETP.NE.AND P0, PT, R6, 0x1, PT ;  /* 0x000000010600780c */ /* 0x002fe20003f05270 */
[----:B------:R-:W-:-:S04]  /*c430*/  IMAD.WIDE.U32 R2, R4, UR4, R2 ;  /* 0x0000000404027c25 */ /* 0x000fc8000f8e0002 */
[----:B------:R-:W-:Y:S01]  /*c440*/  IMAD R0, R4, UR5, R0 ;  /* 0x0000000504007c24 */ /* 0x000fe2000f8e0200 */
[----:B------:R-:W-:-:S07]  /*c450*/  ULDC.64 UR4, c[0x0][0x3d0] ;  /* 0x0000f40000047ab9 */ /* 0x000fce0000000a00 */
[----:B------:R-:W1:Y:S08]  /*c460*/  @P0 LDC R4, c[0x0][0x44c] ;  /* 0x00011300ff040b82 */ /* 0x000e700000000800 */
[----:B------:R-:W2:Y:S01]  /*c470*/  @P0 LDC R5, c[0x0][0x450] ;  /* 0x00011400ff050b82 */ /* 0x000ea20000000800 */
[----:B------:R-:W-:Y:S02]  /*c480*/  IMAD.IADD R3, R3, 0x1, R0 ;  /* 0x0000000103037824 */ /* 0x000fe400078e0200 */
[----:B------:R-:W-:-:S02]  /*c490*/  IMAD.MOV.U32 R0, RZ, RZ, R7 ;  /* 0x000000ffff007224 */ /* 0x000fc400078e0007 */
[----:B-1----:R-:W-:-:S05]  /*c4a0*/  @P0 IMAD.HI.U32 R4, R7, R4, RZ ;  /* 0x0000000407040227 */ /* 0x002fca00078e00ff */
[----:B--2---:R-:W-:-:S04]  /*c4b0*/  @P0 SHF.R.U32.HI R0, RZ, R5, R4 ;  /* 0x00000005ff000219 */ /* 0x004fc80000011604 */
[--C-:B------:R-:W-:Y:S01]  /*c4c0*/  SHF.R.S32.HI R5, RZ, 0x1f, R0.reuse ;  /* 0x0000001fff057819 */ /* 0x100fe20000011400 */
[----:B------:R-:W-:-:S04]  /*c4d0*/  IMAD.MOV R4, RZ, RZ, -R0 ;  /* 0x000000ffff047224 */ /* 0x000fc800078e0a00 */
[----:B------:R-:W-:Y:S02]  /*c4e0*/  IMAD R5, R5, UR4, RZ ;  /* 0x0000000405057c24 */ /* 0x000fe4000f8e02ff */
[----:B------:R-:W-:-:S04]  /*c4f0*/  IMAD.WIDE.U32 R2, R0, UR4, R2 ;  /* 0x0000000400027c25 */ /* 0x000fc8000f8e0002 */
[----:B------:R-:W-:Y:S02]  /*c500*/  IMAD R4, R6, R4, R7 ;  /* 0x0000000406047224 */ /* 0x000fe400078e0207 */
[----:B------:R-:W-:Y:S01]  /*c510*/  IMAD R0, R0, UR5, R5 ;  /* 0x0000000500007c24 */ /* 0x000fe2000f8e0205 */
[----:B------:R-:W-:Y:S01]  /*c520*/  ULDC.64 UR4, c[0x0][0x3c8] ;  /* 0x0000f20000047ab9 */ /* 0x000fe20000000a00 */
[C---:B0-----:R-:W-:Y:S02]  /*c530*/  IMAD.SHL.U32 R7, R8.reuse, 0x8, RZ ;  /* 0x0000000808077824 */ /* 0x041fe400078e00ff */
[----:B------:R-:W-:Y:S01]  /*c540*/  IMAD.IADD R3, R3, 0x1, R0 ;  /* 0x0000000103037824 */ /* 0x000fe200078e0200 */
[----:B------:R-:W-:Y:S01]  /*c550*/  SHF.R.S32.HI R0, RZ, 0x1f, R4 ;  /* 0x0000001fff007819 */ /* 0x000fe20000011404 */
[----:B------:R-:W-:-:S04]  /*c560*/  IMAD.SHL.U32 R8, R8, 0x8, RZ ;  /* 0x0000000808087824 */ /* 0x000fc800078e00ff */
[----:B------:R-:W-:Y:S01]  /*c570*/  IMAD R0, R0, UR4, RZ ;  /* 0x0000000400007c24 */ /* 0x000fe2000f8e02ff */
[----:B------:R-:W-:Y:S01]  /*c580*/  LOP3.LUT R8, R8, 0x38, RZ, 0xc0, !PT ;  /* 0x0000003808087812 */ /* 0x000fe200078ec0ff */
[----:B------:R-:W-:Y:S01]  /*c590*/  IMAD.WIDE.U32 R2, R4, UR4, R2 ;  /* 0x0000000404027c25 */ /* 0x000fe2000f8e0002 */
[----:B------:R-:W-:Y:S01]  /*c5a0*/  LOP3.LUT R7, R7, 0x38, RZ, 0xc0, !PT ;  /* 0x0000003807077812 */ /* 0x000fe200078ec0ff */
[----:B------:R-:W-:Y:S01]  /*c5b0*/  ULDC UR4, c[0x0][0x3b8] ;  /* 0x0000ee0000047ab9 */ /* 0x000fe20000000800 */
[----:B------:R-:W-:Y:S01]  /*c5c0*/  LOP3.LUT R10, R8, 0x40, RZ, 0xfc, !PT ;  /* 0x00000040080a7812 */ /* 0x000fe200078efcff */
[----:B------:R-:W-:Y:S01]  /*c5d0*/  IMAD R0, R4, UR5, R0 ;  /* 0x0000000504007c24 */ /* 0x000fe2000f8e0200 */
[C---:B------:R-:W-:Y:S02]  /*c5e0*/  LOP3.LUT R9, R8.reuse, 0x80, RZ, 0xfc, !PT ;  /* 0x0000008008097812 */ /* 0x040fe400078efcff */
[----:B------:R-:W-:Y:S01]  /*c5f0*/  LOP3.LUT R8, R8, 0xc0, RZ, 0xfc, !PT ;  /* 0x000000c008087812 */ /* 0x000fe200078efcff */
[----:B------:R-:W-:Y:S01]  /*c600*/  IMAD.IADD R0, R3, 0x1, R0 ;  /* 0x0000000103007824 */ /* 0x000fe200078e0200 */
[----:B------:R-:W-:-:S02]  /*c610*/  LEA R4, P4, R2, UR6, 0x1 ;  /* 0x0000000602047c11 */ /* 0x000fc4000f8808ff */
[----:B------:R-:W-:Y:S02]  /*c620*/  ISETP.GE.AND P3, PT, R7, UR4, PT ;  /* 0x0000000407007c0c */ /* 0x000fe4000bf66270 */
[----:B------:R-:W-:Y:S02]  /*c630*/  ISETP.GE.AND P2, PT, R10, UR4, PT ;  /* 0x000000040a007c0c */ /* 0x000fe4000bf46270 */
[----:B------:R-:W-:Y:S02]  /*c640*/  ISETP.GE.AND P1, PT, R9, UR4, PT ;  /* 0x0000000409007c0c */ /* 0x000fe4000bf26270 */
[----:B------:R-:W-:Y:S01]  /*c650*/  ISETP.GE.AND P0, PT, R8, UR4, PT ;  /* 0x0000000408007c0c */ /* 0x000fe2000bf06270 */
[----:B------:R-:W-:Y:S01]  /*c660*/  UMOV UR4, 0xffffffff ;  /* 0xffffffff00047882 */ /* 0x000fe20000000000 */
[----:B------:R-:W-:Y:S02]  /*c670*/  LEA.HI.X R0, R2, UR7, R0, 0x1, P4 ;  /* 0x0000000702007c11 */ /* 0x000fe4000a0f0c00 */
[----:B------:R-:W-:Y:S09]  /*c680*/  BRA.DIV UR4, `(.L_x_1111) ;  /* 0x0000004e04487947 */ /* 0x000ff2000b800000 */
[----:B------:R-:W2:Y:S04]  /*c690*/  LDL.LU R9, [R1+0x38] ;  /* 0x0000380001097983 */ /* 0x000ea80000300800 */
[----:B------:R-:W3:Y:S04]  /*c6a0*/  LDL.LU R3, [R1+0x3c] ;  /* 0x00003c0001037983 */ /* 0x000ee80000300800 */
[----:B------:R-:W4:Y:S04]  /*c6b0*/  LDL.LU R10, [R1+0x4c] ;  /* 0x00004c00010a7983 */ /* 0x000f280000300800 */
[----:B------:R-:W5:Y:S04]  /*c6c0*/  LDL R8, [R1+0x10] ;  /* 0x0000100001087983 */ /* 0x000f680000100800 */
[----:B------:R-:W-:Y:S01]  /*c6d0*/  SHFL.IDX PT, R2, R0, RZ, 0x181f ;  /* 0x00181fff00027589 */ /* 0x000fe200000e0000 */
[----:B--2---:R-:W-:-:S03]  /*c6e0*/  IMAD R5, R9, R6, RZ ;  /* 0x0000000609057224 */ /* 0x004fc600078e02ff */
[----:B------:R-:W2:Y:S02]  /*c6f0*/  LDL.LU R9, [R1+0x54] ;  /* 0x0000540001097983 */ /* 0x000ea40000300800 */
[-C--:B---3--:R-:W-:Y:S02]  /*c700*/  ISETP.GE.AND P4, PT, R3, R5.reuse, PT ;  /* 0x000000050300720c */ /* 0x088fe40003f86270 */
[----:B------:R-:W3:Y:S01]  /*c710*/  LDL.LU R11, [R1+0x5c] ;  /* 0x00005c00010b7983 */ /* 0x000ee20000300800 */
[----:B------:R-:W-:-:S03]  /*c720*/  ISETP.GE.AND P5, PT, R17, R5, PT ;  /* 0x000000051100720c */ /* 0x000fc60003fa6270 */
[----:B------:R-:W0:Y:S10]  /*c730*/  SHFL.IDX PT, R3, R4, RZ, 0x181f ;  /* 0x00181fff04037589 */ /* 0x000e3400000e0000 */
[----:B0-----:R-:W-:-:S05]  /*c740*/  @!P5 LEA R3, P6, R7, R3, 0x1 ;  /* 0x000000030703d211 */ /* 0x001fca00078c08ff */
[----:B------:R-:W-:-:S05]  /*c750*/  @!P5 IMAD.X R2, RZ, RZ, R2, P6 ;  /* 0x000000ffff02d224 */ /* 0x000fca00030e0602 */
[----:B------:R-:W-:-:S04]  /*c760*/  @!P5 LOP3.LUT R3, R3, R2, RZ, 0x3c, !PT ;  /* 0x000000020303d212 */ /* 0x000fc800078e3cff */
[----:B------:R-:W-:-:S04]  /*c770*/  @!P5 LOP3.LUT R2, R3, R2, RZ, 0x3c, !PT ;  /* 0x000000020302d212 */ /* 0x000fc800078e3cff */
[----:B------:R-:W-:-:S05]  /*c780*/  @!P5 LOP3.LUT R3, R3, R2, RZ, 0x3c, !PT ;  /* 0x000000020303d212 */ /* 0x000fca00078e3cff */
[----:B------:R-:W-:Y:S01]  /*c790*/  @!PT LDS RZ, [RZ] ;  /* 0x00000000fffff984 */ /* 0x000fe20000000800 */
[----:B-----5:R-:W-:Y:S04]  /*c7a0*/  @!P5 LDGSTS.E.BYPASS.LTC128B.128 [R8+0x22400], desc[UR38][R2.64], !P3 ;  /* 0x224000000208dfae */ /* 0x020fe8000d901d66 */
[----:B------:R-:W-:Y:S04]  /*c7b0*/  @!P5 LDGSTS.E.BYPASS.LTC128B.128 [R8+0x26400], desc[UR38][R2.64+0x80], !P2 ;  /* 0x264000800208dfae */ /* 0x000fe8000d101d66 */
[----:B------:R-:W-:Y:S04]  /*c7c0*/  @!P5 LDGSTS.E.BYPASS.LTC128B.128 [R8+0x2a400], desc[UR38][R2.64+0x100], !P1 ;  /* 0x2a4001000208dfae */ /* 0x000fe8000c901d66 */
[----:B------:R0:W-:Y:S04]  /*c7d0*/  @!P5 LDGSTS.E.BYPASS.LTC128B.128 [R8+0x2e400], desc[UR38][R2.64+0x180], !P0 ;  /* 0x2e4001800208dfae */ /* 0x0001e8000c101d66 */
        /* <DEDUP_REMOVED lines=10> */
[----:B0-----:R-:W0:Y:S04]  /*c880*/  SHFL.IDX PT, R2, R4, 0x2, 0x181f ;  /* 0x00581f0004027f89 */ /* 0x001e2800000e0000 */
[----:B------:R-:W1:Y:S02]  /*c890*/  SHFL.IDX PT, R6, R0, 0x2, 0x181f ;  /* 0x00581f0000067f89 */ /* 0x000e6400000e0000 */
[----:B0-----:R-:W-:-:S05]  /*c8a0*/  @!P4 LEA R2, P6, R7, R2, 0x1 ;  /* 0x000000020702c211 */ /* 0x001fca00078c08ff */
[----:B-1----:R-:W-:-:S05]  /*c8b0*/  @!P4 IMAD.X R3, RZ, RZ, R6, P6 ;  /* 0x000000ffff03c224 */ /* 0x002fca00030e0606 */
        /* <DEDUP_REMOVED lines=9> */
[----:B-1----:R-:W-:-:S05]  /*c950*/  @!P4 IMAD.X R3, RZ, RZ, R6, P6 ;  /* 0x000000ffff03c224 */ /* 0x002fca00030e0606 */
[----:B------:R-:W-:Y:S04]  /*c960*/  @!P4 LDGSTS.E.BYPASS.LTC128B.128 [R8+0x23c00], desc[UR38][R2.64], !P3 ;  /* 0x23c000000208cfae */ /* 0x000fe8000d901d66 */
[----:B------:R-:W-:Y:S04]  /*c970*/  @!P4 LDGSTS.E.BYPASS.LTC128B.128 [R8+0x27c00], desc[UR38][R2.64+0x80], !P2 ;  /* 0x27c000800208cfae */ /* 0x000fe8000d101d66 */
[----:B------:R-:W-:Y:S04]  /*c980*/  @!P4 LDGSTS.E.BYPASS.LTC128B.128 [R8+0x2bc00], desc[UR38][R2.64+0x100], !P1 ;  /* 0x2bc001000208cfae */ /* 0x000fe8000c901d66 */
[----:B------:R0:W-:Y:S04]  /*c990*/  @!P4 LDGSTS.E.BYPASS.LTC128B.128 [R8+0x2fc00], desc[UR38][R2.64+0x180], !P0 ;  /* 0x2fc001800208cfae */ /* 0x0001e8000c101d66 */
[----:B------:R-:W-:Y:S04]  /*c9a0*/  SHFL.IDX PT, R6, R0, 0x4, 0x181f ;  /* 0x00981f0000067f89 */ /* 0x000fe800000e0000 */
[----:B0-----:R-:W0:Y:S01]  /*c9b0*/  SHFL.IDX PT, R2, R4, 0x4, 0x181f ;  /* 0x00981f0004027f89 */ /* 0x001e2200000e0000 */
[----:B---3--:R-:W-:-:S13]  /*c9c0*/  ISETP.GE.AND P4, PT, R11, R5, PT ;  /* 0x000000050b00720c */ /* 0x008fda0003f86270 */
[----:B0-----:R-:W-:-:S05]  /*c9d0*/  @!P4 LEA R2, P6, R7, R2, 0x1 ;  /* 0x000000020702c211 */ /* 0x001fca00078c08ff */
[----:B------:R-:W-:-:S05]  /*c9e0*/  @!P4 IMAD.X R3, RZ, RZ, R6, P6 ;  /* 0x000000ffff03c224 */ /* 0x000fca00030e0606 */
[----:B------:R-:W-:Y:S04]  /*c9f0*/  @!P4 LDGSTS.E.BYPASS.LTC128B.128 [R8+0x24400], desc[UR38][R2.64], !P3 ;  /* 0x244000000208cfae */ /* 0x000fe8000d901d66 */
[----:B------:R-:W-:Y:S04]  /*ca00*/  @!P4 LDGSTS.E.BYPASS.LTC128B.128 [R8+0x28400], desc[UR38][R2.64+0x80], !P2 ;  /* 0x284000800208cfae */ /* 0x000fe8000d101d66 */
[----:B------:R-:W-:Y:S04]  /*ca10*/  @!P4 LDGSTS.E.BYPASS.LTC128B.128 [R8+0x2c400], desc[UR38][R2.64+0x100], !P1 ;  /* 0x2c4001000208cfae */ /* 0x000fe8000c901d66 */
[----:B------:R0:W-:Y:S04]  /*ca20*/  @!P4 LDGSTS.E.BYPASS.LTC128B.128 [R8+0x30400], desc[UR38][R2.64+0x180], !P0 ;  /* 0x304001800208cfae */ /* 0x0001e8000c101d66 */
[----:B------:R-:W-:Y:S04]  /*ca30*/  SHFL.IDX PT, R6, R0, 0x5, 0x181f ;  /* 0x00b81f0000067f89 */ /* 0x000fe800000e0000 */
[----:B0-----:R-:W0:Y:S01]  /*ca40*/  SHFL.IDX PT, R2, R4, 0x5, 0x181f ;  /* 0x00b81f0004027f89 */ /* 0x001e2200000e0000 */
[----:B----4-:R-:W-:-:S13]  /*ca50*/  ISETP.GE.AND P4, PT, R10, R5, PT ;  /* 0x000000050a00720c */ /* 0x010fda0003f86270 */
        /* <DEDUP_REMOVED lines=8> */
[----:B--2---:R-:W-:-:S13]  /*cae0*/  ISETP.GE.AND P4, PT, R9, R5, PT ;  /* 0x000000050900720c */ /* 0x004fda0003f86270 */
[----:B0-----:R-:W-:-:S05]  /*caf0*/  @!P4 LEA R2, P5, R7, R2, 0x1 ;  /* 0x000000020702c211 */ /* 0x001fca00078a08ff */
[----:B------:R-:W-:-:S05]  /*cb00*/  @!P4 IMAD.X R3, RZ, RZ, R6, P5 ;  /* 0x000000ffff03c224 */ /* 0x000fca00028e0606 */
[----:B------:R-:W-:Y:S04]  /*cb10*/  @!P4 LDGSTS.E.BYPASS.LTC128B.128 [R8+0x25400], desc[UR38][R2.64], !P3 ;  /* 0x254000000208cfae */ /* 0x000fe8000d901d66 */
[----:B------:R-:W-:Y:S04]  /*cb20*/  @!P4 LDGSTS.E.BYPASS.LTC128B.128 [R8+0x29400], desc[UR38][R2.64+0x80], !P2 ;  /* 0x294000800208cfae */ /* 0x000fe8000d101d66 */
[----:B------:R-:W-:Y:S04]  /*cb30*/  @!P4 LDGSTS.E.BYPASS.LTC128B.128 [R8+0x2d400], desc[UR38][R2.64+0x100], !P1 ;  /* 0x2d4001000208cfae */ /* 0x000fe8000c901d66 */
[----:B------:R0:W-:Y:S04]  /*cb40*/  @!P4 LDGSTS.E.BYPASS.LTC128B.128 [R8+0x31400], desc[UR38][R2.64+0x180], !P0 ;  /* 0x314001800208cfae */ /* 0x0001e8000c101d66 */
[----:B------:R1:W2:Y:S04]  /*cb50*/  SHFL.IDX PT, R6, R0, 0x7, 0x181f ;  /* 0x00f81f0000067f89 */ /* 0x0002a800000e0000 */
[----:B0-----:R1:W0:Y:S02]  /*cb60*/  SHFL.IDX PT, R2, R4, 0x7, 0x181f ;  /* 0x00f81f0004027f89 */ /* 0x00122400000e0000 */
.L_x_1251:
[----:B-1----:R-:W3:Y:S01]  /*cb70*/  LDL.LU R0, [R1+0x68] ;  /* 0x0000680001007983 */ /* 0x002ee20000300800 */
[----:B------:R-:W-:Y:S01]  /*cb80*/  BSSY B0, `(.L_x_1112) ;  /* 0x000000d000007945 */ /* 0x000fe20003800000 */
[----:B---3--:R-:W-:-:S13]  /*cb90*/  ISETP.GE.AND P4, PT, R0, R5, PT ;  /* 0x000000050000720c */ /* 0x008fda0003f86270 */
[----:B------:R-:W-:Y:S05]  /*cba0*/  @P4 BRA `(.L_x_1113) ;  /* 0x0000000000284947 */ /* 0x000fea0003800000 */
[----:B------:R-:W3:Y:S01]  /*cbb0*/  LDL R0, [R1+0x10] ;  /* 0x0000100001007983 */ /* 0x000ee20000100800 */
[----:B0-----:R-:W-:-:S05]  /*cbc0*/  LEA R2, P4, R7, R2, 0x1 ;  /* 0x0000000207027211 */ /* 0x001fca00078808ff */
[----:B--2---:R-:W-:-:S05]  /*cbd0*/  IMAD.X R3, RZ, RZ, R6, P4 ;  /* 0x000000ffff037224 */ /* 0x004fca00020e0606 */
[----:B------:R-:W-:Y:S01]  /*cbe0*/  @!PT LDS RZ, [RZ] ;  /* 0x00000000fffff984 */ /* 0x000fe20000000800 */
[----:B------:R-:W-:Y:S01]  /*cbf0*/  @!PT LDS RZ, [RZ] ;  /* 0x00000000fffff984 */ /* 0x000fe20000000800 */
[----:B------:R-:W-:Y:S01]  /*cc00*/  @!PT LDS RZ, [RZ] ;  /* 0x00000000fffff984 */ /* 0x000fe20000000800 */
[----:B---3--:R1:W-:Y:S04]  /*cc10*/  LDGSTS.E.BYPASS.LTC128B.128 [R0+0x25c00], desc[UR38][R2.64], !P3 ;  /* 0x25c0000002007fae */ /* 0x0083e8000d901d66 */
[----:B------:R1:W-:Y:S04]  /*cc20*/  LDGSTS.E.BYPASS.LTC128B.128 [R0+0x29c00], desc[UR38][R2.64+0x80], !P2 ;  /* 0x29c0008002007fae */ /* 0x0003e8000d101d66 */
[----:B------:R1:W-:Y:S04]  /*cc30*/  LDGSTS.E.BYPASS.LTC128B.128 [R0+0x2dc00], desc[UR38][R2.64+0x100], !P1 ;  /* 0x2dc0010002007fae */ /* 0x0003e8000c901d66 */
[----:B------:R1:W-:Y:S02]  /*cc40*/  LDGSTS.E.BYPASS.LTC128B.128 [R0+0x31c00], desc[UR38][R2.64+0x180], !P0 ;  /* 0x31c0018002007fae */ /* 0x0003e4000c101d66 */
.L_x_1113:
[----:B------:R-:W-:Y:S05]  /*cc50*/  BSYNC B0 ;  /* 0x0000000000007941 */ /* 0x000fea0003800000 */
.L_x_1112:
[----:B------:R3:W5:Y:S01]  /*cc60*/  LDL R7, [R1+0x4] ;  /* 0x0000040001077983 */ /* 0x0007620000100800 */
[----:B------:R-:W-:Y:S01]  /*cc70*/  PLOP3.LUT P0, PT, PT, PT, PT, 0x80, 0x0 ;  /* 0x000000000000781c */ /* 0x000fe20003f0f070 */
[----:B------:R-:W-:-:S12]  /*cc80*/  NOP ;  /* 0x0000000000007918 */ /* 0x000fd80000000000 */
.L_x_1114:
[----:B01----:R-:W4:Y:S01]  /*cc90*/  LDL R2, [R1+0x4] ;  /* 0x0000040001027983 */ /* 0x003f220000100800 */
[----:B------:R-:W-:Y:S02]  /*cca0*/  PLOP3.LUT P1, PT, P1, P0, PT, 0xa2, 0x0 ;  /* 0x000000000000781c */ /* 0x000fe40000f21472 */
[----:B----4-:R-:W-:-:S08]  /*ccb0*/  @P0 R2UR P1, UR4, R2 ;  /* 0x00000000020402ca */ /* 0x010fd00000020000 */
[----:B------:R-:W-:-:S05]  /*ccc0*/  @P0 PLOP3.LUT P0, PT, P1, PT, PT, 0x80, 0x0 ;  /* 0x000000000000081c */ /* 0x000fca0000f0f070 */
[----:B------:R-:W-:Y:S01]  /*ccd0*/  @!P1 SYNCS.ARRIVE.TRANS64.RED.A0T1 RZ, [UR4+0x32410], RZ ;  /* 0x032410ffffff99a7 */ /* 0x000fe20008200404 */
[----:B------:R-:W-:Y:S07]  /*cce0*/  @!P1 ARRIVES.LDGSTSBAR.64.TRANSCNT [UR4+0x32410] ;  /* 0x03241000ff0099b0 */ /* 0x000fee0008000a84 */
[----:B------:R-:W-:Y:S05]  /*ccf0*/  @P0 BRA.U.ANY `(.L_x_1114) ;  /* 0xfffffffd00e40947 */ /* 0x000fea000393ffff */
[----:B------:R-:W4:Y:S02]  /*cd00*/  LDL.LU R3, [R1+0x6c] ;  /* 0x00006c0001037983 */ /* 0x000f240000300800 */
[----:B----4-:R-:W-:-:S05]  /*cd10*/  VIADD R3, R3, 0x1 ;  /* 0x0000000103037836 */ /* 0x010fca0000000000 */
        /* <DEDUP_REMOVED lines=10> */
.L_x_1252:
[----:B------:R-:W-:Y:S05]  /*cdc0*/  BSYNC B0 ;  /* 0x0000000000007941 */ /* 0x000fea0003800000 */
.L_x_1115:
[----:B0-----:R-:W4:Y:S01]  /*cdd0*/  LDL R2, [R1+0x14] ;  /* 0x0000140001027983 */ /* 0x001f220000100800 */
[----:B------:R-:W-:Y:S01]  /*cde0*/  BSSY B0, `(.L_x_1117) ;  /* 0x0000063000007945 */ /* 0x000fe20003800000 */
[----:B----4-:R-:W-:-:S13]  /*cdf0*/  LOP3.LUT P0, RZ, R2, 0x1, RZ, 0xc0, !PT ;  /* 0x0000000102ff7812 */ /* 0x010fda000780c0ff */
[----:B------:R-:W-:Y:S05]  /*ce00*/  @!P0 BRA `(.L_x_1118) ;  /* 0x0000000400808947 */ /* 0x000fea0003800000 */
[----:B------:R-:W4:Y:S04]  /*ce10*/  LDL R2, [R1+0x4] ;  /* 0x0000040001027983 */ /* 0x000f280000100800 */
[----:B------:R-:W2:Y:S01]  /*ce20*/  LDL R4, [R1+0x18] ;  /* 0x0000180001047983 */ /* 0x000ea20000100800 */
[----:B------:R-:W0:Y:S01]  /*ce30*/  S2R R3, SR_TID.X ;  /* 0x0000000000037919 */ /* 0x000e220000002100 */
[----:B----4-:R-:W-:Y:S02]  /*ce40*/  IMAD.MOV.U32 R5, RZ, RZ, R2 ;  /* 0x000000ffff057224 */ /* 0x010fe400078e0002 */
[----:B------:R-:W4:Y:S01]  /*ce50*/  LDL R2, [R1+0x8] ;  /* 0x0000080001027983 */ /* 0x000f220000100800 */
[----:B--2---:R-:W-:Y:S01]  /*ce60*/  SHF.L.U32 R0, R4, 0x1f, RZ ;  /* 0x0000001f04007819 */ /* 0x004fe200000006ff */
[----:B------:R-:W-:Y:S01]  /*ce70*/  BSSY B1, `(.L_x_1119) ;  /* 0x0000006000017945 */ /* 0x000fe20003800000 */
[----:B0-----:R-:W-:-:S04]  /*ce80*/  LOP3.LUT R3, R3, 0x7f, RZ, 0xc0, !PT ;  /* 0x0000007f03037812 */ /* 0x001fc800078ec0ff */
[----:B------:R-:W-:Y:S01]  /*ce90*/  ISETP.NE.AND P1, PT, R3, RZ, PT ;  /* 0x000000ff0300720c */ /* 0x000fe20003f25270 */
[----:B----4-:R-:W-:-:S04]  /*cea0*/  IMAD R2, R2, 0x8, R5 ;  /* 0x0000000802027824 */ /* 0x010fc800078e0205 */
[----:B------:R-:W0:Y:S02]  /*ceb0*/  SYNCS.PHASECHK.TRANS64.TRYWAIT P0, [R2+URZ+0x32460], R0 ;  /* 0x03246000020075a7 */ /* 0x000e24000800017f */
[----:B0-----:R-:W-:Y:S06]  /*cec0*/  @!P0 BRA `(.L_x_1120) ;  /* 0x0000005000a08947 */ /* 0x001fec0003800000 */
.L_x_1253:
[----:B------:R-:W-:Y:S05]  /*ced0*/  BSYNC B1 ;  /* 0x0000000000017941 */ /* 0x000fea0003800000 */
.L_x_1119:
        /* <DEDUP_REMOVED lines=9> */
.L_x_1122:
[----:B------:R-:W-:Y:S05]  /*cf70*/  BSYNC B1 ;  /* 0x0000000000017941 */ /* 0x000fea0003800000 */
.L_x_1121:
[----:B------:R-:W2:Y:S04]  /*cf80*/  LDL R5, [R1+0x4] ;  /* 0x0000040001057983 */ /* 0x000ea80000100800 */
[----:B------:R-:W2:Y:S04]  /*cf90*/  LDL R3, [R1+0x8] ;  /* 0x0000080001037983 */ /* 0x000ea80000100800 */
[----:B------:R-:W4:Y:S04]  /*cfa0*/  LDL R4, [R1+0x20] ;  /* 0x0000200001047983 */ /* 0x000f280000100800 */
[----:B0-----:R-:W4:Y:S01]  /*cfb0*/  LDL R0, [R1+0x70] ;  /* 0x0000700001007983 */ /* 0x001f220000100800 */
        /* <DEDUP_REMOVED lines=8> */
[----:B----4-:R-:W-:Y:S02]  /*d040*/  IMAD R0, R0, 0x60, R4 ;  /* 0x0000006000007824 */ /* 0x010fe400078e0204 */
[----:B------:R-:W-:-:S07]  /*d050*/  VIADD R4, R3, 0x400 ;  /* 0x0000040003047836 */ /* 0x000fce0000000000 */
.L_x_1123:
        /* <DEDUP_REMOVED lines=16> */
.L_x_1124:
        /* <DEDUP_REMOVED lines=16> */
.L_x_1125:
        /* <DEDUP_REMOVED lines=16> */
.L_x_1126:
        /* <DEDUP_REMOVED lines=11> */
.L_x_1118:
[----:B------:R-:W-:Y:S05]  /*d410*/  BSYNC B0 ;  /* 0x0000000000007941 */ /* 0x000fea0003800000 */
.L_x_1117:
[----:B------:R-:W4:Y:S01]  /*d420*/  LDL.LU R4, [R1+0x48] ;  /* 0x0000480001047983 */ /* 0x000f220000300800 */
[----:B------:R-:W-:Y:S01]  /*d430*/  BSSY B0, `(.L_x_1127) ;  /* 0x000020f000007945 */ /* 0x000fe20003800000 */
[----:B----4-:R-:W-:-:S13]  /*d440*/  ISETP.GE.AND P0, PT, R4, 0x61, PT ;  /* 0x000000610400780c */ /* 0x010fda0003f06270 */
        /* <DEDUP_REMOVED lines=12> */
[----:B------:R-:W4:Y:S04]  /*d510*/  LDL.LU R4, [R1+0x8] ;  /* 0x0000080001047983 */ /* 0x000f280000300800 */
[----:B-----5:R-:W3:Y:S01]  /*d520*/  LDL.LU R7, [R1+0x18] ;  /* 0x0000180001077983 */ /* 0x020ee20000300800 */
[----:B------:R-:W-:Y:S01]  /*d530*/  BSSY B1, `(.L_x_1131) ;  /* 0x00000a5000017945 */ /* 0x000fe20003800000 */
[----:B--2---:R-:W-:Y:S01]  /*d540*/  LOP3.LUT P2, RZ, R5, 0x1, RZ, 0xc0, !PT ;  /* 0x0000000105ff7812 */ /* 0x004fe2000784c0ff */
[----:B----4-:R-:W-:-:S05]  /*d550*/  VIADD R2, R4, 0x1 ;  /* 0x0000000104027836 */ /* 0x010fca0000000000 */
[----:B------:R-:W-:-:S04]  /*d560*/  ISETP.NE.AND P0, PT, R2, 0x2, PT ;  /* 0x000000020200780c */ /* 0x000fc80003f05270 */
[----:B------:R-:W-:Y:S02]  /*d570*/  SEL R3, RZ, 0x1, P0 ;  /* 0x00000001ff037807 */ /* 0x000fe40000000000 */
[----:B------:R-:W-:Y:S02]  /*d580*/  SEL R8, R2, RZ, P0 ;  /* 0x000000ff02087207 */ /* 0x000fe40000000000 */
[----:B---3--:R-:W-:-:S05]  /*d590*/  LOP3.LUT R7, R7, R3, RZ, 0x3c, !PT ;  /* 0x0000000307077212 */ /* 0x008fca00078e3cff */
        /* <DEDUP_REMOVED lines=27> */
.L_x_1133:
        /* <DEDUP_REMOVED lines=9> */
.L_x_1254:
[----:B------:R-:W-:Y:S05]  /*d7e0*/  BSYNC B3 ;  /* 0x0000000000037941 */ /* 0x000fea0003800000 */
.L_x_1134:
        /* <DEDUP_REMOVED lines=9> */
.L_x_1137:
[----:B------:R-:W-:Y:S05]  /*d880*/  BSYNC B3 ;  /* 0x0000000000037941 */ /* 0x000fea0003800000 */
.L_x_1136:
        /* <DEDUP_REMOVED lines=14> */
.L_x_1138:
        /* <DEDUP_REMOVED lines=14> */
.L_x_1255:
[----:B------:R-:W-:Y:S05]  /*da50*/  BSYNC B3 ;  /* 0x0000000000037941 */ /* 0x000fea0003800000 */
.L_x_1139:
        /* <DEDUP_REMOVED lines=11> */
.L_x_1142:
[----:B------:R-:W-:Y:S05]  /*db10*/  BSYNC B3 ;  /* 0x0000000000037941 */ /* 0x000fea0003800000 */
.L_x_1141:
        /* <DEDUP_REMOVED lines=11> */
.L_x_1143:
        /* <DEDUP_REMOVED lines=16> */
.L_x_1144:
        /* <DEDUP_REMOVED lines=16> */
.L_x_1145:
        /* <DEDUP_REMOVED lines=16> */
.L_x_1146:
        /* <DEDUP_REMOVED lines=11> */
.L_x_1132:
[----:B------:R-:W-:Y:S05]  /*df80*/  BSYNC B1 ;  /* 0x0000000000017941 */ /* 0x000fea0003800000 */
.L_x_1131:
[----:B------:R-:W2:Y:S02]  /*df90*/  LDL.LU R4, [R1+0x30] ;  /* 0x0000300001047983 */ /* 0x000ea40000300800 */
[----:B--2---:R-:W-:-:S07]  /*dfa0*/  VIADD R0, R4, 0xfffffffd ;  /* 0xfffffffd04007836 */ /* 0x004fce0000000000 */
.L_x_1130:
[----:B------:R-:W-:Y:S05]  /*dfb0*/  BSYNC B2 ;  /* 0x0000000000027941 */ /* 0x000fea0003800000 */
.L_x_1129:
[----:B------:R-:W2:Y:S01]  /*dfc0*/  LDL.LU R2, [R1+0x2c] ;  /* 0x00002c0001027983 */ /* 0x000ea20000300800 */
[----:B------:R-:W-:-:S05]  /*dfd0*/  IMAD.MOV R6, RZ, RZ, -R6 ;  /* 0x000000ffff067224 */ /* 0x000fca00078e0a06 */
[----:B--2---:R-:W-:-:S13]  /*dfe0*/  ISETP.NE.AND P0, PT, R2, R6, PT ;  /* 0x000000060200720c */ /* 0x004fda0003f05270 */
[----:B------:R-:W-:Y:S05]  /*dff0*/  @!P0 BRA `(.L_x_1128) ;  /* 0x0000001400488947 */ /* 0x000fea0003800000 */
.L_x_1179:
[----:B------:R-:W2:Y:S04]  /*e000*/  LDL R4, [R1+0x14] ;  /* 0x0000140001047983 */ /* 0x000ea80000100800 */
[----:B0-----:R-:W0:Y:S04]  /*e010*/  LDL.LU R3, [R1+0x8] ;  /* 0x0000080001037983 */ /* 0x001e280000300800 */
[----:B------:R-:W4:Y:S01]  /*e020*/  LDL.LU R2, [R1+0x18] ;  /* 0x0000180001027983 */ /* 0x000f220000300800 */
[----:B------:R-:W-:Y:S05]  /*e030*/  YIELD ;  /* 0x0000000000007946 */ /* 0x000fea0003800000 */
[----:B------:R-:W-:Y:S01]  /*e040*/  BSSY B1, `(.L_x_1147) ;  /* 0x00000a2000017945 */ /* 0x000fe20003800000 */
[----:B--2---:R-:W-:Y:S01]  /*e050*/  LOP3.LUT P1, RZ, R4, 0x1, RZ, 0xc0, !PT ;  /* 0x0000000104ff7812 */ /* 0x004fe2000782c0ff */
[----:B0----5:R-:W-:-:S05]  /*e060*/  VIADD R7, R3, 0x1 ;  /* 0x0000000103077836 */ /* 0x021fca0000000000 */
[----:B------:R-:W-:-:S04]  /*e070*/  ISETP.NE.AND P0, PT, R7, 0x2, PT ;  /* 0x000000020700780c */ /* 0x000fc80003f05270 */
[----:B------:R-:W-:Y:S02]  /*e080*/  SEL R6, RZ, 0x1, P0 ;  /* 0x00000001ff067807 */ /* 0x000fe40000000000 */
[----:B------:R-:W-:Y:S02]  /*e090*/  SEL R7, R7, RZ, P0 ;  /* 0x000000ff07077207 */ /* 0x000fe40000000000 */
[----:B----4-:R-:W-:Y:S01]  /*e0a0*/  LOP3.LUT R6, R2, R6, RZ, 0x3c, !PT ;  /* 0x0000000602067212 */ /* 0x010fe200078e3cff */
[----:B------:R-:W-:Y:S06]  /*e0b0*/  @!P1 BRA `(.L_x_1148) ;  /* 0x0000000800689947 */ /* 0x000fec0003800000 */
[----:B------:R-:W-:Y:S01]  /*e0c0*/  ULDC.64 UR4, c[0x0][0x418] ;  /* 0x0001060000047ab9 */ /* 0x000fe20000000a00 */
[----:B------:R-:W-:Y:S01]  /*e0d0*/  IMAD.MOV.U32 R8, RZ, RZ, R0 ;  /* 0x000000ffff087224 */ /* 0x000fe200078e0000 */
[----:B------:R-:W-:-:S04]  /*e0e0*/  ISETP.NE.U32.AND P0, PT, RZ, UR4, PT ;  /* 0x00000004ff007c0c */ /* 0x000fc8000bf05070 */
[----:B------:R-:W-:-:S13]  /*e0f0*/  ISETP.NE.AND.EX P0, PT, RZ, UR5, PT, P0 ;  /* 0x00000005ff007c0c */ /* 0x000fda000bf05300 */
[----:B------:R-:W-:Y:S05]  /*e100*/  @!P0 BRA `(.L_x_1149) ;  /* 0x0000000000508947 */ /* 0x000fea0003800000 */
[----:B------:R-:W2:Y:S01]  /*e110*/  LDL R10, [R1+0x1c] ;  /* 0x00001c00010a7983 */ /* 0x000ea20000100800 */
[----:B------:R-:W0:Y:S01]  /*e120*/  LDC R5, c[0x0][0x43c] ;  /* 0x00010f00ff057b82 */ /* 0x000e220000000800 */
[----:B------:R-:W-:Y:S02]  /*e130*/  ULDC.64 UR6, c[0x0][0x428] ;  /* 0x00010a0000067ab9 */ /* 0x000fe40000000a00 */
[----:B------:R-:W4:Y:S01]  /*e140*/  LDL R9, [R1+0xc] ;  /* 0x00000c0001097983 */ /* 0x000f220000100800 */
[----:B0-----:R-:W-:-:S13]  /*e150*/  ISETP.NE.AND P0, PT, R5, 0x1, PT ;  /* 0x000000010500780c */ /* 0x001fda0003f05270 */
[----:B------:R-:W0:Y:S02]  /*e160*/  @P0 LDC.64 R2, c[0x0][0x440] ;  /* 0x00011000ff020b82 */ /* 0x000e240000000a00 */
[----:B0-----:R-:W-:-:S04]  /*e170*/  @P0 IMAD.HI.U32 R4, R0, R2, RZ ;  /* 0x0000000200040227 */ /* 0x001fc800078e00ff */
[----:B------:R-:W-:Y:S01]  /*e180*/  IMAD.MOV.U32 R2, RZ, RZ, R0 ;  /* 0x000000ffff027224 */ /* 0x000fe200078e0000 */
[----:B------:R-:W-:-:S04]  /*e190*/  @P0 SHF.R.U32.HI R2, RZ, R3, R4 ;  /* 0x00000003ff020219 */ /* 0x000fc80000011604 */
[--C-:B------:R-:W-:Y:S01]  /*e1a0*/  SHF.R.S32.HI R3, RZ, 0x1f, R2.reuse ;  /* 0x0000001fff037819 */ /* 0x100fe20000011402 */
[----:B------:R-:W-:-:S04]  /*e1b0*/  IMAD.MOV R8, RZ, RZ, -R2 ;  /* 0x000000ffff087224 */ /* 0x000fc800078e0a02 */
[----:B------:R-:W-:Y:S02]  /*e1c0*/  IMAD R8, R5, R8, R0 ;  /* 0x0000000805087224 */ /* 0x000fe400078e0200 */
[----:B--2---:R-:W-:-:S04]  /*e1d0*/  IMAD R4, R10, UR6, RZ ;  /* 0x000000060a047c24 */ /* 0x004fc8000f8e02ff */
[C---:B----4-:R-:W-:Y:S02]  /*e1e0*/  IMAD R4, R9.reuse, UR7, R4 ;  /* 0x0000000709047c24 */ /* 0x050fe4000f8e0204 */
[----:B------:R-:W-:-:S04]  /*e1f0*/  IMAD.WIDE.U32 R2, R9, UR6, R2 ;  /* 0x0000000609027c25 */ /* 0x000fc8000f8e0002 */
[----:B------:R-:W-:Y:S01]  /*e200*/  IMAD.IADD R3, R4, 0x1, R3 ;  /* 0x0000000104037824 */ /* 0x000fe200078e0203 */
[----:B------:R-:W-:-:S04]  /*e210*/  LEA R4, P0, R2, UR4, 0x2 ;  /* 0x0000000402047c11 */ /* 0x000fc8000f8010ff */
[----:B------:R-:W-:-:S05]  /*e220*/  LEA.HI.X R5, R2, UR5, R3, 0x2, P0 ;  /* 0x0000000502057c11 */ /* 0x000fca00080f1403 */
[----:B------:R-:W2:Y:S04]  /*e230*/  LDG.E R2, desc[UR38][R4.64] ;  /* 0x0000002604027981 */ /* 0x000ea8000c1e1900 */
[----:B--2---:R0:W-:Y:S02]  /*e240*/  STL [R1], R2 ;  /* 0x0000000201007387 */ /* 0x0041e40000100800 */
.L_x_1149:
[----:B0-----:R-:W2:Y:S01]  /*e250*/  LDL R2, [R1+0x4] ;  /* 0x0000040001027983 */ /* 0x001ea20000100800 */
[----:B------:R-:W0:Y:S01]  /*e260*/  S2R R3, SR_TID.X ;  /* 0x0000000000037919 */ /* 0x000e220000002100 */
[----:B------:R-:W-:Y:S01]  /*e270*/  BSSY B2, `(.L_x_1150) ;  /* 0x0000007000027945 */ /* 0x000fe20003800000 */
[----:B0-----:R-:W-:-:S04]  /*e280*/  LOP3.LUT R3, R3, 0x7f, RZ, 0xc0, !PT ;  /* 0x0000007f03037812 */ /* 0x001fc800078ec0ff */
[----:B------:R-:W-:Y:S01]  /*e290*/  ISETP.NE.AND P1, PT, R3, RZ, PT ;  /* 0x000000ff0300720c */ /* 0x000fe20003f25270 */
[----:B--2---:R-:W-:Y:S01]  /*e2a0*/  IMAD R4, R7, 0x8, R2 ;  /* 0x0000000807047824 */ /* 0x004fe200078e0202 */
[----:B------:R-:W-:-:S04]  /*e2b0*/  SHF.L.U32 R2, R6, 0x1f, RZ ;  /* 0x0000001f06027819 */ /* 0x000fc800000006ff */
[----:B------:R-:W0:Y:S02]  /*e2c0*/  SYNCS.PHASECHK.TRANS64.TRYWAIT P0, [R4+URZ+0x32440], R2 ;  /* 0x03244002040075a7 */ /* 0x000e24000800017f */
[----:B0-----:R-:W-:Y:S05]  /*e2d0*/  @!P0 BRA `(.L_x_1151) ;  /* 0x0000003c00d88947 */ /* 0x001fea0003800000 */
.L_x_1256:
[----:B------:R-:W-:Y:S05]  /*e2e0*/  BSYNC B2 ;  /* 0x0000000000027941 */ /* 0x000fea0003800000 */
.L_x_1150:
        /* <DEDUP_REMOVED lines=9> */
.L_x_1153:
[----:B------:R-:W-:Y:S05]  /*e380*/  BSYNC B2 ;  /* 0x0000000000027941 */ /* 0x000fea0003800000 */
.L_x_1152:
[----:B------:R-:W2:Y:S04]  /*e390*/  LDL R3, [R1+0x4] ;  /* 0x0000040001037983 */ /* 0x000ea80000100800 */
[----:B------:R-:W4:Y:S01]  /*e3a0*/  LDL R5, [R1+0x20] ;  /* 0x0000200001057983 */ /* 0x000f220000100800 */
        /* <DEDUP_REMOVED lines=8> */
[----:B----4-:R-:W-:Y:S02]  /*e430*/  IMAD R8, R8, 0x60, R5 ;  /* 0x0000006008087824 */ /* 0x010fe400078e0205 */
[----:B------:R-:W-:Y:S02]  /*e440*/  VIADD R3, R3, 0x1c400 ;  /* 0x0001c40003037836 */ /* 0x000fe40000000000 */
[----:B------:R-:W-:-:S07]  /*e450*/  VIADD R5, R4, 0x32430 ;  /* 0x0003243004057836 */ /* 0x000fce0000000000 */
.L_x_1154:
        /* <DEDUP_REMOVED lines=14> */
.L_x_1257:
[----:B------:R-:W-:Y:S05]  /*e540*/  BSYNC B2 ;  /* 0x0000000000027941 */ /* 0x000fea0003800000 */
.L_x_1155:
[----:B------:R-:W-:Y:S01]  /*e550*/  BSSY B2, `(.L_x_1157) ;  /* 0x000000b000027945 */ /* 0x000fe20003800000 */
[----:B01----:R-:W-:Y:S02]  /*e560*/  IMAD.MOV.U32 R2, RZ, RZ, 0x0 ;  /* 0x00000000ff027424 */ /* 0x003fe400078e00ff */
[----:B------:R-:W-:Y:S01]  /*e570*/  IMAD.MOV.U32 R3, RZ, RZ, 0x14f00000 ;  /* 0x14f00000ff037424 */ /* 0x000fe200078e00ff */
[----:B------:R-:W-:Y:S06]  /*e580*/  @P1 BRA `(.L_x_1158) ;  /* 0x00000000001c1947 */ /* 0x000fec0003800000 */
[----:B------:R-:W0:Y:S02]  /*e590*/  S2R R5, SR_TID.X ;  /* 0x0000000000057919 */ /* 0x000e240000002100 */
[----:B0-----:R-:W-:Y:S01]  /*e5a0*/  LOP3.LUT R10, R5, 0x1f, RZ, 0xc0, !PT ;  /* 0x0000001f050a7812 */ /* 0x001fe200078ec0ff */
[----:B------:R-:W-:-:S03]  /*e5b0*/  IMAD.MOV.U32 R5, RZ, RZ, 0xc000 ;  /* 0x0000c000ff057424 */ /* 0x000fc600078e00ff */
[----:B------:R-:W-:Y:S01]  /*e5c0*/  ISETP.NE.AND P0, PT, R10, RZ, PT ;  /* 0x000000ff0a00720c */ /* 0x000fe20003f05270 */
[----:B------:R0:W-:-:S12]  /*e5d0*/  SYNCS.ARRIVE.TRANS64 RZ, [R4+URZ+0x32450], R5 ;  /* 0x0324500504ff79a7 */ /* 0x0001d8000800003f */
[----:B0-----:R-:W-:Y:S05]  /*e5e0*/  @!P0 BRA `(.L_x_1158) ;  /* 0x0000000000048947 */ /* 0x001fea0003800000 */
[----:B------:R-:W-:Y:S01]  /*e5f0*/  BPT.TRAP 0x1 ;  /* 0x000000040000795c */ /* 0x000fe20000300000 */
.L_x_1158:
[----:B------:R-:W-:Y:S05]  /*e600*/  BSYNC B2 ;  /* 0x0000000000027941 */ /* 0x000fea0003800000 */
.L_x_1157:
[----:B------:R-:W2:Y:S01]  /*e610*/  LDL R5, [R1+0x4] ;  /* 0x0000040001057983 */ /* 0x000ea20000100800 */
        /* <DEDUP_REMOVED lines=9> */
.L_x_1159:
        /* <DEDUP_REMOVED lines=16> */
.L_x_1160:
        /* <DEDUP_REMOVED lines=16> */
.L_x_1161:
        /* <DEDUP_REMOVED lines=16> */
.L_x_1162:
        /* <DEDUP_REMOVED lines=11> */
.L_x_1148:
[----:B------:R-:W-:Y:S05]  /*ea60*/  BSYNC B1 ;  /* 0x0000000000017941 */ /* 0x000fea0003800000 */
.L_x_1147:
[----:B------:R-:W2:Y:S01]  /*ea70*/  LDL R2, [R1+0x14] ;  /* 0x0000140001027983 */ /* 0x000ea20000100800 */
[----:B------:R-:W-:Y:S01]  /*ea80*/  VIADD R7, R7, 0x1 ;  /* 0x0000000107077836 */ /* 0x000fe20000000000 */
[----:B------:R-:W-:Y:S04]  /*ea90*/  BSSY B1, `(.L_x_1163) ;  /* 0x00000a5000017945 */ /* 0x000fe80003800000 */
[----:B------:R-:W-:-:S04]  /*eaa0*/  ISETP.NE.AND P0, PT, R7, 0x2, PT ;  /* 0x000000020700780c */ /* 0x000fc80003f05270 */
[----:B------:R-:W-:Y:S02]  /*eab0*/  SEL R9, R7, RZ, P0 ;  /* 0x000000ff07097207 */ /* 0x000fe40000000000 */
[----:B--2---:R-:W-:Y:S02]  /*eac0*/  LOP3.LUT P2, RZ, R2, 0x1, RZ, 0xc0, !PT ;  /* 0x0000000102ff7812 */ /* 0x004fe4000784c0ff */
[----:B------:R-:W-:-:S04]  /*ead0*/  SEL R2, RZ, 0x1, P0 ;  /* 0x00000001ff027807 */ /* 0x000fc80000000000 */
[----:B------:R-:W-:-:S05]  /*eae0*/  LOP3.LUT R8, R6, R2, RZ, 0x3c, !PT ;  /* 0x0000000206087212 */ /* 0x000fca00078e3cff */
[----:B------:R0:W-:Y:S04]  /*eaf0*/  STL [R1+0x18], R8 ;  /* 0x0000180801007387 */ /* 0x0001e80000100800 */
[----:B------:R0:W-:Y:S01]  /*eb00*/  STL [R1+0x8], R9 ;  /* 0x0000080901007387 */ /* 0x0001e20000100800 */
[----:B------:R-:W-:Y:S05]  /*eb10*/  @!P2 BRA `(.L_x_1164) ;  /* 0x000000080070a947 */ /* 0x000fea0003800000 */
[----:B------:R-:W-:Y:S01]  /*eb20*/  ULDC.64 UR4, c[0x0][0x418] ;  /* 0x0001060000047ab9 */ /* 0x000fe20000000a00 */
[----:B------:R-:W-:Y:S01]  /*eb30*/  VIADD R6, R0, 0xffffffff ;  /* 0xffffffff00067836 */ /* 0x000fe20000000000 */
[----:B------:R-:W-:-:S04]  /*eb40*/  ISETP.NE.U32.AND P0, PT, RZ, UR4, PT ;  /* 0x00000004ff007c0c */ /* 0x000fc8000bf05070 */
[----:B------:R-:W-:-:S13]  /*eb50*/  ISETP.NE.AND.EX P0, PT, RZ, UR5, PT, P0 ;  /* 0x00000005ff007c0c */ /* 0x000fda000bf05300 */
[----:B------:R-:W-:Y:S05]  /*eb60*/  @!P0 BRA `(.L_x_1165) ;  /* 0x0000000000508947 */ /* 0x000fea0003800000 */
[----:B------:R-:W2:Y:S01]  /*eb70*/  LDL R11, [R1+0x1c] ;  /* 0x00001c00010b7983 */ /* 0x000ea20000100800 */
[----:B------:R-:W1:Y:S01]  /*eb80*/  LDC R5, c[0x0][0x43c] ;  /* 0x00010f00ff057b82 */ /* 0x000e620000000800 */
[----:B------:R-:W-:Y:S02]  /*eb90*/  ULDC.64 UR6, c[0x0][0x428] ;  /* 0x00010a0000067ab9 */ /* 0x000fe40000000a00 */
[----:B------:R-:W4:Y:S01]  /*eba0*/  LDL R10, [R1+0xc] ;  /* 0x00000c00010a7983 */ /* 0x000f220000100800 */
        /* <DEDUP_REMOVED lines=16> */
.L_x_1165:
[----:B-1----:R-:W2:Y:S01]  /*ecb0*/  LDL R2, [R1+0x4] ;  /* 0x0000040001027983 */ /* 0x002ea20000100800 */
[----:B------:R-:W1:Y:S01]  /*ecc0*/  S2R R3, SR_TID.X ;  /* 0x0000000000037919 */ /* 0x000e620000002100 */
[----:B------:R-:W-:Y:S01]  /*ecd0*/  BSSY B2, `(.L_x_1166) ;  /* 0x0000007000027945 */ /* 0x000fe20003800000 */
[----:B-1----:R-:W-:-:S04]  /*ece0*/  LOP3.LUT R3, R3, 0x7f, RZ, 0xc0, !PT ;  /* 0x0000007f03037812 */ /* 0x002fc800078ec0ff */
[----:B------:R-:W-:Y:S01]  /*ecf0*/  ISETP.NE.AND P1, PT, R3, RZ, PT ;  /* 0x000000ff0300720c */ /* 0x000fe20003f25270 */
[----:B--2---:R-:W-:Y:S01]  /*ed00*/  IMAD R4, R9, 0x8, R2 ;  /* 0x0000000809047824 */ /* 0x004fe200078e0202 */
[----:B------:R-:W-:-:S04]  /*ed10*/  SHF.L.U32 R2, R8, 0x1f, RZ ;  /* 0x0000001f08027819 */ /* 0x000fc800000006ff */
[----:B------:R-:W1:Y:S02]  /*ed20*/  SYNCS.PHASECHK.TRANS64.TRYWAIT P0, [R4+URZ+0x32440], R2 ;  /* 0x03244002040075a7 */ /* 0x000e64000800017f */
[----:B-1----:R-:W-:Y:S05]  /*ed30*/  @!P0 BRA `(.L_x_1167) ;  /* 0x0000003400688947 */ /* 0x002fea0003800000 */
.L_x_1258:
[----:B------:R-:W-:Y:S05]  /*ed40*/  BSYNC B2 ;  /* 0x0000000000027941 */ /* 0x000fea0003800000 */
.L_x_1166:
        /* <DEDUP_REMOVED lines=9> */
.L_x_1169:
[----:B------:R-:W-:Y:S05]  /*ede0*/  BSYNC B2 ;  /* 0x0000000000027941 */ /* 0x000fea0003800000 */
.L_x_1168:
[----:B0-----:R-:W2:Y:S04]  /*edf0*/  LDL R8, [R1+0x4] ;  /* 0x0000040001087983 */ /* 0x001ea80000100800 */
        /* <DEDUP_REMOVED lines=13> */
.L_x_1170:
        /* <DEDUP_REMOVED lines=14> */
.L_x_1259:
[----:B------:R-:W-:Y:S05]  /*efb0*/  BSYNC B2 ;  /* 0x0000000000027941 */ /* 0x000fea0003800000 */
.L_x_1171:
        /* <DEDUP_REMOVED lines=11> */
.L_x_1174:
[----:B------:R-:W-:Y:S05]  /*f070*/  BSYNC B2 ;  /* 0x0000000000027941 */ /* 0x000fea0003800000 */
.L_x_1173:
[----:B------:R-:W2:Y:S04]  /*f080*/  LDL R8, [R1+0x4] ;  /* 0x0000040001087983 */ /* 0x000ea80000100800 */
        /* <DEDUP_REMOVED lines=10> */
.L_x_1175:
        /* <DEDUP_REMOVED lines=16> */
.L_x_1176:
        /* <DEDUP_REMOVED lines=16> */
.L_x_1177:
        /* <DEDUP_REMOVED lines=16> */
.L_x_1178:
        /* <DEDUP_REMOVED lines=11> */
.L_x_1164:
[----:B------:R-:W-:Y:S05]  /*f4e0*/  BSYNC B1 ;  /* 0x0000000000017941 */ /* 0x000fea0003800000 */
.L_x_1163:
[C---:B------:R-:W-:Y:S01]  /*f4f0*/  ISETP.GT.AND P0, PT, R0.reuse, 0x1, PT ;  /* 0x000000010000780c */ /* 0x040fe20003f04270 */
[----:B------:R-:W-:-:S12]  /*f500*/  VIADD R0, R0, 0xfffffffe ;  /* 0xfffffffe00007836 */ /* 0x000fd80000000000 */
[----:B------:R-:W-:Y:S05]  /*f510*/  @P0 BRA `(.L_x_1179) ;  /* 0xffffffe800b80947 */ /* 0x000fea000383ffff */
.L_x_1128:
[----:B------:R-:W-:Y:S05]  /*f520*/  BSYNC B0 ;  /* 0x0000000000007941 */ /* 0x000fea0003800000 */
.L_x_1127:
[----:B------:R-:W4:Y:S04]  /*f530*/  LDL.LU R4, [R1+0x8] ;  /* 0x0000080001047983 */ /* 0x000f280000300800 */
[----:B------:R-:W2:Y:S01]  /*f540*/  LDL.LU R3, [R1+0x18] ;  /* 0x0000180001037983 */ /* 0x000ea20000300800 */
[----:B------:R-:W1:Y:S01]  /*f550*/  S2R R2, SR_TID.X ;  /* 0x0000000000027919 */ /* 0x000e620000002100 */
[----:B------:R-:W-:Y:S01]  /*f560*/  BSSY B0, `(.L_x_1180) ;  /* 0x0000015000007945 */ /* 0x000fe20003800000 */
[----:B-1----:R-:W-:-:S04]  /*f570*/  LOP3.LUT R2, R2, 0x7f, RZ, 0xc0, !PT ;  /* 0x0000007f02027812 */ /* 0x002fc800078ec0ff */
[----:B------:R-:W-:Y:S01]  /*f580*/  ISETP.NE.AND P1, PT, R2, RZ, PT ;  /* 0x000000ff0200720c */ /* 0x000fe20003f25270 */
[----:B----4-:R-:W-:-:S05]  /*f590*/  VIADD R0, R4, 0x1 ;  /* 0x0000000104007836 */ /* 0x010fca0000000000 */
[----:B------:R-:W-:-:S04]  /*f5a0*/  ISETP.NE.AND P0, PT, R0, 0x2, PT ;  /* 0x000000020000780c */ /* 0x000fc80003f05270 */
[----:B------:R-:W-:-:S04]  /*f5b0*/  SEL R2, RZ, 0x1, P0 ;  /* 0x00000001ff027807 */ /* 0x000fc80000000000 */
[----:B--2---:R-:W-:-:S05]  /*f5c0*/  LOP3.LUT R3, R3, R2, RZ, 0x3c, !PT ;  /* 0x0000000203037212 */ /* 0x004fca00078e3cff */
[----:B------:R1:W-:Y:S01]  /*f5d0*/  STL [R1+0x18], R3 ;  /* 0x0000180301007387 */ /* 0x0003e20000100800 */
[----:B------:R-:W-:Y:S05]  /*f5e0*/  @P1 BRA `(.L_x_1181) ;  /* 0x0000000000301947 */ /* 0x000fea0003800000 */
[----:B-1----:R-:W1:Y:S01]  /*f5f0*/  S2R R3, SR_LANEID ;  /* 0x0000000000037919 */ /* 0x002e620000000000 */
[----:B------:R-:W-:Y:S01]  /*f600*/  VOTEU.ANY UR4, UPT, PT ;  /* 0x0000000000047886 */ /* 0x000fe200038e0100 */
[----:B------:R-:W2:Y:S01]  /*f610*/  LDC.64 R4, c[0x0][0xd60] ;  /* 0x00035800ff047b82 */ /* 0x000ea20000000a00 */
[----:B------:R-:W1:Y:S02]  /*f620*/  FLO.U32 R2, UR4 ;  /* 0x0000000400027d00 */ /* 0x000e6400080e0000 */
[----:B-1----:R-:W-:-:S06]  /*f630*/  ISETP.EQ.U32.AND P1, PT, R2, R3, PT ;  /* 0x000000030200720c */ /* 0x002fcc0003f22070 */
[----:B------:R-:W2:Y:S07]  /*f640*/  POPC R3, UR4 ;  /* 0x0000000400037d09 */ /* 0x000eae0008000000 */
[----:B--2---:R-:W2:Y:S01]  /*f650*/  @P1 ATOMG.E.ADD.STRONG.GPU PT, R3, desc[UR38][R4.64], R3 ;  /* 0x00000003040319a8 */ /* 0x004ea200081ee1e6 */
[----:B------:R-:W1:Y:S02]  /*f660*/  S2R R6, SR_LTMASK ;  /* 0x0000000000067919 */ /* 0x000e640000003900 */
[----:B-1----:R-:W-:-:S04]  /*f670*/  LOP3.LUT R6, R6, UR4, RZ, 0xc0, !PT ;  /* 0x0000000406067c12 */ /* 0x002fc8000f8ec0ff */
[----:B0----5:R-:W0:Y:S01]  /*f680*/  POPC R7, R6 ;  /* 0x0000000600077309 */ /* 0x021e220000000000 */
[----:B--2---:R-:W0:Y:S02]  /*f690*/  SHFL.IDX PT, R2, R3, R2, 0x1f ;  /* 0x00001f0203027589 */ /* 0x004e2400000e0000 */
[----:B0-----:R-:W-:-:S07]  /*f6a0*/  IADD3 R16, R2, UR40, R7 ;  /* 0x0000002802107c10 */ /* 0x001fce000fffe007 */
.L_x_1181:
[----:B------:R-:W-:Y:S05]  /*f6b0*/  BSYNC B0 ;  /* 0x0000000000007941 */ /* 0x000fea0003800000 */
.L_x_1180:
[----:B------:R-:W-:-:S05]  /*f6c0*/  SEL R0, R0, RZ, P0 ;  /* 0x000000ff00007207 */ /* 0x000fca0000000000 */
[----:B------:R2:W-:Y:S02]  /*f6d0*/  STL [R1+0x8], R0 ;  /* 0x0000080001007387 */ /* 0x0005e40000100800 */
.L_x_1093:
[----:B------:R-:W-:Y:S05]  /*f6e0*/  BSYNC B7 ;  /* 0x0000000000077941 */ /* 0x000fea0003800000 */
.L_x_1091:
[----:B--23--:R-:W2:Y:S02]  /*f6f0*/  LDL R0, [R1+0x14] ;  /* 0x0000140001007983 */ /* 0x00cea40000100800 */
[----:B--2---:R-:W-:-:S13]  /*f700*/  LOP3.LUT P0, RZ, R0, 0x40, RZ, 0xc0, !PT ;  /* 0x0000004000ff7812 */ /* 0x004fda000780c0ff */
[----:B------:R-:W-:Y:S05]  /*f710*/  @!P0 BRA `(.L_x_1182) ;  /* 0x0000000000288947 */ /* 0x000fea0003800000 */
[----:B------:R-:W-:Y:S05]  /*f720*/  WARPSYNC.ALL ;  /* 0x0000000000007948 */ /* 0x000fea0003800000 */
[----:B------:R-:W2:Y:S08]  /*f730*/  S2UR UR5, SR_CgaCtaId ;  /* 0x00000000000579c3 */ /* 0x000eb00000008800 */
[----:B------:R-:W-:Y:S06]  /*f740*/  BAR.SYNC.DEFER_BLOCKING 0x5, 0x180 ;  /* 0x0146000000007b1d */ /* 0x000fec0000010000 */
[----:B------:R-:W-:-:S02]  /*f750*/  UMOV UR4, 0x400 ;  /* 0x0000040000047882 */ /* 0x000fc40000000000 */
[----:B--2---:R-:W-:-:S06]  /*f760*/  ULEA UR4, UR5, UR4, 0x18 ;  /* 0x0000000405047291 */ /* 0x004fcc000f8ec03f */
[----:B------:R-:W-:-:S05]  /*f770*/  IMAD.U32 R0, RZ, RZ, UR4 ;  /* 0x00000004ff007e24 */ /* 0x000fca000f8e00ff */
[----:B------:R2:W3:Y:S04]  /*f780*/  LDS.128 R16, [R0+0x324d0] ;  /* 0x0324d00000107984 */ /* 0x0004e80000000c00 */
[----:B------:R2:W-:Y:S01]  /*f790*/  STL [R1+0x4], R0 ;  /* 0x0000040001007387 */ /* 0x0005e20000100800 */
[----:B------:R-:W-:Y:S06]  /*f7a0*/  BAR.ARV 0x4, 0x180 ;  /* 0x0106000000007b1d */ /* 0x000fec0000002000 */
[----:B------:R-:W-:Y:S05]  /*f7b0*/  BRA `(.L_x_1183) ;  /* 0x0000000800487947 */ /* 0x000fea0003800000 */
.L_x_1182:
[----:B------:R-:W0:Y:S01]  /*f7c0*/  S2R R0, SR_TID.X ;  /* 0x0000000000007919 */ /* 0x000e220000002100 */
[----:B------:R-:W-:Y:S01]  /*f7d0*/  UMOV UR4, 0xffffffff ;  /* 0xffffffff00047882 */ /* 0x000fe20000000000 */
[----:B0----5:R-:W-:-:S04]  /*f7e0*/  LOP3.LUT R7, R0, 0x1f, RZ, 0xc0, !PT ;  /* 0x0000001f00077812 */ /* 0x021fc800078ec0ff */
[----:B------:R-:W-:Y:S01]  /*f7f0*/  ISETP.NE.AND P0, PT, R7, 0x1f, PT ;  /* 0x0000001f0700780c */ /* 0x000fe20003f05270 */
[----:B------:R-:W-:-:S12]  /*f800*/  BRA.DIV UR4, `(.L_x_1184) ;  /* 0x0000002a04dc7947 */ /* 0x000fd8000b800000 */
[----:B------:R-:W-:Y:S01]  /*f810*/  IMAD.IADD R0, R19, 0x1, R7 ;  /* 0x0000000113007824 */ /* 0x000fe200078e0207 */
[----:B------:R-:W-:-:S04]  /*f820*/  ULDC UR4, c[0x0][0xd3c] ;  /* 0x00034f0000047ab9 */ /* 0x000fc80000000800 */
[----:B------:R-:W-:-:S13]  /*f830*/  ISETP.GE.OR P1, PT, R0, UR4, !P0 ;  /* 0x0000000400007c0c */ /* 0x000fda000c726670 */
[----:B-1----:R-:W0:Y:S02]  /*f840*/  @!P1 LDC.64 R2, c[0x0][0xd80] ;  /* 0x00036000ff029b82 */ /* 0x002e240000000a00 */
[----:B0-----:R-:W-:-:S06]  /*f850*/  @!P1 IMAD.WIDE R2, R0, 0x4, R2 ;  /* 0x0000000400029825 */ /* 0x001fcc00078e0202 */
[----:B------:R0:W2:Y:S01]  /*f860*/  @!P1 LDG.E R3, desc[UR38][R2.64] ;  /* 0x0000002602039981 */ /* 0x0000a2000c1e1900 */
[C---:B------:R-:W-:Y:S02]  /*f870*/  ISETP.GE.U32.AND P2, PT, R7.reuse, 0x2, PT ;  /* 0x000000020700780c */ /* 0x040fe40003f46070 */
[C---:B------:R-:W-:Y:S01]  /*f880*/  ISETP.GE.U32.AND P3, PT, R7.reuse, 0x4, PT ;  /* 0x000000040700780c */ /* 0x040fe20003f66070 */
[----:B------:R-:W-:Y:S01]  /*f890*/  SHFL.IDX PT, R0, R16, RZ, 0x1f ;  /* 0x00001fff10007589 */ /* 0x000fe200000e0000 */
[C---:B------:R-:W-:Y:S02]  /*f8a0*/  ISETP.GE.U32.AND P4, PT, R7.reuse, 0x8, PT ;  /* 0x000000080700780c */ /* 0x040fe40003f86070 */
[C---:B------:R-:W-:Y:S01]  /*f8b0*/  ISETP.GE.U32.AND P5, PT, R7.reuse, 0x10, PT ;  /* 0x000000100700780c */ /* 0x040fe20003fa6070 */
[----:B------:R-:W-:Y:S01]  /*f8c0*/  SHFL.IDX PT, R4, R16, 0x1, 0x1f ;  /* 0x00201f0010047f89 */ /* 0x000fe200000e0000 */
        /* <DEDUP_REMOVED lines=19> */
.L_x_1269:
[----:B------:R-:W-:Y:S02]  /*fa00*/  ULDC UR4, c[0x0][0xd38] ;  /* 0x00034e0000047ab9 */ /* 0x000fe40000000800 */
[----:B------:R-:W-:-:S04]  /*fa10*/  IMAD.U32 R16, RZ, RZ, UR4 ;  /* 0x00000004ff107e24 */ /* 0x000fc8000f8e00ff */
[----:B-1----:R-:W-:-:S04]  /*fa20*/  IMAD R6, R6, R16, RZ ;  /* 0x0000001006067224 */ /* 0x002fc800078e02ff */
[----:B------:R-:W-:-:S05]  /*fa30*/  IMAD.IADD R4, R4, 0x1, R6 ;  /* 0x0000000104047824 */ /* 0x000fca00078e0206 */
[----:B------:R-:W-:-:S13]  /*fa40*/  ISETP.GT.AND P6, PT, R4, R0, PT ;  /* 0x000000000400720c */ /* 0x000fda0003fc4270 */
[----:B------:R-:W-:Y:S05]  /*fa50*/  @P6 BRA `(.L_x_1185) ;  /* 0x00000000009c6947 */ /* 0x000fea0003800000 */
.L_x_1190:
[----:B------:R-:W1:Y:S01]  /*fa60*/  LDC R2, c[0x0][0xd3c] ;  /* 0x00034f00ff027b82 */ /* 0x000e620000000800 */
[----:B------:R-:W-:-:S05]  /*fa70*/  VIADD R19, R19, 0x1f ;  /* 0x0000001f13137836 */ /* 0x000fca0000000000 */
[----:B-1----:R-:W-:-:S13]  /*fa80*/  ISETP.GE.AND P6, PT, R19, R2, PT ;  /* 0x000000021300720c */ /* 0x002fda0003fc6270 */
[----:B------:R-:W-:Y:S05]  /*fa90*/  @P6 BRA `(.L_x_1186) ;  /* 0x0000000400446947 */ /* 0x000fea0003800000 */
[----:B0-----:R-:W0:Y:S01]  /*faa0*/  S2R R3, SR_TID.X ;  /* 0x0000000000037919 */ /* 0x001e220000002100 */
        /* <DEDUP_REMOVED lines=9> */
.L_x_1188:
[----:B------:R-:W-:Y:S05]  /*fb40*/  BSYNC B0 ;  /* 0x0000000000007941 */ /* 0x000fea0003800000 */
.L_x_1187:
[----:B------:R-:W-:-:S03]  /*fb50*/  UMOV UR4, 0xffffffff ;  /* 0xffffffff00047882 */ /* 0x000fc60000000000 */
[----:B------:R-:W-:Y:S05]  /*fb60*/  BRA.DIV UR4, `(.L_x_1189) ;  /* 0x0000002e04407947 */ /* 0x000fea000b800000 */
        /* <DEDUP_REMOVED lines=16> */
.L_x_1277:
[----:B------:R-:W-:Y:S02]  /*fc70*/  ULDC UR4, c[0x0][0xd38] ;  /* 0x00034e0000047ab9 */ /* 0x000fe40000000800 */
[----:B------:R-:W-:-:S04]  /*fc80*/  IMAD.U32 R16, RZ, RZ, UR4 ;  /* 0x00000004ff107e24 */ /* 0x000fc8000f8e00ff */
[----:B-1----:R-:W-:-:S04]  /*fc90*/  IMAD R6, R6, R16, RZ ;  /* 0x0000001006067224 */ /* 0x002fc800078e02ff */
[----:B------:R-:W-:-:S05]  /*fca0*/  IMAD.IADD R4, R6, 0x1, R4 ;  /* 0x0000000106047824 */ /* 0x000fca00078e0204 */
[----:B------:R-:W-:-:S13]  /*fcb0*/  ISETP.GT.AND P6, PT, R4, R0, PT ;  /* 0x000000000400720c */ /* 0x000fda0003fc4270 */
[----:B------:R-:W-:Y:S05]  /*fcc0*/  @!P6 BRA `(.L_x_1190) ;  /* 0xfffffffc0064e947 */ /* 0x000fea000383ffff */
.L_x_1185:
        /* <DEDUP_REMOVED lines=8> */
.L_x_1281:
[----:B------:R-:W-:Y:S01]  /*fd50*/  ISETP.NE.AND P0, PT, R5, RZ, PT ;  /* 0x000000ff0500720c */ /* 0x000fe20003f05270 */
[----:B-1----:R-:W-:-:S12]  /*fd60*/  IMAD.MOV.U32 R2, RZ, RZ, RZ ;  /* 0x000000ffff027224 */ /* 0x002fd800078e00ff */
[----:B------:R-:W-:Y:S05]  /*fd70*/  @!P0 BRA `(.L_x_1192) ;  /* 0x0000000000108947 */ /* 0x000fea0003800000 */
[----:B------:R-:W-:Y:S01]  /*fd80*/  UMOV UR4, 0xffffffff ;  /* 0xffffffff00047882 */ /* 0x000fe20000000000 */
[----:B------:R-:W-:Y:S02]  /*fd90*/  VIADD R12, R4, 0xffffffff ;  /* 0xffffffff040c7836 */ /* 0x000fe40000000000 */
[----:B------:R-:W-:Y:S05]  /*fda0*/  BRA.DIV UR4, `(.L_x_1193) ;  /* 0x0000002e04d07947 */ /* 0x000fea000b800000 */
[----:B------:R1:W3:Y:S02]  /*fdb0*/  SHFL.IDX PT, R2, R3, R12, 0x1f ;  /* 0x00001f0c03027589 */ /* 0x0002e400000e0000 */
.L_x_1192:
        /* <DEDUP_REMOVED lines=31> */
.L_x_1186:
[----:B------:R-:W-:Y:S01]  /*ffb0*/  UMOV UR4, URZ ;  /* 0x0000003f00047c82 */ /* 0x000fe20008000000 */
[----:B------:R-:W-:Y:S01]  /*ffc0*/  UMOV UR5, URZ ;  /* 0x0000003f00057c82 */ /* 0x000fe20008000000 */
[----:B------:R-:W-:Y:S01]  /*ffd0*/  ULDC UR6, c[0x0][0xd3c] ;  /* 0x00034f0000067ab9 */ /* 0x000fe20000000800 */
[----:B------:R-:W-:Y:S02]  /*ffe0*/  IMAD.MOV.U32 R16, RZ, RZ, R0 ;  /* 0x000000ffff107224 */ /* 0x000fe400078e0000 */
[----:B------:R-:W-:Y:S02]  /*fff0*/  IMAD.U32 R17, RZ, RZ, UR4 ;  /* 0x00000004ff117e24 */ /* 0x000fe4000f8e00ff */
[----:B------:R-:W-:Y:S02]  /*10000*/  IMAD.U32 R18, RZ, RZ, UR5 ;  /* 0x00000005ff127e24 */ /* 0x000fe4000f8e00ff */
[----:B------:R-:W-:-:S07]  /*10010*/  IMAD.U32 R19, RZ, RZ, UR6 ;  /* 0x00000006ff137e24 */ /* 0x000fce000f8e00ff */
.L_x_1194:
[----:B0-----:R0:W2:Y:S01]  /*10020*/  LDL R3, [R1+0x4] ;  /* 0x0000040001037983 */ /* 0x0010a20000100800 */
        /* <DEDUP_REMOVED lines=11> */
.L_x_1183:
[----:B------:R-:W-:Y:S02]  /*100e0*/  ULDC UR4, c[0x0][0xd3c] ;  /* 0x00034f0000047ab9 */ /* 0x000fe40000000800 */
[----:B---3--:R-:W-:-:S13]  /*100f0*/  ISETP.GE.AND P0, PT, R19, UR4, PT ;  /* 0x0000000413007c0c */ /* 0x008fda000bf06270 */
[----:B------:R-:W-:Y:S05]  /*10100*/  @!P0 BRA `(.L_x_1195) ;  /* 0xffffffa000b88947 */ /* 0x000fea000383ffff */
[----:B------:R-:W-:Y:S05]  /*10110*/  BSYNC B8 ;  /* 0x0000000000087941 */ /* 0x000fea0003800000 */
.L_x_1087:
[----:B--2---:R-:W2:Y:S01]  /*10120*/  LDL.LU R0, [R1+0x6c] ;  /* 0x00006c0001007983 */ /* 0x004ea20000300800 */
[----:B------:R-:W-:Y:S01]  /*10130*/  BSSY B0, `(.L_x_1196) ;  /* 0x000000b000007945 */ /* 0x000fe20003800000 */
[----:B------:R-:W3:Y:S01]  /*10140*/  S2R R5, SR_CgaCtaId ;  /* 0x0000000000057919 */ /* 0x000ee20000008800 */
[----:B--2---:R-:W-:-:S05]  /*10150*/  VIADD R0, R0, 0x1 ;  /* 0x0000000100007836 */ /* 0x004fca0000000000 */
[----:B------:R-:W-:-:S04]  /*10160*/  LEA.HI R2, R0, R0, RZ, 0x1 ;  /* 0x0000000000027211 */ /* 0x000fc800078f08ff */
[----:B01----:R-:W-:-:S05]  /*10170*/  LOP3.LUT R3, R2, 0xfffffffe, RZ, 0xc0, !PT ;  /* 0xfffffffe02037812 */ /* 0x003fca00078ec0ff */
[----:B------:R-:W-:Y:S01]  /*10180*/  IMAD.IADD R3, R0, 0x1, -R3 ;  /* 0x0000000100037824 */ /* 0x000fe200078e0a03 */
[----:B------:R-:W-:-:S04]  /*10190*/  MOV R0, 0x400 ;  /* 0x0000040000007802 */ /* 0x000fc80000000f00 */
[----:B---3--:R-:W-:Y:S02]  /*101a0*/  LEA R0, R5, R0, 0x18 ;  /* 0x0000000005007211 */ /* 0x008fe400078ec0ff */
[----:B------:R-:W-:-:S04]  /*101b0*/  SHF.L.U32 R3, R3, 0x1f, RZ ;  /* 0x0000001f03037819 */ /* 0x000fc800000006ff */
[----:B------:R-:W0:Y:S02]  /*101c0*/  SYNCS.PHASECHK.TRANS64.TRYWAIT P0, [R0+URZ+0x32420], R3 ;  /* 0x03242003000075a7 */ /* 0x000e24000800017f */
[----:B0-----:R-:W-:Y:S05]  /*101d0*/  @!P0 BRA `(.L_x_1197) ;  /* 0x0000002800ec8947 */ /* 0x001fea0003800000 */
.L_x_1284:
[----:B------:R-:W-:Y:S05]  /*101e0*/  BSYNC B0 ;  /* 0x0000000000007941 */ /* 0x000fea0003800000 */
.L_x_1196:
[----:B------:R-:W-:-:S03]  /*101f0*/  UMOV UR4, 0xffffffff ;  /* 0xffffffff00047882 */ /* 0x000fc60000000000 */
[----:B------:R-:W-:Y:S05]  /*10200*/  BRA.DIV UR4, `(.L_x_1198) ;  /* 0x0000002a04f47947 */ /* 0x000fea000b800000 */
[----:B------:R-:W1:Y:S02]  /*10210*/  S2R R2, SR_TID.X ;  /* 0x0000000000027919 */ /* 0x000e640000002100 */
[----:B-1----:R-:W-:-:S04]  /*10220*/  SHF.R.U32.HI R2, RZ, 0x5, R2 ;  /* 0x00000005ff027819 */ /* 0x002fc80000011602 */
[----:B------:R-:W-:-:S05]  /*10230*/  LOP3.LUT R2, R2, 0x3, RZ, 0xc0, !PT ;  /* 0x0000000302027812 */ /* 0x000fca00078ec0ff */
[----:B------:R1:W2:Y:S02]  /*10240*/  SHFL.IDX PT, R14, R2, RZ, 0x1f ;  /* 0x00001fff020e7589 */ /* 0x0002a400000e0000 */
.L_x_1287:
[----:B--2---:R-:W-:Y:S01]  /*10250*/  ISETP.NE.AND P0, PT, R14, RZ, PT ;  /* 0x000000ff0e00720c */ /* 0x004fe20003f05270 */
[----:B------:R-:W-:-:S12]  /*10260*/  BSSY B0, `(.L_x_1199) ;  /* 0x0000029000007945 */ /* 0x000fd80003800000 */
[----:B------:R-:W-:Y:S05]  /*10270*/  @P0 BRA `(.L_x_1200) ;  /* 0x00000000009c0947 */ /* 0x000fea0003800000 */
[----:B------:R-:W-:-:S03]  /*10280*/  UMOV UR4, 0xffffffff ;  /* 0xffffffff00047882 */ /* 0x000fc60000000000 */
[----:B------:R-:W-:Y:S05]  /*10290*/  BRA.DIV UR4, `(.L_x_1201) ;  /* 0x0000002e04047947 */ /* 0x000fea000b800000 */
[----:B------:R-:W-:-:S13]  /*102a0*/  ELECT P6, URZ, PT ;  /* 0x00000000003f782f */ /* 0x000fda00038c0000 */
.L_x_1290:
[----:B------:R-:W-:Y:S05]  /*102b0*/  @!P6 BRA `(.L_x_1200) ;  /* 0x00000000008ce947 */ /* 0x000fea0003800000 */
[----:B-1----:R-:W2:Y:S02]  /*102c0*/  LDL R2, [R1+0x74] ;  /* 0x0000740001027983 */ /* 0x002ea40000100800 */
[----:B--2---:R-:W-:-:S13]  /*102d0*/  R2UR UR4, R2 ;  /* 0x00000000020472ca */ /* 0x004fda00000e0000 */
[----:B------:R-:W-:-:S06]  /*102e0*/  ULOP3.LUT UR4, UR4, 0x2, URZ, 0xfc, !UPT ;  /* 0x0000000204047892 */ /* 0x000fcc000f8efc3f */
[----:B------:R-:W-:-:S05]  /*102f0*/  IMAD.U32 R2, RZ, RZ, UR4 ;  /* 0x00000004ff027e24 */ /* 0x000fca000f8e00ff */
[----:B------:R-:W-:-:S13]  /*10300*/  ISETP.NE.AND P2, PT, R2, 0x3, PT ;  /* 0x000000030200780c */ /* 0x000fda0003f45270 */
[----:B------:R-:W-:Y:S05]  /*10310*/  @!P2 BRA `(.L_x_1202) ;  /* 0x000000000004a947 */ /* 0x000fea0003800000 */
[----:B------:R-:W-:Y:S01]  /*10320*/  BPT.TRAP 0x1 ;  /* 0x000000040000795c */ /* 0x000fe20000300000 */
.L_x_1202:
[----:B0-----:R-:W2:Y:S04]  /*10330*/  LDL R3, [R1+0x8] ;  /* 0x0000080001037983 */ /* 0x001ea80000100800 */
[----:B-----5:R-:W3:Y:S01]  /*10340*/  LDL.LU R7, [R1+0x18] ;  /* 0x0000180001077983 */ /* 0x020ee20000300800 */
        /* <DEDUP_REMOVED lines=12> */
.L_x_1291:
[----:B------:R-:W1:Y:S02]  /*10410*/  SYNCS.PHASECHK.TRANS64.TRYWAIT P0, [R7+URZ], R2 ;  /* 0x00000002070075a7 */ /* 0x000e64000800017f */
[----:B-1----:R-:W-:Y:S05]  /*10420*/  @!P0 BRA `(.L_x_1204) ;  /* 0x0000002800d48947 */ /* 0x002fea0003800000 */
.L_x_1292:
[----:B------:R-:W-:Y:S05]  /*10430*/  @!P2 BRA `(.L_x_1205) ;  /* 0x000000000004a947 */ /* 0x000fea0003800000 */
[----:B------:R-:W-:Y:S01]  /*10440*/  BPT.TRAP 0x1 ;  /* 0x000000040000795c */ /* 0x000fe20000300000 */
.L_x_1205:
[----:B------:R-:W2:Y:S01]  /*10450*/  LDL.LU R4, [R1+0x8] ;  /* 0x0000080001047983 */ /* 0x000ea20000300800 */
[----:B------:R-:W-:-:S04]  /*10460*/  VIADD R0, R0, 0x32460 ;  /* 0x0003246000007836 */ /* 0x000fc80000000000 */
[----:B--2---:R-:W-:-:S04]  /*10470*/  IMAD R4, R4, 0x8, R0 ;  /* 0x0000000804047824 */ /* 0x004fc800078e0200 */
[----:B------:R-:W2:Y:S02]  /*10480*/  SYNCS.PHASECHK.TRANS64.TRYWAIT P0, [R4+URZ], R5 ;  /* 0x00000005040075a7 */ /* 0x000ea4000800017f */
[----:B--2---:R-:W-:Y:S05]  /*10490*/  @!P0 BRA `(.L_x_1206) ;  /* 0x0000002800cc8947 */ /* 0x004fea0003800000 */
.L_x_1293:
[----:B------:R-:W-:-:S07]  /*104a0*/  IMAD R3, R3, 0x8, R0 ;  /* 0x0000000803037824 */ /* 0x000fce00078e0200 */
.L_x_1207:
[----:B---3--:R3:W4:Y:S02]  /*104b0*/  SYNCS.PHASECHK.TRANS64.TRYWAIT P0, [R3+URZ], R2 ;  /* 0x00000002030075a7 */ /* 0x008724000800017f */
[----:B----4-:R-:W-:Y:S05]  /*104c0*/  @!P0 NANOSLEEP.SYNCS 0x989680 ;  /* 0x009896800000895d */ /* 0x010fea0003900000 */
[----:B------:R-:W4:Y:S02]  /*104d0*/  @!P0 SYNCS.PHASECHK.TRANS64 P0, [R3+URZ], R2 ;  /* 0x00000002030085a7 */ /* 0x000f24000800007f */
[----:B----4-:R-:W-:Y:S05]  /*104e0*/  @!P0 BRA `(.L_x_1207) ;  /* 0xfffffffc00f08947 */ /* 0x010fea000383ffff */
.L_x_1200:
[----:B------:R-:W-:Y:S05]  /*104f0*/  BSYNC B0 ;  /* 0x0000000000007941 */ /* 0x000fea0003800000 */
.L_x_1199:
[----:B------:R-:W-:Y:S05]  /*10500*/  EXIT ;  /* 0x000000000000794d */ /* 0x000fea0003800000 */
.L_x_1038:
[----:B0-----:R0:W1:Y:S02]  /*10510*/  SYNCS.PHASECHK.TRANS64.TRYWAIT P0, [R5+URZ+0x32400], R0 ;  /* 0x03240000050075a7 */ /* 0x001064000800017f */
[----:B-1----:R-:W-:Y:S05]  /*10520*/  @!P0 NANOSLEEP.SYNCS 0x989680 ;  /* 0x009896800000895d */ /* 0x002fea0003900000 */
[----:B------:R-:W1:Y:S02]  /*10530*/  @!P0 SYNCS.PHASECHK.TRANS64 P0, [R5+URZ+0x32400], R0 ;  /* 0x03240000050085a7 */ /* 0x000e64000800007f */
[----:B-1----:R-:W-:Y:S05]  /*10540*/  @!P0 BRA `(.L_x_1038) ;  /* 0xfffffffc00f08947 */ /* 0x002fea000383ffff */
[----:B------:R-:W-:Y:S05]  /*10550*/  BRA `(.L_x_1208) ;  /* 0xffffff1000e87947 */ /* 0x000fea000383ffff */
.L_x_1042:
[----:B--2---:R2:W3:Y:S02]  /*10560*/  SYNCS.PHASECHK.TRANS64.TRYWAIT P1, [R3+URZ+0x32430], R4 ;  /* 0x03243004030075a7 */ /* 0x0044e4000802017f */
[----:B---3--:R-:W-:Y:S05]  /*10570*/  @!P1 NANOSLEEP.SYNCS 0x989680 ;  /* 0x009896800000995d */ /* 0x008fea0003900000 */
[----:B------:R-:W3:Y:S02]  /*10580*/  @!P1 SYNCS.PHASECHK.TRANS64 P1, [R3+URZ+0x32430], R4 ;  /* 0x03243004030095a7 */ /* 0x000ee4000802007f */
[----:B---3--:R-:W-:Y:S05]  /*10590*/  @!P1 BRA `(.L_x_1042) ;  /* 0xfffffffc00f09947 */ /* 0x008fea000383ffff */
[----:B------:R-:W-:Y:S05]  /*105a0*/  BRA `(.L_x_1041) ;  /* 0xffffff14001c7947 */ /* 0x000fea000383ffff */
.L_x_1043:
[----:B---3--:R3:W4:Y:S02]  /*105b0*/  SYNCS.PHASECHK.TRANS64.TRYWAIT P1, [R5+URZ+0x32410], R0 ;  /* 0x03241000050075a7 */ /* 0x008724000802017f */
[----:B----4-:R-:W-:Y:S05]  /*105c0*/  @!P1 NANOSLEEP.SYNCS 0x989680 ;  /* 0x009896800000995d */ /* 0x010fea0003900000 */
[----:B------:R-:W4:Y:S02]  /*105d0*/  @!P1 SYNCS.PHASECHK.TRANS64 P1, [R5+URZ+0x32410], R0 ;  /* 0x03241000050095a7 */ /* 0x000f24000802007f */
[----:B----4-:R-:W-:Y:S05]  /*105e0*/  @!P1 BRA `(.L_x_1043) ;  /* 0xfffffffc00f09947 */ /* 0x010fea000383ffff */
[----:B------:R-:W-:Y:S05]  /*105f0*/  BRA `(.L_x_1209) ;  /* 0xffffff1400e47947 */ /* 0x000fea000383ffff */
.L_x_1047:
[----:B------:R0:W0:Y:S02]  /*10600*/  SYNCS.PHASECHK.TRANS64.TRYWAIT P1, [R3+URZ+0x32450], R4 ;  /* 0x03245004030075a7 */ /* 0x000024000802017f */
[----:B0-----:R-:W-:Y:S05]  /*10610*/  @!P1 NANOSLEEP.SYNCS 0x989680 ;  /* 0x009896800000995d */ /* 0x001fea0003900000 */
[----:B------:R-:W0:Y:S02]  /*10620*/  @!P1 SYNCS.PHASECHK.TRANS64 P1, [R3+URZ+0x32450], R4 ;  /* 0x03245004030095a7 */ /* 0x000e24000802007f */
[----:B0-----:R-:W-:Y:S05]  /*10630*/  @!P1 BRA `(.L_x_1047) ;  /* 0xfffffffc00f09947 */ /* 0x001fea000383ffff */
[----:B------:R-:W-:Y:S05]  /*10640*/  BRA `(.L_x_1046) ;  /* 0xffffff1400f07947 */ /* 0x000fea000383ffff */
.L_x_1052:
[----:B-1----:R-:W-:-:S04]  /*10650*/  IMAD.U32 R153, RZ, RZ, UR4 ;  /* 0x00000004ff997e24 */ /* 0x002fc8000f8e00ff */
[----:B------:R1:W2:Y:S03]  /*10660*/  SYNCS.PHASECHK.TRANS64.TRYWAIT P3, [R153+URZ+0x32430], R0 ;  /* 0x03243000990075a7 */ /* 0x0002a6000806017f */
[----:B--2---:R-:W-:Y:S05]  /*10670*/  @!P3 NANOSLEEP.SYNCS 0x989680 ;  /* 0x009896800000b95d */ /* 0x004fea0003900000 */
[----:B------:R-:W2:Y:S02]  /*10680*/  @!P3 SYNCS.PHASECHK.TRANS64 P3, [R153+URZ+0x32430], R0 ;  /* 0x032430009900b5a7 */ /* 0x000ea4000806007f */
[----:B--2---:R-:W-:Y:S05]  /*10690*/  @!P3 BRA `(.L_x_1052) ;  /* 0xfffffffc00ecb947 */ /* 0x004fea000383ffff */
[----:B------:R-:W-:Y:S05]  /*106a0*/  BRA `(.L_x_1051) ;  /* 0xffffff3400d87947 */ /* 0x000fea000383ffff */
.L_x_1056:
[----:B--2---:R-:W-:-:S04]  /*106b0*/  IMAD.U32 R209, RZ, RZ, UR4 ;  /* 0x00000004ffd17e24 */ /* 0x004fc8000f8e00ff */
[----:B------:R2:W3:Y:S03]  /*106c0*/  SYNCS.PHASECHK.TRANS64.TRYWAIT P3, [R209+URZ+0x32450], R0 ;  /* 0x03245000d10075a7 */ /* 0x0004e6000806017f */
[----:B---3--:R-:W-:Y:S05]  /*106d0*/  @!P3 NANOSLEEP.SYNCS 0x989680 ;  /* 0x009896800000b95d */ /* 0x008fea0003900000 */
[----:B------:R-:W3:Y:S02]  /*106e0*/  @!P3 SYNCS.PHASECHK.TRANS64 P3, [R209+URZ+0x32450], R0 ;  /* 0x03245000d100b5a7 */ /* 0x000ee4000806007f */
[----:B---3--:R-:W-:Y:S05]  /*106f0*/  @!P3 BRA `(.L_x_1056) ;  /* 0xfffffffc00ecb947 */ /* 0x008fea000383ffff */
[----:B------:R-:W-:Y:S05]  /*10700*/  BRA `(.L_x_1055) ;  /* 0xffffff3800547947 */ /* 0x000fea000383ffff */
.L_x_1099:
[----:B------:R-:W2:Y:S01]  /*10710*/  S2R R4, SR_TID.X ;  /* 0x0000000000047919 */ /* 0x000ea20000002100 */
[----:B------:R-:W-:Y:S01]  /*10720*/  BSSY B0, `(.L_x_1210) ;  /* 0x000000a000007945 */ /* 0x000fe20003800000 */
[----:B-1----:R-:W-:Y:S02]  /*10730*/  IMAD.MOV.U32 R12, RZ, RZ, RZ ;  /* 0x000000ffff0c7224 */ /* 0x002fe400078e00ff */
[----:B------:R-:W-:Y:S02]  /*10740*/  IMAD.MOV.U32 R11, RZ, RZ, 0x1f ;  /* 0x0000001fff0b7424 */ /* 0x000fe400078e00ff */
[----:B------:R-:W-:Y:S01]  /*10750*/  IMAD.MOV.U32 R15, RZ, RZ, -0x1 ;  /* 0xffffffffff0f7424 */ /* 0x000fe200078e00ff */
[----:B--2---:R-:W-:-:S04]  /*10760*/  SHF.R.U32.HI R4, RZ, 0x5, R4 ;  /* 0x00000005ff047819 */ /* 0x004fc80000011604 */
[----:B------:R-:W-:-:S05]  /*10770*/  LOP3.LUT R4, R4, 0x3, RZ, 0xc0, !PT ;  /* 0x0000000304047812 */ /* 0x000fca00078ec0ff */
[----:B------:R-:W-:-:S07]  /*10780*/  IMAD.MOV.U32 R13, RZ, RZ, R4 ;  /* 0x000000ffff0d7224 */ /* 0x000fce00078e0004 */
[----:B0-----:R-:W-:Y:S05]  /*10790*/  WARPSYNC.COLLECTIVE R15, `(.L_x_1211) ;  /* 0x000000000f087348 */ /* 0x001fea0003c00000 */
[----:B------:R1:W2:Y:S02]  /*107a0*/  SHFL.IDX P6, R14, R13, R12, R11 ;  /* 0x0000000c0d0e7389 */ /* 0x0002a400000c000b */
[----:B012---:R-:W-:Y:S01]  /*107b0*/  ENDCOLLECTIVE ;  /* 0x000000000000791b */ /* 0x007fe20003800000 */
.L_x_1211:
[----:B------:R-:W-:Y:S05]  /*107c0*/  BSYNC B0 ;  /* 0x0000000000007941 */ /* 0x000fea0003800000 */
.L_x_1210:
[----:B------:R-:W-:Y:S05]  /*107d0*/  BRA `(.L_x_1212) ;  /* 0xffffffa400e87947 */ /* 0x000fea000383ffff */
.L_x_1101:
[----:B------:R-:W-:Y:S01]  /*107e0*/  BSSY B0, `(.L_x_1213) ;  /* 0x0000006000007945 */ /* 0x000fe20003800000 */
[----:B------:R-:W-:-:S07]  /*107f0*/  IMAD.MOV.U32 R15, RZ, RZ, -0x1 ;  /* 0xffffffffff0f7424 */ /* 0x000fce00078e00ff */
[----:B01-3--:R-:W-:Y:S05]  /*10800*/  WARPSYNC.COLLECTIVE R15, `(.L_x_1214) ;  /* 0x000000000f0c7348 */ /* 0x00bfea0003c00000 */
[----:B------:R-:W-:Y:S02]  /*10810*/  ELECT P6, UR62, PT ;  /* 0x00000000003e782f */ /* 0x000fe400038c0000 */
[----:B------:R-:W-:Y:S01]  /*10820*/  MOV R14, UR62 ;  /* 0x0000003e000e7c02 */ /* 0x000fe20008000f00 */
[----:B01-3--:R-:W-:Y:S10]  /*10830*/  ENDCOLLECTIVE ;  /* 0x000000000000791b */ /* 0x00bff40003800000 */
.L_x_1214:
[----:B------:R-:W-:Y:S05]  /*10840*/  BSYNC B0 ;  /* 0x0000000000007941 */ /* 0x000fea0003800000 */
.L_x_1213:
[----:B------:R-:W-:Y:S05]  /*10850*/  BRA `(.L_x_1215) ;  /* 0xffffffa400f47947 */ /* 0x000fea000383ffff */
.L_x_1103:
[----:B--2---:R2:W3:Y:S02]  /*10860*/  SYNCS.PHASECHK.TRANS64.TRYWAIT P0, [R0+URZ+0x32440], R2 ;  /* 0x03244002000075a7 */ /* 0x0044e4000800017f */
[----:B---3--:R-:W-:Y:S05]  /*10870*/  @!P0 NANOSLEEP.SYNCS 0x989680 ;  /* 0x009896800000895d */ /* 0x008fea0003900000 */
[----:B------:R-:W3:Y:S02]  /*10880*/  @!P0 SYNCS.PHASECHK.TRANS64 P0, [R0+URZ+0x32440], R2 ;  /* 0x03244002000085a7 */ /* 0x000ee4000800007f */
[----:B---3--:R-:W-:Y:S05]  /*10890*/  @!P0 BRA `(.L_x_1103) ;  /* 0xfffffffc00f08947 */ /* 0x008fea000383ffff */
[----:B------:R-:W-:Y:S05]  /*108a0*/  BRA `(.L_x_1216) ;  /* 0xffffffa800607947 */ /* 0x000fea000383ffff */
.L_x_1107:
[----:B------:R0:W5:Y:S01]  /*108b0*/  LDL R7, [R1+0x38] ;  /* 0x0000380001077983 */ /* 0x0001620000100800 */
[----:B------:R-:W-:Y:S02]  /*108c0*/  IMAD.MOV.U32 R13, RZ, RZ, R2 ;  /* 0x000000ffff0d7224 */ /* 0x000fe400078e0002 */
[----:B-1----:R-:W-:Y:S02]  /*108d0*/  IMAD.MOV.U32 R12, RZ, RZ, RZ ;  /* 0x000000ffff0c7224 */ /* 0x002fe400078e00ff */
[----:B------:R-:W-:Y:S02]  /*108e0*/  IMAD.MOV.U32 R11, RZ, RZ, 0x181f ;  /* 0x0000181fff0b7424 */ /* 0x000fe400078e00ff */
[----:B------:R-:W-:Y:S02]  /*108f0*/  IMAD.MOV.U32 R15, RZ, RZ, -0x1 ;  /* 0xffffffffff0f7424 */ /* 0x000fe400078e00ff */
[----:B0-----:R-:W-:-:S07]  /*10900*/  IMAD.IADD R17, R8, 0x1, R17 ;  /* 0x0000000108117824 */ /* 0x001fce00078e0211 */
[----:B-----5:R-:W-:Y:S05]  /*10910*/  WARPSYNC.COLLECTIVE R15, `(.L_x_1217) ;  /* 0x000000000f087348 */ /* 0x020fea0003c00000 */
[----:B------:R0:W1:Y:S02]  /*10920*/  SHFL.IDX P6, R14, R13, R12, R11 ;  /* 0x0000000c0d0e7389 */ /* 0x00006400000c000b */
[----:B01---5:R-:W-:Y:S01]  /*10930*/  ENDCOLLECTIVE ;  /* 0x000000000000791b */ /* 0x023fe20003800000 */
.L_x_1217:
[----:B------:R-:W-:-:S05]  /*10940*/  VIADD R8, R17, 0x10 ;  /* 0x0000001011087836 */ /* 0x000fca0000000000 */
[----:B------:R0:W-:Y:S01]  /*10950*/  STL [R1+0x3c], R8 ;  /* 0x00003c0801007387 */ /* 0x0001e20000100800 */
[----:B------:R-:W-:Y:S02]  /*10960*/  IMAD.MOV.U32 R13, RZ, RZ, R0 ;  /* 0x000000ffff0d7224 */ /* 0x000fe400078e0000 */
[----:B------:R-:W-:-:S07]  /*10970*/  IMAD.MOV.U32 R4, RZ, RZ, R14 ;  /* 0x000000ffff047224 */ /* 0x000fce00078e000e */
[----:B0-----:R-:W-:Y:S05]  /*10980*/  WARPSYNC.COLLECTIVE R15, `(.L_x_1218) ;  /* 0x000000000f087348 */ /* 0x001fea0003c00000 */
[----:B------:R1:W2:Y:S02]  /*10990*/  SHFL.IDX P6, R14, R13, R12, R11 ;  /* 0x0000000c0d0e7389 */ /* 0x0002a400000c000b */
[----:B012---:R-:W-:Y:S01]  /*109a0*/  ENDCOLLECTIVE ;  /* 0x000000000000791b */ /* 0x007fe20003800000 */
.L_x_1218:
[----:B------:R-:W-:Y:S02]  /*109b0*/  IMAD.MOV.U32 R13, RZ, RZ, R2 ;  /* 0x000000ffff0d7224 */ /* 0x000fe400078e0002 */
[----:B------:R-:W-:Y:S02]  /*109c0*/  IMAD.MOV.U32 R12, RZ, RZ, 0x1 ;  /* 0x00000001ff0c7424 */ /* 0x000fe400078e00ff */
[----:B------:R-:W-:-:S07]  /*109d0*/  IMAD.MOV.U32 R5, RZ, RZ, R14 ;  /* 0x000000ffff057224 */ /* 0x000fce00078e000e */
[----:B------:R-:W-:Y:S05]  /*109e0*/  WARPSYNC.COLLECTIVE R15, `(.L_x_1219) ;  /* 0x000000000f087348 */ /* 0x000fea0003c00000 */
[----:B------:R0:W1:Y:S02]  /*109f0*/  SHFL.IDX P6, R14, R13, R12, R11 ;  /* 0x0000000c0d0e7389 */ /* 0x00006400000c000b */
[----:B01----:R-:W-:Y:S01]  /*10a00*/  ENDCOLLECTIVE ;  /* 0x000000000000791b */ /* 0x003fe20003800000 */
.L_x_1219:
[----:B------:R-:W-:Y:S02]  /*10a10*/  IMAD.MOV.U32 R13, RZ, RZ, R0 ;  /* 0x000000ffff0d7224 */ /* 0x000fe400078e0000 */
[----:B------:R-:W-:Y:S02]  /*10a20*/  IMAD R3, R7, R6, RZ ;  /* 0x0000000607037224 */ /* 0x000fe400078e02ff */
[----:B------:R-:W-:-:S07]  /*10a30*/  IMAD.MOV.U32 R7, RZ, RZ, R14 ;  /* 0x000000ffff077224 */ /* 0x000fce00078e000e */
[----:B------:R-:W-:Y:S05]  /*10a40*/  WARPSYNC.COLLECTIVE R15, `(.L_x_1220) ;  /* 0x000000000f087348 */ /* 0x000fea0003c00000 */
[----:B------:R0:W1:Y:S02]  /*10a50*/  SHFL.IDX P6, R14, R13, R12, R11 ;  /* 0x0000000c0d0e7389 */ /* 0x00006400000c000b */
[----:B01----:R-:W-:Y:S01]  /*10a60*/  ENDCOLLECTIVE ;  /* 0x000000000000791b */ /* 0x003fe20003800000 */
.L_x_1220:
[CC--:B------:R-:W-:Y:S02]  /*10a70*/  ISETP.GE.AND P1, PT, R17.reuse, R3.reuse, PT ;  /* 0x000000031100720c */ /* 0x0c0fe40003f26270 */
[----:B------:R-:W-:Y:S01]  /*10a80*/  ISETP.GE.AND P2, PT, R8, R3, PT ;  /* 0x000000030800720c */ /* 0x000fe20003f46270 */
[----:B------:R-:W-:-:S05]  /*10a90*/  VIADD R8, R17, 0x20 ;  /* 0x0000002011087836 */ /* 0x000fca0000000000 */
[----:B------:R0:W-:Y:S01]  /*10aa0*/  STL [R1+0x4c], R8 ;  /* 0x00004c0801007387 */ /* 0x0001e20000100800 */
[----:B------:R-:W-:-:S04]  /*10ab0*/  IMAD.MOV.U32 R13, RZ, RZ, R2 ;  /* 0x000000ffff0d7224 */ /* 0x000fc800078e0002 */
[----:B------:R-:W-:Y:S01]  /*10ac0*/  @!P1 LEA R5, P3, R10, R5, 0x1 ;  /* 0x000000050a059211 */ /* 0x000fe200078608ff */
[----:B------:R-:W-:-:S04]  /*10ad0*/  IMAD.MOV.U32 R12, RZ, RZ, 0x2 ;  /* 0x00000002ff0c7424 */ /* 0x000fc800078e00ff */
[----:B------:R-:W-:Y:S02]  /*10ae0*/  @!P1 IMAD.X R4, RZ, RZ, R4, P3 ;  /* 0x000000ffff049224 */ /* 0x000fe400018e0604 */
[----:B------:R-:W-:-:S03]  /*10af0*/  IMAD.MOV.U32 R6, RZ, RZ, R14 ;  /* 0x000000ffff067224 */ /* 0x000fc600078e000e */
[----:B0-----:R-:W-:-:S07]  /*10b00*/  @!P1 LOP3.LUT R5, R5, R4, RZ, 0x3c, !PT ;  /* 0x0000000405059212 */ /* 0x001fce00078e3cff */
[----:B------:R-:W-:Y:S05]  /*10b10*/  WARPSYNC.COLLECTIVE R15, `(.L_x_1221) ;  /* 0x000000000f087348 */ /* 0x000fea0003c00000 */
[----:B------:R0:W1:Y:S02]  /*10b20*/  SHFL.IDX P6, R14, R13, R12, R11 ;  /* 0x0000000c0d0e7389 */ /* 0x00006400000c000b */
[----:B01----:R-:W-:Y:S01]  /*10b30*/  ENDCOLLECTIVE ;  /* 0x000000000000791b */ /* 0x003fe20003800000 */
.L_x_1221:
[----:B------:R-:W-:-:S04]  /*10b40*/  @!P1 LOP3.LUT R4, R5, R4, RZ, 0x3c, !PT ;  /* 0x0000000405049212 */ /* 0x000fc800078e3cff */
[----:B------:R-:W-:-:S05]  /*10b50*/  @!P1 LOP3.LUT R5, R5, R4, RZ, 0x3c, !PT ;  /* 0x0000000405059212 */ /* 0x000fca00078e3cff */
[----:B------:R-:W-:Y:S01]  /*10b60*/  @!PT LDS RZ, [RZ] ;  /* 0x00000000fffff984 */ /* 0x000fe20000000800 */
[----:B------:R-:W-:Y:S01]  /*10b70*/  @!PT LDS RZ, [RZ] ;  /* 0x00000000fffff984 */ /* 0x000fe20000000800 */
[----:B------:R-:W-:Y:S01]  /*10b80*/  @!PT LDS RZ, [RZ] ;  /* 0x00000000fffff984 */ /* 0x000fe20000000800 */
[----:B------:R0:W-:Y:S01]  /*10b90*/  @!P1 LDGSTS.E.BYPASS.LTC128B.128 [R9+0x18400], desc[UR38][R4.64], !P0 ;  /* 0x1840000004099fae */ /* 0x0001e2000c101d66 */
[----:B------:R-:W-:Y:S01]  /*10ba0*/  IMAD.MOV.U32 R13, RZ, RZ, R0 ;  /* 0x000000ffff0d7224 */ /* 0x000fe200078e0000 */
[----:B0-----:R-:W-:Y:S01]  /*10bb0*/  @!P2 LEA R5, P1, R10, R6, 0x1 ;  /* 0x000000060a05a211 */ /* 0x001fe200078208ff */
[----:B------:R-:W-:-:S12]  /*10bc0*/  IMAD.MOV.U32 R6, RZ, RZ, R14 ;  /* 0x000000ffff067224 */ /* 0x000fd800078e000e */
[----:B------:R-:W-:Y:S05]  /*10bd0*/  WARPSYNC.COLLECTIVE R15, `(.L_x_1222) ;  /* 0x000000000f087348 */ /* 0x000fea0003c00000 */
[----:B------:R0:W1:Y:S02]  /*10be0*/  SHFL.IDX P6, R14, R13, R12, R11 ;  /* 0x0000000c0d0e7389 */ /* 0x00006400000c000b */
[----:B01----:R-:W-:Y:S01]  /*10bf0*/  ENDCOLLECTIVE ;  /* 0x000000000000791b */ /* 0x003fe20003800000 */
.L_x_1222:
[----:B------:R-:W-:Y:S01]  /*10c00*/  @!P2 IMAD.X R4, RZ, RZ, R7, P1 ;  /* 0x000000ffff04a224 */ /* 0x000fe200008e0607 */
[----:B------:R-:W-:Y:S01]  /*10c10*/  ISETP.GE.AND P1, PT, R8, R3, PT ;  /* 0x000000030800720c */ /* 0x000fe20003f26270 */
[----:B------:R-:W-:-:S03]  /*10c20*/  VIADD R7, R17, 0x30 ;  /* 0x0000003011077836 */ /* 0x000fc60000000000 */
[-C--:B------:R-:W-:Y:S02]  /*10c30*/  @!P2 LOP3.LUT R5, R5, R4.reuse, RZ, 0x3c, !PT ;  /* 0x000000040505a212 */ /* 0x080fe400078e3cff */
[----:B------:R0:W-:Y:S02]  /*10c40*/  STL [R1+0x54], R7 ;  /* 0x0000540701007387 */ /* 0x0001e40000100800 */
[----:B------:R-:W-:Y:S01]  /*10c50*/  @!P2 LOP3.LUT R4, R5, R4, RZ, 0x3c, !PT ;  /* 0x000000040504a212 */ /* 0x000fe200078e3cff */
[----:B------:R-:W-:-:S03]  /*10c60*/  IMAD.MOV.U32 R13, RZ, RZ, R2 ;  /* 0x000000ffff0d7224 */ /* 0x000fc600078e0002 */
[----:B------:R-:W-:Y:S01]  /*10c70*/  @!P2 LOP3.LUT R5, R5, R4, RZ, 0x3c, !PT ;  /* 0x000000040505a212 */ /* 0x000fe200078e3cff */
[----:B------:R-:W-:-:S04]  /*10c80*/  IMAD.MOV.U32 R12, RZ, RZ, 0x3 ;  /* 0x00000003ff0c7424 */ /* 0x000fc800078e00ff */
[----:B------:R-:W-:Y:S01]  /*10c90*/  @!PT LDS RZ, [RZ] ;  /* 0x00000000fffff984 */ /* 0x000fe20000000800 */
[----:B------:R-:W-:Y:S01]  /*10ca0*/  @!PT LDS RZ, [RZ] ;  /* 0x00000000fffff984 */ /* 0x000fe20000000800 */
[----:B------:R-:W-:Y:S01]  /*10cb0*/  @!PT LDS RZ, [RZ] ;  /* 0x00000000fffff984 */ /* 0x000fe20000000800 */
[----:B------:R1:W-:Y:S02]  /*10cc0*/  @!P2 LDGSTS.E.BYPASS.LTC128B.128 [R9+0x18c00], desc[UR38][R4.64], !P0 ;  /* 0x18c000000409afae */ /* 0x0003e4000c101d66 */
[----:B01----:R-:W-:-:S07]  /*10cd0*/  IMAD.MOV.U32 R4, RZ, RZ, R14 ;  /* 0x000000ffff047224 */ /* 0x003fce00078e000e */
[----:B------:R-:W-:Y:S05]  /*10ce0*/  WARPSYNC.COLLECTIVE R15, `(.L_x_1223) ;  /* 0x000000000f087348 */ /* 0x000fea0003c00000 */
[----:B------:R0:W1:Y:S02]  /*10cf0*/  SHFL.IDX P6, R14, R13, R12, R11 ;  /* 0x0000000c0d0e7389 */ /* 0x00006400000c000b */
[----:B01----:R-:W-:Y:S01]  /*10d00*/  ENDCOLLECTIVE ;  /* 0x000000000000791b */ /* 0x003fe20003800000 */
.L_x_1223:
        /* <DEDUP_REMOVED lines=10> */
.L_x_1224:
        /* <DEDUP_REMOVED lines=13> */
.L_x_1225:
        /* <DEDUP_REMOVED lines=10> */
.L_x_1226:
        /* <DEDUP_REMOVED lines=13> */
.L_x_1227:
        /* <DEDUP_REMOVED lines=10> */
.L_x_1228:
        /* <DEDUP_REMOVED lines=13> */
.L_x_1229:
        /* <DEDUP_REMOVED lines=10> */
.L_x_1230:
        /* <DEDUP_REMOVED lines=11> */
.L_x_1231:
        /* <DEDUP_REMOVED lines=14> */
.L_x_1232:
[----:B------:R-:W-:Y:S01]  /*11390*/  IMAD.MOV.U32 R0, RZ, RZ, R14 ;  /* 0x000000ffff007224 */ /* 0x000fe200078e000e */
[----:B------:R-:W-:Y:S06]  /*113a0*/  BRA `(.L_x_1233) ;  /* 0xffffffac000c7947 */ /* 0x000fec000383ffff */
.L_x_1111:
[----:B------:R-:W2:Y:S04]  /*113b0*/  LDL.LU R5, [R1+0x38] ;  /* 0x0000380001057983 */ /* 0x000ea80000300800 */
[----:B------:R-:W3:Y:S04]  /*113c0*/  LDL.LU R14, [R1+0x3c] ;  /* 0x00003c00010e7983 */ /* 0x000ee80000300800 */
[----:B------:R-:W4:Y:S04]  /*113d0*/  LDL.LU R13, [R1+0x4c] ;  /* 0x00004c00010d7983 */ /* 0x000f280000300800 */
[----:B------:R-:W5:Y:S04]  /*113e0*/  LDL.LU R12, [R1+0x54] ;  /* 0x00005400010c7983 */ /* 0x000f680000300800 */
[----:B------:R-:W5:Y:S04]  /*113f0*/  LDL.LU R11, [R1+0x5c] ;  /* 0x00005c00010b7983 */ /* 0x000f680000300800 */
[----:B------:R-:W5:Y:S04]  /*11400*/  LDL.LU R10, [R1+0x60] ;  /* 0x00006000010a7983 */ /* 0x000f680000300800 */
[----:B------:R-:W5:Y:S04]  /*11410*/  LDL.LU R9, [R1+0x64] ;  /* 0x0000640001097983 */ /* 0x000f680000300800 */
[----:B------:R-:W5:Y:S01]  /*11420*/  LDL.LU R8, [R1+0x14] ;  /* 0x0000140001087983 */ /* 0x000f620000300800 */
[----:B------:R-:W-:Y:S01]  /*11430*/  BSSY B0, `(.L_x_1234) ;  /* 0x000001b000007945 */ /* 0x000fe20003800000 */
[----:B------:R-:W-:-:S02]  /*11440*/  IMAD.MOV.U32 R15, RZ, RZ, -0x1 ;  /* 0xffffffffff0f7424 */ /* 0x000fc400078e00ff */
[----:B--2---:R-:W-:-:S05]  /*11450*/  IMAD R5, R5, R6, RZ ;  /* 0x0000000605057224 */ /* 0x004fca00078e02ff */
[-C--:B------:R-:W-:Y:S02]  /*11460*/  ISETP.GE.AND P4, PT, R17, R5.reuse, PT ;  /* 0x000000051100720c */ /* 0x080fe40003f86270 */
[-C--:B---3--:R-:W-:Y:S02]  /*11470*/  ISETP.GE.AND P5, PT, R14, R5.reuse, PT ;  /* 0x000000050e00720c */ /* 0x088fe40003fa6270 */
[----:B----4-:R-:W-:Y:S01]  /*11480*/  ISETP.GE.AND P6, PT, R13, R5, PT ;  /* 0x000000050d00720c */ /* 0x010fe20003fc6270 */
[----:B------:R-:W-:Y:S01]  /*11490*/  IMAD.MOV.U32 R13, RZ, RZ, R0 ;  /* 0x000000ffff0d7224 */ /* 0x000fe200078e0000 */
[----:B-----5:R-:W-:-:S07]  /*114a0*/  LOP3.LUT R8, R8, 0xffffffef, RZ, 0xc0, !PT ;  /* 0xffffffef08087812 */ /* 0x020fce00078ec0ff */
[----:B------:R-:W-:Y:S02]  /*114b0*/  @P4 LOP3.LUT R8, R8, 0x10, RZ, 0xfc, !PT ;  /* 0x0000001008084812 */ /* 0x000fe400078efcff */
[----:B------:R-:W-:Y:S01]  /*114c0*/  ISETP.GE.AND P4, PT, R12, R5, PT ;  /* 0x000000050c00720c */ /* 0x000fe20003f86270 */
[----:B------:R-:W-:Y:S01]  /*114d0*/  IMAD.MOV.U32 R12, RZ, RZ, RZ ;  /* 0x000000ffff0c7224 */ /* 0x000fe200078e00ff */
[----:B------:R-:W-:-:S04]  /*114e0*/  LOP3.LUT R8, R8, 0xfffffff7, RZ, 0xc0, !PT ;  /* 0xfffffff708087812 */ /* 0x000fc800078ec0ff */
[----:B------:R-:W-:Y:S02]  /*114f0*/  @P5 LOP3.LUT R8, R8, 0x8, RZ, 0xfc, !PT ;  /* 0x0000000808085812 */ /* 0x000fe400078efcff */
[----:B------:R-:W-:Y:S01]  /*11500*/  ISETP.GE.AND P5, PT, R11, R5, PT ;  /* 0x000000050b00720c */ /* 0x000fe20003fa6270 */
[----:B------:R-:W-:Y:S01]  /*11510*/  IMAD.MOV.U32 R11, RZ, RZ, 0x181f ;  /* 0x0000181fff0b7424 */ /* 0x000fe200078e00ff */
[----:B------:R-:W-:-:S04]  /*11520*/  LOP3.LUT R8, R8, 0xfffffffb, RZ, 0xc0, !PT ;  /* 0xfffffffb08087812 */ /* 0x000fc800078ec0ff */
[----:B------:R-:W-:Y:S02]  /*11530*/  @P6 LOP3.LUT R8, R8, 0x4, RZ, 0xfc, !PT ;  /* 0x0000000408086812 */ /* 0x000fe400078efcff */
[----:B------:R-:W-:Y:S02]  /*11540*/  ISETP.GE.AND P6, PT, R10, R5, PT ;  /* 0x000000050a00720c */ /* 0x000fe40003fc6270 */
[----:B------:R-:W-:-:S04]  /*11550*/  LOP3.LUT R8, R8, 0xfffffffd, RZ, 0xc0, !PT ;  /* 0xfffffffd08087812 */ /* 0x000fc800078ec0ff */
[----:B------:R-:W-:Y:S02]  /*11560*/  @P4 LOP3.LUT R8, R8, 0x2, RZ, 0xfc, !PT ;  /* 0x0000000208084812 */ /* 0x000fe400078efcff */
[----:B------:R-:W-:Y:S02]  /*11570*/  ISETP.GE.AND P4, PT, R9, R5, PT ;  /* 0x000000050900720c */ /* 0x000fe40003f86270 */
[----:B------:R-:W-:-:S04]  /*11580*/  LOP3.LUT R8, R8, 0xffffffdf, RZ, 0xc0, !PT ;  /* 0xffffffdf08087812 */ /* 0x000fc800078ec0ff */
[----:B------:R-:W-:-:S05]  /*11590*/  @P6 LOP3.LUT R8, R8, 0x20, RZ, 0xfc, !PT ;  /* 0x0000002008086812 */ /* 0x000fca00078efcff */
[----:B------:R0:W-:Y:S02]  /*115a0*/  STL [R1+0x14], R8 ;  /* 0x0000140801007387 */ /* 0x0001e40000100800 */
[----:B0-----:R-:W-:Y:S05]  /*115b0*/  WARPSYNC.COLLECTIVE R15, `(.L_x_1235) ;  /* 0x000000000f087348 */ /* 0x001fea0003c00000 */
[----:B------:R1:W2:Y:S02]  /*115c0*/  SHFL.IDX P6, R14, R13, R12, R11 ;  /* 0x0000000c0d0e7389 */ /* 0x0002a400000c000b */
[----:B012---:R-:W-:Y:S01]  /*115d0*/  ENDCOLLECTIVE ;  /* 0x000000000000791b */ /* 0x007fe20003800000 */
.L_x_1235:
[----:B------:R-:W-:Y:S05]  /*115e0*/  BSYNC B0 ;  /* 0x0000000000007941 */ /* 0x000fea0003800000 */
.L_x_1234:
[----:B------:R-:W-:Y:S02]  /*115f0*/  IMAD.MOV.U32 R9, RZ, RZ, R8 ;  /* 0x000000ffff097224 */ /* 0x000fe400078e0008 */
[----:B------:R0:W5:Y:S01]  /*11600*/  LDL R8, [R1+0x10] ;  /* 0x0000100001087983 */ /* 0x0001620000100800 */
[----:B------:R-:W-:Y:S02]  /*11610*/  IMAD.MOV.U32 R13, RZ, RZ, R4 ;  /* 0x000000ffff0d7224 */ /* 0x000fe400078e0004 */
[----:B------:R-:W-:Y:S01]  /*11620*/  IMAD.MOV.U32 R12, RZ, RZ, RZ ;  /* 0x000000ffff0c7224 */ /* 0x000fe200078e00ff */
[----:B------:R-:W-:Y:S01]  /*11630*/  LOP3.LUT R9, R9, 0xfffffeff, RZ, 0xc0, !PT ;  /* 0xfffffeff09097812 */ /* 0x000fe200078ec0ff */
[----:B------:R-:W-:Y:S02]  /*11640*/  IMAD.MOV.U32 R11, RZ, RZ, 0x181f ;  /* 0x0000181fff0b7424 */ /* 0x000fe400078e00ff */
[----:B------:R-:W-:Y:S01]  /*11650*/  IMAD.MOV.U32 R15, RZ, RZ, -0x1 ;  /* 0xffffffffff0f7424 */ /* 0x000fe200078e00ff */
[----:B------:R-:W-:Y:S01]  /*11660*/  @P5 LOP3.LUT R9, R9, 0x100, RZ, 0xfc, !PT ;  /* 0x0000010009095812 */ /* 0x000fe200078efcff */
[----:B0-----:R-:W-:-:S07]  /*11670*/  IMAD.MOV.U32 R2, RZ, RZ, R14 ;  /* 0x000000ffff027224 */ /* 0x001fce00078e000e */
[----:B-----5:R-:W-:Y:S05]  /*11680*/  WARPSYNC.COLLECTIVE R15, `(.L_x_1236) ;  /* 0x000000000f087348 */ /* 0x020fea0003c00000 */
[----:B------:R0:W1:Y:S02]  /*11690*/  SHFL.IDX P6, R14, R13, R12, R11 ;  /* 0x0000000c0d0e7389 */ /* 0x00006400000c000b */
[----:B01---5:R-:W-:Y:S01]  /*116a0*/  ENDCOLLECTIVE ;  /* 0x000000000000791b */ /* 0x023fe20003800000 */
.L_x_1236:
[C---:B------:R-:W-:Y:S02]  /*116b0*/  LOP3.LUT P5, RZ, R9.reuse, 0x10, RZ, 0xc0, !PT ;  /* 0x0000001009ff7812 */ /* 0x040fe400078ac0ff */
[----:B------:R-:W-:-:S04]  /*116c0*/  LOP3.LUT R9, R9, 0xffffff7f, RZ, 0xc0, !PT ;  /* 0xffffff7f09097812 */ /* 0x000fc800078ec0ff */
[----:B------:R-:W-:-:S04]  /*116d0*/  @P4 LOP3.LUT R9, R9, 0x80, RZ, 0xfc, !PT ;  /* 0x0000008009094812 */ /* 0x000fc800078efcff */
[----:B------:R-:W-:Y:S01]  /*116e0*/  LOP3.LUT P4, RZ, R9, 0x8, RZ, 0xc0, !PT ;  /* 0x0000000809ff7812 */ /* 0x000fe2000788c0ff */
[----:B------:R0:W-:Y:S01]  /*116f0*/  STL [R1+0x14], R9 ;  /* 0x0000140901007387 */ /* 0x0001e20000100800 */
[----:B------:R-:W-:Y:S02]  /*11700*/  IMAD.MOV.U32 R13, RZ, RZ, R0 ;  /* 0x000000ffff0d7224 */ /* 0x000fe400078e0000 */
[----:B------:R-:W-:Y:S02]  /*11710*/  IMAD.MOV.U32 R12, RZ, RZ, 0x1 ;  /* 0x00000001ff0c7424 */ /* 0x000fe400078e00ff */
[----:B------:R-:W-:-:S05]  /*11720*/  IMAD.MOV.U32 R3, RZ, RZ, R14 ;  /* 0x000000ffff037224 */ /* 0x000fca00078e000e */
[----:B------:R-:W-:-:S05]  /*11730*/  @!P5 LEA R3, P6, R7, R3, 0x1 ;  /* 0x000000030703d211 */ /* 0x000fca00078c08ff */
[----:B------:R-:W-:-:S05]  /*11740*/  @!P5 IMAD.X R2, RZ, RZ, R2, P6 ;  /* 0x000000ffff02d224 */ /* 0x000fca00030e0602 */
[----:B0-----:R-:W-:-:S07]  /*11750*/  @!P5 LOP3.LUT R3, R3, R2, RZ, 0x3c, !PT ;  /* 0x000000020303d212 */ /* 0x001fce00078e3cff */
[----:B------:R-:W-:Y:S05]  /*11760*/  WARPSYNC.COLLECTIVE R15, `(.L_x_1237) ;  /* 0x000000000f087348 */ /* 0x000fea0003c00000 */
[----:B------:R0:W1:Y:S02]  /*11770*/  SHFL.IDX P6, R14, R13, R12, R11 ;  /* 0x0000000c0d0e7389 */ /* 0x00006400000c000b */
[----:B01----:R-:W-:Y:S01]  /*11780*/  ENDCOLLECTIVE ;  /* 0x000000000000791b */ /* 0x003fe20003800000 */
.L_x_1237:
[----:B------:R-:W-:-:S04]  /*11790*/  @!P5 LOP3.LUT R2, R3, R2, RZ, 0x3c, !PT ;  /* 0x000000020302d212 */ /* 0x000fc800078e3cff */
[----:B------:R-:W-:Y:S01]  /*117a0*/  @!P5 LOP3.LUT R3, R3, R2, RZ, 0x3c, !PT ;  /* 0x000000020303d212 */ /* 0x000fe200078e3cff */
[----:B------:R-:W-:Y:S02]  /*117b0*/  IMAD.MOV.U32 R13, RZ, RZ, R4 ;  /* 0x000000ffff0d7224 */ /* 0x000fe400078e0004 */
[----:B------:R-:W-:-:S07]  /*117c0*/  IMAD.MOV.U32 R6, RZ, RZ, R14 ;  /* 0x000000ffff067224 */ /* 0x000fce00078e000e */
[----:B------:R-:W-:Y:S05]  /*117d0*/  WARPSYNC.COLLECTIVE R15, `(.L_x_1238) ;  /* 0x000000000f087348 */ /* 0x000fea0003c00000 */
[----:B------:R0:W1:Y:S02]  /*117e0*/  SHFL.IDX P6, R14, R13, R12, R11 ;  /* 0x0000000c0d0e7389 */ /* 0x00006400000c000b */
[----:B01----:R-:W-:Y:S01]  /*117f0*/  ENDCOLLECTIVE ;  /* 0x000000000000791b */ /* 0x003fe20003800000 */
.L_x_1238:
[----:B------:R-:W-:Y:S02]  /*11800*/  IMAD.MOV.U32 R13, RZ, RZ, R0 ;  /* 0x000000ffff0d7224 */ /* 0x000fe400078e0000 */
[----:B------:R-:W-:Y:S01]  /*11810*/  IMAD.MOV.U32 R12, RZ, RZ, 0x2 ;  /* 0x00000002ff0c7424 */ /* 0x000fe200078e00ff */
[----:B------:R-:W-:Y:S01]  /*11820*/  @!PT LDS RZ, [RZ] ;  /* 0x00000000fffff984 */ /* 0x000fe20000000800 */
[----:B------:R-:W-:Y:S01]  /*11830*/  @!PT LDS RZ, [RZ] ;  /* 0x00000000fffff984 */ /* 0x000fe20000000800 */
[----:B------:R-:W-:Y:S01]  /*11840*/  @!PT LDS RZ, [RZ] ;  /* 0x00000000fffff984 */ /* 0x000fe20000000800 */
[----:B------:R-:W-:Y:S04]  /*11850*/  @!P5 LDGSTS.E.BYPASS.LTC128B.128 [R8+0x22400], desc[UR38][R2.64], !P3 ;  /* 0x224000000208dfae */ /* 0x000fe8000d901d66 */
[----:B------:R-:W-:Y:S04]  /*11860*/  @!P5 LDGSTS.E.BYPASS.LTC128B.128 [R8+0x26400], desc[UR38][R2.64+0x80], !P2 ;  /* 0x264000800208dfae */ /* 0x000fe8000d101d66 */
[----:B------:R-:W-:Y:S04]  /*11870*/  @!P5 LDGSTS.E.BYPASS.LTC128B.128 [R8+0x2a400], desc[UR38][R2.64+0x100], !P1 ;  /* 0x2a4001000208dfae */ /* 0x000fe8000c901d66 */
[----:B------:R0:W-:Y:S01]  /*11880*/  @!P5 LDGSTS.E.BYPASS.LTC128B.128 [R8+0x2e400], desc[UR38][R2.64+0x180], !P0 ;  /* 0x2e4001800208dfae */ /* 0x0001e2000c101d66 */
[----:B------:R-:W-:Y:S01]  /*11890*/  LOP3.LUT P5, RZ, R9, 0x4, RZ, 0xc0, !PT ;  /* 0x0000000409ff7812 */ /* 0x000fe200078ac0ff */
[----:B0-----:R-:W-:-:S05]  /*118a0*/  IMAD.MOV.U32 R2, RZ, RZ, R14 ;  /* 0x000000ffff027224 */ /* 0x001fca00078e000e */
[----:B------:R-:W-:-:S05]  /*118b0*/  @!P4 LEA R2, P6, R7, R2, 0x1 ;  /* 0x000000020702c211 */ /* 0x000fca00078c08ff */
[----:B------:R-:W-:-:S05]  /*118c0*/  @!P4 IMAD.X R3, RZ, RZ, R6, P6 ;  /* 0x000000ffff03c224 */ /* 0x000fca00030e0606 */
[----:B------:R0:W-:Y:S03]  /*118d0*/  @!P4 LDGSTS.E.BYPASS.LTC128B.128 [R8+0x22c00], desc[UR38][R2.64], !P3 ;  /* 0x22c000000208cfae */ /* 0x0001e6000d901d66 */
[----:B0-----:R-:W-:Y:S05]  /*118e0*/  WARPSYNC.COLLECTIVE R15, `(.L_x_1239) ;  /* 0x000000000f087348 */ /* 0x001fea0003c00000 */
[----:B------:R1:W2:Y:S02]  /*118f0*/  SHFL.IDX P6, R14, R13, R12, R11 ;  /* 0x0000000c0d0e7389 */ /* 0x0002a400000c000b */
[----:B012---:R-:W-:Y:S01]  /*11900*/  ENDCOLLECTIVE ;  /* 0x000000000000791b */ /* 0x007fe20003800000 */
.L_x_1239:
        /* <DEDUP_REMOVED lines=12> */
.L_x_1240:
        /* <DEDUP_REMOVED lines=12> */
.L_x_1241:
        /* <DEDUP_REMOVED lines=12> */
.L_x_1242:
        /* <DEDUP_REMOVED lines=12> */
.L_x_1243:
        /* <DEDUP_REMOVED lines=12> */
.L_x_1244:
        /* <DEDUP_REMOVED lines=12> */
.L_x_1245:
        /* <DEDUP_REMOVED lines=11> */
.L_x_1246:
[----:B------:R-:W-:Y:S02]  /*11e40*/  IMAD.MOV.U32 R13, RZ, RZ, R0 ;  /* 0x000000ffff0d7224 */ /* 0x000fe400078e0000 */
[----:B------:R-:W-:Y:S01]  /*11e50*/  IMAD.MOV.U32 R12, RZ, RZ, 0x6 ;  /* 0x00000006ff0c7424 */ /* 0x000fe200078e00ff */
[----:B------:R-:W-:Y:S01]  /*11e60*/  LOP3.LUT P6, RZ, R9, 0x20, RZ, 0xc0, !PT ;  /* 0x0000002009ff7812 */ /* 0x000fe200078cc0ff */
[----:B------:R-:W-:-:S12]  /*11e70*/  IMAD.MOV.U32 R2, RZ, RZ, R14 ;  /* 0x000000ffff027224 */ /* 0x000fd800078e000e */
[----:B------:R-:W-:-:S05]  /*11e80*/  @!P6 LEA R2, P5, R7, R2, 0x1 ;  /* 0x000000020702e211 */ /* 0x000fca00078a08ff */
[----:B------:R-:W-:-:S05]  /*11e90*/  @!P6 IMAD.X R3, RZ, RZ, R6, P5 ;  /* 0x000000ffff03e224 */ /* 0x000fca00028e0606 */
        /* <DEDUP_REMOVED lines=10> */
.L_x_1247:
[----:B------:R-:W-:Y:S02]  /*11f40*/  IMAD.MOV.U32 R13, RZ, RZ, R4 ;  /* 0x000000ffff0d7224 */ /* 0x000fe400078e0004 */
[----:B------:R-:W-:-:S07]  /*11f50*/  IMAD.MOV.U32 R6, RZ, RZ, R14 ;  /* 0x000000ffff067224 */ /* 0x000fce00078e000e */
[----:B------:R-:W-:Y:S05]  /*11f60*/  WARPSYNC.COLLECTIVE R15, `(.L_x_1248) ;  /* 0x000000000f087348 */ /* 0x000fea0003c00000 */
[----:B------:R0:W1:Y:S02]  /*11f70*/  SHFL.IDX P6, R14, R13, R12, R11 ;  /* 0x0000000c0d0e7389 */ /* 0x00006400000c000b */
[----:B01----:R-:W-:Y:S01]  /*11f80*/  ENDCOLLECTIVE ;  /* 0x000000000000791b */ /* 0x003fe20003800000 */
.L_x_1248:
[----:B------:R-:W-:Y:S02]  /*11f90*/  IMAD.MOV.U32 R13, RZ, RZ, R0 ;  /* 0x000000ffff0d7224 */ /* 0x000fe400078e0000 */
[----:B------:R-:W-:Y:S02]  /*11fa0*/  IMAD.MOV.U32 R12, RZ, RZ, 0x7 ;  /* 0x00000007ff0c7424 */ /* 0x000fe400078e00ff */
[----:B------:R-:W-:-:S07]  /*11fb0*/  IMAD.MOV.U32 R2, RZ, RZ, R14 ;  /* 0x000000ffff027224 */ /* 0x000fce00078e000e */
[----:B------:R-:W-:Y:S05]  /*11fc0*/  WARPSYNC.COLLECTIVE R15, `(.L_x_1249) ;  /* 0x000000000f087348 */ /* 0x000fea0003c00000 */
[----:B------:R0:W1:Y:S02]  /*11fd0*/  SHFL.IDX P6, R14, R13, R12, R11 ;  /* 0x0000000c0d0e7389 */ /* 0x00006400000c000b */
[----:B01----:R-:W-:Y:S01]  /*11fe0*/  ENDCOLLECTIVE ;  /* 0x000000000000791b */ /* 0x003fe20003800000 */
.L_x_1249:
[----:B------:R-:W-:-:S05]  /*11ff0*/  @!P4 LEA R2, P5, R7, R2, 0x1 ;  /* 0x000000020702c211 */ /* 0x000fca00078a08ff */
[----:B------:R-:W-:-:S05]  /*12000*/  @!P4 IMAD.X R3, RZ, RZ, R6, P5 ;  /* 0x000000ffff03c224 */ /* 0x000fca00028e0606 */
[----:B------:R-:W-:Y:S01]  /*12010*/  @!PT LDS RZ, [RZ] ;  /* 0x00000000fffff984 */ /* 0x000fe20000000800 */
[----:B------:R-:W-:Y:S01]  /*12020*/  @!PT LDS RZ, [RZ] ;  /* 0x00000000fffff984 */ /* 0x000fe20000000800 */
[----:B------:R-:W-:Y:S01]  /*12030*/  @!PT LDS RZ, [RZ] ;  /* 0x00000000fffff984 */ /* 0x000fe20000000800 */
[----:B------:R0:W-:Y:S01]  /*12040*/  @!P4 LDGSTS.E.BYPASS.LTC128B.128 [R8+0x25400], desc[UR38][R2.64], !P3 ;  /* 0x254000000208cfae */ /* 0x0001e2000d901d66 */
[----:B------:R-:W-:-:S03]  /*12050*/  IMAD.MOV.U32 R13, RZ, RZ, R4 ;  /* 0x000000ffff0d7224 */ /* 0x000fc600078e0004 */
[----:B------:R0:W-:Y:S04]  /*12060*/  @!P4 LDGSTS.E.BYPASS.LTC128B.128 [R8+0x29400], desc[UR38][R2.64+0x80], !P2 ;  /* 0x294000800208cfae */ /* 0x0001e8000d101d66 */
[----:B------:R0:W-:Y:S01]  /*12070*/  @!P4 LDGSTS.E.BYPASS.LTC128B.128 [R8+0x2d400], desc[UR38][R2.64+0x100], !P1 ;  /* 0x2d4001000208cfae */ /* 0x0001e2000c901d66 */
[----:B------:R-:W-:-:S03]  /*12080*/  IMAD.MOV.U32 R6, RZ, RZ, R14 ;  /* 0x000000ffff067224 */ /* 0x000fc600078e000e */
[----:B------:R0:W-:Y:S04]  /*12090*/  @!P4 LDGSTS.E.BYPASS.LTC128B.128 [R8+0x31400], desc[UR38][R2.64+0x180], !P0 ;  /* 0x314001800208cfae */ /* 0x0001e8000c101d66 */
[----:B0-----:R-:W-:Y:S05]  /*120a0*/  WARPSYNC.COLLECTIVE R15, `(.L_x_1250) ;  /* 0x000000000f087348 */ /* 0x001fea0003c00000 */
[----:B------:R1:W2:Y:S02]  /*120b0*/  SHFL.IDX P6, R14, R13, R12, R11 ;  /* 0x0000000c0d0e7389 */ /* 0x0002a400000c000b */
[----:B012---:R-:W-:Y:S01]  /*120c0*/  ENDCOLLECTIVE ;  /* 0x000000000000791b */ /* 0x007fe20003800000 */
.L_x_1250:
[----:B------:R-:W-:Y:S01]  /*120d0*/  IMAD.MOV.U32 R2, RZ, RZ, R14 ;  /* 0x000000ffff027224 */ /* 0x000fe200078e000e */
[----:B------:R-:W-:Y:S06]  /*120e0*/  BRA `(.L_x_1251) ;  /* 0xffffffa800a07947 */ /* 0x000fec000383ffff */
.L_x_1116:
[----:B0-----:R-:W4:Y:S02]  /*120f0*/  LDL R2, [R1+0x4] ;  /* 0x0000040001027983 */ /* 0x001f240000100800 */
[----:B----4-:R0:W1:Y:S02]  /*12100*/  SYNCS.PHASECHK.TRANS64.TRYWAIT P0, [R2+URZ+0x32420], R0 ;  /* 0x03242000020075a7 */ /* 0x010064000800017f */
[----:B-1----:R-:W-:Y:S05]  /*12110*/  @!P0 NANOSLEEP.SYNCS 0x989680 ;  /* 0x009896800000895d */ /* 0x002fea0003900000 */
[----:B------:R-:W1:Y:S02]  /*12120*/  @!P0 SYNCS.PHASECHK.TRANS64 P0, [R2+URZ+0x32420], R0 ;  /* 0x03242000020085a7 */ /* 0x000e64000800007f */
[----:B-1----:R-:W-:Y:S05]  /*12130*/  @!P0 BRA `(.L_x_1116) ;  /* 0xfffffffc00ec8947 */ /* 0x002fea000383ffff */
[----:B------:R-:W-:Y:S05]  /*12140*/  BRA `(.L_x_1252) ;  /* 0xffffffac001c7947 */ /* 0x000fea000383ffff */
.L_x_1120:
[----:B0-----:R0:W1:Y:S02]  /*12150*/  SYNCS.PHASECHK.TRANS64.TRYWAIT P0, [R2+URZ+0x32460], R0 ;  /* 0x03246000020075a7 */ /* 0x001064000800017f */
[----:B-1----:R-:W-:Y:S05]  /*12160*/  @!P0 NANOSLEEP.SYNCS 0x989680 ;  /* 0x009896800000895d */ /* 0x002fea0003900000 */
[----:B------:R-:W1:Y:S02]  /*12170*/  @!P0 SYNCS.PHASECHK.TRANS64 P0, [R2+URZ+0x32460], R0 ;  /* 0x03246000020085a7 */ /* 0x000e64000800007f */
[----:B-1----:R-:W-:Y:S05]  /*12180*/  @!P0 BRA `(.L_x_1120) ;  /* 0xfffffffc00f08947 */ /* 0x002fea000383ffff */
[----:B------:R-:W-:Y:S05]  /*12190*/  BRA `(.L_x_1253) ;  /* 0xffffffac004c7947 */ /* 0x000fea000383ffff */
.L_x_1135:
[----:B-1----:R1:W2:Y:S02]  /*121a0*/  SYNCS.PHASECHK.TRANS64.TRYWAIT P0, [R3+URZ+0x32440], R2 ;  /* 0x03244002030075a7 */ /* 0x0022a4000800017f */
[----:B--2---:R-:W-:Y:S05]  /*121b0*/  @!P0 NANOSLEEP.SYNCS 0x989680 ;  /* 0x009896800000895d */ /* 0x004fea0003900000 */
[----:B------:R-:W2:Y:S02]  /*121c0*/  @!P0 SYNCS.PHASECHK.TRANS64 P0, [R3+URZ+0x32440], R2 ;  /* 0x03244002030085a7 */ /* 0x000ea4000800007f */
[----:B--2---:R-:W-:Y:S05]  /*121d0*/  @!P0 BRA `(.L_x_1135) ;  /* 0xfffffffc00f08947 */ /* 0x004fea000383ffff */
[----:B------:R-:W-:Y:S05]  /*121e0*/  BRA `(.L_x_1254) ;  /* 0xffffffb4007c7947 */ /* 0x000fea000383ffff */
.L_x_1140:
[----:B0-----:R0:W2:Y:S02]  /*121f0*/  SYNCS.PHASECHK.TRANS64.TRYWAIT P0, [R3+URZ+0x32460], R2 ;  /* 0x03246002030075a7 */ /* 0x0010a4000800017f */
[----:B--2---:R-:W-:Y:S05]  /*12200*/  @!P0 NANOSLEEP.SYNCS 0x989680 ;  /* 0x009896800000895d */ /* 0x004fea0003900000 */
[----:B------:R-:W2:Y:S02]  /*12210*/  @!P0 SYNCS.PHASECHK.TRANS64 P0, [R3+URZ+0x32460], R2 ;  /* 0x03246002030085a7 */ /* 0x000ea4000800007f */
[----:B--2---:R-:W-:Y:S05]  /*12220*/  @!P0 BRA `(.L_x_1140) ;  /* 0xfffffffc00f08947 */ /* 0x004fea000383ffff */
[----:B------:R-:W-:Y:S05]  /*12230*/  BRA `(.L_x_1255) ;  /* 0xffffffb800047947 */ /* 0x000fea000383ffff */
.L_x_1151:
[----:B0-----:R0:W1:Y:S02]  /*12240*/  SYNCS.PHASECHK.TRANS64.TRYWAIT P0, [R4+URZ+0x32440], R2 ;  /* 0x03244002040075a7 */ /* 0x001064000800017f */
[----:B-1----:R-:W-:Y:S05]  /*12250*/  @!P0 NANOSLEEP.SYNCS 0x989680 ;  /* 0x009896800000895d */ /* 0x002fea0003900000 */
[----:B------:R-:W1:Y:S02]  /*12260*/  @!P0 SYNCS.PHASECHK.TRANS64 P0, [R4+URZ+0x32440], R2 ;  /* 0x03244002040085a7 */ /* 0x000e64000800007f */
[----:B-1----:R-:W-:Y:S05]  /*12270*/  @!P0 BRA `(.L_x_1151) ;  /* 0xfffffffc00f08947 */ /* 0x002fea000383ffff */
[----:B------:R-:W-:Y:S05]  /*12280*/  BRA `(.L_x_1256) ;  /* 0xffffffc000147947 */ /* 0x000fea000383ffff */
.L_x_1156:
[----:B-1----:R1:W2:Y:S02]  /*12290*/  SYNCS.PHASECHK.TRANS64.TRYWAIT P0, [R4+URZ+0x32460], R2 ;  /* 0x03246002040075a7 */ /* 0x0022a4000800017f */
[----:B--2---:R-:W-:Y:S05]  /*122a0*/  @!P0 NANOSLEEP.SYNCS 0x989680 ;  /* 0x009896800000895d */ /* 0x004fea0003900000 */
[----:B------:R-:W2:Y:S02]  /*122b0*/  @!P0 SYNCS.PHASECHK.TRANS64 P0, [R4+URZ+0x32460], R2 ;  /* 0x03246002040085a7 */ /* 0x000ea4000800007f */
[----:B--2---:R-:W-:Y:S05]  /*122c0*/  @!P0 BRA `(.L_x_1156) ;  /* 0xfffffffc00f08947 */ /* 0x004fea000383ffff */
[----:B------:R-:W-:Y:S05]  /*122d0*/  BRA `(.L_x_1257) ;  /* 0xffffffc000987947 */ /* 0x000fea000383ffff */
.L_x_1167:
[----:B-1----:R1:W2:Y:S02]  /*122e0*/  SYNCS.PHASECHK.TRANS64.TRYWAIT P0, [R4+URZ+0x32440], R2 ;  /* 0x03244002040075a7 */ /* 0x0022a4000800017f */
[----:B--2---:R-:W-:Y:S05]  /*122f0*/  @!P0 NANOSLEEP.SYNCS 0x989680 ;  /* 0x009896800000895d */ /* 0x004fea0003900000 */
[----:B------:R-:W2:Y:S02]  /*12300*/  @!P0 SYNCS.PHASECHK.TRANS64 P0, [R4+URZ+0x32440], R2 ;  /* 0x03244002040085a7 */ /* 0x000ea4000800007f */
[----:B--2---:R-:W-:Y:S05]  /*12310*/  @!P0 BRA `(.L_x_1167) ;  /* 0xfffffffc00f08947 */ /* 0x004fea000383ffff */
[----:B------:R-:W-:Y:S05]  /*12320*/  BRA `(.L_x_1258) ;  /* 0xffffffc800847947 */ /* 0x000fea000383ffff */
.L_x_1172:
[----:B0-----:R0:W2:Y:S02]  /*12330*/  SYNCS.PHASECHK.TRANS64.TRYWAIT P0, [R4+URZ+0x32460], R2 ;  /* 0x03246002040075a7 */ /* 0x0010a4000800017f */
[----:B--2---:R-:W-:Y:S05]  /*12340*/  @!P0 NANOSLEEP.SYNCS 0x989680 ;  /* 0x009896800000895d */ /* 0x004fea0003900000 */
[----:B------:R-:W2:Y:S02]  /*12350*/  @!P0 SYNCS.PHASECHK.TRANS64 P0, [R4+URZ+0x32460], R2 ;  /* 0x03246002040085a7 */ /* 0x000ea4000800007f */
[----:B--2---:R-:W-:Y:S05]  /*12360*/  @!P0 BRA `(.L_x_1172) ;  /* 0xfffffffc00f08947 */ /* 0x004fea000383ffff */
[----:B------:R-:W-:Y:S05]  /*12370*/  BRA `(.L_x_1259) ;  /* 0xffffffcc000c7947 */ /* 0x000fea000383ffff */
.L_x_1184:
[----:B------:R-:W-:Y:S01]  /*12380*/  BSSY B0, `(.L_x_1260) ;  /* 0x0000008000007945 */ /* 0x000fe20003800000 */
[----:B------:R-:W-:Y:S02]  /*12390*/  IMAD.MOV.U32 R13, RZ, RZ, R16 ;  /* 0x000000ffff0d7224 */ /* 0x000fe400078e0010 */
[----:B-1----:R-:W-:Y:S02]  /*123a0*/  IMAD.MOV.U32 R12, RZ, RZ, RZ ;  /* 0x000000ffff0c7224 */ /* 0x002fe400078e00ff */
[----:B------:R-:W-:Y:S02]  /*123b0*/  IMAD.MOV.U32 R11, RZ, RZ, 0x1f ;  /* 0x0000001fff0b7424 */ /* 0x000fe400078e00ff */
[----:B------:R-:W-:-:S07]  /*123c0*/  IMAD.MOV.U32 R15, RZ, RZ, -0x1 ;  /* 0xffffffffff0f7424 */ /* 0x000fce00078e00ff */
[----:B------:R-:W-:Y:S05]  /*123d0*/  WARPSYNC.COLLECTIVE R15, `(.L_x_1261) ;  /* 0x000000000f087348 */ /* 0x000fea0003c00000 */
[----:B------:R0:W1:Y:S02]  /*123e0*/  SHFL.IDX P6, R14, R13, R12, R11 ;  /* 0x0000000c0d0e7389 */ /* 0x00006400000c000b */
[----:B01----:R-:W-:Y:S01]  /*123f0*/  ENDCOLLECTIVE ;  /* 0x000000000000791b */ /* 0x003fe20003800000 */
.L_x_1261:
[----:B------:R-:W-:Y:S05]  /*12400*/  BSYNC B0 ;  /* 0x0000000000007941 */ /* 0x000fea0003800000 */
.L_x_1260:
        /* <DEDUP_REMOVED lines=9> */
.L_x_1262:
        /* <DEDUP_REMOVED lines=18> */
.L_x_1263:
        /* <DEDUP_REMOVED lines=8> */
.L_x_1264:
        /* <DEDUP_REMOVED lines=8> */
.L_x_1265:
        /* <DEDUP_REMOVED lines=8> */
.L_x_1266:
        /* <DEDUP_REMOVED lines=8> */
.L_x_1267:
        /* <DEDUP_REMOVED lines=9> */
.L_x_1268:
[----:B------:R-:W-:Y:S01]  /*12850*/  IMAD.MOV.U32 R6, RZ, RZ, R14 ;  /* 0x000000ffff067224 */ /* 0x000fe200078e000e */
[----:B------:R-:W-:Y:S06]  /*12860*/  BRA `(.L_x_1269) ;  /* 0xffffffd000647947 */ /* 0x000fec000383ffff */
.L_x_1189:
        /* <DEDUP_REMOVED lines=8> */
.L_x_1271:
[----:B------:R-:W-:Y:S05]  /*128f0*/  BSYNC B0 ;  /* 0x0000000000007941 */ /* 0x000fea0003800000 */
.L_x_1270:
[----:B------:R-:W-:Y:S02]  /*12900*/  IMAD.MOV.U32 R3, RZ, RZ, R14 ;  /* 0x000000ffff037224 */ /* 0x000fe400078e000e */
[----:B------:R-:W-:Y:S02]  /*12910*/  IMAD.MOV.U32 R12, RZ, RZ, 0x2 ;  /* 0x00000002ff0c7424 */ /* 0x000fe400078e00ff */
[----:B------:R-:W-:Y:S01]  /*12920*/  IMAD.MOV.U32 R11, RZ, RZ, RZ ;  /* 0x000000ffff0b7224 */ /* 0x000fe200078e00ff */
[----:B------:R-:W-:Y:S01]  /*12930*/  SEL R3, R3, RZ, P1 ;  /* 0x000000ff03037207 */ /* 0x000fe20000800000 */
[----:B------:R-:W-:-:S04]  /*12940*/  IMAD.MOV.U32 R15, RZ, RZ, -0x1 ;  /* 0xffffffffff0f7424 */ /* 0x000fc800078e00ff */
[----:B------:R-:W-:-:S04]  /*12950*/  IMAD.IADD R3, R2, 0x1, R3 ;  /* 0x0000000102037824 */ /* 0x000fc800078e0203 */
[----:B------:R-:W-:-:S07]  /*12960*/  IMAD.MOV.U32 R13, RZ, RZ, R3 ;  /* 0x000000ffff0d7224 */ /* 0x000fce00078e0003 */
[----:B------:R-:W-:Y:S05]  /*12970*/  WARPSYNC.COLLECTIVE R15, `(.L_x_1272) ;  /* 0x000000000f087348 */ /* 0x000fea0003c00000 */
[----:B------:R0:W1:Y:S02]  /*12980*/  SHFL.UP P6, R14, R13, R12, R11 ;  /* 0x0400000c0d0e7389 */ /* 0x00006400000c000b */
[----:B01----:R-:W-:Y:S01]  /*12990*/  ENDCOLLECTIVE ;  /* 0x000000000000791b */ /* 0x003fe20003800000 */
.L_x_1272:
        /* <DEDUP_REMOVED lines=8> */
.L_x_1273:
        /* <DEDUP_REMOVED lines=8> */
.L_x_1274:
        /* <DEDUP_REMOVED lines=8> */
.L_x_1275:
        /* <DEDUP_REMOVED lines=9> */
.L_x_1276:
[----:B------:R-:W-:Y:S01]  /*12bb0*/  IMAD.MOV.U32 R6, RZ, RZ, R14 ;  /* 0x000000ffff067224 */ /* 0x000fe200078e000e */
[----:B------:R-:W-:Y:S06]  /*12bc0*/  BRA `(.L_x_1277) ;  /* 0xffffffd000287947 */ /* 0x000fec000383ffff */
.L_x_1191:
[----:B------:R-:W-:Y:S01]  /*12bd0*/  BSSY B0, `(.L_x_1278) ;  /* 0x0000006000007945 */ /* 0x000fe20003800000 */
[----:B------:R-:W-:Y:S01]  /*12be0*/  PLOP3.LUT P6, PT, P6, PT, PT, 0x8, 0x0 ;  /* 0x000000000000781c */ /* 0x000fe200037ce170 */
[----:B------:R-:W-:-:S12]  /*12bf0*/  IMAD.MOV.U32 R15, RZ, RZ, -0x1 ;  /* 0xffffffffff0f7424 */ /* 0x000fd800078e00ff */
[----:B0-----:R-:W-:Y:S05]  /*12c00*/  WARPSYNC.COLLECTIVE R15, `(.L_x_1279) ;  /* 0x000000000f087348 */ /* 0x001fea0003c00000 */
[----:B------:R-:W-:Y:S01]  /*12c10*/  VOTE.ANY R14, PT, P6 ;  /* 0x00000000000e7806 */ /* 0x000fe200030e0100 */
[----:B0-----:R-:W-:Y:S06]  /*12c20*/  ENDCOLLECTIVE ;  /* 0x000000000000791b */ /* 0x001fec0003800000 */
.L_x_1279:
[----:B------:R-:W-:Y:S05]  /*12c30*/  BSYNC B0 ;  /* 0x0000000000007941 */ /* 0x000fea0003800000 */
.L_x_1278:
        /* <DEDUP_REMOVED lines=9> */
.L_x_1280:
[----:B------:R-:W-:Y:S01]  /*12cd0*/  IMAD.MOV.U32 R17, RZ, RZ, R14 ;  /* 0x000000ffff117224 */ /* 0x000fe200078e000e */
[----:B------:R-:W-:Y:S06]  /*12ce0*/  BRA `(.L_x_1281) ;  /* 0xffffffd000187947 */ /* 0x000fec000383ffff */
.L_x_1193:
[----:B------:R-:W-:Y:S01]  /*12cf0*/  BSSY B0, `(.L_x_1282) ;  /* 0x0000007000007945 */ /* 0x000fe20003800000 */
[----:B------:R-:W-:Y:S02]  /*12d00*/  IMAD.MOV.U32 R13, RZ, RZ, R3 ;  /* 0x000000ffff0d7224 */ /* 0x000fe400078e0003 */
[----:B------:R-:W-:Y:S02]  /*12d10*/  IMAD.MOV.U32 R11, RZ, RZ, 0x1f ;  /* 0x0000001fff0b7424 */ /* 0x000fe400078e00ff */
[----:B------:R-:W-:-:S07]  /*12d20*/  IMAD.MOV.U32 R15, RZ, RZ, -0x1 ;  /* 0xffffffffff0f7424 */ /* 0x000fce00078e00ff */
[----:B0-2---:R-:W-:Y:S05]  /*12d30*/  WARPSYNC.COLLECTIVE R15, `(.L_x_1283) ;  /* 0x000000000f087348 */ /* 0x005fea0003c00000 */
[----:B------:R1:W3:Y:S02]  /*12d40*/  SHFL.IDX P6, R14, R13, R12, R11 ;  /* 0x0000000c0d0e7389 */ /* 0x0002e400000c000b */
[----:B0123--:R-:W-:Y:S01]  /*12d50*/  ENDCOLLECTIVE ;  /* 0x000000000000791b */ /* 0x00ffe20003800000 */
.L_x_1283:
[----:B------:R-:W-:Y:S05]  /*12d60*/  BSYNC B0 ;  /* 0x0000000000007941 */ /* 0x000fea0003800000 */
.L_x_1282:
[----:B------:R-:W-:Y:S01]  /*12d70*/  IMAD.MOV.U32 R2, RZ, RZ, R14 ;  /* 0x000000ffff027224 */ /* 0x000fe200078e000e */
[----:B------:R-:W-:Y:S06]  /*12d80*/  BRA `(.L_x_1192) ;  /* 0xffffffd0000c7947 */ /* 0x000fec000383ffff */
.L_x_1197:
[----:B0-----:R0:W1:Y:S02]  /*12d90*/  SYNCS.PHASECHK.TRANS64.TRYWAIT P0, [R0+URZ+0x32420], R3 ;  /* 0x03242003000075a7 */ /* 0x001064000800017f */
[----:B-1----:R-:W-:Y:S05]  /*12da0*/  @!P0 NANOSLEEP.SYNCS 0x989680 ;  /* 0x009896800000895d */ /* 0x002fea0003900000 */
[----:B------:R-:W1:Y:S02]  /*12db0*/  @!P0 SYNCS.PHASECHK.TRANS64 P0, [R0+URZ+0x32420], R3 ;  /* 0x03242003000085a7 */ /* 0x000e64000800007f */
[----:B-1----:R-:W-:Y:S05]  /*12dc0*/  @!P0 BRA `(.L_x_1197) ;  /* 0xfffffffc00f08947 */ /* 0x002fea000383ffff */
[----:B------:R-:W-:Y:S05]  /*12dd0*/  BRA `(.L_x_1284) ;  /* 0xffffffd400007947 */ /* 0x000fea000383ffff */
.L_x_1198:
        /* <DEDUP_REMOVED lines=11> */
.L_x_1286:
[----:B------:R-:W-:Y:S05]  /*12e90*/  BSYNC B0 ;  /* 0x0000000000007941 */ /* 0x000fea0003800000 */
.L_x_1285:
[----:B------:R-:W-:Y:S05]  /*12ea0*/  BRA `(.L_x_1287) ;  /* 0xffffffd000e87947 */ /* 0x000fea000383ffff */
.L_x_1201:
[----:B------:R-:W-:Y:S01]  /*12eb0*/  BSSY B1, `(.L_x_1288) ;  /* 0x0000006000017945 */ /* 0x000fe20003800000 */
[----:B------:R-:W-:-:S07]  /*12ec0*/  IMAD.MOV.U32 R15, RZ, RZ, -0x1 ;  /* 0xffffffffff0f7424 */ /* 0x000fce00078e00ff */
[----:B01---5:R-:W-:Y:S05]  /*12ed0*/  WARPSYNC.COLLECTIVE R15, `(.L_x_1289) ;  /* 0x000000000f0c7348 */ /* 0x023fea0003c00000 */
[----:B------:R-:W-:Y:S02]  /*12ee0*/  ELECT P6, UR62, PT ;  /* 0x00000000003e782f */ /* 0x000fe400038c0000 */
[----:B------:R-:W-:Y:S01]  /*12ef0*/  MOV R14, UR62 ;  /* 0x0000003e000e7c02 */ /* 0x000fe20008000f00 */
[----:B01---5:R-:W-:Y:S10]  /*12f00*/  ENDCOLLECTIVE ;  /* 0x000000000000791b */ /* 0x023ff40003800000 */
.L_x_1289:
[----:B------:R-:W-:Y:S05]  /*12f10*/  BSYNC B1 ;  /* 0x0000000000017941 */ /* 0x000fea0003800000 */
.L_x_1288:
[----:B------:R-:W-:Y:S05]  /*12f20*/  BRA `(.L_x_1290) ;  /* 0xffffffd000e07947 */ /* 0x000fea000383ffff */
.L_x_1203:
[----:B0-----:R0:W1:Y:S02]  /*12f30*/  SYNCS.PHASECHK.TRANS64.TRYWAIT P0, [R6+URZ], R5 ;  /* 0x00000005060075a7 */ /* 0x001064000800017f */
[----:B-1----:R-:W-:Y:S05]  /*12f40*/  @!P0 NANOSLEEP.SYNCS 0x989680 ;  /* 0x009896800000895d */ /* 0x002fea0003900000 */
[----:B------:R-:W1:Y:S02]  /*12f50*/  @!P0 SYNCS.PHASECHK.TRANS64 P0, [R6+URZ], R5 ;  /* 0x00000005060085a7 */ /* 0x000e64000800007f */
[----:B-1----:R-:W-:Y:S05]  /*12f60*/  @!P0 BRA `(.L_x_1203) ;  /* 0xfffffffc00f08947 */ /* 0x002fea000383ffff */
[----:B------:R-:W-:Y:S05]  /*12f70*/  BRA `(.L_x_1291) ;  /* 0xffffffd400247947 */ /* 0x000fea000383ffff */
.L_x_1204:
[----:B-1----:R1:W2:Y:S02]  /*12f80*/  SYNCS.PHASECHK.TRANS64.TRYWAIT P0, [R7+URZ], R2 ;  /* 0x00000002070075a7 */ /* 0x0022a4000800017f */
[----:B--2---:R-:W-:Y:S05]  /*12f90*/  @!P0 NANOSLEEP.SYNCS 0x989680 ;  /* 0x009896800000895d */ /* 0x004fea0003900000 */
[----:B------:R-:W2:Y:S02]  /*12fa0*/  @!P0 SYNCS.PHASECHK.TRANS64 P0, [R7+URZ], R2 ;  /* 0x00000002070085a7 */ /* 0x000ea4000800007f */
[----:B--2---:R-:W-:Y:S05]  /*12fb0*/  @!P0 BRA `(.L_x_1204) ;  /* 0xfffffffc00f08947 */ /* 0x004fea000383ffff */
[----:B------:R-:W-:Y:S05]  /*12fc0*/  BRA `(.L_x_1292) ;  /* 0xffffffd400187947 */ /* 0x000fea000383ffff */
.L_x_1206:
[----:B--2---:R2:W3:Y:S02]  /*12fd0*/  SYNCS.PHASECHK.TRANS64.TRYWAIT P0, [R4+URZ], R5 ;  /* 0x00000005040075a7 */ /* 0x0044e4000800017f */
[----:B---3--:R-:W-:Y:S05]  /*12fe0*/  @!P0 NANOSLEEP.SYNCS 0x989680 ;  /* 0x009896800000895d */ /* 0x008fea0003900000 */
[----:B------:R-:W3:Y:S02]  /*12ff0*/  @!P0 SYNCS.PHASECHK.TRANS64 P0, [R4+URZ], R5 ;  /* 0x00000005040085a7 */ /* 0x000ee4000800007f */
[----:B---3--:R-:W-:Y:S05]  /*13000*/  @!P0 BRA `(.L_x_1206) ;  /* 0xfffffffc00f08947 */ /* 0x008fea000383ffff */
[----:B------:R-:W-:Y:S05]  /*13010*/  BRA `(.L_x_1293) ;  /* 0xffffffd400207947 */ /* 0x000fea000383ffff */
.L_x_1294:
        /* <DEDUP_REMOVED lines=14> */
.L_x_6038:


//--------------------- .text._ZN7cutlass13device_kernelIN5flash11enable_sm90INS1_16FlashAttnFwdSm90INS1_25CollectiveMainloopFwdSm90ILi2EN4cute5tupleIJNS5_1CILi1EEES8_S8_EEENS6_IJNS7_ILi128EEENS7_ILi96EEENS7_ILi64EEEEEELi256ENS_10bfloat16_tEfNS_4arch4Sm90ELb0ELb0ELb0ELb1ELb0ELb1ELb1ELb1ELb0ELb1ELb0ELb0EEENS1_21CollectiveEpilogueFwdINS6_IJSA_NS7_ILi256EEESB_EEES9_SE_SG_Li256ELb1ELb1ELb0ELb0EEENS1_36VarlenDynamicPersistentTileSchedulerILi128ELi96ELi256ELi128ELb0ELb1ELb1ELb0ELb1ELb1EEEEEEEEEvNT_6ParamsE --------------------------
	.section	.text._ZN7cutlass13device_kernelIN5flash11enable_sm90INS1_16FlashAttnFwdSm90INS1_25CollectiveMainloopFwdSm90ILi2EN4cute5tupleIJNS5_1CILi1EEES8_S8_EEENS6_IJNS7_ILi128EEENS7_ILi96EEENS7_ILi64EEEEEELi256ENS_10bfloat16_tEfNS_4arch4Sm90ELb0ELb0ELb0ELb1ELb0ELb1ELb1ELb1ELb0ELb1ELb0ELb0EEENS1_21CollectiveEpilogueFwdINS6_IJSA_NS7_ILi256EEESB_EEES9_SE_SG_Li256ELb1ELb1ELb0ELb0EEENS1_36VarlenDynamicPersistentTileSchedulerILi128ELi96ELi256ELi128ELb0ELb1ELb1ELb0ELb1ELb1EEEEEEEEEvNT_6ParamsE,"ax",@progbits
	.align	128
.text._ZN7cutlass13device_kernelIN5flash11enable_sm90INS1_16FlashAttnFwdSm90INS1_25CollectiveMainloopFwdSm90ILi2EN4cute5tupleIJNS5_1CILi1EEES8_S8_EEENS6_IJNS7_ILi128EEENS7_ILi96EEENS7_ILi64EEEEEELi256ENS_10bfloat16_tEfNS_4arch4Sm90ELb0ELb0ELb0ELb1ELb0ELb1ELb1ELb1ELb0ELb1ELb0ELb0EEENS1_21CollectiveEpilogueFwdINS6_IJSA_NS7_ILi256EEESB_EEES9_SE_SG_Li256ELb1ELb1ELb0ELb0EEENS1_36VarlenDynamicPersistentTileSchedulerILi128ELi96ELi256ELi128ELb0ELb1ELb1ELb0ELb1ELb1EEEEEEEEEvNT_6ParamsE:
        .type           _ZN7cutlass13device_kernelIN5flash11enable_sm90INS1_16FlashAttnFwdSm90INS1_25CollectiveMainloopFwdSm90ILi2EN4cute5tupleIJNS5_1CILi1EEES8_S8_EEENS6_IJNS7_ILi128EEENS7_ILi96EEENS7_ILi64EEEEEELi256ENS_10bfloat16_tEfNS_4arch4Sm90ELb0ELb0ELb0ELb1ELb0ELb1ELb1ELb1ELb0ELb1ELb0ELb0EEENS1_21CollectiveEpilogueFwdINS6_IJSA_NS7_ILi256EEESB_EEES9_SE_SG_Li256ELb1ELb1ELb0ELb0EEENS1_36VarlenDynamicPersistentTileSchedulerILi128ELi96ELi256ELi128ELb0ELb1ELb1ELb0ELb1ELb1EEEEEEEEEvNT_6ParamsE,@function
        .size           _ZN7cutlass13device_kernelIN5flash11enable_sm90INS1_16FlashAttnFwdSm90INS1_25CollectiveMainloopFwdSm90ILi2EN4cute5tupleIJNS5_1CILi1EEES8_S8_EEENS6_IJNS7_ILi128EEENS7_ILi96EEENS7_ILi64EEEEEELi256ENS_10bfloat16_tEfNS_4arch4Sm90ELb0ELb0ELb0ELb1ELb0ELb1ELb1ELb1ELb0ELb1ELb0ELb0EEENS1_21CollectiveEpilogueFwdINS6_IJSA_NS7_ILi256EEESB_EEES9_SE_SG_Li256ELb1ELb1ELb0ELb0EEENS1_36VarlenDynamicPersistentTileSchedulerILi128ELi96ELi256ELi128ELb0ELb1ELb1ELb0ELb1ELb1EEEEEEEEEvNT_6ParamsE,(.L_x_6039 - _ZN7cutlass13device_kernelIN5flash11enable_sm90INS1_16FlashAttnFwdSm90INS1_25CollectiveMainloopFwdSm90ILi2EN4cute5tupleIJNS5_1CILi1EEES8_S8_EEENS6_IJNS7_ILi128EEENS7_ILi96EEENS7_ILi64EEEEEELi256ENS_10bfloat16_tEfNS_4arch4Sm90ELb0ELb0ELb0ELb1ELb0ELb1ELb1ELb1ELb0ELb1ELb0ELb0EEENS1_21CollectiveEpilogueFwdINS6_IJSA_NS7_ILi256EEESB_EEES9_SE_SG_Li256ELb1ELb1ELb0ELb0EEENS1_36VarlenDynamicPersistentTileSchedulerILi128ELi96ELi256ELi128ELb0ELb1ELb1ELb0ELb1ELb1EEEEEEEEEvNT_6ParamsE)
        .other          _ZN7cutlass13device_kernelIN5flash11enable_sm90INS1_16FlashAttnFwdSm90INS1_25CollectiveMainloopFwdSm90ILi2EN4cute5tupleIJNS5_1CILi1EEES8_S8_EEENS6_IJNS7_ILi128EEENS7_ILi96EEENS7_ILi64EEEEEELi256ENS_10bfloat16_tEfNS_4arch4Sm90ELb0ELb0ELb0ELb1ELb0ELb1ELb1ELb1ELb0ELb1ELb0ELb0EEENS1_21CollectiveEpilogueFwdINS6_IJSA_NS7_ILi256EEESB_EEES9_SE_SG_Li256ELb1ELb1ELb0ELb0EEENS1_36VarlenDynamicPersistentTileSchedulerILi128ELi96ELi256ELi128ELb0ELb1ELb1ELb0ELb1ELb1EEEEEEEEEvNT_6ParamsE,@"STO_CUDA_ENTRY STV_DEFAULT"
_ZN7cutlass13device_kernelIN5flash11enable_sm90INS1_16FlashAttnFwdSm90INS1_25CollectiveMainloopFwdSm90ILi2EN4cute5tupleIJNS5_1CILi1EEES8_S8_EEENS6_IJNS7_ILi128EEENS7_ILi96EEENS7_ILi64EEEEEELi256ENS_10bfloat16_tEfNS_4arch4Sm90ELb0ELb0ELb0ELb1ELb0ELb1ELb1ELb1ELb0ELb1ELb0ELb0EEENS1_21CollectiveEpilogueFwdINS6_IJSA_NS7_ILi256EEESB_EEES9_SE_SG_Li256ELb1ELb1ELb0ELb0EEENS1_36VarlenDynamicPersistentTileSchedulerILi128ELi96ELi256ELi128ELb0ELb1ELb1ELb0ELb1ELb1EEEEEEEEEvNT_6ParamsE:
        /* <DEDUP_REMOVED lines=23> */
.L_x_1296:
[----:B------:R-:W-:Y:S05]  /*0170*/  BSYNC B0 ;  /* 0x0000000000007941 */ /* 0x000fea0003800000 */
.L_x_1295:
[----:B------:R-:W-:Y:S01]  /*0180*/  VOTEU.ANY UP0, P0 ;  /* 0x00000000003f7886 */ /* 0x000fe20000000100 */
[----:B------:R-:W0:Y:S01]  /*0190*/  SHFL.IDX PT, R2, R0, RZ, 0x1f ;  /* 0x00001fff00027589 */ /* 0x000e2200000e0000 */
[----:B------:R-:W-:Y:S01]  /*01a0*/  UMOV UR4, 0x80 ;  /* 0x0000008000047882 */ /* 0x000fe20000000000 */
[----:B------:R-:W-:Y:S01]  /*01b0*/  UMOV UR7, 0x100 ;  /* 0x0000010000077882 */ /* 0x000fe20000000000 */
[----:B------:R-:W-:Y:S01]  /*01c0*/  VOTEU.ANY UP1, P0 ;  /* 0x00000000003f7886 */ /* 0x000fe20000020100 */
[----:B------:R-:W1:Y:S01]  /*01d0*/  @UP0 S2UR UR8, SR_CgaCtaId ;  /* 0x00000000000809c3 */ /* 0x000e620000008800 */
[----:B------:R-:W-:Y:S01]  /*01e0*/  @UP0 UMOV UR6, 0x400 ;  /* 0x0000040000060882 */ /* 0x000fe20000000000 */
[----:B------:R-:W-:-:S04]  /*01f0*/  @UP0 UIADD3 UR4, -UR4, 0x100000, URZ ;  /* 0x0010000004040890 */ /* 0x000fc8000fffe13f */
[----:B------:R-:W-:Y:S02]  /*0200*/  @UP0 USHF.L.U32 UR5, UR4, 0xb, URZ ;  /* 0x0000000b04050899 */ /* 0x000fe4000800063f */
[----:B------:R-:W-:Y:S01]  /*0210*/  @UP0 USHF.L.U32 UR4, UR4, 0x1, URZ ;  /* 0x0000000104040899 */ /* 0x000fe2000800063f */
[----:B------:R-:W-:Y:S01]  /*0220*/  SHF.R.U32.HI R3, RZ, 0x7, R3 ;  /* 0x00000007ff037819 */ /* 0x000fe20000011603 */
[----:B------:R-:W-:Y:S01]  /*0230*/  VOTEU.ANY UP2, P0 ;  /* 0x00000000003f7886 */ /* 0x000fe20000040100 */
[----:B0-----:R-:W-:-:S03]  /*0240*/  ISETP.NE.AND P1, PT, R2, RZ, PT ;  /* 0x000000ff0200720c */ /* 0x001fc60003f25270 */
[----:B------:R0:W2:Y:S01]  /*0250*/  SHFL.IDX PT, R2, R3, RZ, 0x1f ;  /* 0x00001fff03027589 */ /* 0x0000a200000e0000 */
[----:B-1----:R-:W-:Y:S02]  /*0260*/  @UP0 ULEA UR8, UR8, UR6, 0x18 ;  /* 0x0000000608080291 */ /* 0x002fe4000f8ec03f */
[----:B------:R-:W-:-:S04]  /*0270*/  @UP0 UIADD3 UR6, -UR7, 0x100000, URZ ;  /* 0x0010000007060890 */ /* 0x000fc8000fffe13f */
[----:B------:R-:W-:Y:S02]  /*0280*/  @UP0 USHF.L.U32 UR7, UR6, 0xb, URZ ;  /* 0x0000000b06070899 */ /* 0x000fe4000800063f */
[----:B------:R-:W-:Y:S01]  /*0290*/  @UP0 USHF.L.U32 UR6, UR6, 0x1, URZ ;  /* 0x0000000106060899 */ /* 0x000fe2000800063f */
[----:B------:R-:W-:Y:S01]  /*02a0*/  VOTEU.ANY UP0, P0 ;  /* 0x00000000003f7886 */ /* 0x000fe20000000100 */
[----:B------:R-:W1:Y:S04]  /*02b0*/  FENCE.VIEW.ASYNC.S ;  /* 0x00000000000073c6 */ /* 0x000e680000000000 */
[----:B-1----:R0:W1:Y:S01]  /*02c0*/  @UP0 SYNCS.EXCH.64 URZ, [UR8+0x32400], UR4 ;  /* 0x03240004083f05b2 */ /* 0x0020620008000100 */
[----:B------:R0:W3:Y:S05]  /*02d0*/  @UP1 SYNCS.EXCH.64 URZ, [UR8+0x32410], UR4 ;  /* 0x03241004083f15b2 */ /* 0x0000ea0008000100 */
[----:B------:R0:W4:Y:S02]  /*02e0*/  @UP2 SYNCS.EXCH.64 URZ, [UR8+0x32420], UR6 ;  /* 0x03242006083f25b2 */ /* 0x0001240008000100 */
        /* <DEDUP_REMOVED lines=19> */
.L_x_1297:
        /* <DEDUP_REMOVED lines=22> */
.L_x_1298:
        /* <DEDUP_REMOVED lines=18> */
.L_x_1299:
        /* <DEDUP_REMOVED lines=22> */
.L_x_1300:
        /* <DEDUP_REMOVED lines=22> */
.L_x_1301:
        /* <DEDUP_REMOVED lines=9> */
.L_x_1304:
        /* <DEDUP_REMOVED lines=62> */
[----:B------:R-:W-:-:S02]  /*0dd0*/  IMAD.SHL.U32 R16, R4, 0x8, RZ ;  /* 0x0000000804107824 */ /* 0x000fc400078e00ff */
[C---:B------:R-:W-:Y:S02]  /*0de0*/  IMAD.SHL.U32 R22, R4.reuse, 0x4, RZ ;  /* 0x0000000404167824 */ /* 0x040fe400078e00ff */
[----:B------:R-:W-:Y:S01]  /*0df0*/  IMAD.IADD R0, R4, 0x1, -R3 ;  /* 0x0000000104007824 */ /* 0x000fe200078e0a03 */
[----:B------:R-:W-:Y:S01]  /*0e00*/  SHF.R.S32.HI R4, RZ, 0x1f, R221 ;  /* 0x0000001fff047819 */ /* 0x000fe200000114dd */
[----:B------:R-:W-:-:S03]  /*0e10*/  IMAD.IADD R216, R10, 0x1, -R216 ;  /* 0x000000010ad87824 */ /* 0x000fc600078e0ad8 */
[----:B------:R-:W-:Y:S01]  /*0e20*/  LEA.HI R4, R4, R221, RZ, 0x3 ;  /* 0x000000dd04047211 */ /* 0x000fe200078f18ff */
[----:B------:R-:W-:-:S04]  /*0e30*/  IMAD.SHL.U32 R209, R216, 0x8, RZ ;  /* 0x00000008d8d17824 */ /* 0x000fc800078e00ff */
[----:B------:R-:W-:Y:S02]  /*0e40*/  IMAD.SHL.U32 R4, R4, 0x40, RZ ;  /* 0x0000004004047824 */ /* 0x000fe400078e00ff */
[----:B------:R-:W-:Y:S02]  /*0e50*/  VIADD R215, R209, 0xc0 ;  /* 0x000000c0d1d77836 */ /* 0x000fe40000000000 */
[----:B------:R-:W-:Y:S01]  /*0e60*/  IMAD R7, R5, 0x8, R2 ;  /* 0x0000000805077824 */ /* 0x000fe200078e0202 */
[----:B------:R-:W-:Y:S02]  /*0e70*/  LOP3.LUT R212, R4, 0xfffffe00, RZ, 0xc0, !PT ;  /* 0xfffffe0004d47812 */ /* 0x000fe400078ec0ff */
[----:B------:R-:W-:Y:S01]  /*0e80*/  SHF.R.S32.HI R4, RZ, 0x1f, R215 ;  /* 0x0000001fff047819 */ /* 0x000fe200000114d7 */
[----:B------:R-:W-:Y:S01]  /*0e90*/  IMAD.SHL.U32 R4, R7, 0x8, RZ ;  /* 0x0000000807047824 */ /* 0x000fe200078e00ff */
[----:B------:R-:W-:Y:S01]  /*0ea0*/  LEA.HI R8, R8, R19, RZ, 0x3 ;  /* 0x0000001308087211 */ /* 0x000fe200078f18ff */
[----:B------:R-:W-:-:S03]  /*0eb0*/  IMAD.SHL.U32 R210, R221, 0x40, RZ ;  /* 0x00000040ddd27824 */ /* 0x000fc600078e00ff */
[----:B------:R0:W-:Y:S01]  /*0ec0*/  STL [R1+0x7c], R4 ;  /* 0x00007c0401007387 */ /* 0x0001e20000100800 */
[----:B------:R-:W-:Y:S02]  /*0ed0*/  LOP3.LUT R8, R8, 0xfffffff8, RZ, 0xc0, !PT ;  /* 0xfffffff808087812 */ /* 0x000fe400078ec0ff */
[----:B------:R-:W-:Y:S01]  /*0ee0*/  LOP3.LUT R210, R210, 0x1c0, RZ, 0xc0, !PT ;  /* 0x000001c0d2d27812 */ /* 0x000fe200078ec0ff */
[----:B------:R-:W-:Y:S01]  /*0ef0*/  VIADD R202, R22, 0x10 ;  /* 0x0000001016ca7836 */ /* 0x000fe20000000000 */
[----:B------:R-:W-:Y:S01]  /*0f00*/  SHF.R.S32.HI R3, RZ, 0x1f, R209 ;  /* 0x0000001fff037819 */ /* 0x000fe200000114d1 */
[----:B------:R-:W-:Y:S01]  /*0f10*/  IMAD.IADD R227, R19, 0x1, -R8 ;  /* 0x0000000113e37824 */ /* 0x000fe200078e0a08 */
[----:B------:R-:W-:Y:S02]  /*0f20*/  SHF.R.U32.HI R8, RZ, 0x3, R210 ;  /* 0x00000003ff087819 */ /* 0x000fe400000116d2 */
[----:B------:R-:W-:Y:S01]  /*0f30*/  LOP3.LUT R3, R210, 0x38, R16, 0xf8, !PT ;  /* 0x00000038d2037812 */ /* 0x000fe200078ef810 */
[C---:B------:R-:W-:Y:S01]  /*0f40*/  VIADD R214, R209.reuse, 0x40 ;  /* 0x00000040d1d67836 */ /* 0x040fe20000000000 */
[----:B------:R-:W-:Y:S01]  /*0f50*/  LOP3.LUT R5, R6, 0x7ffffffc, RZ, 0xc0, !PT ;  /* 0x7ffffffc06057812 */ /* 0x000fe200078ec0ff */
[----:B------:R-:W-:Y:S01]  /*0f60*/  VIADD R213, R209, 0x80 ;  /* 0x00000080d1d57836 */ /* 0x000fe20000000000 */
[----:B------:R-:W-:-:S02]  /*0f70*/  LOP3.LUT R3, R212, R3, R8, 0xf6, !PT ;  /* 0x00000003d4037212 */ /* 0x000fc400078ef608 */
[----:B------:R-:W-:Y:S01]  /*0f80*/  SHF.R.S32.HI R231, RZ, 0x1f, R202 ;  /* 0x0000001fffe77819 */ /* 0x000fe200000114ca */
[----:B------:R-:W-:Y:S01]  /*0f90*/  IMAD.MOV.U32 R2, RZ, RZ, RZ ;  /* 0x000000ffff027224 */ /* 0x000fe200078e00ff */
[----:B------:R-:W-:Y:S02]  /*0fa0*/  SHF.R.S32.HI R6, RZ, 0x1f, R214 ;  /* 0x0000001fff067819 */ /* 0x000fe400000114d6 */
[----:B------:R-:W-:Y:S01]  /*0fb0*/  CS2R R200, SRZ ;  /* 0x0000000000c87805 */ /* 0x000fe2000001ff00 */
[----:B------:R-:W-:Y:S01]  /*0fc0*/  IMAD.MOV.U32 R208, RZ, RZ, RZ ;  /* 0x000000ffffd07224 */ /* 0x000fe200078e00ff */
[----:B------:R-:W-:Y:S01]  /*0fd0*/  SHF.R.S32.HI R225, RZ, 0x1f, R19 ;  /* 0x0000001fffe17819 */ /* 0x000fe20000011413 */
[----:B------:R-:W-:Y:S01]  /*0fe0*/  IMAD.MOV.U32 R222, RZ, RZ, RZ ;  /* 0x000000ffffde7224 */ /* 0x000fe200078e00ff */
        /* <DEDUP_REMOVED lines=8> */
.L_x_1440:
        /* <DEDUP_REMOVED lines=50> */
.L_x_1306:
        /* <DEDUP_REMOVED lines=10> */
.L_x_1307:
[----:B------:R-:W-:Y:S05]  /*1430*/  @!P0 BRA `(.L_x_1308) ;  /* 0x00000000000c8947 */ /* 0x000fea0003800000 */
[----:B------:R-:W2:Y:S04]  /*1440*/  LDG.E R5, desc[UR60][R8.64] ;  /* 0x0000003c08057981 */ /* 0x000ea8000c1e1900 */
[----:B------:R-:W2:Y:S02]  /*1450*/  LDG.E R32, desc[UR60][R8.64+0x4] ;  /* 0x0000043c08207981 */ /* 0x000ea4000c1e1900 */
[----:B--2---:R-:W-:-:S07]  /*1460*/  IMAD.IADD R32, R32, 0x1, -R5 ;  /* 0x0000000120207824 */ /* 0x004fce00078e0a05 */
.L_x_1308:
        /* <DEDUP_REMOVED lines=56> */
.L_x_1311:
[----:B------:R-:W-:Y:S05]  /*17f0*/  BSYNC B6 ;  /* 0x0000000000067941 */ /* 0x000fea0003800000 */
.L_x_1310:
        /* <DEDUP_REMOVED lines=20> */
.L_x_1313:
[----:B------:R-:W-:Y:S05]  /*1940*/  BSYNC B6 ;  /* 0x0000000000067941 */ /* 0x000fea0003800000 */
.L_x_1312:
[----:B------:R-:W-:Y:S01]  /*1950*/  ULDC.64 UR4, c[0x0][0xaf0] ;  /* 0x0002bc0000047ab9 */ /* 0x000fe20000000a00 */
[----:B------:R-:W0:Y:S01]  /*1960*/  S2R R20, SR_TID.X ;  /* 0x0000000000147919 */ /* 0x000e220000002100 */
[----:B------:R-:W-:Y:S01]  /*1970*/  ISETP.NE.U32.AND P0, PT, RZ, UR4, PT ;  /* 0x00000004ff007c0c */ /* 0x000fe2000bf05070 */
[----:B------:R-:W1:Y:S01]  /*1980*/  LDC.64 R30, c[0x0][0x300] ;  /* 0x0000c000ff1e7b82 */ /* 0x000e620000000a00 */
[----:B------:R-:W-:Y:S01]  /*1990*/  IMAD.IADD R70, R37, 0x1, R32 ;  /* 0x0000000125467824 */ /* 0x000fe200078e0220 */
[----:B------:R-:W-:Y:S01]  /*19a0*/  SHF.R.S32.HI R9, RZ, 0x1f, R34 ;  /* 0x0000001fff097819 */ /* 0x000fe20000011422 */
[----:B------:R-:W-:Y:S01]  /*19b0*/  ULDC.64 UR6, c[0x0][0xb00] ;  /* 0x0002c00000067ab9 */ /* 0x000fe20000000a00 */
[----:B------:R-:W-:Y:S01]  /*19c0*/  ISETP.NE.AND.EX P0, PT, RZ, UR5, PT, P0 ;  /* 0x00000005ff007c0c */ /* 0x000fe2000bf05300 */
[C---:B------:R-:W-:Y:S02]  /*19d0*/  VIADD R74, R16.reuse, 0x40 ;  /* 0x00000040104a7836 */ /* 0x040fe40000000000 */
[C---:B------:R-:W-:Y:S01]  /*19e0*/  VIADD R73, R16.reuse, 0x60 ;  /* 0x0000006010497836 */ /* 0x040fe20000000000 */
[----:B------:R-:W2:Y:S01]  /*19f0*/  LDC.64 R68, c[0x0][0x3f8] ;  /* 0x0000fe00ff447b82 */ /* 0x000ea20000000a00 */
[----:B------:R-:W-:-:S02]  /*1a00*/  VIADD R10, R16, 0xc0 ;  /* 0x000000c0100a7836 */ /* 0x000fc40000000000 */
[----:B------:R-:W-:-:S05]  /*1a10*/  VIADD R72, R16, 0x80 ;  /* 0x0000008010487836 */ /* 0x000fca0000000000 */
[----:B------:R-:W3:Y:S01]  /*1a20*/  LDC R47, c[0x0][0x3f4] ;  /* 0x0000fd00ff2f7b82 */ /* 0x000ee20000000800 */
[----:B------:R-:W-:-:S04]  /*1a30*/  @P0 IADD3 R4, P1, R218, UR4, RZ ;  /* 0x00000004da040c10 */ /* 0x000fc8000ff3e0ff */
[----:B------:R-:W-:Y:S01]  /*1a40*/  @P0 IADD3.X R5, R219, UR5, RZ, P1, !PT ;  /* 0x00000005db050c10 */ /* 0x000fe20008ffe4ff */
[----:B------:R-:W-:Y:S02]  /*1a50*/  ULDC.64 UR4, c[0x0][0x308] ;  /* 0x0000c20000047ab9 */ /* 0x000fe40000000a00 */
[----:B------:R-:W4:Y:S02]  /*1a60*/  LDC.64 R38, c[0x0][0x408] ;  /* 0x00010200ff267b82 */ /* 0x000f240000000a00 */
[----:B------:R0:W3:Y:S01]  /*1a70*/  @P0 LDG.E R35, desc[UR60][R4.64] ;  /* 0x0000003c04230981 */ /* 0x0000e2000c1e1900 */
[----:B------:R-:W-:Y:S01]  /*1a80*/  SHF.R.S32.HI R42, RZ, 0x1f, R70 ;  /* 0x0000001fff2a7819 */ /* 0x000fe20000011446 */
[-C--:B-1----:R-:W-:Y:S01]  /*1a90*/  IMAD.WIDE.U32 R6, R70, R30.reuse, RZ ;  /* 0x0000001e46067225 */ /* 0x082fe200078e00ff */
[----:B------:R-:W-:Y:S02]  /*1aa0*/  ISETP.NE.U32.AND P0, PT, RZ, UR6, PT ;  /* 0x00000006ff007c0c */ /* 0x000fe4000bf05070 */
[----:B0-----:R-:W-:Y:S01]  /*1ab0*/  SHF.R.U32.HI R44, RZ, 0x7, R20 ;  /* 0x00000007ff2c7819 */ /* 0x001fe20000011614 */
[-C--:B------:R-:W-:Y:S01]  /*1ac0*/  IMAD R0, R42, R30.reuse, RZ ;  /* 0x0000001e2a007224 */ /* 0x080fe200078e02ff */
[----:B------:R-:W-:Y:S01]  /*1ad0*/  ISETP.NE.AND.EX P0, PT, RZ, UR7, PT, P0 ;  /* 0x00000007ff007c0c */ /* 0x000fe2000bf05300 */
[----:B------:R-:W-:Y:S01]  /*1ae0*/  IMAD R8, R225, R30, RZ ;  /* 0x0000001ee1087224 */ /* 0x000fe200078e02ff */
[----:B------:R-:W-:Y:S01]  /*1af0*/  ISETP.NE.AND P6, PT, R44, 0x1, PT ;  /* 0x000000012c00780c */ /* 0x000fe20003fc5270 */
[----:B------:R-:W-:Y:S01]  /*1b00*/  IMAD R3, R70, R31, R0 ;  /* 0x0000001f46037224 */ /* 0x000fe200078e0200 */
[----:B------:R-:W-:Y:S01]  /*1b10*/  SHF.R.S32.HI R23, RZ, 0x1f, R22 ;  /* 0x0000001fff177819 */ /* 0x000fe20000011416 */
[----:B------:R-:W-:Y:S01]  /*1b20*/  VIADD R32, R16, 0xa0 ;  /* 0x000000a010207836 */ /* 0x000fe20000000000 */
[----:B------:R-:W-:Y:S01]  /*1b30*/  SHF.R.S32.HI R96, RZ, 0x1f, R221 ;  /* 0x0000001fff607819 */ /* 0x000fe200000114dd */
[----:B------:R-:W-:-:S02]  /*1b40*/  IMAD.IADD R7, R7, 0x1, R3 ;  /* 0x0000000107077824 */ /* 0x000fc400078e0203 */
[----:B------:R-:W-:Y:S02]  /*1b50*/  IMAD R3, R9, UR4, RZ ;  /* 0x0000000409037c24 */ /* 0x000fe4000f8e02ff */
[----:B------:R-:W-:-:S04]  /*1b60*/  IMAD.WIDE.U32 R4, R34, UR4, R6 ;  /* 0x0000000422047c25 */ /* 0x000fc8000f8e0006 */
[----:B------:R-:W-:Y:S01]  /*1b70*/  IMAD R3, R34, UR5, R3 ;  /* 0x0000000522037c24 */ /* 0x000fe2000f8e0203 */
[----:B------:R-:W-:Y:S01]  /*1b80*/  ULDC.64 UR4, c[0x0][0x310] ;  /* 0x0000c40000047ab9 */ /* 0x000fe20000000a00 */
[----:B------:R-:W-:-:S04]  /*1b90*/  IMAD.WIDE.U32 R6, R19, R30, R16 ;  /* 0x0000001e13067225 */ /* 0x000fc800078e0010 */
[----:B------:R-:W-:Y:S02]  /*1ba0*/  IMAD.IADD R5, R5, 0x1, R3 ;  /* 0x0000000105057824 */ /* 0x000fe400078e0203 */
[----:B------:R-:W-:Y:S02]  /*1bb0*/  VIADD R13, R16, 0xe0 ;  /* 0x000000e0100d7836 */ /* 0x000fe40000000000 */
[----:B--2---:R-:W-:-:S04]  /*1bc0*/  IMAD.WIDE.U32 R64, R19, R68, R22 ;  /* 0x0000004413407225 */ /* 0x004fc800078e0016 */
[----:B------:R-:W-:Y:S02]  /*1bd0*/  IMAD.MOV.U32 R75, RZ, RZ, 0x20 ;  /* 0x00000020ff4b7424 */ /* 0x000fe400078e00ff */
[----:B------:R-:W-:Y:S01]  /*1be0*/  VIADD R98, R44, 0x8 ;  /* 0x000000082c627836 */ /* 0x000fe20000000000 */
[----:B------:R-:W-:Y:S01]  /*1bf0*/  SHF.R.U32.HI R44, RZ, 0x3, R210 ;  /* 0x00000003ff2c7819 */ /* 0x000fe200000116d2 */
[----:B------:R-:W-:Y:S02]  /*1c00*/  IMAD R43, R31, 0x60, RZ ;  /* 0x000000601f2b7824 */ /* 0x000fe400078e02ff */
[----:B----4-:R-:W-:Y:S02]  /*1c10*/  IMAD R79, R39, 0x60, RZ ;  /* 0x00000060274f7824 */ /* 0x010fe400078e02ff */
[----:B------:R-:W-:Y:S02]  /*1c20*/  IMAD R45, R69, 0x60, RZ ;  /* 0x00000060452d7824 */ /* 0x000fe400078e02ff */
[----:B---3--:R-:W-:Y:S01]  /*1c30*/  IMAD.SHL.U32 R76, R47, 0x2, RZ ;  /* 0x000000022f4c7824 */ /* 0x008fe200078e00ff */
[----:B------:R-:W-:-:S02]  /*1c40*/  SHF.R.S32.HI R0, RZ, 0x1f, R35 ;  /* 0x0000001fff007819 */ /* 0x000fc40000011423 */
[----:B------:R-:W-:Y:S02]  /*1c50*/  SEL R21, R35, RZ, !P0 ;  /* 0x000000ff23157207 */ /* 0x000fe40004000000 */
[----:B------:R-:W-:Y:S02]  /*1c60*/  SEL R12, R0, RZ, !P0 ;  /* 0x000000ff000c7207 */ /* 0x000fe40004000000 */
[----:B-----5:R-:W-:Y:S01]  /*1c70*/  SHF.R.S32.HI R35, RZ, 0x1f, R28 ;  /* 0x0000001fff237819 */ /* 0x020fe2000001141c */
[----:B------:R-:W-:-:S04]  /*1c80*/  IMAD.WIDE.U32 R14, R21, UR4, R4 ;  /* 0x00000004150e7c25 */ /* 0x000fc8000f8e0004 */
[----:B------:R-:W-:Y:S01]  /*1c90*/  IMAD R0, R12, UR4, RZ ;  /* 0x000000040c007c24 */ /* 0x000fe2000f8e02ff */
[----:B------:R-:W-:Y:S01]  /*1ca0*/  IADD3 R4, P0, R14, R6, RZ ;  /* 0x000000060e047210 */ /* 0x000fe20007f1e0ff */
[----:B------:R-:W-:Y:S02]  /*1cb0*/  VIADD R5, R16, 0x20 ;  /* 0x0000002010057836 */ /* 0x000fe40000000000 */
[----:B------:R-:W-:Y:S01]  /*1cc0*/  IMAD R3, R21, UR5, R0 ;  /* 0x0000000515037c24 */ /* 0x000fe2000f8e0200 */
[----:B------:R-:W-:Y:S05]  /*1cd0*/  @!P6 WARPSYNC.ALL ;  /* 0x000000000000e948 */ /* 0x000fea0003800000 */
[----:B------:R-:W-:Y:S01]  /*1ce0*/  ULDC UR4, c[0x0][0x320] ;  /* 0x0000c80000047ab9 */ /* 0x000fe20000000800 */
[----:B------:R-:W-:Y:S01]  /*1cf0*/  IMAD R0, R19, R31, R8 ;  /* 0x0000001f13007224 */ /* 0x000fe200078e0208 */
[----:B------:R-:W-:Y:S01]  /*1d00*/  @!P6 BAR.SYNC.DEFER_BLOCKING 0x9, 0x100 ;  /* 0x024400000000eb1d */ /* 0x000fe20000010000 */
[----:B------:R-:W-:Y:S01]  /*1d10*/  IMAD.IADD R3, R15, 0x1, R3 ;  /* 0x000000010f037824 */ /* 0x000fe200078e0203 */
[----:B------:R-:W-:Y:S01]  /*1d20*/  ISETP.GE.AND P1, PT, R5, UR4, PT ;  /* 0x0000000405007c0c */ /* 0x000fe2000bf26270 */
[----:B------:R-:W-:Y:S01]  /*1d30*/  IMAD R40, R35, R68, RZ ;  /* 0x0000004423287224 */ /* 0x000fe200078e02ff */
        /* <DEDUP_REMOVED lines=14> */
[----:B------:R-:W-:Y:S01]  /*1e20*/  SEL R9, RZ, 0x4, P0 ;  /* 0x00000004ff097807 */ /* 0x000fe20000000000 */
[----:B------:R-:W-:Y:S01]  /*1e30*/  IMAD R85, R28, R69, R40 ;  /* 0x000000451c557224 */ /* 0x000fe200078e0228 */
        /* <DEDUP_REMOVED lines=11> */
[----:B------:R-:W-:Y:S01]  /*1ef0*/  IMAD.SHL.U32 R12, R30, 0x40, RZ ;  /* 0x000000401e0c7824 */ /* 0x000fe200078e00ff */
[----:B------:R-:W-:Y:S01]  /*1f00*/  ISETP.GE.AND P0, PT, R16, R47, PT ;  /* 0x0000002f1000720c */ /* 0x000fe20003f06270 */
[----:B------:R-:W-:Y:S01]  /*1f10*/  IMAD R91, R21, UR5, R10 ;  /* 0x00000005155b7c24 */ /* 0x000fe2000f8e020a */
[----:B------:R-:W-:Y:S01]  /*1f20*/  LOP3.LUT R93, R9, R8, RZ, 0xfc, !PT ;  /* 0x00000008095d7212 */ /* 0x000fe200078efcff */
[----:B------:R-:W-:Y:S01]  /*1f30*/  IMAD R8, R225, R68, RZ ;  /* 0x00000044e1087224 */ /* 0x000fe200078e02ff */
[----:B------:R-:W-:Y:S01]  /*1f40*/  SEL R13, R47, RZ, P0 ;  /* 0x000000ff2f0d7207 */ /* 0x000fe20000000000 */
[----:B------:R-:W-:Y:S01]  /*1f50*/  IMAD.WIDE.U32 R20, R21, UR4, R6 ;  /* 0x0000000415147c25 */ /* 0x000fe2000f8e0006 */
[----:B------:R-:W-:Y:S01]  /*1f60*/  IADD3 R70, P2, R19, R70, RZ ;  /* 0x0000004613467210 */ /* 0x000fe20007f5e0ff */
[----:B------:R-:W-:Y:S01]  /*1f70*/  ULDC UR4, c[0x0][0x2f4] ;  /* 0x0000bd0000047ab9 */ /* 0x000fe20000000800 */
[----:B------:R-:W-:Y:S01]  /*1f80*/  LOP3.LUT P1, RZ, R227, 0x4, RZ, 0xc0, !PT ;  /* 0x00000004e3ff7812 */ /* 0x000fe2000782c0ff */
[----:B------:R-:W-:Y:S01]  /*1f90*/  IMAD R67, R19, R69, R8 ;  /* 0x0000004513437224 */ /* 0x000fe200078e0208 */
[----:B------:R-:W-:Y:S01]  /*1fa0*/  SEL R92, RZ, 0xffffff80, P3 ;  /* 0xffffff80ff5c7807 */ /* 0x000fe20001800000 */
[----:B------:R-:W-:Y:S01]  /*1fb0*/  IMAD R6, R225, R38, RZ ;  /* 0x00000026e1067224 */ /* 0x000fe200078e02ff */
[----:B------:R-:W-:Y:S01]  /*1fc0*/  SEL R75, R75, 0xffffffe0, !P1 ;  /* 0xffffffe04b4b7807 */ /* 0x000fe20004800000 */
[----:B------:R-:W-:Y:S01]  /*1fd0*/  IMAD.WIDE.U32 R8, R19, R68, R16 ;  /* 0x0000004413087225 */ /* 0x000fe200078e0010 */
[----:B------:R-:W-:-:S02]  /*1fe0*/  LOP3.LUT R92, R93, 0x80, R92, 0xc8, !PT ;  /* 0x000000805d5c7812 */ /* 0x000fc400078ec85c */
[----:B------:R-:W-:Y:S01]  /*1ff0*/  ISETP.GE.AND P1, PT, R16, UR4, PT ;  /* 0x0000000410007c0c */ /* 0x000fe2000bf26270 */
[----:B------:R-:W-:Y:S01]  /*2000*/  IMAD.IADD R65, R65, 0x1, R67 ;  /* 0x0000000141417824 */ /* 0x000fe200078e0243 */
[----:B------:R-:W-:Y:S01]  /*2010*/  LOP3.LUT R93, R93, 0x40, RZ, 0xc0, !PT ;  /* 0x000000405d5d7812 */ /* 0x000fe200078ec0ff */
[----:B------:R-:W-:Y:S02]  /*2020*/  IMAD R37, R19, R39, R6 ;  /* 0x0000002713257224 */ /* 0x000fe400078e0206 */
[----:B------:R-:W-:Y:S02]  /*2030*/  IMAD.IADD R67, R67, 0x1, R9 ;  /* 0x0000000143437824 */ /* 0x000fe400078e0209 */
[----:B------:R-:W-:-:S04]  /*2040*/  IMAD.WIDE.U32 R6, R19, R38, R22 ;  /* 0x0000002613067225 */ /* 0x000fc800078e0016 */
[----:B------:R-:W-:Y:S02]  /*2050*/  IMAD.SHL.U32 R9, R227, 0x40, RZ ;  /* 0x00000040e3097824 */ /* 0x000fe400078e00ff */
[----:B------:R-:W-:-:S03]  /*2060*/  IMAD.WIDE.U32 R10, R19, R38, R16 ;  /* 0x00000026130a7225 */ /* 0x000fc600078e0010 */
[----:B------:R-:W-:Y:S01]  /*2070*/  LOP3.LUT R9, R9, 0x1c0, RZ, 0xc0, !PT ;  /* 0x000001c009097812 */ /* 0x000fe200078ec0ff */
[----:B------:R-:W-:Y:S02]  /*2080*/  IMAD.IADD R13, R16, 0x1, R13 ;  /* 0x00000001100d7824 */ /* 0x000fe400078e020d */
[----:B------:R-:W-:Y:S01]  /*2090*/  IMAD.IADD R7, R7, 0x1, R37 ;  /* 0x0000000107077824 */ /* 0x000fe200078e0225 */
[----:B------:R-:W-:Y:S01]  /*20a0*/  LOP3.LUT R41, R9, 0x18, R16, 0xf8, !PT ;  /* 0x0000001809297812 */ /* 0x000fe200078ef810 */
[----:B------:R-:W-:Y:S01]  /*20b0*/  IMAD.MOV.U32 R36, RZ, RZ, R10 ;  /* 0x000000ffff247224 */ /* 0x000fe200078e000a */
[----:B------:R-:W-:Y:S01]  /*20c0*/  SHF.R.S32.HI R10, RZ, 0x1f, R13 ;  /* 0x0000001fff0a7819 */ /* 0x000fe2000001140d */
[----:B------:R-:W-:Y:S02]  /*20d0*/  IMAD.MOV.U32 R66, RZ, RZ, R8 ;  /* 0x000000ffff427224 */ /* 0x000fe400078e0008 */
[-C--:B------:R-:W-:Y:S01]  /*20e0*/  IMAD R8, R35, R38.reuse, RZ ;  /* 0x0000002623087224 */ /* 0x080fe200078e02ff */
[----:B------:R-:W-:Y:S01]  /*20f0*/  LEA.HI R87, R10, R13, RZ, 0x3 ;  /* 0x0000000d0a577211 */ /* 0x000fe200078f18ff */
[----:B------:R-:W-:Y:S01]  /*2100*/  IMAD.WIDE.U32 R34, R28, R38, R6 ;  /* 0x000000261c227225 */ /* 0x000fe200078e0006 */
[----:B------:R-:W-:-:S02]  /*2110*/  SHF.R.U32.HI R6, RZ, 0x3, R9 ;  /* 0x00000003ff067819 */ /* 0x000fc40000011609 */
[----:B------:R-:W-:Y:S01]  /*2120*/  SHF.L.U64.HI R13, R30, 0x6, R31 ;  /* 0x000000061e0d7819 */ /* 0x000fe2000001021f */
[----:B------:R-:W-:Y:S01]  /*2130*/  IMAD.X R71, R225, 0x1, R42, P2 ;  /* 0x00000001e1477824 */ /* 0x000fe200010e062a */
[-C--:B------:R-:W-:Y:S01]  /*2140*/  LOP3.LUT R40, R41, R6.reuse, RZ, 0x3c, !PT ;  /* 0x0000000629287212 */ /* 0x080fe200078e3cff */
[----:B------:R-:W-:Y:S01]  /*2150*/  IMAD.IADD R37, R37, 0x1, R11 ;  /* 0x0000000125257824 */ /* 0x000fe200078e020b */
[--C-:B------:R-:W-:Y:S01]  /*2160*/  LOP3.LUT R41, R9, 0x38, R87.reuse, 0xf8, !PT ;  /* 0x0000003809297812 */ /* 0x100fe200078ef857 */
[----:B------:R-:W-:Y:S01]  /*2170*/  IMAD R83, R28, R39, R8 ;  /* 0x000000271c537224 */ /* 0x000fe200078e0208 */
[----:B------:R-:W-:Y:S01]  /*2180*/  LOP3.LUT R42, R210, 0x38, R87, 0xf8, !PT ;  /* 0x00000038d22a7812 */ /* 0x000fe200078ef857 */
[----:B------:R-:W-:Y:S01]  /*2190*/  IMAD R77, R211, 0x200, R40 ;  /* 0x00000200d34d7824 */ /* 0x000fe200078e0228 */
[----:B------:R-:W-:Y:S01]  /*21a0*/  LOP3.LUT R40, R41, R6, RZ, 0x3c, !PT ;  /* 0x0000000629287212 */ /* 0x000fe200078e3cff */
[C---:B------:R-:W-:Y:S01]  /*21b0*/  IMAD.SHL.U32 R10, R38.reuse, 0x40, RZ ;  /* 0x00000040260a7824 */ /* 0x040fe200078e00ff */
[----:B------:R-:W-:Y:S01]  /*21c0*/  SHF.L.U64.HI R11, R38, 0x6, R39 ;  /* 0x00000006260b7819 */ /* 0x000fe20000010227 */
[----:B------:R-:W-:Y:S01]  /*21d0*/  IMAD.WIDE.U32 R36, R28, R38, R36 ;  /* 0x000000261c247225 */ /* 0x000fe200078e0024 */
[----:B------:R-:W-:-:S02]  /*21e0*/  SHF.L.U64.HI R8, R68, 0x6, R69 ;  /* 0x0000000644087819 */ /* 0x000fc40000010245 */
[----:B------:R-:W-:Y:S01]  /*21f0*/  SHF.R.S32.HI R86, RZ, 0x3, R87 ;  /* 0x00000003ff567819 */ /* 0x000fe20000011457 */
[----:B------:R-:W-:Y:S01]  /*2200*/  IMAD.SHL.U32 R7, R68, 0x40, RZ ;  /* 0x0000004044077824 */ /* 0x000fe200078e00ff */
[----:B------:R-:W-:Y:S01]  /*2210*/  LOP3.LUT R41, R42, R44, RZ, 0x3c, !PT ;  /* 0x0000002c2a297212 */ /* 0x000fe200078e3cff */
[CC--:B------:R-:W-:Y:S01]  /*2220*/  IMAD.WIDE.U32 R64, R28.reuse, R68.reuse, R64 ;  /* 0x000000441c407225 */ /* 0x0c0fe200078e0040 */
[----:B------:R-:W-:Y:S02]  /*2230*/  LOP3.LUT R87, R87, 0xfffffff8, RZ, 0xc0, !PT ;  /* 0xfffffff857577812 */ /* 0x000fe400078ec0ff */
[----:B------:R-:W-:Y:S01]  /*2240*/  ISETP.GE.AND P2, PT, R5, UR4, PT ;  /* 0x0000000405007c0c */ /* 0x000fe2000bf46270 */
[----:B------:R-:W-:Y:S01]  /*2250*/  IMAD.WIDE.U32 R66, R28, R68, R66 ;  /* 0x000000441c427225 */ /* 0x000fe200078e0042 */
[----:B------:R-:W-:-:S03]  /*2260*/  SHF.R.S32.HI R88, RZ, 0x1f, R87 ;  /* 0x0000001fff587819 */ /* 0x000fc60000011457 */
[----:B------:R-:W-:-:S04]  /*2270*/  IMAD.WIDE.U32 R30, R30, 0x60, RZ ;  /* 0x000000601e1e7825 */ /* 0x000fc800078e00ff */
[----:B------:R-:W-:-:S04]  /*2280*/  IMAD.WIDE.U32 R38, R38, 0x60, RZ ;  /* 0x0000006026267825 */ /* 0x000fc800078e00ff */
[----:B------:R-:W-:-:S04]  /*2290*/  IMAD.WIDE.U32 R68, R68, 0x60, RZ ;  /* 0x0000006044447825 */ /* 0x000fc800078e00ff */
[----:B------:R-:W-:Y:S02]  /*22a0*/  IMAD.IADD R82, R35, 0x1, R83 ;  /* 0x0000000123527824 */ /* 0x000fe400078e0253 */
[----:B------:R-:W-:Y:S02]  /*22b0*/  IMAD.IADD R84, R65, 0x1, R85 ;  /* 0x0000000141547824 */ /* 0x000fe400078e0255 */
[----:B------:R-:W-:Y:S02]  /*22c0*/  IMAD.IADD R78, R31, 0x1, R43 ;  /* 0x000000011f4e7824 */ /* 0x000fe400078e022b */
[----:B------:R-:W-:Y:S02]  /*22d0*/  IMAD.IADD R79, R39, 0x1, R79 ;  /* 0x00000001274f7824 */ /* 0x000fe400078e024f */
[----:B------:R-:W-:Y:S02]  /*22e0*/  IMAD.IADD R80, R69, 0x1, R45 ;  /* 0x0000000145507824 */ /* 0x000fe400078e022d */
[----:B------:R-:W-:-:S02]  /*22f0*/  IMAD.IADD R81, R75, 0x1, R77 ;  /* 0x000000014b517824 */ /* 0x000fc400078e024d */
[----:B------:R-:W-:Y:S02]  /*2300*/  IMAD.IADD R83, R83, 0x1, R37 ;  /* 0x0000000153537824 */ /* 0x000fe400078e0225 */
[----:B------:R-:W-:Y:S02]  /*2310*/  IMAD.IADD R85, R85, 0x1, R67 ;  /* 0x0000000155557824 */ /* 0x000fe400078e0243 */
[----:B------:R-:W-:Y:S02]  /*2320*/  IMAD R89, R211, 0x200, R40 ;  /* 0x00000200d3597824 */ /* 0x000fe400078e0228 */
[----:B------:R-:W-:Y:S02]  /*2330*/  IMAD.IADD R90, R212, 0x1, R41 ;  /* 0x00000001d45a7824 */ /* 0x000fe400078e0229 */
[----:B------:R-:W-:-:S07]  /*2340*/  IMAD.IADD R91, R21, 0x1, R91 ;  /* 0x00000001155b7824 */ /* 0x000fce00078e025b */
.L_x_1361:
        /* <DEDUP_REMOVED lines=9> */
[-C--:B------:R-:W-:Y:S01]  /*23e0*/  IADD3 R26, P3, P4, R4, R102.reuse, R12 ;  /* 0x00000066041a7210 */ /* 0x080fe20007c7e00c */
[----:B------:R-:W-:Y:S01]  /*23f0*/  IMAD R106, R2, 0x1800, R77 ;  /* 0x00001800026a7824 */ /* 0x000fe200078e024d */
        /* <DEDUP_REMOVED lines=57> */
.L_x_1318:
[----:B------:R-:W-:Y:S05]  /*2790*/  BSYNC B1 ;  /* 0x0000000000017941 */ /* 0x000fea0003800000 */
.L_x_1317:
        /* <DEDUP_REMOVED lines=28> */
.L_x_1320:
[----:B------:R-:W-:Y:S05]  /*2960*/  BSYNC B1 ;  /* 0x0000000000017941 */ /* 0x000fea0003800000 */
.L_x_1319:
        /* <DEDUP_REMOVED lines=33> */
.L_x_1321:
[----:B------:R-:W-:Y:S01]  /*2b80*/  IMAD R94, R2, 0x8, R18 ;  /* 0x00000008025e7824 */ /* 0x000fe200078e0212 */
[----:B------:R-:W-:Y:S01]  /*2b90*/  SHF.L.U32 R108, R201, 0x1f, RZ ;  /* 0x0000001fc96c7819 */ /* 0x000fe200000006ff */
[----:B------:R-:W-:Y:S03]  /*2ba0*/  BSSY B1, `(.L_x_1322) ;  /* 0x0000003000017945 */ /* 0x000fe60003800000 */
[----:B------:R-:W0:Y:S02]  /*2bb0*/  SYNCS.PHASECHK.TRANS64.TRYWAIT P6, [R94+URZ+0x32490], R108 ;  /* 0x0324906c5e0075a7 */ /* 0x000e2400080c017f */
[----:B0-----:R-:W-:Y:S05]  /*2bc0*/  @!P6 BRA `(.L_x_1323) ;  /* 0x000001600090e947 */ /* 0x001fea0003800000 */
.L_x_1607:
[----:B------:R-:W-:Y:S05]  /*2bd0*/  BSYNC B1 ;  /* 0x0000000000017941 */ /* 0x000fea0003800000 */
.L_x_1322:
        /* <DEDUP_REMOVED lines=54> */
.L_x_1329:
[----:B------:R-:W-:Y:S05]  /*2f40*/  BSYNC B3 ;  /* 0x0000000000037941 */ /* 0x000fea0003800000 */
.L_x_1328:
[----:B--2---:R1:W-:Y:S02]  /*2f50*/  STG.E.128 desc[UR60][R50.64], R40 ;  /* 0x0000002832007986 */ /* 0x0043e4000c101d3c */
.L_x_1327:
[----:B------:R-:W-:Y:S05]  /*2f60*/  BSYNC B2 ;  /* 0x0000000000027941 */ /* 0x000fea0003800000 */
.L_x_1326:
        /* <DEDUP_REMOVED lines=51> */
.L_x_1331:
[----:B------:R-:W-:Y:S05]  /*32a0*/  BSYNC B2 ;  /* 0x0000000000027941 */ /* 0x000fea0003800000 */
.L_x_1330:
[----:B--2---:R2:W-:Y:S02]  /*32b0*/  STG.E.128 desc[UR60][R50.64+0x40], R40 ;  /* 0x0000402832007986 */ /* 0x0045e4000c101d3c */
.L_x_1325:
[----:B------:R-:W-:Y:S05]  /*32c0*/  BSYNC B1 ;  /* 0x0000000000017941 */ /* 0x000fea0003800000 */
.L_x_1324:
        /* <DEDUP_REMOVED lines=53> */
.L_x_1336:
[----:B------:R-:W-:Y:S05]  /*3620*/  BSYNC B2 ;  /* 0x0000000000027941 */ /* 0x000fea0003800000 */
.L_x_1335:
[----:B--2---:R3:W-:Y:S02]  /*3630*/  STG.E.128 desc[UR60][R48.64], R40 ;  /* 0x0000002830007986 */ /* 0x0047e4000c101d3c */
.L_x_1334:
[----:B------:R-:W-:Y:S05]  /*3640*/  BSYNC B1 ;  /* 0x0000000000017941 */ /* 0x000fea0003800000 */
.L_x_1333:
        /* <DEDUP_REMOVED lines=51> */
.L_x_1338:
[----:B------:R-:W-:Y:S05]  /*3980*/  BSYNC B1 ;  /* 0x0000000000017941 */ /* 0x000fea0003800000 */
.L_x_1337:
[----:B--2---:R1:W-:Y:S01]  /*3990*/  STG.E.128 desc[UR60][R48.64+0x40], R40 ;  /* 0x0000402830007986 */ /* 0x0043e2000c101d3c */
[----:B------:R-:W-:Y:S05]  /*39a0*/  BRA `(.L_x_1332) ;  /* 0x0000001400b87947 */ /* 0x000fea0003800000 */
.L_x_1316:
        /* <DEDUP_REMOVED lines=24> */
[----:B------:R2:W3:Y:S05]  /*3b30*/  @!P4 LDG.E.128 R44, desc[UR60][R50.64] ;  /* 0x0000003c322cc981 */ /* 0x0004ea000c1e1d00 */
[----:B------:R4:W5:Y:S01]  /*3b40*/  @!P4 LDG.E.128 R40, desc[UR60][R48.64] ;  /* 0x0000003c3028c981 */ /* 0x000962000c1e1d00 */
[----:B0-----:R-:W-:-:S04]  /*3b50*/  @!P3 LEA R52, P4, R58, R52, 0x1 ;  /* 0x000000343a34b211 */ /* 0x001fc800078808ff */
[----:B------:R-:W-:Y:S02]  /*3b60*/  @!P3 LEA.HI.X R53, R58, R53, R60, 0x1, P4 ;  /* 0x000000353a35b211 */ /* 0x000fe400020f0c3c */
[----:B--2---:R-:W-:Y:S02]  /*3b70*/  CS2R R50, SRZ ;  /* 0x0000000000327805 */ /* 0x004fe4000001ff00 */
[C---:B-1----:R-:W-:Y:S02]  /*3b80*/  @!P3 LEA R56, P4, R54.reuse, R56, 0x1 ;  /* 0x000000383638b211 */ /* 0x042fe400078808ff */
[----:B----4-:R-:W-:Y:S02]  /*3b90*/  CS2R R48, SRZ ;  /* 0x0000000000307805 */ /* 0x010fe4000001ff00 */
[----:B------:R-:W-:Y:S02]  /*3ba0*/  @!P3 LEA.HI.X R57, R54, R57, R55, 0x1, P4 ;  /* 0x000000393639b211 */ /* 0x000fe400020f0c37 */
[----:B------:R-:W-:-:S02]  /*3bb0*/  CS2R R54, SRZ ;  /* 0x0000000000367805 */ /* 0x000fc4000001ff00 */
[----:B------:R0:W2:Y:S02]  /*3bc0*/  @!P3 LDG.E.128 R48, desc[UR60][R52.64] ;  /* 0x0000003c3430b981 */ /* 0x0000a4000c1e1d00 */
[----:B0-----:R-:W-:-:S06]  /*3bd0*/  CS2R R52, SRZ ;  /* 0x0000000000347805 */ /* 0x001fcc000001ff00 */
[----:B------:R3:W4:Y:S01]  /*3be0*/  @!P3 LDG.E.128 R52, desc[UR60][R56.64] ;  /* 0x0000003c3834b981 */ /* 0x000722000c1e1d00 */
[----:B------:R-:W-:Y:S02]  /*3bf0*/  ISETP.NE.AND P3, PT, R203, 0x3, PT ;  /* 0x00000003cb00780c */ /* 0x000fe40003f65270 */
[----:B------:R-:W-:Y:S01]  /*3c00*/  ISETP.GE.AND P4, PT, R16, R105, PT ;  /* 0x000000691000720c */ /* 0x000fe20003f86270 */
[----:B-----5:R-:W-:Y:S02]  /*3c10*/  IMAD.MOV.U32 R58, RZ, RZ, R42 ;  /* 0x000000ffff3a7224 */ /* 0x020fe400078e002a */
[----:B------:R-:W-:Y:S02]  /*3c20*/  IMAD.MOV.U32 R60, RZ, RZ, R43 ;  /* 0x000000ffff3c7224 */ /* 0x000fe400078e002b */
[----:B---3--:R-:W-:Y:S01]  /*3c30*/  IMAD.MOV.U32 R56, RZ, RZ, R47 ;  /* 0x000000ffff387224 */ /* 0x008fe200078e002f */
[----:B------:R-:W-:Y:S01]  /*3c40*/  PRMT R132, R58, 0x7610, R132 ;  /* 0x000076103a847816 */ /* 0x000fe20000000084 */
[----:B------:R-:W-:Y:S01]  /*3c50*/  IMAD.MOV.U32 R58, RZ, RZ, R46 ;  /* 0x000000ffff3a7224 */ /* 0x000fe200078e002e */
[----:B------:R-:W-:Y:S01]  /*3c60*/  PRMT R115, R115, 0x5410, R60 ;  /* 0x0000541073737816 */ /* 0x000fe2000000003c */
[----:B------:R-:W-:-:S02]  /*3c70*/  IMAD.MOV.U32 R57, RZ, RZ, R44 ;  /* 0x000000ffff397224 */ /* 0x000fc400078e002c */
[----:B------:R-:W-:Y:S02]  /*3c80*/  IMAD.MOV.U32 R60, RZ, RZ, R45 ;  /* 0x000000ffff3c7224 */ /* 0x000fe400078e002d */
[----:B------:R-:W-:Y:S01]  /*3c90*/  IMAD.MOV.U32 R62, RZ, RZ, R41 ;  /* 0x000000ffff3e7224 */ /* 0x000fe200078e0029 */
[----:B------:R-:W-:Y:S02]  /*3ca0*/  PRMT R117, R117, 0x5410, R58 ;  /* 0x0000541075757816 */ /* 0x000fe4000000003a */
[----:B------:R-:W-:Y:S01]  /*3cb0*/  PRMT R135, R56, 0x7610, R135 ;  /* 0x0000761038877816 */ /* 0x000fe20000000087 */
[----:B--2---:R-:W-:Y:S01]  /*3cc0*/  IMAD.MOV.U32 R56, RZ, RZ, R50 ;  /* 0x000000ffff387224 */ /* 0x004fe200078e0032 */
        /* <DEDUP_REMOVED lines=10> */
[----:B------:R-:W-:Y:S01]  /*3d70*/  PRMT R118, R60, 0x7610, R118 ;  /* 0x000076103c767816 */ /* 0x000fe20000000076 */
[----:B----4-:R-:W-:Y:S02]  /*3d80*/  IMAD.MOV.U32 R56, RZ, RZ, R54 ;  /* 0x000000ffff387224 */ /* 0x010fe400078e0036 */
[----:B------:R-:W-:Y:S02]  /*3d90*/  IMAD.MOV.U32 R57, RZ, RZ, R55 ;  /* 0x000000ffff397224 */ /* 0x000fe400078e0037 */
[----:B------:R-:W-:Y:S02]  /*3da0*/  IMAD.MOV.U32 R58, RZ, RZ, R52 ;  /* 0x000000ffff3a7224 */ /* 0x000fe400078e0034 */
[----:B------:R-:W-:Y:S01]  /*3db0*/  IMAD.MOV.U32 R60, RZ, RZ, R53 ;  /* 0x000000ffff3c7224 */ /* 0x000fe200078e0035 */
[----:B------:R-:W-:-:S02]  /*3dc0*/  PRMT R134, R61, 0x7610, R134 ;  /* 0x000076103d867816 */ /* 0x000fc40000000086 */
[----:B------:R-:W-:Y:S02]  /*3dd0*/  PRMT R119, R56, 0x7610, R119 ;  /* 0x0000761038777816 */ /* 0x000fe40000000077 */
[----:B------:R-:W-:Y:S02]  /*3de0*/  PRMT R120, R57, 0x7610, R120 ;  /* 0x0000761039787816 */ /* 0x000fe40000000078 */
[----:B------:R-:W-:Y:S02]  /*3df0*/  PRMT R121, R58, 0x7610, R121 ;  /* 0x000076103a797816 */ /* 0x000fe40000000079 */
[----:B------:R-:W-:Y:S01]  /*3e00*/  PRMT R122, R60, 0x7610, R122 ;  /* 0x000076103c7a7816 */ /* 0x000fe2000000007a */
[----:B------:R-:W-:Y:S06]  /*3e10*/  @!P3 BRA `(.L_x_1339) ;  /* 0x000000000004b947 */ /* 0x000fec0003800000 */
[----:B------:R-:W-:Y:S01]  /*3e20*/  BPT.TRAP 0x1 ;  /* 0x000000040000795c */ /* 0x000fe20000300000 */
.L_x_1339:
        /* <DEDUP_REMOVED lines=9> */
.L_x_1608:
[----:B------:R-:W-:Y:S05]  /*3ec0*/  BSYNC B1 ;  /* 0x0000000000017941 */ /* 0x000fea0003800000 */
.L_x_1340:
        /* <DEDUP_REMOVED lines=25> */
[----:B------:R-:W-:Y:S01]  /*4060*/  SHF.R.U32.HI R130, RZ, 0x10, R45 ;  /* 0x00000010ff827819 */ /* 0x000fe2000001162d */
[----:B--2---:R-:W-:Y:S01]  /*4070*/  IMAD.U32 R125, R63, 0x10000, RZ ;  /* 0x000100003f7d7824 */ /* 0x004fe200078e00ff */
[--C-:B------:R-:W-:Y:S01]  /*4080*/  SHF.R.U32.HI R126, RZ, 0x10, R41.reuse ;  /* 0x00000010ff7e7819 */ /* 0x100fe20000011629 */
[----:B-1----:R-:W-:Y:S01]  /*4090*/  IMAD.U32 R123, R59, 0x10000, RZ ;  /* 0x000100003b7b7824 */ /* 0x002fe200078e00ff */
[----:B------:R-:W-:Y:S01]  /*40a0*/  SHF.R.U64 R131, R40, 0x10, R41 ;  /* 0x0000001028837819 */ /* 0x000fe20000001229 */
[----:B------:R-:W-:Y:S01]  /*40b0*/  IMAD.U32 R41, R62, 0x10000, RZ ;  /* 0x000100003e297824 */ /* 0x000fe200078e00ff */
[----:B------:R-:W-:Y:S01]  /*40c0*/  PRMT R130, R118, 0x5432, R130 ;  /* 0x0000543276827816 */ /* 0x000fe20000000082 */
[----:B------:R-:W-:Y:S01]  /*40d0*/  IMAD.U32 R40, R58, 0x10000, RZ ;  /* 0x000100003a287824 */ /* 0x000fe200078e00ff */
[----:B------:R-:W-:Y:S01]  /*40e0*/  SHF.R.U64 R127, R42, 0x10, R43 ;  /* 0x000000102a7f7819 */ /* 0x000fe2000000122b */
[----:B------:R-:W-:Y:S01]  /*40f0*/  IMAD.U32 R42, R61, 0x10000, RZ ;  /* 0x000100003d2a7824 */ /* 0x000fe200078e00ff */
[----:B------:R-:W-:-:S02]  /*4100*/  SHF.R.U64 R46, R46, 0x10, R47 ;  /* 0x000000102e2e7819 */ /* 0x000fc4000000122f */
[----:B------:R-:W-:Y:S02]  /*4110*/  SHF.R.U32.HI R133, RZ, 0x10, R47 ;  /* 0x00000010ff857819 */ /* 0x000fe4000001162f */
[----:B------:R-:W-:Y:S02]  /*4120*/  PRMT R126, R116, 0x5432, R126 ;  /* 0x00005432747e7816 */ /* 0x000fe4000000007e */
[----:B------:R-:W-:Y:S02]  /*4130*/  LOP3.LUT R47, R61, 0xffff0000, RZ, 0xc0, !PT ;  /* 0xffff00003d2f7812 */ /* 0x000fe400078ec0ff */
[----:B------:R-:W-:Y:S02]  /*4140*/  LOP3.LUT R61, R63, 0xffff0000, RZ, 0xc0, !PT ;  /* 0xffff00003f3d7812 */ /* 0x000fe400078ec0ff */
[----:B------:R-:W-:Y:S01]  /*4150*/  SHF.R.U64 R129, R44, 0x10, R45 ;  /* 0x000000102c817819 */ /* 0x000fe2000000122d */
[----:B------:R-:W-:Y:S01]  /*4160*/  IMAD.U32 R44, R56, 0x10000, RZ ;  /* 0x00010000382c7824 */ /* 0x000fe200078e00ff */
[----:B------:R-:W-:Y:S01]  /*4170*/  PRMT R63, R134, 0x5410, R131 ;  /* 0x00005410863f7816 */ /* 0x000fe20000000083 */
[----:B------:R-:W-:Y:S01]  /*4180*/  IMAD.U32 R131, R130, 0x10000, RZ ;  /* 0x0001000082837824 */ /* 0x000fe200078e00ff */
[----:B------:R-:W-:Y:S01]  /*4190*/  PRMT R45, R132, 0x5410, R127 ;  /* 0x00005410842d7816 */ /* 0x000fe2000000007f */
[----:B------:R-:W-:Y:S01]  /*41a0*/  IMAD.U32 R127, R126, 0x10000, RZ ;  /* 0x000100007e7f7824 */ /* 0x000fe200078e00ff */
[----:B------:R-:W-:Y:S01]  /*41b0*/  SHF.R.U32.HI R128, RZ, 0x10, R43 ;  /* 0x00000010ff807819 */ /* 0x000fe2000001162b */
[----:B------:R-:W-:-:S02]  /*41c0*/  IMAD.U32 R43, R57, 0x10000, RZ ;  /* 0x00010000392b7824 */ /* 0x000fc400078e00ff */
[----:B------:R-:W-:Y:S01]  /*41d0*/  FMUL.FTZ R134, R42, R131 ;  /* 0x000000832a867220 */ /* 0x000fe20000410000 */
[----:B------:R-:W-:Y:S02]  /*41e0*/  PRMT R133, R135, 0x5410, R133 ;  /* 0x0000541087857816 */ /* 0x000fe40000000085 */
[----:B------:R-:W-:Y:S01]  /*41f0*/  LOP3.LUT R132, R130, 0xffff0000, RZ, 0xc0, !PT ;  /* 0xffff000082847812 */ /* 0x000fe200078ec0ff */
[-C--:B------:R-:W-:Y:S01]  /*4200*/  FMUL.FTZ R130, R42, R127.reuse ;  /* 0x0000007f2a827220 */ /* 0x080fe20000410000 */
[----:B------:R-:W-:Y:S01]  /*4210*/  PRMT R128, R115, 0x5432, R128 ;  /* 0x0000543273807816 */ /* 0x000fe20000000080 */
[----:B------:R-:W-:Y:S01]  /*4220*/  FFMA.FTZ R42, R43, R127, -R134 ;  /* 0x0000007f2b2a7223 */ /* 0x000fe20000010886 */
[----:B------:R-:W-:Y:S01]  /*4230*/  LOP3.LUT R126, R126, 0xffff0000, RZ, 0xc0, !PT ;  /* 0xffff00007e7e7812 */ /* 0x000fe200078ec0ff */
[----:B------:R-:W-:Y:S01]  /*4240*/  IMAD.U32 R134, R133, 0x10000, RZ ;  /* 0x0001000085867824 */ /* 0x000fe200078e00ff */
[----:B------:R-:W-:Y:S01]  /*4250*/  LOP3.LUT R124, R57, 0xffff0000, RZ, 0xc0, !PT ;  /* 0xffff0000397c7812 */ /* 0x000fe200078ec0ff */
[----:B------:R-:W-:Y:S01]  /*4260*/  FMUL.FTZ R127, R47, R132 ;  /* 0x000000842f7f7220 */ /* 0x000fe20000410000 */
[----:B------:R-:W-:Y:S01]  /*4270*/  FFMA.FTZ R43, R43, R131, R130 ;  /* 0x000000832b2b7223 */ /* 0x000fe20000010082 */
[----:B------:R-:W-:Y:S01]  /*4280*/  IMAD.U32 R130, R128, 0x10000, RZ ;  /* 0x0001000080827824 */ /* 0x000fe200078e00ff */
[----:B------:R-:W-:Y:S01]  /*4290*/  PRMT R129, R136, 0x5410, R129 ;  /* 0x0000541088817816 */ /* 0x000fe20000000081 */
[-C--:B------:R-:W-:Y:S01]  /*42a0*/  FMUL.FTZ R131, R47, R126.reuse ;  /* 0x0000007e2f837220 */ /* 0x080fe20000410000 */
[----:B------:R-:W-:Y:S01]  /*42b0*/  FFMA.FTZ R47, R124, R126, -R127 ;  /* 0x0000007e7c2f7223 */ /* 0x000fe2000001087f */
[----:B------:R-:W-:Y:S01]  /*42c0*/  FMUL.FTZ R136, R125, R134 ;  /* 0x000000867d887220 */ /* 0x000fe20000410000 */
[----:B------:R-:W-:Y:S01]  /*42d0*/  LOP3.LUT R126, R133, 0xffff0000, RZ, 0xc0, !PT ;  /* 0xffff0000857e7812 */ /* 0x000fe200078ec0ff */
[-C--:B------:R-:W-:Y:S01]  /*42e0*/  FMUL.FTZ R125, R125, R130.reuse ;  /* 0x000000827d7d7220 */ /* 0x080fe20000410000 */
[----:B------:R-:W-:Y:S01]  /*42f0*/  LOP3.LUT R128, R128, 0xffff0000, RZ, 0xc0, !PT ;  /* 0xffff000080807812 */ /* 0x000fe200078ec0ff */
[----:B------:R-:W-:Y:S01]  /*4300*/  FFMA.FTZ R136, R123, R130, -R136 ;  /* 0x000000827b887223 */ /* 0x000fe20000010888 */
[----:B------:R-:W-:Y:S01]  /*4310*/  LOP3.LUT R59, R59, 0xffff0000, RZ, 0xc0, !PT ;  /* 0xffff00003b3b7812 */ /* 0x000fe200078ec0ff */
[----:B------:R-:W-:Y:S01]  /*4320*/  FFMA.FTZ R134, R123, R134, R125 ;  /* 0x000000867b867223 */ /* 0x000fe2000001007d */
[----:B------:R-:W-:-:S02]  /*4330*/  IMAD.U32 R57, R60, 0x10000, RZ ;  /* 0x000100003c397824 */ /* 0x000fc400078e00ff */
[----:B------:R-:W-:Y:S01]  /*4340*/  FMUL.FTZ R130, R61, R126 ;  /* 0x0000007e3d827220 */ /* 0x000fe20000410000 */
[----:B------:R-:W-:Y:S01]  /*4350*/  IMAD.U32 R125, R129, 0x10000, RZ ;  /* 0x00010000817d7824 */ /* 0x000fe200078e00ff */
[----:B------:R-:W-:Y:S01]  /*4360*/  LOP3.LUT R60, R60, 0xffff0000, RZ, 0xc0, !PT ;  /* 0xffff00003c3c7812 */ /* 0x000fe200078ec0ff */
[----:B------:R-:W-:Y:S01]  /*4370*/  IMAD.U32 R123, R63, 0x10000, RZ ;  /* 0x000100003f7b7824 */ /* 0x000fe200078e00ff */
[----:B------:R-:W-:Y:S01]  /*4380*/  LOP3.LUT R129, R129, 0xffff0000, RZ, 0xc0, !PT ;  /* 0xffff000081817812 */ /* 0x000fe200078ec0ff */
[----:B------:R-:W-:Y:S01]  /*4390*/  FFMA.FTZ R124, R124, R132, R131 ;  /* 0x000000847c7c7223 */ /* 0x000fe20000010083 */
[-C--:B------:R-:W-:Y:S01]  /*43a0*/  FMUL.FTZ R132, R61, R128.reuse ;  /* 0x000000803d847220 */ /* 0x080fe20000410000 */
[----:B------:R-:W-:Y:S01]  /*43b0*/  FFMA.FTZ R127, R59, R128, -R130 ;  /* 0x000000803b7f7223 */ /* 0x000fe20000010882 */
[----:B------:R-:W-:Y:S01]  /*43c0*/  LOP3.LUT R63, R63, 0xffff0000, RZ, 0xc0, !PT ;  /* 0xffff00003f3f7812 */ /* 0x000fe200078ec0ff */
[C---:B------:R-:W-:Y:S01]  /*43d0*/  FMUL.FTZ R61, R57.reuse, R125 ;  /* 0x0000007d393d7220 */ /* 0x040fe20000410000 */
[----:B------:R-:W-:Y:S01]  /*43e0*/  LOP3.LUT R56, R56, 0xffff0000, RZ, 0xc0, !PT ;  /* 0xffff000038387812 */ /* 0x000fe200078ec0ff */
[----:B------:R-:W-:Y:S01]  /*43f0*/  FMUL.FTZ R128, R57, R123 ;  /* 0x0000007b39807220 */ /* 0x000fe20000410000 */
[----:B------:R-:W-:Y:S01]  /*4400*/  PRMT R46, R117, 0x5432, R46 ;  /* 0x00005432752e7816 */ /* 0x000fe2000000002e */
[----:B------:R-:W-:Y:S01]  /*4410*/  FMUL.FTZ R57, R60, R129 ;  /* 0x000000813c397220 */ /* 0x000fe20000410000 */
[----:B------:R-:W-:Y:S01]  /*4420*/  FFMA.FTZ R61, R44, R123, -R61 ;  /* 0x0000007b2c3d7223 */ /* 0x000fe2000001083d */
[----:B------:R-:W-:Y:S01]  /*4430*/  FMUL.FTZ R123, R60, R63 ;  /* 0x0000003f3c7b7220 */ /* 0x000fe20000410000 */
[----:B------:R-:W-:Y:S01]  /*4440*/  FFMA.FTZ R131, R59, R126, R132 ;  /* 0x0000007e3b837223 */ /* 0x000fe20000010084 */
[----:B------:R-:W-:Y:S01]  /*4450*/  FFMA.FTZ R128, R44, R125, R128 ;  /* 0x0000007d2c807223 */ /* 0x000fe20000010080 */
[----:B------:R-:W-:Y:S01]  /*4460*/  FFMA.FTZ R60, R56, R63, -R57 ;  /* 0x0000003f383c7223 */ /* 0x000fe20000010839 */
[----:B------:R-:W-:Y:S01]  /*4470*/  LOP3.LUT R62, R62, 0xffff0000, RZ, 0xc0, !PT ;  /* 0xffff00003e3e7812 */ /* 0x000fe200078ec0ff */
[C---:B------:R-:W-:Y:S01]  /*4480*/  IMAD.U32 R57, R46.reuse, 0x10000, RZ ;  /* 0x000100002e397824 */ /* 0x040fe200078e00ff */
[----:B------:R-:W-:Y:S01]  /*4490*/  LOP3.LUT R59, R46, 0xffff0000, RZ, 0xc0, !PT ;  /* 0xffff00002e3b7812 */ /* 0x000fe200078ec0ff */
[C---:B------:R-:W-:Y:S01]  /*44a0*/  IMAD.U32 R44, R45.reuse, 0x10000, RZ ;  /* 0x000100002d2c7824 */ /* 0x040fe200078e00ff */
[----:B------:R-:W-:Y:S01]  /*44b0*/  LOP3.LUT R45, R45, 0xffff0000, RZ, 0xc0, !PT ;  /* 0xffff00002d2d7812 */ /* 0x000fe200078ec0ff */
[C---:B------:R-:W-:Y:S01]  /*44c0*/  FMUL.FTZ R63, R41.reuse, R57 ;  /* 0x00000039293f7220 */ /* 0x040fe20000410000 */
[----:B------:R-:W-:Y:S01]  /*44d0*/  LOP3.LUT R58, R58, 0xffff0000, RZ, 0xc0, !PT ;  /* 0xffff00003a3a7812 */ /* 0x000fe200078ec0ff */
[-C--:B------:R-:W-:Y:S01]  /*44e0*/  FMUL.FTZ R46, R41, R44.reuse ;  /* 0x0000002c292e7220 */ /* 0x080fe20000410000 */
[C---:B------:R-:W-:Y:S01]  /*44f0*/  FMUL.FTZ R41, R62.reuse, R59 ;  /* 0x0000003b3e297220 */ /* 0x040fe20000410000 */
[----:B------:R-:W-:Y:S01]  /*4500*/  FMUL.FTZ R62, R62, R45 ;  /* 0x0000002d3e3e7220 */ /* 0x000fe20000410000 */
[C---:B------:R-:W-:Y:S01]  /*4510*/  FFMA.FTZ R63, R40.reuse, R44, -R63 ;  /* 0x0000002c283f7223 */ /* 0x040fe2000001083f */
[----:B------:R-:W-:Y:S01]  /*4520*/  FFMA.FTZ R46, R40, R57, R46 ;  /* 0x00000039282e7223 */ /* 0x000fe2000001002e */
[C---:B------:R-:W-:Y:S01]  /*4530*/  FFMA.FTZ R40, R58.reuse, R45, -R41 ;  /* 0x0000002d3a287223 */ /* 0x040fe20000010829 */
[----:B------:R-:W-:Y:S01]  /*4540*/  FFMA.FTZ R59, R58, R59, R62 ;  /* 0x0000003b3a3b7223 */ /* 0x000fe2000001003e */
[----:B------:R-:W-:Y:S01]  /*4550*/  FFMA.FTZ R123, R56, R129, R123 ;  /* 0x00000081387b7223 */ /* 0x000fe2000001007b */
[----:B------:R-:W-:-:S02]  /*4560*/  F2FP.BF16.F32.PACK_AB R127, R127, R136 ;  /* 0x000000887f7f723e */ /* 0x000fc400000010ff */
[----:B------:R-:W-:Y:S02]  /*4570*/  F2FP.BF16.F32.PACK_AB R43, R124, R43 ;  /* 0x0000002b7c2b723e */ /* 0x000fe400000010ff */
[----:B------:R-:W-:Y:S02]  /*4580*/  F2FP.BF16.F32.PACK_AB R131, R131, R134 ;  /* 0x000000868383723e */ /* 0x000fe400000010ff */
[----:B------:R-:W-:Y:S01]  /*4590*/  F2FP.BF16.F32.PACK_AB R56, R60, R61 ;  /* 0x0000003d3c38723e */ /* 0x000fe200000010ff */
[----:B------:R-:W-:Y:S01]  /*45a0*/  IMAD.MOV.U32 R61, RZ, RZ, R43 ;  /* 0x000000ffff3d7224 */ /* 0x000fe200078e002b */
[----:B------:R-:W-:Y:S01]  /*45b0*/  F2FP.BF16.F32.PACK_AB R58, R40, R63 ;  /* 0x0000003f283a723e */ /* 0x000fe200000010ff */
[----:B------:R-:W-:Y:S01]  /*45c0*/  IMAD.MOV.U32 R63, RZ, RZ, R131 ;  /* 0x000000ffff3f7224 */ /* 0x000fe200078e0083 */
[----:B------:R-:W-:Y:S01]  /*45d0*/  F2FP.BF16.F32.PACK_AB R62, R59, R46 ;  /* 0x0000002e3b3e723e */ /* 0x000fe200000010ff */
[----:B------:R-:W-:Y:S01]  /*45e0*/  IMAD.MOV.U32 R59, RZ, RZ, R127 ;  /* 0x000000ffff3b7224 */ /* 0x000fe200078e007f */
[----:B------:R-:W-:-:S02]  /*45f0*/  F2FP.BF16.F32.PACK_AB R57, R47, R42 ;  /* 0x0000002a2f39723e */ /* 0x000fc400000010ff */
[----:B------:R-:W-:-:S07]  /*4600*/  F2FP.BF16.F32.PACK_AB R60, R123, R128 ;  /* 0x000000807b3c723e */ /* 0x000fce00000010ff */
.L_x_1345:
[----:B------:R-:W-:Y:S05]  /*4610*/  BSYNC B2 ;  /* 0x0000000000027941 */ /* 0x000fea0003800000 */
.L_x_1344:
        /* <DEDUP_REMOVED lines=12> */
.L_x_1343:
[----:B------:R-:W-:Y:S05]  /*46e0*/  BSYNC B1 ;  /* 0x0000000000017941 */ /* 0x000fea0003800000 */
.L_x_1342:
        /* <DEDUP_REMOVED lines=29> */
[----:B------:R-:W-:Y:S02]  /*48c0*/  SHF.R.U64 R62, R50, 0x10, R51 ;  /* 0x00000010323e7819 */ /* 0x000fe40000001233 */
[----:B------:R-:W-:Y:S02]  /*48d0*/  PRMT R122, R122, 0x5410, R63 ;  /* 0x000054107a7a7816 */ /* 0x000fe4000000003f */
[----:B------:R-:W-:Y:S01]  /*48e0*/  SHF.R.U64 R60, R52, 0x10, R53 ;  /* 0x00000010343c7819 */ /* 0x000fe20000001235 */
[----:B--2---:R-:W-:Y:S01]  /*48f0*/  IMAD.U32 R53, R45, 0x10000, RZ ;  /* 0x000100002d357824 */ /* 0x004fe200078e00ff */
[----:B------:R-:W-:-:S02]  /*4900*/  PRMT R118, R118, 0x5410, R107 ;  /* 0x0000541076767816 */ /* 0x000fc4000000006b */
[--C-:B------:R-:W-:Y:S02]  /*4910*/  SHF.R.U32.HI R61, RZ, 0x10, R55.reuse ;  /* 0x00000010ff3d7819 */ /* 0x100fe40000011637 */
[----:B------:R-:W-:Y:S01]  /*4920*/  SHF.R.U64 R104, R54, 0x10, R55 ;  /* 0x0000001036687819 */ /* 0x000fe20000001237 */
[----:B------:R-:W-:Y:S01]  /*4930*/  IMAD.U32 R55, R47, 0x10000, RZ ;  /* 0x000100002f377824 */ /* 0x000fe200078e00ff */
[----:B------:R-:W-:Y:S01]  /*4940*/  PRMT R115, R115, 0x5410, R62 ;  /* 0x0000541073737816 */ /* 0x000fe2000000003e */
[----:B------:R-:W-:Y:S01]  /*4950*/  IMAD.U32 R62, R122, 0x10000, RZ ;  /* 0x000100007a3e7824 */ /* 0x000fe200078e00ff */
[----:B------:R-:W-:Y:S01]  /*4960*/  SHF.R.U64 R106, R48, 0x10, R49 ;  /* 0x00000010306a7819 */ /* 0x000fe20000001231 */
[----:B-1----:R-:W-:Y:S01]  /*4970*/  IMAD.U32 R49, R41, 0x10000, RZ ;  /* 0x0001000029317824 */ /* 0x002fe200078e00ff */
[----:B------:R-:W-:Y:S01]  /*4980*/  PRMT R121, R121, 0x5410, R60 ;  /* 0x0000541079797816 */ /* 0x000fe2000000003c */
[----:B------:R-:W-:Y:S01]  /*4990*/  IMAD.U32 R60, R118, 0x10000, RZ ;  /* 0x00010000763c7824 */ /* 0x000fe200078e00ff */
[----:B------:R-:W-:Y:S01]  /*49a0*/  PRMT R120, R120, 0x5410, R61 ;  /* 0x0000541078787816 */ /* 0x000fe2000000003d */
[----:B------:R-:W-:Y:S01]  /*49b0*/  IMAD.U32 R48, R40, 0x10000, RZ ;  /* 0x0001000028307824 */ /* 0x000fe200078e00ff */
[----:B------:R-:W-:-:S02]  /*49c0*/  LOP3.LUT R54, R45, 0xffff0000, RZ, 0xc0, !PT ;  /* 0xffff00002d367812 */ /* 0x000fc400078ec0ff */
[----:B------:R-:W-:Y:S01]  /*49d0*/  PRMT R119, R119, 0x5410, R104 ;  /* 0x0000541077777816 */ /* 0x000fe20000000068 */
[----:B------:R-:W-:Y:S01]  /*49e0*/  FMUL.FTZ R104, R53, R62 ;  /* 0x0000003e35687220 */ /* 0x000fe20000410000 */
[----:B------:R-:W-:Y:S02]  /*49f0*/  LOP3.LUT R61, R122, 0xffff0000, RZ, 0xc0, !PT ;  /* 0xffff00007a3d7812 */ /* 0x000fe400078ec0ff */
[----:B------:R-:W-:Y:S01]  /*4a00*/  SHF.R.U32.HI R105, RZ, 0x10, R51 ;  /* 0x00000010ff697819 */ /* 0x000fe20000011633 */
[-C--:B------:R-:W-:Y:S01]  /*4a10*/  FFMA.FTZ R104, R49, R60.reuse, -R104 ;  /* 0x0000003c31687223 */ /* 0x080fe20000010868 */
[----:B------:R-:W-:Y:S01]  /*4a20*/  PRMT R117, R117, 0x5410, R106 ;  /* 0x0000541075757816 */ /* 0x000fe2000000006a */
[----:B------:R-:W-:Y:S01]  /*4a30*/  FMUL.FTZ R106, R53, R60 ;  /* 0x0000003c356a7220 */ /* 0x000fe20000410000 */
[----:B------:R-:W-:Y:S01]  /*4a40*/  LOP3.LUT R50, R41, 0xffff0000, RZ, 0xc0, !PT ;  /* 0xffff000029327812 */ /* 0x000fe200078ec0ff */
[----:B------:R-:W-:Y:S01]  /*4a50*/  FMUL.FTZ R63, R54, R61 ;  /* 0x0000003d363f7220 */ /* 0x000fe20000410000 */
[----:B------:R-:W-:Y:S01]  /*4a60*/  LOP3.LUT R53, R118, 0xffff0000, RZ, 0xc0, !PT ;  /* 0xffff000076357812 */ /* 0x000fe200078ec0ff */
[----:B------:R-:W-:Y:S01]  /*4a70*/  IMAD.U32 R60, R120, 0x10000, RZ ;  /* 0x00010000783c7824 */ /* 0x000fe200078e00ff */
[----:B------:R-:W-:Y:S01]  /*4a80*/  PRMT R116, R116, 0x5410, R105 ;  /* 0x0000541074747816 */ /* 0x000fe20000000069 */
[C---:B------:R-:W-:Y:S01]  /*4a90*/  IMAD.U32 R51, R44.reuse, 0x10000, RZ ;  /* 0x000100002c337824 */ /* 0x040fe200078e00ff */
[----:B------:R-:W-:Y:S01]  /*4aa0*/  LOP3.LUT R52, R44, 0xffff0000, RZ, 0xc0, !PT ;  /* 0xffff00002c347812 */ /* 0x000fe200078ec0ff */
[----:B------:R-:W-:Y:S01]  /*4ab0*/  FFMA.FTZ R106, R49, R62, R106 ;  /* 0x0000003e316a7223 */ /* 0x000fe2000001006a */
[-C--:B------:R-:W-:Y:S01]  /*4ac0*/  FMUL.FTZ R105, R54, R53.reuse ;  /* 0x0000003536697220 */ /* 0x080fe20000410000 */
[----:B------:R-:W-:Y:S01]  /*4ad0*/  FFMA.FTZ R63, R50, R53, -R63 ;  /* 0x00000035323f7223 */ /* 0x000fe2000001083f */
[----:B------:R-:W-:-:S02]  /*4ae0*/  IMAD.U32 R44, R43, 0x10000, RZ ;  /* 0x000100002b2c7824 */ /* 0x000fc400078e00ff */
[-C--:B------:R-:W-:Y:S01]  /*4af0*/  FMUL.FTZ R53, R55, R60.reuse ;  /* 0x0000003c37357220 */ /* 0x080fe20000410000 */
[----:B------:R-:W-:Y:S01]  /*4b00*/  IMAD.U32 R49, R116, 0x10000, RZ ;  /* 0x0001000074317824 */ /* 0x000fe200078e00ff */
[----:B------:R-:W-:Y:S01]  /*4b10*/  LOP3.LUT R47, R47, 0xffff0000, RZ, 0xc0, !PT ;  /* 0xffff00002f2f7812 */ /* 0x000fe200078ec0ff */
[----:B------:R-:W-:Y:S01]  /*4b20*/  FFMA.FTZ R105, R50, R61, R105 ;  /* 0x0000003d32697223 */ /* 0x000fe20000010069 */
[----:B------:R-:W-:Y:S01]  /*4b30*/  LOP3.LUT R120, R120, 0xffff0000, RZ, 0xc0, !PT ;  /* 0xffff000078787812 */ /* 0x000fe200078ec0ff */
[-C--:B------:R-:W-:Y:S01]  /*4b40*/  FMUL.FTZ R55, R55, R49.reuse ;  /* 0x0000003137377220 */ /* 0x080fe20000410000 */
[----:B------:R-:W-:Y:S01]  /*4b50*/  LOP3.LUT R116, R116, 0xffff0000, RZ, 0xc0, !PT ;  /* 0xffff000074747812 */ /* 0x000fe200078ec0ff */
[C---:B------:R-:W-:Y:S01]  /*4b60*/  FFMA.FTZ R53, R44.reuse, R49, -R53 ;  /* 0x000000312c357223 */ /* 0x040fe20000010835 */
[----:B------:R-:W-:Y:S01]  /*4b70*/  IMAD.U32 R49, R121, 0x10000, RZ ;  /* 0x0001000079317824 */ /* 0x000fe200078e00ff */
[----:B------:R-:W-:Y:S01]  /*4b80*/  LOP3.LUT R45, R43, 0xffff0000, RZ, 0xc0, !PT ;  /* 0xffff00002b2d7812 */ /* 0x000fe200078ec0ff */
[----:B------:R-:W-:Y:S01]  /*4b90*/  FFMA.FTZ R55, R44, R60, R55 ;  /* 0x0000003c2c377223 */ /* 0x000fe20000010037 */
[C---:B------:R-:W-:Y:S01]  /*4ba0*/  FMUL.FTZ R50, R47.reuse, R120 ;  /* 0x000000782f327220 */ /* 0x040fe20000410000 */
[----:B------:R-:W-:Y:S01]  /*4bb0*/  FMUL.FTZ R54, R47, R116 ;  /* 0x000000742f367220 */ /* 0x000fe20000410000 */
[----:B------:R-:W-:-:S02]  /*4bc0*/  IMAD.U32 R44, R117, 0x10000, RZ ;  /* 0x00010000752c7824 */ /* 0x000fc400078e00ff */
[----:B------:R-:W-:Y:S01]  /*4bd0*/  FMUL.FTZ R47, R51, R49 ;  /* 0x00000031332f7220 */ /* 0x000fe20000410000 */
[----:B------:R-:W-:Y:S01]  /*4be0*/  LOP3.LUT R121, R121, 0xffff0000, RZ, 0xc0, !PT ;  /* 0xffff000079797812 */ /* 0x000fe200078ec0ff */
[C---:B------:R-:W-:Y:S01]  /*4bf0*/  FFMA.FTZ R116, R45.reuse, R116, -R50 ;  /* 0x000000742d747223 */ /* 0x040fe20000010832 */
[----:B------:R-:W-:Y:S01]  /*4c00*/  FFMA.FTZ R120, R45, R120, R54 ;  /* 0x000000782d787223 */ /* 0x000fe20000010036 */
[----:B------:R-:W-:Y:S02]  /*4c10*/  IMAD.U32 R43, R46, 0x10000, RZ ;  /* 0x000100002e2b7824 */ /* 0x000fe400078e00ff */
[-C--:B------:R-:W-:Y:S01]  /*4c20*/  FMUL.FTZ R50, R51, R44.reuse ;  /* 0x0000002c33327220 */ /* 0x080fe20000410000 */
[----:B------:R-:W-:Y:S01]  /*4c30*/  FFMA.FTZ R47, R48, R44, -R47 ;  /* 0x0000002c302f7223 */ /* 0x000fe2000001082f */
[----:B------:R-:W-:Y:S01]  /*4c40*/  IMAD.U32 R45, R119, 0x10000, RZ ;  /* 0x00010000772d7824 */ /* 0x000fe200078e00ff */
[----:B------:R-:W-:Y:S01]  /*4c50*/  LOP3.LUT R41, R40, 0xffff0000, RZ, 0xc0, !PT ;  /* 0xffff000028297812 */ /* 0x000fe200078ec0ff */
[----:B------:R-:W-:Y:S01]  /*4c60*/  IMAD.U32 R44, R115, 0x10000, RZ ;  /* 0x00010000732c7824 */ /* 0x000fe200078e00ff */
[----:B------:R-:W-:Y:S01]  /*4c70*/  LOP3.LUT R46, R46, 0xffff0000, RZ, 0xc0, !PT ;  /* 0xffff00002e2e7812 */ /* 0x000fe200078ec0ff */
[----:B------:R-:W-:Y:S01]  /*4c80*/  FMUL.FTZ R54, R52, R121 ;  /* 0x0000007934367220 */ /* 0x000fe20000410000 */
[----:B------:R-:W-:Y:S01]  /*4c90*/  LOP3.LUT R117, R117, 0xffff0000, RZ, 0xc0, !PT ;  /* 0xffff000075757812 */ /* 0x000fe200078ec0ff */
[----:B------:R-:W-:Y:S01]  /*4ca0*/  IMAD.U32 R40, R42, 0x10000, RZ ;  /* 0x000100002a287824 */ /* 0x000fe200078e00ff */
[----:B------:R-:W-:Y:S01]  /*4cb0*/  LOP3.LUT R119, R119, 0xffff0000, RZ, 0xc0, !PT ;  /* 0xffff000077777812 */ /* 0x000fe200078ec0ff */
[----:B------:R-:W-:Y:S01]  /*4cc0*/  FFMA.FTZ R50, R48, R49, R50 ;  /* 0x0000003130327223 */ /* 0x000fe20000010032 */
[----:B------:R-:W-:Y:S01]  /*4cd0*/  LOP3.LUT R115, R115, 0xffff0000, RZ, 0xc0, !PT ;  /* 0xffff000073737812 */ /* 0x000fe200078ec0ff */
[C---:B------:R-:W-:Y:S01]  /*4ce0*/  FMUL.FTZ R49, R43.reuse, R45 ;  /* 0x0000002d2b317220 */ /* 0x040fe20000410000 */
[----:B------:R-:W-:Y:S01]  /*4cf0*/  LOP3.LUT R42, R42, 0xffff0000, RZ, 0xc0, !PT ;  /* 0xffff00002a2a7812 */ /* 0x000fe200078ec0ff */
[-C--:B------:R-:W-:Y:S01]  /*4d00*/  FMUL.FTZ R48, R43, R44.reuse ;  /* 0x0000002c2b307220 */ /* 0x080fe20000410000 */
[-C--:B------:R-:W-:Y:S01]  /*4d10*/  FMUL.FTZ R52, R52, R117.reuse ;  /* 0x0000007534347220 */ /* 0x080fe20000410000 */
[C---:B------:R-:W-:Y:S01]  /*4d20*/  FFMA.FTZ R54, R41.reuse, R117, -R54 ;  /* 0x0000007529367223 */ /* 0x040fe20000010836 */
[C---:B------:R-:W-:Y:S01]  /*4d30*/  FMUL.FTZ R43, R46.reuse, R119 ;  /* 0x000000772e2b7220 */ /* 0x040fe20000410000 */
[----:B------:R-:W-:Y:S01]  /*4d40*/  FMUL.FTZ R46, R46, R115 ;  /* 0x000000732e2e7220 */ /* 0x000fe20000410000 */
[C---:B------:R-:W-:Y:S01]  /*4d50*/  FFMA.FTZ R49, R40.reuse, R44, -R49 ;  /* 0x0000002c28317223 */ /* 0x040fe20000010831 */
[----:B------:R-:W-:Y:S01]  /*4d60*/  FFMA.FTZ R48, R40, R45, R48 ;  /* 0x0000002d28307223 */ /* 0x000fe20000010030 */
        /* <DEDUP_REMOVED lines=14> */
.L_x_1347:
[----:B------:R-:W-:Y:S05]  /*4e50*/  BSYNC B1 ;  /* 0x0000000000017941 */ /* 0x000fea0003800000 */
.L_x_1346:
        /* <DEDUP_REMOVED lines=10> */
.L_x_1315:
[----:B------:R-:W-:-:S13]  /*4f00*/  ISETP.NE.AND P3, PT, R203, 0x3, PT ;  /* 0x00000003cb00780c */ /* 0x000fda0003f65270 */
[----:B------:R-:W-:Y:S05]  /*4f10*/  @!P3 BRA `(.L_x_1348) ;  /* 0x000000000004b947 */ /* 0x000fea0003800000 */
[----:B------:R-:W-:Y:S01]  /*4f20*/  BPT.TRAP 0x1 ;  /* 0x000000040000795c */ /* 0x000fe20000300000 */
.L_x_1348:
[----:B------:R-:W-:Y:S01]  /*4f30*/  IMAD R94, R2, 0x8, R18 ;  /* 0x00000008025e7824 */ /* 0x000fe200078e0212 */
[----:B------:R-:W-:Y:S01]  /*4f40*/  SHF.L.U32 R108, R201, 0x1f, RZ ;  /* 0x0000001fc96c7819 */ /* 0x000fe200000006ff */
[----:B------:R-:W-:Y:S01]  /*4f50*/  IMAD R99, R26, -0x60, R29 ;  /* 0xffffffa01a637824 */ /* 0x000fe200078e021d */
[----:B------:R-:W-:Y:S02]  /*4f60*/  BSSY B1, `(.L_x_1349) ;  /* 0x0000004000017945 */ /* 0x000fe40003800000 */
[----:B------:R-:W0:Y:S02]  /*4f70*/  SYNCS.PHASECHK.TRANS64.TRYWAIT P4, [R94+URZ+0x32490], R108 ;  /* 0x0324906c5e0075a7 */ /* 0x000e24000808017f */
[----:B------:R-:W-:Y:S01]  /*4f80*/  VIMNMX R99, R99, 0x60, PT ;  /* 0x0000006063637848 */ /* 0x000fe20003fe0100 */
[----:B0-----:R-:W-:Y:S06]  /*4f90*/  @!P4 BRA `(.L_x_1350) ;  /* 0x0000013c00c4c947 */ /* 0x001fec0003800000 */
.L_x_1609:
[----:B------:R-:W-:Y:S05]  /*4fa0*/  BSYNC B1 ;  /* 0x0000000000017941 */ /* 0x000fea0003800000 */
.L_x_1349:
        /* <DEDUP_REMOVED lines=8> */
.L_x_1352:
[----:B------:R-:W-:Y:S05]  /*5030*/  BSYNC B1 ;  /* 0x0000000000017941 */ /* 0x000fea0003800000 */
.L_x_1351:
[----:B------:R-:W-:Y:S05]  /*5040*/  @P4 BRA `(.L_x_1332) ;  /* 0x0000000000104947 */ /* 0x000fea0003800000 */
[----:B-1----:R-:W1:Y:S04]  /*5050*/  @!P1 LDS.128 R40, [R106+0x2000] ;  /* 0x002000006a289984 */ /* 0x002e680000000c00 */
[----:B------:R-:W2:Y:S04]  /*5060*/  @!P2 LDS.128 R44, [R104+0x2000] ;  /* 0x00200000682ca984 */ /* 0x000ea80000000c00 */
[----:B-1----:R3:W-:Y:S04]  /*5070*/  @!P1 STG.E.128 desc[UR60][R48.64], R40 ;  /* 0x0000002830009986 */ /* 0x0027e8000c101d3c */
[----:B--2---:R3:W-:Y:S02]  /*5080*/  @!P2 STG.E.128 desc[UR60][R48.64+0x40], R44 ;  /* 0x0000402c3000a986 */ /* 0x0047e4000c101d3c */
.L_x_1332:
[----:B------:R-:W-:Y:S05]  /*5090*/  BSYNC B0 ;  /* 0x0000000000007941 */ /* 0x000fea0003800000 */
.L_x_1314:
        /* <DEDUP_REMOVED lines=17> */
.L_x_1354:
[----:B------:R-:W-:Y:S05]  /*51b0*/  BSYNC B0 ;  /* 0x0000000000007941 */ /* 0x000fea0003800000 */
.L_x_1353:
[----:B------:R-:W2:Y:S01]  /*51c0*/  SYNCS.PHASECHK.TRANS64.TRYWAIT P3, [R94+URZ+0x324b0], R108 ;  /* 0x0324b06c5e0075a7 */ /* 0x000ea2000806017f */
[----:B------:R-:W-:Y:S01]  /*51d0*/  ULDC.64 UR56, c[0x0][0x328] ;  /* 0x0000ca0000387ab9 */ /* 0x000fe20000000a00 */
[----:B------:R-:W-:Y:S01]  /*51e0*/  ULDC.64 UR58, c[0x0][0x318] ;  /* 0x0000c600003a7ab9 */ /* 0x000fe20000000a00 */
[----:B------:R-:W-:Y:S01]  /*51f0*/  BSSY B0, `(.L_x_1355) ;  /* 0x0000003000007945 */ /* 0x000fe20003800000 */
[----:B-1----:R-:W-:-:S03]  /*5200*/  IMAD R40, R2, 0x6000, R77 ;  /* 0x0000600002287824 */ /* 0x002fc600078e024d */
[----:B--2---:R-:W-:Y:S05]  /*5210*/  @!P3 BRA `(.L_x_1356) ;  /* 0x0000013c0038b947 */ /* 0x004fea0003800000 */
.L_x_1610:
[----:B------:R-:W-:Y:S05]  /*5220*/  BSYNC B0 ;  /* 0x0000000000007941 */ /* 0x000fea0003800000 */
.L_x_1355:
[----:B------:R-:W-:Y:S01]  /*5230*/  ISETP.GE.AND P3, PT, R19, R99, PT ;  /* 0x000000631300720c */ /* 0x000fe20003f66270 */
[----:B------:R-:W-:Y:S01]  /*5240*/  IMAD.IADD R41, R75, 0x1, R40 ;  /* 0x000000014b297824 */ /* 0x000fe200078e0228 */
[----:B------:R-:W-:Y:S01]  /*5250*/  BSSY B0, `(.L_x_1357) ;  /* 0x0000026000007945 */ /* 0x000fe20003800000 */
[----:B------:R-:W-:Y:S02]  /*5260*/  IMAD R48, R40, 0x2, R24 ;  /* 0x0000000228307824 */ /* 0x000fe400078e0218 */
[----:B------:R-:W-:-:S04]  /*5270*/  IMAD.WIDE R44, R26, 0x60, R70 ;  /* 0x000000601a2c7825 */ /* 0x000fc800078e0246 */
[----:B------:R-:W-:-:S04]  /*5280*/  IMAD R49, R41, 0x2, R24 ;  /* 0x0000000229317824 */ /* 0x000fc800078e0218 */
[----:B------:R-:W-:Y:S05]  /*5290*/  @P3 BRA `(.L_x_1358) ;  /* 0x0000000000843947 */ /* 0x000fea0003800000 */
[----:B------:R-:W-:Y:S01]  /*52a0*/  IMAD R43, R45, UR56, RZ ;  /* 0x000000382d2b7c24 */ /* 0x000fe2000f8e02ff */
[----:B------:R-:W-:Y:S01]  /*52b0*/  ULDC UR4, c[0x0][0x320] ;  /* 0x0000c80000047ab9 */ /* 0x000fe20000000800 */
        /* <DEDUP_REMOVED lines=31> */
.L_x_1358:
[----:B------:R-:W-:Y:S05]  /*54b0*/  BSYNC B0 ;  /* 0x0000000000007941 */ /* 0x000fea0003800000 */
.L_x_1357:
[----:B------:R-:W-:Y:S01]  /*54c0*/  ISETP.GE.AND P3, PT, R221, R99, PT ;  /* 0x00000063dd00720c */ /* 0x000fe20003f66270 */
[----:B------:R-:W-:-:S12]  /*54d0*/  BSSY B0, `(.L_x_1359) ;  /* 0x0000025000007945 */ /* 0x000fd80003800000 */
[----:B------:R-:W-:Y:S05]  /*54e0*/  @P3 BRA `(.L_x_1360) ;  /* 0x00000000008c3947 */ /* 0x000fea0003800000 */
[----:B--2---:R-:W-:Y:S01]  /*54f0*/  IADD3 R43, P3, R44, 0x40, RZ ;  /* 0x000000402c2b7810 */ /* 0x004fe20007f7e0ff */
[----:B------:R-:W-:Y:S01]  /*5500*/  IMAD.MOV.U32 R40, RZ, RZ, R20 ;  /* 0x000000ffff287224 */ /* 0x000fe200078e0014 */
[----:B------:R-:W-:Y:S01]  /*5510*/  ULDC UR4, c[0x0][0x320] ;  /* 0x0000c80000047ab9 */ /* 0x000fe20000000800 */
        /* <DEDUP_REMOVED lines=32> */
.L_x_1360:
[----:B------:R-:W-:Y:S05]  /*5720*/  BSYNC B0 ;  /* 0x0000000000007941 */ /* 0x000fea0003800000 */
.L_x_1359:
        /* <DEDUP_REMOVED lines=22> */
.L_x_1309:
[----:B------:R-:W-:Y:S02]  /*5890*/  ISETP.GE.AND P2, PT, R198, 0x1, PT ;  /* 0x00000001c600780c */ /* 0x000fe40003f46270 */
[----:B------:R-:W-:Y:S02]  /*58a0*/  CS2R R6, SRZ ;  /* 0x0000000000067805 */ /* 0x000fe4000001ff00 */
[----:B------:R-:W-:Y:S02]  /*58b0*/  PLOP3.LUT P1, PT, PT, PT, PT, 0x80, 0x0 ;  /* 0x000000000000781c */ /* 0x000fe40003f2f070 */
[----:B------:R-:W-:Y:S01]  /*58c0*/  CS2R R4, SRZ ;  /* 0x0000000000047805 */ /* 0x000fe2000001ff00 */
[----:B------:R-:W-:Y:S01]  /*58d0*/  IMAD.MOV.U32 R150, RZ, RZ, RZ ;  /* 0x000000ffff967224 */ /* 0x000fe200078e00ff */
[----:B------:R-:W-:Y:S02]  /*58e0*/  CS2R R148, SRZ ;  /* 0x0000000000947805 */ /* 0x000fe4000001ff00 */
[----:B------:R-:W-:-:S02]  /*58f0*/  CS2R R146, SRZ ;  /* 0x0000000000927805 */ /* 0x000fc4000001ff00 */
[----:B------:R-:W-:Y:S02]  /*5900*/  CS2R R144, SRZ ;  /* 0x0000000000907805 */ /* 0x000fe4000001ff00 */
[----:B------:R-:W-:Y:S01]  /*5910*/  CS2R R142, SRZ ;  /* 0x00000000008e7805 */ /* 0x000fe2000001ff00 */
[----:B------:R-:W-:Y:S01]  /*5920*/  IMAD.MOV.U32 R141, RZ, RZ, RZ ;  /* 0x000000ffff8d7224 */ /* 0x000fe200078e00ff */
        /* <DEDUP_REMOVED lines=27> */
[----:B----4-:R-:W-:Y:S02]  /*5ae0*/  CS2R R98, SRZ ;  /* 0x0000000000627805 */ /* 0x010fe4000001ff00 */
        /* <DEDUP_REMOVED lines=25> */
[----:B------:R-:W-:Y:S01]  /*5c80*/  CS2R R36, SRZ ;  /* 0x0000000000247805 */ /* 0x000fe2000001ff00 */
[----:B------:R-:W-:Y:S01]  /*5c90*/  IMAD.MOV.U32 R0, RZ, RZ, RZ ;  /* 0x000000ffff007224 */ /* 0x000fe200078e00ff */
[----:B------:R-:W-:Y:S01]  /*5ca0*/  CS2R R10, SRZ ;  /* 0x00000000000a7805 */ /* 0x000fe2000001ff00 */
[----:B------:R-:W-:Y:S02]  /*5cb0*/  IMAD.MOV.U32 R31, RZ, RZ, RZ ;  /* 0x000000ffff1f7224 */ /* 0x000fe400078e00ff */
[----:B------:R-:W-:Y:S02]  /*5cc0*/  IMAD.MOV.U32 R29, RZ, RZ, RZ ;  /* 0x000000ffff1d7224 */ /* 0x000fe400078e00ff */
[----:B------:R-:W-:Y:S02]  /*5cd0*/  IMAD.MOV.U32 R27, RZ, RZ, RZ ;  /* 0x000000ffff1b7224 */ /* 0x000fe400078e00ff */
[----:B------:R-:W-:Y:S01]  /*5ce0*/  IMAD.MOV.U32 R9, RZ, RZ, RZ ;  /* 0x000000ffff097224 */ /* 0x000fe200078e00ff */
[----:B------:R-:W-:Y:S06]  /*5cf0*/  @P0 BRA `(.L_x_1362) ;  /* 0x00000000000c0947 */ /* 0x000fec0003800000 */
[----:B------:R-:W0:Y:S01]  /*5d00*/  FENCE.VIEW.ASYNC.G ;  /* 0x00000000000073c6 */ /* 0x000e220000000100 */
[----:B------:R-:W-:Y:S05]  /*5d10*/  WARPSYNC.ALL ;  /* 0x0000000000007948 */ /* 0x000fea0003800000 */
[----:B0-----:R-:W-:Y:S06]  /*5d20*/  BAR.ARV 0xc, 0x180 ;  /* 0x0306000000007b1d */ /* 0x001fec0000002000 */
.L_x_1362:
[----:B------:R-:W-:Y:S01]  /*5d30*/  CS2R R24, SRZ ;  /* 0x0000000000187805 */ /* 0x000fe2000001ff00 */
[----:B------:R-:W-:Y:S06]  /*5d40*/  @!P2 BRA `(.L_x_1363) ;  /* 0x0000007c00e4a947 */ /* 0x000fec0003800000 */
[----:B------:R-:W-:-:S03]  /*5d50*/  UMOV UR4, 0xffffffff ;  /* 0xffffffff00047882 */ /* 0x000fc60000000000 */
[----:B------:R-:W-:Y:S05]  /*5d60*/  BRA.DIV UR4, `(.L_x_1364) ;  /* 0x0000013204787947 */ /* 0x000fea000b800000 */
[----:B------:R0:W1:Y:S02]  /*5d70*/  SHFL.IDX PT, R14, R234, RZ, 0x1f ;  /* 0x00001fffea0e7589 */ /* 0x00006400000e0000 */
.L_x_1613:
[----:B------:R-:W-:Y:S01]  /*5d80*/  VIADD R24, R18, 0x18400 ;  /* 0x0001840012187836 */ /* 0x000fe20000000000 */
[----:B-1----:R-:W-:Y:S01]  /*5d90*/  LEA.HI R0, R14, R14, RZ, 0x1 ;  /* 0x0000000e0e007211 */ /* 0x002fe200078f08ff */
[----:B------:R-:W-:Y:S03]  /*5da0*/  BSSY B6, `(.L_x_1365) ;  /* 0x0000015000067945 */ /* 0x000fe60003800000 */
[----:B------:R-:W-:Y:S02]  /*5db0*/  LOP3.LUT P0, RZ, R24, 0x1bf, RZ, 0xc0, !PT ;  /* 0x000001bf18ff7812 */ /* 0x000fe4000780c0ff */
[----:B------:R-:W-:-:S05]  /*5dc0*/  LOP3.LUT R29, R0, 0xffffe, RZ, 0xc0, !PT ;  /* 0x000ffffe001d7812 */ /* 0x000fca00078ec0ff */
[----:B------:R-:W-:-:S06]  /*5dd0*/  IMAD.IADD R29, R14, 0x1, -R29 ;  /* 0x000000010e1d7824 */ /* 0x000fcc00078e0a1d */
[----:B------:R-:W-:Y:S05]  /*5de0*/  @!P0 BRA `(.L_x_1366) ;  /* 0x0000000000408947 */ /* 0x000fea0003800000 */
        /* <DEDUP_REMOVED lines=16> */
.L_x_1366:
[----:B------:R-:W-:Y:S05]  /*5ef0*/  BSYNC B6 ;  /* 0x0000000000067941 */ /* 0x000fea0003800000 */
.L_x_1365:
        /* <DEDUP_REMOVED lines=12> */
.L_x_1370:
[----:B--2---:R2:W3:Y:S02]  /*5fc0*/  SYNCS.PHASECHK.TRANS64.TRYWAIT P0, [R18+URZ+0x32400], R3 ;  /* 0x03240003120075a7 */ /* 0x0044e4000800017f */
[----:B---3--:R-:W-:Y:S05]  /*5fd0*/  @!P0 NANOSLEEP.SYNCS 0x989680 ;  /* 0x009896800000895d */ /* 0x008fea0003900000 */
[----:B------:R-:W3:Y:S02]  /*5fe0*/  @!P0 SYNCS.PHASECHK.TRANS64 P0, [R18+URZ+0x32400], R3 ;  /* 0x03240003120085a7 */ /* 0x000ee4000800007f */
[----:B---3--:R-:W-:Y:S05]  /*5ff0*/  @!P0 BRA `(.L_x_1370) ;  /* 0xfffffffc00f08947 */ /* 0x008fea000383ffff */
.L_x_1369:
[----:B------:R-:W-:Y:S05]  /*6000*/  BSYNC B0 ;  /* 0x0000000000007941 */ /* 0x000fea0003800000 */
.L_x_1368:
[----:B------:R-:W-:Y:S05]  /*6010*/  BRA `(.L_x_1371) ;  /* 0x0000002000847947 */ /* 0x000fea0003800000 */
.L_x_1367:
        /* <DEDUP_REMOVED lines=36> */
.L_x_1373:
[----:B------:R-:W-:Y:S05]  /*6260*/  BSYNC B6 ;  /* 0x0000000000067941 */ /* 0x000fea0003800000 */
.L_x_1372:
        /* <DEDUP_REMOVED lines=11> */
.L_x_1619:
[----:B------:R-:W-:Y:S01]  /*6320*/  ULDC UR4, c[0x0][0x448] ;  /* 0x0001120000047ab9 */ /* 0x000fe20000000800 */
[----:B------:R-:W-:Y:S01]  /*6330*/  LEA.HI R6, R222, R222, RZ, 0x1 ;  /* 0x000000dede067211 */ /* 0x000fe200078f08ff */
[----:B------:R-:W-:Y:S01]  /*6340*/  IMAD R28, R97, UR4, RZ ;  /* 0x00000004611c7c24 */ /* 0x000fe2000f8e02ff */
[----:B------:R-:W-:Y:S01]  /*6350*/  BSSY B1, `(.L_x_1377) ;  /* 0x0000020000017945 */ /* 0x000fe20003800000 */
[----:B------:R-:W-:Y:S02]  /*6360*/  CS2R R10, SRZ ;  /* 0x00000000000a7805 */ /* 0x000fe4000001ff00 */
[----:B------:R-:W-:Y:S02]  /*6370*/  LOP3.LUT R9, R6, 0xfffffffe, RZ, 0xc0, !PT ;  /* 0xfffffffe06097812 */ /* 0x000fe400078ec0ff */
[----:B------:R-:W-:Y:S02]  /*6380*/  CS2R R6, SRZ ;  /* 0x0000000000067805 */ /* 0x000fe4000001ff00 */
[----:B------:R-:W-:Y:S01]  /*6390*/  ISETP.GE.AND P0, PT, R5, R28, PT ;  /* 0x0000001c0500720c */ /* 0x000fe20003f06270 */
[----:B------:R-:W-:Y:S01]  /*63a0*/  IMAD.SHL.U32 R5, R227, 0x40, RZ ;  /* 0x00000040e3057824 */ /* 0x000fe200078e00ff */
[----:B------:R-:W-:Y:S01]  /*63b0*/  CS2R R20, SRZ ;  /* 0x0000000000147805 */ /* 0x000fe2000001ff00 */
[----:B------:R-:W-:Y:S01]  /*63c0*/  IMAD.IADD R12, R222, 0x1, -R9 ;  /* 0x00000001de0c7824 */ /* 0x000fe200078e0a09 */
[----:B------:R-:W-:-:S02]  /*63d0*/  CS2R R8, SRZ ;  /* 0x0000000000087805 */ /* 0x000fc4000001ff00 */
[----:B------:R-:W-:Y:S02]  /*63e0*/  LOP3.LUT R13, R5, 0x1c0, RZ, 0xc0, !PT ;  /* 0x000001c0050d7812 */ /* 0x000fe400078ec0ff */
[----:B------:R-:W-:-:S05]  /*63f0*/  SHF.L.U32 R5, R12, 0x1f, RZ ;  /* 0x0000001f0c057819 */ /* 0x000fca00000006ff */
        /* <DEDUP_REMOVED lines=21> */
.L_x_1378:
[----:B------:R-:W-:Y:S05]  /*6550*/  BSYNC B1 ;  /* 0x0000000000017941 */ /* 0x000fea0003800000 */
.L_x_1377:
[----:B------:R-:W1:Y:S01]  /*6560*/  SYNCS.PHASECHK.TRANS64.TRYWAIT P0, [R18+URZ+0x32400], R5 ;  /* 0x03240005120075a7 */ /* 0x000e62000800017f */
[----:B---3--:R-:W-:Y:S01]  /*6570*/  LOP3.LUT R3, R13, 0x18, R16, 0xf8, !PT ;  /* 0x000000180d037812 */ /* 0x008fe200078ef810 */
[----:B--2---:R-:W-:Y:S01]  /*6580*/  IMAD R0, R33, -0x80, R28 ;  /* 0xffffff8021007824 */ /* 0x004fe200078e021c */
[----:B----4-:R-:W-:Y:S01]  /*6590*/  SHF.R.U32.HI R4, RZ, 0x3, R13 ;  /* 0x00000003ff047819 */ /* 0x010fe2000001160d */
[----:B0----5:R-:W-:Y:S01]  /*65a0*/  IMAD.MOV.U32 R14, RZ, RZ, R21 ;  /* 0x000000ffff0e7224 */ /* 0x021fe200078e0015 */
[----:B-1----:R-:W-:Y:S01]  /*65b0*/  SHF.R.U64 R26, R10, 0x10, R11 ;  /* 0x000000100a1a7819 */ /* 0x002fe2000000120b */
[----:B------:R-:W-:Y:S01]  /*65c0*/  IMAD.MOV.U32 R13, RZ, RZ, R20 ;  /* 0x000000ffff0d7224 */ /* 0x000fe200078e0014 */
[----:B------:R-:W-:Y:S01]  /*65d0*/  LOP3.LUT R28, R3, R4, RZ, 0x3c, !PT ;  /* 0x00000004031c7212 */ /* 0x000fe200078e3cff */
[----:B------:R-:W-:Y:S01]  /*65e0*/  IMAD.MOV.U32 R3, RZ, RZ, R10 ;  /* 0x000000ffff037224 */ /* 0x000fe200078e000a */
[----:B------:R-:W-:Y:S01]  /*65f0*/  SHF.R.U64 R24, R20, 0x10, R21 ;  /* 0x0000001014187819 */ /* 0x000fe20000001215 */
[----:B------:R-:W-:Y:S01]  /*6600*/  IMAD.MOV.U32 R4, RZ, RZ, R11 ;  /* 0x000000ffff047224 */ /* 0x000fe200078e000b */
[----:B------:R-:W-:Y:S01]  /*6610*/  SHF.R.U32.HI R25, RZ, 0x10, R21 ;  /* 0x00000010ff197819 */ /* 0x000fe20000011615 */
[----:B------:R-:W-:Y:S01]  /*6620*/  IMAD.MOV.U32 R10, RZ, RZ, R6 ;  /* 0x000000ffff0a7224 */ /* 0x000fe200078e0006 */
[----:B------:R-:W-:Y:S01]  /*6630*/  SHF.R.U32.HI R27, RZ, 0x10, R11 ;  /* 0x00000010ff1b7819 */ /* 0x000fe2000001160b */
[--C-:B------:R-:W-:Y:S01]  /*6640*/  IMAD.MOV.U32 R11, RZ, RZ, R7.reuse ;  /* 0x000000ffff0b7224 */ /* 0x100fe200078e0007 */
[--C-:B------:R-:W-:Y:S01]  /*6650*/  SHF.R.U64 R21, R6, 0x10, R7.reuse ;  /* 0x0000001006157819 */ /* 0x100fe20000001207 */
[----:B------:R-:W-:Y:S01]  /*6660*/  IMAD.MOV.U32 R6, RZ, RZ, R8 ;  /* 0x000000ffff067224 */ /* 0x000fe200078e0008 */
[----:B------:R-:W-:Y:S01]  /*6670*/  SHF.R.U32.HI R20, RZ, 0x10, R7 ;  /* 0x00000010ff147819 */ /* 0x000fe20000011607 */
[--C-:B------:R-:W-:Y:S01]  /*6680*/  IMAD.MOV.U32 R7, RZ, RZ, R9.reuse ;  /* 0x000000ffff077224 */ /* 0x100fe200078e0009 */
[--C-:B------:R-:W-:Y:S01]  /*6690*/  SHF.R.U64 R15, R8, 0x10, R9.reuse ;  /* 0x00000010080f7819 */ /* 0x100fe20000001209 */
[----:B------:R-:W-:Y:S01]  /*66a0*/  BSSY B1, `(.L_x_1379) ;  /* 0x000000f000017945 */ /* 0x000fe20003800000 */
[----:B------:R-:W-:Y:S01]  /*66b0*/  SHF.R.U32.HI R8, RZ, 0x10, R9 ;  /* 0x00000010ff087819 */ /* 0x000fe20000011609 */
[----:B------:R-:W-:Y:S01]  /*66c0*/  IMAD R9, R211, 0x200, R28 ;  /* 0x00000200d3097824 */ /* 0x000fe200078e021c */
[----:B------:R-:W-:-:S02]  /*66d0*/  VIMNMX R38, R0, 0x80, PT ;  /* 0x0000008000267848 */ /* 0x000fc40003fe0100 */
[----:B------:R-:W-:Y:S01]  /*66e0*/  PRMT R31, R3, 0x5410, R26 ;  /* 0x00005410031f7816 */ /* 0x000fe2000000001a */
[----:B------:R-:W-:Y:S01]  /*66f0*/  IMAD R9, R9, 0x2, R18 ;  /* 0x0000000209097824 */ /* 0x000fe200078e0212 */
[----:B------:R-:W-:Y:S02]  /*6700*/  PRMT R32, R4, 0x5410, R27 ;  /* 0x0000541004207816 */ /* 0x000fe4000000001b */
[----:B------:R-:W-:Y:S01]  /*6710*/  LOP3.LUT P2, RZ, R227, 0x4, RZ, 0xc0, !PT ;  /* 0x00000004e3ff7812 */ /* 0x000fe2000784c0ff */
[----:B------:R-:W-:Y:S01]  /*6720*/  VIADD R4, R9, 0x18400 ;  /* 0x0001840009047836 */ /* 0x000fe20000000000 */
[----:B------:R-:W-:Y:S01]  /*6730*/  ISETP.GE.AND P1, PT, R19, R38, PT ;  /* 0x000000261300720c */ /* 0x000fe20003f26270 */
[----:B------:R-:W-:Y:S01]  /*6740*/  VIADD R0, R9, 0x18440 ;  /* 0x0001844009007836 */ /* 0x000fe20000000000 */
[----:B------:R-:W-:Y:S02]  /*6750*/  PRMT R33, R13, 0x5410, R24 ;  /* 0x000054100d217816 */ /* 0x000fe40000000018 */
[----:B------:R-:W-:-:S02]  /*6760*/  PRMT R3, R14, 0x5410, R25 ;  /* 0x000054100e037816 */ /* 0x000fc40000000019 */
[----:B------:R-:W-:Y:S01]  /*6770*/  PRMT R34, R10, 0x5410, R21 ;  /* 0x000054100a227816 */ /* 0x000fe20000000015 */
[----:B------:R-:W-:Y:S06]  /*6780*/  @!P0 BRA `(.L_x_1380) ;  /* 0x0000012800888947 */ /* 0x000fec0003800000 */
.L_x_1620:
[----:B------:R-:W-:Y:S05]  /*6790*/  BSYNC B1 ;  /* 0x0000000000017941 */ /* 0x000fea0003800000 */
.L_x_1379:
[----:B------:R-:W-:Y:S01]  /*67a0*/  BSSY B1, `(.L_x_1381) ;  /* 0x0000059000017945 */ /* 0x000fe20003800000 */
[----:B------:R-:W-:Y:S01]  /*67b0*/  PRMT R35, R11, 0x5410, R20 ;  /* 0x000054100b237816 */ /* 0x000fe20000000014 */
[----:B------:R-:W-:Y:S01]  /*67c0*/  @P2 VIADD R0, R4, 0xffffffc0 ;  /* 0xffffffc004002836 */ /* 0x000fe20000000000 */
[----:B------:R-:W-:Y:S02]  /*67d0*/  PRMT R36, R6, 0x5410, R15 ;  /* 0x0000541006247816 */ /* 0x000fe4000000000f */
[----:B------:R-:W-:Y:S01]  /*67e0*/  PRMT R8, R7, 0x5410, R8 ;  /* 0x0000541007087816 */ /* 0x000fe20000000008 */
[----:B------:R-:W-:Y:S06]  /*67f0*/  @P1 BRA `(.L_x_1382) ;  /* 0x00000004004c1947 */ /* 0x000fec0003800000 */
[----:B0-----:R-:W0:Y:S01]  /*6800*/  LDC R5, c[0x0][0x3f4] ;  /* 0x0000fd00ff057b82 */ /* 0x001e220000000800 */
[----:B------:R-:W-:Y:S01]  /*6810*/  BSSY B2, `(.L_x_1383) ;  /* 0x000002a000027945 */ /* 0x000fe20003800000 */
[-C--:B0-----:R-:W-:Y:S02]  /*6820*/  ISETP.GE.AND P0, PT, R22, R5.reuse, PT ;  /* 0x000000051600720c */ /* 0x081fe40003f06270 */
[----:B------:R-:W-:-:S11]  /*6830*/  ISETP.GE.AND P1, PT, R202, R5, PT ;  /* 0x00000005ca00720c */ /* 0x000fd60003f26270 */
[----:B------:R-:W-:Y:S05]  /*6840*/  @P0 BRA `(.L_x_1384) ;  /* 0x0000000000980947 */ /* 0x000fea0003800000 */
[----:B------:R-:W0:Y:S01]  /*6850*/  LDS.128 R4, [R9+0x18400] ;  /* 0x0184000009047984 */ /* 0x000e220000000c00 */
        /* <DEDUP_REMOVED lines=13> */
[C---:B------:R-:W-:Y:S01]  /*6930*/  FMUL.FTZ R28, R5.reuse, R24 ;  /* 0x00000018051c7220 */ /* 0x040fe20000410000 */
[C---:B------:R-:W-:Y:S01]  /*6940*/  FFMA.FTZ R25, R10.reuse, R15, -R25 ;  /* 0x0000000f0a197223 */ /* 0x040fe20000010819 */
[-C--:B------:R-:W-:Y:S01]  /*6950*/  FMUL.FTZ R30, R5, R20.reuse ;  /* 0x00000014051e7220 */ /* 0x080fe20000410000 */
[----:B------:R-:W-:Y:S01]  /*6960*/  LOP3.LUT R7, R7, 0xffff0000, RZ, 0xc0, !PT ;  /* 0xffff000007077812 */ /* 0x000fe200078ec0ff */
[----:B------:R-:W-:Y:S01]  /*6970*/  FFMA.FTZ R26, R10, R21, R4 ;  /* 0x000000150a1a7223 */ /* 0x000fe20000010004 */
[C---:B------:R-:W-:Y:S01]  /*6980*/  LOP3.LUT R15, R35.reuse, 0xffff0000, RZ, 0xc0, !PT ;  /* 0xffff0000230f7812 */ /* 0x040fe200078ec0ff */
[----:B------:R-:W-:Y:S01]  /*6990*/  IMAD.U32 R10, R35, 0x10000, RZ ;  /* 0x00010000230a7824 */ /* 0x000fe200078e00ff */
[C---:B------:R-:W-:Y:S01]  /*69a0*/  LOP3.LUT R5, R32.reuse, 0xffff0000, RZ, 0xc0, !PT ;  /* 0xffff000020057812 */ /* 0x040fe200078ec0ff */
[----:B------:R-:W-:Y:S02]  /*69b0*/  IMAD.U32 R4, R32, 0x10000, RZ ;  /* 0x0001000020047824 */ /* 0x000fe400078e00ff */
        /* <DEDUP_REMOVED lines=15> */
.L_x_1384:
[----:B------:R-:W-:Y:S05]  /*6ab0*/  BSYNC B2 ;  /* 0x0000000000027941 */ /* 0x000fea0003800000 */
.L_x_1383:
[----:B------:R-:W-:Y:S05]  /*6ac0*/  @P1 BRA `(.L_x_1382) ;  /* 0x0000000000981947 */ /* 0x000fea0003800000 */
[----:B0-----:R-:W0:Y:S01]  /*6ad0*/  LDS.128 R4, [R0] ;  /* 0x0000000000047984 */ /* 0x001e220000000c00 */
        /* <DEDUP_REMOVED lines=37> */
.L_x_1382:
[----:B------:R-:W-:Y:S05]  /*6d30*/  BSYNC B1 ;  /* 0x0000000000017941 */ /* 0x000fea0003800000 */
.L_x_1381:
[----:B------:R-:W-:-:S13]  /*6d40*/  ISETP.GE.AND P0, PT, R221, R38, PT ;  /* 0x00000026dd00720c */ /* 0x000fda0003f06270 */
[----:B------:R-:W-:Y:S05]  /*6d50*/  @P0 BRA `(.L_x_1385) ;  /* 0x0000001400100947 */ /* 0x000fea0003800000 */
[----:B01----:R-:W0:Y:S01]  /*6d60*/  LDC R5, c[0x0][0x3f4] ;  /* 0x0000fd00ff057b82 */ /* 0x003e220000000800 */
        /* <DEDUP_REMOVED lines=22> */
[----:B------:R-:W-:Y:S01]  /*6ed0*/  FFMA.FTZ R21, R26, R10, R21 ;  /* 0x0000000a1a157223 */ /* 0x000fe20000010015 */
[----:B------:R-:W-:Y:S01]  /*6ee0*/  FMUL.FTZ R10, R31, R5 ;  /* 0x000000051f0a7220 */ /* 0x000fe20000410000 */
[----:B------:R-:W-:Y:S01]  /*6ef0*/  LOP3.LUT R7, R7, 0xffff0000, RZ, 0xc0, !PT ;  /* 0xffff000007077812 */ /* 0x000fe200078ec0ff */
[-C--:B------:R-:W-:Y:S01]  /*6f00*/  FFMA.FTZ R5, R31, R11.reuse, -R20 ;  /* 0x0000000b1f057223 */ /* 0x080fe20000010814 */
[C---:B------:R-:W-:Y:S01]  /*6f10*/  LOP3.LUT R26, R35.reuse, 0xffff0000, RZ, 0xc0, !PT ;  /* 0xffff0000231a7812 */ /* 0x040fe200078ec0ff */
[----:B------:R-:W-:Y:S02]  /*6f20*/  IMAD.U32 R31, R35, 0x10000, RZ ;  /* 0x00010000231f7824 */ /* 0x000fe400078e00ff */
[----:B------:R-:W-:Y:S01]  /*6f30*/  FFMA.FTZ R10, R27, R11, R10 ;  /* 0x0000000b1b0a7223 */ /* 0x000fe2000001000a */
[-C--:B------:R-:W-:Y:S01]  /*6f40*/  FMUL.FTZ R24, R25, R6.reuse ;  /* 0x0000000619187220 */ /* 0x080fe20000410000 */
[-C--:B------:R-:W-:Y:S01]  /*6f50*/  FMUL.FTZ R15, R32, R7.reuse ;  /* 0x00000007200f7220 */ /* 0x080fe20000410000 */
[----:B------:R-:W-:Y:S01]  /*6f60*/  FMUL.FTZ R20, R31, R6 ;  /* 0x000000061f147220 */ /* 0x000fe20000410000 */
[----:B------:R-:W-:Y:S01]  /*6f70*/  FMUL.FTZ R11, R26, R7 ;  /* 0x000000071a0b7220 */ /* 0x000fe20000410000 */
[----:B------:R-:W-:-:S02]  /*6f80*/  F2FP.BF16.F32.PACK_AB R4, R21, R4 ;  /* 0x000000041504723e */ /* 0x000fc400000010ff */
[-C--:B------:R-:W-:Y:S01]  /*6f90*/  FFMA.FTZ R6, R25, R13.reuse, -R20 ;  /* 0x0000000d19067223 */ /* 0x080fe20000010814 */
[-C--:B------:R-:W-:Y:S01]  /*6fa0*/  FFMA.FTZ R7, R32, R14.reuse, -R11 ;  /* 0x0000000e20077223 */ /* 0x080fe2000001080b */
[----:B------:R-:W-:Y:S01]  /*6fb0*/  FFMA.FTZ R13, R31, R13, R24 ;  /* 0x0000000d1f0d7223 */ /* 0x000fe20000010018 */
[----:B------:R-:W-:Y:S01]  /*6fc0*/  FFMA.FTZ R14, R26, R14, R15 ;  /* 0x0000000e1a0e7223 */ /* 0x000fe2000001000f */
[----:B------:R-:W-:-:S03]  /*6fd0*/  F2FP.BF16.F32.PACK_AB R5, R10, R5 ;  /* 0x000000050a05723e */ /* 0x000fc600000010ff */
[----:B------:R-:W-:Y:S02]  /*6fe0*/  F2FP.BF16.F32.PACK_AB R6, R13, R6 ;  /* 0x000000060d06723e */ /* 0x000fe400000010ff */
[----:B------:R-:W-:-:S05]  /*6ff0*/  F2FP.BF16.F32.PACK_AB R7, R14, R7 ;  /* 0x000000070e07723e */ /* 0x000fca00000010ff */
[----:B------:R0:W-:Y:S02]  /*7000*/  STS.128 [R9+0x1a400], R4 ;  /* 0x01a4000409007388 */ /* 0x0001e40000000c00 */
.L_x_1387:
[----:B------:R-:W-:Y:S05]  /*7010*/  BSYNC B1 ;  /* 0x0000000000017941 */ /* 0x000fea0003800000 */
.L_x_1386:
[----:B------:R-:W-:Y:S05]  /*7020*/  @P1 BRA `(.L_x_1385) ;  /* 0x00000010005c1947 */ /* 0x000fea0003800000 */
[----:B0-----:R-:W0:Y:S01]  /*7030*/  LDS.128 R4, [R0+0x2000] ;  /* 0x0020000000047984 */ /* 0x001e220000000c00 */
[C---:B------:R-:W-:Y:S01]  /*7040*/  IMAD.U32 R25, R36.reuse, 0x10000, RZ ;  /* 0x0001000024197824 */ /* 0x040fe200078e00ff */
[----:B------:R-:W-:Y:S01]  /*7050*/  LOP3.LUT R36, R36, 0xffff0000, RZ, 0xc0, !PT ;  /* 0xffff000024247812 */ /* 0x000fe200078ec0ff */
[C---:B------:R-:W-:Y:S01]  /*7060*/  IMAD.U32 R21, R33.reuse, 0x10000, RZ ;  /* 0x0001000021157824 */ /* 0x040fe200078e00ff */
[----:B------:R-:W-:Y:S02]  /*7070*/  LOP3.LUT R24, R33, 0xffff0000, RZ, 0xc0, !PT ;  /* 0xffff000021187812 */ /* 0x000fe400078ec0ff */
        /* <DEDUP_REMOVED lines=11> */
[----:B------:R-:W-:Y:S01]  /*7130*/  FFMA.FTZ R4, R21, R9, -R14 ;  /* 0x0000000915047223 */ /* 0x000fe2000001080e */
[C---:B------:R-:W-:Y:S01]  /*7140*/  FMUL.FTZ R21, R24.reuse, R5 ;  /* 0x0000000518157220 */ /* 0x040fe20000410000 */
[----:B------:R-:W-:Y:S01]  /*7150*/  FFMA.FTZ R5, R24, R10, -R15 ;  /* 0x0000000a18057223 */ /* 0x000fe2000001080f */
[----:B------:R-:W-:Y:S01]  /*7160*/  FFMA.FTZ R9, R25, R9, R20 ;  /* 0x0000000919097223 */ /* 0x000fe20000010014 */
[----:B------:R-:W-:Y:S01]  /*7170*/  IMAD.U32 R15, R3, 0x10000, RZ ;  /* 0x00010000030f7824 */ /* 0x000fe200078e00ff */
[----:B------:R-:W-:Y:S01]  /*7180*/  LOP3.LUT R7, R7, 0xffff0000, RZ, 0xc0, !PT ;  /* 0xffff000007077812 */ /* 0x000fe200078ec0ff */
[----:B------:R-:W-:Y:S01]  /*7190*/  IMAD.U32 R25, R8, 0x10000, RZ ;  /* 0x0001000008197824 */ /* 0x000fe200078e00ff */
[----:B------:R-:W-:Y:S01]  /*71a0*/  LOP3.LUT R3, R3, 0xffff0000, RZ, 0xc0, !PT ;  /* 0xffff000003037812 */ /* 0x000fe200078ec0ff */
[----:B------:R-:W-:Y:S01]  /*71b0*/  FMUL.FTZ R14, R15, R6 ;  /* 0x000000060f0e7220 */ /* 0x000fe20000410000 */
[----:B------:R-:W-:Y:S01]  /*71c0*/  FFMA.FTZ R10, R36, R10, R21 ;  /* 0x0000000a240a7223 */ /* 0x000fe20000010015 */
[----:B------:R-:W-:Y:S01]  /*71d0*/  FMUL.FTZ R8, R25, R6 ;  /* 0x0000000619087220 */ /* 0x000fe20000410000 */
[-C--:B------:R-:W-:Y:S01]  /*71e0*/  FMUL.FTZ R20, R27, R7.reuse ;  /* 0x000000071b147220 */ /* 0x080fe20000410000 */
[----:B------:R-:W-:Y:S01]  /*71f0*/  FMUL.FTZ R24, R3, R7 ;  /* 0x0000000703187220 */ /* 0x000fe20000410000 */
[----:B------:R-:W-:Y:S01]  /*7200*/  F2FP.BF16.F32.PACK_AB R4, R9, R4 ;  /* 0x000000040904723e */ /* 0x000fe200000010ff */
[-C--:B------:R-:W-:Y:S01]  /*7210*/  FFMA.FTZ R6, R15, R11.reuse, -R8 ;  /* 0x0000000b0f067223 */ /* 0x080fe20000010808 */
[----:B------:R-:W-:Y:S01]  /*7220*/  FFMA.FTZ R11, R25, R11, R14 ;  /* 0x0000000b190b7223 */ /* 0x000fe2000001000e */
[-C--:B------:R-:W-:Y:S01]  /*7230*/  FFMA.FTZ R7, R3, R13.reuse, -R20 ;  /* 0x0000000d03077223 */ /* 0x080fe20000010814 */
[----:B------:R-:W-:Y:S01]  /*7240*/  FFMA.FTZ R24, R27, R13, R24 ;  /* 0x0000000d1b187223 */ /* 0x000fe20000010018 */
[----:B------:R-:W-:-:S02]  /*7250*/  F2FP.BF16.F32.PACK_AB R5, R10, R5 ;  /* 0x000000050a05723e */ /* 0x000fc400000010ff */
[----:B------:R-:W-:Y:S02]  /*7260*/  F2FP.BF16.F32.PACK_AB R6, R11, R6 ;  /* 0x000000060b06723e */ /* 0x000fe400000010ff */
[----:B------:R-:W-:-:S05]  /*7270*/  F2FP.BF16.F32.PACK_AB R7, R24, R7 ;  /* 0x000000071807723e */ /* 0x000fca00000010ff */
[----:B------:R3:W-:Y:S01]  /*7280*/  STS.128 [R0+0x2000], R4 ;  /* 0x0020000400007388 */ /* 0x0007e20000000c00 */
[----:B------:R-:W-:Y:S05]  /*7290*/  BRA `(.L_x_1385) ;  /* 0x0000000c00c07947 */ /* 0x000fea0003800000 */
.L_x_1375:
[----:B------:R-:W-:-:S03]  /*72a0*/  UMOV UR4, 0xffffffff ;  /* 0xffffffff00047882 */ /* 0x000fc60000000000 */
[----:B------:R-:W-:Y:S05]  /*72b0*/  BRA.DIV UR4, `(.L_x_1388) ;  /* 0x0000011e04d07947 */ /* 0x000fea000b800000 */
[----:B------:R1:W2:Y:S04]  /*72c0*/  SHFL.IDX PT, R0, R25, RZ, 0x1c1f ;  /* 0x001c1fff19007589 */ /* 0x0002a800000e0000 */
[----:B------:R1:W3:Y:S04]  /*72d0*/  SHFL.IDX PT, R3, R24, RZ, 0x1c1f ;  /* 0x001c1fff18037589 */ /* 0x0002e800000e0000 */
[----:B------:R1:W4:Y:S04]  /*72e0*/  SHFL.IDX PT, R20, R27, RZ, 0x1c1f ;  /* 0x001c1fff1b147589 */ /* 0x00032800000e0000 */
[----:B------:R1:W0:Y:S02]  /*72f0*/  SHFL.IDX PT, R14, R26, RZ, 0x1c1f ;  /* 0x001c1fff1a0e7589 */ /* 0x00022400000e0000 */
.L_x_1626:
[----:B------:R-:W-:Y:S01]  /*7300*/  ULDC UR4, c[0x0][0x448] ;  /* 0x0001120000047ab9 */ /* 0x000fe20000000800 */
[----:B------:R-:W0:Y:S01]  /*7310*/  LDC R47, c[0x0][0x3f4] ;  /* 0x0000fd00ff2f7b82 */ /* 0x000e220000000800 */
[----:B-1----:R-:W-:Y:S01]  /*7320*/  IMAD R26, R97, UR4, RZ ;  /* 0x00000004611a7c24 */ /* 0x002fe2000f8e02ff */
[----:B------:R-:W-:Y:S01]  /*7330*/  LEA.HI R4, R222, R222, RZ, 0x1 ;  /* 0x000000dede047211 */ /* 0x000fe200078f08ff */
[----:B------:R-:W-:Y:S01]  /*7340*/  BSSY B1, `(.L_x_1389) ;  /* 0x0000016000017945 */ /* 0x000fe20003800000 */
[----:B------:R-:W-:Y:S02]  /*7350*/  CS2R R10, SRZ ;  /* 0x00000000000a7805 */ /* 0x000fe4000001ff00 */
[----:B------:R-:W-:Y:S02]  /*7360*/  CS2R R8, SRZ ;  /* 0x0000000000087805 */ /* 0x000fe4000001ff00 */
[----:B------:R-:W-:Y:S02]  /*7370*/  ISETP.GE.AND P0, PT, R5, R26, PT ;  /* 0x0000001a0500720c */ /* 0x000fe40003f06270 */
[----:B------:R-:W-:-:S02]  /*7380*/  LOP3.LUT R7, R4, 0xfffffffe, RZ, 0xc0, !PT ;  /* 0xfffffffe04077812 */ /* 0x000fc400078ec0ff */
[----:B------:R-:W-:-:S03]  /*7390*/  CS2R R4, SRZ ;  /* 0x0000000000047805 */ /* 0x000fc6000001ff00 */
[----:B------:R-:W-:Y:S01]  /*73a0*/  IMAD.IADD R12, R222, 0x1, -R7 ;  /* 0x00000001de0c7824 */ /* 0x000fe200078e0a07 */
[----:B------:R-:W-:-:S04]  /*73b0*/  CS2R R6, SRZ ;  /* 0x0000000000067805 */ /* 0x000fc8000001ff00 */
[----:B------:R-:W-:Y:S01]  /*73c0*/  SHF.L.U32 R21, R12, 0x1f, RZ ;  /* 0x0000001f0c157819 */ /* 0x000fe200000006ff */
[----:B------:R-:W-:Y:S06]  /*73d0*/  @P0 BRA `(.L_x_1390) ;  /* 0x0000000000300947 */ /* 0x000fec0003800000 */
[----:B------:R-:W-:Y:S01]  /*73e0*/  ULDC UR4, c[0x0][0x3f4] ;  /* 0x0000fd0000047ab9 */ /* 0x000fe20000000800 */
[C---:B------:R-:W-:Y:S01]  /*73f0*/  IMAD.SHL.U32 R15, R16.reuse, 0x2, RZ ;  /* 0x00000002100f7824 */ /* 0x040fe200078e00ff */
[C---:B------:R-:W-:Y:S02]  /*7400*/  ISETP.GE.AND P2, PT, R16.reuse, UR4, PT ;  /* 0x0000000410007c0c */ /* 0x040fe4000bf46270 */
[----:B------:R-:W-:Y:S02]  /*7410*/  SHF.L.U64.HI R7, R16, 0x1, R17 ;  /* 0x0000000110077819 */ /* 0x000fe40000010211 */
[-C--:B---3--:R-:W-:Y:S02]  /*7420*/  IADD3 R24, P0, R3, R15.reuse, RZ ;  /* 0x0000000f03187210 */ /* 0x088fe40007f1e0ff */
[----:B0-----:R-:W-:-:S03]  /*7430*/  IADD3 R14, P1, R14, R15, RZ ;  /* 0x0000000f0e0e7210 */ /* 0x001fc60007f3e0ff */
[--C-:B--2---:R-:W-:Y:S02]  /*7440*/  IMAD.X R25, R0, 0x1, R7.reuse, P0 ;  /* 0x0000000100197824 */ /* 0x104fe400000e0607 */
[----:B----4-:R-:W-:Y:S01]  /*7450*/  IMAD.X R15, R20, 0x1, R7, P1 ;  /* 0x00000001140f7824 */ /* 0x010fe200008e0607 */
[----:B------:R-:W-:Y:S01]  /*7460*/  CS2R R6, SRZ ;  /* 0x0000000000067805 */ /* 0x000fe2000001ff00 */
[----:B------:R-:W-:Y:S06]  /*7470*/  @P2 BRA `(.L_x_1390) ;  /* 0x0000000000082947 */ /* 0x000fec0003800000 */
[----:B------:R1:W5:Y:S04]  /*7480*/  LD.E.128 R8, desc[UR60][R24.64] ;  /* 0x0000003c18087980 */ /* 0x000368000c101d00 */
[----:B------:R1:W5:Y:S02]  /*7490*/  LD.E.128 R4, desc[UR60][R14.64] ;  /* 0x0000003c0e047980 */ /* 0x000364000c101d00 */
.L_x_1390:
[----:B------:R-:W-:Y:S05]  /*74a0*/  BSYNC B1 ;  /* 0x0000000000017941 */ /* 0x000fea0003800000 */
.L_x_1389:
[----:B------:R-:W4:Y:S01]  /*74b0*/  SYNCS.PHASECHK.TRANS64.TRYWAIT P1, [R18+URZ+0x32400], R21 ;  /* 0x03240015120075a7 */ /* 0x000f22000802017f */
[----:B--2---:R-:W-:Y:S01]  /*74c0*/  IMAD R0, R33, -0x80, R26 ;  /* 0xffffff8021007824 */ /* 0x004fe200078e021a */
[----:B-----5:R-:W-:Y:S01]  /*74d0*/  SHF.R.U64 R26, R10, 0x10, R11 ;  /* 0x000000100a1a7819 */ /* 0x020fe2000000120b */
[----:B-1----:R-:W-:Y:S01]  /*74e0*/  IMAD.MOV.U32 R15, RZ, RZ, R10 ;  /* 0x000000ffff0f7224 */ /* 0x002fe200078e000a */
[----:B------:R-:W-:Y:S01]  /*74f0*/  SHF.R.U64 R27, R8, 0x10, R9 ;  /* 0x00000010081b7819 */ /* 0x000fe20000001209 */
[----:B------:R-:W-:Y:S01]  /*7500*/  IMAD.MOV.U32 R24, RZ, RZ, R8 ;  /* 0x000000ffff187224 */ /* 0x000fe200078e0008 */
[--C-:B------:R-:W-:Y:S01]  /*7510*/  SHF.R.U32.HI R10, RZ, 0x10, R11.reuse ;  /* 0x00000010ff0a7819 */ /* 0x100fe2000001160b */
[----:B---3--:R-:W-:Y:S01]  /*7520*/  IMAD.MOV.U32 R3, RZ, RZ, R11 ;  /* 0x000000ffff037224 */ /* 0x008fe200078e000b */
[----:B------:R-:W-:Y:S01]  /*7530*/  SHF.R.U64 R11, R4, 0x10, R5 ;  /* 0x00000010040b7819 */ /* 0x000fe20000001205 */
[----:B------:R-:W-:Y:S01]  /*7540*/  IMAD.MOV.U32 R8, RZ, RZ, R4 ;  /* 0x000000ffff087224 */ /* 0x000fe200078e0004 */
[----:B0-----:R-:W-:Y:S01]  /*7550*/  ISETP.GE.AND P0, PT, R16, R47, PT ;  /* 0x0000002f1000720c */ /* 0x001fe20003f06270 */
[----:B------:R-:W-:Y:S01]  /*7560*/  IMAD.MOV.U32 R25, RZ, RZ, R9 ;  /* 0x000000ffff197224 */ /* 0x000fe200078e0009 */
[----:B------:R-:W-:Y:S01]  /*7570*/  VIMNMX R0, R0, 0x80, PT ;  /* 0x0000008000007848 */ /* 0x000fe20003fe0100 */
[----:B------:R-:W-:Y:S01]  /*7580*/  IMAD.MOV.U32 R13, RZ, RZ, R5 ;  /* 0x000000ffff0d7224 */ /* 0x000fe200078e0005 */
[----:B------:R-:W-:Y:S01]  /*7590*/  SHF.R.U32.HI R28, RZ, 0x10, R9 ;  /* 0x00000010ff1c7819 */ /* 0x000fe20000011609 */
[----:B----4-:R-:W-:Y:S01]  /*75a0*/  IMAD.MOV.U32 R20, RZ, RZ, R6 ;  /* 0x000000ffff147224 */ /* 0x010fe200078e0006 */
[----:B------:R-:W-:Y:S01]  /*75b0*/  SHF.R.U32.HI R4, RZ, 0x10, R5 ;  /* 0x00000010ff047819 */ /* 0x000fe20000011605 */
[--C-:B------:R-:W-:Y:S01]  /*75c0*/  IMAD.MOV.U32 R14, RZ, RZ, R7.reuse ;  /* 0x000000ffff0e7224 */ /* 0x100fe200078e0007 */
[--C-:B------:R-:W-:Y:S01]  /*75d0*/  SHF.R.U64 R9, R6, 0x10, R7.reuse ;  /* 0x0000001006097819 */ /* 0x100fe20000001207 */
[----:B------:R-:W-:Y:S01]  /*75e0*/  BSSY B1, `(.L_x_1391) ;  /* 0x000000d000017945 */ /* 0x000fe20003800000 */
[----:B------:R-:W-:-:S02]  /*75f0*/  SHF.R.U32.HI R5, RZ, 0x10, R7 ;  /* 0x00000010ff057819 */ /* 0x000fc40000011607 */
[-C--:B------:R-:W-:Y:S02]  /*7600*/  ISETP.GE.OR P2, PT, R19, R0.reuse, P0 ;  /* 0x000000001300720c */ /* 0x080fe40000746670 */
[----:B------:R-:W-:Y:S02]  /*7610*/  ISETP.GE.OR P0, PT, R221, R0, P0 ;  /* 0x00000000dd00720c */ /* 0x000fe40000706670 */
[----:B------:R-:W-:Y:S02]  /*7620*/  PRMT R44, R24, 0x5410, R27 ;  /* 0x00005410182c7816 */ /* 0x000fe4000000001b */
        /* <DEDUP_REMOVED lines=8> */
.L_x_1627:
[----:B------:R-:W-:Y:S05]  /*76b0*/  BSYNC B1 ;  /* 0x0000000000017941 */ /* 0x000fea0003800000 */
.L_x_1391:
        /* <DEDUP_REMOVED lines=9> */
[----:B------:R-:W-:Y:S02]  /*7750*/  SHF.R.U32.HI R7, RZ, 0x3, R6 ;  /* 0x00000003ff077819 */ /* 0x000fe40000011606 */
[----:B------:R-:W-:Y:S02]  /*7760*/  LOP3.LUT R6, R6, 0x38, R5, 0xf8, !PT ;  /* 0x0000003806067812 */ /* 0x000fe400078ef805 */
[-C--:B------:R-:W-:Y:S02]  /*7770*/  LOP3.LUT R4, R4, R7.reuse, RZ, 0x3c, !PT ;  /* 0x0000000704047212 */ /* 0x080fe400078e3cff */
[----:B------:R-:W-:-:S03]  /*7780*/  LOP3.LUT R6, R6, R7, RZ, 0x3c, !PT ;  /* 0x0000000706067212 */ /* 0x000fc600078e3cff */
[C---:B------:R-:W-:Y:S02]  /*7790*/  IMAD R5, R211.reuse, 0x200, R4 ;  /* 0x00000200d3057824 */ /* 0x040fe400078e0204 */
[----:B------:R-:W-:Y:S02]  /*77a0*/  IMAD R9, R211, 0x200, R6 ;  /* 0x00000200d3097824 */ /* 0x000fe400078e0206 */
[--C-:B------:R-:W-:Y:S02]  /*77b0*/  IMAD R40, R5, 0x2, R18.reuse ;  /* 0x0000000205287824 */ /* 0x100fe400078e0212 */
[----:B------:R-:W-:-:S03]  /*77c0*/  IMAD R42, R9, 0x2, R18 ;  /* 0x00000002092a7824 */ /* 0x000fc600078e0212 */
[----:B------:R-:W0:Y:S04]  /*77d0*/  LDS.128 R4, [R40+0x18400] ;  /* 0x0184000028047984 */ /* 0x000e280000000c00 */
[----:B------:R-:W1:Y:S01]  /*77e0*/  LDS.128 R8, [R42+0x18400] ;  /* 0x018400002a087984 */ /* 0x000e620000000c00 */
[C---:B0-----:R-:W-:Y:S01]  /*77f0*/  IMAD.U32 R21, R4.reuse, 0x10000, RZ ;  /* 0x0001000004157824 */ /* 0x041fe200078e00ff */
        /* <DEDUP_REMOVED lines=11> */
[C---:B------:R-:W-:Y:S01]  /*78b0*/  FFMA.FTZ R36, R21.reuse, R32, -R36 ;  /* 0x0000002015247223 */ /* 0x040fe20000010824 */
[----:B------:R-:W-:Y:S01]  /*78c0*/  FFMA.FTZ R38, R21, R34, R38 ;  /* 0x0000002215267223 */ /* 0x000fe20000010026 */
[----:B------:R-:W-:-:S02]  /*78d0*/  IMAD.U32 R32, R20, 0x10000, RZ ;  /* 0x0001000014207824 */ /* 0x000fc400078e00ff */
[-C--:B------:R-:W-:Y:S01]  /*78e0*/  FFMA.FTZ R37, R4, R27.reuse, -R35 ;  /* 0x0000001b04257223 */ /* 0x080fe20000010823 */
[C---:B------:R-:W-:Y:S02]  /*78f0*/  IMAD.U32 R21, R15.reuse, 0x10000, RZ ;  /* 0x000100000f157824 */ /* 0x040fe400078e00ff */
[----:B------:R-:W-:Y:S01]  /*7900*/  FMUL.FTZ R39, R8, R27 ;  /* 0x0000001b08277220 */ /* 0x000fe20000410000 */
[----:B------:R-:W-:Y:S01]  /*7910*/  LOP3.LUT R35, R20, 0xffff0000, RZ, 0xc0, !PT ;  /* 0xffff000014237812 */ /* 0x000fe200078ec0ff */
[CC--:B------:R-:W-:Y:S01]  /*7920*/  FMUL.FTZ R8, R30.reuse, R32.reuse ;  /* 0x000000201e087220 */ /* 0x0c0fe20000410000 */
[----:B------:R-:W-:Y:S01]  /*7930*/  FMUL.FTZ R41, R30, R21 ;  /* 0x000000151e297220 */ /* 0x000fe20000410000 */
[----:B------:R-:W-:Y:S01]  /*7940*/  LOP3.LUT R27, R15, 0xffff0000, RZ, 0xc0, !PT ;  /* 0xffff00000f1b7812 */ /* 0x000fe200078ec0ff */
[----:B------:R-:W-:Y:S01]  /*7950*/  FFMA.FTZ R39, R4, R33, R39 ;  /* 0x0000002104277223 */ /* 0x000fe20000010027 */
        /* <DEDUP_REMOVED lines=12> */
[-C--:B------:R-:W-:Y:S01]  /*7a20*/  FMUL.FTZ R28, R28, R21.reuse ;  /* 0x000000151c1c7220 */ /* 0x080fe20000410000 */
[----:B------:R-:W-:Y:S01]  /*7a30*/  IMAD.U32 R24, R5, 0x10000, RZ ;  /* 0x0001000005187824 */ /* 0x000fe200078e00ff */
[----:B------:R-:W-:Y:S01]  /*7a40*/  LOP3.LUT R9, R9, 0xffff0000, RZ, 0xc0, !PT ;  /* 0xffff000009097812 */ /* 0x000fe200078ec0ff */
[----:B------:R-:W-:Y:S02]  /*7a50*/  IMAD.U32 R26, R7, 0x10000, RZ ;  /* 0x00010000071a7824 */ /* 0x000fe400078e00ff */
[----:B------:R-:W-:Y:S01]  /*7a60*/  FMUL.FTZ R35, R31, R10 ;  /* 0x0000000a1f237220 */ /* 0x000fe20000410000 */
[----:B------:R-:W-:Y:S02]  /*7a70*/  IMAD.U32 R4, R3, 0x10000, RZ ;  /* 0x0001000003047824 */ /* 0x000fe400078e00ff */
[C---:B------:R-:W-:Y:S01]  /*7a80*/  FFMA.FTZ R27, R24.reuse, R21, -R27 ;  /* 0x00000015181b7223 */ /* 0x040fe2000001081b */
[----:B------:R-:W-:Y:S01]  /*7a90*/  FFMA.FTZ R28, R24, R25, R28 ;  /* 0x00000019181c7223 */ /* 0x000fe2000001001c */
[----:B------:R-:W-:Y:S01]  /*7aa0*/  LOP3.LUT R11, R11, 0xffff0000, RZ, 0xc0, !PT ;  /* 0xffff00000b0b7812 */ /* 0x000fe200078ec0ff */
[-C--:B------:R-:W-:Y:S01]  /*7ab0*/  FMUL.FTZ R31, R31, R4.reuse ;  /* 0x000000041f1f7220 */ /* 0x080fe20000410000 */
[----:B------:R-:W-:Y:S01]  /*7ac0*/  FFMA.FTZ R35, R26, R4, -R35 ;  /* 0x000000041a237223 */ /* 0x000fe20000010823 */
[----:B------:R-:W-:-:S02]  /*7ad0*/  LOP3.LUT R8, R13, 0xffff0000, RZ, 0xc0, !PT ;  /* 0xffff00000d087812 */ /* 0x000fc400078ec0ff */
[----:B------:R-:W-:Y:S01]  /*7ae0*/  LOP3.LUT R24, R14, 0xffff0000, RZ, 0xc0, !PT ;  /* 0xffff00000e187812 */ /* 0x000fe200078ec0ff */
[----:B------:R-:W-:Y:S01]  /*7af0*/  FFMA.FTZ R31, R26, R10, R31 ;  /* 0x0000000a1a1f7223 */ /* 0x000fe2000001001f */
[----:B------:R-:W-:Y:S01]  /*7b00*/  LOP3.LUT R4, R0, 0xffff0000, RZ, 0xc0, !PT ;  /* 0xffff000000047812 */ /* 0x000fe200078ec0ff */
[----:B------:R-:W-:Y:S01]  /*7b10*/  FMUL.FTZ R10, R9, R8 ;  /* 0x00000008090a7220 */ /* 0x000fe20000410000 */
[----:B------:R-:W-:Y:S01]  /*7b20*/  LOP3.LUT R6, R3, 0xffff0000, RZ, 0xc0, !PT ;  /* 0xffff000003067812 */ /* 0x000fe200078ec0ff */
[----:B------:R-:W-:Y:S01]  /*7b30*/  FMUL.FTZ R34, R11, R24 ;  /* 0x000000180b227220 */ /* 0x000fe20000410000 */
[----:B------:R-:W-:Y:S01]  /*7b40*/  LOP3.LUT R5, R5, 0xffff0000, RZ, 0xc0, !PT ;  /* 0xffff000005057812 */ /* 0x000fe200078ec0ff */
[----:B------:R-:W-:Y:S01]  /*7b50*/  FMUL.FTZ R9, R9, R4 ;  /* 0x0000000409097220 */ /* 0x000fe20000410000 */
[----:B------:R-:W-:Y:S01]  /*7b60*/  LOP3.LUT R7, R7, 0xffff0000, RZ, 0xc0, !PT ;  /* 0xffff000007077812 */ /* 0x000fe200078ec0ff */
[----:B------:R-:W-:Y:S02]  /*7b70*/  FMUL.FTZ R11, R11, R6 ;  /* 0x000000060b0b7220 */ /* 0x000fe40000410000 */
[C---:B------:R-:W-:Y:S01]  /*7b80*/  FFMA.FTZ R26, R5.reuse, R4, -R10 ;  /* 0x00000004051a7223 */ /* 0x040fe2000001080a */
[----:B------:R-:W-:Y:S01]  /*7b90*/  FFMA.FTZ R9, R5, R8, R9 ;  /* 0x0000000805097223 */ /* 0x000fe20000010009 */
[C---:B------:R-:W-:Y:S01]  /*7ba0*/  FFMA.FTZ R34, R7.reuse, R6, -R34 ;  /* 0x0000000607227223 */ /* 0x040fe20000010822 */
        /* <DEDUP_REMOVED lines=11> */
.L_x_1394:
[----:B------:R-:W-:Y:S05]  /*7c60*/  BSYNC B1 ;  /* 0x0000000000017941 */ /* 0x000fea0003800000 */
.L_x_1393:
[----:B------:R-:W-:Y:S05]  /*7c70*/  @P0 BRA `(.L_x_1385) ;  /* 0x0000000400480947 */ /* 0x000fea0003800000 */
[----:B------:R-:W-:Y:S01]  /*7c80*/  IMAD.IADD R47, R16, 0x1, R47 ;  /* 0x00000001102f7824 */ /* 0x000fe200078e022f */
[----:B-1----:R-:W-:Y:S01]  /*7c90*/  SHF.R.U32.HI R5, RZ, 0x3, R210 ;  /* 0x00000003ff057819 */ /* 0x002fe200000116d2 */
[C---:B------:R-:W-:Y:S01]  /*7ca0*/  IMAD.U32 R34, R44.reuse, 0x10000, RZ ;  /* 0x000100002c227824 */ /* 0x040fe200078e00ff */
[----:B------:R-:W-:Y:S01]  /*7cb0*/  LOP3.LUT R44, R44, 0xffff0000, RZ, 0xc0, !PT ;  /* 0xffff00002c2c7812 */ /* 0x000fe200078ec0ff */
[----:B------:R-:W-:Y:S01]  /*7cc0*/  IMAD.U32 R36, R45, 0x10000, RZ ;  /* 0x000100002d247824 */ /* 0x000fe200078e00ff */
[----:B------:R-:W-:Y:S01]  /*7cd0*/  LOP3.LUT R4, R210, 0x38, R47, 0xf8, !PT ;  /* 0x00000038d2047812 */ /* 0x000fe200078ef82f */
[----:B------:R-:W-:Y:S01]  /*7ce0*/  IMAD.U32 R43, R13, 0x10000, RZ ;  /* 0x000100000d2b7824 */ /* 0x000fe200078e00ff */
[----:B------:R-:W-:Y:S01]  /*7cf0*/  LOP3.LUT R38, R45, 0xffff0000, RZ, 0xc0, !PT ;  /* 0xffff00002d267812 */ /* 0x000fe200078ec0ff */
[----:B------:R-:W-:Y:S01]  /*7d00*/  IMAD.U32 R41, R0, 0x10000, RZ ;  /* 0x0001000000297824 */ /* 0x000fe200078e00ff */
[----:B------:R-:W-:-:S05]  /*7d10*/  LOP3.LUT R5, R4, R5, RZ, 0x3c, !PT ;  /* 0x0000000504057212 */ /* 0x000fca00078e3cff */
[----:B------:R-:W-:Y:S02]  /*7d20*/  IMAD.IADD R9, R212, 0x1, R5 ;  /* 0x00000001d4097824 */ /* 0x000fe400078e0205 */
[----:B------:R-:W1:Y:S02]  /*7d30*/  LDS.128 R4, [R233+0x18400] ;  /* 0x01840000e9047984 */ /* 0x000e640000000c00 */
[----:B0-----:R-:W-:-:S05]  /*7d40*/  IMAD R21, R9, 0x2, R18 ;  /* 0x0000000209157824 */ /* 0x001fca00078e0212 */
[----:B------:R-:W0:Y:S01]  /*7d50*/  LDS.128 R8, [R21+0x18400] ;  /* 0x0184000015087984 */ /* 0x000e220000000c00 */
[C---:B-1----:R-:W-:Y:S01]  /*7d60*/  IMAD.U32 R24, R4.reuse, 0x10000, RZ ;  /* 0x0001000004187824 */ /* 0x042fe200078e00ff */
        /* <DEDUP_REMOVED lines=11> */
[-C--:B------:R-:W-:Y:S01]  /*7e20*/  FMUL.FTZ R35, R34, R28.reuse ;  /* 0x0000001c22237220 */ /* 0x080fe20000410000 */
[----:B------:R-:W-:Y:S01]  /*7e30*/  FMUL.FTZ R33, R36, R28 ;  /* 0x0000001c24217220 */ /* 0x000fe20000410000 */
[----:B------:R-:W-:Y:S01]  /*7e40*/  FMUL.FTZ R39, R44, R8 ;  /* 0x000000082c277220 */ /* 0x000fe20000410000 */
[----:B------:R-:W-:Y:S01]  /*7e50*/  FMUL.FTZ R28, R43, R30 ;  /* 0x0000001e2b1c7220 */ /* 0x000fe20000410000 */
[----:B------:R-:W-:Y:S01]  /*7e60*/  FMUL.FTZ R37, R38, R8 ;  /* 0x0000000826257220 */ /* 0x000fe20000410000 */
[----:B------:R-:W-:Y:S01]  /*7e70*/  FFMA.FTZ R35, R36, R24, R35 ;  /* 0x0000001824237223 */ /* 0x000fe20000010023 */
[----:B------:R-:W-:Y:S01]  /*7e80*/  FMUL.FTZ R30, R41, R30 ;  /* 0x0000001e291e7220 */ /* 0x000fe20000410000 */
[----:B------:R-:W-:-:S02]  /*7e90*/  IMAD.U32 R31, R10, 0x10000, RZ ;  /* 0x000100000a1f7824 */ /* 0x000fc400078e00ff */
[----:B------:R-:W-:Y:S01]  /*7ea0*/  FFMA.FTZ R33, R34, R24, -R33 ;  /* 0x0000001822217223 */ /* 0x000fe20000010821 */
[----:B------:R-:W-:Y:S02]  /*7eb0*/  IMAD.U32 R36, R20, 0x10000, RZ ;  /* 0x0001000014247824 */ /* 0x000fe400078e00ff */
[-C--:B------:R-:W-:Y:S01]  /*7ec0*/  FFMA.FTZ R24, R38, R4.reuse, R39 ;  /* 0x0000000426187223 */ /* 0x080fe20000010027 */
[----:B------:R-:W-:Y:S01]  /*7ed0*/  LOP3.LUT R10, R10, 0xffff0000, RZ, 0xc0, !PT ;  /* 0xffff00000a0a7812 */ /* 0x000fe200078ec0ff */
[----:B------:R-:W-:Y:S01]  /*7ee0*/  FFMA.FTZ R8, R44, R4, -R37 ;  /* 0x000000042c087223 */ /* 0x000fe20000010825 */
[-C--:B------:R-:W-:Y:S01]  /*7ef0*/  FFMA.FTZ R28, R41, R25.reuse, -R28 ;  /* 0x00000019291c7223 */ /* 0x080fe2000001081c */
[----:B------:R-:W-:Y:S01]  /*7f00*/  FFMA.FTZ R30, R43, R25, R30 ;  /* 0x000000192b1e7223 */ /* 0x000fe2000001001e */
[----:B------:R-:W-:Y:S01]  /*7f10*/  LOP3.LUT R38, R20, 0xffff0000, RZ, 0xc0, !PT ;  /* 0xffff000014267812 */ /* 0x000fe200078ec0ff */
[----:B------:R-:W-:Y:S02]  /*7f20*/  IMAD.U32 R4, R15, 0x10000, RZ ;  /* 0x000100000f047824 */ /* 0x000fe400078e00ff */
[----:B------:R-:W-:Y:S01]  /*7f30*/  FMUL.FTZ R25, R36, R31 ;  /* 0x0000001f24197220 */ /* 0x000fe20000410000 */
[----:B------:R-:W-:Y:S01]  /*7f40*/  IMAD.U32 R32, R11, 0x10000, RZ ;  /* 0x000100000b207824 */ /* 0x000fe200078e00ff */
[----:B------:R-:W-:Y:S01]  /*7f50*/  LOP3.LUT R34, R15, 0xffff0000, RZ, 0xc0, !PT ;  /* 0xffff00000f227812 */ /* 0x000fe200078ec0ff */
[----:B------:R-:W-:-:S02]  /*7f60*/  IMAD.U32 R41, R14, 0x10000, RZ ;  /* 0x000100000e297824 */ /* 0x000fc400078e00ff */
[C---:B------:R-:W-:Y:S01]  /*7f70*/  FMUL.FTZ R31, R4.reuse, R31 ;  /* 0x0000001f041f7220 */ /* 0x040fe20000410000 */
[----:B------:R-:W-:Y:S01]  /*7f80*/  FFMA.FTZ R25, R4, R26, -R25 ;  /* 0x0000001a04197223 */ /* 0x000fe20000010819 */
[----:B------:R-:W-:Y:S01]  /*7f90*/  FMUL.FTZ R15, R38, R10 ;  /* 0x0000000a260f7220 */ /* 0x000fe20000410000 */
[----:B------:R-:W-:Y:S02]  /*7fa0*/  IMAD.U32 R39, R3, 0x10000, RZ ;  /* 0x0001000003277824 */ /* 0x000fe400078e00ff */
[----:B------:R-:W-:Y:S01]  /*7fb0*/  FMUL.FTZ R4, R41, R32 ;  /* 0x0000002029047220 */ /* 0x000fe20000410000 */
[C---:B------:R-:W-:Y:S01]  /*7fc0*/  FMUL.FTZ R37, R34.reuse, R10 ;  /* 0x0000000a22257220 */ /* 0x040fe20000410000 */
[----:B------:R-:W-:Y:S01]  /*7fd0*/  FFMA.FTZ R20, R34, R6, -R15 ;  /* 0x0000000622147223 */ /* 0x000fe2000001080f */
[C---:B------:R-:W-:Y:S01]  /*7fe0*/  FMUL.FTZ R32, R39.reuse, R32 ;  /* 0x0000002027207220 */ /* 0x040fe20000410000 */
[-C--:B------:R-:W-:Y:S01]  /*7ff0*/  FFMA.FTZ R15, R39, R27.reuse, -R4 ;  /* 0x0000001b270f7223 */ /* 0x080fe20000010804 */
[----:B------:R-:W-:Y:S01]  /*8000*/  LOP3.LUT R39, R13, 0xffff0000, RZ, 0xc0, !PT ;  /* 0xffff00000d277812 */ /* 0x000fe200078ec0ff */
[----:B------:R-:W-:Y:S01]  /*8010*/  FFMA.FTZ R10, R36, R26, R31 ;  /* 0x0000001a240a7223 */ /* 0x000fe2000001001f */
[----:B------:R-:W-:Y:S01]  /*8020*/  LOP3.LUT R11, R11, 0xffff0000, RZ, 0xc0, !PT ;  /* 0xffff00000b0b7812 */ /* 0x000fe200078ec0ff */
[----:B------:R-:W-:Y:S01]  /*8030*/  FFMA.FTZ R37, R38, R6, R37 ;  /* 0x0000000626257223 */ /* 0x000fe20000010025 */
[----:B------:R-:W-:Y:S01]  /*8040*/  LOP3.LUT R43, R14, 0xffff0000, RZ, 0xc0, !PT ;  /* 0xffff00000e2b7812 */ /* 0x000fe200078ec0ff */
[----:B------:R-:W-:Y:S01]  /*8050*/  FFMA.FTZ R32, R41, R27, R32 ;  /* 0x0000001b29207223 */ /* 0x000fe20000010020 */
[----:B------:R-:W-:Y:S01]  /*8060*/  LOP3.LUT R13, R0, 0xffff0000, RZ, 0xc0, !PT ;  /* 0xffff0000000d7812 */ /* 0x000fe200078ec0ff */
[----:B------:R-:W-:Y:S01]  /*8070*/  FMUL.FTZ R0, R39, R9 ;  /* 0x0000000927007220 */ /* 0x000fe20000410000 */
[----:B------:R-:W-:Y:S01]  /*8080*/  LOP3.LUT R31, R3, 0xffff0000, RZ, 0xc0, !PT ;  /* 0xffff0000031f7812 */ /* 0x000fe200078ec0ff */
[----:B------:R-:W-:Y:S01]  /*8090*/  FMUL.FTZ R6, R43, R11 ;  /* 0x0000000b2b067220 */ /* 0x000fe20000410000 */
[----:B------:R-:W-:Y:S01]  /*80a0*/  F2FP.BF16.F32.PACK_AB R10, R37, R10 ;  /* 0x0000000a250a723e */ /* 0x000fe200000010ff */
[C---:B------:R-:W-:Y:S01]  /*80b0*/  FMUL.FTZ R4, R13.reuse, R9 ;  /* 0x000000090d047220 */ /* 0x040fe20000410000 */
[----:B------:R-:W-:Y:S01]  /*80c0*/  FFMA.FTZ R3, R13, R5, -R0 ;  /* 0x000000050d037223 */ /* 0x000fe20000010800 */
[C---:B------:R-:W-:Y:S01]  /*80d0*/  FMUL.FTZ R14, R31.reuse, R11 ;  /* 0x0000000b1f0e7220 */ /* 0x040fe20000410000 */
[----:B------:R-:W-:Y:S01]  /*80e0*/  FFMA.FTZ R0, R31, R7, -R6 ;  /* 0x000000071f007223 */ /* 0x000fe20000010806 */
[----:B------:R-:W-:Y:S01]  /*80f0*/  FFMA.FTZ R9, R39, R5, R4 ;  /* 0x0000000527097223 */ /* 0x000fe20000010004 */
[----:B------:R-:W-:Y:S01]  /*8100*/  F2FP.BF16.F32.PACK_AB R6, R20, R25 ;  /* 0x000000191406723e */ /* 0x000fe200000010ff */
[----:B------:R-:W-:Y:S01]  /*8110*/  FFMA.FTZ R11, R43, R7, R14 ;  /* 0x000000072b0b7223 */ /* 0x000fe2000001000e */
[----:B------:R-:W-:-:S02]  /*8120*/  F2FP.BF16.F32.PACK_AB R4, R8, R33 ;  /* 0x000000210804723e */ /* 0x000fc400000010ff */
[----:B------:R-:W-:Y:S02]  /*8130*/  F2FP.BF16.F32.PACK_AB R5, R3, R28 ;  /* 0x0000001c0305723e */ /* 0x000fe400000010ff */
[----:B------:R-:W-:Y:S02]  /*8140*/  F2FP.BF16.F32.PACK_AB R7, R0, R15 ;  /* 0x0000000f0007723e */ /* 0x000fe400000010ff */
[----:B------:R-:W-:Y:S02]  /*8150*/  F2FP.BF16.F32.PACK_AB R8, R24, R35 ;  /* 0x000000231808723e */ /* 0x000fe400000010ff */
[----:B------:R-:W-:Y:S01]  /*8160*/  F2FP.BF16.F32.PACK_AB R9, R9, R30 ;  /* 0x0000001e0909723e */ /* 0x000fe200000010ff */
[----:B------:R2:W-:Y:S01]  /*8170*/  STS.128 [R233+0x18400], R4 ;  /* 0x01840004e9007388 */ /* 0x0005e20000000c00 */
[----:B------:R-:W-:-:S05]  /*8180*/  F2FP.BF16.F32.PACK_AB R11, R11, R32 ;  /* 0x000000200b0b723e */ /* 0x000fca00000010ff */
[----:B------:R2:W-:Y:S02]  /*8190*/  STS.128 [R21+0x18400], R8 ;  /* 0x0184000815007388 */ /* 0x0005e40000000c00 */
.L_x_1385:
[----:B------:R-:W-:Y:S05]  /*81a0*/  BSYNC B0 ;  /* 0x0000000000007941 */ /* 0x000fea0003800000 */
.L_x_1374:
[----:B------:R-:W-:Y:S01]  /*81b0*/  @!PT LDS RZ, [RZ] ;  /* 0x00000000fffff984 */ /* 0x000fe20000000800 */
[----:B------:R-:W-:Y:S01]  /*81c0*/  @!PT LDS RZ, [RZ] ;  /* 0x00000000fffff984 */ /* 0x000fe20000000800 */
[----:B------:R-:W-:Y:S01]  /*81d0*/  @!PT LDS RZ, [RZ] ;  /* 0x00000000fffff984 */ /* 0x000fe20000000800 */
[----:B------:R-:W-:Y:S01]  /*81e0*/  @!PT LDS RZ, [RZ] ;  /* 0x00000000fffff984 */ /* 0x000fe20000000800 */
[----:B------:R4:W-:Y:S06]  /*81f0*/  MEMBAR.ALL.CTA ;  /* 0x0000000000007992 */ /* 0x0009ec0000008000 */
[----:B----4-:R-:W4:Y:S01]  /*8200*/  FENCE.VIEW.ASYNC.S ;  /* 0x00000000000073c6 */ /* 0x010f220000000000 */
[----:B------:R-:W-:Y:S05]  /*8210*/  WARPSYNC.ALL ;  /* 0x0000000000007948 */ /* 0x000fea0003800000 */
[----:B----4-:R-:W-:Y:S06]  /*8220*/  BAR.SYNC.DEFER_BLOCKING 0xd, 0x100 ;  /* 0x0344000000007b1d */ /* 0x010fec0000010000 */
.L_x_1371:
        /* <DEDUP_REMOVED lines=8> */
.L_x_1395:
[----:B0-2---:R-:W-:Y:S01]  /*82b0*/  IMAD R4, R200, 0x8, R18 ;  /* 0x00000008c8047824 */ /* 0x005fe200078e0212 */
[----:B------:R-:W-:-:S04]  /*82c0*/  SHF.L.U32 R3, R208, 0x1f, RZ ;  /* 0x0000001fd0037819 */ /* 0x000fc800000006ff */
[----:B------:R0:W2:Y:S01]  /*82d0*/  SYNCS.PHASECHK.TRANS64.TRYWAIT P1, [R4+URZ+0x32430], R3 ;  /* 0x03243003040075a7 */ /* 0x0000a2000802017f */
[----:B------:R-:W-:Y:S05]  /*82e0*/  @!P0 BRA `(.L_x_1396) ;  /* 0x0000000000048947 */ /* 0x000fea0003800000 */
[----:B------:R-:W-:Y:S01]  /*82f0*/  BPT.TRAP 0x1 ;  /* 0x000000040000795c */ /* 0x000fe20000300000 */
.L_x_1396:
[----:B------:R-:W-:-:S05]  /*8300*/  VIADD R0, R18, 0x1c400 ;  /* 0x0001c40012007836 */ /* 0x000fca0000000000 */
[----:B------:R-:W-:-:S04]  /*8310*/  SHF.R.U32.HI R0, RZ, 0x4, R0 ;  /* 0x00000004ff007819 */ /* 0x000fc80000011600 */
[----:B------:R-:W-:Y:S01]  /*8320*/  LOP3.LUT R0, R0, 0x3fff, RZ, 0xc0, !PT ;  /* 0x00003fff00007812 */ /* 0x000fe200078ec0ff */
[----:B--2---:R-:W-:Y:S06]  /*8330*/  @P1 BRA `(.L_x_1397) ;  /* 0x0000000000081947 */ /* 0x004fec0003800000 */
[----:B------:R-:W2:Y:S02]  /*8340*/  SYNCS.PHASECHK.TRANS64.TRYWAIT P1, [R4+URZ+0x32430], R3 ;  /* 0x03243003040075a7 */ /* 0x000ea4000802017f */
[----:B--2---:R-:W-:Y:S05]  /*8350*/  @!P1 BRA `(.L_x_1398) ;  /* 0x00000110002c9947 */ /* 0x004fea0003800000 */
.L_x_1397:
[----:B------:R-:W-:Y:S05]  /*8360*/  WARPSYNC.ALL ;  /* 0x0000000000007948 */ /* 0x000fea0003800000 */
[----:B------:R-:W-:Y:S01]  /*8370*/  LOP3.LUT R20, R0, 0x10000, RZ, 0xfc, !PT ;  /* 0x0001000000147812 */ /* 0x000fe200078efcff */
[----:B------:R-:W-:Y:S01]  /*8380*/  IMAD R29, R29, 0x2000, R18 ;  /* 0x000020001d1d7824 */ /* 0x000fe200078e0212 */
[----:B------:R-:W-:-:S03]  /*8390*/  UMOV UR9, 0x40000040 ;  /* 0x4000004000097882 */ /* 0x000fc60000000000 */
[----:B------:R-:W-:Y:S01]  /*83a0*/  IMAD R6, R200, 0x300, R20 ;  /* 0x00000300c8067824 */ /* 0x000fe200078e0214 */
[----:B------:R-:W-:Y:S01]  /*83b0*/  SHF.L.U32 R5, R12, 0x1f, RZ ;  /* 0x0000001f0c057819 */ /* 0x000fe200000006ff */
[----:B------:R-:W-:Y:S01]  /*83c0*/  IMAD.MOV.U32 R7, RZ, RZ, 0x40000040 ;  /* 0x40000040ff077424 */ /* 0x000fe200078e00ff */
[----:B------:R-:W-:Y:S01]  /*83d0*/  R2UR UR4, R29 ;  /* 0x000000001d0472ca */ /* 0x000fe200000e0000 */
[C---:B------:R-:W-:Y:S01]  /*83e0*/  VIADD R8, R6.reuse, 0x2 ;  /* 0x0000000206087836 */ /* 0x040fe20000000000 */
[----:B------:R-:W-:Y:S01]  /*83f0*/  R2UR UR10, R6 ;  /* 0x00000000060a72ca */ /* 0x000fe200000e0000 */
[----:B-----5:R-:W-:Y:S01]  /*8400*/  WARPGROUP.ARRIVE ;  /* 0x00000000000079c5 */ /* 0x020fe20000000000 */
[----:B------:R-:W-:Y:S01]  /*8410*/  R2UR UR11, R7 ;  /* 0x00000000070b72ca */ /* 0x000fe200000e0000 */
[----:B------:R-:W-:Y:S01]  /*8420*/  IMAD.MOV.U32 R9, RZ, RZ, 0x40000040 ;  /* 0x40000040ff097424 */ /* 0x000fe200078e00ff */
[----:B------:R-:W-:Y:S01]  /*8430*/  BSSY B0, `(.L_x_1399) ;  /* 0x0000032000007945 */ /* 0x000fe20003800000 */
[----:B------:R-:W-:-:S02]  /*8440*/  IMAD.U32 R11, RZ, RZ, UR9 ;  /* 0x00000009ff0b7e24 */ /* 0x000fc4000f8e00ff */
[----:B------:R-:W-:-:S04]  /*8450*/  IMAD.MOV.U32 R7, RZ, RZ, 0x40000040 ;  /* 0x40000040ff077424 */ /* 0x000fc800078e00ff */
[----:B------:R-:W-:-:S04]  /*8460*/  UIADD3 UR5, UR4, 0x18400, URZ ;  /* 0x0001840004057890 */ /* 0x000fc8000fffe03f */
[----:B------:R-:W-:-:S04]  /*8470*/  USHF.R.U32.HI UR5, URZ, 0x4, UR5 ;  /* 0x000000043f057899 */ /* 0x000fc80008011605 */
[----:B------:R-:W-:-:S04]  /*8480*/  ULOP3.LUT UR5, UR5, 0x3fff, URZ, 0xc0, !UPT ;  /* 0x00003fff05057892 */ /* 0x000fc8000f8ec03f */
[----:B------:R-:W-:-:S04]  /*8490*/  ULOP3.LUT UR6, UR5, 0x10000, URZ, 0xfc, !UPT ;  /* 0x0001000005067892 */ /* 0x000fc8000f8efc3f */
[----:B------:R-:W-:-:S03]  /*84a0*/  UIADD3 UR5, UR6, 0x2, URZ ;  /* 0x0000000206057890 */ /* 0x000fc6000fffe03f */
[----:B------:R-:W-:Y:S02]  /*84b0*/  UMOV UR8, UR6 ;  /* 0x0000000600087c82 */ /* 0x000fe40008000000 */
[----:B------:R-:W-:Y:S01]  /*84c0*/  HGMMA.64x96x16.F32.BF16 R24, gdesc[UR8], RZ, !UPT, gsb0 ;  /* 0x01600000081879f0 */ /* 0x000fe2000c0018ff */
[----:B------:R-:W-:Y:S01]  /*84d0*/  R2UR UR10, R8 ;  /* 0x00000000080a72ca */ /* 0x000fe200000e0000 */
[----:B------:R-:W-:Y:S01]  /*84e0*/  IMAD.U32 R10, RZ, RZ, UR8 ;  /* 0x00000008ff0a7e24 */ /* 0x000fe2000f8e00ff */
[----:B------:R-:W-:Y:S01]  /*84f0*/  R2UR UR11, R9 ;  /* 0x00000000090b72ca */ /* 0x000fe200000e0000 */
[----:B------:R-:W-:Y:S01]  /*8500*/  UMOV UR8, UR5 ;  /* 0x0000000500087c82 */ /* 0x000fe20008000000 */
[----:B------:R-:W-:Y:S01]  /*8510*/  UMOV UR9, 0x40000040 ;  /* 0x4000004000097882 */ /* 0x000fe20000000000 */
[C---:B------:R-:W-:Y:S01]  /*8520*/  VIADD R8, R6.reuse, 0x4 ;  /* 0x0000000406087836 */ /* 0x040fe20000000000 */
[----:B------:R-:W-:Y:S01]  /*8530*/  UIADD3 UR5, UR6, 0x4, URZ ;  /* 0x0000000406057890 */ /* 0x000fe2000fffe03f */
[----:B------:R-:W-:Y:S01]  /*8540*/  IMAD.MOV.U32 R9, RZ, RZ, 0x40000040 ;  /* 0x40000040ff097424 */ /* 0x000fe200078e00ff */
[----:B------:R3:W-:Y:S01]  /*8550*/  STL.64 [R1+0x70], R10 ;  /* 0x0000700a01007387 */ /* 0x0007e20000100a00 */
[----:B------:R-:W-:-:S02]  /*8560*/  VIADD R6, R6, 0x6 ;  /* 0x0000000606067836 */ /* 0x000fc40000000000 */
[----:B---3--:R-:W-:Y:S02]  /*8570*/  IMAD.U32 R10, RZ, RZ, UR8 ;  /* 0x00000008ff0a7e24 */ /* 0x008fe4000f8e00ff */
[----:B------:R-:W-:-:S05]  /*8580*/  IMAD.U32 R11, RZ, RZ, UR9 ;  /* 0x00000009ff0b7e24 */ /* 0x000fca000f8e00ff */
[----:B------:R3:W-:Y:S01]  /*8590*/  STL.64 [R1+0x68], R10 ;  /* 0x0000680a01007387 */ /* 0x0007e20000100a00 */
[----:B------:R-:W-:Y:S02]  /*85a0*/  WARPGROUP.DEPBAR.LE gsb0, 0x0 ;  /* 0x00008000000079c5 */ /* 0x000fe40000010000 */
[----:B------:R-:W-:-:S06]  /*85b0*/  WARPGROUP.ARRIVE ;  /* 0x00000000000079c5 */ /* 0x000fcc0000000000 */
[----:B------:R-:W-:Y:S01]  /*85c0*/  HGMMA.64x96x16.F32.BF16 R24, gdesc[UR8], R24, gsb0 ;  /* 0x01600000081879f0 */ /* 0x000fe20008001818 */
[----:B------:R-:W-:Y:S01]  /*85d0*/  R2UR UR10, R8 ;  /* 0x00000000080a72ca */ /* 0x000fe200000e0000 */
[----:B------:R-:W-:Y:S01]  /*85e0*/  UMOV UR8, UR5 ;  /* 0x0000000500087c82 */ /* 0x000fe20008000000 */
[----:B------:R-:W-:Y:S01]  /*85f0*/  R2UR UR11, R9 ;  /* 0x00000000090b72ca */ /* 0x000fe200000e0000 */
[----:B------:R-:W-:Y:S01]  /*8600*/  UMOV UR9, 0x40000040 ;  /* 0x4000004000097882 */ /* 0x000fe20000000000 */
[----:B------:R-:W-:Y:S01]  /*8610*/  UIADD3 UR5, UR6, 0x6, URZ ;  /* 0x0000000606057890 */ /* 0x000fe2000fffe03f */
[----:B------:R-:W-:Y:S02]  /*8620*/  IMAD.U32 R8, RZ, RZ, UR8 ;  /* 0x00000008ff087e24 */ /* 0x000fe4000f8e00ff */
        /* <DEDUP_REMOVED lines=9> */
[----:B------:R-:W-:Y:S02]  /*86c0*/  IMAD.U32 R6, RZ, RZ, UR8 ;  /* 0x00000008ff067e24 */ /* 0x000fe4000f8e00ff */
[----:B------:R-:W-:-:S05]  /*86d0*/  IMAD.U32 R7, RZ, RZ, UR9 ;  /* 0x00000009ff077e24 */ /* 0x000fca000f8e00ff */
[----:B------:R3:W-:Y:S01]  /*86e0*/  STL.64 [R1+0x58], R6 ;  /* 0x0000580601007387 */ /* 0x0007e20000100a00 */
[----:B------:R-:W-:Y:S02]  /*86f0*/  WARPGROUP.DEPBAR.LE gsb0, 0x0 ;  /* 0x00008000000079c5 */ /* 0x000fe40000010000 */
[----:B------:R-:W-:-:S06]  /*8700*/  WARPGROUP.ARRIVE ;  /* 0x00000000000079c5 */ /* 0x000fcc0000000000 */
[----:B------:R-:W-:Y:S03]  /*8710*/  HGMMA.64x96x16.F32.BF16 R24, gdesc[UR8], R24, gsb0 ;  /* 0x01600000081879f0 */ /* 0x000fe60008001818 */
[----:B------:R-:W-:Y:S02]  /*8720*/  WARPGROUP.DEPBAR.LE gsb0, 0x0 ;  /* 0x00008000000079c5 */ /* 0x000fe40000010000 */
[----:B------:R-:W4:Y:S02]  /*8730*/  SYNCS.PHASECHK.TRANS64.TRYWAIT P1, [R18+URZ+0x32410], R5 ;  /* 0x03241005120075a7 */ /* 0x000f24000802017f */
[----:B---34-:R-:W-:Y:S05]  /*8740*/  @!P1 BRA `(.L_x_1400) ;  /* 0x0000010c00449947 */ /* 0x018fea0003800000 */
.L_x_1628:
[----:B------:R-:W-:Y:S05]  /*8750*/  BSYNC B0 ;  /* 0x0000000000007941 */ /* 0x000fea0003800000 */
.L_x_1399:
[----:B------:R-:W-:Y:S05]  /*8760*/  @!P0 BRA `(.L_x_1401) ;  /* 0x0000000000048947 */ /* 0x000fea0003800000 */
[----:B------:R-:W-:Y:S01]  /*8770*/  BPT.TRAP 0x1 ;  /* 0x000000040000795c */ /* 0x000fe20000300000 */
.L_x_1401:
[----:B------:R4:W0:Y:S01]  /*8780*/  SYNCS.PHASECHK.TRANS64.TRYWAIT P2, [R4+URZ+0x32450], R3 ;  /* 0x03245003040075a7 */ /* 0x000822000804017f */
[----:B------:R-:W-:Y:S05]  /*8790*/  @!P0 BRA `(.L_x_1402) ;  /* 0x0000000000048947 */ /* 0x000fea0003800000 */
[----:B------:R-:W-:Y:S01]  /*87a0*/  BPT.TRAP 0x1 ;  /* 0x000000040000795c */ /* 0x000fe20000300000 */
.L_x_1402:
[----:B------:R-:W5:Y:S01]  /*87b0*/  S2R R0, SR_TID.X ;  /* 0x0000000000007919 */ /* 0x000f620000002100 */
[----:B------:R-:W-:Y:S01]  /*87c0*/  BSSY B0, `(.L_x_1403) ;  /* 0x0000006000007945 */ /* 0x000fe20003800000 */
[----:B-----5:R-:W-:-:S04]  /*87d0*/  LOP3.LUT R0, R0, 0x7f, RZ, 0xc0, !PT ;  /* 0x0000007f00007812 */ /* 0x020fc800078ec0ff */
[----:B------:R-:W-:Y:S01]  /*87e0*/  ISETP.NE.AND P1, PT, R0, RZ, PT ;  /* 0x000000ff0000720c */ /* 0x000fe20003f25270 */
[----:B0-----:R-:W-:-:S12]  /*87f0*/  @P2 BRA `(.L_x_1404) ;  /* 0x0000000000082947 */ /* 0x001fd80003800000 */
[----:B------:R-:W0:Y:S02]  /*8800*/  SYNCS.PHASECHK.TRANS64.TRYWAIT P2, [R4+URZ+0x32450], R3 ;  /* 0x03245003040075a7 */ /* 0x000e24000804017f */
[----:B0-----:R-:W-:Y:S05]  /*8810*/  @!P2 BRA `(.L_x_1405) ;  /* 0x0000010c0024a947 */ /* 0x001fea0003800000 */
.L_x_1404:
[----:B------:R-:W-:Y:S05]  /*8820*/  BSYNC B0 ;  /* 0x0000000000007941 */ /* 0x000fea0003800000 */
.L_x_1403:
[----:B------:R-:W-:Y:S05]  /*8830*/  WARPSYNC.ALL ;  /* 0x0000000000007948 */ /* 0x000fea0003800000 */
[----:B------:R-:W-:Y:S01]  /*8840*/  VIADD R15, R18, 0x400 ;  /* 0x00000400120f7836 */ /* 0x000fe20000000000 */
[----:B------:R-:W-:Y:S01]  /*8850*/  UIADD3 UR4, UR4, 0x22400, URZ ;  /* 0x0002240004047890 */ /* 0x000fe2000fffe03f */
[----:B------:R-:W-:Y:S01]  /*8860*/  IMAD.MOV.U32 R7, RZ, RZ, 0x40000040 ;  /* 0x40000040ff077424 */ /* 0x000fe200078e00ff */
[----:B------:R-:W-:Y:S01]  /*8870*/  WARPGROUP.ARRIVE ;  /* 0x00000000000079c5 */ /* 0x000fe20000000000 */
[----:B------:R-:W-:Y:S01]  /*8880*/  UMOV UR9, 0x40000040 ;  /* 0x4000004000097882 */ /* 0x000fe20000000000 */
[----:B------:R-:W-:Y:S01]  /*8890*/  SHF.R.U32.HI R15, RZ, 0x4, R15 ;  /* 0x00000004ff0f7819 */ /* 0x000fe2000001160f */
[----:B------:R-:W-:Y:S01]  /*88a0*/  USHF.R.U32.HI UR4, URZ, 0x4, UR4 ;  /* 0x000000043f047899 */ /* 0x000fe20008011604 */
[----:B------:R-:W-:Y:S01]  /*88b0*/  R2UR UR11, R7 ;  /* 0x00000000070b72ca */ /* 0x000fe200000e0000 */
[----:B------:R-:W-:Y:S01]  /*88c0*/  IMAD.MOV.U32 R9, RZ, RZ, 0x40000040 ;  /* 0x40000040ff097424 */ /* 0x000fe200078e00ff */
[----:B------:R-:W-:Y:S01]  /*88d0*/  LOP3.LUT R15, R15, 0x3fff, RZ, 0xc0, !PT ;  /* 0x00003fff0f0f7812 */ /* 0x000fe200078ec0ff */
[----:B------:R-:W-:Y:S01]  /*88e0*/  ULOP3.LUT UR4, UR4, 0x3fff, URZ, 0xc0, !UPT ;  /* 0x00003fff04047892 */ /* 0x000fe2000f8ec03f */
[----:B------:R-:W-:Y:S01]  /*88f0*/  IMAD.U32 R11, RZ, RZ, UR9 ;  /* 0x00000009ff0b7e24 */ /* 0x000fe2000f8e00ff */
[----:B------:R-:W-:Y:S01]  /*8900*/  UMOV UR53, 0x40000040 ;  /* 0x4000004000357882 */ /* 0x000fe20000000000 */
[----:B------:R-:W-:Y:S01]  /*8910*/  LOP3.LUT R21, R15, 0x10000, RZ, 0xfc, !PT ;  /* 0x000100000f157812 */ /* 0x000fe200078efcff */
[----:B------:R-:W-:Y:S01]  /*8920*/  ULOP3.LUT UR4, UR4, 0x10000, URZ, 0xfc, !UPT ;  /* 0x0001000004047892 */ /* 0x000fe2000f8efc3f */
[----:B------:R-:W-:Y:S01]  /*8930*/  IMAD.MOV.U32 R7, RZ, RZ, 0x40000040 ;  /* 0x40000040ff077424 */ /* 0x000fe200078e00ff */
[----:B------:R-:W-:Y:S01]  /*8940*/  UMOV UR49, 0x40000040 ;  /* 0x4000004000317882 */ /* 0x000fe20000000000 */
[----:B------:R-:W-:Y:S01]  /*8950*/  UMOV UR45, 0x40000040 ;  /* 0x40000040002d7882 */ /* 0x000fe20000000000 */
[----:B------:R-:W-:Y:S01]  /*8960*/  IMAD R6, R200, 0xc00, R21 ;  /* 0x00000c00c8067824 */ /* 0x000fe200078e0215 */
[----:B------:R-:W-:Y:S01]  /*8970*/  UIADD3 UR5, UR4, 0x2, URZ ;  /* 0x0000000204057890 */ /* 0x000fe2000fffe03f */
[----:B------:R-:W-:Y:S01]  /*8980*/  R2UR UR39, R7 ;  /* 0x00000000072772ca */ /* 0x000fe200000e0000 */
[----:B------:R-:W-:Y:S01]  /*8990*/  UMOV UR8, UR4 ;  /* 0x0000000400087c82 */ /* 0x000fe20008000000 */
[C---:B------:R-:W-:Y:S01]  /*89a0*/  VIADD R8, R6.reuse, 0x2 ;  /* 0x0000000206087836 */ /* 0x040fe20000000000 */
[----:B------:R-:W-:Y:S01]  /*89b0*/  R2UR UR10, R6 ;  /* 0x00000000060a72ca */ /* 0x000fe200000e0000 */
[----:B------:R-:W-:Y:S01]  /*89c0*/  IMAD.U32 R10, RZ, RZ, UR8 ;  /* 0x00000008ff0a7e24 */ /* 0x000fe2000f8e00ff */
[----:B------:R-:W-:Y:S01]  /*89d0*/  UIADD3 UR52, UR4, 0x806, URZ ;  /* 0x0000080604347890 */ /* 0x000fe2000fffe03f */
[----:B------:R-:W-:Y:S01]  /*89e0*/  IMAD R0, R226, -0x60, R198 ;  /* 0xffffffa0e2007824 */ /* 0x000fe200078e02c6 */
[----:B------:R-:W-:Y:S01]  /*89f0*/  UIADD3 UR48, UR4, 0xc00, URZ ;  /* 0x00000c0004307890 */ /* 0x000fe2000fffe03f */
[----:B------:R-:W0:Y:S01]  /*8a00*/  S2R R73, SR_TID.X ;  /* 0x0000000000497919 */ /* 0x000e220000002100 */
[----:B------:R-:W-:Y:S01]  /*8a10*/  UIADD3 UR44, UR4, 0xc02, URZ ;  /* 0x00000c02042c7890 */ /* 0x000fe2000fffe03f */
[----:B--2-4-:R-:W-:Y:S01]  /*8a20*/  VIADD R3, R0, 0x60 ;  /* 0x0000006000037836 */ /* 0x014fe20000000000 */
[----:B------:R-:W-:Y:S01]  /*8a30*/  UIADD3 UR40, UR4, 0xc04, URZ ;  /* 0x00000c0404287890 */ /* 0x000fe2000fffe03f */
[----:B------:R2:W-:Y:S01]  /*8a40*/  STL.64 [R1+0x50], R10 ;  /* 0x0000500a01007387 */ /* 0x0005e20000100a00 */
[----:B------:R-:W-:Y:S01]  /*8a50*/  UMOV UR41, 0x40000040 ;  /* 0x4000004000297882 */ /* 0x000fe20000000000 */
[----:B------:R-:W-:Y:S01]  /*8a60*/  UIADD3 UR36, UR4, 0xc06, URZ ;  /* 0x00000c0604247890 */ /* 0x000fe2000fffe03f */
[----:B------:R-:W-:Y:S01]  /*8a70*/  IMAD R3, R236, -0x2, R3 ;  /* 0xfffffffeec037824 */ /* 0x000fe200078e0203 */
[----:B------:R-:W-:Y:S01]  /*8a80*/  HGMMA.64x96x16.F32.BF16 R24, gdesc[UR8], R24, gsb0 ;  /* 0x01600000081879f0 */ /* 0x000fe20008001818 */
[----:B------:R-:W-:Y:S01]  /*8a90*/  R2UR UR10, R8 ;  /* 0x00000000080a72ca */ /* 0x000fe200000e0000 */
[----:B------:R-:W-:Y:S01]  /*8aa0*/  UMOV UR8, UR5 ;  /* 0x0000000500087c82 */ /* 0x000fe20008000000 */
[----:B------:R-:W-:Y:S01]  /*8ab0*/  R2UR UR11, R9 ;  /* 0x00000000090b72ca */ /* 0x000fe200000e0000 */
[----:B------:R-:W-:Y:S01]  /*8ac0*/  UMOV UR9, 0x40000040 ;  /* 0x4000004000097882 */ /* 0x000fe20000000000 */
[----:B------:R-:W-:Y:S01]  /*8ad0*/  VIADD R8, R6, 0x4 ;  /* 0x0000000406087836 */ /* 0x000fe20000000000 */
[----:B------:R-:W-:Y:S01]  /*8ae0*/  UIADD3 UR5, UR4, 0x4, URZ ;  /* 0x0000000404057890 */ /* 0x000fe2000fffe03f */
[----:B------:R-:W-:Y:S01]  /*8af0*/  IMAD.MOV.U32 R9, RZ, RZ, 0x40000040 ;  /* 0x40000040ff097424 */ /* 0x000fe200078e00ff */
[----:B------:R-:W-:Y:S01]  /*8b00*/  UMOV UR37, 0x40000040 ;  /* 0x4000004000257882 */ /* 0x000fe20000000000 */
[----:B--2---:R-:W-:Y:S01]  /*8b10*/  IMAD.U32 R10, RZ, RZ, UR8 ;  /* 0x00000008ff0a7e24 */ /* 0x004fe2000f8e00ff */
[C---:B------:R-:W-:Y:S01]  /*8b20*/  ISETP.GT.AND P3, PT, R3.reuse, RZ, PT ;  /* 0x000000ff0300720c */ /* 0x040fe20003f64270 */
[----:B------:R-:W-:Y:S01]  /*8b30*/  IMAD.U32 R11, RZ, RZ, UR9 ;  /* 0x00000009ff0b7e24 */ /* 0x000fe2000f8e00ff */
[----:B------:R-:W-:-:S02]  /*8b40*/  ISETP.GT.AND P5, PT, R3, 0x1, PT ;  /* 0x000000010300780c */ /* 0x000fc40003fa4270 */
[C---:B------:R-:W-:Y:S02]  /*8b50*/  ISETP.GT.AND P4, PT, R3.reuse, 0x8, PT ;  /* 0x000000080300780c */ /* 0x040fe40003f84270 */
[----:B------:R2:W-:Y:S01]  /*8b60*/  STL.64 [R1+0x48], R10 ;  /* 0x0000480a01007387 */ /* 0x0005e20000100a00 */
[----:B------:R-:W-:Y:S02]  /*8b70*/  ISETP.GT.AND P2, PT, R3, 0x9, PT ;  /* 0x000000090300780c */ /* 0x000fe40003f44270 */
[----:B------:R-:W-:Y:S02]  /*8b80*/  LOP3.LUT R15, R15, 0x3000000, RZ, 0xfc, !PT ;  /* 0x030000000f0f7812 */ /* 0x000fe400078efcff */
[----:B0-----:R-:W-:Y:S01]  /*8b90*/  SHF.R.U32.HI R73, RZ, 0x7, R73 ;  /* 0x00000007ff497819 */ /* 0x001fe20000011649 */
[----:B------:R-:W-:Y:S02]  /*8ba0*/  WARPGROUP.DEPBAR.LE gsb0, 0x0 ;  /* 0x00008000000079c5 */ /* 0x000fe40000010000 */
[----:B------:R-:W-:-:S06]  /*8bb0*/  WARPGROUP.ARRIVE ;  /* 0x00000000000079c5 */ /* 0x000fcc0000000000 */
[----:B------:R-:W-:Y:S01]  /*8bc0*/  HGMMA.64x96x16.F32.BF16 R24, gdesc[UR8], R24, gsb0 ;  /* 0x01600000081879f0 */ /* 0x000fe20008001818 */
[----:B------:R-:W-:Y:S01]  /*8bd0*/  R2UR UR10, R8 ;  /* 0x00000000080a72ca */ /* 0x000fe200000e0000 */
[----:B------:R-:W-:Y:S01]  /*8be0*/  UMOV UR8, UR5 ;  /* 0x0000000500087c82 */ /* 0x000fe20008000000 */
[----:B------:R-:W-:Y:S01]  /*8bf0*/  R2UR UR11, R9 ;  /* 0x00000000090b72ca */ /* 0x000fe200000e0000 */
[----:B------:R-:W-:Y:S01]  /*8c00*/  UMOV UR9, 0x40000040 ;  /* 0x4000004000097882 */ /* 0x000fe20000000000 */
[----:B------:R-:W-:Y:S01]  /*8c10*/  VIADD R8, R6, 0x6 ;  /* 0x0000000606087836 */ /* 0x000fe20000000000 */
[----:B------:R-:W-:Y:S01]  /*8c20*/  UIADD3 UR5, UR4, 0x6, URZ ;  /* 0x0000000604057890 */ /* 0x000fe2000fffe03f */
[----:B------:R-:W-:Y:S02]  /*8c30*/  IMAD.MOV.U32 R9, RZ, RZ, 0x40000040 ;  /* 0x40000040ff097424 */ /* 0x000fe400078e00ff */
[----:B--2---:R-:W-:Y:S02]  /*8c40*/  IMAD.U32 R10, RZ, RZ, UR8 ;  /* 0x00000008ff0a7e24 */ /* 0x004fe4000f8e00ff */
        /* <DEDUP_REMOVED lines=12> */
[----:B0-----:R-:W-:Y:S02]  /*8d10*/  IMAD.U32 R10, RZ, RZ, UR8 ;  /* 0x00000008ff0a7e24 */ /* 0x001fe4000f8e00ff */
        /* <DEDUP_REMOVED lines=77> */
[----:B0-----:R-:W-:Y:S01]  /*91f0*/  IMAD.U32 R10, RZ, RZ, UR8 ;  /* 0x00000008ff0a7e24 */ /* 0x001fe2000f8e00ff */
[----:B------:R-:W-:Y:S01]  /*9200*/  ULDC UR4, c[0x0][0xa80] ;  /* 0x0002a00000047ab9 */ /* 0x000fe20000000800 */
        /* <DEDUP_REMOVED lines=9> */
[----:B------:R-:W-:Y:S02]  /*92a0*/  VIADD R8, R6, 0x606 ;  /* 0x0000060606087836 */ /* 0x000fe40000000000 */
[----:B------:R-:W-:Y:S02]  /*92b0*/  IMAD.MOV.U32 R9, RZ, RZ, 0x40000040 ;  /* 0x40000040ff097424 */ /* 0x000fe400078e00ff */
[----:B0-----:R-:W-:Y:S01]  /*92c0*/  IMAD.U32 R10, RZ, RZ, UR8 ;  /* 0x00000008ff0a7e24 */ /* 0x001fe2000f8e00ff */
[----:B------:R-:W-:Y:S01]  /*92d0*/  R2UR UR54, R8 ;  /* 0x00000000083672ca */ /* 0x000fe200000e0000 */
[----:B------:R-:W-:Y:S01]  /*92e0*/  VIADD R8, R6, 0x900 ;  /* 0x0000090006087836 */ /* 0x000fe20000000000 */
[----:B------:R-:W-:Y:S01]  /*92f0*/  R2UR UR55, R9 ;  /* 0x00000000093772ca */ /* 0x000fe200000e0000 */
[----:B------:R-:W-:-:S02]  /*9300*/  IMAD.MOV.U32 R9, RZ, RZ, 0x40000040 ;  /* 0x40000040ff097424 */ /* 0x000fc400078e00ff */
[----:B------:R-:W-:Y:S01]  /*9310*/  IMAD.U32 R11, RZ, RZ, UR9 ;  /* 0x00000009ff0b7e24 */ /* 0x000fe2000f8e00ff */
[----:B------:R-:W-:Y:S01]  /*9320*/  R2UR UR50, R8 ;  /* 0x00000000083272ca */ /* 0x000fe200000e0000 */
[----:B------:R-:W-:Y:S01]  /*9330*/  VIADD R8, R6, 0x902 ;  /* 0x0000090206087836 */ /* 0x000fe20000000000 */
[----:B------:R-:W-:Y:S01]  /*9340*/  R2UR UR51, R9 ;  /* 0x00000000093372ca */ /* 0x000fe200000e0000 */
[----:B------:R-:W-:Y:S01]  /*9350*/  IMAD.MOV.U32 R9, RZ, RZ, 0x40000040 ;  /* 0x40000040ff097424 */ /* 0x000fe200078e00ff */
[----:B------:R0:W-:Y:S02]  /*9360*/  STL.64 [R1], R10 ;  /* 0x0000000a01007387 */ /* 0x0001e40000100a00 */
[----:B------:R-:W-:Y:S01]  /*9370*/  R2UR UR46, R8 ;  /* 0x00000000082e72ca */ /* 0x000fe200000e0000 */
[----:B------:R-:W-:Y:S01]  /*9380*/  VIADD R8, R6, 0x904 ;  /* 0x0000090406087836 */ /* 0x000fe20000000000 */
[----:B------:R-:W-:Y:S01]  /*9390*/  R2UR UR47, R9 ;  /* 0x00000000092f72ca */ /* 0x000fe200000e0000 */
[----:B------:R-:W-:-:S02]  /*93a0*/  IMAD.MOV.U32 R9, RZ, RZ, 0x40000040 ;  /* 0x40000040ff097424 */ /* 0x000fc400078e00ff */
[----:B------:R-:W-:Y:S01]  /*93b0*/  VIADD R6, R6, 0x906 ;  /* 0x0000090606067836 */ /* 0x000fe20000000000 */
[----:B------:R-:W-:Y:S02]  /*93c0*/  R2UR UR42, R8 ;  /* 0x00000000082a72ca */ /* 0x000fe400000e0000 */
        /* <DEDUP_REMOVED lines=25> */
[----:B0-----:R-:W-:Y:S02]  /*9560*/  FSEL R11, R26, -INF , P3 ;  /* 0xff8000001a0b7808 */ /* 0x001fe40001800000 */
[----:B------:R-:W-:Y:S02]  /*9570*/  ISETP.GT.AND P3, PT, R3, 0x10, PT ;  /* 0x000000100300780c */ /* 0x000fe40003f64270 */
[----:B------:R-:W-:Y:S02]  /*9580*/  FSEL R24, R29, -INF , P2 ;  /* 0xff8000001d187808 */ /* 0x000fe40001000000 */
[----:B------:R-:W-:Y:S02]  /*9590*/  FMNMX.FTZ R25, R28, R25, !PT ;  /* 0x000000191c197209 */ /* 0x000fe40007810000 */
[----:B------:R-:W-:Y:S02]  /*95a0*/  FSEL R27, R27, -INF , P5 ;  /* 0xff8000001b1b7808 */ /* 0x000fe40002800000 */
[----:B------:R-:W-:-:S02]  /*95b0*/  ISETP.GT.AND P5, PT, R3, 0x11, PT ;  /* 0x000000110300780c */ /* 0x000fc40003fa4270 */
[----:B---3--:R-:W-:Y:S02]  /*95c0*/  FSEL R5, R32, -INF , P3 ;  /* 0xff80000020057808 */ /* 0x008fe40001800000 */
        /* <DEDUP_REMOVED lines=9> */
[----:B------:R-:W-:Y:S02]  /*9660*/  FMNMX.FTZ R0, R11, R27, !PT ;  /* 0x0000001b0b007209 */ /* 0x000fe40007810000 */
[----:B------:R-:W-:-:S02]  /*9670*/  FSEL R154, R34, -INF , P3 ;  /* 0xff800000229a7808 */ /* 0x000fc40001800000 */
[----:B------:R-:W-:Y:S02]  /*9680*/  FSEL R10, R37, -INF , P2 ;  /* 0xff800000250a7808 */ /* 0x000fe40001000000 */
[----:B------:R-:W-:Y:S02]  /*9690*/  FMNMX.FTZ R25, R7, R26, !PT ;  /* 0x0000001a07197209 */ /* 0x000fe40007810000 */
[----:B------:R-:W-:Y:S02]  /*96a0*/  ISETP.GT.AND P3, PT, R3, 0x20, PT ;  /* 0x000000200300780c */ /* 0x000fe40003f64270 */
[----:B------:R-:W-:Y:S02]  /*96b0*/  FMNMX.FTZ R0, R13, R0, !PT ;  /* 0x000000000d007209 */ /* 0x000fe40007810000 */
[----:B------:R-:W-:Y:S02]  /*96c0*/  FSEL R153, R35, -INF , P5 ;  /* 0xff80000023997808 */ /* 0x000fe40002800000 */
[----:B------:R-:W-:-:S02]  /*96d0*/  FMNMX.FTZ R26, R10, R25, !PT ;  /* 0x000000190a1a7209 */ /* 0x000fc40007810000 */
[----:B------:R-:W-:Y:S02]  /*96e0*/  ISETP.GT.AND P5, PT, R3, 0x21, PT ;  /* 0x000000210300780c */ /* 0x000fe40003fa4270 */
[----:B------:R-:W-:Y:S02]  /*96f0*/  FSEL R171, R40, -INF , P3 ;  /* 0xff80000028ab7808 */ /* 0x000fe40001800000 */
[----:B------:R-:W-:Y:S02]  /*9700*/  FMNMX.FTZ R25, R31, R0, !PT ;  /* 0x000000001f197209 */ /* 0x000fe40007810000 */
[----:B------:R-:W-:Y:S02]  /*9710*/  FSEL R152, R38, -INF , P4 ;  /* 0xff80000026987808 */ /* 0x000fe40002000000 */
[----:B------:R-:W-:Y:S02]  /*9720*/  ISETP.GT.AND P4, PT, R3, 0x28, PT ;  /* 0x000000280300780c */ /* 0x000fe40003f84270 */
[----:B------:R-:W-:-:S02]  /*9730*/  FSEL R170, R41, -INF , P5 ;  /* 0xff80000029aa7808 */ /* 0x000fc40002800000 */
[----:B------:R-:W-:Y:S02]  /*9740*/  FMNMX.FTZ R29, R171, R26, !PT ;  /* 0x0000001aab1d7209 */ /* 0x000fe40007810000 */
[----:B------:R-:W-:Y:S02]  /*9750*/  FMNMX.FTZ R0, R154, R25, !PT ;  /* 0x000000199a007209 */ /* 0x000fe40007810000 */
[----:B------:R-:W-:Y:S02]  /*9760*/  FSEL R9, R39, -INF , P2 ;  /* 0xff80000027097808 */ /* 0x000fe40001000000 */
[----:B------:R-:W-:Y:S02]  /*9770*/  ISETP.GT.AND P2, PT, R3, 0x29, PT ;  /* 0x000000290300780c */ /* 0x000fe40003f44270 */
[----:B------:R-:W-:Y:S02]  /*9780*/  FSEL R14, R44, -INF , P4 ;  /* 0xff8000002c0e7808 */ /* 0x000fe40002000000 */
[----:B------:R-:W-:-:S02]  /*9790*/  FMNMX.FTZ R29, R170, R29, !PT ;  /* 0x0000001daa1d7209 */ /* 0x000fc40007810000 */
[----:B------:R-:W-:Y:S02]  /*97a0*/  FMNMX.FTZ R25, R153, R0, !PT ;  /* 0x0000000099197209 */ /* 0x000fe40007810000 */
[----:B------:R-:W-:Y:S02]  /*97b0*/  FSEL R180, R42, -INF , P3 ;  /* 0xff8000002ab47808 */ /* 0x000fe40001800000 */
[----:B------:R-:W-:Y:S02]  /*97c0*/  ISETP.GT.AND P3, PT, R3, 0x30, PT ;  /* 0x000000300300780c */ /* 0x000fe40003f64270 */
[----:B------:R-:W-:Y:S02]  /*97d0*/  FSEL R156, R45, -INF , P2 ;  /* 0xff8000002d9c7808 */ /* 0x000fe40001000000 */
[----:B------:R-:W-:Y:S02]  /*97e0*/  FMNMX.FTZ R29, R14, R29, !PT ;  /* 0x0000001d0e1d7209 */ /* 0x000fe40007810000 */
[----:B------:R-:W-:-:S02]  /*97f0*/  FMNMX.FTZ R0, R152, R25, !PT ;  /* 0x0000001998007209 */ /* 0x000fc40007810000 */
[----:B------:R-:W-:Y:S02]  /*9800*/  FSEL R173, R43, -INF , P5 ;  /* 0xff8000002bad7808 */ /* 0x000fe40002800000 */
[----:B------:R-:W-:Y:S02]  /*9810*/  ISETP.GT.AND P5, PT, R3, 0x31, PT ;  /* 0x000000310300780c */ /* 0x000fe40003fa4270 */
[----:B------:R-:W-:Y:S02]  /*9820*/  FSEL R179, R48, -INF , P3 ;  /* 0xff80000030b37808 */ /* 0x000fe40001800000 */
[----:B------:R-:W-:Y:S02]  /*9830*/  FMNMX.FTZ R26, R156, R29, !PT ;  /* 0x0000001d9c1a7209 */ /* 0x000fe40007810000 */
[----:B------:R-:W-:Y:S02]  /*9840*/  FMNMX.FTZ R25, R9, R0, !PT ;  /* 0x0000000009197209 */ /* 0x000fe40007810000 */
[----:B------:R-:W-:-:S02]  /*9850*/  FSEL R174, R46, -INF , P4 ;  /* 0xff8000002eae7808 */ /* 0x000fc40002000000 */
[----:B------:R-:W-:Y:S02]  /*9860*/  ISETP.GT.AND P4, PT, R3, 0x38, PT ;  /* 0x000000380300780c */ /* 0x000fe40003f84270 */
[----:B------:R-:W-:Y:S02]  /*9870*/  FSEL R176, R49, -INF , P5 ;  /* 0xff80000031b07808 */ /* 0x000fe40002800000 */
[----:B------:R-:W-:Y:S02]  /*9880*/  FMNMX.FTZ R29, R179, R26, !PT ;  /* 0x0000001ab31d7209 */ /* 0x000fe40007810000 */
[----:B------:R-:W-:Y:S02]  /*9890*/  FMNMX.FTZ R0, R180, R25, !PT ;  /* 0x00000019b4007209 */ /* 0x000fe40007810000 */
[----:B------:R-:W-:Y:S02]  /*98a0*/  FSEL R175, R47, -INF , P2 ;  /* 0xff8000002faf7808 */ /* 0x000fe40001000000 */
[----:B------:R-:W-:-:S02]  /*98b0*/  ISETP.GT.AND P2, PT, R3, 0x39, PT ;  /* 0x000000390300780c */ /* 0x000fc40003f44270 */
[----:B------:R-:W-:Y:S02]  /*98c0*/  FSEL R177, R52, -INF , P4 ;  /* 0xff80000034b17808 */ /* 0x000fe40002000000 */
[----:B------:R-:W-:Y:S02]  /*98d0*/  FMNMX.FTZ R26, R176, R29, !PT ;  /* 0x0000001db01a7209 */ /* 0x000fe40007810000 */
        /* <DEDUP_REMOVED lines=32> */
[----:B------:R-:W-:Y:S02]  /*9ae0*/  FSEL R192, R63, -INF , P2 ;  /* 0xff8000003fc07808 */ /* 0x000fe40001000000 */
[----:B------:R-:W-:-:S02]  /*9af0*/  ISETP.GT.AND P4, PT, R3, 0x58, PT ;  /* 0x000000580300780c */ /* 0x000fc40003f84270 */
[----:B------:R-:W-:Y:S02]  /*9b00*/  ISETP.GT.AND P2, PT, R3, 0x59, PT ;  /* 0x000000590300780c */ /* 0x000fe40003f44270 */
[----:B------:R-:W-:Y:S02]  /*9b10*/  FSEL R186, R65, -INF , P5 ;  /* 0xff80000041ba7808 */ /* 0x000fe40002800000 */
[----:B------:R-:W-:Y:S02]  /*9b20*/  FMNMX.FTZ R29, R194, R29, !PT ;  /* 0x0000001dc21d7209 */ /* 0x000fe40007810000 */
[----:B------:R-:W-:Y:S02]  /*9b30*/  FMNMX.FTZ R3, R197, R0, !PT ;  /* 0x00000000c5037209 */ /* 0x000fe40007810000 */
[----:B------:R-:W-:Y:S02]  /*9b40*/  FSEL R185, R68, -INF , P4 ;  /* 0xff80000044b97808 */ /* 0x000fe40002000000 */
[----:B------:R-:W-:-:S02]  /*9b50*/  FMNMX.FTZ R26, R186, R29, !PT ;  /* 0x0000001dba1a7209 */ /* 0x000fc40007810000 */
[----:B------:R-:W-:Y:S02]  /*9b60*/  FMNMX.FTZ R0, R196, R3, !PT ;  /* 0x00000003c4007209 */ /* 0x000fe40007810000 */
[----:B------:R-:W-:Y:S02]  /*9b70*/  FSEL R184, R69, -INF , P2 ;  /* 0xff80000045b87808 */ /* 0x000fe40001000000 */
[----:B------:R-:W-:Y:S02]  /*9b80*/  FMNMX.FTZ R25, R185, R26, !PT ;  /* 0x0000001ab9197209 */ /* 0x000fe40007810000 */
[----:B------:R-:W-:Y:S02]  /*9b90*/  FMNMX.FTZ R3, R195, R0, !PT ;  /* 0x00000000c3037209 */ /* 0x000fe40007810000 */
[----:B------:R-:W-:Y:S02]  /*9ba0*/  FMNMX.FTZ R25, R184, R25, !PT ;  /* 0x00000019b8197209 */ /* 0x000fe40007810000 */
[----:B------:R-:W-:-:S02]  /*9bb0*/  FSEL R183, R66, -INF , P3 ;  /* 0xff80000042b77808 */ /* 0x000fc40001800000 */
[----:B------:R-:W-:Y:S01]  /*9bc0*/  FMNMX.FTZ R0, R192, R3, !PT ;  /* 0x00000003c0007209 */ /* 0x000fe20007810000 */
[----:B------:R-:W0:Y:S01]  /*9bd0*/  SHFL.BFLY PT, R30, R25, 0x2, 0x1f ;  /* 0x0c401f00191e7f89 */ /* 0x000e2200000e0000 */
[----:B------:R-:W-:Y:S02]  /*9be0*/  FSEL R157, R67, -INF , P5 ;  /* 0xff800000439d7808 */ /* 0x000fe40002800000 */
[----:B------:R-:W-:Y:S02]  /*9bf0*/  FMNMX.FTZ R0, R183, R0, !PT ;  /* 0x00000000b7007209 */ /* 0x000fe40007810000 */
[----:B------:R-:W-:Y:S02]  /*9c00*/  FSEL R158, R70, -INF , P4 ;  /* 0xff800000469e7808 */ /* 0x000fe40002000000 */
[----:B------:R-:W-:Y:S02]  /*9c10*/  FMNMX.FTZ R3, R157, R0, !PT ;  /* 0x000000009d037209 */ /* 0x000fe40007810000 */
[----:B------:R-:W-:-:S02]  /*9c20*/  FSEL R161, R71, -INF , P2 ;  /* 0xff80000047a17808 */ /* 0x000fc40001000000 */
[----:B------:R-:W-:-:S04]  /*9c30*/  FMNMX.FTZ R0, R158, R3, !PT ;  /* 0x000000039e007209 */ /* 0x000fc80007810000 */
[----:B------:R-:W-:Y:S01]  /*9c40*/  FMNMX.FTZ R26, R161, R0, !PT ;  /* 0x00000000a11a7209 */ /* 0x000fe20007810000 */
[----:B------:R-:W-:-:S04]  /*9c50*/  IMAD.U32 R0, RZ, RZ, UR4 ;  /* 0x00000004ff007e24 */ /* 0x000fc8000f8e00ff */
[----:B------:R-:W2:Y:S01]  /*9c60*/  SHFL.BFLY PT, R29, R26, 0x2, 0x1f ;  /* 0x0c401f001a1d7f89 */ /* 0x000ea200000e0000 */
[----:B0-----:R-:W-:-:S05]  /*9c70*/  FMNMX.FTZ R30, R25, R30, !PT ;  /* 0x0000001e191e7209 */ /* 0x001fca0007810000 */
[----:B------:R-:W0:Y:S01]  /*9c80*/  SHFL.BFLY PT, R3, R30, 0x1, 0x1f ;  /* 0x0c201f001e037f89 */ /* 0x000e2200000e0000 */
[----:B--2---:R-:W-:-:S05]  /*9c90*/  FMNMX.FTZ R29, R26, R29, !PT ;  /* 0x0000001d1a1d7209 */ /* 0x004fca0007810000 */
[----:B------:R-:W2:Y:S01]  /*9ca0*/  SHFL.BFLY PT, R32, R29, 0x1, 0x1f ;  /* 0x0c201f001d207f89 */ /* 0x000ea200000e0000 */
[----:B0-----:R-:W-:-:S04]  /*9cb0*/  FMNMX.FTZ R3, R30, R3, !PT ;  /* 0x000000031e037209 */ /* 0x001fc80007810000 */
[C---:B------:R-:W-:Y:S01]  /*9cc0*/  FSETP.NEU.FTZ.AND P2, PT, R3.reuse, -INF , PT ;  /* 0xff8000000300780b */ /* 0x040fe20003f5d000 */
[----:B------:R-:W-:-:S05]  /*9cd0*/  FMUL.FTZ R159, R3, R0 ;  /* 0x00000000039f7220 */ /* 0x000fca0000410000 */
[----:B------:R-:W-:-:S05]  /*9ce0*/  FSEL R159, R159, RZ, P2 ;  /* 0x000000ff9f9f7208 */ /* 0x000fca0001000000 */
[-CC-:B------:R-:W-:Y:S01]  /*9cf0*/  FFMA.FTZ R25, R8, R0.reuse, -R159.reuse ;  /* 0x0000000008197223 */ /* 0x180fe2000001089f */
[-CC-:B------:R-:W-:Y:S01]  /*9d00*/  FFMA.FTZ R26, R12, R0.reuse, -R159.reuse ;  /* 0x000000000c1a7223 */ /* 0x180fe2000001089f */
[----:B------:R-:W-:Y:S02]  /*9d10*/  @!P1 VIADD R12, R4, 0x32440 ;  /* 0x00032440040c9836 */ /* 0x000fe40000000000 */
[--C-:B------:R-:W-:Y:S01]  /*9d20*/  FFMA.FTZ R162, R24, R0, -R159.reuse ;  /* 0x0000000018a27223 */ /* 0x100fe2000001089f */
[----:B------:R0:W-:Y:S01]  /*9d30*/  MUFU.EX2 R204, R25 ;  /* 0x0000001900cc7308 */ /* 0x0001e20000000800 */
[----:B--2---:R-:W-:Y:S01]  /*9d40*/  FMNMX.FTZ R8, R29, R32, !PT ;  /* 0x000000201d087209 */ /* 0x004fe20007810000 */
[-C--:B------:R-:W-:Y:S01]  /*9d50*/  FFMA.FTZ R28, R28, R0.reuse, -R159 ;  /* 0x000000001c1c7223 */ /* 0x080fe2000001089f */
[----:B------:R-:W-:Y:S01]  /*9d60*/  @!P1 PRMT R24, RZ, 0x654, R12 ;  /* 0x00000654ff189816 */ /* 0x000fe2000000000c */
[----:B------:R-:W-:Y:S01]  /*9d70*/  IMAD R12, R200, 0xc00, R15 ;  /* 0x00000c00c80c7824 */ /* 0x000fe200078e020f */
[C---:B------:R-:W-:Y:S01]  /*9d80*/  FSETP.NEU.FTZ.AND P2, PT, R8.reuse, -INF , PT ;  /* 0xff8000000800780b */ /* 0x040fe20003f5d000 */
[-C--:B------:R-:W-:Y:S01]  /*9d90*/  FMUL.FTZ R160, R8, R0.reuse ;  /* 0x0000000008a07220 */ /* 0x080fe20000410000 */
[----:B------:R-:W-:Y:S01]  /*9da0*/  IMAD.MOV.U32 R29, RZ, RZ, 0x40000040 ;  /* 0x40000040ff1d7424 */ /* 0x000fe200078e00ff */
[----:B------:R2:W3:Y:S01]  /*9db0*/  MUFU.EX2 R33, R26 ;  /* 0x0000001a00217308 */ /* 0x0004e20000000800 */
[----:B------:R-:W-:Y:S01]  /*9dc0*/  R2UR UR6, R12 ;  /* 0x000000000c0672ca */ /* 0x000fe200000e0000 */
[-CC-:B------:R-:W-:Y:S01]  /*9dd0*/  FFMA.FTZ R164, R5, R0.reuse, -R159.reuse ;  /* 0x0000000005a47223 */ /* 0x180fe2000001089f */
[----:B------:R-:W-:Y:S01]  /*9de0*/  FSEL R160, R160, RZ, P2 ;  /* 0x000000ffa0a07208 */ /* 0x000fe20001000000 */
[----:B------:R-:W-:Y:S01]  /*9df0*/  FFMA.FTZ R165, R6, R0, -R159 ;  /* 0x0000000006a57223 */ /* 0x000fe2000001089f */
[----:B------:R-:W-:Y:S01]  /*9e00*/  R2UR UR11, R29 ;  /* 0x000000001d0b72ca */ /* 0x000fe200000e0000 */
[----:B------:R-:W-:-:S02]  /*9e10*/  IMAD.MOV.U32 R29, RZ, RZ, 0x40000040 ;  /* 0x40000040ff1d7424 */ /* 0x000fc400078e00ff */
[-C--:B------:R-:W-:Y:S01]  /*9e20*/  FFMA.FTZ R166, R7, R0.reuse, -R159 ;  /* 0x0000000007a67223 */ /* 0x080fe2000001089f */
[-CC-:B0-----:R-:W-:Y:S01]  /*9e30*/  FFMA.FTZ R25, R11, R0.reuse, -R160.reuse ;  /* 0x000000000b197223 */ /* 0x181fe200000108a0 */
[----:B------:R-:W-:Y:S01]  /*9e40*/  IADD3 R11, -R73, 0xb, RZ ;  /* 0x0000000b490b7810 */ /* 0x000fe20007ffe1ff */
[-CC-:B------:R-:W-:Y:S01]  /*9e50*/  FFMA.FTZ R30, R27, R0.reuse, -R160.reuse ;  /* 0x000000001b1e7223 */ /* 0x180fe200000108a0 */
[-CC-:B------:R-:W-:Y:S01]  /*9e60*/  FFMA.FTZ R163, R13, R0.reuse, -R160.reuse ;  /* 0x000000000da37223 */ /* 0x180fe200000108a0 */
[----:B------:R-:W-:Y:S02]  /*9e70*/  IMAD.MOV.U32 R13, RZ, RZ, 0x40000040 ;  /* 0x40000040ff0d7424 */ /* 0x000fe400078e00ff */
[----:B------:R-:W-:Y:S01]  /*9e80*/  FFMA.FTZ R31, R31, R0, -R160 ;  /* 0x000000001f1f7223 */ /* 0x000fe200000108a0 */
[----:B------:R0:W-:Y:S06]  /*9e90*/  BAR.ARV R11, 0x100 ;  /* 0x0004000b0000751d */ /* 0x0001ec0000002000 */
[----:B------:R4:W-:Y:S01]  /*9ea0*/  @!P1 SYNCS.ARRIVE.TRANS64.RED.A1T0 RZ, [R24+URZ], RZ ;  /* 0x000000ff18ff99a7 */ /* 0x0009e2000810043f */
[----:B------:R5:W-:Y:S01]  /*9eb0*/  MUFU.EX2 R205, R25 ;  /* 0x0000001900cd7308 */ /* 0x000be20000000800 */
[----:B------:R-:W-:Y:S01]  /*9ec0*/  R2UR UR7, R13 ;  /* 0x000000000d0772ca */ /* 0x000fe200000e0000 */
[----:B--2---:R-:W-:-:S02]  /*9ed0*/  VIADD R26, R12, 0x100 ;  /* 0x000001000c1a7836 */ /* 0x004fc40000000000 */
[----:B---3--:R-:W-:Y:S01]  /*9ee0*/  FADD.FTZ R224, R204, R33 ;  /* 0x00000021cce07221 */ /* 0x008fe20000010000 */
[----:B------:R-:W-:Y:S01]  /*9ef0*/  IMAD.MOV.U32 R27, RZ, RZ, 0x40000040 ;  /* 0x40000040ff1b7424 */ /* 0x000fe200078e00ff */
[----:B------:R-:W-:Y:S01]  /*9f00*/  F2FP.BF16.F32.PACK_AB R204, R33, R204 ;  /* 0x000000cc21cc723e */ /* 0x000fe200000010ff */
[-CC-:B------:R-:W-:Y:S01]  /*9f10*/  FFMA.FTZ R5, R10, R0.reuse, -R159.reuse ;  /* 0x000000000a057223 */ /* 0x180fe2000001089f */
[----:B----4-:R-:W-:Y:S01]  /*9f20*/  VIADD R24, R12, 0x180 ;  /* 0x000001800c187836 */ /* 0x010fe20000000000 */
[----:B------:R-:W2:Y:S01]  /*9f30*/  MUFU.EX2 R30, R30 ;  /* 0x0000001e001e7308 */ /* 0x000ea20000000800 */
[----:B-----5:R-:W-:Y:S01]  /*9f40*/  IMAD.MOV.U32 R25, RZ, RZ, 0x40000040 ;  /* 0x40000040ff197424 */ /* 0x020fe200078e00ff */
[----:B------:R-:W-:Y:S01]  /*9f50*/  R2UR UR14, R26 ;  /* 0x000000001a0e72ca */ /* 0x000fe200000e0000 */
[-CC-:B------:R-:W-:Y:S01]  /*9f60*/  FFMA.FTZ R169, R154, R0.reuse, -R160.reuse ;  /* 0x000000009aa97223 */ /* 0x180fe200000108a0 */
[----:B------:R-:W-:Y:S01]  /*9f70*/  R2UR UR15, R27 ;  /* 0x000000001b0f72ca */ /* 0x000fe200000e0000 */
[-CC-:B------:R-:W-:Y:S01]  /*9f80*/  FFMA.FTZ R168, R153, R0.reuse, -R160.reuse ;  /* 0x0000000099a87223 */ /* 0x180fe200000108a0 */
[----:B------:R-:W-:Y:S01]  /*9f90*/  R2UR UR18, R24 ;  /* 0x00000000181272ca */ /* 0x000fe200000e0000 */
[-CC-:B------:R-:W-:Y:S01]  /*9fa0*/  FFMA.FTZ R167, R152, R0.reuse, -R160.reuse ;  /* 0x0000000098a77223 */ /* 0x180fe200000108a0 */
[----:B------:R3:W4:Y:S01]  /*9fb0*/  MUFU.EX2 R35, R28 ;  /* 0x0000001c00237308 */ /* 0x0007220000000800 */
[----:B------:R-:W-:Y:S01]  /*9fc0*/  R2UR UR19, R25 ;  /* 0x00000000191372ca */ /* 0x000fe200000e0000 */
[-C--:B------:R-:W-:Y:S01]  /*9fd0*/  FFMA.FTZ R9, R9, R0.reuse, -R160 ;  /* 0x0000000009097223 */ /* 0x080fe200000108a0 */
[----:B------:R-:W-:Y:S01]  /*9fe0*/  R2UR UR23, R29 ;  /* 0x000000001d1772ca */ /* 0x000fe200000e0000 */
[-CC-:B------:R-:W-:Y:S01]  /*9ff0*/  FFMA.FTZ R172, R14, R0.reuse, -R159.reuse ;  /* 0x000000000eac7223 */ /* 0x180fe2000001089f */
[-CC-:B------:R-:W-:Y:S01]  /*a000*/  FFMA.FTZ R10, R156, R0.reuse, -R159.reuse ;  /* 0x000000009c0a7223 */ /* 0x180fe2000001089f */
[-CC-:B------:R-:W-:Y:S01]  /*a010*/  FFMA.FTZ R171, R171, R0.reuse, -R159.reuse ;  /* 0x00000000abab7223 */ /* 0x180fe2000001089f */
[----:B------:R-:W-:Y:S01]  /*a020*/  FFMA.FTZ R170, R170, R0, -R159 ;  /* 0x00000000aaaa7223 */ /* 0x000fe2000001089f */
[----:B------:R-:W5:Y:S01]  /*a030*/  MUFU.EX2 R162, R162 ;  /* 0x000000a200a27308 */ /* 0x000f620000000800 */
[----:B---3--:R-:W-:-:S02]  /*a040*/  VIADD R28, R12, 0x80 ;  /* 0x000000800c1c7836 */ /* 0x008fc40000000000 */
[----:B--2---:R-:W-:Y:S01]  /*a050*/  FADD.FTZ R199, R205, R30 ;  /* 0x0000001ecdc77221 */ /* 0x004fe20000010000 */
[----:B------:R-:W-:Y:S01]  /*a060*/  F2FP.BF16.F32.PACK_AB R205, R30, R205 ;  /* 0x000000cd1ecd723e */ /* 0x000fe200000010ff */
[-CC-:B------:R-:W-:Y:S01]  /*a070*/  FFMA.FTZ R156, R180, R0.reuse, -R160.reuse ;  /* 0x00000000b49c7223 */ /* 0x180fe200000108a0 */
[-C--:B------:R-:W-:Y:S01]  /*a080*/  FFMA.FTZ R173, R173, R0.reuse, -R160 ;  /* 0x00000000adad7223 */ /* 0x080fe200000108a0 */
[----:B------:R-:W-:Y:S01]  /*a090*/  R2UR UR10, R28 ;  /* 0x000000001c0a72ca */ /* 0x000fe200000e0000 */
[----:B------:R-:W-:Y:S01]  /*a0a0*/  VIADD R28, R12, 0x200 ;  /* 0x000002000c1c7836 */ /* 0x000fe20000000000 */
[----:B------:R-:W-:Y:S01]  /*a0b0*/  MUFU.EX2 R163, R163 ;  /* 0x000000a300a37308 */ /* 0x000fe20000000800 */
[----:B----4-:R-:W-:Y:S01]  /*a0c0*/  FADD.FTZ R224, R35, R224 ;  /* 0x000000e023e07221 */ /* 0x010fe20000010000 */
[-CC-:B------:R-:W-:Y:S01]  /*a0d0*/  FFMA.FTZ R174, R174, R0.reuse, -R160.reuse ;  /* 0x00000000aeae7223 */ /* 0x180fe200000108a0 */
[-CC-:B------:R-:W-:Y:S01]  /*a0e0*/  FFMA.FTZ R14, R175, R0.reuse, -R160.reuse ;  /* 0x00000000af0e7223 */ /* 0x180fe200000108a0 */
[----:B------:R-:W-:Y:S01]  /*a0f0*/  R2UR UR22, R28 ;  /* 0x000000001c1672ca */ /* 0x000fe200000e0000 */
[-CC-:B------:R-:W-:Y:S01]  /*a100*/  FFMA.FTZ R175, R179, R0.reuse, -R159.reuse ;  /* 0x00000000b3af7223 */ /* 0x180fe2000001089f */
[-CC-:B------:R-:W-:Y:S01]  /*a110*/  FFMA.FTZ R176, R176, R0.reuse, -R159.reuse ;  /* 0x00000000b0b07223 */ /* 0x180fe2000001089f */
[-CC-:B------:R-:W-:Y:S01]  /*a120*/  FFMA.FTZ R177, R177, R0.reuse, -R159.reuse ;  /* 0x00000000b1b17223 */ /* 0x180fe2000001089f */
[----:B------:R-:W2:Y:S01]  /*a130*/  MUFU.EX2 R13, R31 ;  /* 0x0000001f000d7308 */ /* 0x000ea20000000800 */
[----:B-----5:R-:W-:Y:S01]  /*a140*/  F2FP.BF16.F32.PACK_AB R206, R162, R35 ;  /* 0x00000023a2ce723e */ /* 0x020fe200000010ff */
[-C--:B------:R-:W-:Y:S01]  /*a150*/  FFMA.FTZ R178, R178, R0.reuse, -R159 ;  /* 0x00000000b2b27223 */ /* 0x080fe2000001089f */
[-CC-:B------:R-:W-:Y:S01]  /*a160*/  FFMA.FTZ R179, R191, R0.reuse, -R160.reuse ;  /* 0x00000000bfb37223 */ /* 0x180fe200000108a0 */
[-CC-:B------:R-:W-:Y:S01]  /*a170*/  FFMA.FTZ R180, R190, R0.reuse, -R160.reuse ;  /* 0x00000000beb47223 */ /* 0x180fe200000108a0 */
[-CC-:B------:R-:W-:Y:S01]  /*a180*/  FFMA.FTZ R181, R181, R0.reuse, -R160.reuse ;  /* 0x00000000b5b57223 */ /* 0x180fe200000108a0 */
[----:B------:R-:W-:Y:S01]  /*a190*/  FFMA.FTZ R182, R182, R0, -R160 ;  /* 0x00000000b6b67223 */ /* 0x000fe200000108a0 */
[----:B------:R-:W-:Y:S01]  /*a1a0*/  VIADD R6, R12, 0x280 ;  /* 0x000002800c067836 */ /* 0x000fe20000000000 */
[----:B------:R-:W3:Y:S01]  /*a1b0*/  MUFU.EX2 R164, R164 ;  /* 0x000000a400a47308 */ /* 0x000ee20000000800 */
[----:B------:R-:W-:-:S02]  /*a1c0*/  IMAD.MOV.U32 R7, RZ, RZ, 0x40000040 ;  /* 0x40000040ff077424 */ /* 0x000fc400078e00ff */
[----:B------:R-:W-:Y:S01]  /*a1d0*/  FADD.FTZ R191, R162, R224 ;  /* 0x000000e0a2bf7221 */ /* 0x000fe20000010000 */
[-CC-:B------:R-:W-:Y:S01]  /*a1e0*/  FFMA.FTZ R12, R188, R0.reuse, -R159.reuse ;  /* 0x00000000bc0c7223 */ /* 0x180fe2000001089f */
[-CC-:B------:R-:W-:Y:S01]  /*a1f0*/  FFMA.FTZ R162, R197, R0.reuse, -R160.reuse ;  /* 0x00000000c5a27223 */ /* 0x180fe200000108a0 */
[-CC-:B------:R-:W-:Y:S01]  /*a200*/  FFMA.FTZ R194, R194, R0.reuse, -R159.reuse ;  /* 0x00000000c2c27223 */ /* 0x180fe2000001089f */
[-CC-:B------:R-:W-:Y:S01]  /*a210*/  FFMA.FTZ R186, R186, R0.reuse, -R159.reuse ;  /* 0x00000000baba7223 */ /* 0x180fe2000001089f */
[-C--:B------:R-:W-:Y:S01]  /*a220*/  FFMA.FTZ R185, R185, R0.reuse, -R159 ;  /* 0x00000000b9b97223 */ /* 0x080fe2000001089f */
[----:B------:R-:W4:Y:S01]  /*a230*/  MUFU.EX2 R165, R165 ;  /* 0x000000a500a57308 */ /* 0x000f220000000800 */
[----:B--2---:R-:W-:Y:S01]  /*a240*/  F2FP.BF16.F32.PACK_AB R207, R13, R163 ;  /* 0x000000a30dcf723e */ /* 0x004fe200000010ff */
[----:B------:R-:W-:Y:S01]  /*a250*/  FADD.FTZ R163, R163, R199 ;  /* 0x000000c7a3a37221 */ /* 0x000fe20000010000 */
[-CC-:B------:R-:W-:Y:S01]  /*a260*/  FFMA.FTZ R183, R183, R0.reuse, -R160.reuse ;  /* 0x00000000b7b77223 */ /* 0x180fe200000108a0 */
[-CC-:B------:R-:W-:Y:S01]  /*a270*/  FFMA.FTZ R157, R157, R0.reuse, -R160.reuse ;  /* 0x000000009d9d7223 */ /* 0x180fe200000108a0 */
[-CC-:B------:R-:W-:Y:S01]  /*a280*/  FFMA.FTZ R158, R158, R0.reuse, -R160.reuse ;  /* 0x000000009e9e7223 */ /* 0x180fe200000108a0 */
[----:B------:R-:W-:Y:S01]  /*a290*/  FADD.FTZ R190, R13, R163 ;  /* 0x000000a30dbe7221 */ /* 0x000fe20000010000 */
[-C--:B------:R-:W-:Y:S01]  /*a2a0*/  FFMA.FTZ R13, R187, R0.reuse, -R159 ;  /* 0x00000000bb0d7223 */ /* 0x080fe2000001089f */
[----:B------:R-:W2:Y:S01]  /*a2b0*/  MUFU.EX2 R166, R166 ;  /* 0x000000a600a67308 */ /* 0x000ea20000000800 */
[----:B---3--:R-:W-:Y:S01]  /*a2c0*/  FADD.FTZ R191, R164, R191 ;  /* 0x000000bfa4bf7221 */ /* 0x008fe20000010000 */
[-CC-:B------:R-:W-:Y:S01]  /*a2d0*/  FFMA.FTZ R163, R196, R0.reuse, -R160.reuse ;  /* 0x00000000c4a37223 */ /* 0x180fe200000108a0 */
[----:B------:R-:W-:Y:S01]  /*a2e0*/  FFMA.FTZ R187, R195, R0, -R160 ;  /* 0x00000000c3bb7223 */ /* 0x000fe200000108a0 */
[----:B------:R-:W-:Y:S01]  /*a2f0*/  ISETP.GE.AND P2, PT, R198, 0x61, PT ;  /* 0x00000061c600780c */ /* 0x000fe20003f46270 */
[----:B------:R-:W-:-:S03]  /*a300*/  @!P1 VIADD R4, R4, 0x32460 ;  /* 0x0003246004049836 */ /* 0x000fc60000000000 */
[----:B------:R-:W3:Y:S01]  /*a310*/  MUFU.EX2 R5, R5 ;  /* 0x0000000500057308 */ /* 0x000ee20000000800 */
[----:B----4-:R-:W-:Y:S01]  /*a320*/  F2FP.BF16.F32.PACK_AB R152, R165, R164 ;  /* 0x000000a4a598723e */ /* 0x010fe200000010ff */
[-CC-:B------:R-:W-:Y:S01]  /*a330*/  FFMA.FTZ R164, R192, R0.reuse, -R160.reuse ;  /* 0x00000000c0a47223 */ /* 0x180fe200000108a0 */
[----:B------:R-:W-:Y:S01]  /*a340*/  FFMA.FTZ R160, R161, R0, -R160 ;  /* 0x00000000a1a07223 */ /* 0x000fe200000108a0 */
[----:B------:R-:W-:Y:S01]  /*a350*/  FADD.FTZ R191, R165, R191 ;  /* 0x000000bfa5bf7221 */ /* 0x000fe20000010000 */
[----:B------:R-:W-:-:S03]  /*a360*/  @!P1 PRMT R4, RZ, 0x654, R4 ;  /* 0x00000654ff049816 */ /* 0x000fc60000000004 */
[----:B------:R-:W4:Y:S01]  /*a370*/  MUFU.EX2 R169, R169 ;  /* 0x000000a900a97308 */ /* 0x000f220000000800 */
[----:B--2---:R-:W-:-:S07]  /*a380*/  FADD.FTZ R191, R166, R191 ;  /* 0x000000bfa6bf7221 */ /* 0x004fce0000010000 */
[----:B------:R-:W2:Y:S01]  /*a390*/  MUFU.EX2 R168, R168 ;  /* 0x000000a800a87308 */ /* 0x000ea20000000800 */
[C---:B---3--:R-:W-:Y:S01]  /*a3a0*/  F2FP.BF16.F32.PACK_AB R154, R5.reuse, R166 ;  /* 0x000000a6059a723e */ /* 0x048fe200000010ff */
[----:B------:R-:W-:-:S06]  /*a3b0*/  FADD.FTZ R191, R5, R191 ;  /* 0x000000bf05bf7221 */ /* 0x000fcc0000010000 */
[----:B------:R-:W3:Y:S01]  /*a3c0*/  MUFU.EX2 R167, R167 ;  /* 0x000000a700a77308 */ /* 0x000ee20000000800 */
[----:B----4-:R-:W-:-:S07]  /*a3d0*/  FADD.FTZ R190, R169, R190 ;  /* 0x000000bea9be7221 */ /* 0x010fce0000010000 */
[----:B------:R-:W4:Y:S01]  /*a3e0*/  MUFU.EX2 R9, R9 ;  /* 0x0000000900097308 */ /* 0x000f220000000800 */
[C---:B--2---:R-:W-:Y:S01]  /*a3f0*/  F2FP.BF16.F32.PACK_AB R153, R168.reuse, R169 ;  /* 0x000000a9a899723e */ /* 0x044fe200000010ff */
[----:B------:R-:W-:-:S06]  /*a400*/  FADD.FTZ R190, R168, R190 ;  /* 0x000000bea8be7221 */ /* 0x000fcc0000010000 */
[----:B------:R-:W2:Y:S01]  /*a410*/  MUFU.EX2 R171, R171 ;  /* 0x000000ab00ab7308 */ /* 0x000ea20000000800 */
[----:B---3--:R-:W-:-:S07]  /*a420*/  FADD.FTZ R190, R167, R190 ;  /* 0x000000bea7be7221 */ /* 0x008fce0000010000 */
[----:B------:R-:W3:Y:S01]  /*a430*/  MUFU.EX2 R170, R170 ;  /* 0x000000aa00aa7308 */ /* 0x000ee20000000800 */
[C---:B----4-:R-:W-:Y:S01]  /*a440*/  F2FP.BF16.F32.PACK_AB R155, R9.reuse, R167 ;  /* 0x000000a7099b723e */ /* 0x050fe200000010ff */
[----:B------:R-:W-:-:S06]  /*a450*/  FADD.FTZ R190, R9, R190 ;  /* 0x000000be09be7221 */ /* 0x000fcc0000010000 */
[----:B------:R-:W-:Y:S01]  /*a460*/  MUFU.EX2 R172, R172 ;  /* 0x000000ac00ac7308 */ /* 0x000fe20000000800 */
[----:B--2---:R-:W-:-:S07]  /*a470*/  FADD.FTZ R191, R171, R191 ;  /* 0x000000bfabbf7221 */ /* 0x004fce0000010000 */
[----:B------:R-:W-:Y:S01]  /*a480*/  MUFU.EX2 R10, R10 ;  /* 0x0000000a000a7308 */ /* 0x000fe20000000800 */
[----:B---3--:R-:W-:-:S07]  /*a490*/  FADD.FTZ R191, R170, R191 ;  /* 0x000000bfaabf7221 */ /* 0x008fce0000010000 */
[----:B------:R-:W2:Y:S08]  /*a4a0*/  MUFU.EX2 R156, R156 ;  /* 0x0000009c009c7308 */ /* 0x000eb00000000800 */
[----:B------:R-:W3:Y:S08]  /*a4b0*/  MUFU.EX2 R173, R173 ;  /* 0x000000ad00ad7308 */ /* 0x000ef00000000800 */
[----:B------:R-:W-:Y:S01]  /*a4c0*/  MUFU.EX2 R174, R174 ;  /* 0x000000ae00ae7308 */ /* 0x000fe20000000800 */
[----:B--2---:R-:W-:-:S07]  /*a4d0*/  FADD.FTZ R190, R156, R190 ;  /* 0x000000be9cbe7221 */ /* 0x004fce0000010000 */
[----:B------:R-:W2:Y:S01]  /*a4e0*/  MUFU.EX2 R14, R14 ;  /* 0x0000000e000e7308 */ /* 0x000ea20000000800 */
[----:B---3--:R-:W-:-:S07]  /*a4f0*/  FADD.FTZ R190, R173, R190 ;  /* 0x000000beadbe7221 */ /* 0x008fce0000010000 */
[----:B------:R-:W3:Y:S08]  /*a500*/  MUFU.EX2 R175, R175 ;  /* 0x000000af00af7308 */ /* 0x000ef00000000800 */
[----:B------:R-:W-:Y:S08]  /*a510*/  MUFU.EX2 R176, R176 ;  /* 0x000000b000b07308 */ /* 0x000ff00000000800 */
[----:B------:R-:W-:Y:S08]  /*a520*/  MUFU.EX2 R177, R177 ;  /* 0x000000b100b17308 */ /* 0x000ff00000000800 */
[----:B------:R-:W-:Y:S08]  /*a530*/  MUFU.EX2 R178, R178 ;  /* 0x000000b200b27308 */ /* 0x000ff00000000800 */
[----:B------:R-:W4:Y:S08]  /*a540*/  MUFU.EX2 R179, R179 ;  /* 0x000000b300b37308 */ /* 0x000f300000000800 */
[----:B------:R-:W5:Y:S08]  /*a550*/  MUFU.EX2 R180, R180 ;  /* 0x000000b400b47308 */ /* 0x000f700000000800 */
[----:B------:R-:W-:Y:S08]  /*a560*/  MUFU.EX2 R181, R181 ;  /* 0x000000b500b57308 */ /* 0x000ff00000000800 */
[----:B------:R-:W0:Y:S08]  /*a570*/  MUFU.EX2 R182, R182 ;  /* 0x000000b600b67308 */ /* 0x000e300000000800 */
[----:B------:R-:W-:Y:S08]  /*a580*/  MUFU.EX2 R12, R12 ;  /* 0x0000000c000c7308 */ /* 0x000ff00000000800 */
        /* <DEDUP_REMOVED lines=11> */
[----:B------:R-:W-:Y:S01]  /*a640*/  MUFU.EX2 R160, R160 ;  /* 0x000000a000a07308 */ /* 0x000fe20000000800 */
[----:B------:R1:W-:Y:S06]  /*a650*/  BAR.SYNC.DEFER_BLOCKING R72, 0x100 ;  /* 0x000400480000751d */ /* 0x0003ec0000010000 */
[----:B-1----:R-:W-:-:S06]  /*a660*/  WARPGROUP.ARRIVE ;  /* 0x00000000000079c5 */ /* 0x002fcc0000000000 */
[----:B------:R-:W-:Y:S01]  /*a670*/  HGMMA.64x256x16.F32.BF16 R24, R204, gdesc[UR4].tnspB, RZ, !UPT, gsb0 ;  /* 0x43e00004cc187df0 */ /* 0x000fe2000c0018ff */
[----:B------:R-:W-:Y:S01]  /*a680*/  R2UR UR6, R6 ;  /* 0x00000000060672ca */ /* 0x000fe200000e0000 */
[-CC-:B------:R-:W-:Y:S01]  /*a690*/  FFMA.FTZ R6, R193, R0.reuse, -R159.reuse ;  /* 0x00000000c1067223 */ /* 0x180fe2000001089f */
[----:B------:R-:W-:Y:S01]  /*a6a0*/  R2UR UR7, R7 ;  /* 0x00000000070772ca */ /* 0x000fe200000e0000 */
[-CC-:B------:R-:W-:Y:S01]  /*a6b0*/  FFMA.FTZ R7, R189, R0.reuse, -R159.reuse ;  /* 0x00000000bd077223 */ /* 0x180fe2000001089f */
[----:B------:R-:W-:-:S03]  /*a6c0*/  FFMA.FTZ R159, R184, R0, -R159 ;  /* 0x00000000b89f7223 */ /* 0x000fc6000001089f */
[----:B------:R-:W-:Y:S08]  /*a6d0*/  MUFU.EX2 R6, R6 ;  /* 0x0000000600067308 */ /* 0x000ff00000000800 */
[----:B------:R-:W1:Y:S08]  /*a6e0*/  MUFU.EX2 R7, R7 ;  /* 0x0000000700077308 */ /* 0x000e700000000800 */
[----:B------:R-:W1:Y:S01]  /*a6f0*/  MUFU.EX2 R159, R159 ;  /* 0x0000009f009f7308 */ /* 0x000e620000000800 */
[----:B------:R-:W-:-:S02]  /*a700*/  WARPGROUP.DEPBAR.LE gsb0, 0x0 ;  /* 0x00008000000079c5 */ /* 0x000fc40000010000 */
[----:B------:R-:W-:-:S06]  /*a710*/  WARPGROUP.ARRIVE ;  /* 0x00000000000079c5 */ /* 0x000fcc0000000000 */
[----:B------:R-:W-:Y:S03]  /*a720*/  HGMMA.64x256x16.F32.BF16 R24, R152, gdesc[UR8].tnspB, R24, gsb0 ;  /* 0x43e0000898187df0 */ /* 0x000fe60008001818 */
[----:B------:R-:W-:Y:S02]  /*a730*/  WARPGROUP.DEPBAR.LE gsb0, 0x0 ;  /* 0x00008000000079c5 */ /* 0x000fe40000010000 */
[----:B------:R-:W-:Y:S02]  /*a740*/  F2FP.BF16.F32.PACK_AB R152, R170, R171 ;  /* 0x000000abaa98723e */ /* 0x000fe400000010ff */
[----:B------:R-:W-:Y:S02]  /*a750*/  F2FP.BF16.F32.PACK_AB R153, R173, R156 ;  /* 0x0000009cad99723e */ /* 0x000fe400000010ff */
[----:B------:R-:W-:Y:S01]  /*a760*/  F2FP.BF16.F32.PACK_AB R154, R10, R172 ;  /* 0x000000ac0a9a723e */ /* 0x000fe200000010ff */
[----:B------:R-:W-:Y:S01]  /*a770*/  FADD.FTZ R172, R172, R191 ;  /* 0x000000bfacac7221 */ /* 0x000fe20000010000 */
[----:B--2---:R-:W-:Y:S01]  /*a780*/  F2FP.BF16.F32.PACK_AB R155, R14, R174 ;  /* 0x000000ae0e9b723e */ /* 0x004fe200000010ff */
[----:B------:R-:W-:-:S02]  /*a790*/  FADD.FTZ R174, R174, R190 ;  /* 0x000000beaeae7221 */ /* 0x000fc40000010000 */
[----:B------:R-:W-:Y:S01]  /*a7a0*/  FADD.FTZ R172, R10, R172 ;  /* 0x000000ac0aac7221 */ /* 0x000fe20000010000 */
[----:B------:R-:W-:Y:S01]  /*a7b0*/  WARPGROUP.ARRIVE ;  /* 0x00000000000079c5 */ /* 0x000fe20000000000 */
[----:B------:R-:W-:Y:S02]  /*a7c0*/  FADD.FTZ R174, R14, R174 ;  /* 0x000000ae0eae7221 */ /* 0x000fe40000010000 */
[----:B---3--:R-:W-:Y:S02]  /*a7d0*/  FADD.FTZ R172, R175, R172 ;  /* 0x000000acafac7221 */ /* 0x008fe40000010000 */
[----:B----4-:R-:W-:-:S08]  /*a7e0*/  FADD.FTZ R174, R179, R174 ;  /* 0x000000aeb3ae7221 */ /* 0x010fd00000010000 */
[----:B------:R-:W-:Y:S01]  /*a7f0*/  HGMMA.64x256x16.F32.BF16 R24, R152, gdesc[UR12].tnspB, R24, gsb0 ;  /* 0x43e0000c98187df0 */ /* 0x000fe20008001818 */
[----:B------:R-:W-:Y:S01]  /*a800*/  FADD.FTZ R172, R176, R172 ;  /* 0x000000acb0ac7221 */ /* 0x000fe20000010000 */
[----:B-----5:R-:W-:-:S03]  /*a810*/  FADD.FTZ R174, R180, R174 ;  /* 0x000000aeb4ae7221 */ /* 0x020fc60000010000 */
[----:B------:R-:W-:-:S04]  /*a820*/  FADD.FTZ R172, R177, R172 ;  /* 0x000000acb1ac7221 */ /* 0x000fc80000010000 */
[----:B------:R-:W-:Y:S01]  /*a830*/  FADD.FTZ R5, R178, R172 ;  /* 0x000000acb2057221 */ /* 0x000fe20000010000 */
[----:B------:R-:W-:Y:S02]  /*a840*/  WARPGROUP.DEPBAR.LE gsb0, 0x0 ;  /* 0x00008000000079c5 */ /* 0x000fe40000010000 */
[----:B------:R-:W-:Y:S02]  /*a850*/  F2FP.BF16.F32.PACK_AB R152, R176, R175 ;  /* 0x000000afb098723e */ /* 0x000fe400000010ff */
[----:B------:R-:W-:Y:S02]  /*a860*/  F2FP.BF16.F32.PACK_AB R153, R180, R179 ;  /* 0x000000b3b499723e */ /* 0x000fe400000010ff */
[----:B------:R-:W-:Y:S02]  /*a870*/  F2FP.BF16.F32.PACK_AB R154, R178, R177 ;  /* 0x000000b1b29a723e */ /* 0x000fe400000010ff */
[----:B0-----:R-:W-:Y:S01]  /*a880*/  F2FP.BF16.F32.PACK_AB R155, R182, R181 ;  /* 0x000000b5b69b723e */ /* 0x001fe200000010ff */
[----:B------:R-:W-:-:S03]  /*a890*/  FADD.FTZ R181, R181, R174 ;  /* 0x000000aeb5b57221 */ /* 0x000fc60000010000 */
[----:B------:R-:W-:Y:S01]  /*a8a0*/  WARPGROUP.ARRIVE ;  /* 0x00000000000079c5 */ /* 0x000fe20000000000 */
[----:B------:R-:W-:-:S05]  /*a8b0*/  FADD.FTZ R181, R182, R181 ;  /* 0x000000b5b6b57221 */ /* 0x000fca0000010000 */
[----:B------:R-:W-:Y:S03]  /*a8c0*/  HGMMA.64x256x16.F32.BF16 R24, R152, gdesc[UR16].tnspB, R24, gsb0 ;  /* 0x43e0001098187df0 */ /* 0x000fe60008001818 */
[----:B------:R-:W-:Y:S02]  /*a8d0*/  WARPGROUP.DEPBAR.LE gsb0, 0x0 ;  /* 0x00008000000079c5 */ /* 0x000fe40000010000 */
[----:B-1----:R-:W-:Y:S01]  /*a8e0*/  F2FP.BF16.F32.PACK_AB R152, R7, R6 ;  /* 0x000000060798723e */ /* 0x002fe200000010ff */
        /* <DEDUP_REMOVED lines=13> */
[----:B------:R-:W-:Y:S01]  /*a9c0*/  FADD.FTZ R13, R194, R13 ;  /* 0x0000000dc20d7221 */ /* 0x000fe20000010000 */
[----:B------:R-:W-:Y:S01]  /*a9d0*/  FADD.FTZ R164, R183, R164 ;  /* 0x000000a4b7a47221 */ /* 0x000fe20000010000 */
[----:B------:R-:W-:Y:S02]  /*a9e0*/  WARPGROUP.DEPBAR.LE gsb0, 0x0 ;  /* 0x00008000000079c5 */ /* 0x000fe40000010000 */
[C---:B------:R-:W-:Y:S01]  /*a9f0*/  F2FP.BF16.F32.PACK_AB R152, R186.reuse, R194 ;  /* 0x000000c2ba98723e */ /* 0x040fe200000010ff */
[----:B------:R-:W-:Y:S01]  /*aa00*/  FADD.FTZ R186, R186, R13 ;  /* 0x0000000dbaba7221 */ /* 0x000fe20000010000 */
[C---:B------:R-:W-:Y:S01]  /*aa10*/  F2FP.BF16.F32.PACK_AB R153, R157.reuse, R183 ;  /* 0x000000b79d99723e */ /* 0x040fe200000010ff */
[----:B------:R-:W-:Y:S01]  /*aa20*/  FADD.FTZ R157, R157, R164 ;  /* 0x000000a49d9d7221 */ /* 0x000fe20000010000 */
[----:B------:R-:W-:Y:S01]  /*aa30*/  F2FP.BF16.F32.PACK_AB R154, R159, R185 ;  /* 0x000000b99f9a723e */ /* 0x000fe200000010ff */
[----:B------:R-:W-:Y:S01]  /*aa40*/  FADD.FTZ R186, R185, R186 ;  /* 0x000000bab9ba7221 */ /* 0x000fe20000010000 */
[----:B------:R-:W-:Y:S01]  /*aa50*/  F2FP.BF16.F32.PACK_AB R155, R160, R158 ;  /* 0x0000009ea09b723e */ /* 0x000fe200000010ff */
[----:B------:R-:W-:-:S02]  /*aa60*/  FADD.FTZ R157, R158, R157 ;  /* 0x0000009d9e9d7221 */ /* 0x000fc40000010000 */
[----:B------:R-:W-:Y:S01]  /*aa70*/  FADD.FTZ R12, R159, R186 ;  /* 0x000000ba9f0c7221 */ /* 0x000fe20000010000 */
[----:B------:R-:W-:Y:S01]  /*aa80*/  WARPGROUP.ARRIVE ;  /* 0x00000000000079c5 */ /* 0x000fe20000000000 */
[----:B------:R-:W-:-:S12]  /*aa90*/  FADD.FTZ R13, R160, R157 ;  /* 0x0000009da00d7221 */ /* 0x000fd80000010000 */
[----:B------:R-:W-:Y:S03]  /*aaa0*/  HGMMA.64x256x16.F32.BF16 R24, R152, gdesc[UR4].tnspB, R24, gsb0 ;  /* 0x43e0000498187df0 */ /* 0x000fe60008001818 */
[----:B------:R-:W-:Y:S02]  /*aab0*/  WARPGROUP.DEPBAR.LE gsb0, 0x0 ;  /* 0x00008000000079c5 */ /* 0x000fe40000010000 */
[----:B------:R0:W-:Y:S01]  /*aac0*/  @!P1 SYNCS.ARRIVE.TRANS64.RED.A1T0 RZ, [R4+URZ], RZ ;  /* 0x000000ff04ff99a7 */ /* 0x0001e2000810043f */
[----:B------:R-:W-:Y:S05]  /*aad0*/  @!P2 BRA `(.L_x_1406) ;  /* 0x0000002400f8a947 */ /* 0x000fea0003800000 */
[----:B0-----:R-:W-:Y:S02]  /*aae0*/  VIADD R4, R226, 0xfffffffe ;  /* 0xfffffffee2047836 */ /* 0x001fe40000000000 */
[----:B------:R-:W-:Y:S02]  /*aaf0*/  IMAD.MOV.U32 R6, RZ, RZ, R8 ;  /* 0x000000ffff067224 */ /* 0x000fe400078e0008 */
[----:B------:R-:W-:-:S07]  /*ab00*/  IMAD.MOV.U32 R7, RZ, RZ, R3 ;  /* 0x000000ffff077224 */ /* 0x000fce00078e0003 */
.L_x_1416:
        /* <DEDUP_REMOVED lines=8> */
[----:B-1---5:R-:W-:Y:S06]  /*ab90*/  @!P0 BRA `(.L_x_1407) ;  /* 0x0000000000048947 */ /* 0x022fec0003800000 */
[----:B------:R-:W-:Y:S01]  /*aba0*/  BPT.TRAP 0x1 ;  /* 0x000000040000795c */ /* 0x000fe20000300000 */
.L_x_1407:
[----:B------:R-:W-:Y:S01]  /*abb0*/  IMAD R5, R200, 0x8, R18 ;  /* 0x00000008c8057824 */ /* 0x000fe200078e0212 */
[----:B------:R-:W-:-:S04]  /*abc0*/  SHF.L.U32 R0, R208, 0x1f, RZ ;  /* 0x0000001fd0007819 */ /* 0x000fc800000006ff */
[----:B------:R0:W1:Y:S01]  /*abd0*/  SYNCS.PHASECHK.TRANS64.TRYWAIT P3, [R5+URZ+0x32430], R0 ;  /* 0x03243000050075a7 */ /* 0x000062000806017f */
[----:B------:R-:W-:Y:S05]  /*abe0*/  @!P0 BRA `(.L_x_1408) ;  /* 0x0000000000048947 */ /* 0x000fea0003800000 */
[----:B------:R-:W-:Y:S01]  /*abf0*/  BPT.TRAP 0x1 ;  /* 0x000000040000795c */ /* 0x000fe20000300000 */
.L_x_1408:
[----:B------:R-:W-:Y:S02]  /*ac00*/  IMAD R152, R200, 0x300, R20 ;  /* 0x00000300c8987824 */ /* 0x000fe400078e0214 */
[----:B------:R-:W-:Y:S01]  /*ac10*/  IMAD.MOV.U32 R153, RZ, RZ, 0x40000040 ;  /* 0x40000040ff997424 */ /* 0x000fe200078e00ff */
[----:B-1----:R-:W-:Y:S06]  /*ac20*/  @P3 BRA `(.L_x_1409) ;  /* 0x0000000000083947 */ /* 0x002fec0003800000 */
[----:B------:R-:W1:Y:S02]  /*ac30*/  SYNCS.PHASECHK.TRANS64.TRYWAIT P3, [R5+URZ+0x32430], R0 ;  /* 0x03243000050075a7 */ /* 0x000e64000806017f */
[----:B-1----:R-:W-:Y:S05]  /*ac40*/  @!P3 BRA `(.L_x_1410) ;  /* 0x000000e8002cb947 */ /* 0x002fea0003800000 */
.L_x_1409:
[----:B------:R-:W2:Y:S01]  /*ac50*/  LDL.64 R154, [R1+0x70] ;  /* 0x00007000019a7983 */ /* 0x000ea20000100a00 */
[----:B------:R-:W-:Y:S02]  /*ac60*/  VIADD R10, R152, 0x2 ;  /* 0x00000002980a7836 */ /* 0x000fe40000000000 */
[----:B------:R-:W-:Y:S01]  /*ac70*/  IMAD.MOV.U32 R11, RZ, RZ, 0x40000040 ;  /* 0x40000040ff0b7424 */ /* 0x000fe200078e00ff */
[----:B------:R-:W-:Y:S05]  /*ac80*/  WARPSYNC.ALL ;  /* 0x0000000000007948 */ /* 0x000fea0003800000 */
[----:B------:R-:W-:Y:S01]  /*ac90*/  R2UR UR14, R10 ;  /* 0x000000000a0e72ca */ /* 0x000fe200000e0000 */
[----:B------:R-:W3:Y:S01]  /*aca0*/  LDL.64 R206, [R1+0x60] ;  /* 0x0000600001ce7983 */ /* 0x000ee20000100a00 */
[----:B------:R-:W-:-:S03]  /*acb0*/  R2UR UR15, R11 ;  /* 0x000000000b0f72ca */ /* 0x000fc600000e0000 */
[----:B------:R-:W4:Y:S01]  /*acc0*/  LDL.64 R10, [R1+0x68] ;  /* 0x00006800010a7983 */ /* 0x000f220000100a00 */
[----:B------:R-:W-:-:S03]  /*acd0*/  R2UR UR18, R152 ;  /* 0x00000000981272ca */ /* 0x000fc600000e0000 */
[----:B------:R-:W5:Y:S01]  /*ace0*/  LDL.64 R204, [R1+0x58] ;  /* 0x0000580001cc7983 */ /* 0x000f620000100a00 */
[----:B------:R-:W-:Y:S01]  /*acf0*/  R2UR UR19, R153 ;  /* 0x00000000991372ca */ /* 0x000fe200000e0000 */
[C---:B------:R-:W-:Y:S02]  /*ad00*/  VIADD R8, R152.reuse, 0x4 ;  /* 0x0000000498087836 */ /* 0x040fe40000000000 */
[----:B------:R-:W-:Y:S02]  /*ad10*/  VIADD R152, R152, 0x6 ;  /* 0x0000000698987836 */ /* 0x000fe40000000000 */
[----:B------:R-:W-:-:S03]  /*ad20*/  IMAD.MOV.U32 R153, RZ, RZ, 0x40000040 ;  /* 0x40000040ff997424 */ /* 0x000fc600078e00ff */
[----:B------:R-:W-:Y:S02]  /*ad30*/  R2UR UR6, R152 ;  /* 0x00000000980672ca */ /* 0x000fe400000e0000 */
[----:B------:R-:W-:Y:S01]  /*ad40*/  R2UR UR7, R153 ;  /* 0x00000000990772ca */ /* 0x000fe200000e0000 */
[----:B------:R-:W-:Y:S01]  /*ad50*/  IMAD.MOV.U32 R9, RZ, RZ, 0x40000040 ;  /* 0x40000040ff097424 */ /* 0x000fe200078e00ff */
[----:B------:R-:W-:-:S04]  /*ad60*/  R2UR UR10, R8 ;  /* 0x00000000080a72ca */ /* 0x000fc800000e0000 */
[----:B------:R-:W-:Y:S02]  /*ad70*/  R2UR UR11, R9 ;  /* 0x00000000090b72ca */ /* 0x000fe400000e0000 */
[----:B--2---:R-:W-:Y:S02]  /*ad80*/  R2UR UR16, R154 ;  /* 0x000000009a1072ca */ /* 0x004fe400000e0000 */
[----:B------:R-:W-:Y:S02]  /*ad90*/  R2UR UR17, R155 ;  /* 0x000000009b1172ca */ /* 0x000fe400000e0000 */
[----:B------:R-:W-:-:S11]  /*ada0*/  WARPGROUP.ARRIVE ;  /* 0x00000000000079c5 */ /* 0x000fd60000000000 */
[----:B------:R-:W-:Y:S01]  /*adb0*/  HGMMA.64x96x16.F32.BF16 R152, gdesc[UR16], RZ, !UPT, gsb0 ;  /* 0x01600000109879f0 */ /* 0x000fe2000c0018ff */
[----:B----4-:R-:W-:Y:S02]  /*adc0*/  R2UR UR12, R10 ;  /* 0x000000000a0c72ca */ /* 0x010fe400000e0000 */
[----:B------:R-:W-:Y:S02]  /*add0*/  R2UR UR13, R11 ;  /* 0x000000000b0d72ca */ /* 0x000fe400000e0000 */
[----:B---3--:R-:W-:Y:S02]  /*ade0*/  R2UR UR8, R206 ;  /* 0x00000000ce0872ca */ /* 0x008fe400000e0000 */
[----:B------:R-:W-:Y:S01]  /*adf0*/  R2UR UR9, R207 ;  /* 0x00000000cf0972ca */ /* 0x000fe200000e0000 */
[----:B------:R-:W-:Y:S02]  /*ae00*/  WARPGROUP.DEPBAR.LE gsb0, 0x0 ;  /* 0x00008000000079c5 */ /* 0x000fe40000010000 */
[----:B------:R-:W-:-:S06]  /*ae10*/  WARPGROUP.ARRIVE ;  /* 0x00000000000079c5 */ /* 0x000fcc0000000000 */
[----:B------:R-:W-:Y:S01]  /*ae20*/  HGMMA.64x96x16.F32.BF16 R152, gdesc[UR12], R152, gsb0 ;  /* 0x016000000c9879f0 */ /* 0x000fe20008001898 */
[----:B-----5:R-:W-:Y:S02]  /*ae30*/  R2UR UR4, R204 ;  /* 0x00000000cc0472ca */ /* 0x020fe400000e0000 */
        /* <DEDUP_REMOVED lines=10> */
.L_x_1411:
[----:B------:R2:W3:Y:S01]  /*aee0*/  SYNCS.PHASECHK.TRANS64.TRYWAIT P3, [R5+URZ+0x32450], R0 ;  /* 0x03245000050075a7 */ /* 0x0004e2000806017f */
[----:B------:R-:W-:Y:S05]  /*aef0*/  @!P0 BRA `(.L_x_1412) ;  /* 0x0000000000048947 */ /* 0x000fea0003800000 */
[----:B------:R-:W-:Y:S01]  /*af00*/  BPT.TRAP 0x1 ;  /* 0x000000040000795c */ /* 0x000fe20000300000 */
.L_x_1412:
[----:B------:R-:W-:Y:S04]  /*af10*/  BSSY B0, `(.L_x_1413) ;  /* 0x0000004000007945 */ /* 0x000fe80003800000 */
[----:B---3--:R-:W-:Y:S05]  /*af20*/  @P3 BRA `(.L_x_1414) ;  /* 0x0000000000083947 */ /* 0x008fea0003800000 */
[----:B------:R-:W3:Y:S02]  /*af30*/  SYNCS.PHASECHK.TRANS64.TRYWAIT P3, [R5+URZ+0x32450], R0 ;  /* 0x03245000050075a7 */ /* 0x000ee4000806017f */
[----:B---3--:R-:W-:Y:S05]  /*af40*/  @!P3 BRA `(.L_x_1415) ;  /* 0x000000e40080b947 */ /* 0x008fea0003800000 */
.L_x_1414:
[----:B------:R-:W-:Y:S05]  /*af50*/  BSYNC B0 ;  /* 0x0000000000007941 */ /* 0x000fea0003800000 */
.L_x_1413:
[----:B------:R-:W-:Y:S05]  /*af60*/  WARPSYNC.ALL ;  /* 0x0000000000007948 */ /* 0x000fea0003800000 */
[----:B------:R-:W4:Y:S04]  /*af70*/  LDL.64 R206, [R1+0x50] ;  /* 0x0000500001ce7983 */ /* 0x000f280000100a00 */
[----:B------:R-:W2:Y:S04]  /*af80*/  LDL.64 R204, [R1+0x48] ;  /* 0x0000480001cc7983 */ /* 0x000ea80000100a00 */
[----:B------:R0:W-:Y:S04]  /*af90*/  STL.64 [R1+0x88], R16 ;  /* 0x0000881001007387 */ /* 0x0001e80000100a00 */
[----:B0-----:R-:W3:Y:S01]  /*afa0*/  LDL.64 R16, [R1+0x40] ;  /* 0x0000400001107983 */ /* 0x001ee20000100a00 */
[----:B------:R-:W-:-:S02]  /*afb0*/  IMAD R8, R200, 0xc00, R21 ;  /* 0x00000c00c8087824 */ /* 0x000fc400078e0215 */
[----:B------:R-:W-:-:S03]  /*afc0*/  IMAD.MOV.U32 R9, RZ, RZ, 0x40000040 ;  /* 0x40000040ff097424 */ /* 0x000fc600078e00ff */
[C---:B------:R-:W-:Y:S02]  /*afd0*/  R2UR UR6, R8.reuse ;  /* 0x00000000080672ca */ /* 0x040fe400000e0000 */
[----:B------:R-:W-:Y:S01]  /*afe0*/  R2UR UR7, R9 ;  /* 0x00000000090772ca */ /* 0x000fe200000e0000 */
[----:B------:R-:W-:Y:S01]  /*aff0*/  WARPGROUP.ARRIVE ;  /* 0x00000000000079c5 */ /* 0x000fe20000000000 */
[----:B------:R-:W-:Y:S02]  /*b000*/  VIADD R10, R8, 0x2 ;  /* 0x00000002080a7836 */ /* 0x000fe40000000000 */
[----:B------:R-:W-:Y:S01]  /*b010*/  IMAD.MOV.U32 R11, RZ, RZ, 0x40000040 ;  /* 0x40000040ff0b7424 */ /* 0x000fe200078e00ff */
[----:B----4-:R-:W-:Y:S02]  /*b020*/  R2UR UR4, R206 ;  /* 0x00000000ce0472ca */ /* 0x010fe400000e0000 */
[----:B------:R-:W-:Y:S02]  /*b030*/  R2UR UR5, R207 ;  /* 0x00000000cf0572ca */ /* 0x000fe400000e0000 */
[----:B------:R-:W4:Y:S11]  /*b040*/  LDL.64 R206, [R1+0x38] ;  /* 0x0000380001ce7983 */ /* 0x000f360000100a00 */
[----:B------:R-:W-:Y:S01]  /*b050*/  HGMMA.64x96x16.F32.BF16 R152, gdesc[UR4], R152, gsb0 ;  /* 0x01600000049879f0 */ /* 0x000fe20008001898 */
[----:B--2---:R-:W-:-:S02]  /*b060*/  R2UR UR4, R204 ;  /* 0x00000000cc0472ca */ /* 0x004fc400000e0000 */
[----:B------:R-:W-:Y:S02]  /*b070*/  R2UR UR5, R205 ;  /* 0x00000000cd0572ca */ /* 0x000fe400000e0000 */
[----:B------:R-:W2:Y:S01]  /*b080*/  LDL.64 R204, [R1+0x30] ;  /* 0x0000300001cc7983 */ /* 0x000ea20000100a00 */
[----:B------:R-:W-:Y:S02]  /*b090*/  R2UR UR6, R10 ;  /* 0x000000000a0672ca */ /* 0x000fe400000e0000 */
[----:B------:R-:W-:Y:S01]  /*b0a0*/  R2UR UR7, R11 ;  /* 0x000000000b0772ca */ /* 0x000fe200000e0000 */
[----:B------:R-:W-:Y:S02]  /*b0b0*/  VIADD R10, R8, 0x4 ;  /* 0x00000004080a7836 */ /* 0x000fe40000000000 */
[----:B------:R-:W-:Y:S01]  /*b0c0*/  IMAD.MOV.U32 R11, RZ, RZ, 0x40000040 ;  /* 0x40000040ff0b7424 */ /* 0x000fe200078e00ff */
[----:B------:R-:W-:Y:S02]  /*b0d0*/  WARPGROUP.DEPBAR.LE gsb0, 0x0 ;  /* 0x00008000000079c5 */ /* 0x000fe40000010000 */
[----:B------:R-:W-:-:S07]  /*b0e0*/  WARPGROUP.ARRIVE ;  /* 0x00000000000079c5 */ /* 0x000fce0000000000 */
[----:B------:R-:W-:Y:S01]  /*b0f0*/  HGMMA.64x96x16.F32.BF16 R152, gdesc[UR4], R152, gsb0 ;  /* 0x01600000049879f0 */ /* 0x000fe20008001898 */
[----:B---3--:R-:W-:Y:S02]  /*b100*/  R2UR UR4, R16 ;  /* 0x00000000100472ca */ /* 0x008fe400000e0000 */
[----:B------:R-:W-:Y:S02]  /*b110*/  R2UR UR5, R17 ;  /* 0x00000000110572ca */ /* 0x000fe400000e0000 */
[----:B------:R-:W3:Y:S01]  /*b120*/  LDL.64 R16, [R1+0x28] ;  /* 0x0000280001107983 */ /* 0x000ee20000100a00 */
[----:B------:R-:W-:Y:S02]  /*b130*/  R2UR UR6, R10 ;  /* 0x000000000a0672ca */ /* 0x000fe400000e0000 */
[----:B------:R-:W-:Y:S01]  /*b140*/  R2UR UR7, R11 ;  /* 0x000000000b0772ca */ /* 0x000fe200000e0000 */
[----:B------:R-:W-:Y:S02]  /*b150*/  VIADD R10, R8, 0x6 ;  /* 0x00000006080a7836 */ /* 0x000fe40000000000 */
[----:B------:R-:W-:Y:S01]  /*b160*/  IMAD.MOV.U32 R11, RZ, RZ, 0x40000040 ;  /* 0x40000040ff0b7424 */ /* 0x000fe200078e00ff */
[----:B------:R-:W-:-:S02]  /*b170*/  WARPGROUP.DEPBAR.LE gsb0, 0x0 ;  /* 0x00008000000079c5 */ /* 0x000fc40000010000 */
[----:B------:R-:W-:-:S07]  /*b180*/  WARPGROUP.ARRIVE ;  /* 0x00000000000079c5 */ /* 0x000fce0000000000 */
[----:B------:R-:W-:Y:S01]  /*b190*/  HGMMA.64x96x16.F32.BF16 R152, gdesc[UR4], R152, gsb0 ;  /* 0x01600000049879f0 */ /* 0x000fe20008001898 */
[----:B------:R-:W-:Y:S02]  /*b1a0*/  R2UR UR6, R10 ;  /* 0x000000000a0672ca */ /* 0x000fe400000e0000 */
[----:B------:R-:W-:Y:S02]  /*b1b0*/  R2UR UR7, R11 ;  /* 0x000000000b0772ca */ /* 0x000fe400000e0000 */
[----:B----4-:R-:W-:Y:S02]  /*b1c0*/  R2UR UR4, R206 ;  /* 0x00000000ce0472ca */ /* 0x010fe400000e0000 */
[----:B------:R-:W-:Y:S02]  /*b1d0*/  R2UR UR5, R207 ;  /* 0x00000000cf0572ca */ /* 0x000fe400000e0000 */
[----:B------:R-:W4:Y:S01]  /*b1e0*/  LDL.64 R206, [R1+0x20] ;  /* 0x0000200001ce7983 */ /* 0x000f220000100a00 */
[----:B------:R-:W-:-:S02]  /*b1f0*/  WARPGROUP.DEPBAR.LE gsb0, 0x0 ;  /* 0x00008000000079c5 */ /* 0x000fc40000010000 */
[----:B------:R-:W-:-:S08]  /*b200*/  WARPGROUP.ARRIVE ;  /* 0x00000000000079c5 */ /* 0x000fd00000000000 */
[----:B------:R-:W-:Y:S01]  /*b210*/  HGMMA.64x96x16.F32.BF16 R152, gdesc[UR4], R152, gsb0 ;  /* 0x01600000049879f0 */ /* 0x000fe20008001898 */
[----:B--2---:R-:W-:Y:S02]  /*b220*/  R2UR UR4, R204 ;  /* 0x00000000cc0472ca */ /* 0x004fe400000e0000 */
[----:B------:R-:W-:Y:S02]  /*b230*/  R2UR UR5, R205 ;  /* 0x00000000cd0572ca */ /* 0x000fe400000e0000 */
[----:B------:R-:W2:Y:S01]  /*b240*/  LDL.64 R204, [R1+0x18] ;  /* 0x0000180001cc7983 */ /* 0x000ea20000100a00 */
[----:B------:R-:W-:Y:S02]  /*b250*/  VIADD R10, R8, 0x300 ;  /* 0x00000300080a7836 */ /* 0x000fe40000000000 */
[----:B------:R-:W-:-:S03]  /*b260*/  IMAD.MOV.U32 R11, RZ, RZ, 0x40000040 ;  /* 0x40000040ff0b7424 */ /* 0x000fc600078e00ff */
[----:B------:R-:W-:Y:S02]  /*b270*/  R2UR UR6, R10 ;  /* 0x000000000a0672ca */ /* 0x000fe400000e0000 */
[----:B------:R-:W-:Y:S01]  /*b280*/  R2UR UR7, R11 ;  /* 0x000000000b0772ca */ /* 0x000fe200000e0000 */
[----:B------:R-:W-:Y:S01]  /*b290*/  VIADD R10, R8, 0x302 ;  /* 0x00000302080a7836 */ /* 0x000fe20000000000 */
[----:B------:R-:W-:Y:S02]  /*b2a0*/  WARPGROUP.DEPBAR.LE gsb0, 0x0 ;  /* 0x00008000000079c5 */ /* 0x000fe40000010000 */
[----:B------:R-:W-:-:S09]  /*b2b0*/  WARPGROUP.ARRIVE ;  /* 0x00000000000079c5 */ /* 0x000fd20000000000 */
[----:B------:R-:W-:Y:S01]  /*b2c0*/  HGMMA.64x96x16.F32.BF16 R152, gdesc[UR4], R152, gsb0 ;  /* 0x01600000049879f0 */ /* 0x000fe20008001898 */
[----:B------:R-:W-:Y:S01]  /*b2d0*/  IMAD.MOV.U32 R11, RZ, RZ, 0x40000040 ;  /* 0x40000040ff0b7424 */ /* 0x000fe200078e00ff */
[----:B---3--:R-:W-:Y:S02]  /*b2e0*/  R2UR UR4, R16 ;  /* 0x00000000100472ca */ /* 0x008fe400000e0000 */
[----:B------:R-:W-:Y:S02]  /*b2f0*/  R2UR UR5, R17 ;  /* 0x00000000110572ca */ /* 0x000fe400000e0000 */
[----:B------:R-:W3:Y:S01]  /*b300*/  LDL.64 R16, [R1+0x10] ;  /* 0x0000100001107983 */ /* 0x000ee20000100a00 */
[----:B------:R-:W-:Y:S02]  /*b310*/  R2UR UR6, R10 ;  /* 0x000000000a0672ca */ /* 0x000fe400000e0000 */
[----:B------:R-:W-:Y:S01]  /*b320*/  R2UR UR7, R11 ;  /* 0x000000000b0772ca */ /* 0x000fe200000e0000 */
[----:B------:R-:W-:-:S02]  /*b330*/  VIADD R10, R8, 0x304 ;  /* 0x00000304080a7836 */ /* 0x000fc40000000000 */
[----:B------:R-:W-:Y:S01]  /*b340*/  IMAD.MOV.U32 R11, RZ, RZ, 0x40000040 ;  /* 0x40000040ff0b7424 */ /* 0x000fe200078e00ff */
[----:B------:R-:W-:Y:S02]  /*b350*/  WARPGROUP.DEPBAR.LE gsb0, 0x0 ;  /* 0x00008000000079c5 */ /* 0x000fe40000010000 */
        /* <DEDUP_REMOVED lines=10> */
[----:B------:R-:W-:Y:S01]  /*b400*/  VIADD R10, R8, 0x306 ;  /* 0x00000306080a7836 */ /* 0x000fe20000000000 */
[----:B--2---:R-:W-:Y:S01]  /*b410*/  R2UR UR4, R204 ;  /* 0x00000000cc0472ca */ /* 0x004fe200000e0000 */
[----:B------:R-:W-:Y:S01]  /*b420*/  IMAD.MOV.U32 R11, RZ, RZ, 0x40000040 ;  /* 0x40000040ff0b7424 */ /* 0x000fe200078e00ff */
[----:B------:R-:W-:Y:S02]  /*b430*/  R2UR UR5, R205 ;  /* 0x00000000cd0572ca */ /* 0x000fe400000e0000 */
[----:B------:R-:W2:Y:S01]  /*b440*/  LDL.64 R204, [R1] ;  /* 0x0000000001cc7983 */ /* 0x000ea20000100a00 */
        /* <DEDUP_REMOVED lines=9> */
[----:B---3--:R-:W-:Y:S02]  /*b4e0*/  R2UR UR4, R16 ;  /* 0x00000000100472ca */ /* 0x008fe400000e0000 */
[----:B------:R-:W-:Y:S01]  /*b4f0*/  R2UR UR5, R17 ;  /* 0x00000000110572ca */ /* 0x000fe200000e0000 */
[----:B------:R-:W-:Y:S01]  /*b500*/  VIADD R10, R8, 0x602 ;  /* 0x00000602080a7836 */ /* 0x000fe20000000000 */
[----:B------:R3:W5:Y:S01]  /*b510*/  LDL.LU.64 R16, [R1+0x88] ;  /* 0x0000880001107983 */ /* 0x0007620000300a00 */
[----:B------:R-:W-:Y:S01]  /*b520*/  IMAD.MOV.U32 R11, RZ, RZ, 0x40000040 ;  /* 0x40000040ff0b7424 */ /* 0x000fe200078e00ff */
[----:B------:R-:W-:-:S02]  /*b530*/  WARPGROUP.DEPBAR.LE gsb0, 0x0 ;  /* 0x00008000000079c5 */ /* 0x000fc40000010000 */
[----:B------:R-:W-:-:S07]  /*b540*/  WARPGROUP.ARRIVE ;  /* 0x00000000000079c5 */ /* 0x000fce0000000000 */
[----:B------:R-:W-:Y:S01]  /*b550*/  HGMMA.64x96x16.F32.BF16 R152, gdesc[UR4], R152, gsb0 ;  /* 0x01600000049879f0 */ /* 0x000fe20008001898 */
[----:B------:R-:W-:Y:S02]  /*b560*/  R2UR UR6, R10 ;  /* 0x000000000a0672ca */ /* 0x000fe400000e0000 */
[----:B------:R-:W-:Y:S02]  /*b570*/  R2UR UR7, R11 ;  /* 0x000000000b0772ca */ /* 0x000fe400000e0000 */
[----:B----4-:R-:W-:Y:S02]  /*b580*/  R2UR UR4, R206 ;  /* 0x00000000ce0472ca */ /* 0x010fe400000e0000 */
[----:B------:R-:W-:Y:S01]  /*b590*/  R2UR UR5, R207 ;  /* 0x00000000cf0572ca */ /* 0x000fe200000e0000 */
[----:B------:R-:W-:Y:S02]  /*b5a0*/  WARPGROUP.DEPBAR.LE gsb0, 0x0 ;  /* 0x00008000000079c5 */ /* 0x000fe40000010000 */
[----:B------:R-:W-:-:S10]  /*b5b0*/  WARPGROUP.ARRIVE ;  /* 0x00000000000079c5 */ /* 0x000fd40000000000 */
[----:B------:R-:W-:Y:S01]  /*b5c0*/  HGMMA.64x96x16.F32.BF16 R152, gdesc[UR4], R152, gsb0 ;  /* 0x01600000049879f0 */ /* 0x000fe20008001898 */
[----:B------:R-:W-:Y:S02]  /*b5d0*/  VIADD R10, R8, 0x604 ;  /* 0x00000604080a7836 */ /* 0x000fe40000000000 */
[----:B------:R-:W-:Y:S01]  /*b5e0*/  IMAD.MOV.U32 R11, RZ, RZ, 0x40000040 ;  /* 0x40000040ff0b7424 */ /* 0x000fe200078e00ff */
[----:B--2---:R-:W-:Y:S02]  /*b5f0*/  R2UR UR4, R204 ;  /* 0x00000000cc0472ca */ /* 0x004fe400000e0000 */
[----:B------:R-:W-:Y:S02]  /*b600*/  R2UR UR6, R10 ;  /* 0x000000000a0672ca */ /* 0x000fe400000e0000 */
        /* <DEDUP_REMOVED lines=8> */
[----:B------:R-:W-:Y:S01]  /*b690*/  R2UR UR55, R11 ;  /* 0x000000000b3772ca */ /* 0x000fe200000e0000 */
[----:B------:R-:W-:Y:S02]  /*b6a0*/  VIADD R10, R8, 0x900 ;  /* 0x00000900080a7836 */ /* 0x000fe40000000000 */
[----:B------:R-:W-:-:S03]  /*b6b0*/  IMAD.MOV.U32 R11, RZ, RZ, 0x40000040 ;  /* 0x40000040ff0b7424 */ /* 0x000fc600078e00ff */
[----:B------:R-:W-:Y:S01]  /*b6c0*/  R2UR UR50, R10 ;  /* 0x000000000a3272ca */ /* 0x000fe200000e0000 */
[----:B------:R-:W-:Y:S02]  /*b6d0*/  WARPGROUP.DEPBAR.LE gsb0, 0x0 ;  /* 0x00008000000079c5 */ /* 0x000fe40000010000 */
[----:B------:R-:W-:-:S06]  /*b6e0*/  WARPGROUP.ARRIVE ;  /* 0x00000000000079c5 */ /* 0x000fcc0000000000 */
[----:B------:R-:W-:Y:S01]  /*b6f0*/  HGMMA.64x96x16.F32.BF16 R152, gdesc[UR52], R152, gsb0 ;  /* 0x01600000349879f0 */ /* 0x000fe20008001898 */
[----:B------:R-:W-:Y:S01]  /*b700*/  R2UR UR51, R11 ;  /* 0x000000000b3372ca */ /* 0x000fe200000e0000 */
[----:B------:R-:W-:Y:S02]  /*b710*/  VIADD R10, R8, 0x902 ;  /* 0x00000902080a7836 */ /* 0x000fe40000000000 */
[----:B------:R-:W-:-:S03]  /*b720*/  IMAD.MOV.U32 R11, RZ, RZ, 0x40000040 ;  /* 0x40000040ff0b7424 */ /* 0x000fc600078e00ff */
[----:B------:R-:W-:Y:S02]  /*b730*/  R2UR UR46, R10 ;  /* 0x000000000a2e72ca */ /* 0x000fe400000e0000 */
[----:B------:R-:W-:Y:S01]  /*b740*/  R2UR UR47, R11 ;  /* 0x000000000b2f72ca */ /* 0x000fe200000e0000 */
[----:B------:R-:W-:Y:S02]  /*b750*/  WARPGROUP.DEPBAR.LE gsb0, 0x0 ;  /* 0x00008000000079c5 */ /* 0x000fe40000010000 */
[----:B------:R-:W-:-:S06]  /*b760*/  WARPGROUP.ARRIVE ;  /* 0x00000000000079c5 */ /* 0x000fcc0000000000 */
[----:B------:R-:W-:Y:S01]  /*b770*/  HGMMA.64x96x16.F32.BF16 R152, gdesc[UR48], R152, gsb0 ;  /* 0x01600000309879f0 */ /* 0x000fe20008001898 */
        /* <DEDUP_REMOVED lines=18> */
[----:B-1----:R-:W-:-:S04]  /*b8a0*/  FMNMX.FTZ R0, R152, R7, !PT ;  /* 0x0000000798007209 */ /* 0x002fc80007810000 */
        /* <DEDUP_REMOVED lines=24> */
[----:B0-----:R-:W-:-:S05]  /*ba30*/  FMNMX.FTZ R3, R0, R3, !PT ;  /* 0x0000000300037209 */ /* 0x001fca0007810000 */
[----:B------:R-:W0:Y:S02]  /*ba40*/  SHFL.BFLY PT, R0, R3, 0x1, 0x1f ;  /* 0x0c201f0003007f89 */ /* 0x000e2400000e0000 */
[----:B0-----:R-:W-:Y:S02]  /*ba50*/  FMNMX.FTZ R3, R3, R0, !PT ;  /* 0x0000000003037209 */ /* 0x001fe40007810000 */
[----:B------:R-:W0:Y:S03]  /*ba60*/  LDC R0, c[0x0][0xa80] ;  /* 0x0002a000ff007b82 */ /* 0x000e260000000800 */
[C---:B------:R-:W-:Y:S01]  /*ba70*/  FADD.FTZ R7, -R3.reuse, R7 ;  /* 0x0000000703077221 */ /* 0x040fe20000010100 */
[----:B0-----:R-:W-:-:S03]  /*ba80*/  FMUL.FTZ R9, R3, R0 ;  /* 0x0000000003097220 */ /* 0x001fc60000410000 */
[-C--:B------:R-:W-:Y:S01]  /*ba90*/  FMUL.FTZ R7, R7, R0.reuse ;  /* 0x0000000007077220 */ /* 0x080fe20000410000 */
[-CC-:B------:R-:W-:Y:S01]  /*baa0*/  FFMA.FTZ R152, R152, R0.reuse, -R9.reuse ;  /* 0x0000000098987223 */ /* 0x180fe20000010809 */
[----:B------:R-:W-:-:S04]  /*bab0*/  FFMA.FTZ R153, R153, R0, -R9 ;  /* 0x0000000099997223 */ /* 0x000fc80000010809 */
[----:B------:R-:W-:Y:S01]  /*bac0*/  MUFU.EX2 R7, R7 ;  /* 0x0000000700077308 */ /* 0x000fe20000000800 */
[-CC-:B------:R-:W-:Y:S01]  /*bad0*/  FFMA.FTZ R156, R156, R0.reuse, -R9.reuse ;  /* 0x000000009c9c7223 */ /* 0x180fe20000010809 */
[----:B------:R-:W-:-:S06]  /*bae0*/  FFMA.FTZ R157, R157, R0, -R9 ;  /* 0x000000009d9d7223 */ /* 0x000fcc0000010809 */
[----:B------:R-:W0:Y:S08]  /*baf0*/  MUFU.EX2 R152, R152 ;  /* 0x0000009800987308 */ /* 0x000e300000000800 */
[----:B------:R-:W1:Y:S08]  /*bb00*/  MUFU.EX2 R153, R153 ;  /* 0x0000009900997308 */ /* 0x000e700000000800 */
[----:B------:R-:W2:Y:S01]  /*bb10*/  MUFU.EX2 R156, R156 ;  /* 0x0000009c009c7308 */ /* 0x000ea20000000800 */
[----:B0-----:R-:W-:-:S07]  /*bb20*/  FFMA.FTZ R8, R7, R12, R152 ;  /* 0x0000000c07087223 */ /* 0x001fce0000010098 */
[----:B------:R-:W0:Y:S01]  /*bb30*/  MUFU.EX2 R157, R157 ;  /* 0x0000009d009d7308 */ /* 0x000e220000000800 */
[----:B-1----:R-:W-:-:S04]  /*bb40*/  FADD.FTZ R8, R153, R8 ;  /* 0x0000000899087221 */ /* 0x002fc80000010000 */
[----:B--2---:R-:W-:-:S04]  /*bb50*/  FADD.FTZ R8, R156, R8 ;  /* 0x000000089c087221 */ /* 0x004fc80000010000 */
[----:B0-----:R-:W-:Y:S01]  /*bb60*/  FADD.FTZ R10, R157, R8 ;  /* 0x000000089d0a7221 */ /* 0x001fe20000010000 */
        /* <DEDUP_REMOVED lines=26> */
[----:B------:R-:W0:Y:S01]  /*bd10*/  SHFL.BFLY PT, R11, R8, 0x1, 0x1f ;  /* 0x0c201f00080b7f89 */ /* 0x000e2200000e0000 */
[----:B------:R-:W1:Y:S01]  /*bd20*/  S2R R207, SR_TID.X ;  /* 0x0000000000cf7919 */ /* 0x000e620000002100 */
[----:B0-----:R-:W-:-:S05]  /*bd30*/  FMNMX.FTZ R8, R8, R11, !PT ;  /* 0x0000000b08087209 */ /* 0x001fca0007810000 */
[C---:B------:R-:W-:Y:S01]  /*bd40*/  FMUL.FTZ R11, R8.reuse, R0 ;  /* 0x00000000080b7220 */ /* 0x040fe20000410000 */
[----:B------:R-:W-:-:S03]  /*bd50*/  FADD.FTZ R6, -R8, R6 ;  /* 0x0000000608067221 */ /* 0x000fc60000010100 */
[-C--:B------:R-:W-:Y:S01]  /*bd60*/  FFMA.FTZ R154, R154, R0.reuse, -R11 ;  /* 0x000000009a9a7223 */ /* 0x080fe2000001080b */
[----:B------:R-:W-:-:S05]  /*bd70*/  FMUL.FTZ R6, R6, R0 ;  /* 0x0000000006067220 */ /* 0x000fca0000410000 */
[----:B------:R-:W-:Y:S08]  /*bd80*/  MUFU.EX2 R154, R154 ;  /* 0x0000009a009a7308 */ /* 0x000ff00000000800 */
        /* <DEDUP_REMOVED lines=65> */
[----:B-1----:R-:W-:Y:S01]  /*c1a0*/  SHF.R.U32.HI R207, RZ, 0x7, R207 ;  /* 0x00000007ffcf7819 */ /* 0x002fe200000116cf */
[----:B------:R-:W-:-:S02]  /*c1b0*/  @!P1 VIADD R7, R5, 0x32440 ;  /* 0x0003244005079836 */ /* 0x000fc40000000000 */
[-CC-:B------:R-:W-:Y:S01]  /*c1c0*/  FFMA.FTZ R155, R155, R0.reuse, -R11.reuse ;  /* 0x000000009b9b7223 */ /* 0x180fe2000001080b */
        /* <DEDUP_REMOVED lines=21> */
[----:B------:R-:W-:Y:S01]  /*c320*/  FFMA.FTZ R199, R199, R0, -R11 ;  /* 0x00000000c7c77223 */ /* 0x000fe2000001080b */
[----:B------:R-:W-:Y:S01]  /*c330*/  IADD3 R11, -R207, 0xb, RZ ;  /* 0x0000000bcf0b7810 */ /* 0x000fe20007ffe1ff */
[----:B0-----:R-:W-:Y:S01]  /*c340*/  FFMA.FTZ R14, R6, R13, R154 ;  /* 0x0000000d060e7223 */ /* 0x001fe2000001009a */
        /* <DEDUP_REMOVED lines=64> */
[----:B------:R-:W-:Y:S01]  /*c750*/  @!P1 PRMT R7, RZ, 0x654, R7 ;  /* 0x00000654ff079816 */ /* 0x000fe20000000007 */
[----:B------:R-:W-:Y:S01]  /*c760*/  VIADD R6, R207, 0x8 ;  /* 0x00000008cf067836 */ /* 0x000fe20000000000 */
[----:B------:R3:W-:Y:S06]  /*c770*/  BAR.ARV R11, 0x100 ;  /* 0x0004000b0000751d */ /* 0x0007ec0000002000 */
[----:B------:R0:W-:Y:S01]  /*c780*/  @!P1 SYNCS.ARRIVE.TRANS64.RED.A1T0 RZ, [R7+URZ], RZ ;  /* 0x000000ff07ff99a7 */ /* 0x0001e2000810043f */
[----:B------:R-:W1:Y:S08]  /*c790*/  MUFU.EX2 R155, R155 ;  /* 0x0000009b009b7308 */ /* 0x000e700000000800 */
[----:B------:R-:W-:Y:S08]  /*c7a0*/  MUFU.EX2 R158, R158 ;  /* 0x0000009e009e7308 */ /* 0x000ff00000000800 */
[----:B------:R-:W2:Y:S01]  /*c7b0*/  MUFU.EX2 R159, R159 ;  /* 0x0000009f009f7308 */ /* 0x000ea20000000800 */
[----:B------:R-:W-:Y:S01]  /*c7c0*/  IMAD R12, R200, 0xc00, R15 ;  /* 0x00000c00c80c7824 */ /* 0x000fe200078e020f */
[----:B------:R4:W-:Y:S01]  /*c7d0*/  BAR.SYNC.DEFER_BLOCKING R6, 0x100 ;  /* 0x000400060000751d */ /* 0x0009e20000010000 */
[----:B------:R-:W-:-:S03]  /*c7e0*/  IMAD.MOV.U32 R13, RZ, RZ, 0x40000040 ;  /* 0x40000040ff0d7424 */ /* 0x000fc600078e00ff */
[----:B------:R-:W-:Y:S02]  /*c7f0*/  R2UR UR6, R12 ;  /* 0x000000000c0672ca */ /* 0x000fe400000e0000 */
[----:B------:R-:W-:Y:S02]  /*c800*/  R2UR UR7, R13 ;  /* 0x000000000d0772ca */ /* 0x000fe400000e0000 */
[----:B------:R-:W-:Y:S02]  /*c810*/  F2FP.BF16.F32.PACK_AB R204, R153, R152 ;  /* 0x0000009899cc723e */ /* 0x000fe400000010ff */
[----:B------:R-:W-:Y:S02]  /*c820*/  F2FP.BF16.F32.PACK_AB R206, R157, R156 ;  /* 0x0000009c9dce723e */ /* 0x000fe400000010ff */
[----:B-1----:R-:W-:Y:S02]  /*c830*/  F2FP.BF16.F32.PACK_AB R205, R155, R154 ;  /* 0x0000009a9bcd723e */ /* 0x002fe400000010ff */
[----:B--2---:R-:W-:-:S04]  /*c840*/  F2FP.BF16.F32.PACK_AB R207, R159, R158 ;  /* 0x0000009e9fcf723e */ /* 0x004fc800000010ff */
[----:B------:R-:W-:-:S06]  /*c850*/  WARPGROUP.ARRIVE ;  /* 0x00000000000079c5 */ /* 0x000fcc0000000000 */
[----:B------:R-:W-:Y:S01]  /*c860*/  HGMMA.64x256x16.F32.BF16 R24, R204, gdesc[UR4].tnspB, R24, gsb0 ;  /* 0x43e00004cc187df0 */ /* 0x000fe20008001818 */
[-CC-:B------:R-:W-:Y:S01]  /*c870*/  FFMA.FTZ R160, R160, R0.reuse, -R9.reuse ;  /* 0x00000000a0a07223 */ /* 0x180fe20000010809 */
[----:B------:R-:W-:-:S03]  /*c880*/  FFMA.FTZ R161, R161, R0, -R9 ;  /* 0x00000000a1a17223 */ /* 0x000fc60000010809 */
[----:B------:R-:W1:Y:S01]  /*c890*/  MUFU.EX2 R152, R160 ;  /* 0x000000a000987308 */ /* 0x000e620000000800 */
[-CC-:B------:R-:W-:Y:S01]  /*c8a0*/  FFMA.FTZ R165, R165, R0.reuse, -R9.reuse ;  /* 0x00000000a5a57223 */ /* 0x180fe20000010809 */
[----:B------:R-:W-:-:S06]  /*c8b0*/  FFMA.FTZ R164, R164, R0, -R9 ;  /* 0x00000000a4a47223 */ /* 0x000fcc0000010809 */
[----:B------:R-:W2:Y:S08]  /*c8c0*/  MUFU.EX2 R161, R161 ;  /* 0x000000a100a17308 */ /* 0x000eb00000000800 */
[----:B------:R-:W3:Y:S08]  /*c8d0*/  MUFU.EX2 R154, R164 ;  /* 0x000000a4009a7308 */ /* 0x000ef00000000800 */
[----:B------:R-:W3:Y:S08]  /*c8e0*/  MUFU.EX2 R165, R165 ;  /* 0x000000a500a57308 */ /* 0x000ef00000000800 */
[----:B------:R-:W-:Y:S08]  /*c8f0*/  MUFU.EX2 R162, R162 ;  /* 0x000000a200a27308 */ /* 0x000ff00000000800 */
[----:B------:R-:W3:Y:S08]  /*c900*/  MUFU.EX2 R163, R163 ;  /* 0x000000a300a37308 */ /* 0x000ef00000000800 */
[----:B------:R-:W-:Y:S08]  /*c910*/  MUFU.EX2 R166, R166 ;  /* 0x000000a600a67308 */ /* 0x000ff00000000800 */
[----:B------:R-:W3:Y:S01]  /*c920*/  MUFU.EX2 R167, R167 ;  /* 0x000000a700a77308 */ /* 0x000ee20000000800 */
[----:B-1----:R-:W-:Y:S01]  /*c930*/  FADD.FTZ R10, R152, R10 ;  /* 0x0000000a980a7221 */ /* 0x002fe20000010000 */
[----:B----4-:R-:W-:-:S02]  /*c940*/  VIADD R6, R12, 0x80 ;  /* 0x000000800c067836 */ /* 0x010fc40000000000 */
[----:B0-----:R-:W-:Y:S02]  /*c950*/  IMAD.MOV.U32 R7, RZ, RZ, 0x40000040 ;  /* 0x40000040ff077424 */ /* 0x001fe400078e00ff */
[----:B--2---:R-:W-:Y:S01]  /*c960*/  FADD.FTZ R10, R161, R10 ;  /* 0x0000000aa10a7221 */ /* 0x004fe20000010000 */
[----:B------:R-:W-:Y:S02]  /*c970*/  R2UR UR6, R6 ;  /* 0x00000000060672ca */ /* 0x000fe400000e0000 */
[----:B------:R-:W-:Y:S01]  /*c980*/  R2UR UR7, R7 ;  /* 0x00000000070772ca */ /* 0x000fe200000e0000 */
[----:B------:R-:W-:Y:S01]  /*c990*/  FADD.FTZ R14, R155, R14 ;  /* 0x0000000e9b0e7221 */ /* 0x000fe20000010000 */
[----:B---3--:R-:W-:Y:S01]  /*c9a0*/  FADD.FTZ R10, R154, R10 ;  /* 0x0000000a9a0a7221 */ /* 0x008fe20000010000 */
[----:B------:R-:W-:Y:S02]  /*c9b0*/  F2FP.BF16.F32.PACK_AB R152, R161, R152 ;  /* 0x00000098a198723e */ /* 0x000fe400000010ff */
[----:B------:R-:W-:-:S02]  /*c9c0*/  F2FP.BF16.F32.PACK_AB R154, R165, R154 ;  /* 0x0000009aa59a723e */ /* 0x000fc400000010ff */
[----:B------:R-:W-:Y:S02]  /*c9d0*/  F2FP.BF16.F32.PACK_AB R153, R163, R162 ;  /* 0x000000a2a399723e */ /* 0x000fe400000010ff */
[----:B------:R-:W-:Y:S01]  /*c9e0*/  F2FP.BF16.F32.PACK_AB R155, R167, R166 ;  /* 0x000000a6a79b723e */ /* 0x000fe200000010ff */
[-CC-:B------:R-:W-:Y:S01]  /*c9f0*/  FFMA.FTZ R168, R168, R0.reuse, -R9.reuse ;  /* 0x00000000a8a87223 */ /* 0x180fe20000010809 */
[-CC-:B------:R-:W-:Y:S01]  /*ca00*/  FFMA.FTZ R169, R169, R0.reuse, -R9.reuse ;  /* 0x00000000a9a97223 */ /* 0x180fe20000010809 */
[-CC-:B------:R-:W-:Y:S01]  /*ca10*/  FFMA.FTZ R173, R173, R0.reuse, -R9.reuse ;  /* 0x00000000adad7223 */ /* 0x180fe20000010809 */
[----:B------:R-:W-:-:S04]  /*ca20*/  FFMA.FTZ R172, R172, R0, -R9 ;  /* 0x00000000acac7223 */ /* 0x000fc80000010809 */
[----:B------:R-:W-:Y:S01]  /*ca30*/  MUFU.EX2 R169, R169 ;  /* 0x000000a900a97308 */ /* 0x000fe20000000800 */
[----:B------:R-:W-:Y:S02]  /*ca40*/  WARPGROUP.DEPBAR.LE gsb0, 0x0 ;  /* 0x00008000000079c5 */ /* 0x000fe40000010000 */
[----:B------:R-:W-:-:S06]  /*ca50*/  WARPGROUP.ARRIVE ;  /* 0x00000000000079c5 */ /* 0x000fcc0000000000 */
[----:B------:R-:W-:Y:S01]  /*ca60*/  HGMMA.64x256x16.F32.BF16 R24, R152, gdesc[UR4].tnspB, R24, gsb0 ;  /* 0x43e0000498187df0 */ /* 0x000fe20008001818 */
[----:B------:R-:W-:Y:S01]  /*ca70*/  MUFU.EX2 R173, R173 ;  /* 0x000000ad00ad7308 */ /* 0x000fe20000000800 */
[----:B------:R-:W-:-:S07]  /*ca80*/  FADD.FTZ R10, R165, R10 ;  /* 0x0000000aa50a7221 */ /* 0x000fce0000010000 */
[----:B------:R-:W-:Y:S08]  /*ca90*/  MUFU.EX2 R170, R170 ;  /* 0x000000aa00aa7308 */ /* 0x000ff00000000800 */
[----:B------:R-:W-:Y:S08]  /*caa0*/  MUFU.EX2 R171, R171 ;  /* 0x000000ab00ab7308 */ /* 0x000ff00000000800 */
[----:B------:R-:W-:Y:S08]  /*cab0*/  MUFU.EX2 R174, R174 ;  /* 0x000000ae00ae7308 */ /* 0x000ff00000000800 */
[----:B------:R-:W-:Y:S01]  /*cac0*/  MUFU.EX2 R175, R175 ;  /* 0x000000af00af7308 */ /* 0x000fe20000000800 */
[----:B------:R-:W-:-:S02]  /*cad0*/  VIADD R6, R12, 0x100 ;  /* 0x000001000c067836 */ /* 0x000fc40000000000 */
[----:B------:R-:W-:-:S03]  /*cae0*/  IMAD.MOV.U32 R7, RZ, RZ, 0x40000040 ;  /* 0x40000040ff077424 */ /* 0x000fc600078e00ff */
[----:B------:R-:W-:Y:S02]  /*caf0*/  R2UR UR6, R6 ;  /* 0x00000000060672ca */ /* 0x000fe400000e0000 */
[----:B------:R-:W-:Y:S01]  /*cb00*/  R2UR UR7, R7 ;  /* 0x00000000070772ca */ /* 0x000fe200000e0000 */
[-CC-:B------:R-:W-:Y:S01]  /*cb10*/  FFMA.FTZ R176, R176, R0.reuse, -R9.reuse ;  /* 0x00000000b0b07223 */ /* 0x180fe20000010809 */
[-CC-:B------:R-:W-:Y:S01]  /*cb20*/  FFMA.FTZ R177, R177, R0.reuse, -R9.reuse ;  /* 0x00000000b1b17223 */ /* 0x180fe20000010809 */
[-CC-:B------:R-:W-:Y:S01]  /*cb30*/  FFMA.FTZ R181, R181, R0.reuse, -R9.reuse ;  /* 0x00000000b5b57223 */ /* 0x180fe20000010809 */
[----:B------:R-:W-:-:S04]  /*cb40*/  FFMA.FTZ R180, R180, R0, -R9 ;  /* 0x00000000b4b47223 */ /* 0x000fc80000010809 */
[----:B------:R-:W-:Y:S01]  /*cb50*/  MUFU.EX2 R177, R177 ;  /* 0x000000b100b17308 */ /* 0x000fe20000000800 */
[----:B------:R-:W-:-:S07]  /*cb60*/  IMAD.MOV.U32 R7, RZ, RZ, 0x40000040 ;  /* 0x40000040ff077424 */ /* 0x000fce00078e00ff */
[----:B------:R-:W-:Y:S01]  /*cb70*/  MUFU.EX2 R181, R181 ;  /* 0x000000b500b57308 */ /* 0x000fe20000000800 */
[----:B------:R-:W-:-:S07]  /*cb80*/  WARPGROUP.DEPBAR.LE gsb0, 0x0 ;  /* 0x00008000000079c5 */ /* 0x000fce0000010000 */
[----:B------:R-:W0:Y:S08]  /*cb90*/  MUFU.EX2 R152, R168 ;  /* 0x000000a800987308 */ /* 0x000e300000000800 */
[----:B------:R-:W1:Y:S01]  /*cba0*/  MUFU.EX2 R154, R172 ;  /* 0x000000ac009a7308 */ /* 0x000e620000000800 */
[----:B0-----:R-:W-:-:S04]  /*cbb0*/  FADD.FTZ R10, R152, R10 ;  /* 0x0000000a980a7221 */ /* 0x001fc80000010000 */
[C---:B------:R-:W-:Y:S01]  /*cbc0*/  FADD.FTZ R10, R169.reuse, R10 ;  /* 0x0000000aa90a7221 */ /* 0x040fe20000010000 */
[----:B------:R-:W-:Y:S02]  /*cbd0*/  F2FP.BF16.F32.PACK_AB R152, R169, R152 ;  /* 0x00000098a998723e */ /* 0x000fe400000010ff */
[----:B------:R-:W-:Y:S01]  /*cbe0*/  F2FP.BF16.F32.PACK_AB R153, R171, R170 ;  /* 0x000000aaab99723e */ /* 0x000fe200000010ff */
[----:B-1----:R-:W-:Y:S01]  /*cbf0*/  FADD.FTZ R10, R154, R10 ;  /* 0x0000000a9a0a7221 */ /* 0x002fe20000010000 */
[----:B------:R-:W-:Y:S02]  /*cc00*/  F2FP.BF16.F32.PACK_AB R154, R173, R154 ;  /* 0x0000009aad9a723e */ /* 0x000fe400000010ff */
[----:B------:R-:W-:-:S04]  /*cc10*/  F2FP.BF16.F32.PACK_AB R155, R175, R174 ;  /* 0x000000aeaf9b723e */ /* 0x000fc800000010ff */
[----:B------:R-:W-:-:S06]  /*cc20*/  WARPGROUP.ARRIVE ;  /* 0x00000000000079c5 */ /* 0x000fcc0000000000 */
[----:B------:R-:W-:Y:S01]  /*cc30*/  HGMMA.64x256x16.F32.BF16 R24, R152, gdesc[UR4].tnspB, R24, gsb0 ;  /* 0x43e0000498187df0 */ /* 0x000fe20008001818 */
[----:B------:R-:W-:Y:S01]  /*cc40*/  MUFU.EX2 R178, R178 ;  /* 0x000000b200b27308 */ /* 0x000fe20000000800 */
[----:B------:R-:W-:-:S07]  /*cc50*/  FADD.FTZ R10, R173, R10 ;  /* 0x0000000aad0a7221 */ /* 0x000fce0000010000 */
[----:B------:R-:W-:Y:S08]  /*cc60*/  MUFU.EX2 R179, R179 ;  /* 0x000000b300b37308 */ /* 0x000ff00000000800 */
[----:B------:R-:W-:Y:S08]  /*cc70*/  MUFU.EX2 R182, R182 ;  /* 0x000000b600b67308 */ /* 0x000ff00000000800 */
[----:B------:R-:W-:Y:S01]  /*cc80*/  MUFU.EX2 R183, R183 ;  /* 0x000000b700b77308 */ /* 0x000fe20000000800 */
[----:B------:R-:W-:Y:S01]  /*cc90*/  VIADD R6, R12, 0x180 ;  /* 0x000001800c067836 */ /* 0x000fe20000000000 */
[----:B------:R-:W-:-:S04]  /*cca0*/  R2UR UR7, R7 ;  /* 0x00000000070772ca */ /* 0x000fc800000e0000 */
[----:B------:R-:W-:Y:S01]  /*ccb0*/  R2UR UR6, R6 ;  /* 0x00000000060672ca */ /* 0x000fe200000e0000 */
[-CC-:B------:R-:W-:Y:S01]  /*ccc0*/  FFMA.FTZ R184, R184, R0.reuse, -R9.reuse ;  /* 0x00000000b8b87223 */ /* 0x180fe20000010809 */
[-CC-:B------:R-:W-:Y:S01]  /*ccd0*/  FFMA.FTZ R185, R185, R0.reuse, -R9.reuse ;  /* 0x00000000b9b97223 */ /* 0x180fe20000010809 */
[-CC-:B------:R-:W-:Y:S01]  /*cce0*/  FFMA.FTZ R189, R189, R0.reuse, -R9.reuse ;  /* 0x00000000bdbd7223 */ /* 0x180fe20000010809 */
[----:B------:R-:W-:-:S04]  /*ccf0*/  FFMA.FTZ R188, R188, R0, -R9 ;  /* 0x00000000bcbc7223 */ /* 0x000fc80000010809 */
[----:B------:R-:W-:Y:S01]  /*cd00*/  MUFU.EX2 R185, R185 ;  /* 0x000000b900b97308 */ /* 0x000fe20000000800 */
[----:B------:R-:W-:-:S07]  /*cd10*/  VIADD R6, R12, 0x200 ;  /* 0x000002000c067836 */ /* 0x000fce0000000000 */
[----:B------:R-:W-:Y:S08]  /*cd20*/  MUFU.EX2 R189, R189 ;  /* 0x000000bd00bd7308 */ /* 0x000ff00000000800 */
        /* <DEDUP_REMOVED lines=16> */
[----:B------:R-:W-:Y:S01]  /*ce30*/  MUFU.EX2 R191, R191 ;  /* 0x000000bf00bf7308 */ /* 0x000fe20000000800 */
[----:B------:R-:W-:Y:S01]  /*ce40*/  R2UR UR6, R6 ;  /* 0x00000000060672ca */ /* 0x000fe200000e0000 */
[-CC-:B------:R-:W-:Y:S01]  /*ce50*/  FFMA.FTZ R192, R192, R0.reuse, -R9.reuse ;  /* 0x00000000c0c07223 */ /* 0x180fe20000010809 */
[-CC-:B------:R-:W-:Y:S01]  /*ce60*/  FFMA.FTZ R193, R193, R0.reuse, -R9.reuse ;  /* 0x00000000c1c17223 */ /* 0x180fe20000010809 */
[-CC-:B------:R-:W-:Y:S01]  /*ce70*/  FFMA.FTZ R196, R196, R0.reuse, -R9.reuse ;  /* 0x00000000c4c47223 */ /* 0x180fe20000010809 */
[----:B------:R-:W-:-:S04]  /*ce80*/  FFMA.FTZ R9, R197, R0, -R9 ;  /* 0x00000000c5097223 */ /* 0x000fc80000010809 */
[----:B------:R-:W-:Y:S08]  /*ce90*/  MUFU.EX2 R193, R193 ;  /* 0x000000c100c17308 */ /* 0x000ff00000000800 */
[----:B------:R-:W-:Y:S08]  /*cea0*/  MUFU.EX2 R9, R9 ;  /* 0x0000000900097308 */ /* 0x000ff00000000800 */
[----:B------:R-:W-:Y:S08]  /*ceb0*/  MUFU.EX2 R194, R194 ;  /* 0x000000c200c27308 */ /* 0x000ff00000000800 */
[----:B------:R-:W-:Y:S08]  /*cec0*/  MUFU.EX2 R195, R195 ;  /* 0x000000c300c37308 */ /* 0x000ff00000000800 */
[----:B------:R-:W-:Y:S01]  /*ced0*/  MUFU.EX2 R198, R198 ;  /* 0x000000c600c67308 */ /* 0x000fe20000000800 */
[----:B------:R-:W-:-:S07]  /*cee0*/  WARPGROUP.DEPBAR.LE gsb0, 0x0 ;  /* 0x00008000000079c5 */ /* 0x000fce0000010000 */
[----:B------:R-:W0:Y:S08]  /*cef0*/  MUFU.EX2 R152, R184 ;  /* 0x000000b800987308 */ /* 0x000e300000000800 */
[----:B------:R-:W1:Y:S01]  /*cf00*/  MUFU.EX2 R154, R188 ;  /* 0x000000bc009a7308 */ /* 0x000e620000000800 */
[----:B0-----:R-:W-:Y:S01]  /*cf10*/  FADD.FTZ R10, R152, R7 ;  /* 0x00000007980a7221 */ /* 0x001fe20000010000 */
[----:B------:R-:W-:-:S03]  /*cf20*/  IMAD.MOV.U32 R7, RZ, RZ, 0x40000040 ;  /* 0x40000040ff077424 */ /* 0x000fc600078e00ff */
[----:B------:R-:W-:Y:S02]  /*cf30*/  FADD.FTZ R6, R185, R10 ;  /* 0x0000000ab9067221 */ /* 0x000fe40000010000 */
[----:B------:R-:W-:Y:S02]  /*cf40*/  R2UR UR7, R7 ;  /* 0x00000000070772ca */ /* 0x000fe400000e0000 */
[----:B-1----:R-:W-:Y:S01]  /*cf50*/  FADD.FTZ R6, R154, R6 ;  /* 0x000000069a067221 */ /* 0x002fe20000010000 */
[----:B------:R-:W-:Y:S02]  /*cf60*/  F2FP.BF16.F32.PACK_AB R152, R185, R152 ;  /* 0x00000098b998723e */ /* 0x000fe400000010ff */
[----:B------:R-:W-:Y:S02]  /*cf70*/  F2FP.BF16.F32.PACK_AB R154, R189, R154 ;  /* 0x0000009abd9a723e */ /* 0x000fe400000010ff */
[----:B------:R-:W-:Y:S02]  /*cf80*/  F2FP.BF16.F32.PACK_AB R153, R187, R186 ;  /* 0x000000babb99723e */ /* 0x000fe400000010ff */
[----:B------:R-:W-:-:S04]  /*cf90*/  F2FP.BF16.F32.PACK_AB R155, R191, R190 ;  /* 0x000000bebf9b723e */ /* 0x000fc800000010ff */
[----:B------:R-:W-:-:S06]  /*cfa0*/  WARPGROUP.ARRIVE ;  /* 0x00000000000079c5 */ /* 0x000fcc0000000000 */
[----:B------:R-:W-:Y:S01]  /*cfb0*/  HGMMA.64x256x16.F32.BF16 R24, R152, gdesc[UR4].tnspB, R24, gsb0 ;  /* 0x43e0000498187df0 */ /* 0x000fe20008001818 */
[----:B------:R-:W-:Y:S01]  /*cfc0*/  MUFU.EX2 R199, R199 ;  /* 0x000000c700c77308 */ /* 0x000fe20000000800 */
[----:B------:R-:W-:Y:S01]  /*cfd0*/  FADD.FTZ R6, R189, R6 ;  /* 0x00000006bd067221 */ /* 0x000fe20000010000 */
[----:B------:R-:W-:Y:S02]  /*cfe0*/  VIADD R12, R12, 0x280 ;  /* 0x000002800c0c7836 */ /* 0x000fe40000000000 */
[----:B------:R-:W-:-:S03]  /*cff0*/  IMAD.MOV.U32 R13, RZ, RZ, 0x40000040 ;  /* 0x40000040ff0d7424 */ /* 0x000fc600078e00ff */
[----:B------:R-:W-:Y:S02]  /*d000*/  R2UR UR6, R12 ;  /* 0x000000000c0672ca */ /* 0x000fe400000e0000 */
[----:B------:R-:W-:Y:S01]  /*d010*/  R2UR UR7, R13 ;  /* 0x000000000d0772ca */ /* 0x000fe200000e0000 */
        /* <DEDUP_REMOVED lines=18> */
[----:B------:R-:W-:Y:S02]  /*d140*/  WARPGROUP.DEPBAR.LE gsb0, 0x0 ;  /* 0x00008000000079c5 */ /* 0x000fe40000010000 */
        /* <DEDUP_REMOVED lines=11> */
[----:B------:R-:W-:Y:S02]  /*d200*/  @!P1 VIADD R5, R5, 0x32460 ;  /* 0x0003246005059836 */ /* 0x000fe40000000000 */
[----:B------:R-:W-:-:S04]  /*d210*/  FADD.FTZ R194, R194, R191 ;  /* 0x000000bfc2c27221 */ /* 0x000fc80000010000 */
[----:B------:R-:W-:Y:S01]  /*d220*/  FADD.FTZ R195, R195, R194 ;  /* 0x000000c2c3c37221 */ /* 0x000fe20000010000 */
[----:B------:R-:W-:-:S03]  /*d230*/  @!P1 PRMT R5, RZ, 0x654, R5 ;  /* 0x00000654ff059816 */ /* 0x000fc60000000005 */
[----:B------:R-:W-:Y:S01]  /*d240*/  FADD.FTZ R198, R198, R195 ;  /* 0x000000c3c6c67221 */ /* 0x000fe20000010000 */
[----:B------:R-:W-:Y:S01]  /*d250*/  FADD.FTZ R12, R9, R12 ;  /* 0x0000000c090c7221 */ /* 0x000fe20000010000 */
[----:B------:R-:W-:Y:S02]  /*d260*/  IMAD.MOV.U32 R6, RZ, RZ, R8 ;  /* 0x000000ffff067224 */ /* 0x000fe400078e0008 */
[----:B------:R-:W-:Y:S01]  /*d270*/  FADD.FTZ R13, R199, R198 ;  /* 0x000000c6c70d7221 */ /* 0x000fe20000010000 */
[----:B------:R-:W-:Y:S01]  /*d280*/  IMAD.MOV.U32 R7, RZ, RZ, R3 ;  /* 0x000000ffff077224 */ /* 0x000fe200078e0003 */
[----:B------:R-:W-:Y:S02]  /*d290*/  WARPGROUP.DEPBAR.LE gsb0, 0x0 ;  /* 0x00008000000079c5 */ /* 0x000fe40000010000 */
[----:B------:R1:W-:Y:S01]  /*d2a0*/  @!P1 SYNCS.ARRIVE.TRANS64.RED.A1T0 RZ, [R5+URZ], RZ ;  /* 0x000000ff05ff99a7 */ /* 0x0003e2000810043f */
[----:B------:R-:W-:Y:S05]  /*d2b0*/  @P2 BRA `(.L_x_1416) ;  /* 0xffffffd800142947 */ /* 0x000fea000383ffff */
.L_x_1406:
[----:B------:R-:W-:Y:S05]  /*d2c0*/  WARPSYNC.ALL ;  /* 0x0000000000007948 */ /* 0x000fea0003800000 */
[----:B-1----:R-:W1:Y:S01]  /*d2d0*/  SHFL.BFLY PT, R5, R12, 0x2, 0x1f ;  /* 0x0c401f000c057f89 */ /* 0x002e6200000e0000 */
[----:B------:R-:W-:Y:S01]  /*d2e0*/  VIADD R200, R200, 0x1 ;  /* 0x00000001c8c87836 */ /* 0x000fe20000000000 */
[----:B------:R2:W-:Y:S08]  /*d2f0*/  BAR.ARV R11, 0x100 ;  /* 0x0004000b0000751d */ /* 0x0005f00000002000 */
[----:B------:R-:W-:Y:S06]  /*d300*/  BAR.ARV 0x8, 0x180 ;  /* 0x0206000000007b1d */ /* 0x000fec0000002000 */
[----:B------:R-:W-:Y:S01]  /*d310*/  ISETP.NE.AND P0, PT, R200, 0x2, PT ;  /* 0x00000002c800780c */ /* 0x000fe20003f05270 */
[----:B------:R-:W-:Y:S01]  /*d320*/  VIADD R222, R222, 0x1 ;  /* 0x00000001dede7836 */ /* 0x000fe20000000000 */
[----:B------:R-:W3:Y:S01]  /*d330*/  SHFL.BFLY PT, R6, R13, 0x2, 0x1f ;  /* 0x0c401f000d067f89 */ /* 0x000ee200000e0000 */
[----:B------:R-:W-:-:S02]  /*d340*/  PLOP3.LUT P1, PT, PT, PT, PT, 0x8, 0x0 ;  /* 0x000000000000781c */ /* 0x000fc40003f2e170 */
[----:B------:R-:W-:Y:S01]  /*d350*/  SEL R200, R200, RZ, P0 ;  /* 0x000000ffc8c87207 */ /* 0x000fe20000000000 */
[----:B-1----:R-:W-:-:S05]  /*d360*/  FADD.FTZ R5, R5, R12 ;  /* 0x0000000c05057221 */ /* 0x002fca0000010000 */
[----:B0-----:R-:W0:Y:S01]  /*d370*/  SHFL.BFLY PT, R4, R5, 0x1, 0x1f ;  /* 0x0c201f0005047f89 */ /* 0x001e2200000e0000 */
[----:B---3--:R-:W-:Y:S01]  /*d380*/  FADD.FTZ R7, R6, R13 ;  /* 0x0000000d06077221 */ /* 0x008fe20000010000 */
[----:B------:R-:W-:Y:S01]  /*d390*/  IMAD.MOV.U32 R6, RZ, RZ, RZ ;  /* 0x000000ffff067224 */ /* 0x000fe200078e00ff */
[----:B------:R-:W-:-:S03]  /*d3a0*/  SEL R13, RZ, 0x1, P0 ;  /* 0x00000001ff0d7807 */ /* 0x000fc60000000000 */
[----:B------:R-:W1:Y:S01]  /*d3b0*/  SHFL.BFLY PT, R10, R7, 0x1, 0x1f ;  /* 0x0c201f00070a7f89 */ /* 0x000e6200000e0000 */
[----:B------:R-:W-:Y:S01]  /*d3c0*/  LOP3.LUT R208, R208, R13, RZ, 0x3c, !PT ;  /* 0x0000000dd0d07212 */ /* 0x000fe200078e3cff */
[----:B0-----:R-:W-:Y:S01]  /*d3d0*/  FADD.FTZ R9, R5, R4 ;  /* 0x0000000405097221 */ /* 0x001fe20000010000 */
[----:B------:R-:W-:-:S04]  /*d3e0*/  IMAD.MOV.U32 R5, RZ, RZ, RZ ;  /* 0x000000ffff057224 */ /* 0x000fc800078e00ff */
[----:B------:R-:W-:-:S13]  /*d3f0*/  FSETP.NE.FTZ.AND P2, PT, R9, RZ, PT ;  /* 0x000000ff0900720b */ /* 0x000fda0003f55000 */
[----:B------:R-:W0:Y:S01]  /*d400*/  @P2 MUFU.RCP R6, R9 ;  /* 0x0000000900062308 */ /* 0x000e220000001000 */
[----:B-1----:R-:W-:Y:S01]  /*d410*/  FADD.FTZ R12, R7, R10 ;  /* 0x0000000a070c7221 */ /* 0x002fe20000010000 */
[----:B------:R-:W-:-:S04]  /*d420*/  IMAD.MOV.U32 R7, RZ, RZ, -0x800000 ;  /* 0xff800000ff077424 */ /* 0x000fc800078e00ff */
[----:B------:R-:W-:Y:S02]  /*d430*/  FSETP.NE.FTZ.AND P3, PT, R12, RZ, PT ;  /* 0x000000ff0c00720b */ /* 0x000fe40003f75000 */
[----:B------:R-:W1:Y:S01]  /*d440*/  @P2 MUFU.LG2 R20, R9 ;  /* 0x0000000900142308 */ /* 0x000e620000000c00 */
[-C--:B0-----:R-:W-:Y:S01]  /*d450*/  FMUL.FTZ R10, R28, R6.reuse ;  /* 0x000000061c0a7220 */ /* 0x081fe20000410000 */
[----:B------:R-:W-:Y:S01]  /*d460*/  FMUL.FTZ R4, R33, R6 ;  /* 0x0000000621047220 */ /* 0x000fe20000410000 */
[----:B------:R-:W-:-:S08]  /*d470*/  @P2 FMUL.FTZ R28, R0, 0.69314718246459960938 ;  /* 0x3f317218001c2820 */ /* 0x000fd00000410000 */
[----:B------:R-:W0:Y:S01]  /*d480*/  @P3 MUFU.LG2 R18, R12 ;  /* 0x0000000c00123308 */ /* 0x000e220000000c00 */
[----:B------:R-:W-:Y:S01]  /*d490*/  @P3 FMUL.FTZ R21, R0, 0.69314718246459960938 ;  /* 0x3f31721800153820 */ /* 0x000fe20000410000 */
[-C--:B------:R-:W-:Y:S01]  /*d4a0*/  FMUL.FTZ R162, R48, R6.reuse ;  /* 0x0000000630a27220 */ /* 0x080fe20000410000 */
[-C--:B------:R-:W-:Y:S01]  /*d4b0*/  FMUL.FTZ R166, R64, R6.reuse ;  /* 0x0000000640a67220 */ /* 0x080fe20000410000 */
[-C--:B------:R-:W-:Y:S01]  /*d4c0*/  FMUL.FTZ R170, R80, R6.reuse ;  /* 0x0000000650aa7220 */ /* 0x080fe20000410000 */
[----:B-1----:R-:W-:Y:S01]  /*d4d0*/  @P2 FMUL.FTZ R33, R20, 0.69314718246459960938 ;  /* 0x3f31721814212820 */ /* 0x002fe20000410000 */
[-C--:B------:R-:W-:Y:S01]  /*d4e0*/  FMUL.FTZ R24, R24, R6.reuse ;  /* 0x0000000618187220 */ /* 0x080fe20000410000 */
[-C--:B------:R-:W-:Y:S01]  /*d4f0*/  FMUL.FTZ R25, R25, R6.reuse ;  /* 0x0000000619197220 */ /* 0x080fe20000410000 */
[----:B------:R-:W1:Y:S01]  /*d500*/  @P3 MUFU.RCP R5, R12 ;  /* 0x0000000c00053308 */ /* 0x000e620000001000 */
        /* <DEDUP_REMOVED lines=58> */
[-C--:B-1----:R-:W-:Y:S01]  /*d8b0*/  FMUL.FTZ R13, R43, R5.reuse ;  /* 0x000000052b0d7220 */ /* 0x082fe20000410000 */
[----:B------:R-:W-:Y:S01]  /*d8c0*/  FMUL.FTZ R15, R47, R5 ;  /* 0x000000052f0f7220 */ /* 0x000fe20000410000 */
[----:B------:R-:W-:-:S02]  /*d8d0*/  IMAD.MOV.U32 R6, RZ, RZ, -0x800000 ;  /* 0xff800000ff067424 */ /* 0x000fc400078e00ff */
        /* <DEDUP_REMOVED lines=64> */
.L_x_1363:
        /* <DEDUP_REMOVED lines=26> */
[----:B------:R-:W-:Y:S02]  /*de80*/  MOV R20, R18 ;  /* 0x0000001200147202 */ /* 0x000fe40000000f00 */
[----:B---3--:R-:W-:Y:S01]  /*de90*/  MOV R21, R3 ;  /* 0x0000000300157202 */ /* 0x008fe20000000f00 */
[----:B------:R-:W-:Y:S02]  /*dea0*/  BAR.SYNC.DEFER_BLOCKING 0x1, 0x100 ;  /* 0x0044000000007b1d */ /* 0x000fe40000010000 */
[----:B--2---:R-:W-:-:S03]  /*deb0*/  IMAD.WIDE R124, R8, 0x2, R20 ;  /* 0x00000002087c7825 */ /* 0x004fc600078e0214 */
[C---:B------:R-:W-:Y:S02]  /*dec0*/  IADD3 R8, P2, R124.reuse, 0x40, RZ ;  /* 0x000000407c087810 */ /* 0x040fe40007f5e0ff */
[----:B------:R-:W-:Y:S02]  /*ded0*/  IADD3 R26, P3, R124, 0x60, RZ ;  /* 0x000000607c1a7810 */ /* 0x000fe40007f7e0ff */
[----:B------:R-:W-:Y:S01]  /*dee0*/  LOP3.LUT R96, R8, 0x380, RZ, 0xc0, !PT ;  /* 0x0000038008607812 */ /* 0x000fe200078ec0ff */
[--C-:B------:R-:W-:Y:S01]  /*def0*/  IMAD.X R97, RZ, RZ, R125.reuse, P2 ;  /* 0x000000ffff617224 */ /* 0x100fe200010e067d */
[----:B-1----:R-:W-:Y:S01]  /*df00*/  IADD3 R32, P0, R124, 0x4040, RZ ;  /* 0x000040407c207810 */ /* 0x002fe20007f1e0ff */
[--C-:B------:R-:W-:Y:S01]  /*df10*/  IMAD.X R101, RZ, RZ, R125.reuse, P3 ;  /* 0x000000ffff657224 */ /* 0x100fe200018e067d */
[----:B------:R-:W-:Y:S02]  /*df20*/  SHF.R.U64 R96, R96, 0x3, RZ ;  /* 0x0000000360607819 */ /* 0x000fe400000012ff */
[----:B------:R-:W-:Y:S01]  /*df30*/  IADD3 R30, P5, R124, 0x4020, RZ ;  /* 0x000040207c1e7810 */ /* 0x000fe20007fbe0ff */
[----:B------:R-:W-:Y:S01]  /*df40*/  IMAD.X R109, RZ, RZ, R125, P0 ;  /* 0x000000ffff6d7224 */ /* 0x000fe200000e067d */
[----:B------:R-:W-:-:S02]  /*df50*/  LOP3.LUT R100, R26, 0x380, RZ, 0xc0, !PT ;  /* 0x000003801a647812 */ /* 0x000fc400078ec0ff */
[----:B------:R-:W-:Y:S01]  /*df60*/  LOP3.LUT R96, R96, R8, RZ, 0x3c, !PT ;  /* 0x0000000860607212 */ /* 0x000fe200078e3cff */
[----:B------:R-:W-:Y:S01]  /*df70*/  IMAD.X R107, RZ, RZ, R125, P5 ;  /* 0x000000ffff6b7224 */ /* 0x000fe200028e067d */
[----:B------:R-:W-:Y:S02]  /*df80*/  LOP3.LUT R8, R32, 0x380, RZ, 0xc0, !PT ;  /* 0x0000038020087812 */ /* 0x000fe400078ec0ff */
[----:B------:R-:W-:Y:S02]  /*df90*/  SHF.R.U64 R100, R100, 0x3, RZ ;  /* 0x0000000364647819 */ /* 0x000fe400000012ff */
[----:B------:R-:W-:Y:S02]  /*dfa0*/  SHF.R.U64 R8, R8, 0x3, RZ ;  /* 0x0000000308087819 */ /* 0x000fe400000012ff */
[C---:B------:R-:W-:Y:S02]  /*dfb0*/  IADD3 R118, P5, R124.reuse, 0x8060, RZ ;  /* 0x000080607c767810 */ /* 0x040fe40007fbe0ff */
[----:B------:R-:W-:-:S02]  /*dfc0*/  IADD3 R3, P1, R124, 0x20, RZ ;  /* 0x000000207c037810 */ /* 0x000fc40007f3e0ff */
[----:B-----5:R-:W-:Y:S01]  /*dfd0*/  IADD3 R28, P4, R124, 0x4000, RZ ;  /* 0x000040007c1c7810 */ /* 0x020fe20007f9e0ff */
[--C-:B------:R-:W-:Y:S01]  /*dfe0*/  IMAD.X R119, RZ, RZ, R125.reuse, P5 ;  /* 0x000000ffff777224 */ /* 0x100fe200028e067d */
[----:B------:R-:W-:Y:S01]  /*dff0*/  LOP3.LUT R100, R100, R26, RZ, 0x3c, !PT ;  /* 0x0000001a64647212 */ /* 0x000fe200078e3cff */
[--C-:B------:R-:W-:Y:S01]  /*e000*/  IMAD.X R93, RZ, RZ, R125.reuse, P1 ;  /* 0x000000ffff5d7224 */ /* 0x100fe200008e067d */
[----:B------:R-:W-:Y:S01]  /*e010*/  IADD3 R114, P3, R124, 0x8020, RZ ;  /* 0x000080207c727810 */ /* 0x000fe20007f7e0ff */
[--C-:B------:R-:W-:Y:S01]  /*e020*/  IMAD.X R105, RZ, RZ, R125.reuse, P4 ;  /* 0x000000ffff697224 */ /* 0x100fe200020e067d */
[----:B------:R-:W-:Y:S02]  /*e030*/  LOP3.LUT R26, R30, 0x380, RZ, 0xc0, !PT ;  /* 0x000003801e1a7812 */ /* 0x000fe400078ec0ff */
[----:B------:R-:W-:Y:S01]  /*e040*/  LOP3.LUT R108, R8, R32, RZ, 0x3c, !PT ;  /* 0x00000020086c7212 */ /* 0x000fe200078e3cff */
[----:B------:R-:W-:Y:S01]  /*e050*/  IMAD.X R115, RZ, RZ, R125, P3 ;  /* 0x000000ffff737224 */ /* 0x000fe200018e067d */
[----:B------:R-:W-:-:S02]  /*e060*/  LOP3.LUT R8, R118, 0x380, RZ, 0xc0, !PT ;  /* 0x0000038076087812 */ /* 0x000fc400078ec0ff */
[----:B------:R-:W-:Y:S02]  /*e070*/  LOP3.LUT R92, R3, 0x380, RZ, 0xc0, !PT ;  /* 0x00000380035c7812 */ /* 0x000fe400078ec0ff */
[----:B------:R-:W-:Y:S02]  /*e080*/  LOP3.LUT R104, R28, 0x380, RZ, 0xc0, !PT ;  /* 0x000003801c687812 */ /* 0x000fe400078ec0ff */
[----:B------:R-:W-:Y:S02]  /*e090*/  SHF.R.U64 R26, R26, 0x3, RZ ;  /* 0x000000031a1a7819 */ /* 0x000fe400000012ff */
[----:B------:R-:W-:Y:S02]  /*e0a0*/  IADD3 R88, P2, R124, 0x8000, RZ ;  /* 0x000080007c587810 */ /* 0x000fe40007f5e0ff */
[----:B------:R-:W-:Y:S02]  /*e0b0*/  SHF.R.U64 R8, R8, 0x3, RZ ;  /* 0x0000000308087819 */ /* 0x000fe400000012ff */
[----:B------:R-:W-:Y:S01]  /*e0c0*/  IADD3 R140, P3, R124, 0xc060, RZ ;  /* 0x0000c0607c8c7810 */ /* 0x000fe20007f7e0ff */
[----:B------:R-:W-:Y:S01]  /*e0d0*/  IMAD.X R113, RZ, RZ, R125, P2 ;  /* 0x000000ffff717224 */ /* 0x000fe200010e067d */
[----:B------:R-:W-:-:S02]  /*e0e0*/  SHF.R.U64 R92, R92, 0x3, RZ ;  /* 0x000000035c5c7819 */ /* 0x000fc400000012ff */
[C---:B------:R-:W-:Y:S02]  /*e0f0*/  LOP3.LUT R89, R124.reuse, 0x380, RZ, 0xc0, !PT ;  /* 0x000003807c597812 */ /* 0x040fe400078ec0ff */
[----:B------:R-:W-:Y:S02]  /*e100*/  IADD3 R84, P1, R124, 0x4060, RZ ;  /* 0x000040607c547810 */ /* 0x000fe40007f3e0ff */
[----:B------:R-:W-:Y:S02]  /*e110*/  SHF.R.U64 R104, R104, 0x3, RZ ;  /* 0x0000000368687819 */ /* 0x000fe400000012ff */
[----:B------:R-:W-:Y:S01]  /*e120*/  LOP3.LUT R106, R26, R30, RZ, 0x3c, !PT ;  /* 0x0000001e1a6a7212 */ /* 0x000fe200078e3cff */
[----:B------:R-:W-:Y:S01]  /*e130*/  IMAD.X R111, RZ, RZ, R125, P1 ;  /* 0x000000ffff6f7224 */ /* 0x000fe200008e067d */
[----:B------:R-:W-:Y:S02]  /*e140*/  LOP3.LUT R26, R88, 0x380, RZ, 0xc0, !PT ;  /* 0x00000380581a7812 */ /* 0x000fe400078ec0ff */
[----:B------:R-:W-:-:S02]  /*e150*/  LOP3.LUT R118, R8, R118, RZ, 0x3c, !PT ;  /* 0x0000007608767212 */ /* 0x000fc400078e3cff */
[----:B------:R-:W-:Y:S02]  /*e160*/  LOP3.LUT R92, R92, R3, RZ, 0x3c, !PT ;  /* 0x000000035c5c7212 */ /* 0x000fe400078e3cff */
[----:B------:R-:W-:Y:S02]  /*e170*/  LOP3.LUT R8, R140, 0x380, RZ, 0xc0, !PT ;  /* 0x000003808c087812 */ /* 0x000fe400078ec0ff */
[----:B------:R-:W-:Y:S02]  /*e180*/  SHF.R.U64 R89, R89, 0x3, RZ ;  /* 0x0000000359597819 */ /* 0x000fe400000012ff */
[----:B------:R-:W-:Y:S02]  /*e190*/  LOP3.LUT R3, R84, 0x380, RZ, 0xc0, !PT ;  /* 0x0000038054037812 */ /* 0x000fe400078ec0ff */
[----:B------:R-:W-:Y:S02]  /*e1a0*/  LOP3.LUT R104, R104, R28, RZ, 0x3c, !PT ;  /* 0x0000001c68687212 */ /* 0x000fe400078e3cff */
[----:B------:R-:W-:-:S02]  /*e1b0*/  LOP3.LUT R28, R114, 0x380, RZ, 0xc0, !PT ;  /* 0x00000380721c7812 */ /* 0x000fc400078ec0ff */
[----:B------:R-:W-:Y:S02]  /*e1c0*/  SHF.R.U64 R26, R26, 0x3, RZ ;  /* 0x000000031a1a7819 */ /* 0x000fe400000012ff */
[C---:B------:R-:W-:Y:S02]  /*e1d0*/  IADD3 R116, P4, R124.reuse, 0x8040, RZ ;  /* 0x000080407c747810 */ /* 0x040fe40007f9e0ff */
[C---:B------:R-:W-:Y:S02]  /*e1e0*/  IADD3 R120, P0, R124.reuse, 0xc000, RZ ;  /* 0x0000c0007c787810 */ /* 0x040fe40007f1e0ff */
[C---:B------:R-:W-:Y:S01]  /*e1f0*/  IADD3 R122, P1, R124.reuse, 0xc020, RZ ;  /* 0x0000c0207c7a7810 */ /* 0x040fe20007f3e0ff */
[--C-:B------:R-:W-:Y:S01]  /*e200*/  IMAD.X R117, RZ, RZ, R125.reuse, P4 ;  /* 0x000000ffff757224 */ /* 0x100fe200020e067d */
[----:B------:R-:W-:Y:S01]  /*e210*/  IADD3 R136, P2, R124, 0xc040, RZ ;  /* 0x0000c0407c887810 */ /* 0x000fe20007f5e0ff */
[--C-:B------:R-:W-:Y:S01]  /*e220*/  IMAD.X R121, RZ, RZ, R125.reuse, P0 ;  /* 0x000000ffff797224 */ /* 0x100fe200000e067d */
[----:B------:R-:W-:Y:S01]  /*e230*/  SHF.R.U64 R8, R8, 0x3, RZ ;  /* 0x0000000308087819 */ /* 0x000fe200000012ff */
[--C-:B------:R-:W-:Y:S01]  /*e240*/  IMAD.X R123, RZ, RZ, R125.reuse, P1 ;  /* 0x000000ffff7b7224 */ /* 0x100fe200008e067d */
[----:B------:R-:W-:Y:S01]  /*e250*/  LOP3.LUT R124, R89, R124, RZ, 0x3c, !PT ;  /* 0x0000007c597c7212 */ /* 0x000fe200078e3cff */
[--C-:B------:R-:W-:Y:S01]  /*e260*/  IMAD.X R85, RZ, RZ, R125.reuse, P2 ;  /* 0x000000ffff557224 */ /* 0x100fe200010e067d */
[----:B------:R-:W-:Y:S01]  /*e270*/  SHF.R.U64 R3, R3, 0x3, RZ ;  /* 0x0000000303037819 */ /* 0x000fe200000012ff */
[----:B------:R-:W-:Y:S01]  /*e280*/  IMAD.X R89, RZ, RZ, R125, P3 ;  /* 0x000000ffff597224 */ /* 0x000fe200018e067d */
[----:B------:R-:W-:-:S02]  /*e290*/  SHF.R.U64 R28, R28, 0x3, RZ ;  /* 0x000000031c1c7819 */ /* 0x000fc400000012ff */
[----:B------:R-:W-:Y:S02]  /*e2a0*/  LOP3.LUT R112, R26, R88, RZ, 0x3c, !PT ;  /* 0x000000581a707212 */ /* 0x000fe400078e3cff */
[----:B------:R-:W-:Y:S02]  /*e2b0*/  LOP3.LUT R88, R8, R140, RZ, 0x3c, !PT ;  /* 0x0000008c08587212 */ /* 0x000fe400078e3cff */
[----:B------:R-:W-:Y:S02]  /*e2c0*/  LOP3.LUT R110, R3, R84, RZ, 0x3c, !PT ;  /* 0x00000054036e7212 */ /* 0x000fe400078e3cff */
[----:B------:R-:W-:Y:S02]  /*e2d0*/  MOV R124, R124 ;  /* 0x0000007c007c7202 */ /* 0x000fe40000000f00 */
[----:B------:R-:W-:Y:S02]  /*e2e0*/  F2FP.BF16.F32.PACK_AB R8, R25, R24 ;  /* 0x000000181908723e */ /* 0x000fe400000010ff */
[----:B------:R-:W-:-:S02]  /*e2f0*/  LOP3.LUT R3, R116, 0x380, RZ, 0xc0, !PT ;  /* 0x0000038074037812 */ /* 0x000fc400078ec0ff */
[----:B------:R-:W-:Y:S01]  /*e300*/  LOP3.LUT R114, R28, R114, RZ, 0x3c, !PT ;  /* 0x000000721c727212 */ /* 0x000fe200078e3cff */
[----:B------:R1:W-:Y:S01]  /*e310*/  STSM.16.M88.4 [R124], R8 ;  /* 0x000000087c007844 */ /* 0x0003e20000000200 */
[----:B------:R-:W-:Y:S02]  /*e320*/  LOP3.LUT R26, R120, 0x380, RZ, 0xc0, !PT ;  /* 0x00000380781a7812 */ /* 0x000fe400078ec0ff */
[----:B------:R-:W-:Y:S02]  /*e330*/  LOP3.LUT R28, R122, 0x380, RZ, 0xc0, !PT ;  /* 0x000003807a1c7812 */ /* 0x000fe400078ec0ff */
[----:B------:R-:W-:Y:S02]  /*e340*/  SHF.R.U64 R3, R3, 0x3, RZ ;  /* 0x0000000303037819 */ /* 0x000fe400000012ff */
[----:B------:R-:W-:Y:S02]  /*e350*/  SHF.R.U64 R26, R26, 0x3, RZ ;  /* 0x000000031a1a7819 */ /* 0x000fe400000012ff */
[----:B------:R-:W-:-:S02]  /*e360*/  SHF.R.U64 R28, R28, 0x3, RZ ;  /* 0x000000031c1c7819 */ /* 0x000fc400000012ff */
[----:B------:R-:W-:Y:S02]  /*e370*/  MOV R92, R92 ;  /* 0x0000005c005c7202 */ /* 0x000fe40000000f00 */
[----:B------:R-:W-:Y:S02]  /*e380*/  MOV R96, R96 ;  /* 0x0000006000607202 */ /* 0x000fe40000000f00 */
[----:B------:R-:W-:Y:S02]  /*e390*/  LOP3.LUT R116, R3, R116, RZ, 0x3c, !PT ;  /* 0x0000007403747212 */ /* 0x000fe400078e3cff */
[----:B-1----:R-:W-:Y:S02]  /*e3a0*/  F2FP.BF16.F32.PACK_AB R8, R4, R14 ;  /* 0x0000000e0408723e */ /* 0x002fe400000010ff */
[----:B------:R-:W-:Y:S02]  /*e3b0*/  F2FP.BF16.F32.PACK_AB R9, R12, R0 ;  /* 0x000000000c09723e */ /* 0x000fe400000010ff */
[----:B------:R-:W-:Y:S01]  /*e3c0*/  F2FP.BF16.F32.PACK_AB R10, R37, R36 ;  /* 0x00000024250a723e */ /* 0x000fe200000010ff */
[----:B------:R-:W1:Y:S01]  /*e3d0*/  LDC R0, c[0x0][0xce8] ;  /* 0x00033a00ff007b82 */ /* 0x000e620000000800 */
[----:B------:R-:W-:-:S02]  /*e3e0*/  F2FP.BF16.F32.PACK_AB R11, R39, R38 ;  /* 0x00000026270b723e */ /* 0x000fc400000010ff */
[----:B------:R-:W-:Y:S02]  /*e3f0*/  F2FP.BF16.F32.PACK_AB R12, R41, R160 ;  /* 0x000000a0290c723e */ /* 0x000fe400000010ff */
[----:B------:R-:W-:Y:S01]  /*e400*/  F2FP.BF16.F32.PACK_AB R14, R45, R161 ;  /* 0x000000a12d0e723e */ /* 0x000fe200000010ff */
[----:B------:R2:W-:Y:S01]  /*e410*/  STSM.16.M88.4 [R92], R8 ;  /* 0x000000085c007844 */ /* 0x0005e20000000200 */
[----:B------:R-:W-:Y:S02]  /*e420*/  LOP3.LUT R120, R26, R120, RZ, 0x3c, !PT ;  /* 0x000000781a787212 */ /* 0x000fe400078e3cff */
[----:B------:R-:W-:Y:S01]  /*e430*/  LOP3.LUT R3, R136, 0x380, RZ, 0xc0, !PT ;  /* 0x0000038088037812 */ /* 0x000fe200078ec0ff */
[----:B------:R3:W-:Y:S01]  /*e440*/  STSM.16.M88.4 [R96], R12 ;  /* 0x0000000c60007844 */ /* 0x0007e20000000200 */
[----:B------:R-:W-:Y:S02]  /*e450*/  LOP3.LUT R122, R28, R122, RZ, 0x3c, !PT ;  /* 0x0000007a1c7a7212 */ /* 0x000fe400078e3cff */
[----:B------:R-:W-:-:S02]  /*e460*/  MOV R100, R100 ;  /* 0x0000006400647202 */ /* 0x000fc40000000f00 */
[----:B------:R-:W-:Y:S02]  /*e470*/  F2FP.BF16.F32.PACK_AB R24, R49, R162 ;  /* 0x000000a23118723e */ /* 0x000fe400000010ff */
[----:B------:R-:W-:Y:S02]  /*e480*/  F2FP.BF16.F32.PACK_AB R25, R51, R50 ;  /* 0x000000323319723e */ /* 0x000fe400000010ff */
[----:B------:R-:W-:Y:S02]  /*e490*/  F2FP.BF16.F32.PACK_AB R26, R53, R163 ;  /* 0x000000a3351a723e */ /* 0x000fe400000010ff */
[----:B------:R-:W-:Y:S02]  /*e4a0*/  MOV R104, R104 ;  /* 0x0000006800687202 */ /* 0x000fe40000000f00 */
[----:B------:R-:W-:Y:S01]  /*e4b0*/  F2FP.BF16.F32.PACK_AB R28, R57, R164 ;  /* 0x000000a4391c723e */ /* 0x000fe200000010ff */
[----:B------:R-:W-:Y:S01]  /*e4c0*/  STSM.16.M88.4 [R100], R24 ;  /* 0x0000001864007844 */ /* 0x000fe20000000200 */
[----:B------:R-:W-:-:S02]  /*e4d0*/  F2FP.BF16.F32.PACK_AB R30, R61, R165 ;  /* 0x000000a53d1e723e */ /* 0x000fc400000010ff */
[----:B------:R-:W-:Y:S02]  /*e4e0*/  MOV R106, R106 ;  /* 0x0000006a006a7202 */ /* 0x000fe40000000f00 */
[----:B--2---:R-:W-:Y:S01]  /*e4f0*/  F2FP.BF16.F32.PACK_AB R8, R65, R166 ;  /* 0x000000a64108723e */ /* 0x004fe200000010ff */
[----:B------:R-:W-:Y:S01]  /*e500*/  STSM.16.M88.4 [R104], R28 ;  /* 0x0000001c68007844 */ /* 0x000fe20000000200 */
[----:B------:R-:W-:Y:S02]  /*e510*/  F2FP.BF16.F32.PACK_AB R9, R67, R66 ;  /* 0x000000424309723e */ /* 0x000fe400000010ff */
[----:B------:R-:W-:Y:S02]  /*e520*/  F2FP.BF16.F32.PACK_AB R10, R69, R167 ;  /* 0x000000a7450a723e */ /* 0x000fe400000010ff */
[----:B------:R-:W-:Y:S02]  /*e530*/  F2FP.BF16.F32.PACK_AB R11, R71, R70 ;  /* 0x00000046470b723e */ /* 0x000fe400000010ff */
[----:B------:R-:W-:-:S02]  /*e540*/  MOV R108, R108 ;  /* 0x0000006c006c7202 */ /* 0x000fc40000000f00 */
[----:B---3--:R-:W-:Y:S01]  /*e550*/  F2FP.BF16.F32.PACK_AB R12, R73, R168 ;  /* 0x000000a8490c723e */ /* 0x008fe200000010ff */
[----:B------:R2:W-:Y:S01]  /*e560*/  STSM.16.M88.4 [R106], R8 ;  /* 0x000000086a007844 */ /* 0x0005e20000000200 */
[----:B------:R-:W-:Y:S02]  /*e570*/  F2FP.BF16.F32.PACK_AB R13, R75, R74 ;  /* 0x0000004a4b0d723e */ /* 0x000fe400000010ff */
[----:B------:R-:W-:Y:S02]  /*e580*/  F2FP.BF16.F32.PACK_AB R14, R77, R169 ;  /* 0x000000a94d0e723e */ /* 0x000fe400000010ff */
[----:B------:R-:W-:Y:S02]  /*e590*/  F2FP.BF16.F32.PACK_AB R15, R79, R78 ;  /* 0x0000004e4f0f723e */ /* 0x000fe400000010ff */
[----:B------:R-:W-:Y:S02]  /*e5a0*/  SHF.R.U64 R3, R3, 0x3, RZ ;  /* 0x0000000303037819 */ /* 0x000fe400000012ff */
[----:B------:R-:W-:Y:S01]  /*e5b0*/  MOV R110, R110 ;  /* 0x0000006e006e7202 */ /* 0x000fe20000000f00 */
[----:B------:R3:W-:Y:S01]  /*e5c0*/  STSM.16.M88.4 [R108], R12 ;  /* 0x0000000c6c007844 */ /* 0x0007e20000000200 */
[----:B------:R-:W-:-:S02]  /*e5d0*/  F2FP.BF16.F32.PACK_AB R36, R81, R170 ;  /* 0x000000aa5124723e */ /* 0x000fc400000010ff */
[----:B------:R-:W-:Y:S02]  /*e5e0*/  F2FP.BF16.F32.PACK_AB R37, R83, R82 ;  /* 0x000000525325723e */ /* 0x000fe400000010ff */
[----:B------:R-:W-:Y:S02]  /*e5f0*/  F2FP.BF16.F32.PACK_AB R38, R48, R171 ;  /* 0x000000ab3026723e */ /* 0x000fe400000010ff */
[----:B------:R-:W-:Y:S02]  /*e600*/  F2FP.BF16.F32.PACK_AB R39, R87, R86 ;  /* 0x000000565727723e */ /* 0x000fe400000010ff */
[----:B------:R-:W-:Y:S02]  /*e610*/  MOV R112, R112 ;  /* 0x0000007000707202 */ /* 0x000fe40000000f00 */
[----:B------:R-:W-:Y:S01]  /*e620*/  F2FP.BF16.F32.PACK_AB R48, R64, R172 ;  /* 0x000000ac4030723e */ /* 0x000fe200000010ff */
[----:B------:R4:W-:Y:S01]  /*e630*/  STSM.16.M88.4 [R110], R36 ;  /* 0x000000246e007844 */ /* 0x0009e20000000200 */
[----:B------:R-:W-:-:S02]  /*e640*/  F2FP.BF16.F32.PACK_AB R49, R91, R90 ;  /* 0x0000005a5b31723e */ /* 0x000fc400000010ff */
[----:B------:R-:W-:Y:S01]  /*e650*/  F2FP.BF16.F32.PACK_AB R50, R80, R173 ;  /* 0x000000ad5032723e */ /* 0x000fe200000010ff */
[----:B------:R-:W-:Y:S01]  /*e660*/  IMAD.MOV.U32 R80, RZ, RZ, RZ ;  /* 0x000000ffff507224 */ /* 0x000fe200078e00ff */
[----:B------:R-:W-:Y:S02]  /*e670*/  F2FP.BF16.F32.PACK_AB R51, R95, R94 ;  /* 0x0000005e5f33723e */ /* 0x000fe400000010ff */
[----:B------:R-:W-:Y:S02]  /*e680*/  MOV R114, R114 ;  /* 0x0000007200727202 */ /* 0x000fe40000000f00 */
[----:B------:R-:W-:Y:S01]  /*e690*/  F2FP.BF16.F32.PACK_AB R64, R152, R174 ;  /* 0x000000ae9840723e */ /* 0x000fe200000010ff */
[----:B------:R-:W-:Y:S01]  /*e6a0*/  STSM.16.M88.4 [R112], R48 ;  /* 0x0000003070007844 */ /* 0x000fe20000000200 */
[----:B------:R-:W-:Y:S02]  /*e6b0*/  F2FP.BF16.F32.PACK_AB R65, R99, R98 ;  /* 0x000000626341723e */ /* 0x000fe400000010ff */
[----:B------:R-:W-:-:S02]  /*e6c0*/  F2FP.BF16.F32.PACK_AB R66, R153, R175 ;  /* 0x000000af9942723e */ /* 0x000fc400000010ff */
[----:B------:R-:W-:Y:S02]  /*e6d0*/  F2FP.BF16.F32.PACK_AB R67, R103, R102 ;  /* 0x000000666743723e */ /* 0x000fe400000010ff */
[----:B------:R-:W-:Y:S02]  /*e6e0*/  LOP3.LUT R84, R3, R136, RZ, 0x3c, !PT ;  /* 0x0000008803547212 */ /* 0x000fe400078e3cff */
[----:B------:R-:W-:Y:S01]  /*e6f0*/  MOV R116, R116 ;  /* 0x0000007400747202 */ /* 0x000fe20000000f00 */
[----:B------:R-:W-:Y:S01]  /*e700*/  STSM.16.M88.4 [R114], R64 ;  /* 0x0000004072007844 */ /* 0x000fe20000000200 */
[----:B--2---:R-:W-:Y:S02]  /*e710*/  F2FP.BF16.F32.PACK_AB R8, R154, R176 ;  /* 0x000000b09a08723e */ /* 0x004fe400000010ff */
[----:B------:R-:W-:Y:S02]  /*e720*/  F2FP.BF16.F32.PACK_AB R9, R43, R40 ;  /* 0x000000282b09723e */ /* 0x000fe400000010ff */
[----:B------:R-:W-:-:S02]  /*e730*/  F2FP.BF16.F32.PACK_AB R10, R155, R177 ;  /* 0x000000b19b0a723e */ /* 0x000fc400000010ff */
[----:B------:R-:W-:Y:S02]  /*e740*/  F2FP.BF16.F32.PACK_AB R11, R47, R44 ;  /* 0x0000002c2f0b723e */ /* 0x000fe400000010ff */
[----:B------:R-:W-:Y:S02]  /*e750*/  MOV R118, R118 ;  /* 0x0000007600767202 */ /* 0x000fe40000000f00 */
[----:B---3--:R-:W-:Y:S01]  /*e760*/  F2FP.BF16.F32.PACK_AB R12, R156, R178 ;  /* 0x000000b29c0c723e */ /* 0x008fe200000010ff */
[----:B------:R2:W-:Y:S01]  /*e770*/  STSM.16.M88.4 [R116], R8 ;  /* 0x0000000874007844 */ /* 0x0005e20000000200 */
[----:B------:R-:W-:Y:S02]  /*e780*/  F2FP.BF16.F32.PACK_AB R13, R56, R52 ;  /* 0x00000034380d723e */ /* 0x000fe400000010ff */
[----:B------:R-:W-:Y:S02]  /*e790*/  F2FP.BF16.F32.PACK_AB R14, R157, R179 ;  /* 0x000000b39d0e723e */ /* 0x000fe400000010ff */
[----:B------:R-:W-:-:S02]  /*e7a0*/  F2FP.BF16.F32.PACK_AB R15, R68, R60 ;  /* 0x0000003c440f723e */ /* 0x000fc400000010ff */
[----:B------:R-:W-:Y:S02]  /*e7b0*/  MOV R120, R120 ;  /* 0x0000007800787202 */ /* 0x000fe40000000f00 */
[----:B------:R-:W-:Y:S01]  /*e7c0*/  F2FP.BF16.F32.PACK_AB R24, R158, R180 ;  /* 0x000000b49e18723e */ /* 0x000fe200000010ff */
[----:B------:R-:W-:Y:S01]  /*e7d0*/  STSM.16.M88.4 [R118], R12 ;  /* 0x0000000c76007844 */ /* 0x000fe20000000200 */
[----:B------:R-:W-:Y:S02]  /*e7e0*/  F2FP.BF16.F32.PACK_AB R25, R76, R72 ;  /* 0x000000484c19723e */ /* 0x000fe400000010ff */
[----:B------:R-:W-:Y:S02]  /*e7f0*/  F2FP.BF16.F32.PACK_AB R26, R159, R181 ;  /* 0x000000b59f1a723e */ /* 0x000fe400000010ff */
[----:B------:R-:W-:Y:S02]  /*e800*/  F2FP.BF16.F32.PACK_AB R27, R127, R126 ;  /* 0x0000007e7f1b723e */ /* 0x000fe400000010ff */
[----:B------:R-:W-:-:S02]  /*e810*/  ISETP.NE.U32.AND P0, PT, RZ, UR4, PT ;  /* 0x00000004ff007c0c */ /* 0x000fc4000bf05070 */
[----:B------:R-:W-:Y:S01]  /*e820*/  IADD3 R4, P1, R218, UR4, RZ ;  /* 0x00000004da047c10 */ /* 0x000fe2000ff3e0ff */
[----:B------:R3:W-:Y:S01]  /*e830*/  STSM.16.M88.4 [R120], R24 ;  /* 0x0000001878007844 */ /* 0x0007e20000000200 */
[----:B------:R-:W-:Y:S02]  /*e840*/  MOV R122, R122 ;  /* 0x0000007a007a7202 */ /* 0x000fe40000000f00 */
[----:B------:R-:W-:Y:S02]  /*e850*/  F2FP.BF16.F32.PACK_AB R28, R129, R128 ;  /* 0x00000080811c723e */ /* 0x000fe400000010ff */
[----:B------:R-:W-:Y:S02]  /*e860*/  F2FP.BF16.F32.PACK_AB R29, R131, R130 ;  /* 0x00000082831d723e */ /* 0x000fe400000010ff */
[----:B------:R-:W-:Y:S02]  /*e870*/  F2FP.BF16.F32.PACK_AB R30, R133, R132 ;  /* 0x00000084851e723e */ /* 0x000fe400000010ff */
[----:B------:R-:W-:-:S02]  /*e880*/  F2FP.BF16.F32.PACK_AB R31, R135, R134 ;  /* 0x00000086871f723e */ /* 0x000fc400000010ff */
[----:B------:R-:W-:Y:S02]  /*e890*/  MOV R84, R84 ;  /* 0x0000005400547202 */ /* 0x000fe40000000f00 */
[----:B----4-:R-:W-:Y:S01]  /*e8a0*/  F2FP.BF16.F32.PACK_AB R36, R137, R182 ;  /* 0x000000b68924723e */ /* 0x010fe200000010ff */
[----:B------:R4:W-:Y:S01]  /*e8b0*/  STSM.16.M88.4 [R122], R28 ;  /* 0x0000001c7a007844 */ /* 0x0009e20000000200 */
[----:B------:R-:W-:Y:S02]  /*e8c0*/  F2FP.BF16.F32.PACK_AB R37, R139, R138 ;  /* 0x0000008a8b25723e */ /* 0x000fe400000010ff */
[----:B------:R-:W-:Y:S02]  /*e8d0*/  F2FP.BF16.F32.PACK_AB R38, R141, R183 ;  /* 0x000000b78d26723e */ /* 0x000fe400000010ff */
[----:B------:R-:W-:Y:S02]  /*e8e0*/  F2FP.BF16.F32.PACK_AB R39, R143, R142 ;  /* 0x0000008e8f27723e */ /* 0x000fe400000010ff */
[----:B------:R-:W-:-:S02]  /*e8f0*/  MOV R88, R88 ;  /* 0x0000005800587202 */ /* 0x000fc40000000f00 */
        /* <DEDUP_REMOVED lines=10> */
[----:B--2---:R-:W-:Y:S01]  /*e9a0*/  IMAD.U32 R11, RZ, RZ, UR4 ;  /* 0x00000004ff0b7e24 */ /* 0x004fe2000f8e00ff */
[----:B------:R-:W-:Y:S01]  /*e9b0*/  @P2 IADD3.X R219, R219, UR5, RZ, P3, !PT ;  /* 0x00000005dbdb2c10 */ /* 0x000fe20009ffe4ff */
[----:B------:R4:W5:Y:S01]  /*e9c0*/  @P0 LDG.E R80, desc[UR60][R4.64] ;  /* 0x0000003c04500981 */ /* 0x000962000c1e1900 */
[----:B-1----:R-:W-:Y:S01]  /*e9d0*/  ISETP.NE.AND P1, PT, R0, 0x1, PT ;  /* 0x000000010000780c */ /* 0x002fe20003f25270 */
[----:B---3--:R-:W-:Y:S02]  /*e9e0*/  IMAD R27, R223, 0x80, R237 ;  /* 0x00000080df1b7824 */ /* 0x008fe400078e02ed */
[----:B------:R4:W5:Y:S10]  /*e9f0*/  @P2 LDG.E R11, desc[UR60][R218.64] ;  /* 0x0000003cda0b2981 */ /* 0x000974000c1e1900 */
[----:B------:R-:W1:Y:S08]  /*ea00*/  @P1 LDC R8, c[0x0][0xcec] ;  /* 0x00033b00ff081b82 */ /* 0x000e700000000800 */
[----:B------:R-:W2:Y:S01]  /*ea10*/  @P1 LDC R13, c[0x0][0xcf0] ;  /* 0x00033c00ff0d1b82 */ /* 0x000ea20000000800 */
[----:B----4-:R-:W-:Y:S05]  /*ea20*/  @P2 BRA `(.L_x_1419) ;  /* 0x0000000000102947 */ /* 0x010fea0003800000 */
[----:B------:R-:W-:Y:S05]  /*ea30*/  @!P0 BRA `(.L_x_1419) ;  /* 0x00000000000c8947 */ /* 0x000fea0003800000 */
[----:B------:R-:W3:Y:S04]  /*ea40*/  LDG.E R10, desc[UR60][R4.64] ;  /* 0x0000003c040a7981 */ /* 0x000ee8000c1e1900 */
[----:B-----5:R-:W3:Y:S02]  /*ea50*/  LDG.E R11, desc[UR60][R4.64+0x4] ;  /* 0x0000043c040b7981 */ /* 0x020ee4000c1e1900 */
[----:B---3--:R-:W-:-:S07]  /*ea60*/  IMAD.IADD R11, R11, 0x1, -R10 ;  /* 0x000000010b0b7824 */ /* 0x008fce00078e0a0a */
.L_x_1419:
[----:B------:R-:W-:Y:S01]  /*ea70*/  SHF.R.S32.HI R3, RZ, 0x1f, R217 ;  /* 0x0000001fff037819 */ /* 0x000fe200000114d9 */
[----:B-1----:R-:W-:Y:S01]  /*ea80*/  @P1 IMAD.HI.U32 R4, R27, R8, RZ ;  /* 0x000000081b041227 */ /* 0x002fe200078e00ff */
[----:B------:R-:W-:Y:S01]  /*ea90*/  ULDC.64 UR4, c[0x0][0xc90] ;  /* 0x0003240000047ab9 */ /* 0x000fe20000000a00 */
[----:B-----5:R-:W-:Y:S01]  /*eaa0*/  SHF.R.S32.HI R81, RZ, 0x1f, R80 ;  /* 0x0000001fff517819 */ /* 0x020fe20000011450 */
[----:B------:R-:W1:Y:S01]  /*eab0*/  @P1 LDC R83, c[0x0][0xcec] ;  /* 0x00033b00ff531b82 */ /* 0x000e620000000800 */
[----:B------:R-:W-:Y:S01]  /*eac0*/  IMAD R8, R3, UR4, RZ ;  /* 0x0000000403087c24 */ /* 0x000fe2000f8e02ff */
[----:B------:R-:W-:Y:S01]  /*ead0*/  SEL R229, R229, RZ, !P0 ;  /* 0x000000ffe5e57207 */ /* 0x000fe20004000000 */
[----:B------:R-:W-:Y:S01]  /*eae0*/  IMAD.MOV.U32 R9, RZ, RZ, R27 ;  /* 0x000000ffff097224 */ /* 0x000fe200078e001b */
[----:B--2---:R-:W-:Y:S01]  /*eaf0*/  @P1 SHF.R.U32.HI R9, RZ, R13, R4 ;  /* 0x0000000dff091219 */ /* 0x004fe20000011604 */
[----:B------:R-:W-:Y:S01]  /*eb00*/  IMAD.WIDE.U32 R4, R217, UR4, R80 ;  /* 0x00000004d9047c25 */ /* 0x000fe2000f8e0050 */
[----:B------:R-:W-:-:S02]  /*eb10*/  SEL R220, R220, RZ, !P0 ;  /* 0x000000ffdcdc7207 */ /* 0x000fc40004000000 */
[----:B------:R-:W2:Y:S01]  /*eb20*/  @P1 LDC R85, c[0x0][0xcf0] ;  /* 0x00033c00ff551b82 */ /* 0x000ea20000000800 */
[----:B------:R-:W-:Y:S01]  /*eb30*/  IMAD R13, R217, UR5, R8 ;  /* 0x00000005d90d7c24 */ /* 0x000fe2000f8e0208 */
[----:B------:R-:W-:Y:S01]  /*eb40*/  ULDC.64 UR4, c[0x0][0xc98] ;  /* 0x0003260000047ab9 */ /* 0x000fe20000000a00 */
[----:B------:R-:W-:Y:S02]  /*eb50*/  IMAD.MOV R25, RZ, RZ, -R9 ;  /* 0x000000ffff197224 */ /* 0x000fe400078e0a09 */
[----:B------:R-:W-:Y:S02]  /*eb60*/  IMAD.IADD R5, R5, 0x1, R13 ;  /* 0x0000000105057824 */ /* 0x000fe400078e020d */
[----:B------:R-:W-:Y:S02]  /*eb70*/  IMAD R13, R0, R25, R27 ;  /* 0x00000019000d7224 */ /* 0x000fe400078e021b */
[----:B------:R-:W-:Y:S02]  /*eb80*/  IMAD R15, R228, 0x40, R209 ;  /* 0x00000040e40f7824 */ /* 0x000fe400078e02d1 */
[----:B------:R-:W-:Y:S01]  /*eb90*/  IMAD R25, R229, UR4, RZ ;  /* 0x00000004e5197c24 */ /* 0x000fe2000f8e02ff */
[----:B------:R-:W-:Y:S01]  /*eba0*/  SHF.R.S32.HI R8, RZ, 0x1f, R13 ;  /* 0x0000001fff087819 */ /* 0x000fe2000001140d */
[----:B------:R-:W-:-:S04]  /*ebb0*/  IMAD.WIDE.U32 R4, R220, UR4, R4 ;  /* 0x00000004dc047c25 */ /* 0x000fc8000f8e0004 */
[----:B------:R-:W-:Y:S01]  /*ebc0*/  IMAD.WIDE R20, R15, 0x2, R20 ;  /* 0x000000020f147825 */ /* 0x000fe200078e0214 */
[----:B------:R-:W-:Y:S02]  /*ebd0*/  SHF.R.S32.HI R15, RZ, 0x1f, R9 ;  /* 0x0000001fff0f7819 */ /* 0x000fe40000011409 */
[----:B------:R-:W-:Y:S01]  /*ebe0*/  IADD3 R4, P0, R9, R4, RZ ;  /* 0x0000000409047210 */ /* 0x000fe20007f1e0ff */
[----:B------:R-:W-:Y:S01]  /*ebf0*/  IMAD R25, R220, UR5, R25 ;  /* 0x00000005dc197c24 */ /* 0x000fe2000f8e0219 */
[----:B------:R-:W-:Y:S01]  /*ec00*/  ULDC.64 UR4, c[0x0][0xc88] ;  /* 0x0003220000047ab9 */ /* 0x000fe20000000a00 */
[----:B------:R-:W-:Y:S01]  /*ec10*/  IADD3 R9, P2, R20, 0x1000, RZ ;  /* 0x0000100014097810 */ /* 0x000fe20007f5e0ff */
[----:B------:R-:W-:Y:S01]  /*ec20*/  IMAD R10, R8, UR4, RZ ;  /* 0x00000004080a7c24 */ /* 0x000fe2000f8e02ff */
[----:B------:R-:W-:Y:S01]  /*ec30*/  IADD3 R37, P4, R20, 0x5000, RZ ;  /* 0x0000500014257810 */ /* 0x000fe20007f9e0ff */
[----:B------:R-:W-:Y:S01]  /*ec40*/  IMAD R32, R11, R0, RZ ;  /* 0x000000000b207224 */ /* 0x000fe200078e02ff */
[----:B------:R-:W-:Y:S01]  /*ec50*/  IADD3.X R5, R15, R5, R25, P0, !PT ;  /* 0x000000050f057210 */ /* 0x000fe200007fe419 */
[----:B------:R-:W-:Y:S01]  /*ec60*/  IMAD R15, R13, UR5, R10 ;  /* 0x000000050d0f7c24 */ /* 0x000fe2000f8e020a */
[----:B------:R-:W-:-:S02]  /*ec70*/  LOP3.LUT R8, R9, 0x380, RZ, 0xc0, !PT ;  /* 0x0000038009087812 */ /* 0x000fc400078ec0ff */
[C---:B------:R-:W-:Y:S01]  /*ec80*/  IADD3 R25, P5, R20.reuse, 0x3000, RZ ;  /* 0x0000300014197810 */ /* 0x040fe20007fbe0ff */
[----:B------:R-:W-:Y:S01]  /*ec90*/  IMAD.WIDE.U32 R4, R13, UR4, R4 ;  /* 0x000000040d047c25 */ /* 0x000fe2000f8e0004 */
[----:B------:R-:W-:Y:S01]  /*eca0*/  ULDC.64 UR4, c[0x0][0xc50] ;  /* 0x0003140000047ab9 */ /* 0x000fe20000000a00 */
[----:B------:R-:W-:Y:S02]  /*ecb0*/  IADD3 R13, P3, R20, 0x2000, RZ ;  /* 0x00002000140d7810 */ /* 0x000fe40007f7e0ff */
[----:B------:R-:W-:Y:S01]  /*ecc0*/  IMAD.IADD R5, R5, 0x1, R15 ;  /* 0x0000000105057824 */ /* 0x000fe200078e020f */
[----:B------:R-:W-:Y:S02]  /*ecd0*/  LEA R10, P0, R4, UR4, 0x2 ;  /* 0x00000004040a7c11 */ /* 0x000fe4000f8010ff */
[----:B------:R-:W-:Y:S02]  /*ece0*/  SHF.R.U64 R8, R8, 0x3, RZ ;  /* 0x0000000308087819 */ /* 0x000fe400000012ff */
[----:B------:R-:W-:Y:S01]  /*ecf0*/  LEA.HI.X R4, R4, UR5, R5, 0x2, P0 ;  /* 0x0000000504047c11 */ /* 0x000fe200080f1405 */
[----:B------:R-:W-:Y:S01]  /*ed00*/  SHFL.IDX PT, R54, R10, RZ, 0x1c1f ;  /* 0x001c1fff0a367589 */ /* 0x000fe200000e0000 */
[----:B------:R-:W-:Y:S01]  /*ed10*/  IADD3 R29, P0, R20, 0x4000, RZ ;  /* 0x00004000141d7810 */ /* 0x000fe20007f1e0ff */
[----:B------:R-:W-:Y:S01]  /*ed20*/  IMAD R5, R223, 0x80, R235 ;  /* 0x00000080df057824 */ /* 0x000fe200078e02eb */
[----:B------:R-:W-:Y:S01]  /*ed30*/  LOP3.LUT R12, R13, 0x380, RZ, 0xc0, !PT ;  /* 0x000003800d0c7812 */ /* 0x000fe200078ec0ff */
[----:B------:R-:W3:Y:S01]  /*ed40*/  SHFL.IDX PT, R55, R4, RZ, 0x1c1f ;  /* 0x001c1fff04377589 */ /* 0x000ee200000e0000 */
[----:B------:R-:W-:Y:S01]  /*ed50*/  LOP3.LUT R8, R8, R9, RZ, 0x3c, !PT ;  /* 0x0000000908087212 */ /* 0x000fe200078e3cff */
[----:B------:R-:W-:Y:S01]  /*ed60*/  IMAD.X R9, RZ, RZ, R21, P2 ;  /* 0x000000ffff097224 */ /* 0x000fe200010e0615 */
[----:B------:R-:W-:Y:S01]  /*ed70*/  LOP3.LUT R28, R29, 0x380, RZ, 0xc0, !PT ;  /* 0x000003801d1c7812 */ /* 0x000fe200078ec0ff */
[----:B------:R-:W-:Y:S01]  /*ed80*/  SHFL.IDX PT, R58, R10, 0x1, 0x1c1f ;  /* 0x003c1f000a3a7f89 */ /* 0x000fe200000e0000 */
[----:B------:R-:W-:Y:S01]  /*ed90*/  SHF.R.U64 R12, R12, 0x3, RZ ;  /* 0x000000030c0c7819 */ /* 0x000fe200000012ff */
[----:B------:R-:W-:Y:S01]  /*eda0*/  ULDC.64 UR4, c[0x0][0xba0] ;  /* 0x0002e80000047ab9 */ /* 0x000fe20000000a00 */
[----:B------:R-:W-:Y:S01]  /*edb0*/  IADD3 R41, P2, R20, 0x6000, RZ ;  /* 0x0000600014297810 */ /* 0x000fe20007f5e0ff */
[----:B------:R4:W0:Y:S01]  /*edc0*/  SHFL.IDX PT, R59, R4, 0x1, 0x1c1f ;  /* 0x003c1f00043b7f89 */ /* 0x00082200000e0000 */
[----:B------:R-:W-:-:S02]  /*edd0*/  SHF.R.U64 R28, R28, 0x3, RZ ;  /* 0x000000031c1c7819 */ /* 0x000fc400000012ff */
[----:B------:R-:W-:Y:S01]  /*ede0*/  LOP3.LUT R12, R12, R13, RZ, 0x3c, !PT ;  /* 0x0000000d0c0c7212 */ /* 0x000fe200078e3cff */
[--C-:B------:R-:W-:Y:S01]  /*edf0*/  IMAD.X R13, RZ, RZ, R21.reuse, P3 ;  /* 0x000000ffff0d7224 */ /* 0x100fe200018e0615 */
[----:B------:R-:W-:Y:S02]  /*ee00*/  LOP3.LUT R40, R41, 0x380, RZ, 0xc0, !PT ;  /* 0x0000038029287812 */ /* 0x000fe400078ec0ff */
[----:B------:R-:W-:Y:S02]  /*ee10*/  IADD3 R45, P3, R20, 0x7000, RZ ;  /* 0x00007000142d7810 */ /* 0x000fe40007f7e0ff */
[----:B------:R-:W-:Y:S01]  /*ee20*/  LOP3.LUT R28, R28, R29, RZ, 0x3c, !PT ;  /* 0x0000001d1c1c7212 */ /* 0x000fe200078e3cff */
[----:B------:R-:W-:Y:S01]  /*ee30*/  IMAD.X R29, RZ, RZ, R21, P0 ;  /* 0x000000ffff1d7224 */ /* 0x000fe200000e0615 */
[----:B------:R-:W-:Y:S02]  /*ee40*/  SHF.R.U64 R40, R40, 0x3, RZ ;  /* 0x0000000328287819 */ /* 0x000fe400000012ff */
[----:B------:R-:W-:-:S02]  /*ee50*/  IADD3 R53, P0, R20, 0x9000, RZ ;  /* 0x0000900014357810 */ /* 0x000fc40007f1e0ff */
[----:B------:R-:W-:Y:S02]  /*ee60*/  LOP3.LUT R44, R45, 0x380, RZ, 0xc0, !PT ;  /* 0x000003802d2c7812 */ /* 0x000fe400078ec0ff */
[----:B------:R-:W-:Y:S02]  /*ee70*/  LOP3.LUT R24, R25, 0x380, RZ, 0xc0, !PT ;  /* 0x0000038019187812 */ /* 0x000fe400078ec0ff */
[----:B------:R-:W-:Y:S02]  /*ee80*/  LOP3.LUT R36, R37, 0x380, RZ, 0xc0, !PT ;  /* 0x0000038025247812 */ /* 0x000fe400078ec0ff */
[----:B------:R-:W-:Y:S01]  /*ee90*/  LOP3.LUT R40, R40, R41, RZ, 0x3c, !PT ;  /* 0x0000002928287212 */ /* 0x000fe200078e3cff */
[----:B------:R-:W-:Y:S01]  /*eea0*/  IMAD.X R41, RZ, RZ, R21, P2 ;  /* 0x000000ffff297224 */ /* 0x000fe200010e0615 */
[----:B------:R-:W-:Y:S02]  /*eeb0*/  LOP3.LUT R52, R53, 0x380, RZ, 0xc0, !PT ;  /* 0x0000038035347812 */ /* 0x000fe400078ec0ff */
[----:B------:R-:W-:-:S02]  /*eec0*/  SHF.R.U64 R44, R44, 0x3, RZ ;  /* 0x000000032c2c7819 */ /* 0x000fc400000012ff */
[----:B------:R-:W-:Y:S02]  /*eed0*/  IADD3 R61, P2, R20, 0xb000, RZ ;  /* 0x0000b000143d7810 */ /* 0x000fe40007f5e0ff */
[----:B------:R-:W-:Y:S02]  /*eee0*/  SHF.R.U64 R24, R24, 0x3, RZ ;  /* 0x0000000318187819 */ /* 0x000fe400000012ff */
[----:B------:R-:W-:Y:S02]  /*eef0*/  SHF.R.U64 R36, R36, 0x3, RZ ;  /* 0x0000000324247819 */ /* 0x000fe400000012ff */
[----:B------:R-:W-:Y:S02]  /*ef00*/  SHF.R.U64 R52, R52, 0x3, RZ ;  /* 0x0000000334347819 */ /* 0x000fe400000012ff */
[----:B------:R-:W-:Y:S01]  /*ef10*/  LOP3.LUT R44, R44, R45, RZ, 0x3c, !PT ;  /* 0x0000002d2c2c7212 */ /* 0x000fe200078e3cff */
[----:B------:R-:W-:Y:S01]  /*ef20*/  IMAD.X R45, RZ, RZ, R21, P3 ;  /* 0x000000ffff2d7224 */ /* 0x000fe200018e0615 */
[----:B------:R-:W-:-:S02]  /*ef30*/  LOP3.LUT R60, R61, 0x380, RZ, 0xc0, !PT ;  /* 0x000003803d3c7812 */ /* 0x000fc400078ec0ff */
[----:B------:R-:W-:Y:S01]  /*ef40*/  LOP3.LUT R24, R24, R25, RZ, 0x3c, !PT ;  /* 0x0000001918187212 */ /* 0x000fe200078e3cff */
[--C-:B------:R-:W-:Y:S01]  /*ef50*/  IMAD.X R25, RZ, RZ, R21.reuse, P5 ;  /* 0x000000ffff197224 */ /* 0x100fe200028e0615 */
[----:B------:R-:W-:Y:S01]  /*ef60*/  LOP3.LUT R36, R36, R37, RZ, 0x3c, !PT ;  /* 0x0000002524247212 */ /* 0x000fe200078e3cff */
[--C-:B------:R-:W-:Y:S01]  /*ef70*/  IMAD.X R37, RZ, RZ, R21.reuse, P4 ;  /* 0x000000ffff257224 */ /* 0x100fe200020e0615 */
[C---:B------:R-:W-:Y:S02]  /*ef80*/  IADD3 R65, P3, R20.reuse, 0xc000, RZ ;  /* 0x0000c00014417810 */ /* 0x040fe40007f7e0ff */
[C---:B------:R-:W-:Y:S02]  /*ef90*/  IADD3 R49, P5, R20.reuse, 0x8000, RZ ;  /* 0x0000800014317810 */ /* 0x040fe40007fbe0ff */
[----:B------:R-:W-:Y:S02]  /*efa0*/  IADD3 R57, P4, R20, 0xa000, RZ ;  /* 0x0000a00014397810 */ /* 0x000fe40007f9e0ff */
[----:B------:R-:W-:Y:S01]  /*efb0*/  LOP3.LUT R52, R52, R53, RZ, 0x3c, !PT ;  /* 0x0000003534347212 */ /* 0x000fe200078e3cff */
[----:B------:R-:W-:Y:S01]  /*efc0*/  IMAD.X R53, RZ, RZ, R21, P0 ;  /* 0x000000ffff357224 */ /* 0x000fe200000e0615 */
[----:B------:R-:W-:-:S02]  /*efd0*/  SHF.R.U64 R60, R60, 0x3, RZ ;  /* 0x000000033c3c7819 */ /* 0x000fc400000012ff */
[----:B------:R-:W-:Y:S02]  /*efe0*/  LOP3.LUT R64, R65, 0x380, RZ, 0xc0, !PT ;  /* 0x0000038041407812 */ /* 0x000fe400078ec0ff */
[----:B------:R-:W-:Y:S02]  /*eff0*/  LOP3.LUT P0, RZ, R230, 0x3, RZ, 0xc0, !PT ;  /* 0x00000003e6ff7812 */ /* 0x000fe4000780c0ff */
[----:B------:R-:W-:Y:S02]  /*f000*/  LOP3.LUT R48, R49, 0x380, RZ, 0xc0, !PT ;  /* 0x0000038031307812 */ /* 0x000fe400078ec0ff */
[----:B------:R-:W-:Y:S02]  /*f010*/  LOP3.LUT R56, R57, 0x380, RZ, 0xc0, !PT ;  /* 0x0000038039387812 */ /* 0x000fe400078ec0ff */
[----:B------:R-:W-:Y:S01]  /*f020*/  LOP3.LUT R60, R60, R61, RZ, 0x3c, !PT ;  /* 0x0000003d3c3c7212 */ /* 0x000fe200078e3cff */
[----:B------:R-:W-:Y:S01]  /*f030*/  IMAD.X R61, RZ, RZ, R21, P2 ;  /* 0x000000ffff3d7224 */ /* 0x000fe200010e0615 */
[----:B------:R-:W-:-:S02]  /*f040*/  SHF.R.U64 R64, R64, 0x3, RZ ;  /* 0x0000000340407819 */ /* 0x000fc400000012ff */
[CC--:B------:R-:W-:Y:S01]  /*f050*/  ISETP.GE.OR P2, PT, R5.reuse, R32.reuse, P0 ;  /* 0x000000200500720c */ /* 0x0c0fe20000746670 */
[----:B------:R-:W-:Y:S01]  /*f060*/  VIADD R5, R5, 0x8 ;  /* 0x0000000805057836 */ /* 0x000fe20000000000 */
[----:B------:R-:W-:Y:S02]  /*f070*/  SHF.R.U64 R48, R48, 0x3, RZ ;  /* 0x0000000330307819 */ /* 0x000fe400000012ff */
[----:B------:R-:W-:Y:S02]  /*f080*/  SHF.R.U64 R56, R56, 0x3, RZ ;  /* 0x0000000338387819 */ /* 0x000fe400000012ff */
[----:B------:R-:W-:Y:S01]  /*f090*/  LOP3.LUT R64, R64, R65, RZ, 0x3c, !PT ;  /* 0x0000004140407212 */ /* 0x000fe200078e3cff */
[--C-:B------:R-:W-:Y:S01]  /*f0a0*/  IMAD.X R65, RZ, RZ, R21.reuse, P3 ;  /* 0x000000ffff417224 */ /* 0x100fe200018e0615 */
[----:B------:R-:W-:Y:S01]  /*f0b0*/  LOP3.LUT R48, R48, R49, RZ, 0x3c, !PT ;  /* 0x0000003130307212 */ /* 0x000fe200078e3cff */
[--C-:B------:R-:W-:Y:S01]  /*f0c0*/  IMAD.X R49, RZ, RZ, R21.reuse, P5 ;  /* 0x000000ffff317224 */ /* 0x100fe200028e0615 */
[----:B------:R-:W-:Y:S01]  /*f0d0*/  LOP3.LUT R56, R56, R57, RZ, 0x3c, !PT ;  /* 0x0000003938387212 */ /* 0x000fe200078e3cff */
[----:B------:R-:W-:Y:S01]  /*f0e0*/  IMAD.X R57, RZ, RZ, R21, P4 ;  /* 0x000000ffff397224 */ /* 0x000fe200020e0615 */
[----:B------:R-:W-:Y:S01]  /*f0f0*/  IADD3 R11, P3, R20, 0xf000, RZ ;  /* 0x0000f000140b7810 */ /* 0x000fe20007f7e0ff */
[----:B---3--:R-:W-:Y:S01]  /*f100*/  @!P2 ST.E desc[UR60][R54.64], R7 ;  /* 0x000000073600a985 */ /* 0x008fe2000c10193c */
[----:B------:R-:W-:-:S02]  /*f110*/  ISETP.GE.OR P0, PT, R5, R32, P0 ;  /* 0x000000200500720c */ /* 0x000fc40000706670 */
[C---:B------:R-:W-:Y:S01]  /*f120*/  IADD3 R69, P5, R20.reuse, 0xd000, RZ ;  /* 0x0000d00014457810 */ /* 0x040fe20007fbe0ff */
[----:B------:R-:W-:Y:S01]  /*f130*/  IMAD.X R77, RZ, RZ, R21, P3 ;  /* 0x000000ffff4d7224 */ /* 0x000fe200018e0615 */
[C---:B------:R-:W-:Y:S02]  /*f140*/  IADD3 R73, P4, R20.reuse, 0xe000, RZ ;  /* 0x0000e00014497810 */ /* 0x040fe40007f9e0ff */
[----:B------:R-:W-:Y:S02]  /*f150*/  LOP3.LUT R15, R20, 0x380, RZ, 0xc0, !PT ;  /* 0x00000380140f7812 */ /* 0x000fe400078ec0ff */
[----:B----4-:R-:W-:Y:S02]  /*f160*/  LOP3.LUT R4, R11, 0x380, RZ, 0xc0, !PT ;  /* 0x000003800b047812 */ /* 0x010fe400078ec0ff */
[----:B------:R-:W-:Y:S02]  /*f170*/  LOP3.LUT R68, R69, 0x380, RZ, 0xc0, !PT ;  /* 0x0000038045447812 */ /* 0x000fe400078ec0ff */
[----:B------:R-:W-:Y:S01]  /*f180*/  LOP3.LUT R72, R73, 0x380, RZ, 0xc0, !PT ;  /* 0x0000038049487812 */ /* 0x000fe200078ec0ff */
[----:B0-----:R0:W-:Y:S01]  /*f190*/  @!P0 ST.E desc[UR60][R58.64], R6 ;  /* 0x000000063a008985 */ /* 0x0011e2000c10193c */
[----:B------:R-:W-:-:S02]  /*f1a0*/  SHF.R.U64 R15, R15, 0x3, RZ ;  /* 0x000000030f0f7819 */ /* 0x000fc400000012ff */
[----:B------:R-:W-:Y:S01]  /*f1b0*/  SHF.R.U64 R4, R4, 0x3, RZ ;  /* 0x0000000304047819 */ /* 0x000fe200000012ff */
[----:B------:R-:W5:Y:S01]  /*f1c0*/  LD.E.128 R24, desc[UR60][R24.64] ;  /* 0x0000003c18187980 */ /* 0x000f62000c101d00 */
[----:B------:R-:W-:Y:S02]  /*f1d0*/  SHF.R.U64 R68, R68, 0x3, RZ ;  /* 0x0000000344447819 */ /* 0x000fe400000012ff */
[----:B------:R-:W-:Y:S01]  /*f1e0*/  SHF.R.U64 R72, R72, 0x3, RZ ;  /* 0x0000000348487819 */ /* 0x000fe200000012ff */
[----:B------:R-:W5:Y:S01]  /*f1f0*/  LD.E.128 R28, desc[UR60][R28.64] ;  /* 0x0000003c1c1c7980 */ /* 0x000f62000c101d00 */
[----:B------:R-:W-:Y:S02]  /*f200*/  LOP3.LUT R20, R15, R20, RZ, 0x3c, !PT ;  /* 0x000000140f147212 */ /* 0x000fe400078e3cff */
[----:B------:R-:W-:Y:S01]  /*f210*/  LOP3.LUT R68, R68, R69, RZ, 0x3c, !PT ;  /* 0x0000004544447212 */ /* 0x000fe200078e3cff */
[--C-:B------:R-:W-:Y:S01]  /*f220*/  IMAD.X R69, RZ, RZ, R21.reuse, P5 ;  /* 0x000000ffff457224 */ /* 0x100fe200028e0615 */
[----:B------:R-:W-:Y:S01]  /*f230*/  LOP3.LUT R72, R72, R73, RZ, 0x3c, !PT ;  /* 0x0000004948487212 */ /* 0x000fe200078e3cff */
[----:B------:R-:W-:Y:S01]  /*f240*/  IMAD.X R73, RZ, RZ, R21, P4 ;  /* 0x000000ffff497224 */ /* 0x000fe200020e0615 */
[----:B------:R-:W-:Y:S01]  /*f250*/  LOP3.LUT R76, R4, R11, RZ, 0x3c, !PT ;  /* 0x0000000b044c7212 */ /* 0x000fe200078e3cff */
[----:B------:R-:W5:Y:S04]  /*f260*/  LD.E.128 R12, desc[UR60][R12.64] ;  /* 0x0000003c0c0c7980 */ /* 0x000f68000c101d00 */
[----:B0-----:R0:W5:Y:S04]  /*f270*/  LD.E.128 R4, desc[UR60][R20.64] ;  /* 0x0000003c14047980 */ /* 0x001168000c101d00 */
[----:B------:R-:W5:Y:S04]  /*f280*/  LD.E.128 R8, desc[UR60][R8.64] ;  /* 0x0000003c08087980 */ /* 0x000f68000c101d00 */
[----:B------:R-:W5:Y:S01]  /*f290*/  LD.E.128 R36, desc[UR60][R36.64] ;  /* 0x0000003c24247980 */ /* 0x000f62000c101d00 */
[----:B0-----:R-:W-:-:S03]  /*f2a0*/  IMAD R21, R81, UR4, RZ ;  /* 0x0000000451157c24 */ /* 0x001fc6000f8e02ff */
[----:B------:R-:W5:Y:S01]  /*f2b0*/  LD.E.128 R40, desc[UR60][R40.64] ;  /* 0x0000003c28287980 */ /* 0x000f62000c101d00 */
[C---:B------:R-:W-:Y:S02]  /*f2c0*/  IMAD R81, R80.reuse, UR5, R21 ;  /* 0x0000000550517c24 */ /* 0x040fe4000f8e0215 */
[----:B------:R-:W-:Y:S01]  /*f2d0*/  IMAD.WIDE.U32 R20, R80, UR4, RZ ;  /* 0x0000000450147c25 */ /* 0x000fe2000f8e00ff */
[----:B------:R-:W-:Y:S01]  /*f2e0*/  ULDC.64 UR4, c[0x0][0xbe8] ;  /* 0x0002fa0000047ab9 */ /* 0x000fe20000000a00 */
[----:B------:R-:W5:Y:S02]  /*f2f0*/  LD.E.128 R44, desc[UR60][R44.64] ;  /* 0x0000003c2c2c7980 */ /* 0x000f64000c101d00 */
[----:B------:R-:W-:Y:S02]  /*f300*/  IMAD R82, R3, UR4, RZ ;  /* 0x0000000403527c24 */ /* 0x000fe4000f8e02ff */
[----:B------:R-:W-:Y:S01]  /*f310*/  IMAD R80, R216, 0x20, R228 ;  /* 0x00000020d8507824 */ /* 0x000fe200078e02e4 */
[----:B------:R-:W5:Y:S01]  /*f320*/  LD.E.128 R48, desc[UR60][R48.64] ;  /* 0x0000003c30307980 */ /* 0x000f62000c101d00 */
[----:B------:R-:W-:-:S02]  /*f330*/  IMAD.IADD R21, R21, 0x1, R81 ;  /* 0x0000000115157824 */ /* 0x000fc400078e0251 */
[----:B------:R-:W-:Y:S01]  /*f340*/  IMAD R3, R217, UR5, R82 ;  /* 0x00000005d9037c24 */ /* 0x000fe2000f8e0252 */
[----:B------:R-:W5:Y:S01]  /*f350*/  LD.E.128 R52, desc[UR60][R52.64] ;  /* 0x0000003c34347980 */ /* 0x000f62000c101d00 */
[----:B------:R-:W-:Y:S02]  /*f360*/  IMAD R82, R223, 0x80, R80 ;  /* 0x00000080df527824 */ /* 0x000fe400078e0250 */
[----:B------:R-:W-:Y:S01]  /*f370*/  IMAD.WIDE.U32 R20, R217, UR4, R20 ;  /* 0x00000004d9147c25 */ /* 0x000fe2000f8e0014 */
[----:B------:R-:W-:Y:S01]  /*f380*/  ULDC.64 UR4, c[0x0][0xbf0] ;  /* 0x0002fc0000047ab9 */ /* 0x000fe20000000a00 */
[----:B------:R-:W5:Y:S02]  /*f390*/  LD.E.128 R56, desc[UR60][R56.64] ;  /* 0x0000003c38387980 */ /* 0x000f64000c101d00 */
[----:B-1----:R-:W-:Y:S02]  /*f3a0*/  @P1 IMAD.HI.U32 R80, R82, R83, RZ ;  /* 0x0000005352501227 */ /* 0x002fe400078e00ff */
[----:B------:R-:W5:Y:S02]  /*f3b0*/  LD.E.128 R60, desc[UR60][R60.64] ;  /* 0x0000003c3c3c7980 */ /* 0x000f64000c101d00 */
[----:B------:R-:W-:-:S02]  /*f3c0*/  IMAD.IADD R21, R21, 0x1, R3 ;  /* 0x0000000115157824 */ /* 0x000fc400078e0203 */
[----:B------:R-:W-:Y:S01]  /*f3d0*/  IMAD.MOV.U32 R3, RZ, RZ, R82 ;  /* 0x000000ffff037224 */ /* 0x000fe200078e0052 */
[----:B--2---:R-:W-:Y:S01]  /*f3e0*/  @P1 SHF.R.U32.HI R3, RZ, R85, R80 ;  /* 0x00000055ff031219 */ /* 0x004fe20000011650 */
[----:B------:R-:W-:Y:S01]  /*f3f0*/  IMAD R229, R229, UR4, RZ ;  /* 0x00000004e5e57c24 */ /* 0x000fe2000f8e02ff */
[----:B------:R-:W5:Y:S01]  /*f400*/  LD.E.128 R64, desc[UR60][R64.64] ;  /* 0x0000003c40407980 */ /* 0x000f62000c101d00 */
[C---:B------:R-:W-:Y:S01]  /*f410*/  IMAD.WIDE.U32 R20, R220.reuse, UR4, R20 ;  /* 0x00000004dc147c25 */ /* 0x040fe2000f8e0014 */
[--C-:B------:R-:W-:Y:S02]  /*f420*/  SHF.R.S32.HI R80, RZ, 0x1f, R3.reuse ;  /* 0x0000001fff507819 */ /* 0x100fe40000011403 */
[----:B------:R-:W5:Y:S01]  /*f430*/  LD.E.128 R68, desc[UR60][R68.64] ;  /* 0x0000003c44447980 */ /* 0x000f62000c101d00 */
[----:B------:R-:W-:Y:S02]  /*f440*/  IMAD.MOV R81, RZ, RZ, -R3 ;  /* 0x000000ffff517224 */ /* 0x000fe400078e0a03 */
[----:B------:R-:W-:Y:S01]  /*f450*/  IMAD R229, R220, UR5, R229 ;  /* 0x00000005dce57c24 */ /* 0x000fe2000f8e02e5 */
[----:B------:R-:W-:Y:S01]  /*f460*/  ULDC.64 UR4, c[0x0][0xbe0] ;  /* 0x0002f80000047ab9 */ /* 0x000fe20000000a00 */
[----:B------:R-:W-:Y:S01]  /*f470*/  IMAD R81, R0, R81, R82 ;  /* 0x0000005100517224 */ /* 0x000fe200078e0252 */
[----:B------:R-:W5:Y:S01]  /*f480*/  LD.E.128 R72, desc[UR60][R72.64] ;  /* 0x0000003c48487980 */ /* 0x000f62000c101d00 */
[----:B------:R-:W-:-:S02]  /*f490*/  IMAD.IADD R21, R21, 0x1, R229 ;  /* 0x0000000115157824 */ /* 0x000fc400078e02e5 */
[----:B------:R-:W-:Y:S01]  /*f4a0*/  IMAD R80, R80, UR4, RZ ;  /* 0x0000000450507c24 */ /* 0x000fe2000f8e02ff */
[----:B------:R-:W5:Y:S01]  /*f4b0*/  LD.E.128 R76, desc[UR60][R76.64] ;  /* 0x0000003c4c4c7980 */ /* 0x000f62000c101d00 */
[----:B------:R-:W-:Y:S01]  /*f4c0*/  SHF.R.S32.HI R0, RZ, 0x1f, R81 ;  /* 0x0000001fff007819 */ /* 0x000fe20000011451 */
[----:B------:R-:W-:Y:S01]  /*f4d0*/  @!PT LDS RZ, [RZ] ;  /* 0x00000000fffff984 */ /* 0x000fe20000000800 */
[----:B------:R-:W-:Y:S01]  /*f4e0*/  @!PT LDS RZ, [RZ] ;  /* 0x00000000fffff984 */ /* 0x000fe20000000800 */
[----:B------:R-:W-:Y:S01]  /*f4f0*/  @!PT LDS RZ, [RZ] ;  /* 0x00000000fffff984 */ /* 0x000fe20000000800 */
[----:B------:R-:W-:Y:S01]  /*f500*/  @!PT LDS RZ, [RZ] ;  /* 0x00000000fffff984 */ /* 0x000fe20000000800 */
[----:B------:R0:W-:Y:S06]  /*f510*/  MEMBAR.ALL.CTA ;  /* 0x0000000000007992 */ /* 0x0001ec0000008000 */
[----:B0-----:R-:W0:Y:S01]  /*f520*/  FENCE.VIEW.ASYNC.S ;  /* 0x00000000000073c6 */ /* 0x001e220000000000 */
[----:B------:R-:W-:-:S02]  /*f530*/  IMAD R83, R3, UR5, R80 ;  /* 0x0000000503537c24 */ /* 0x000fc4000f8e0250 */
[----:B------:R-:W-:Y:S01]  /*f540*/  IMAD.WIDE.U32 R20, R3, UR4, R20 ;  /* 0x0000000403147c25 */ /* 0x000fe2000f8e0014 */
[----:B------:R-:W-:-:S03]  /*f550*/  ULDC.64 UR4, c[0x0][0xbd8] ;  /* 0x0002f60000047ab9 */ /* 0x000fc60000000a00 */
[----:B------:R-:W-:Y:S02]  /*f560*/  IMAD R85, R223, 0x80, R228 ;  /* 0x00000080df557824 */ /* 0x000fe400078e02e4 */
[----:B------:R-:W-:Y:S02]  /*f570*/  IMAD.IADD R21, R21, 0x1, R83 ;  /* 0x0000000115157824 */ /* 0x000fe400078e0253 */
[----:B------:R-:W-:Y:S02]  /*f580*/  IMAD R0, R0, UR4, RZ ;  /* 0x0000000400007c24 */ /* 0x000fe4000f8e02ff */
[----:B------:R-:W-:Y:S02]  /*f590*/  VIADD R3, R85, 0x20 ;  /* 0x0000002055037836 */ /* 0x000fe40000000000 */
[C---:B------:R-:W-:Y:S02]  /*f5a0*/  IMAD R83, R81.reuse, UR5, R0 ;  /* 0x0000000551537c24 */ /* 0x040fe4000f8e0200 */
[----:B------:R-:W-:Y:S01]  /*f5b0*/  IMAD.WIDE.U32 R20, R81, UR4, R20 ;  /* 0x0000000451147c25 */ /* 0x000fe2000f8e0014 */
[-C--:B------:R-:W-:Y:S01]  /*f5c0*/  ISETP.GE.AND P0, PT, R3, R32.reuse, PT ;  /* 0x000000200300720c */ /* 0x080fe20003f06270 */
[----:B------:R-:W-:Y:S01]  /*f5d0*/  ULDC.64 UR4, c[0x0][0xb80] ;  /* 0x0002e00000047ab9 */ /* 0x000fe20000000a00 */
[----:B------:R-:W-:Y:S01]  /*f5e0*/  ISETP.GE.AND P2, PT, R85, R32, PT ;  /* 0x000000205500720c */ /* 0x000fe20003f46270 */
[----:B------:R-:W-:-:S02]  /*f5f0*/  VIADD R0, R18, 0x32420 ;  /* 0x0003242012007836 */ /* 0x000fc40000000000 */
[----:B------:R-:W-:Y:S01]  /*f600*/  VIADD R3, R85, 0x40 ;  /* 0x0000004055037836 */ /* 0x000fe20000000000 */
[C---:B------:R-:W-:Y:S01]  /*f610*/  LEA R86, P3, R20.reuse, UR4, 0x1 ;  /* 0x0000000414567c11 */ /* 0x040fe2000f8608ff */
[----:B------:R-:W-:Y:S01]  /*f620*/  IMAD.IADD R21, R21, 0x1, R83 ;  /* 0x0000000115157824 */ /* 0x000fe200078e0253 */
[----:B------:R-:W-:Y:S02]  /*f630*/  P2R R87, PR, RZ, 0x1 ;  /* 0x00000001ff577803 */ /* 0x000fe40000000000 */
[----:B------:R-:W-:Y:S02]  /*f640*/  ISETP.GE.AND P0, PT, R3, R32, PT ;  /* 0x000000200300720c */ /* 0x000fe40003f06270 */
[----:B------:R-:W-:Y:S02]  /*f650*/  PRMT R0, RZ, 0x654, R0 ;  /* 0x00000654ff007816 */ /* 0x000fe40000000000 */
[----:B------:R-:W-:Y:S01]  /*f660*/  LEA.HI.X R3, R20, UR5, R21, 0x1, P3 ;  /* 0x0000000514037c11 */ /* 0x000fe200098f0c15 */
        /* <DEDUP_REMOVED lines=13> */
[----:B------:R-:W-:-:S11]  /*f740*/  ISETP.GE.AND P3, PT, R214, UR4, PT ;  /* 0x00000004d6007c0c */ /* 0x000fd6000bf66270 */
[----:B--2---:R-:W-:-:S04]  /*f750*/  @!P2 LEA R20, P4, R209, R84, 0x1 ;  /* 0x00000054d114a211 */ /* 0x004fc800078808ff */
[----:B0-----:R-:W-:Y:S02]  /*f760*/  @!P2 LEA.HI.X R21, R209, R0, R91, 0x1, P4 ;  /* 0x00000000d115a211 */ /* 0x001fe400020f0c5b */
[----:B------:R-:W-:-:S03]  /*f770*/  @!P3 LEA R80, P4, R214, R84, 0x1 ;  /* 0x00000054d650b211 */ /* 0x000fc600078808ff */
[----:B-----5:R3:W-:Y:S01]  /*f780*/  @!P2 ST.E.128 desc[UR60][R20.64], R4 ;  /* 0x000000041400a985 */ /* 0x0207e2000c101d3c */
[----:B------:R-:W-:Y:S02]  /*f790*/  @!P3 LEA.HI.X R81, R214, R0, R90, 0x1, P4 ;  /* 0x00000000d651b211 */ /* 0x000fe400020f0c5a */
[----:B------:R-:W-:-:S03]  /*f7a0*/  ISETP.GE.AND P4, PT, R213, UR4, PT ;  /* 0x00000004d5007c0c */ /* 0x000fc6000bf86270 */
[----:B------:R3:W-:Y:S10]  /*f7b0*/  @!P3 ST.E.128 desc[UR60][R80.64], R28 ;  /* 0x0000001c5000b985 */ /* 0x0007f4000c101d3c */
[----:B------:R-:W-:-:S04]  /*f7c0*/  @!P4 LEA R82, P5, R213, R84, 0x1 ;  /* 0x00000054d552c211 */ /* 0x000fc800078a08ff */
[----:B------:R-:W-:Y:S02]  /*f7d0*/  @!P4 LEA.HI.X R83, R213, R0, R89, 0x1, P5 ;  /* 0x00000000d553c211 */ /* 0x000fe400028f0c59 */
[----:B------:R-:W-:-:S03]  /*f7e0*/  ISETP.GE.AND P5, PT, R215, UR4, PT ;  /* 0x00000004d7007c0c */ /* 0x000fc6000bfa6270 */
[----:B------:R3:W-:Y:S10]  /*f7f0*/  @!P4 ST.E.128 desc[UR60][R82.64], R48 ;  /* 0x000000305200c985 */ /* 0x0007f4000c101d3c */
[----:B------:R-:W-:-:S04]  /*f800*/  @!P5 LEA R84, P6, R215, R84, 0x1 ;  /* 0x00000054d754d211 */ /* 0x000fc800078c08ff */
[----:B------:R-:W-:-:S05]  /*f810*/  @!P5 LEA.HI.X R85, R215, R0, R88, 0x1, P6 ;  /* 0x00000000d755d211 */ /* 0x000fca00030f0c58 */
[----:B------:R3:W-:Y:S04]  /*f820*/  @!P5 ST.E.128 desc[UR60][R84.64], R64 ;  /* 0x000000405400d985 */ /* 0x0007e8000c101d3c */
.L_x_1421:
[----:B------:R-:W-:Y:S05]  /*f830*/  BSYNC B1 ;  /* 0x0000000000017941 */ /* 0x000fea0003800000 */
.L_x_1420:
[----:B------:R-:W-:Y:S01]  /*f840*/  ISETP.NE.AND P2, PT, R87, RZ, PT ;  /* 0x000000ff5700720c */ /* 0x000fe20003f45270 */
[----:B0-----:R0:W4:Y:S01]  /*f850*/  SHFL.IDX PT, R0, R3, 0x1, 0x181f ;  /* 0x00381f0003007f89 */ /* 0x00112200000e0000 */
[----:B------:R-:W-:Y:S03]  /*f860*/  BSSY B1, `(.L_x_1422) ;  /* 0x0000014000017945 */ /* 0x000fe60003800000 */
[----:B---3-5:R0:W3:Y:S08]  /*f870*/  SHFL.IDX PT, R28, R86, 0x1, 0x181f ;  /* 0x00381f00561c7f89 */ /* 0x0280f000000e0000 */
[----:B0-----:R-:W-:Y:S05]  /*f880*/  @P2 BRA `(.L_x_1423) ;  /* 0x0000000000442947 */ /* 0x001fea0003800000 */
[----:B------:R-:W-:Y:S02]  /*f890*/  ULDC UR4, c[0x0][0xbc8] ;  /* 0x0002f20000047ab9 */ /* 0x000fe40000000800 */
[----:B------:R-:W-:Y:S02]  /*f8a0*/  ISETP.GE.AND P2, PT, R209, UR4, PT ;  /* 0x00000004d1007c0c */ /* 0x000fe4000bf46270 */
[----:B------:R-:W-:Y:S02]  /*f8b0*/  ISETP.GE.AND P3, PT, R214, UR4, PT ;  /* 0x00000004d6007c0c */ /* 0x000fe4000bf66270 */
[----:B------:R-:W-:-:S09]  /*f8c0*/  ISETP.GE.AND P4, PT, R213, UR4, PT ;  /* 0x00000004d5007c0c */ /* 0x000fd2000bf86270 */
[----:B---3--:R-:W-:-:S04]  /*f8d0*/  @!P2 LEA R4, P5, R209, R28, 0x1 ;  /* 0x0000001cd104a211 */ /* 0x008fc800078a08ff */
[----:B----4-:R-:W-:Y:S02]  /*f8e0*/  @!P2 LEA.HI.X R5, R209, R0, R91, 0x1, P5 ;  /* 0x00000000d105a211 */ /* 0x010fe400028f0c5b */
[----:B------:R-:W-:-:S03]  /*f8f0*/  ISETP.GE.AND P5, PT, R215, UR4, PT ;  /* 0x00000004d7007c0c */ /* 0x000fc6000bfa6270 */
[----:B------:R0:W-:Y:S01]  /*f900*/  @!P2 ST.E.128 desc[UR60][R4.64], R8 ;  /* 0x000000080400a985 */ /* 0x0001e2000c101d3c */
        /* <DEDUP_REMOVED lines=9> */
.L_x_1423:
[----:B------:R-:W-:Y:S05]  /*f9a0*/  BSYNC B1 ;  /* 0x0000000000017941 */ /* 0x000fea0003800000 */
.L_x_1422:
        /* <DEDUP_REMOVED lines=9> */
[----:B0-----:R-:W-:-:S04]  /*fa40*/  @!P4 LEA R4, P5, R209, R10, 0x1 ;  /* 0x0000000ad104c211 */ /* 0x001fc800078a08ff */
[----:B-1----:R-:W-:Y:S02]  /*fa50*/  @!P4 LEA.HI.X R5, R209, R0, R91, 0x1, P5 ;  /* 0x00000000d105c211 */ /* 0x002fe400028f0c5b */
        /* <DEDUP_REMOVED lines=10> */
.L_x_1425:
[----:B------:R-:W-:Y:S05]  /*fb00*/  BSYNC B1 ;  /* 0x0000000000017941 */ /* 0x000fea0003800000 */
.L_x_1424:
[----:B-1----:R1:W0:Y:S04]  /*fb10*/  SHFL.IDX PT, R0, R3, 0x3, 0x181f ;  /* 0x00781f0003007f89 */ /* 0x00222800000e0000 */
[----:B----4-:R-:W4:Y:S01]  /*fb20*/  SHFL.IDX PT, R86, R86, 0x3, 0x181f ;  /* 0x00781f0056567f89 */ /* 0x010f2200000e0000 */
[----:B------:R-:W-:Y:S05]  /*fb30*/  @P1 BRA `(.L_x_1426) ;  /* 0x0000000c00e41947 */ /* 0x000fea0003800000 */
[----:B------:R-:W-:Y:S02]  /*fb40*/  ULDC UR4, c[0x0][0xbc8] ;  /* 0x0002f20000047ab9 */ /* 0x000fe40000000800 */
[----:B------:R-:W-:Y:S02]  /*fb50*/  ISETP.GE.AND P3, PT, R209, UR4, PT ;  /* 0x00000004d1007c0c */ /* 0x000fe4000bf66270 */
[----:B------:R-:W-:Y:S02]  /*fb60*/  ISETP.GE.AND P4, PT, R214, UR4, PT ;  /* 0x00000004d6007c0c */ /* 0x000fe4000bf86270 */
[----:B------:R-:W-:-:S09]  /*fb70*/  ISETP.GE.AND P5, PT, R213, UR4, PT ;  /* 0x00000004d5007c0c */ /* 0x000fd2000bfa6270 */
[-C--:B0---4-:R-:W-:Y:S02]  /*fb80*/  @!P3 LEA R4, P0, R209, R86.reuse, 0x1 ;  /* 0x00000056d104b211 */ /* 0x091fe400078008ff */
        /* <DEDUP_REMOVED lines=14> */
.L_x_1418:
        /* <DEDUP_REMOVED lines=26> */
.L_x_1427:
        /* <DEDUP_REMOVED lines=46> */
.L_x_1429:
[----:B------:R-:W-:Y:S05]  /*100f0*/  BSYNC B1 ;  /* 0x0000000000017941 */ /* 0x000fea0003800000 */
.L_x_1428:
[----:B------:R-:W4:Y:S01]  /*10100*/  @P2 LDC R9, c[0x0][0xcf0] ;  /* 0x00033c00ff092b82 */ /* 0x000f220000000800 */
[----:B------:R-:W-:Y:S01]  /*10110*/  ULDC.64 UR4, c[0x0][0xba0] ;  /* 0x0002e80000047ab9 */ /* 0x000fe20000000a00 */
[----:B---3--:R-:W-:Y:S02]  /*10120*/  IMAD R6, R216, 0x20, R228 ;  /* 0x00000020d8067824 */ /* 0x008fe400078e02e4 */
[----:B------:R-:W-:Y:S02]  /*10130*/  IMAD R3, R11, UR4, RZ ;  /* 0x000000040b037c24 */ /* 0x000fe4000f8e02ff */
[----:B------:R-:W-:-:S04]  /*10140*/  IMAD.WIDE.U32 R4, R0, UR4, RZ ;  /* 0x0000000400047c25 */ /* 0x000fc8000f8e00ff */
[----:B------:R-:W-:Y:S01]  /*10150*/  IMAD R3, R0, UR5, R3 ;  /* 0x0000000500037c24 */ /* 0x000fe2000f8e0203 */
[----:B------:R-:W-:Y:S01]  /*10160*/  ULDC.64 UR4, c[0x0][0xbe8] ;  /* 0x0002fa0000047ab9 */ /* 0x000fe20000000a00 */
[----:B------:R-:W-:Y:S02]  /*10170*/  IMAD R10, R223, 0x80, R6 ;  /* 0x00000080df0a7824 */ /* 0x000fe400078e0206 */
[----:B------:R-:W-:Y:S02]  /*10180*/  IMAD R0, R12, UR4, RZ ;  /* 0x000000040c007c24 */ /* 0x000fe4000f8e02ff */
[----:B------:R-:W-:Y:S02]  /*10190*/  IMAD.IADD R5, R5, 0x1, R3 ;  /* 0x0000000105057824 */ /* 0x000fe400078e0203 */
        /* <DEDUP_REMOVED lines=32> */
.L_x_1631:
        /* <DEDUP_REMOVED lines=26> */
.L_x_1432:
[----:B------:R-:W-:Y:S05]  /*10540*/  BSYNC B1 ;  /* 0x0000000000017941 */ /* 0x000fea0003800000 */
.L_x_1431:
[----:B------:R-:W-:-:S03]  /*10550*/  UMOV UR4, 0xffffffff ;  /* 0xffffffff00047882 */ /* 0x000fc60000000000 */
[----:B------:R-:W-:Y:S05]  /*10560*/  BRA.DIV UR4, `(.L_x_1433) ;  /* 0x0000009204407947 */ /* 0x000fea000b800000 */
[----:B---3--:R3:W0:Y:S04]  /*10570*/  SHFL.IDX PT, R0, R4, 0x1, 0x181f ;  /* 0x00381f0004007f89 */ /* 0x00862800000e0000 */
[----:B----4-:R3:W4:Y:S02]  /*10580*/  SHFL.IDX PT, R14, R3, 0x1, 0x181f ;  /* 0x00381f00030e7f89 */ /* 0x01072400000e0000 */
.L_x_1635:
        /* <DEDUP_REMOVED lines=25> */
.L_x_1435:
[----:B------:R-:W-:Y:S05]  /*10720*/  BSYNC B1 ;  /* 0x0000000000017941 */ /* 0x000fea0003800000 */
.L_x_1434:
[----:B------:R-:W-:-:S03]  /*10730*/  UMOV UR4, 0xffffffff ;  /* 0xffffffff00047882 */ /* 0x000fc60000000000 */
[----:B------:R-:W-:Y:S05]  /*10740*/  BRA.DIV UR4, `(.L_x_1436) ;  /* 0x0000009204107947 */ /* 0x000fea000b800000 */
[----:B0-----:R0:W0:Y:S04]  /*10750*/  SHFL.IDX PT, R0, R4, 0x2, 0x181f ;  /* 0x00581f0004007f89 */ /* 0x00102800000e0000 */
[----:B----4-:R4:W0:Y:S02]  /*10760*/  SHFL.IDX PT, R14, R3, 0x2, 0x181f ;  /* 0x00581f00030e7f89 */ /* 0x01082400000e0000 */
.L_x_1639:
        /* <DEDUP_REMOVED lines=25> */
.L_x_1438:
[----:B------:R-:W-:Y:S05]  /*10900*/  BSYNC B1 ;  /* 0x0000000000017941 */ /* 0x000fea0003800000 */
.L_x_1437:
[----:B------:R-:W-:-:S03]  /*10910*/  UMOV UR4, 0xffffffff ;  /* 0xffffffff00047882 */ /* 0x000fc60000000000 */
[----:B------:R-:W-:Y:S05]  /*10920*/  BRA.DIV UR4, `(.L_x_1439) ;  /* 0x0000008e04e07947 */ /* 0x000fea000b800000 */
[----:B0-----:R0:W0:Y:S04]  /*10930*/  SHFL.IDX PT, R0, R4, 0x3, 0x181f ;  /* 0x00781f0004007f89 */ /* 0x00102800000e0000 */
[----:B------:R0:W0:Y:S02]  /*10940*/  SHFL.IDX PT, R14, R3, 0x3, 0x181f ;  /* 0x00781f00030e7f89 */ /* 0x00002400000e0000 */
.L_x_1643:
        /* <DEDUP_REMOVED lines=24> */
.L_x_1426:
[----:B------:R-:W-:Y:S05]  /*10ad0*/  BSYNC B0 ;  /* 0x0000000000007941 */ /* 0x000fea0003800000 */
.L_x_1417:
[----:B------:R-:W-:Y:S02]  /*10ae0*/  ULDC UR4, c[0x0][0xd3c] ;  /* 0x00034f0000047ab9 */ /* 0x000fe40000000800 */
[----:B-1----:R-:W-:-:S13]  /*10af0*/  ISETP.GE.AND P0, PT, R35, UR4, PT ;  /* 0x0000000423007c0c */ /* 0x002fda000bf06270 */
[----:B------:R-:W-:Y:S05]  /*10b00*/  @!P0 BRA `(.L_x_1440) ;  /* 0xffffff0400588947 */ /* 0x000fea000383ffff */
[----:B------:R-:W-:Y:S05]  /*10b10*/  BRA `(.L_x_1305) ;  /* 0x0000008000b47947 */ /* 0x000fea0003800000 */
.L_x_1303:
        /* <DEDUP_REMOVED lines=18> */
.L_x_1441:
        /* <DEDUP_REMOVED lines=42> */
.L_x_1447:
        /* <DEDUP_REMOVED lines=12> */
.L_x_1446:
[----:B------:R-:W-:Y:S05]  /*10fa0*/  BSYNC B0 ;  /* 0x0000000000007941 */ /* 0x000fea0003800000 */
.L_x_1445:
        /* <DEDUP_REMOVED lines=22> */
.L_x_1443:
        /* <DEDUP_REMOVED lines=16> */
.L_x_1448:
        /* <DEDUP_REMOVED lines=25> */
.L_x_1444:
[----:B------:R-:W-:Y:S02]  /*113a0*/  IMAD.MOV.U32 R17, RZ, RZ, RZ ;  /* 0x000000ffff117224 */ /* 0x000fe400078e00ff */
[----:B------:R-:W-:Y:S02]  /*113b0*/  IMAD.U32 R16, RZ, RZ, UR6 ;  /* 0x00000006ff107e24 */ /* 0x000fe4000f8e00ff */
[----:B------:R-:W-:-:S07]  /*113c0*/  IMAD.MOV.U32 R18, RZ, RZ, RZ ;  /* 0x000000ffff127224 */ /* 0x000fce00078e00ff */
.L_x_1449:
[----:B------:R-:W-:-:S13]  /*113d0*/  ISETP.NE.AND P0, PT, R5, RZ, PT ;  /* 0x000000ff0500720c */ /* 0x000fda0003f05270 */
[----:B------:R-:W0:Y:S01]  /*113e0*/  @!P0 S2R R3, SR_CgaCtaId ;  /* 0x0000000000038919 */ /* 0x000e220000008800 */
[----:B------:R-:W-:-:S04]  /*113f0*/  @!P0 MOV R0, 0x400 ;  /* 0x0000040000008802 */ /* 0x000fc80000000f00 */
[----:B0-----:R-:W-:-:S05]  /*11400*/  @!P0 LEA R0, R3, R0, 0x18 ;  /* 0x0000000003008211 */ /* 0x001fca00078ec0ff */
[----:B------:R2:W-:Y:S01]  /*11410*/  @!P0 STS.128 [R0+0x324d0], R16 ;  /* 0x0324d01000008388 */ /* 0x0005e20000000c00 */
[----:B------:R-:W-:Y:S06]  /*11420*/  BAR.ARV 0x5, 0x180 ;  /* 0x0146000000007b1d */ /* 0x000fec0000002000 */
.L_x_1442:
        /* <DEDUP_REMOVED lines=16> */
[C---:B0-----:R-:W-:Y:S02]  /*11530*/  LOP3.LUT R2, R0.reuse, 0x1f8, RZ, 0xc0, !PT ;  /* 0x000001f800027812 */ /* 0x041fe400078ec0ff */
        /* <DEDUP_REMOVED lines=12> */
[----:B------:R-:W-:Y:S01]  /*11600*/  STL [R1+0x68], RZ ;  /* 0x000068ff01007387 */ /* 0x000fe20000100800 */
[----:B0-----:R-:W-:-:S03]  /*11610*/  IMAD.MOV.U32 R4, RZ, RZ, 0x1 ;  /* 0x00000001ff047424 */ /* 0x001fc600078e00ff */
[----:B------:R0:W-:Y:S01]  /*11620*/  STL [R1+0x20], R2 ;  /* 0x0000200201007387 */ /* 0x0001e20000100800 */
[----:B-1----:R-:W-:-:S03]  /*11630*/  LOP3.LUT R3, R0, 0x40, RZ, 0xfc, !PT ;  /* 0x0000004000037812 */ /* 0x002fc600078efcff */
[----:B------:R1:W-:Y:S04]  /*11640*/  STL [R1+0xc], RZ ;  /* 0x00000cff01007387 */ /* 0x0003e80000100800 */
[----:B------:R1:W-:Y:S01]  /*11650*/  STL [R1+0x8], RZ ;  /* 0x000008ff01007387 */ /* 0x0003e20000100800 */
[----:B0-----:R-:W-:-:S03]  /*11660*/  LOP3.LUT R2, R0, 0x80, RZ, 0xfc, !PT ;  /* 0x0000008000027812 */ /* 0x001fc600078efcff */
[----:B------:R1:W-:Y:S01]  /*11670*/  STL [R1+0x1c], R4 ;  /* 0x00001c0401007387 */ /* 0x0003e20000100800 */
[----:B------:R-:W-:-:S07]  /*11680*/  LOP3.LUT R0, R0, 0xc0, RZ, 0xfc, !PT ;  /* 0x000000c000007812 */ /* 0x000fce00078efcff */
.L_x_1596:
[----:B01----:R-:W0:Y:S02]  /*11690*/  LDC.64 R2, c[0x0][0xd88] ;  /* 0x00036200ff027b82 */ /* 0x003e240000000a00 */
[----:B0-----:R-:W-:-:S05]  /*116a0*/  IMAD.WIDE R2, R19, 0x4, R2 ;  /* 0x0000000413027825 */ /* 0x001fca00078e0202 */
[----:B------:R-:W1:Y:S01]  /*116b0*/  LDG.E R15, desc[UR60][R2.64] ;  /* 0x0000003c020f7981 */ /* 0x000e62000c1e1900 */
[----:B------:R-:W-:Y:S05]  /*116c0*/  YIELD ;  /* 0x0000000000007946 */ /* 0x000fea0003800000 */
[----:B------:R-:W-:Y:S01]  /*116d0*/  ULDC.64 UR4, c[0x0][0xb20] ;  /* 0x0002c80000047ab9 */ /* 0x000fe20000000a00 */
[----:B--2---:R-:W-:Y:S01]  /*116e0*/  IMAD.MOV.U32 R0, RZ, RZ, RZ ;  /* 0x000000ffff007224 */ /* 0x004fe200078e00ff */
[----:B------:R-:W-:Y:S02]  /*116f0*/  ISETP.NE.U32.AND P0, PT, RZ, UR4, PT ;  /* 0x00000004ff007c0c */ /* 0x000fe4000bf05070 */
[----:B-----5:R-:W-:Y:S01]  /*11700*/  CS2R R8, SRZ ;  /* 0x0000000000087805 */ /* 0x020fe2000001ff00 */
[----:B------:R-:W-:Y:S01]  /*11710*/  ULDC.64 UR10, c[0x0][0xb10] ;  /* 0x0002c400000a7ab9 */ /* 0x000fe20000000a00 */
[----:B------:R-:W-:Y:S01]  /*11720*/  ULDC.64 UR8, c[0x0][0xb08] ;  /* 0x0002c20000087ab9 */ /* 0x000fe20000000a00 */
[----:B------:R-:W-:Y:S01]  /*11730*/  ISETP.NE.AND.EX P0, PT, RZ, UR5, PT, P0 ;  /* 0x00000005ff007c0c */ /* 0x000fe2000bf05300 */
[----:B------:R-:W-:Y:S01]  /*11740*/  ULDC.64 UR6, c[0x0][0xb00] ;  /* 0x0002c00000067ab9 */ /* 0x000fe20000000a00 */
[----:B-1----:R-:W-:Y:S01]  /*11750*/  SHF.R.S32.HI R4, RZ, 0x1f, R15 ;  /* 0x0000001fff047819 */ /* 0x002fe2000001140f */
        /* <DEDUP_REMOVED lines=8> */
[----:B------:R1:W5:Y:S01]  /*117e0*/  @P0 LDG.E R0, desc[UR60][R2.64] ;  /* 0x0000003c02000981 */ /* 0x000362000c1e1900 */
[----:B------:R-:W-:Y:S01]  /*117f0*/  ISETP.NE.AND.EX P2, PT, RZ, UR5, PT, P2 ;  /* 0x00000005ff007c0c */ /* 0x000fe2000bf45320 */
[----:B------:R-:W-:Y:S01]  /*11800*/  IMAD.MOV.U32 R12, RZ, RZ, RZ ;  /* 0x000000ffff0c7224 */ /* 0x000fe200078e00ff */
[----:B------:R-:W-:Y:S01]  /*11810*/  ISETP.NE.U32.AND P3, PT, RZ, UR10, PT ;  /* 0x0000000aff007c0c */ /* 0x000fe2000bf65070 */
[----:B------:R-:W-:Y:S01]  /*11820*/  STL [R1], R14 ;  /* 0x0000000e01007387 */ /* 0x000fe20000100800 */
[----:B------:R-:W-:Y:S02]  /*11830*/  ISETP.NE.U32.AND P0, PT, RZ, UR6, PT ;  /* 0x00000006ff007c0c */ /* 0x000fe4000bf05070 */
[----:B------:R-:W-:Y:S01]  /*11840*/  ISETP.NE.AND.EX P3, PT, RZ, UR11, PT, P3 ;  /* 0x0000000bff007c0c */ /* 0x000fe2000bf65330 */
[----:B------:R-:W-:Y:S01]  /*11850*/  STL [R1+0x24], R13 ;  /* 0x0000240d01007387 */ /* 0x000fe20000100800 */
[----:B------:R-:W-:Y:S02]  /*11860*/  ISETP.NE.U32.AND P1, PT, RZ, UR8, PT ;  /* 0x00000008ff007c0c */ /* 0x000fe4000bf25070 */
[----:B-1----:R-:W-:-:S02]  /*11870*/  IADD3 R2, P4, R14, UR4, RZ ;  /* 0x000000040e027c10 */ /* 0x002fc4000ff9e0ff */
[----:B------:R-:W-:Y:S02]  /*11880*/  ISETP.NE.AND.EX P0, PT, RZ, UR7, PT, P0 ;  /* 0x00000007ff007c0c */ /* 0x000fe4000bf05300 */
[C---:B------:R-:W-:Y:S02]  /*11890*/  IADD3.X R3, R13.reuse, UR5, RZ, P4, !PT ;  /* 0x000000050d037c10 */ /* 0x040fe4000a7fe4ff */
[C---:B0-----:R-:W-:Y:S02]  /*118a0*/  IADD3 R4, P4, R14.reuse, UR8, RZ ;  /* 0x000000080e047c10 */ /* 0x041fe4000ff9e0ff */
[----:B------:R-:W-:Y:S01]  /*118b0*/  ISETP.NE.AND.EX P1, PT, RZ, UR9, PT, P1 ;  /* 0x00000009ff007c0c */ /* 0x000fe2000bf25310 */
[----:B------:R-:W2:Y:S01]  /*118c0*/  @P2 LDG.E R8, desc[UR60][R2.64] ;  /* 0x0000003c02082981 */ /* 0x000ea2000c1e1900 */
[----:B------:R-:W-:Y:S01]  /*118d0*/  IADD3.X R5, R13, UR9, RZ, P4, !PT ;  /* 0x000000090d057c10 */ /* 0x000fe2000a7fe4ff */
[----:B------:R-:W-:Y:S01]  /*118e0*/  ULDC UR4, c[0x0][0x288] ;  /* 0x0000a20000047ab9 */ /* 0x000fe20000000800 */
[----:B------:R-:W-:-:S02]  /*118f0*/  @P3 IADD3 R10, P4, R14, UR10, RZ ;  /* 0x0000000a0e0a3c10 */ /* 0x000fc4000ff9e0ff */
[----:B------:R-:W-:Y:S02]  /*11900*/  IADD3 R6, P5, R14, UR6, RZ ;  /* 0x000000060e067c10 */ /* 0x000fe4000ffbe0ff */
[C---:B------:R-:W-:Y:S02]  /*11910*/  @P3 IADD3.X R11, R13.reuse, UR11, RZ, P4, !PT ;  /* 0x0000000b0d0b3c10 */ /* 0x040fe4000a7fe4ff */
[----:B------:R-:W-:-:S03]  /*11920*/  IADD3.X R7, R13, UR7, RZ, P5, !PT ;  /* 0x000000070d077c10 */ /* 0x000fc6000affe4ff */
        /* <DEDUP_REMOVED lines=16> */
[----:B----4-:R-:W-:Y:S06]  /*11a30*/  @P3 BRA `(.L_x_1451) ;  /* 0x0000000000143947 */ /* 0x010fec0003800000 */
[----:B------:R-:W-:Y:S05]  /*11a40*/  @!P2 BRA `(.L_x_1451) ;  /* 0x000000000010a947 */ /* 0x000fea0003800000 */
[----:B------:R-:W2:Y:S04]  /*11a50*/  LDG.E R11, desc[UR60][R2.64] ;  /* 0x0000003c020b7981 */ /* 0x000ea8000c1e1900 */
[----:B------:R-:W2:Y:S02]  /*11a60*/  LDG.E R2, desc[UR60][R2.64+0x4] ;  /* 0x0000043c02027981 */ /* 0x000ea4000c1e1900 */
[----:B--2---:R-:W-:-:S05]  /*11a70*/  IMAD.IADD R2, R2, 0x1, -R11 ;  /* 0x0000000102027824 */ /* 0x004fca00078e0a0b */
[----:B------:R0:W-:Y:S02]  /*11a80*/  STL [R1+0x44], R2 ;  /* 0x0000440201007387 */ /* 0x0001e40000100800 */
.L_x_1451:
        /* <DEDUP_REMOVED lines=12> */
.L_x_1452:
[----:B------:R-:W-:Y:S05]  /*11b50*/  @!P0 BRA `(.L_x_1453) ;  /* 0x00000000000c8947 */ /* 0x000fea0003800000 */
[----:B------:R-:W2:Y:S04]  /*11b60*/  LDG.E R8, desc[UR60][R6.64] ;  /* 0x0000003c06087981 */ /* 0x000ea8000c1e1900 */
[----:B------:R-:W2:Y:S02]  /*11b70*/  LDG.E R6, desc[UR60][R6.64+0x4] ;  /* 0x0000043c06067981 */ /* 0x000ea4000c1e1900 */
[----:B--2---:R-:W-:-:S07]  /*11b80*/  IMAD.IADD R8, R6, 0x1, -R8 ;  /* 0x0000000106087824 */ /* 0x004fce00078e0a08 */
.L_x_1453:
[----:B0-----:R-:W2:Y:S01]  /*11b90*/  @P1 LDG.E R2, desc[UR60][R4.64] ;  /* 0x0000003c04021981 */ /* 0x001ea2000c1e1900 */
[----:B-----5:R-:W-:-:S03]  /*11ba0*/  IMAD.IADD R0, R8, 0x1, -R0 ;  /* 0x0000000108007824 */ /* 0x020fc600078e0a00 */
[----:B------:R-:W2:Y:S01]  /*11bb0*/  @P1 LDG.E R4, desc[UR60][R4.64+0x4] ;  /* 0x0000043c04041981 */ /* 0x000ea2000c1e1900 */
[----:B------:R-:W-:Y:S01]  /*11bc0*/  BSSY B0, `(.L_x_1454) ;  /* 0x0000150000007945 */ /* 0x000fe20003800000 */
[----:B--2---:R-:W-:-:S04]  /*11bd0*/  @P1 IMAD.IADD R10, R4, 0x1, -R2 ;  /* 0x00000001040a1824 */ /* 0x004fc800078e0a02 */
[----:B------:R-:W-:-:S04]  /*11be0*/  IMAD.IADD R3, R0, 0x1, R10 ;  /* 0x0000000100037824 */ /* 0x000fc800078e020a */
[----:B------:R-:W-:-:S04]  /*11bf0*/  VIADD R2, R3, 0x5f ;  /* 0x0000005f03027836 */ /* 0x000fc80000000000 */
[----:B------:R-:W-:Y:S01]  /*11c00*/  IMAD.HI R2, R2, 0x2aaaaaab, RZ ;  /* 0x2aaaaaab02027827 */ /* 0x000fe200078e02ff */
[----:B------:R0:W-:Y:S04]  /*11c10*/  STL [R1+0x7c], R3 ;  /* 0x00007c0301007387 */ /* 0x0001e80000100800 */
[----:B0-----:R-:W-:-:S04]  /*11c20*/  SHF.R.U32.HI R3, RZ, 0x1f, R2 ;  /* 0x0000001fff037819 */ /* 0x001fc80000011602 */
[----:B------:R-:W-:-:S05]  /*11c30*/  LEA.HI.SX32 R4, R2, R3, 0x1c ;  /* 0x0000000302047211 */ /* 0x000fca00078fe2ff */
[--C-:B------:R-:W-:Y:S02]  /*11c40*/  IMAD R2, R4, 0x60, -R0.reuse ;  /* 0x0000006004027824 */ /* 0x100fe400078e0a00 */
[----:B------:R-:W-:-:S03]  /*11c50*/  IMAD.MOV R0, RZ, RZ, -R0 ;  /* 0x000000ffff007224 */ /* 0x000fc600078e0a00 */
[----:B------:R-:W-:Y:S02]  /*11c60*/  VIMNMX R10, R2, R10, PT ;  /* 0x0000000a020a7248 */ /* 0x000fe40003fe0100 */
[----:B------:R-:W-:-:S04]  /*11c70*/  VIMNMX R0, RZ, R0, !PT ;  /* 0x00000000ff007248 */ /* 0x000fc80007fe0100 */
[----:B------:R-:W-:Y:S01]  /*11c80*/  ISETP.GT.AND P0, PT, R10, R0, PT ;  /* 0x000000000a00720c */ /* 0x000fe20003f04270 */
[----:B------:R-:W-:-:S05]  /*11c90*/  IMAD.WIDE.U32 R2, R0, -0x55555555, RZ ;  /* 0xaaaaaaab00027825 */ /* 0x000fca00078e00ff */
[----:B------:R-:W-:-:S07]  /*11ca0*/  SHF.R.U32.HI R2, RZ, 0x6, R3 ;  /* 0x00000006ff027819 */ /* 0x000fce0000011603 */
[----:B------:R-:W-:-:S04]  /*11cb0*/  @P0 VIADD R10, R10, 0x5f ;  /* 0x0000005f0a0a0836 */ /* 0x000fc80000000000 */
[----:B------:R-:W-:Y:S01]  /*11cc0*/  @P0 IMAD.HI R0, R10, 0x2aaaaaab, RZ ;  /* 0x2aaaaaab0a000827 */ /* 0x000fe200078e02ff */
[----:B------:R0:W-:Y:S04]  /*11cd0*/  STL [R1+0x38], R4 ;  /* 0x0000380401007387 */ /* 0x0001e80000100800 */
[----:B------:R-:W-:Y:S01]  /*11ce0*/  @P0 SHF.R.U32.HI R3, RZ, 0x1f, R0 ;  /* 0x0000001fff030819 */ /* 0x000fe20000011600 */
[----:B------:R-:W-:-:S03]  /*11cf0*/  IMAD.MOV.U32 R7, RZ, RZ, R2 ;  /* 0x000000ffff077224 */ /* 0x000fc600078e0002 */
[----:B------:R-:W-:-:S04]  /*11d00*/  @P0 LEA.HI.SX32 R7, R0, R3, 0x1c ;  /* 0x0000000300070211 */ /* 0x000fc800078fe2ff */
[----:B------:R-:W-:Y:S02]  /*11d10*/  ISETP.GT.AND P2, PT, R7, R2, PT ;  /* 0x000000020700720c */ /* 0x000fe40003f44270 */
[----:B------:R-:W-:-:S11]  /*11d20*/  PLOP3.LUT P0, PT, PT, PT, PT, 0x80, 0x0 ;  /* 0x000000000000781c */ /* 0x000fd60003f0f070 */
[----:B0-----:R-:W-:Y:S05]  /*11d30*/  @!P2 BRA `(.L_x_1455) ;  /* 0x0000001000e0a947 */ /* 0x001fea0003800000 */
[----:B------:R-:W-:Y:S01]  /*11d40*/  UMOV UR4, 0xffffffff ;  /* 0xffffffff00047882 */ /* 0x000fe20000000000 */
[----:B------:R-:W-:Y:S02]  /*11d50*/  SEL R0, R11, RZ, !P1 ;  /* 0x000000ff0b007207 */ /* 0x000fe40004800000 */
[----:B------:R-:W-:Y:S05]  /*11d60*/  BRA.DIV UR4, `(.L_x_1456) ;  /* 0x0000007e04187947 */ /* 0x000fea000b800000 */
[----:B------:R-:W0:Y:S02]  /*11d70*/  S2R R3, SR_TID.X ;  /* 0x0000000000037919 */ /* 0x000e240000002100 */
[----:B0-----:R-:W-:-:S04]  /*11d80*/  SHF.R.U32.HI R3, RZ, 0x5, R3 ;  /* 0x00000005ff037819 */ /* 0x001fc80000011603 */
[----:B------:R-:W-:-:S05]  /*11d90*/  LOP3.LUT R3, R3, 0x3, RZ, 0xc0, !PT ;  /* 0x0000000303037812 */ /* 0x000fca00078ec0ff */
[----:B------:R0:W1:Y:S02]  /*11da0*/  SHFL.IDX PT, R14, R3, RZ, 0x1f ;  /* 0x00001fff030e7589 */ /* 0x00006400000e0000 */
.L_x_1646:
[----:B-1----:R-:W-:Y:S02]  /*11db0*/  ISETP.NE.AND P0, PT, R14, RZ, PT ;  /* 0x000000ff0e00720c */ /* 0x002fe40003f05270 */
[----:B------:R-:W-:-:S11]  /*11dc0*/  PLOP3.LUT P6, PT, PT, PT, PT, 0x8, 0x0 ;  /* 0x000000000000781c */ /* 0x000fd60003fce170 */
[----:B------:R-:W-:Y:S05]  /*11dd0*/  @P0 BRA `(.L_x_1457) ;  /* 0x00000000000c0947 */ /* 0x000fea0003800000 */
[----:B------:R-:W-:-:S03]  /*11de0*/  UMOV UR4, 0xffffffff ;  /* 0xffffffff00047882 */ /* 0x000fc60000000000 */
[----:B------:R-:W-:Y:S05]  /*11df0*/  BRA.DIV UR4, `(.L_x_1458) ;  /* 0x0000007e04287947 */ /* 0x000fea000b800000 */
[----:B------:R-:W-:-:S13]  /*11e00*/  ELECT P6, URZ, PT ;  /* 0x00000000003f782f */ /* 0x000fda00038c0000 */
.L_x_1457:
        /* <DEDUP_REMOVED lines=10> */
.L_x_1649:
[----:B------:R-:W-:Y:S05]  /*11eb0*/  BSYNC B1 ;  /* 0x0000000000017941 */ /* 0x000fea0003800000 */
.L_x_1459:
        /* <DEDUP_REMOVED lines=14> */
.L_x_1650:
[----:B------:R-:W-:Y:S05]  /*11fa0*/  BSYNC B2 ;  /* 0x0000000000027941 */ /* 0x000fea0003800000 */
.L_x_1463:
        /* <DEDUP_REMOVED lines=9> */
.L_x_1466:
[----:B------:R-:W-:Y:S05]  /*12040*/  BSYNC B2 ;  /* 0x0000000000027941 */ /* 0x000fea0003800000 */
.L_x_1465:
        /* <DEDUP_REMOVED lines=14> */
.L_x_1467:
        /* <DEDUP_REMOVED lines=13> */
.L_x_1651:
[----:B------:R-:W-:Y:S05]  /*12200*/  BSYNC B2 ;  /* 0x0000000000027941 */ /* 0x000fea0003800000 */
.L_x_1468:
        /* <DEDUP_REMOVED lines=11> */
.L_x_1471:
[----:B------:R-:W-:Y:S05]  /*122c0*/  BSYNC B2 ;  /* 0x0000000000027941 */ /* 0x000fea0003800000 */
.L_x_1470:
        /* <DEDUP_REMOVED lines=11> */
.L_x_1472:
        /* <DEDUP_REMOVED lines=15> */
.L_x_1473:
        /* <DEDUP_REMOVED lines=15> */
.L_x_1474:
        /* <DEDUP_REMOVED lines=15> */
.L_x_1475:
        /* <DEDUP_REMOVED lines=10> */
.L_x_1462:
[----:B------:R-:W-:Y:S05]  /*126f0*/  BSYNC B1 ;  /* 0x0000000000017941 */ /* 0x000fea0003800000 */
.L_x_1461:
        /* <DEDUP_REMOVED lines=13> */
.L_x_1491:
        /* <DEDUP_REMOVED lines=14> */
.L_x_1652:
[----:B------:R-:W-:Y:S05]  /*128b0*/  BSYNC B2 ;  /* 0x0000000000027941 */ /* 0x000fea0003800000 */
.L_x_1478:
        /* <DEDUP_REMOVED lines=9> */
.L_x_1481:
[----:B------:R-:W-:Y:S05]  /*12950*/  BSYNC B2 ;  /* 0x0000000000027941 */ /* 0x000fea0003800000 */
.L_x_1480:
        /* <DEDUP_REMOVED lines=13> */
.L_x_1482:
        /* <DEDUP_REMOVED lines=13> */
.L_x_1653:
[----:B------:R-:W-:Y:S05]  /*12b00*/  BSYNC B2 ;  /* 0x0000000000027941 */ /* 0x000fea0003800000 */
.L_x_1483:
        /* <DEDUP_REMOVED lines=11> */
.L_x_1486:
[----:B------:R-:W-:Y:S05]  /*12bc0*/  BSYNC B2 ;  /* 0x0000000000027941 */ /* 0x000fea0003800000 */
.L_x_1485:
        /* <DEDUP_REMOVED lines=11> */
.L_x_1487:
        /* <DEDUP_REMOVED lines=15> */
.L_x_1488:
        /* <DEDUP_REMOVED lines=15> */
.L_x_1489:
        /* <DEDUP_REMOVED lines=15> */
.L_x_1490:
        /* <DEDUP_REMOVED lines=10> */
.L_x_1477:
[----:B------:R-:W-:Y:S05]  /*12ff0*/  BSYNC B1 ;  /* 0x0000000000017941 */ /* 0x000fea0003800000 */
.L_x_1476:
        /* <DEDUP_REMOVED lines=12> */
.L_x_1455:
[----:B------:R-:W-:Y:S05]  /*130c0*/  BSYNC B0 ;  /* 0x0000000000007941 */ /* 0x000fea0003800000 */
.L_x_1454:
        /* <DEDUP_REMOVED lines=11> */
[----:B------:R-:W-:Y:S01]  /*13180*/  VOTEU.ANY UR4, UPT, PT ;  /* 0x0000000000047886 */ /* 0x000fe200038e0100 */
[----:B------:R-:W1:Y:S01]  /*13190*/  LDC.64 R4, c[0x0][0xd60] ;  /* 0x00035800ff047b82 */ /* 0x000e620000000a00 */
[----:B------:R-:W0:Y:S02]  /*131a0*/  FLO.U32 R0, UR4 ;  /* 0x0000000400007d00 */ /* 0x000e2400080e0000 */
[----:B0-----:R-:W-:-:S06]  /*131b0*/  ISETP.EQ.U32.AND P0, PT, R0, R2, PT ;  /* 0x000000020000720c */ /* 0x001fcc0003f02070 */
[----:B------:R-:W1:Y:S07]  /*131c0*/  POPC R2, UR4 ;  /* 0x0000000400027d09 */ /* 0x000e6e0008000000 */
[----:B-1----:R-:W2:Y:S04]  /*131d0*/  @P0 ATOMG.E.ADD.STRONG.GPU PT, R2, desc[UR60][R4.64], R2 ;  /* 0x00000002040209a8 */ /* 0x002ea800081ee1fc */
[----:B--2---:R0:W1:Y:S02]  /*131e0*/  SHFL.IDX PT, R2, R2, R0, 0x1f ;  /* 0x00001f0002027589 */ /* 0x00406400000e0000 */
[----:B0-----:R-:W0:Y:S02]  /*131f0*/  S2R R0, SR_LTMASK ;  /* 0x0000000000007919 */ /* 0x001e240000003900 */
[----:B0-----:R-:W-:-:S06]  /*13200*/  LOP3.LUT R0, R0, UR4, RZ, 0xc0, !PT ;  /* 0x0000000400007c12 */ /* 0x001fcc000f8ec0ff */
[----:B------:R-:W1:Y:S02]  /*13210*/  POPC R0, R0 ;  /* 0x0000000000007309 */ /* 0x000e640000000000 */
[----:B-1----:R-:W-:Y:S01]  /*13220*/  IADD3 R16, R2, UR36, R0 ;  /* 0x0000002402107c10 */ /* 0x002fe2000fffe000 */
[----:B------:R-:W-:Y:S06]  /*13230*/  BRA `(.L_x_1494) ;  /* 0x0000004c00747947 */ /* 0x000fec0003800000 */
.L_x_1493:
        /* <DEDUP_REMOVED lines=21> */
.L_x_1496:
[----:B------:R-:W-:Y:S05]  /*13390*/  BSYNC B6 ;  /* 0x0000000000067941 */ /* 0x000fea0003800000 */
.L_x_1495:
        /* <DEDUP_REMOVED lines=21> */
.L_x_1499:
        /* <DEDUP_REMOVED lines=16> */
.L_x_1498:
[----:B------:R-:W-:Y:S05]  /*135f0*/  BSYNC B6 ;  /* 0x0000000000067941 */ /* 0x000fea0003800000 */
.L_x_1497:
        /* <DEDUP_REMOVED lines=26> */
.L_x_1656:
        /* <DEDUP_REMOVED lines=11> */
.L_x_1659:
        /* <DEDUP_REMOVED lines=25> */
.L_x_1503:
[----:B------:R-:W2:Y:S04]  /*139e0*/  LDL R7, [R1+0x4] ;  /* 0x0000040001077983 */ /* 0x000ea80000100800 */
[----:B01----:R-:W2:Y:S04]  /*139f0*/  LDL R0, [R1+0x8] ;  /* 0x0000080001007983 */ /* 0x003ea80000100800 */
[----:B------:R-:W3:Y:S01]  /*13a00*/  LDL R2, [R1+0x1c] ;  /* 0x00001c0001027983 */ /* 0x000ee20000100800 */
[----:B--2---:R-:W-:Y:S01]  /*13a10*/  IMAD R0, R0, 0x8, R7 ;  /* 0x0000000800007824 */ /* 0x004fe200078e0207 */
[----:B---3--:R-:W-:-:S04]  /*13a20*/  SHF.L.U32 R2, R2, 0x1f, RZ ;  /* 0x0000001f02027819 */ /* 0x008fc800000006ff */
[----:B------:R-:W0:Y:S02]  /*13a30*/  SYNCS.PHASECHK.TRANS64.TRYWAIT P0, [R0+URZ+0x32440], R2 ;  /* 0x03244002000075a7 */ /* 0x000e24000800017f */
[----:B0-----:R-:W-:Y:S05]  /*13a40*/  @!P0 BRA `(.L_x_1504) ;  /* 0x0000006000f08947 */ /* 0x001fea0003800000 */
.L_x_1660:
        /* <DEDUP_REMOVED lines=11> */
.L_x_1505:
        /* <DEDUP_REMOVED lines=27> */
.L_x_1501:
[----:B0-----:R-:W2:Y:S04]  /*13cb0*/  LDL R0, [R1+0x4] ;  /* 0x0000040001007983 */ /* 0x001ea80000100800 */
[----:B------:R-:W3:Y:S04]  /*13cc0*/  LDL.LU R4, [R1+0x2c] ;  /* 0x00002c0001047983 */ /* 0x000ee80000300800 */
[----:B------:R-:W4:Y:S04]  /*13cd0*/  LDL.LU R3, [R1+0x4c] ;  /* 0x00004c0001037983 */ /* 0x000f280000300800 */
[----:B-1----:R-:W5:Y:S01]  /*13ce0*/  LDL R2, [R1+0x34] ;  /* 0x0000340001027983 */ /* 0x002f620000100800 */
[----:B------:R-:W-:Y:S05]  /*13cf0*/  WARPSYNC.ALL ;  /* 0x0000000000007948 */ /* 0x000fea0003800000 */
[----:B------:R-:W-:Y:S01]  /*13d00*/  ULDC.64 UR4, c[0x0][0xaf8] ;  /* 0x0002be0000047ab9 */ /* 0x000fe20000000a00 */
[----:B------:R-:W-:Y:S01]  /*13d10*/  BSSY B6, `(.L_x_1506) ;  /* 0x000001f000067945 */ /* 0x000fe20003800000 */
[----:B------:R-:W-:Y:S01]  /*13d20*/  BAR.SYNC.DEFER_BLOCKING 0x8, 0x180 ;  /* 0x0206000000007b1d */ /* 0x000fe20000010000 */
[----:B------:R-:W-:-:S04]  /*13d30*/  ISETP.NE.U32.AND P0, PT, RZ, UR4, PT ;  /* 0x00000004ff007c0c */ /* 0x000fc8000bf05070 */
[----:B------:R-:W-:Y:S01]  /*13d40*/  ISETP.NE.AND.EX P0, PT, RZ, UR5, PT, P0 ;  /* 0x00000005ff007c0c */ /* 0x000fe2000bf05300 */
[----:B--2---:R-:W-:-:S05]  /*13d50*/  VIADD R0, R0, 0x18400 ;  /* 0x0001840000007836 */ /* 0x004fca0000000000 */
[----:B------:R-:W-:Y:S02]  /*13d60*/  LOP3.LUT P1, RZ, R0, 0x3ff, RZ, 0xc0, !PT ;  /* 0x000003ff00ff7812 */ /* 0x000fe4000782c0ff */
[----:B---3--:R-:W-:Y:S02]  /*13d70*/  SEL R0, R4, RZ, !P0 ;  /* 0x000000ff04007207 */ /* 0x008fe40004000000 */
[----:B----4-:R-:W-:-:S03]  /*13d80*/  SEL R3, R3, RZ, !P0 ;  /* 0x000000ff03037207 */ /* 0x010fc60004000000 */
[----:B------:R0:W-:Y:S01]  /*13d90*/  STL [R1+0x40], R0 ;  /* 0x0000400001007387 */ /* 0x0001e20000100800 */
[----:B-----5:R-:W-:-:S03]  /*13da0*/  SHF.R.S32.HI R2, RZ, 0x1f, R2 ;  /* 0x0000001fff027819 */ /* 0x020fc60000011402 */
[----:B------:R1:W-:Y:S01]  /*13db0*/  STL [R1+0x64], R3 ;  /* 0x0000640301007387 */ /* 0x0003e20000100800 */
[----:B0-----:R-:W-:-:S05]  /*13dc0*/  SHF.R.S32.HI R0, RZ, 0x1f, R18 ;  /* 0x0000001fff007819 */ /* 0x001fca0000011412 */
        /* <DEDUP_REMOVED lines=19> */
.L_x_1507:
[----:B------:R-:W-:Y:S05]  /*13f00*/  BSYNC B6 ;  /* 0x0000000000067941 */ /* 0x000fea0003800000 */
.L_x_1506:
[----:B------:R-:W2:Y:S01]  /*13f10*/  LDL R4, [R1+0x50] ;  /* 0x0000500001047983 */ /* 0x000ea20000100800 */
[----:B------:R-:W0:Y:S03]  /*13f20*/  LDC R7, c[0x0][0x448] ;  /* 0x00011200ff077b82 */ /* 0x000e260000000800 */
[----:B------:R-:W3:Y:S04]  /*13f30*/  LDL R10, [R1+0x34] ;  /* 0x00003400010a7983 */ /* 0x000ee80000100800 */
[----:B------:R-:W4:Y:S01]  /*13f40*/  LDL R9, [R1+0x5c] ;  /* 0x00005c0001097983 */ /* 0x000f220000100800 */
[----:B-1----:R-:W1:Y:S01]  /*13f50*/  S2R R2, SR_TID.X ;  /* 0x0000000000027919 */ /* 0x002e620000002100 */
[----:B------:R-:W1:Y:S02]  /*13f60*/  S2R R0, SR_TID.X ;  /* 0x0000000000007919 */ /* 0x000e640000002100 */
[----:B------:R-:W4:Y:S04]  /*13f70*/  LDL R8, [R1+0x64] ;  /* 0x0000640001087983 */ /* 0x000f280000100800 */
[----:B------:R-:W4:Y:S01]  /*13f80*/  LDL R6, [R1+0x40] ;  /* 0x0000400001067983 */ /* 0x000f220000100800 */
[----:B0-----:R-:W-:Y:S01]  /*13f90*/  ISETP.NE.AND P0, PT, R7, 0x1, PT ;  /* 0x000000010700780c */ /* 0x001fe20003f05270 */
[----:B------:R-:W-:Y:S01]  /*13fa0*/  IMAD.SHL.U32 R17, R17, 0x80, RZ ;  /* 0x0000008011117824 */ /* 0x000fe200078e00ff */
[----:B------:R-:W-:Y:S01]  /*13fb0*/  ULDC.64 UR4, c[0x0][0x298] ;  /* 0x0000a60000047ab9 */ /* 0x000fe20000000a00 */
[----:B------:R-:W-:-:S10]  /*13fc0*/  ULDC.64 UR6, c[0x0][0x280] ;  /* 0x0000a00000067ab9 */ /* 0x000fd40000000a00 */
[----:B------:R-:W0:Y:S01]  /*13fd0*/  @P0 LDC R3, c[0x0][0x450] ;  /* 0x00011400ff030b82 */ /* 0x000e220000000800 */
[----:B-1----:R-:W-:-:S04]  /*13fe0*/  LOP3.LUT R2, R2, 0x7f, RZ, 0xc0, !PT ;  /* 0x0000007f02027812 */ /* 0x002fc800078ec0ff */
[----:B------:R-:W-:Y:S01]  /*13ff0*/  SHF.R.U32.HI R2, RZ, 0x3, R2 ;  /* 0x00000003ff027819 */ /* 0x000fe20000011602 */
[----:B------:R-:W-:-:S05]  /*14000*/  IMAD.SHL.U32 R0, R0, 0x10, RZ ;  /* 0x0000001000007824 */ /* 0x000fca00078e00ff */
[----:B------:R-:W-:Y:S02]  /*14010*/  LOP3.LUT R0, R2, 0x70, R0, 0xf8, !PT ;  /* 0x0000007002007812 */ /* 0x000fe400078ef800 */
[----:B------:R-:W1:Y:S02]  /*14020*/  @P0 LDC R2, c[0x0][0x44c] ;  /* 0x00011300ff020b82 */ /* 0x000e640000000800 */
[----:B------:R-:W-:-:S05]  /*14030*/  LOP3.LUT R5, R0, R17, RZ, 0xfc, !PT ;  /* 0x0000001100057212 */ /* 0x000fca00078efcff */
[----:B------:R-:W-:Y:S01]  /*14040*/  IMAD.MOV.U32 R0, RZ, RZ, R5 ;  /* 0x000000ffff007224 */ /* 0x000fe200078e0005 */
[----:B------:R4:W-:Y:S01]  /*14050*/  STL [R1+0x2c], R5 ;  /* 0x00002c0501007387 */ /* 0x0009e20000100800 */
[----:B-1----:R-:W-:-:S05]  /*14060*/  @P0 IMAD.HI.U32 R2, R5, R2, RZ ;  /* 0x0000000205020227 */ /* 0x002fca00078e00ff */
[----:B0-----:R-:W-:Y:S01]  /*14070*/  @P0 SHF.R.U32.HI R0, RZ, R3, R2 ;  /* 0x00000003ff000219 */ /* 0x001fe20000011602 */
[----:B--2---:R-:W-:-:S04]  /*14080*/  IMAD R2, R4, UR4, RZ ;  /* 0x0000000404027c24 */ /* 0x004fc8000f8e02ff */
[C---:B---3--:R-:W-:Y:S02]  /*14090*/  IMAD R4, R10.reuse, UR5, R2 ;  /* 0x000000050a047c24 */ /* 0x048fe4000f8e0202 */
[----:B------:R-:W-:Y:S01]  /*140a0*/  IMAD.WIDE.U32 R2, R10, UR4, RZ ;  /* 0x000000040a027c25 */ /* 0x000fe2000f8e00ff */
[----:B------:R-:W-:-:S03]  /*140b0*/  ULDC.64 UR4, c[0x0][0x2d8] ;  /* 0x0000b60000047ab9 */ /* 0x000fc60000000a00 */
[----:B------:R-:W-:Y:S02]  /*140c0*/  IMAD.IADD R3, R3, 0x1, R4 ;  /* 0x0000000103037824 */ /* 0x000fe400078e0204 */
[----:B----4-:R-:W-:Y:S02]  /*140d0*/  IMAD R4, R9, UR4, RZ ;  /* 0x0000000409047c24 */ /* 0x010fe4000f8e02ff */
[----:B------:R0:W5:Y:S01]  /*140e0*/  LDL R9, [R1+0x14] ;  /* 0x0000140001097983 */ /* 0x0001620000100800 */
[----:B------:R-:W-:-:S04]  /*140f0*/  IMAD.WIDE.U32 R2, R18, UR4, R2 ;  /* 0x0000000412027c25 */ /* 0x000fc8000f8e0002 */
[----:B------:R-:W-:Y:S01]  /*14100*/  IMAD R4, R18, UR5, R4 ;  /* 0x0000000512047c24 */ /* 0x000fe2000f8e0204 */
[----:B------:R-:W-:-:S03]  /*14110*/  ULDC.64 UR4, c[0x0][0x2e0] ;  /* 0x0000b80000047ab9 */ /* 0x000fc60000000a00 */
[----:B------:R-:W-:Y:S02]  /*14120*/  IMAD.IADD R3, R3, 0x1, R4 ;  /* 0x0000000103037824 */ /* 0x000fe400078e0204 */
[----:B------:R-:W-:Y:S02]  /*14130*/  IMAD R4, R8, UR4, RZ ;  /* 0x0000000408047c24 */ /* 0x000fe4000f8e02ff */
[----:B------:R-:W1:Y:S01]  /*14140*/  S2R R8, SR_TID.X ;  /* 0x0000000000087919 */ /* 0x000e620000002100 */
        /* <DEDUP_REMOVED lines=10> */
[----:B------:R-:W-:-:S05]  /*141f0*/  IMAD R0, R7, R0, R5 ;  /* 0x0000000007007224 */ /* 0x000fca00078e0205 */
[----:B------:R-:W-:Y:S01]  /*14200*/  SHF.R.S32.HI R6, RZ, 0x1f, R0 ;  /* 0x0000001fff067819 */ /* 0x000fe20000011400 */
[----:B------:R-:W-:Y:S02]  /*14210*/  IMAD.IADD R3, R3, 0x1, R4 ;  /* 0x0000000103037824 */ /* 0x000fe400078e0204 */
[----:B-1----:R-:W-:Y:S02]  /*14220*/  IMAD.SHL.U32 R10, R8, 0x8, RZ ;  /* 0x00000008080a7824 */ /* 0x002fe400078e00ff */
[----:B------:R-:W-:Y:S02]  /*14230*/  IMAD R6, R6, UR4, RZ ;  /* 0x0000000406067c24 */ /* 0x000fe4000f8e02ff */
[----:B------:R-:W-:Y:S01]  /*14240*/  IMAD.WIDE.U32 R4, R0, UR4, R2 ;  /* 0x0000000400047c25 */ /* 0x000fe2000f8e0002 */
[----:B------:R-:W-:Y:S01]  /*14250*/  LOP3.LUT R10, R10, 0x38, RZ, 0xc0, !PT ;  /* 0x000000380a0a7812 */ /* 0x000fe200078ec0ff */
[----:B------:R-:W-:Y:S02]  /*14260*/  ULDC UR4, c[0x0][0x2b8] ;  /* 0x0000ae0000047ab9 */ /* 0x000fe40000000800 */
[----:B------:R-:W-:Y:S01]  /*14270*/  IMAD R0, R0, UR5, R6 ;  /* 0x0000000500007c24 */ /* 0x000fe2000f8e0206 */
[----:B------:R-:W-:-:S03]  /*14280*/  LEA R3, P1, R4, UR6, 0x1 ;  /* 0x0000000604037c11 */ /* 0x000fc6000f8208ff */
[----:B------:R-:W-:Y:S01]  /*14290*/  IMAD.IADD R0, R5, 0x1, R0 ;  /* 0x0000000105007824 */ /* 0x000fe200078e0200 */
[----:B------:R-:W-:Y:S01]  /*142a0*/  ISETP.GE.AND P0, PT, R10, UR4, PT ;  /* 0x000000040a007c0c */ /* 0x000fe2000bf06270 */
[----:B------:R-:W-:Y:S01]  /*142b0*/  UMOV UR4, 0xffffffff ;  /* 0xffffffff00047882 */ /* 0x000fe20000000000 */
[----:B------:R-:W-:Y:S02]  /*142c0*/  LOP3.LUT R8, R8, 0x7f, RZ, 0xc0, !PT ;  /* 0x0000007f08087812 */ /* 0x000fe400078ec0ff */
[----:B------:R-:W-:Y:S02]  /*142d0*/  LEA.HI.X R2, R4, UR7, R0, 0x1, P1 ;  /* 0x0000000704027c11 */ /* 0x000fe400088f0c00 */
[----:B------:R-:W-:Y:S01]  /*142e0*/  SHF.R.U32.HI R8, RZ, 0x3, R8 ;  /* 0x00000003ff087819 */ /* 0x000fe20000011608 */
[----:B0-----:R-:W-:Y:S06]  /*142f0*/  BRA.DIV UR4, `(.L_x_1508) ;  /* 0x0000005a04d87947 */ /* 0x001fec000b800000 */
[----:B------:R-:W2:Y:S01]  /*14300*/  LDL R6, [R1+0x44] ;  /* 0x0000440001067983 */ /* 0x000ea20000100800 */
[----:B------:R-:W-:-:S03]  /*14310*/  IMAD.IADD R17, R8, 0x1, R17 ;  /* 0x0000000108117824 */ /* 0x000fc600078e0211 */
[----:B------:R-:W0:Y:S01]  /*14320*/  SHFL.IDX PT, R5, R3, RZ, 0x181f ;  /* 0x00181fff03057589 */ /* 0x000e2200000e0000 */
[----:B------:R-:W-:-:S03]  /*14330*/  VIADD R8, R17, 0x10 ;  /* 0x0000001011087836 */ /* 0x000fc60000000000 */
[----:B------:R-:W1:Y:S04]  /*14340*/  SHFL.IDX PT, R4, R2, RZ, 0x181f ;  /* 0x00181fff02047589 */ /* 0x000e6800000e0000 */
[----:B------:R3:W-:Y:S01]  /*14350*/  STL [R1+0x4c], R8 ;  /* 0x00004c0801007387 */ /* 0x0007e20000100800 */
[----:B--2---:R-:W-:-:S03]  /*14360*/  IMAD R0, R6, R7, RZ ;  /* 0x0000000706007224 */ /* 0x004fc600078e02ff */
[----:B------:R-:W2:Y:S02]  /*14370*/  SHFL.IDX PT, R6, R3, 0x1, 0x181f ;  /* 0x00381f0003067f89 */ /* 0x000ea400000e0000 */
[CC--:B------:R-:W-:Y:S02]  /*14380*/  ISETP.GE.AND P1, PT, R17.reuse, R0.reuse, PT ;  /* 0x000000001100720c */ /* 0x0c0fe40003f26270 */
[----:B------:R-:W4:Y:S01]  /*14390*/  SHFL.IDX PT, R7, R2, 0x1, 0x181f ;  /* 0x00381f0002077f89 */ /* 0x000f2200000e0000 */
[----:B------:R-:W-:Y:S01]  /*143a0*/  ISETP.GE.AND P2, PT, R8, R0, PT ;  /* 0x000000000800720c */ /* 0x000fe20003f46270 */
[----:B---3--:R-:W-:-:S05]  /*143b0*/  VIADD R8, R17, 0x20 ;  /* 0x0000002011087836 */ /* 0x008fca0000000000 */
[----:B------:R-:W-:Y:S04]  /*143c0*/  STL [R1+0x58], R8 ;  /* 0x0000580801007387 */ /* 0x000fe80000100800 */
[----:B0-----:R-:W-:-:S05]  /*143d0*/  @!P1 LEA R5, P3, R10, R5, 0x1 ;  /* 0x000000050a059211 */ /* 0x001fca00078608ff */
[----:B-1----:R-:W-:-:S05]  /*143e0*/  @!P1 IMAD.X R4, RZ, RZ, R4, P3 ;  /* 0x000000ffff049224 */ /* 0x002fca00018e0604 */
[----:B------:R-:W-:-:S04]  /*143f0*/  @!P1 LOP3.LUT R5, R5, R4, RZ, 0x3c, !PT ;  /* 0x0000000405059212 */ /* 0x000fc800078e3cff */
[----:B------:R-:W-:-:S04]  /*14400*/  @!P1 LOP3.LUT R4, R5, R4, RZ, 0x3c, !PT ;  /* 0x0000000405049212 */ /* 0x000fc800078e3cff */
[----:B------:R-:W-:-:S05]  /*14410*/  @!P1 LOP3.LUT R5, R5, R4, RZ, 0x3c, !PT ;  /* 0x0000000405059212 */ /* 0x000fca00078e3cff */
[----:B-----5:R2:W-:Y:S02]  /*14420*/  @!P1 LDGSTS.E.BYPASS.LTC128B.128 [R9+0x18400], desc[UR60][R4.64], !P0 ;  /* 0x1840000004099fae */ /* 0x0205e4000c101d7c */
[----:B--2---:R-:W-:Y:S02]  /*14430*/  @!P2 LEA R5, P1, R10, R6, 0x1 ;  /* 0x000000060a05a211 */ /* 0x004fe400078208ff */
[----:B------:R-:W-:Y:S03]  /*14440*/  SHFL.IDX PT, R6, R2, 0x2, 0x181f ;  /* 0x00581f0002067f89 */ /* 0x000fe600000e0000 */
[----:B----4-:R-:W-:Y:S01]  /*14450*/  @!P2 IMAD.X R4, RZ, RZ, R7, P1 ;  /* 0x000000ffff04a224 */ /* 0x010fe200008e0607 */
        /* <DEDUP_REMOVED lines=58> */
.L_x_1677:
        /* <DEDUP_REMOVED lines=12> */
.L_x_1509:
        /* <DEDUP_REMOVED lines=38> */
.L_x_1511:
[----:B------:R-:W-:Y:S05]  /*14b20*/  BSYNC B6 ;  /* 0x0000000000067941 */ /* 0x000fea0003800000 */
.L_x_1510:
[----:B------:R-:W2:Y:S01]  /*14b30*/  LDL.LU R6, [R1+0x34] ;  /* 0x0000340001067983 */ /* 0x000ea20000300800 */
[----:B------:R-:W1:Y:S01]  /*14b40*/  LDC R7, c[0x0][0x448] ;  /* 0x00011200ff077b82 */ /* 0x000e620000000800 */
[----:B------:R-:W-:Y:S01]  /*14b50*/  ULDC.64 UR4, c[0x0][0x3d8] ;  /* 0x0000f60000047ab9 */ /* 0x000fe20000000a00 */
[----:B------:R-:W-:Y:S01]  /*14b60*/  ULDC.64 UR6, c[0x0][0x390] ;  /* 0x0000e40000067ab9 */ /* 0x000fe20000000a00 */
[----:B0-----:R-:W2:Y:S04]  /*14b70*/  LDL.LU.64 R2, [R1+0x50] ;  /* 0x0000500001027983 */ /* 0x001ea80000300a00 */
[----:B------:R-:W3:Y:S04]  /*14b80*/  LDL.LU R0, [R1+0x5c] ;  /* 0x00005c0001007983 */ /* 0x000ee80000300800 */
[----:B------:R-:W4:Y:S04]  /*14b90*/  LDL.LU R5, [R1+0x64] ;  /* 0x0000640001057983 */ /* 0x000f280000300800 */
[----:B------:R-:W4:Y:S04]  /*14ba0*/  LDL.LU R4, [R1+0x40] ;  /* 0x0000400001047983 */ /* 0x000f280000300800 */
[----:B-----5:R-:W4:Y:S01]  /*14bb0*/  LDL.LU R8, [R1+0x2c] ;  /* 0x00002c0001087983 */ /* 0x020f220000300800 */
[----:B-1----:R-:W-:Y:S01]  /*14bc0*/  ISETP.NE.AND P0, PT, R7, 0x1, PT ;  /* 0x000000010700780c */ /* 0x002fe20003f05270 */
[----:B------:R-:W0:Y:S01]  /*14bd0*/  S2R R9, SR_TID.X ;  /* 0x0000000000097919 */ /* 0x000e220000002100 */
[----:B--2---:R-:W-:-:S02]  /*14be0*/  IMAD.MOV.U32 R3, RZ, RZ, R6 ;  /* 0x000000ffff037224 */ /* 0x004fc400078e0006 */
[----:B---3--:R-:W-:Y:S02]  /*14bf0*/  IMAD R0, R0, UR4, RZ ;  /* 0x0000000400007c24 */ /* 0x008fe4000f8e02ff */
[----:B------:R-:W-:-:S04]  /*14c00*/  IMAD.WIDE.U32 R2, R18, UR4, R2 ;  /* 0x0000000412027c25 */ /* 0x000fc8000f8e0002 */
[----:B------:R-:W-:Y:S01]  /*14c10*/  IMAD R0, R18, UR5, R0 ;  /* 0x0000000512007c24 */ /* 0x000fe2000f8e0200 */
[----:B------:R-:W-:-:S03]  /*14c20*/  ULDC.64 UR4, c[0x0][0x3e0] ;  /* 0x0000f80000047ab9 */ /* 0x000fc60000000a00 */
[----:B------:R-:W-:Y:S02]  /*14c30*/  IMAD.IADD R3, R3, 0x1, R0 ;  /* 0x0000000103037824 */ /* 0x000fe400078e0200 */
[----:B----4-:R-:W-:Y:S02]  /*14c40*/  IMAD R0, R5, UR4, RZ ;  /* 0x0000000405007c24 */ /* 0x010fe4000f8e02ff */
[C---:B------:R-:W-:Y:S01]  /*14c50*/  IMAD.WIDE.U32 R2, R4.reuse, UR4, R2 ;  /* 0x0000000404027c25 */ /* 0x040fe2000f8e0002 */
[----:B------:R-:W1:Y:S03]  /*14c60*/  @P0 LDC R5, c[0x0][0x450] ;  /* 0x00011400ff050b82 */ /* 0x000e660000000800 */
[----:B------:R-:W-:Y:S01]  /*14c70*/  IMAD R0, R4, UR5, R0 ;  /* 0x0000000504007c24 */ /* 0x000fe2000f8e0200 */
[----:B------:R-:W-:-:S04]  /*14c80*/  ULDC.64 UR4, c[0x0][0x3d0] ;  /* 0x0000f40000047ab9 */ /* 0x000fc80000000a00 */
[----:B------:R-:W2:Y:S01]  /*14c90*/  @P0 LDC R4, c[0x0][0x44c] ;  /* 0x00011300ff040b82 */ /* 0x000ea20000000800 */
[----:B------:R-:W-:Y:S02]  /*14ca0*/  IMAD.IADD R3, R3, 0x1, R0 ;  /* 0x0000000103037824 */ /* 0x000fe400078e0200 */
[----:B------:R-:W-:Y:S02]  /*14cb0*/  IMAD.MOV.U32 R0, RZ, RZ, R8 ;  /* 0x000000ffff007224 */ /* 0x000fe400078e0008 */
[----:B--2---:R-:W-:-:S05]  /*14cc0*/  @P0 IMAD.HI.U32 R4, R8, R4, RZ ;  /* 0x0000000408040227 */ /* 0x004fca00078e00ff */
[----:B-1----:R-:W-:-:S04]  /*14cd0*/  @P0 SHF.R.U32.HI R0, RZ, R5, R4 ;  /* 0x00000005ff000219 */ /* 0x002fc80000011604 */
[--C-:B------:R-:W-:Y:S01]  /*14ce0*/  SHF.R.S32.HI R4, RZ, 0x1f, R0.reuse ;  /* 0x0000001fff047819 */ /* 0x100fe20000011400 */
[----:B------:R-:W-:-:S04]  /*14cf0*/  IMAD.MOV R6, RZ, RZ, -R0 ;  /* 0x000000ffff067224 */ /* 0x000fc800078e0a00 */
[----:B------:R-:W-:Y:S02]  /*14d00*/  IMAD R4, R4, UR4, RZ ;  /* 0x0000000404047c24 */ /* 0x000fe4000f8e02ff */
[----:B------:R-:W-:-:S04]  /*14d10*/  IMAD.WIDE.U32 R2, R0, UR4, R2 ;  /* 0x0000000400027c25 */ /* 0x000fc8000f8e0002 */
[----:B------:R-:W-:Y:S02]  /*14d20*/  IMAD R6, R7, R6, R8 ;  /* 0x0000000607067224 */ /* 0x000fe400078e0208 */
[----:B------:R-:W-:Y:S01]  /*14d30*/  IMAD R0, R0, UR5, R4 ;  /* 0x0000000500007c24 */ /* 0x000fe2000f8e0204 */
[----:B------:R-:W-:Y:S01]  /*14d40*/  ULDC.64 UR4, c[0x0][0x3c8] ;  /* 0x0000f20000047ab9 */ /* 0x000fe20000000a00 */
[----:B0-----:R-:W-:Y:S02]  /*14d50*/  IMAD.SHL.U32 R8, R9, 0x8, RZ ;  /* 0x0000000809087824 */ /* 0x001fe400078e00ff */
        /* <DEDUP_REMOVED lines=8> */
[C---:B------:R-:W-:Y:S01]  /*14de0*/  LOP3.LUT R11, R9.reuse, 0x40, RZ, 0xfc, !PT ;  /* 0x00000040090b7812 */ /* 0x040fe200078efcff */
        /* <DEDUP_REMOVED lines=16> */
[----:B------:R-:W4:Y:S04]  /*14ef0*/  LDL.LU R10, [R1+0x60] ;  /* 0x00006000010a7983 */ /* 0x000f280000300800 */
[----:B------:R-:W4:Y:S04]  /*14f00*/  LDL.LU R12, [R1+0x6c] ;  /* 0x00006c00010c7983 */ /* 0x000f280000300800 */
[----:B------:R-:W-:Y:S01]  /*14f10*/  SHFL.IDX PT, R6, R0, 0x1, 0x181f ;  /* 0x00381f0000067f89 */ /* 0x000fe200000e0000 */
[----:B--2---:R-:W-:-:S03]  /*14f20*/  IMAD R3, R5, R7, RZ ;  /* 0x0000000705037224 */ /* 0x004fc600078e02ff */
[----:B------:R-:W0:Y:S02]  /*14f30*/  SHFL.IDX PT, R5, R2, RZ, 0x181f ;  /* 0x00181fff02057589 */ /* 0x000e2400000e0000 */
[-C--:B---3--:R-:W-:Y:S02]  /*14f40*/  ISETP.GE.AND P4, PT, R4, R3.reuse, PT ;  /* 0x000000030400720c */ /* 0x088fe40003f86270 */
[----:B------:R-:W1:Y:S01]  /*14f50*/  SHFL.IDX PT, R4, R0, RZ, 0x181f ;  /* 0x00181fff00047589 */ /* 0x000e6200000e0000 */
[----:B------:R-:W-:-:S13]  /*14f60*/  ISETP.GE.AND P5, PT, R17, R3, PT ;  /* 0x000000031100720c */ /* 0x000fda0003fa6270 */
[----:B0-----:R-:W-:-:S05]  /*14f70*/  @!P5 LEA R5, P6, R8, R5, 0x1 ;  /* 0x000000050805d211 */ /* 0x001fca00078c08ff */
[----:B-1----:R-:W-:-:S05]  /*14f80*/  @!P5 IMAD.X R4, RZ, RZ, R4, P6 ;  /* 0x000000ffff04d224 */ /* 0x002fca00030e0604 */
        /* <DEDUP_REMOVED lines=10> */
[----:B------:R-:W-:-:S04]  /*15030*/  @!P4 LOP3.LUT R5, R5, R4, RZ, 0x3c, !PT ;  /* 0x000000040505c212 */ /* 0x000fc800078e3cff */
[----:B------:R-:W-:-:S04]  /*15040*/  @!P4 LOP3.LUT R4, R5, R4, RZ, 0x3c, !PT ;  /* 0x000000040504c212 */ /* 0x000fc800078e3cff */
[----:B------:R-:W-:-:S05]  /*15050*/  @!P4 LOP3.LUT R5, R5, R4, RZ, 0x3c, !PT ;  /* 0x000000040505c212 */ /* 0x000fca00078e3cff */
[----:B------:R-:W-:Y:S04]  /*15060*/  @!P4 LDGSTS.E.BYPASS.LTC128B.128 [R9+0x22c00], desc[UR60][R4.64], !P3 ;  /* 0x22c000000409cfae */ /* 0x000fe8000d901d7c */
[----:B------:R-:W-:Y:S04]  /*15070*/  @!P4 LDGSTS.E.BYPASS.LTC128B.128 [R9+0x26c00], desc[UR60][R4.64+0x80], !P2 ;  /* 0x26c000800409cfae */ /* 0x000fe8000d101d7c */
[----:B------:R-:W-:Y:S04]  /*15080*/  @!P4 LDGSTS.E.BYPASS.LTC128B.128 [R9+0x2ac00], desc[UR60][R4.64+0x100], !P1 ;  /* 0x2ac001000409cfae */ /* 0x000fe8000c901d7c */
[----:B------:R0:W-:Y:S01]  /*15090*/  @!P4 LDGSTS.E.BYPASS.LTC128B.128 [R9+0x2ec00], desc[UR60][R4.64+0x180], !P0 ;  /* 0x2ec001800409cfae */ /* 0x0001e2000c101d7c */
[----:B----4-:R-:W-:-:S03]  /*150a0*/  ISETP.GE.AND P4, PT, R11, R3, PT ;  /* 0x000000030b00720c */ /* 0x010fc60003f86270 */
[----:B------:R-:W2:Y:S04]  /*150b0*/  LDL.LU R11, [R1+0x70] ;  /* 0x00007000010b7983 */ /* 0x000ea80000300800 */
[----:B0-----:R-:W0:Y:S04]  /*150c0*/  SHFL.IDX PT, R5, R2, 0x2, 0x181f ;  /* 0x00581f0002057f89 */ /* 0x001e2800000e0000 */
[----:B------:R-:W1:Y:S02]  /*150d0*/  SHFL.IDX PT, R6, R0, 0x2, 0x181f ;  /* 0x00581f0000067f89 */ /* 0x000e6400000e0000 */
[----:B0-----:R-:W-:-:S05]  /*150e0*/  @!P4 LEA R5, P6, R8, R5, 0x1 ;  /* 0x000000050805c211 */ /* 0x001fca00078c08ff */
[----:B-1----:R-:W-:-:S05]  /*150f0*/  @!P4 IMAD.X R4, RZ, RZ, R6, P6 ;  /* 0x000000ffff04c224 */ /* 0x002fca00030e0606 */
[----:B------:R-:W-:-:S04]  /*15100*/  @!P4 LOP3.LUT R5, R5, R4, RZ, 0x3c, !PT ;  /* 0x000000040505c212 */ /* 0x000fc800078e3cff */
[----:B------:R-:W-:-:S04]  /*15110*/  @!P4 LOP3.LUT R4, R5, R4, RZ, 0x3c, !PT ;  /* 0x000000040504c212 */ /* 0x000fc800078e3cff */
[----:B------:R-:W-:-:S05]  /*15120*/  @!P4 LOP3.LUT R5, R5, R4, RZ, 0x3c, !PT ;  /* 0x000000040505c212 */ /* 0x000fca00078e3cff */
[----:B------:R-:W-:Y:S04]  /*15130*/  @!P4 LDGSTS.E.BYPASS.LTC128B.128 [R9+0x23400], desc[UR60][R4.64], !P3 ;  /* 0x234000000409cfae */ /* 0x000fe8000d901d7c */
[----:B------:R-:W-:Y:S04]  /*15140*/  @!P4 LDGSTS.E.BYPASS.LTC128B.128 [R9+0x27400], desc[UR60][R4.64+0x80], !P2 ;  /* 0x274000800409cfae */ /* 0x000fe8000d101d7c */
[----:B------:R-:W-:Y:S04]  /*15150*/  @!P4 LDGSTS.E.BYPASS.LTC128B.128 [R9+0x2b400], desc[UR60][R4.64+0x100], !P1 ;  /* 0x2b4001000409cfae */ /* 0x000fe8000c901d7c */
[----:B------:R0:W-:Y:S01]  /*15160*/  @!P4 LDGSTS.E.BYPASS.LTC128B.128 [R9+0x2f400], desc[UR60][R4.64+0x180], !P0 ;  /* 0x2f4001800409cfae */ /* 0x0001e2000c101d7c */
[----:B------:R-:W-:-:S03]  /*15170*/  ISETP.GE.AND P4, PT, R10, R3, PT ;  /* 0x000000030a00720c */ /* 0x000fc60003f86270 */
[----:B------:R-:W3:Y:S04]  /*15180*/  LDL.LU R10, [R1+0x74] ;  /* 0x00007400010a7983 */ /* 0x000ee80000300800 */
        /* <DEDUP_REMOVED lines=10> */
[----:B------:R0:W-:Y:S04]  /*15230*/  @!P4 LDGSTS.E.BYPASS.LTC128B.128 [R9+0x2fc00], desc[UR60][R4.64+0x180], !P0 ;  /* 0x2fc001800409cfae */ /* 0x0001e8000c101d7c */
[----:B------:R-:W-:Y:S04]  /*15240*/  SHFL.IDX PT, R6, R0, 0x4, 0x181f ;  /* 0x00981f0000067f89 */ /* 0x000fe800000e0000 */
[----:B0-----:R-:W0:Y:S01]  /*15250*/  SHFL.IDX PT, R5, R2, 0x4, 0x181f ;  /* 0x00981f0002057f89 */ /* 0x001e2200000e0000 */
[----:B------:R-:W-:-:S13]  /*15260*/  ISETP.GE.AND P4, PT, R12, R3, PT ;  /* 0x000000030c00720c */ /* 0x000fda0003f86270 */
        /* <DEDUP_REMOVED lines=26> */
[----:B------:R-:W-:-:S04]  /*15410*/  @!P4 LOP3.LUT R5, R5, R4, RZ, 0x3c, !PT ;  /* 0x000000040505c212 */ /* 0x000fc800078e3cff */
[----:B------:R-:W-:-:S04]  /*15420*/  @!P4 LOP3.LUT R4, R5, R4, RZ, 0x3c, !PT ;  /* 0x000000040504c212 */ /* 0x000fc800078e3cff */
[----:B------:R-:W-:Y:S01]  /*15430*/  @!P4 LOP3.LUT R5, R5, R4, RZ, 0x3c, !PT ;  /* 0x000000040505c212 */ /* 0x000fe200078e3cff */
[----:B------:R1:W2:Y:S04]  /*15440*/  SHFL.IDX PT, R6, R0, 0x7, 0x181f ;  /* 0x00f81f0000067f89 */ /* 0x0002a800000e0000 */
[----:B------:R1:W-:Y:S04]  /*15450*/  @!P4 LDGSTS.E.BYPASS.LTC128B.128 [R9+0x25400], desc[UR60][R4.64], !P3 ;  /* 0x254000000409cfae */ /* 0x0003e8000d901d7c */
[----:B------:R1:W-:Y:S04]  /*15460*/  @!P4 LDGSTS.E.BYPASS.LTC128B.128 [R9+0x29400], desc[UR60][R4.64+0x80], !P2 ;  /* 0x294000800409cfae */ /* 0x0003e8000d101d7c */
[----:B------:R1:W-:Y:S04]  /*15470*/  @!P4 LDGSTS.E.BYPASS.LTC128B.128 [R9+0x2d400], desc[UR60][R4.64+0x100], !P1 ;  /* 0x2d4001000409cfae */ /* 0x0003e8000c901d7c */
[----:B------:R1:W-:Y:S04]  /*15480*/  @!P4 LDGSTS.E.BYPASS.LTC128B.128 [R9+0x31400], desc[UR60][R4.64+0x180], !P0 ;  /* 0x314001800409cfae */ /* 0x0003e8000c101d7c */
[----:B------:R-:W3:Y:S02]  /*15490*/  SHFL.IDX PT, R2, R2, 0x7, 0x181f ;  /* 0x00f81f0002027f89 */ /* 0x000ee400000e0000 */
.L_x_1695:
[----:B-1----:R-:W4:Y:S01]  /*154a0*/  LDL.LU R0, [R1+0x78] ;  /* 0x0000780001007983 */ /* 0x002f220000300800 */
[----:B------:R-:W-:Y:S01]  /*154b0*/  BSSY B0, `(.L_x_1513) ;  /* 0x000000d000007945 */ /* 0x000fe20003800000 */
[----:B----4-:R-:W-:-:S13]  /*154c0*/  ISETP.GE.AND P4, PT, R0, R3, PT ;  /* 0x000000030000720c */ /* 0x010fda0003f86270 */
[----:B------:R-:W-:Y:S05]  /*154d0*/  @P4 BRA `(.L_x_1514) ;  /* 0x0000000000284947 */ /* 0x000fea0003800000 */
[----:B------:R-:W4:Y:S01]  /*154e0*/  LDL R0, [R1+0x14] ;  /* 0x0000140001007983 */ /* 0x000f220000100800 */
[----:B---3--:R-:W-:-:S05]  /*154f0*/  LEA R2, P4, R8, R2, 0x1 ;  /* 0x0000000208027211 */ /* 0x008fca00078808ff */
[----:B--2---:R-:W-:-:S05]  /*15500*/  IMAD.X R3, RZ, RZ, R6, P4 ;  /* 0x000000ffff037224 */ /* 0x004fca00020e0606 */
[----:B------:R-:W-:Y:S01]  /*15510*/  @!PT LDS RZ, [RZ] ;  /* 0x00000000fffff984 */ /* 0x000fe20000000800 */
[----:B------:R-:W-:Y:S01]  /*15520*/  @!PT LDS RZ, [RZ] ;  /* 0x00000000fffff984 */ /* 0x000fe20000000800 */
[----:B------:R-:W-:Y:S01]  /*15530*/  @!PT LDS RZ, [RZ] ;  /* 0x00000000fffff984 */ /* 0x000fe20000000800 */
[----:B----4-:R1:W-:Y:S04]  /*15540*/  LDGSTS.E.BYPASS.LTC128B.128 [R0+0x25c00], desc[UR60][R2.64], !P3 ;  /* 0x25c0000002007fae */ /* 0x0103e8000d901d7c */
[----:B------:R1:W-:Y:S04]  /*15550*/  LDGSTS.E.BYPASS.LTC128B.128 [R0+0x29c00], desc[UR60][R2.64+0x80], !P2 ;  /* 0x29c0008002007fae */ /* 0x0003e8000d101d7c */
[----:B------:R1:W-:Y:S04]  /*15560*/  LDGSTS.E.BYPASS.LTC128B.128 [R0+0x2dc00], desc[UR60][R2.64+0x100], !P1 ;  /* 0x2dc0010002007fae */ /* 0x0003e8000c901d7c */
[----:B------:R1:W-:Y:S02]  /*15570*/  LDGSTS.E.BYPASS.LTC128B.128 [R0+0x31c00], desc[UR60][R2.64+0x180], !P0 ;  /* 0x31c0018002007fae */ /* 0x0003e4000c101d7c */
.L_x_1514:
[----:B------:R-:W-:Y:S05]  /*15580*/  BSYNC B0 ;  /* 0x0000000000007941 */ /* 0x000fea0003800000 */
.L_x_1513:
[----:B------:R4:W5:Y:S01]  /*15590*/  LDL R8, [R1+0x4] ;  /* 0x0000040001087983 */ /* 0x0009620000100800 */
[----:B------:R-:W-:Y:S01]  /*155a0*/  PLOP3.LUT P0, PT, PT, PT, PT, 0x80, 0x0 ;  /* 0x000000000000781c */ /* 0x000fe20003f0f070 */
[----:B------:R-:W-:-:S12]  /*155b0*/  NOP ;  /* 0x0000000000007918 */ /* 0x000fd80000000000 */
.L_x_1515:
[----:B-1-3--:R-:W3:Y:S01]  /*155c0*/  LDL R2, [R1+0x4] ;  /* 0x0000040001027983 */ /* 0x00aee20000100800 */
[----:B------:R-:W-:Y:S02]  /*155d0*/  PLOP3.LUT P1, PT, P1, P0, PT, 0xa2, 0x0 ;  /* 0x000000000000781c */ /* 0x000fe40000f21472 */
[----:B---3--:R-:W-:-:S08]  /*155e0*/  @P0 R2UR P1, UR4, R2 ;  /* 0x00000000020402ca */ /* 0x008fd00000020000 */
[----:B------:R-:W-:-:S05]  /*155f0*/  @P0 PLOP3.LUT P0, PT, P1, PT, PT, 0x80, 0x0 ;  /* 0x000000000000081c */ /* 0x000fca0000f0f070 */
[----:B------:R-:W-:Y:S01]  /*15600*/  @!P1 SYNCS.ARRIVE.TRANS64.RED.A0T1 RZ, [UR4+0x32410], RZ ;  /* 0x032410ffffff99a7 */ /* 0x000fe20008200404 */
[----:B------:R-:W-:Y:S07]  /*15610*/  @!P1 ARRIVES.LDGSTSBAR.64.TRANSCNT [UR4+0x32410] ;  /* 0x03241000ff0099b0 */ /* 0x000fee0008000a84 */
[----:B------:R-:W-:Y:S05]  /*15620*/  @P0 BRA.U.ANY `(.L_x_1515) ;  /* 0xfffffffd00e40947 */ /* 0x000fea000393ffff */
[----:B------:R-:W3:Y:S02]  /*15630*/  LDL.LU R3, [R1+0x68] ;  /* 0x0000680001037983 */ /* 0x000ee40000300800 */
[----:B---3--:R-:W-:-:S05]  /*15640*/  VIADD R3, R3, 0x1 ;  /* 0x0000000103037836 */ /* 0x008fca0000000000 */
        /* <DEDUP_REMOVED lines=8> */
[----:B------:R-:W3:Y:S03]  /*156d0*/  SYNCS.PHASECHK.TRANS64.TRYWAIT P0, [R2+URZ+0x32420], R0 ;  /* 0x03242000020075a7 */ /* 0x000ee6000800017f */
[----:B-1-3--:R-:W-:Y:S05]  /*156e0*/  @!P0 BRA `(.L_x_1517) ;  /* 0x00000060000c8947 */ /* 0x00afea0003800000 */
.L_x_1696:
[----:B------:R-:W-:Y:S05]  /*156f0*/  BSYNC B0 ;  /* 0x0000000000007941 */ /* 0x000fea0003800000 */
.L_x_1516:
[----:B-1----:R-:W3:Y:S01]  /*15700*/  LDL R2, [R1+0x18] ;  /* 0x0000180001027983 */ /* 0x002ee20000100800 */
[----:B------:R-:W-:Y:S01]  /*15710*/  BSSY B0, `(.L_x_1518) ;  /* 0x0000063000007945 */ /* 0x000fe20003800000 */
[----:B---3--:R-:W-:-:S13]  /*15720*/  LOP3.LUT P0, RZ, R2, 0x1, RZ, 0xc0, !PT ;  /* 0x0000000102ff7812 */ /* 0x008fda000780c0ff */
[----:B------:R-:W-:Y:S05]  /*15730*/  @!P0 BRA `(.L_x_1519) ;  /* 0x0000000400808947 */ /* 0x000fea0003800000 */
[----:B------:R-:W3:Y:S04]  /*15740*/  LDL R2, [R1+0x4] ;  /* 0x0000040001027983 */ /* 0x000ee80000100800 */
[----:B0-----:R-:W2:Y:S01]  /*15750*/  LDL R4, [R1+0x1c] ;  /* 0x00001c0001047983 */ /* 0x001ea20000100800 */
[----:B------:R-:W0:Y:S01]  /*15760*/  S2R R3, SR_TID.X ;  /* 0x0000000000037919 */ /* 0x000e220000002100 */
[----:B---3--:R-:W-:Y:S02]  /*15770*/  IMAD.MOV.U32 R5, RZ, RZ, R2 ;  /* 0x000000ffff057224 */ /* 0x008fe400078e0002 */
[----:B------:R-:W3:Y:S01]  /*15780*/  LDL R2, [R1+0x8] ;  /* 0x0000080001027983 */ /* 0x000ee20000100800 */
[----:B--2---:R-:W-:Y:S01]  /*15790*/  SHF.L.U32 R0, R4, 0x1f, RZ ;  /* 0x0000001f04007819 */ /* 0x004fe200000006ff */
[----:B------:R-:W-:Y:S01]  /*157a0*/  BSSY B1, `(.L_x_1520) ;  /* 0x0000006000017945 */ /* 0x000fe20003800000 */
[----:B0-----:R-:W-:-:S04]  /*157b0*/  LOP3.LUT R3, R3, 0x7f, RZ, 0xc0, !PT ;  /* 0x0000007f03037812 */ /* 0x001fc800078ec0ff */
[----:B------:R-:W-:Y:S01]  /*157c0*/  ISETP.NE.AND P1, PT, R3, RZ, PT ;  /* 0x000000ff0300720c */ /* 0x000fe20003f25270 */
[----:B---3--:R-:W-:-:S04]  /*157d0*/  IMAD R2, R2, 0x8, R5 ;  /* 0x0000000802027824 */ /* 0x008fc800078e0205 */
[----:B------:R-:W0:Y:S02]  /*157e0*/  SYNCS.PHASECHK.TRANS64.TRYWAIT P0, [R2+URZ+0x32460], R0 ;  /* 0x03246000020075a7 */ /* 0x000e24000800017f */
[----:B0-----:R-:W-:Y:S06]  /*157f0*/  @!P0 BRA `(.L_x_1521) ;  /* 0x0000005c00e08947 */ /* 0x001fec0003800000 */
.L_x_1697:
[----:B------:R-:W-:Y:S05]  /*15800*/  BSYNC B1 ;  /* 0x0000000000017941 */ /* 0x000fea0003800000 */
.L_x_1520:
        /* <DEDUP_REMOVED lines=9> */
.L_x_1523:
[----:B------:R-:W-:Y:S05]  /*158a0*/  BSYNC B1 ;  /* 0x0000000000017941 */ /* 0x000fea0003800000 */
.L_x_1522:
        /* <DEDUP_REMOVED lines=14> */
.L_x_1524:
        /* <DEDUP_REMOVED lines=16> */
.L_x_1525:
        /* <DEDUP_REMOVED lines=16> */
.L_x_1526:
        /* <DEDUP_REMOVED lines=16> */
.L_x_1527:
        /* <DEDUP_REMOVED lines=11> */
.L_x_1519:
[----:B------:R-:W-:Y:S05]  /*15d40*/  BSYNC B0 ;  /* 0x0000000000007941 */ /* 0x000fea0003800000 */
.L_x_1518:
[----:B0-----:R-:W3:Y:S01]  /*15d50*/  LDL.LU R4, [R1+0x7c] ;  /* 0x00007c0001047983 */ /* 0x001ee20000300800 */
[----:B------:R-:W-:Y:S01]  /*15d60*/  BSSY B0, `(.L_x_1528) ;  /* 0x000020f000007945 */ /* 0x000fe20003800000 */
[----:B---3--:R-:W-:-:S13]  /*15d70*/  ISETP.GE.AND P0, PT, R4, 0x61, PT ;  /* 0x000000610400780c */ /* 0x008fda0003f06270 */
        /* <DEDUP_REMOVED lines=48> */
.L_x_1534:
        /* <DEDUP_REMOVED lines=9> */
.L_x_1698:
[----:B------:R-:W-:Y:S05]  /*16110*/  BSYNC B3 ;  /* 0x0000000000037941 */ /* 0x000fea0003800000 */
.L_x_1535:
        /* <DEDUP_REMOVED lines=9> */
.L_x_1538:
[----:B------:R-:W-:Y:S05]  /*161b0*/  BSYNC B3 ;  /* 0x0000000000037941 */ /* 0x000fea0003800000 */
.L_x_1537:
        /* <DEDUP_REMOVED lines=14> */
.L_x_1539:
        /* <DEDUP_REMOVED lines=14> */
.L_x_1699:
[----:B------:R-:W-:Y:S05]  /*16380*/  BSYNC B3 ;  /* 0x0000000000037941 */ /* 0x000fea0003800000 */
.L_x_1540:
        /* <DEDUP_REMOVED lines=11> */
.L_x_1543:
[----:B------:R-:W-:Y:S05]  /*16440*/  BSYNC B3 ;  /* 0x0000000000037941 */ /* 0x000fea0003800000 */
.L_x_1542:
        /* <DEDUP_REMOVED lines=11> */
.L_x_1544:
        /* <DEDUP_REMOVED lines=16> */
.L_x_1545:
        /* <DEDUP_REMOVED lines=16> */
.L_x_1546:
        /* <DEDUP_REMOVED lines=16> */
.L_x_1547:
        /* <DEDUP_REMOVED lines=11> */
.L_x_1533:
[----:B------:R-:W-:Y:S05]  /*168b0*/  BSYNC B1 ;  /* 0x0000000000017941 */ /* 0x000fea0003800000 */
.L_x_1532:
[----:B------:R-:W2:Y:S02]  /*168c0*/  LDL.LU R4, [R1+0x38] ;  /* 0x0000380001047983 */ /* 0x000ea40000300800 */
[----:B--2---:R-:W-:-:S07]  /*168d0*/  VIADD R0, R4, 0xfffffffd ;  /* 0xfffffffd04007836 */ /* 0x004fce0000000000 */
.L_x_1531:
[----:B------:R-:W-:Y:S05]  /*168e0*/  BSYNC B2 ;  /* 0x0000000000027941 */ /* 0x000fea0003800000 */
.L_x_1530:
[----:B------:R-:W2:Y:S01]  /*168f0*/  LDL.LU R2, [R1+0x3c] ;  /* 0x00003c0001027983 */ /* 0x000ea20000300800 */
[----:B------:R-:W-:-:S05]  /*16900*/  IMAD.MOV R6, RZ, RZ, -R6 ;  /* 0x000000ffff067224 */ /* 0x000fca00078e0a06 */
[----:B--2---:R-:W-:-:S13]  /*16910*/  ISETP.NE.AND P0, PT, R2, R6, PT ;  /* 0x000000060200720c */ /* 0x004fda0003f05270 */
[----:B------:R-:W-:Y:S05]  /*16920*/  @!P0 BRA `(.L_x_1529) ;  /* 0x0000001400488947 */ /* 0x000fea0003800000 */
.L_x_1580:
        /* <DEDUP_REMOVED lines=37> */
.L_x_1550:
        /* <DEDUP_REMOVED lines=9> */
.L_x_1700:
[----:B------:R-:W-:Y:S05]  /*16c10*/  BSYNC B2 ;  /* 0x0000000000027941 */ /* 0x000fea0003800000 */
.L_x_1551:
        /* <DEDUP_REMOVED lines=9> */
.L_x_1554:
[----:B------:R-:W-:Y:S05]  /*16cb0*/  BSYNC B2 ;  /* 0x0000000000027941 */ /* 0x000fea0003800000 */
.L_x_1553:
        /* <DEDUP_REMOVED lines=13> */
.L_x_1555:
        /* <DEDUP_REMOVED lines=14> */
.L_x_1701:
[----:B------:R-:W-:Y:S05]  /*16e70*/  BSYNC B2 ;  /* 0x0000000000027941 */ /* 0x000fea0003800000 */
.L_x_1556:
        /* <DEDUP_REMOVED lines=11> */
.L_x_1559:
[----:B------:R-:W-:Y:S05]  /*16f30*/  BSYNC B2 ;  /* 0x0000000000027941 */ /* 0x000fea0003800000 */
.L_x_1558:
        /* <DEDUP_REMOVED lines=10> */
.L_x_1560:
        /* <DEDUP_REMOVED lines=16> */
.L_x_1561:
        /* <DEDUP_REMOVED lines=16> */
.L_x_1562:
        /* <DEDUP_REMOVED lines=16> */
.L_x_1563:
        /* <DEDUP_REMOVED lines=11> */
.L_x_1549:
[----:B------:R-:W-:Y:S05]  /*17390*/  BSYNC B1 ;  /* 0x0000000000017941 */ /* 0x000fea0003800000 */
.L_x_1548:
        /* <DEDUP_REMOVED lines=36> */
.L_x_1566:
        /* <DEDUP_REMOVED lines=9> */
.L_x_1702:
[----:B------:R-:W-:Y:S05]  /*17670*/  BSYNC B2 ;  /* 0x0000000000027941 */ /* 0x000fea0003800000 */
.L_x_1567:
        /* <DEDUP_REMOVED lines=9> */
.L_x_1570:
[----:B------:R-:W-:Y:S05]  /*17710*/  BSYNC B2 ;  /* 0x0000000000027941 */ /* 0x000fea0003800000 */
.L_x_1569:
        /* <DEDUP_REMOVED lines=14> */
.L_x_1571:
        /* <DEDUP_REMOVED lines=14> */
.L_x_1703:
[----:B------:R-:W-:Y:S05]  /*178e0*/  BSYNC B2 ;  /* 0x0000000000027941 */ /* 0x000fea0003800000 */
.L_x_1572:
        /* <DEDUP_REMOVED lines=11> */
.L_x_1575:
[----:B------:R-:W-:Y:S05]  /*179a0*/  BSYNC B2 ;  /* 0x0000000000027941 */ /* 0x000fea0003800000 */
.L_x_1574:
        /* <DEDUP_REMOVED lines=11> */
.L_x_1576:
        /* <DEDUP_REMOVED lines=16> */
.L_x_1577:
        /* <DEDUP_REMOVED lines=16> */
.L_x_1578:
        /* <DEDUP_REMOVED lines=16> */
.L_x_1579:
        /* <DEDUP_REMOVED lines=11> */
.L_x_1565:
[----:B------:R-:W-:Y:S05]  /*17e10*/  BSYNC B1 ;  /* 0x0000000000017941 */ /* 0x000fea0003800000 */
.L_x_1564:
[C---:B------:R-:W-:Y:S01]  /*17e20*/  ISETP.GT.AND P0, PT, R0.reuse, 0x1, PT ;  /* 0x000000010000780c */ /* 0x040fe20003f04270 */
[----:B------:R-:W-:-:S12]  /*17e30*/  VIADD R0, R0, 0xfffffffe ;  /* 0xfffffffe00007836 */ /* 0x000fd80000000000 */
[----:B------:R-:W-:Y:S05]  /*17e40*/  @P0 BRA `(.L_x_1580) ;  /* 0xffffffe800b80947 */ /* 0x000fea000383ffff */
.L_x_1529:
[----:B------:R-:W-:Y:S05]  /*17e50*/  BSYNC B0 ;  /* 0x0000000000007941 */ /* 0x000fea0003800000 */
.L_x_1528:
[----:B------:R-:W3:Y:S04]  /*17e60*/  LDL.LU R4, [R1+0x8] ;  /* 0x0000080001047983 */ /* 0x000ee80000300800 */
[----:B------:R-:W2:Y:S01]  /*17e70*/  LDL.LU R3, [R1+0x1c] ;  /* 0x00001c0001037983 */ /* 0x000ea20000300800 */
[----:B------:R-:W1:Y:S01]  /*17e80*/  S2R R2, SR_TID.X ;  /* 0x0000000000027919 */ /* 0x000e620000002100 */
[----:B------:R-:W-:Y:S01]  /*17e90*/  BSSY B0, `(.L_x_1581) ;  /* 0x0000015000007945 */ /* 0x000fe20003800000 */
[----:B-1----:R-:W-:-:S04]  /*17ea0*/  LOP3.LUT R2, R2, 0x7f, RZ, 0xc0, !PT ;  /* 0x0000007f02027812 */ /* 0x002fc800078ec0ff */
[----:B------:R-:W-:Y:S01]  /*17eb0*/  ISETP.NE.AND P1, PT, R2, RZ, PT ;  /* 0x000000ff0200720c */ /* 0x000fe20003f25270 */
[----:B---3--:R-:W-:-:S05]  /*17ec0*/  VIADD R0, R4, 0x1 ;  /* 0x0000000104007836 */ /* 0x008fca0000000000 */
        /* <DEDUP_REMOVED lines=11> */
[----:B--2---:R-:W2:Y:S04]  /*17f80*/  @P1 ATOMG.E.ADD.STRONG.GPU PT, R3, desc[UR60][R4.64], R3 ;  /* 0x00000003040319a8 */ /* 0x004ea800081ee1fc */
[----:B--2---:R1:W2:Y:S02]  /*17f90*/  SHFL.IDX PT, R3, R3, R2, 0x1f ;  /* 0x00001f0203037589 */ /* 0x0042a400000e0000 */
[----:B-1----:R-:W1:Y:S02]  /*17fa0*/  S2R R2, SR_LTMASK ;  /* 0x0000000000027919 */ /* 0x002e640000003900 */
[----:B-1----:R-:W-:-:S06]  /*17fb0*/  LOP3.LUT R2, R2, UR4, RZ, 0xc0, !PT ;  /* 0x0000000402027c12 */ /* 0x002fcc000f8ec0ff */
[----:B------:R-:W2:Y:S02]  /*17fc0*/  POPC R2, R2 ;  /* 0x0000000200027309 */ /* 0x000ea40000000000 */
[----:B--2---:R-:W-:-:S07]  /*17fd0*/  IADD3 R16, R3, UR36, R2 ;  /* 0x0000002403107c10 */ /* 0x004fce000fffe002 */
.L_x_1582:
[----:B------:R-:W-:Y:S05]  /*17fe0*/  BSYNC B0 ;  /* 0x0000000000007941 */ /* 0x000fea0003800000 */
.L_x_1581:
[----:B------:R-:W-:-:S05]  /*17ff0*/  SEL R0, R0, RZ, P0 ;  /* 0x000000ff00007207 */ /* 0x000fca0000000000 */
[----:B------:R2:W-:Y:S02]  /*18000*/  STL [R1+0x8], R0 ;  /* 0x0000080001007387 */ /* 0x0005e40000100800 */
.L_x_1494:
[----:B------:R-:W-:Y:S05]  /*18010*/  BSYNC B7 ;  /* 0x0000000000077941 */ /* 0x000fea0003800000 */
.L_x_1492:
[----:B--2---:R-:W2:Y:S02]  /*18020*/  LDL R0, [R1+0x18] ;  /* 0x0000180001007983 */ /* 0x004ea40000100800 */
        /* <DEDUP_REMOVED lines=12> */
.L_x_1583:
[----:B------:R-:W0:Y:S01]  /*180f0*/  S2R R0, SR_TID.X ;  /* 0x0000000000007919 */ /* 0x000e220000002100 */
[----:B------:R-:W-:Y:S01]  /*18100*/  UMOV UR4, 0xffffffff ;  /* 0xffffffff00047882 */ /* 0x000fe20000000000 */
[----:B0-----:R-:W-:-:S04]  /*18110*/  LOP3.LUT R7, R0, 0x1f, RZ, 0xc0, !PT ;  /* 0x0000001f00077812 */ /* 0x001fc800078ec0ff */
        /* <DEDUP_REMOVED lines=33> */
.L_x_1713:
[----:B------:R-:W-:Y:S02]  /*18330*/  ULDC UR4, c[0x0][0xd38] ;  /* 0x00034e0000047ab9 */ /* 0x000fe40000000800 */
[----:B------:R-:W-:-:S04]  /*18340*/  IMAD.U32 R16, RZ, RZ, UR4 ;  /* 0x00000004ff107e24 */ /* 0x000fc8000f8e00ff */
[----:B-1----:R-:W-:-:S04]  /*18350*/  IMAD R6, R6, R16, RZ ;  /* 0x0000001006067224 */ /* 0x002fc800078e02ff */
[----:B------:R-:W-:-:S05]  /*18360*/  IMAD.IADD R4, R4, 0x1, R6 ;  /* 0x0000000104047824 */ /* 0x000fca00078e0206 */
[----:B------:R-:W-:-:S13]  /*18370*/  ISETP.GT.AND P6, PT, R4, R0, PT ;  /* 0x000000000400720c */ /* 0x000fda0003fc4270 */
[----:B------:R-:W-:Y:S05]  /*18380*/  @P6 BRA `(.L_x_1586) ;  /* 0x00000000009c6947 */ /* 0x000fea0003800000 */
.L_x_1591:
        /* <DEDUP_REMOVED lines=14> */
.L_x_1589:
[----:B------:R-:W-:Y:S05]  /*18470*/  BSYNC B0 ;  /* 0x0000000000007941 */ /* 0x000fea0003800000 */
.L_x_1588:
        /* <DEDUP_REMOVED lines=18> */
.L_x_1721:
[----:B------:R-:W-:Y:S02]  /*185a0*/  ULDC UR4, c[0x0][0xd38] ;  /* 0x00034e0000047ab9 */ /* 0x000fe40000000800 */
[----:B------:R-:W-:-:S04]  /*185b0*/  IMAD.U32 R16, RZ, RZ, UR4 ;  /* 0x00000004ff107e24 */ /* 0x000fc8000f8e00ff */
[----:B-1----:R-:W-:-:S04]  /*185c0*/  IMAD R6, R6, R16, RZ ;  /* 0x0000001006067224 */ /* 0x002fc800078e02ff */
[----:B------:R-:W-:-:S05]  /*185d0*/  IMAD.IADD R4, R6, 0x1, R4 ;  /* 0x0000000106047824 */ /* 0x000fca00078e0204 */
[----:B------:R-:W-:-:S13]  /*185e0*/  ISETP.GT.AND P6, PT, R4, R0, PT ;  /* 0x000000000400720c */ /* 0x000fda0003fc4270 */
[----:B------:R-:W-:Y:S05]  /*185f0*/  @!P6 BRA `(.L_x_1591) ;  /* 0xfffffffc0064e947 */ /* 0x000fea000383ffff */
.L_x_1586:
        /* <DEDUP_REMOVED lines=8> */
.L_x_1725:
[----:B------:R-:W-:Y:S01]  /*18680*/  ISETP.NE.AND P0, PT, R5, RZ, PT ;  /* 0x000000ff0500720c */ /* 0x000fe20003f05270 */
[----:B-1----:R-:W-:-:S12]  /*18690*/  IMAD.MOV.U32 R2, RZ, RZ, RZ ;  /* 0x000000ffff027224 */ /* 0x002fd800078e00ff */
[----:B------:R-:W-:Y:S05]  /*186a0*/  @!P0 BRA `(.L_x_1593) ;  /* 0x0000000000108947 */ /* 0x000fea0003800000 */
[----:B------:R-:W-:Y:S01]  /*186b0*/  UMOV UR4, 0xffffffff ;  /* 0xffffffff00047882 */ /* 0x000fe20000000000 */
[----:B------:R-:W-:Y:S02]  /*186c0*/  VIADD R12, R4, 0xffffffff ;  /* 0xffffffff040c7836 */ /* 0x000fe40000000000 */
[----:B------:R-:W-:Y:S05]  /*186d0*/  BRA.DIV UR4, `(.L_x_1594) ;  /* 0x0000003e04107947 */ /* 0x000fea000b800000 */
[----:B------:R1:W3:Y:S02]  /*186e0*/  SHFL.IDX PT, R2, R3, R12, 0x1f ;  /* 0x00001f0c03027589 */ /* 0x0002e400000e0000 */
.L_x_1593:
        /* <DEDUP_REMOVED lines=31> */
.L_x_1587:
[----:B------:R-:W-:Y:S01]  /*188e0*/  UMOV UR4, URZ ;  /* 0x0000003f00047c82 */ /* 0x000fe20008000000 */
[----:B------:R-:W-:Y:S01]  /*188f0*/  UMOV UR5, URZ ;  /* 0x0000003f00057c82 */ /* 0x000fe20008000000 */
[----:B------:R-:W-:Y:S01]  /*18900*/  ULDC UR6, c[0x0][0xd3c] ;  /* 0x00034f0000067ab9 */ /* 0x000fe20000000800 */
[----:B------:R-:W-:Y:S02]  /*18910*/  IMAD.MOV.U32 R16, RZ, RZ, R0 ;  /* 0x000000ffff107224 */ /* 0x000fe400078e0000 */
[----:B------:R-:W-:Y:S02]  /*18920*/  IMAD.U32 R17, RZ, RZ, UR4 ;  /* 0x00000004ff117e24 */ /* 0x000fe4000f8e00ff */
[----:B------:R-:W-:Y:S02]  /*18930*/  IMAD.U32 R18, RZ, RZ, UR5 ;  /* 0x00000005ff127e24 */ /* 0x000fe4000f8e00ff */
[----:B------:R-:W-:-:S07]  /*18940*/  IMAD.U32 R19, RZ, RZ, UR6 ;  /* 0x00000006ff137e24 */ /* 0x000fce000f8e00ff */
.L_x_1595:
        /* <DEDUP_REMOVED lines=12> */
.L_x_1584:
[----:B------:R-:W-:Y:S02]  /*18a10*/  ULDC UR4, c[0x0][0xd3c] ;  /* 0x00034f0000047ab9 */ /* 0x000fe40000000800 */
[----:B---3--:R-:W-:-:S13]  /*18a20*/  ISETP.GE.AND P0, PT, R19, UR4, PT ;  /* 0x0000000413007c0c */ /* 0x008fda000bf06270 */
[----:B------:R-:W-:Y:S05]  /*18a30*/  @!P0 BRA `(.L_x_1596) ;  /* 0xffffff8c00148947 */ /* 0x000fea000383ffff */
[----:B------:R-:W-:Y:S05]  /*18a40*/  BSYNC B8 ;  /* 0x0000000000087941 */ /* 0x000fea0003800000 */
.L_x_1450:
[----:B--2---:R-:W2:Y:S01]  /*18a50*/  LDL.LU R0, [R1+0x68] ;  /* 0x0000680001007983 */ /* 0x004ea20000300800 */
[----:B------:R-:W-:Y:S01]  /*18a60*/  BSSY B0, `(.L_x_1597) ;  /* 0x000000b000007945 */ /* 0x000fe20003800000 */
[----:B------:R-:W3:Y:S01]  /*18a70*/  S2R R5, SR_CgaCtaId ;  /* 0x0000000000057919 */ /* 0x000ee20000008800 */
[----:B--2---:R-:W-:-:S05]  /*18a80*/  VIADD R0, R0, 0x1 ;  /* 0x0000000100007836 */ /* 0x004fca0000000000 */
[----:B0-----:R-:W-:-:S04]  /*18a90*/  LEA.HI R2, R0, R0, RZ, 0x1 ;  /* 0x0000000000027211 */ /* 0x001fc800078f08ff */
[----:B-1----:R-:W-:-:S05]  /*18aa0*/  LOP3.LUT R3, R2, 0xfffffffe, RZ, 0xc0, !PT ;  /* 0xfffffffe02037812 */ /* 0x002fca00078ec0ff */
[----:B------:R-:W-:Y:S01]  /*18ab0*/  IMAD.IADD R3, R0, 0x1, -R3 ;  /* 0x0000000100037824 */ /* 0x000fe200078e0a03 */
[----:B------:R-:W-:-:S04]  /*18ac0*/  MOV R0, 0x400 ;  /* 0x0000040000007802 */ /* 0x000fc80000000f00 */
[----:B---3--:R-:W-:Y:S02]  /*18ad0*/  LEA R0, R5, R0, 0x18 ;  /* 0x0000000005007211 */ /* 0x008fe400078ec0ff */
[----:B------:R-:W-:-:S04]  /*18ae0*/  SHF.L.U32 R3, R3, 0x1f, RZ ;  /* 0x0000001f03037819 */ /* 0x000fc800000006ff */
[----:B------:R-:W0:Y:S02]  /*18af0*/  SYNCS.PHASECHK.TRANS64.TRYWAIT P0, [R0+URZ+0x32420], R3 ;  /* 0x03242003000075a7 */ /* 0x000e24000800017f */
[----:B0-----:R-:W-:Y:S05]  /*18b00*/  @!P0 BRA `(.L_x_1598) ;  /* 0x00000038002c8947 */ /* 0x001fea0003800000 */
.L_x_1728:
[----:B------:R-:W-:Y:S05]  /*18b10*/  BSYNC B0 ;  /* 0x0000000000007941 */ /* 0x000fea0003800000 */
.L_x_1597:
[----:B------:R-:W-:-:S03]  /*18b20*/  UMOV UR4, 0xffffffff ;  /* 0xffffffff00047882 */ /* 0x000fc60000000000 */
[----:B------:R-:W-:Y:S05]  /*18b30*/  BRA.DIV UR4, `(.L_x_1599) ;  /* 0x0000003a04347947 */ /* 0x000fea000b800000 */
[----:B------:R-:W1:Y:S02]  /*18b40*/  S2R R2, SR_TID.X ;  /* 0x0000000000027919 */ /* 0x000e640000002100 */
[----:B-1----:R-:W-:-:S04]  /*18b50*/  SHF.R.U32.HI R2, RZ, 0x5, R2 ;  /* 0x00000005ff027819 */ /* 0x002fc80000011602 */
[----:B------:R-:W-:-:S05]  /*18b60*/  LOP3.LUT R2, R2, 0x3, RZ, 0xc0, !PT ;  /* 0x0000000302027812 */ /* 0x000fca00078ec0ff */
[----:B------:R1:W2:Y:S02]  /*18b70*/  SHFL.IDX PT, R14, R2, RZ, 0x1f ;  /* 0x00001fff020e7589 */ /* 0x0002a400000e0000 */
.L_x_1731:
[----:B--2---:R-:W-:-:S13]  /*18b80*/  ISETP.NE.AND P0, PT, R14, RZ, PT ;  /* 0x000000ff0e00720c */ /* 0x004fda0003f05270 */
[----:B------:R-:W-:Y:S05]  /*18b90*/  @P0 BRA `(.L_x_1305) ;  /* 0x0000000000940947 */ /* 0x000fea0003800000 */
[----:B------:R-:W-:-:S03]  /*18ba0*/  UMOV UR4, 0xffffffff ;  /* 0xffffffff00047882 */ /* 0x000fc60000000000 */
[----:B------:R-:W-:Y:S05]  /*18bb0*/  BRA.DIV UR4, `(.L_x_1600) ;  /* 0x0000003a04487947 */ /* 0x000fea000b800000 */
[----:B------:R-:W-:-:S13]  /*18bc0*/  ELECT P6, URZ, PT ;  /* 0x00000000003f782f */ /* 0x000fda00038c0000 */
.L_x_1734:
[----:B------:R-:W-:Y:S05]  /*18bd0*/  @!P6 BRA `(.L_x_1305) ;  /* 0x000000000084e947 */ /* 0x000fea0003800000 */
[----:B-1----:R-:W2:Y:S02]  /*18be0*/  LDL.LU R2, [R1+0x84] ;  /* 0x0000840001027983 */ /* 0x002ea40000300800 */
[----:B--2---:R-:W-:-:S04]  /*18bf0*/  LOP3.LUT R2, R2, 0x2, RZ, 0xfc, !PT ;  /* 0x0000000202027812 */ /* 0x004fc800078efcff */
[----:B------:R-:W-:-:S13]  /*18c00*/  ISETP.NE.AND P2, PT, R2, 0x3, PT ;  /* 0x000000030200780c */ /* 0x000fda0003f45270 */
[----:B------:R-:W-:Y:S05]  /*18c10*/  @!P2 BRA `(.L_x_1601) ;  /* 0x000000000004a947 */ /* 0x000fea0003800000 */
[----:B------:R-:W-:Y:S01]  /*18c20*/  BPT.TRAP 0x1 ;  /* 0x000000040000795c */ /* 0x000fe20000300000 */
.L_x_1601:
        /* <DEDUP_REMOVED lines=14> */
.L_x_1735:
[----:B------:R-:W1:Y:S02]  /*18d10*/  SYNCS.PHASECHK.TRANS64.TRYWAIT P0, [R7+URZ], R2 ;  /* 0x00000002070075a7 */ /* 0x000e64000800017f */
[----:B-1----:R-:W-:Y:S05]  /*18d20*/  @!P0 BRA `(.L_x_1603) ;  /* 0x0000003800208947 */ /* 0x002fea0003800000 */
.L_x_1736:
[----:B------:R-:W-:Y:S05]  /*18d30*/  @!P2 BRA `(.L_x_1604) ;  /* 0x000000000004a947 */ /* 0x000fea0003800000 */
[----:B------:R-:W-:Y:S01]  /*18d40*/  BPT.TRAP 0x1 ;  /* 0x000000040000795c */ /* 0x000fe20000300000 */
.L_x_1604:
[----:B------:R-:W2:Y:S01]  /*18d50*/  LDL.LU R4, [R1+0x8] ;  /* 0x0000080001047983 */ /* 0x000ea20000300800 */
[----:B------:R-:W-:-:S04]  /*18d60*/  VIADD R0, R0, 0x32460 ;  /* 0x0003246000007836 */ /* 0x000fc80000000000 */
[----:B--2---:R-:W-:-:S04]  /*18d70*/  IMAD R4, R4, 0x8, R0 ;  /* 0x0000000804047824 */ /* 0x004fc800078e0200 */
[----:B------:R-:W2:Y:S02]  /*18d80*/  SYNCS.PHASECHK.TRANS64.TRYWAIT P0, [R4+URZ], R5 ;  /* 0x00000005040075a7 */ /* 0x000ea4000800017f */
[----:B--2---:R-:W-:Y:S05]  /*18d90*/  @!P0 BRA `(.L_x_1605) ;  /* 0x0000003800188947 */ /* 0x004fea0003800000 */
.L_x_1737:
[----:B------:R-:W-:-:S07]  /*18da0*/  IMAD R3, R3, 0x8, R0 ;  /* 0x0000000803037824 */ /* 0x000fce00078e0200 */
.L_x_1606:
[----:B---3--:R3:W0:Y:S02]  /*18db0*/  SYNCS.PHASECHK.TRANS64.TRYWAIT P0, [R3+URZ], R2 ;  /* 0x00000002030075a7 */ /* 0x008624000800017f */
[----:B0-----:R-:W-:Y:S05]  /*18dc0*/  @!P0 NANOSLEEP.SYNCS 0x989680 ;  /* 0x009896800000895d */ /* 0x001fea0003900000 */
[----:B------:R-:W0:Y:S02]  /*18dd0*/  @!P0 SYNCS.PHASECHK.TRANS64 P0, [R3+URZ], R2 ;  /* 0x00000002030085a7 */ /* 0x000e24000800007f */
[----:B0-----:R-:W-:Y:S05]  /*18de0*/  @!P0 BRA `(.L_x_1606) ;  /* 0xfffffffc00f08947 */ /* 0x001fea000383ffff */
.L_x_1305:
[----:B------:R-:W-:Y:S05]  /*18df0*/  BSYNC B9 ;  /* 0x0000000000097941 */ /* 0x000fea0003800000 */
.L_x_1302:
[----:B------:R-:W-:Y:S05]  /*18e00*/  EXIT ;  /* 0x000000000000794d */ /* 0x000fea0003800000 */
.L_x_1323:
[----:B0-----:R0:W1:Y:S02]  /*18e10*/  SYNCS.PHASECHK.TRANS64.TRYWAIT P6, [R94+URZ+0x32490], R108 ;  /* 0x0324906c5e0075a7 */ /* 0x00106400080c017f */
[----:B-1----:R-:W-:Y:S05]  /*18e20*/  @!P6 NANOSLEEP.SYNCS 0x989680 ;  /* 0x009896800000e95d */ /* 0x002fea0003900000 */
[----:B------:R-:W1:Y:S02]  /*18e30*/  @!P6 SYNCS.PHASECHK.TRANS64 P6, [R94+URZ+0x32490], R108 ;  /* 0x0324906c5e00e5a7 */ /* 0x000e6400080c007f */
[----:B-1----:R-:W-:Y:S05]  /*18e40*/  @!P6 BRA `(.L_x_1323) ;  /* 0xfffffffc00f0e947 */ /* 0x002fea000383ffff */
[----:B------:R-:W-:Y:S05]  /*18e50*/  BRA `(.L_x_1607) ;  /* 0xfffffe9c005c7947 */ /* 0x000fea000383ffff */
.L_x_1341:
[----:B0-----:R0:W1:Y:S02]  /*18e60*/  SYNCS.PHASECHK.TRANS64.TRYWAIT P5, [R94+URZ+0x32490], R108 ;  /* 0x0324906c5e0075a7 */ /* 0x00106400080a017f */
[----:B-1----:R-:W-:Y:S05]  /*18e70*/  @!P5 NANOSLEEP.SYNCS 0x989680 ;  /* 0x009896800000d95d */ /* 0x002fea0003900000 */
[----:B------:R-:W1:Y:S02]  /*18e80*/  @!P5 SYNCS.PHASECHK.TRANS64 P5, [R94+URZ+0x32490], R108 ;  /* 0x0324906c5e00d5a7 */ /* 0x000e6400080a007f */
[----:B-1----:R-:W-:Y:S05]  /*18e90*/  @!P5 BRA `(.L_x_1341) ;  /* 0xfffffffc00f0d947 */ /* 0x002fea000383ffff */
[----:B------:R-:W-:Y:S05]  /*18ea0*/  BRA `(.L_x_1608) ;  /* 0xfffffeb000047947 */ /* 0x000fea000383ffff */
.L_x_1350:
[----:B0-----:R0:W1:Y:S02]  /*18eb0*/  SYNCS.PHASECHK.TRANS64.TRYWAIT P4, [R94+URZ+0x32490], R108 ;  /* 0x0324906c5e0075a7 */ /* 0x001064000808017f */
[----:B-1----:R-:W-:Y:S05]  /*18ec0*/  @!P4 NANOSLEEP.SYNCS 0x989680 ;  /* 0x009896800000c95d */ /* 0x002fea0003900000 */
[----:B------:R-:W1:Y:S02]  /*18ed0*/  @!P4 SYNCS.PHASECHK.TRANS64 P4, [R94+URZ+0x32490], R108 ;  /* 0x0324906c5e00c5a7 */ /* 0x000e64000808007f */
[----:B-1----:R-:W-:Y:S05]  /*18ee0*/  @!P4 BRA `(.L_x_1350) ;  /* 0xfffffffc00f0c947 */ /* 0x002fea000383ffff */
[----:B------:R-:W-:Y:S05]  /*18ef0*/  BRA `(.L_x_1609) ;  /* 0xfffffec000287947 */ /* 0x000fea000383ffff */
.L_x_1356:
[----:B-1----:R1:W2:Y:S02]  /*18f00*/  SYNCS.PHASECHK.TRANS64.TRYWAIT P3, [R94+URZ+0x324b0], R108 ;  /* 0x0324b06c5e0075a7 */ /* 0x0022a4000806017f */
[----:B--2---:R-:W-:Y:S05]  /*18f10*/  @!P3 NANOSLEEP.SYNCS 0x989680 ;  /* 0x009896800000b95d */ /* 0x004fea0003900000 */
[----:B------:R-:W2:Y:S02]  /*18f20*/  @!P3 SYNCS.PHASECHK.TRANS64 P3, [R94+URZ+0x324b0], R108 ;  /* 0x0324b06c5e00b5a7 */ /* 0x000ea4000806007f */
[----:B--2---:R-:W-:Y:S05]  /*18f30*/  @!P3 BRA `(.L_x_1356) ;  /* 0xfffffffc00f0b947 */ /* 0x004fea000383ffff */
[----:B------:R-:W-:Y:S05]  /*18f40*/  BRA `(.L_x_1610) ;  /* 0xfffffec000b47947 */ /* 0x000fea000383ffff */
.L_x_1364:
        /* <DEDUP_REMOVED lines=8> */
.L_x_1612:
[----:B------:R-:W-:Y:S05]  /*18fd0*/  BSYNC B0 ;  /* 0x0000000000007941 */ /* 0x000fea0003800000 */
.L_x_1611:
[----:B------:R-:W-:Y:S05]  /*18fe0*/  BRA `(.L_x_1613) ;  /* 0xfffffecc00647947 */ /* 0x000fea000383ffff */
.L_x_1376:
        /* <DEDUP_REMOVED lines=8> */
.L_x_1615:
[----:B------:R-:W-:Y:S05]  /*19070*/  BSYNC B1 ;  /* 0x0000000000017941 */ /* 0x000fea0003800000 */
.L_x_1614:
        /* <DEDUP_REMOVED lines=8> */
.L_x_1616:
[----:B------:R-:W-:Y:S02]  /*19100*/  IMAD.MOV.U32 R13, RZ, RZ, R27 ;  /* 0x000000ffff0d7224 */ /* 0x000fe400078e001b */
[----:B------:R-:W-:-:S07]  /*19110*/  IMAD.MOV.U32 R3, RZ, RZ, R14 ;  /* 0x000000ffff037224 */ /* 0x000fce00078e000e */
[----:B------:R-:W-:Y:S05]  /*19120*/  WARPSYNC.COLLECTIVE R15, `(.L_x_1617) ;  /* 0x000000000f087348 */ /* 0x000fea0003c00000 */
[----:B------:R0:W1:Y:S02]  /*19130*/  SHFL.IDX P6, R14, R13, R12, R11 ;  /* 0x0000000c0d0e7389 */ /* 0x00006400000c000b */
[----:B01----:R-:W-:Y:S01]  /*19140*/  ENDCOLLECTIVE ;  /* 0x000000000000791b */ /* 0x003fe20003800000 */
.L_x_1617:
[----:B------:R-:W-:Y:S02]  /*19150*/  IMAD.MOV.U32 R13, RZ, RZ, R26 ;  /* 0x000000ffff0d7224 */ /* 0x000fe400078e001a */
[----:B------:R-:W-:-:S07]  /*19160*/  IMAD.MOV.U32 R4, RZ, RZ, R14 ;  /* 0x000000ffff047224 */ /* 0x000fce00078e000e */
[----:B------:R-:W-:Y:S05]  /*19170*/  WARPSYNC.COLLECTIVE R15, `(.L_x_1618) ;  /* 0x000000000f087348 */ /* 0x000fea0003c00000 */
[----:B------:R0:W1:Y:S02]  /*19180*/  SHFL.IDX P6, R14, R13, R12, R11 ;  /* 0x0000000c0d0e7389 */ /* 0x00006400000c000b */
[----:B01----:R-:W-:Y:S01]  /*19190*/  ENDCOLLECTIVE ;  /* 0x000000000000791b */ /* 0x003fe20003800000 */
.L_x_1618:
[----:B------:R-:W-:Y:S05]  /*191a0*/  BRA `(.L_x_1619) ;  /* 0xfffffed0005c7947 */ /* 0x000fea000383ffff */
.L_x_1380:
[----:B0-----:R0:W1:Y:S02]  /*191b0*/  SYNCS.PHASECHK.TRANS64.TRYWAIT P0, [R18+URZ+0x32400], R5 ;  /* 0x03240005120075a7 */ /* 0x001064000800017f */
[----:B-1----:R-:W-:Y:S05]  /*191c0*/  @!P0 NANOSLEEP.SYNCS 0x989680 ;  /* 0x009896800000895d */ /* 0x002fea0003900000 */
[----:B------:R-:W1:Y:S02]  /*191d0*/  @!P0 SYNCS.PHASECHK.TRANS64 P0, [R18+URZ+0x32400], R5 ;  /* 0x03240005120085a7 */ /* 0x000e64000800007f */
[----:B-1----:R-:W-:Y:S05]  /*191e0*/  @!P0 BRA `(.L_x_1380) ;  /* 0xfffffffc00f08947 */ /* 0x002fea000383ffff */
[----:B------:R-:W-:Y:S05]  /*191f0*/  BRA `(.L_x_1620) ;  /* 0xfffffed400647947 */ /* 0x000fea000383ffff */
.L_x_1388:
        /* <DEDUP_REMOVED lines=8> */
.L_x_1622:
[----:B------:R-:W-:Y:S05]  /*19280*/  BSYNC B1 ;  /* 0x0000000000017941 */ /* 0x000fea0003800000 */
.L_x_1621:
        /* <DEDUP_REMOVED lines=8> */
.L_x_1623:
[----:B------:R-:W-:Y:S02]  /*19310*/  IMAD.MOV.U32 R13, RZ, RZ, R27 ;  /* 0x000000ffff0d7224 */ /* 0x000fe400078e001b */
[----:B------:R-:W-:-:S07]  /*19320*/  IMAD.MOV.U32 R3, RZ, RZ, R14 ;  /* 0x000000ffff037224 */ /* 0x000fce00078e000e */
[----:B------:R-:W-:Y:S05]  /*19330*/  WARPSYNC.COLLECTIVE R15, `(.L_x_1624) ;  /* 0x000000000f087348 */ /* 0x000fea0003c00000 */
[----:B------:R0:W1:Y:S02]  /*19340*/  SHFL.IDX P6, R14, R13, R12, R11 ;  /* 0x0000000c0d0e7389 */ /* 0x00006400000c000b */
[----:B01----:R-:W-:Y:S01]  /*19350*/  ENDCOLLECTIVE ;  /* 0x000000000000791b */ /* 0x003fe20003800000 */
.L_x_1624:
[----:B------:R-:W-:Y:S02]  /*19360*/  IMAD.MOV.U32 R13, RZ, RZ, R26 ;  /* 0x000000ffff0d7224 */ /* 0x000fe400078e001a */
[----:B------:R-:W-:-:S07]  /*19370*/  IMAD.MOV.U32 R20, RZ, RZ, R14 ;  /* 0x000000ffff147224 */ /* 0x000fce00078e000e */
[----:B------:R-:W-:Y:S05]  /*19380*/  WARPSYNC.COLLECTIVE R15, `(.L_x_1625) ;  /* 0x000000000f087348 */ /* 0x000fea0003c00000 */
[----:B------:R0:W1:Y:S02]  /*19390*/  SHFL.IDX P6, R14, R13, R12, R11 ;  /* 0x0000000c0d0e7389 */ /* 0x00006400000c000b */
[----:B01----:R-:W-:Y:S01]  /*193a0*/  ENDCOLLECTIVE ;  /* 0x000000000000791b */ /* 0x003fe20003800000 */
.L_x_1625:
[----:B------:R-:W-:Y:S05]  /*193b0*/  BRA `(.L_x_1626) ;  /* 0xfffffedc00d07947 */ /* 0x000fea000383ffff */
.L_x_1392:
[----:B0-----:R0:W1:Y:S02]  /*193c0*/  SYNCS.PHASECHK.TRANS64.TRYWAIT P1, [R18+URZ+0x32400], R21 ;  /* 0x03240015120075a7 */ /* 0x001064000802017f */
[----:B-1----:R-:W-:Y:S05]  /*193d0*/  @!P1 NANOSLEEP.SYNCS 0x989680 ;  /* 0x009896800000995d */ /* 0x002fea0003900000 */
[----:B------:R-:W1:Y:S02]  /*193e0*/  @!P1 SYNCS.PHASECHK.TRANS64 P1, [R18+URZ+0x32400], R21 ;  /* 0x03240015120095a7 */ /* 0x000e64000802007f */
[----:B-1----:R-:W-:Y:S05]  /*193f0*/  @!P1 BRA `(.L_x_1392) ;  /* 0xfffffffc00f09947 */ /* 0x002fea000383ffff */
[----:B------:R-:W-:Y:S05]  /*19400*/  BRA `(.L_x_1627) ;  /* 0xfffffee000a87947 */ /* 0x000fea000383ffff */
.L_x_1398:
[----:B--2---:R2:W3:Y:S02]  /*19410*/  SYNCS.PHASECHK.TRANS64.TRYWAIT P1, [R4+URZ+0x32430], R3 ;  /* 0x03243003040075a7 */ /* 0x0044e4000802017f */
[----:B---3--:R-:W-:Y:S05]  /*19420*/  @!P1 NANOSLEEP.SYNCS 0x989680 ;  /* 0x009896800000995d */ /* 0x008fea0003900000 */
[----:B------:R-:W3:Y:S02]  /*19430*/  @!P1 SYNCS.PHASECHK.TRANS64 P1, [R4+URZ+0x32430], R3 ;  /* 0x03243003040095a7 */ /* 0x000ee4000802007f */
[----:B---3--:R-:W-:Y:S05]  /*19440*/  @!P1 BRA `(.L_x_1398) ;  /* 0xfffffffc00f09947 */ /* 0x008fea000383ffff */
[----:B------:R-:W-:Y:S05]  /*19450*/  BRA `(.L_x_1397) ;  /* 0xfffffeec00c07947 */ /* 0x000fea000383ffff */
.L_x_1400:
[----:B---3--:R3:W4:Y:S02]  /*19460*/  SYNCS.PHASECHK.TRANS64.TRYWAIT P1, [R18+URZ+0x32410], R5 ;  /* 0x03241005120075a7 */ /* 0x008724000802017f */
[----:B----4-:R-:W-:Y:S05]  /*19470*/  @!P1 NANOSLEEP.SYNCS 0x989680 ;  /* 0x009896800000995d */ /* 0x010fea0003900000 */
[----:B------:R-:W4:Y:S02]  /*19480*/  @!P1 SYNCS.PHASECHK.TRANS64 P1, [R18+URZ+0x32410], R5 ;  /* 0x03241005120095a7 */ /* 0x000f24000802007f */
[----:B----4-:R-:W-:Y:S05]  /*19490*/  @!P1 BRA `(.L_x_1400) ;  /* 0xfffffffc00f09947 */ /* 0x010fea000383ffff */
[----:B------:R-:W-:Y:S05]  /*194a0*/  BRA `(.L_x_1628) ;  /* 0xfffffef000a87947 */ /* 0x000fea000383ffff */
.L_x_1405:
[----:B------:R0:W0:Y:S02]  /*194b0*/  SYNCS.PHASECHK.TRANS64.TRYWAIT P2, [R4+URZ+0x32450], R3 ;  /* 0x03245003040075a7 */ /* 0x000024000804017f */
[----:B0-----:R-:W-:Y:S05]  /*194c0*/  @!P2 NANOSLEEP.SYNCS 0x989680 ;  /* 0x009896800000a95d */ /* 0x001fea0003900000 */
[----:B------:R-:W0:Y:S02]  /*194d0*/  @!P2 SYNCS.PHASECHK.TRANS64 P2, [R4+URZ+0x32450], R3 ;  /* 0x032450030400a5a7 */ /* 0x000e24000804007f */
[----:B0-----:R-:W-:Y:S05]  /*194e0*/  @!P2 BRA `(.L_x_1405) ;  /* 0xfffffffc00f0a947 */ /* 0x001fea000383ffff */
[----:B------:R-:W-:Y:S05]  /*194f0*/  BRA `(.L_x_1404) ;  /* 0xfffffef000c87947 */ /* 0x000fea000383ffff */
.L_x_1410:
[----:B-1----:R1:W2:Y:S02]  /*19500*/  SYNCS.PHASECHK.TRANS64.TRYWAIT P3, [R5+URZ+0x32430], R0 ;  /* 0x03243000050075a7 */ /* 0x0022a4000806017f */
[----:B--2---:R-:W-:Y:S05]  /*19510*/  @!P3 NANOSLEEP.SYNCS 0x989680 ;  /* 0x009896800000b95d */ /* 0x004fea0003900000 */
[----:B------:R-:W2:Y:S02]  /*19520*/  @!P3 SYNCS.PHASECHK.TRANS64 P3, [R5+URZ+0x32430], R0 ;  /* 0x032430000500b5a7 */ /* 0x000ea4000806007f */
[----:B--2---:R-:W-:Y:S05]  /*19530*/  @!P3 BRA `(.L_x_1410) ;  /* 0xfffffffc00f0b947 */ /* 0x004fea000383ffff */
[----:B------:R-:W-:Y:S05]  /*19540*/  BRA `(.L_x_1409) ;  /* 0xffffff1400c07947 */ /* 0x000fea000383ffff */
.L_x_1415:
[----:B---3--:R3:W4:Y:S02]  /*19550*/  SYNCS.PHASECHK.TRANS64.TRYWAIT P3, [R5+URZ+0x32450], R0 ;  /* 0x03245000050075a7 */ /* 0x008724000806017f */
[----:B----4-:R-:W-:Y:S05]  /*19560*/  @!P3 NANOSLEEP.SYNCS 0x989680 ;  /* 0x009896800000b95d */ /* 0x010fea0003900000 */
[----:B------:R-:W4:Y:S02]  /*19570*/  @!P3 SYNCS.PHASECHK.TRANS64 P3, [R5+URZ+0x32450], R0 ;  /* 0x032450000500b5a7 */ /* 0x000f24000806007f */
[----:B----4-:R-:W-:Y:S05]  /*19580*/  @!P3 BRA `(.L_x_1415) ;  /* 0xfffffffc00f0b947 */ /* 0x010fea000383ffff */
[----:B------:R-:W-:Y:S05]  /*19590*/  BRA `(.L_x_1414) ;  /* 0xffffff18006c7947 */ /* 0x000fea000383ffff */
.L_x_1430:
[----:B------:R-:W-:Y:S02]  /*195a0*/  IMAD.MOV.U32 R13, RZ, RZ, R4 ;  /* 0x000000ffff0d7224 */ /* 0x000fe400078e0004 */
[----:B------:R-:W-:Y:S02]  /*195b0*/  IMAD.MOV.U32 R12, RZ, RZ, RZ ;  /* 0x000000ffff0c7224 */ /* 0x000fe400078e00ff */
[----:B------:R-:W-:Y:S02]  /*195c0*/  IMAD.MOV.U32 R11, RZ, RZ, 0x181f ;  /* 0x0000181fff0b7424 */ /* 0x000fe400078e00ff */
[----:B------:R-:W-:-:S07]  /*195d0*/  IMAD.MOV.U32 R15, RZ, RZ, -0x1 ;  /* 0xffffffffff0f7424 */ /* 0x000fce00078e00ff */
[----:B01----:R-:W-:Y:S05]  /*195e0*/  WARPSYNC.COLLECTIVE R15, `(.L_x_1629) ;  /* 0x000000000f087348 */ /* 0x003fea0003c00000 */
[----:B------:R2:W3:Y:S02]  /*195f0*/  SHFL.IDX P6, R14, R13, R12, R11 ;  /* 0x0000000c0d0e7389 */ /* 0x0004e400000c000b */
[----:B0123--:R-:W-:Y:S01]  /*19600*/  ENDCOLLECTIVE ;  /* 0x000000000000791b */ /* 0x00ffe20003800000 */
.L_x_1629:
[----:B------:R-:W-:Y:S02]  /*19610*/  IMAD.MOV.U32 R13, RZ, RZ, R3 ;  /* 0x000000ffff0d7224 */ /* 0x000fe400078e0003 */
[----:B------:R-:W-:-:S07]  /*19620*/  IMAD.MOV.U32 R0, RZ, RZ, R14 ;  /* 0x000000ffff007224 */ /* 0x000fce00078e000e */
[----:B------:R-:W-:Y:S05]  /*19630*/  WARPSYNC.COLLECTIVE R15, `(.L_x_1630) ;  /* 0x000000000f087348 */ /* 0x000fea0003c00000 */
[----:B------:R0:W1:Y:S02]  /*19640*/  SHFL.IDX P6, R14, R13, R12, R11 ;  /* 0x0000000c0d0e7389 */ /* 0x00006400000c000b */
[----:B01----:R-:W-:Y:S01]  /*19650*/  ENDCOLLECTIVE ;  /* 0x000000000000791b */ /* 0x003fe20003800000 */
.L_x_1630:
[----:B------:R-:W-:Y:S05]  /*19660*/  BRA `(.L_x_1631) ;  /* 0xffffff6c004c7947 */ /* 0x000fea000383ffff */
.L_x_1433:
        /* <DEDUP_REMOVED lines=8> */
.L_x_1633:
[----:B------:R-:W-:Y:S05]  /*196f0*/  BSYNC B1 ;  /* 0x0000000000017941 */ /* 0x000fea0003800000 */
.L_x_1632:
        /* <DEDUP_REMOVED lines=8> */
.L_x_1634:
[----:B------:R-:W-:Y:S05]  /*19780*/  BRA `(.L_x_1635) ;  /* 0xffffff6c00807947 */ /* 0x000fea000383ffff */
.L_x_1436:
        /* <DEDUP_REMOVED lines=8> */
.L_x_1637:
[----:B------:R-:W-:Y:S05]  /*19810*/  BSYNC B1 ;  /* 0x0000000000017941 */ /* 0x000fea0003800000 */
.L_x_1636:
        /* <DEDUP_REMOVED lines=8> */
.L_x_1638:
[----:B------:R-:W-:Y:S05]  /*198a0*/  BRA `(.L_x_1639) ;  /* 0xffffff6c00b07947 */ /* 0x000fea000383ffff */
.L_x_1439:
        /* <DEDUP_REMOVED lines=8> */
.L_x_1641:
[----:B------:R-:W-:Y:S05]  /*19930*/  BSYNC B1 ;  /* 0x0000000000017941 */ /* 0x000fea0003800000 */
.L_x_1640:
        /* <DEDUP_REMOVED lines=8> */
.L_x_1642:
[----:B------:R-:W-:Y:S05]  /*199c0*/  BRA `(.L_x_1643) ;  /* 0xffffff6c00e07947 */ /* 0x000fea000383ffff */
.L_x_1456:
        /* <DEDUP_REMOVED lines=11> */
.L_x_1645:
[----:B------:R-:W-:Y:S05]  /*19a80*/  BSYNC B1 ;  /* 0x0000000000017941 */ /* 0x000fea0003800000 */
.L_x_1644:
[----:B------:R-:W-:Y:S05]  /*19a90*/  BRA `(.L_x_1646) ;  /* 0xffffff8000c47947 */ /* 0x000fea000383ffff */
.L_x_1458:
[----:B------:R-:W-:Y:S01]  /*19aa0*/  BSSY B1, `(.L_x_1647) ;  /* 0x0000006000017945 */ /* 0x000fe20003800000 */
[----:B------:R-:W-:-:S07]  /*19ab0*/  IMAD.MOV.U32 R15, RZ, RZ, -0x1 ;  /* 0xffffffffff0f7424 */ /* 0x000fce00078e00ff */
[----:B0-----:R-:W-:Y:S05]  /*19ac0*/  WARPSYNC.COLLECTIVE R15, `(.L_x_1648) ;  /* 0x000000000f0c7348 */ /* 0x001fea0003c00000 */
[----:B------:R-:W-:Y:S02]  /*19ad0*/  ELECT P6, UR62, PT ;  /* 0x00000000003e782f */ /* 0x000fe400038c0000 */
[----:B------:R-:W-:Y:S01]  /*19ae0*/  MOV R14, UR62 ;  /* 0x0000003e000e7c02 */ /* 0x000fe20008000f00 */
[----:B0-----:R-:W-:Y:S10]  /*19af0*/  ENDCOLLECTIVE ;  /* 0x000000000000791b */ /* 0x001ff40003800000 */
.L_x_1648:
[----:B------:R-:W-:Y:S05]  /*19b00*/  BSYNC B1 ;  /* 0x0000000000017941 */ /* 0x000fea0003800000 */
.L_x_1647:
[----:B------:R-:W-:Y:S05]  /*19b10*/  BRA `(.L_x_1457) ;  /* 0xffffff8000bc7947 */ /* 0x000fea000383ffff */
.L_x_1460:
[----:B0-----:R-:W2:Y:S02]  /*19b20*/  LDL R4, [R1+0x4] ;  /* 0x0000040001047983 */ /* 0x001ea40000100800 */
[----:B--2---:R0:W1:Y:S02]  /*19b30*/  SYNCS.PHASECHK.TRANS64.TRYWAIT P0, [R4+URZ+0x32420], R3 ;  /* 0x03242003040075a7 */ /* 0x004064000800017f */
[----:B-1----:R-:W-:Y:S05]  /*19b40*/  @!P0 NANOSLEEP.SYNCS 0x989680 ;  /* 0x009896800000895d */ /* 0x002fea0003900000 */
[----:B------:R-:W1:Y:S02]  /*19b50*/  @!P0 SYNCS.PHASECHK.TRANS64 P0, [R4+URZ+0x32420], R3 ;  /* 0x03242003040085a7 */ /* 0x000e64000800007f */
[----:B-1----:R-:W-:Y:S05]  /*19b60*/  @!P0 BRA `(.L_x_1460) ;  /* 0xfffffffc00ec8947 */ /* 0x002fea000383ffff */
[----:B------:R-:W-:Y:S05]  /*19b70*/  BRA `(.L_x_1649) ;  /* 0xffffff8000cc7947 */ /* 0x000fea000383ffff */
.L_x_1464:
[----:B0-----:R0:W1:Y:S02]  /*19b80*/  SYNCS.PHASECHK.TRANS64.TRYWAIT P0, [R3+URZ+0x324a0], R8 ;  /* 0x0324a008030075a7 */ /* 0x001064000800017f */
[----:B-1----:R-:W-:Y:S05]  /*19b90*/  @!P0 NANOSLEEP.SYNCS 0x989680 ;  /* 0x009896800000895d */ /* 0x002fea0003900000 */
[----:B------:R-:W1:Y:S02]  /*19ba0*/  @!P0 SYNCS.PHASECHK.TRANS64 P0, [R3+URZ+0x324a0], R8 ;  /* 0x0324a008030085a7 */ /* 0x000e64000800007f */
[----:B-1----:R-:W-:Y:S05]  /*19bb0*/  @!P0 BRA `(.L_x_1464) ;  /* 0xfffffffc00f08947 */ /* 0x002fea000383ffff */
[----:B------:R-:W-:Y:S05]  /*19bc0*/  BRA `(.L_x_1650) ;  /* 0xffffff8000f47947 */ /* 0x000fea000383ffff */
.L_x_1469:
[----:B-1----:R1:W2:Y:S02]  /*19bd0*/  SYNCS.PHASECHK.TRANS64.TRYWAIT P0, [R3+URZ+0x324c0], R8 ;  /* 0x0324c008030075a7 */ /* 0x0022a4000800017f */
[----:B--2---:R-:W-:Y:S05]  /*19be0*/  @!P0 NANOSLEEP.SYNCS 0x989680 ;  /* 0x009896800000895d */ /* 0x004fea0003900000 */
[----:B------:R-:W2:Y:S02]  /*19bf0*/  @!P0 SYNCS.PHASECHK.TRANS64 P0, [R3+URZ+0x324c0], R8 ;  /* 0x0324c008030085a7 */ /* 0x000ea4000800007f */
[----:B--2---:R-:W-:Y:S05]  /*19c00*/  @!P0 BRA `(.L_x_1469) ;  /* 0xfffffffc00f08947 */ /* 0x004fea000383ffff */
[----:B------:R-:W-:Y:S05]  /*19c10*/  BRA `(.L_x_1651) ;  /* 0xffffff8400787947 */ /* 0x000fea000383ffff */
.L_x_1479:
[----:B0-----:R0:W1:Y:S02]  /*19c20*/  SYNCS.PHASECHK.TRANS64.TRYWAIT P1, [R4+URZ+0x324a0], R5 ;  /* 0x0324a005040075a7 */ /* 0x001064000802017f */
[----:B-1----:R-:W-:Y:S05]  /*19c30*/  @!P1 NANOSLEEP.SYNCS 0x989680 ;  /* 0x009896800000995d */ /* 0x002fea0003900000 */
[----:B------:R-:W1:Y:S02]  /*19c40*/  @!P1 SYNCS.PHASECHK.TRANS64 P1, [R4+URZ+0x324a0], R5 ;  /* 0x0324a005040095a7 */ /* 0x000e64000802007f */
[----:B-1----:R-:W-:Y:S05]  /*19c50*/  @!P1 BRA `(.L_x_1479) ;  /* 0xfffffffc00f09947 */ /* 0x002fea000383ffff */
[----:B------:R-:W-:Y:S05]  /*19c60*/  BRA `(.L_x_1652) ;  /* 0xffffff8c00107947 */ /* 0x000fea000383ffff */
.L_x_1484:
[----:B-1----:R1:W2:Y:S02]  /*19c70*/  SYNCS.PHASECHK.TRANS64.TRYWAIT P1, [R4+URZ+0x324c0], R5 ;  /* 0x0324c005040075a7 */ /* 0x0022a4000802017f */
[----:B--2---:R-:W-:Y:S05]  /*19c80*/  @!P1 NANOSLEEP.SYNCS 0x989680 ;  /* 0x009896800000995d */ /* 0x004fea0003900000 */
[----:B------:R-:W2:Y:S02]  /*19c90*/  @!P1 SYNCS.PHASECHK.TRANS64 P1, [R4+URZ+0x324c0], R5 ;  /* 0x0324c005040095a7 */ /* 0x000ea4000802007f */
[----:B--2---:R-:W-:Y:S05]  /*19ca0*/  @!P1 BRA `(.L_x_1484) ;  /* 0xfffffffc00f09947 */ /* 0x004fea000383ffff */
[----:B------:R-:W-:Y:S05]  /*19cb0*/  BRA `(.L_x_1653) ;  /* 0xffffff8c00907947 */ /* 0x000fea000383ffff */
.L_x_1500:
        /* <DEDUP_REMOVED lines=11> */
.L_x_1655:
[----:B------:R-:W-:Y:S05]  /*19d70*/  BSYNC B0 ;  /* 0x0000000000007941 */ /* 0x000fea0003800000 */
.L_x_1654:
[----:B------:R-:W-:Y:S05]  /*19d80*/  BRA `(.L_x_1656) ;  /* 0xffffff9800847947 */ /* 0x000fea000383ffff */
.L_x_1502:
[----:B------:R-:W-:Y:S01]  /*19d90*/  BSSY B0, `(.L_x_1657) ;  /* 0x0000006000007945 */ /* 0x000fe20003800000 */
[----:B------:R-:W-:-:S07]  /*19da0*/  IMAD.MOV.U32 R15, RZ, RZ, -0x1 ;  /* 0xffffffffff0f7424 */ /* 0x000fce00078e00ff */
[----:B0-----:R-:W-:Y:S05]  /*19db0*/  WARPSYNC.COLLECTIVE R15, `(.L_x_1658) ;  /* 0x000000000f0c7348 */ /* 0x001fea0003c00000 */
[----:B------:R-:W-:Y:S02]  /*19dc0*/  ELECT P6, UR62, PT ;  /* 0x00000000003e782f */ /* 0x000fe400038c0000 */
[----:B------:R-:W-:Y:S01]  /*19dd0*/  MOV R14, UR62 ;  /* 0x0000003e000e7c02 */ /* 0x000fe20008000f00 */
[----:B0-----:R-:W-:Y:S10]  /*19de0*/  ENDCOLLECTIVE ;  /* 0x000000000000791b */ /* 0x001ff40003800000 */
.L_x_1658:
[----:B------:R-:W-:Y:S05]  /*19df0*/  BSYNC B0 ;  /* 0x0000000000007941 */ /* 0x000fea0003800000 */
.L_x_1657:
[----:B------:R-:W-:Y:S05]  /*19e00*/  BRA `(.L_x_1659) ;  /* 0xffffff9800907947 */ /* 0x000fea000383ffff */
.L_x_1504:
[----:B0-----:R0:W1:Y:S02]  /*19e10*/  SYNCS.PHASECHK.TRANS64.TRYWAIT P0, [R0+URZ+0x32440], R2 ;  /* 0x03244002000075a7 */ /* 0x001064000800017f */
[----:B-1----:R-:W-:Y:S05]  /*19e20*/  @!P0 NANOSLEEP.SYNCS 0x989680 ;  /* 0x009896800000895d */ /* 0x002fea0003900000 */
[----:B------:R-:W1:Y:S02]  /*19e30*/  @!P0 SYNCS.PHASECHK.TRANS64 P0, [R0+URZ+0x32440], R2 ;  /* 0x03244002000085a7 */ /* 0x000e64000800007f */
[----:B-1----:R-:W-:Y:S05]  /*19e40*/  @!P0 BRA `(.L_x_1504) ;  /* 0xfffffffc00f08947 */ /* 0x002fea000383ffff */
[----:B------:R-:W-:Y:S05]  /*19e50*/  BRA `(.L_x_1660) ;  /* 0xffffff9800fc7947 */ /* 0x000fea000383ffff */
.L_x_1508:
[----:B------:R0:W5:Y:S01]  /*19e60*/  LDL R6, [R1+0x44] ;  /* 0x0000440001067983 */ /* 0x0001620000100800 */
[----:B------:R-:W-:Y:S02]  /*19e70*/  IMAD.MOV.U32 R13, RZ, RZ, R2 ;  /* 0x000000ffff0d7224 */ /* 0x000fe400078e0002 */
[----:B------:R-:W-:Y:S02]  /*19e80*/  IMAD.MOV.U32 R12, RZ, RZ, RZ ;  /* 0x000000ffff0c7224 */ /* 0x000fe400078e00ff */
[----:B------:R-:W-:Y:S02]  /*19e90*/  IMAD.MOV.U32 R11, RZ, RZ, 0x181f ;  /* 0x0000181fff0b7424 */ /* 0x000fe400078e00ff */
[----:B------:R-:W-:Y:S02]  /*19ea0*/  IMAD.MOV.U32 R15, RZ, RZ, -0x1 ;  /* 0xffffffffff0f7424 */ /* 0x000fe400078e00ff */
[----:B0-----:R-:W-:-:S07]  /*19eb0*/  IMAD.IADD R17, R8, 0x1, R17 ;  /* 0x0000000108117824 */ /* 0x001fce00078e0211 */
[----:B-----5:R-:W-:Y:S05]  /*19ec0*/  WARPSYNC.COLLECTIVE R15, `(.L_x_1661) ;  /* 0x000000000f087348 */ /* 0x020fea0003c00000 */
[----:B------:R0:W1:Y:S02]  /*19ed0*/  SHFL.IDX P6, R14, R13, R12, R11 ;  /* 0x0000000c0d0e7389 */ /* 0x00006400000c000b */
[----:B01---5:R-:W-:Y:S01]  /*19ee0*/  ENDCOLLECTIVE ;  /* 0x000000000000791b */ /* 0x023fe20003800000 */
.L_x_1661:
[----:B------:R-:W-:-:S05]  /*19ef0*/  VIADD R8, R17, 0x10 ;  /* 0x0000001011087836 */ /* 0x000fca0000000000 */
[----:B------:R0:W-:Y:S01]  /*19f00*/  STL [R1+0x4c], R8 ;  /* 0x00004c0801007387 */ /* 0x0001e20000100800 */
[----:B------:R-:W-:Y:S02]  /*19f10*/  IMAD.MOV.U32 R13, RZ, RZ, R3 ;  /* 0x000000ffff0d7224 */ /* 0x000fe400078e0003 */
[----:B------:R-:W-:-:S07]  /*19f20*/  IMAD.MOV.U32 R4, RZ, RZ, R14 ;  /* 0x000000ffff047224 */ /* 0x000fce00078e000e */
[----:B0-----:R-:W-:Y:S05]  /*19f30*/  WARPSYNC.COLLECTIVE R15, `(.L_x_1662) ;  /* 0x000000000f087348 */ /* 0x001fea0003c00000 */
[----:B------:R1:W2:Y:S02]  /*19f40*/  SHFL.IDX P6, R14, R13, R12, R11 ;  /* 0x0000000c0d0e7389 */ /* 0x0002a400000c000b */
[----:B012---:R-:W-:Y:S01]  /*19f50*/  ENDCOLLECTIVE ;  /* 0x000000000000791b */ /* 0x007fe20003800000 */
.L_x_1662:
[----:B------:R-:W-:Y:S02]  /*19f60*/  IMAD.MOV.U32 R13, RZ, RZ, R2 ;  /* 0x000000ffff0d7224 */ /* 0x000fe400078e0002 */
[----:B------:R-:W-:Y:S02]  /*19f70*/  IMAD.MOV.U32 R12, RZ, RZ, 0x1 ;  /* 0x00000001ff0c7424 */ /* 0x000fe400078e00ff */
[----:B------:R-:W-:-:S07]  /*19f80*/  IMAD.MOV.U32 R5, RZ, RZ, R14 ;  /* 0x000000ffff057224 */ /* 0x000fce00078e000e */
[----:B------:R-:W-:Y:S05]  /*19f90*/  WARPSYNC.COLLECTIVE R15, `(.L_x_1663) ;  /* 0x000000000f087348 */ /* 0x000fea0003c00000 */
[----:B------:R0:W1:Y:S02]  /*19fa0*/  SHFL.IDX P6, R14, R13, R12, R11 ;  /* 0x0000000c0d0e7389 */ /* 0x00006400000c000b */
[----:B01----:R-:W-:Y:S01]  /*19fb0*/  ENDCOLLECTIVE ;  /* 0x000000000000791b */ /* 0x003fe20003800000 */
.L_x_1663:
[----:B------:R-:W-:Y:S02]  /*19fc0*/  IMAD.MOV.U32 R13, RZ, RZ, R3 ;  /* 0x000000ffff0d7224 */ /* 0x000fe400078e0003 */
[----:B------:R-:W-:Y:S02]  /*19fd0*/  IMAD R0, R6, R7, RZ ;  /* 0x0000000706007224 */ /* 0x000fe400078e02ff */
[----:B------:R-:W-:-:S07]  /*19fe0*/  IMAD.MOV.U32 R7, RZ, RZ, R14 ;  /* 0x000000ffff077224 */ /* 0x000fce00078e000e */
[----:B------:R-:W-:Y:S05]  /*19ff0*/  WARPSYNC.COLLECTIVE R15, `(.L_x_1664) ;  /* 0x000000000f087348 */ /* 0x000fea0003c00000 */
[----:B------:R0:W1:Y:S02]  /*1a000*/  SHFL.IDX P6, R14, R13, R12, R11 ;  /* 0x0000000c0d0e7389 */ /* 0x00006400000c000b */
[----:B01----:R-:W-:Y:S01]  /*1a010*/  ENDCOLLECTIVE ;  /* 0x000000000000791b */ /* 0x003fe20003800000 */
.L_x_1664:
        /* <DEDUP_REMOVED lines=13> */
.L_x_1665:
        /* <DEDUP_REMOVED lines=12> */
.L_x_1666:
        /* <DEDUP_REMOVED lines=17> */
.L_x_1667:
        /* <DEDUP_REMOVED lines=10> */
.L_x_1668:
        /* <DEDUP_REMOVED lines=13> */
.L_x_1669:
        /* <DEDUP_REMOVED lines=10> */
.L_x_1670:
        /* <DEDUP_REMOVED lines=13> */
.L_x_1671:
        /* <DEDUP_REMOVED lines=10> */
.L_x_1672:
        /* <DEDUP_REMOVED lines=13> */
.L_x_1673:
        /* <DEDUP_REMOVED lines=10> */
.L_x_1674:
        /* <DEDUP_REMOVED lines=11> */
.L_x_1675:
        /* <DEDUP_REMOVED lines=14> */
.L_x_1676:
[----:B------:R-:W-:Y:S01]  /*1a940*/  IMAD.MOV.U32 R3, RZ, RZ, R14 ;  /* 0x000000ffff037224 */ /* 0x000fe200078e000e */
[----:B------:R-:W-:Y:S06]  /*1a950*/  BRA `(.L_x_1677) ;  /* 0xffffff9c00a87947 */ /* 0x000fec000383ffff */
.L_x_1512:
        /* <DEDUP_REMOVED lines=9> */
[----:B--2---:R-:W-:-:S05]  /*1a9f0*/  IMAD R3, R3, R7, RZ ;  /* 0x0000000703037224 */ /* 0x004fca00078e02ff */
[-C--:B------:R-:W-:Y:S02]  /*1aa00*/  ISETP.GE.AND P4, PT, R17, R3.reuse, PT ;  /* 0x000000031100720c */ /* 0x080fe40003f86270 */
[-C--:B---3--:R-:W-:Y:S01]  /*1aa10*/  ISETP.GE.AND P5, PT, R15, R3.reuse, PT ;  /* 0x000000030f00720c */ /* 0x088fe20003fa6270 */
[----:B------:R-:W-:Y:S01]  /*1aa20*/  IMAD.MOV.U32 R15, RZ, RZ, -0x1 ;  /* 0xffffffffff0f7424 */ /* 0x000fe200078e00ff */
[----:B----4-:R-:W-:Y:S02]  /*1aa30*/  ISETP.GE.AND P6, PT, R14, R3, PT ;  /* 0x000000030e00720c */ /* 0x010fe40003fc6270 */
[----:B-----5:R-:W-:-:S07]  /*1aa40*/  LOP3.LUT R9, R9, 0xffffffef, RZ, 0xc0, !PT ;  /* 0xffffffef09097812 */ /* 0x020fce00078ec0ff */
[----:B------:R-:W-:Y:S02]  /*1aa50*/  @P4 LOP3.LUT R9, R9, 0x10, RZ, 0xfc, !PT ;  /* 0x0000001009094812 */ /* 0x000fe400078efcff */
[----:B------:R-:W-:Y:S01]  /*1aa60*/  ISETP.GE.AND P4, PT, R13, R3, PT ;  /* 0x000000030d00720c */ /* 0x000fe20003f86270 */
[----:B------:R-:W-:Y:S01]  /*1aa70*/  IMAD.MOV.U32 R13, RZ, RZ, R0 ;  /* 0x000000ffff0d7224 */ /* 0x000fe200078e0000 */
[----:B------:R-:W-:-:S04]  /*1aa80*/  LOP3.LUT R9, R9, 0xfffffff7, RZ, 0xc0, !PT ;  /* 0xfffffff709097812 */ /* 0x000fc800078ec0ff */
        /* <DEDUP_REMOVED lines=16> */
.L_x_1679:
[----:B------:R-:W-:Y:S05]  /*1ab90*/  BSYNC B0 ;  /* 0x0000000000007941 */ /* 0x000fea0003800000 */
.L_x_1678:
[----:B------:R0:W5:Y:S01]  /*1aba0*/  LDL R7, [R1+0x14] ;  /* 0x0000140001077983 */ /* 0x0001620000100800 */
[----:B------:R-:W-:Y:S01]  /*1abb0*/  IMAD.MOV.U32 R13, RZ, RZ, R2 ;  /* 0x000000ffff0d7224 */ /* 0x000fe200078e0002 */
[----:B------:R-:W-:Y:S01]  /*1abc0*/  LOP3.LUT R9, R9, 0xfffffeff, RZ, 0xc0, !PT ;  /* 0xfffffeff09097812 */ /* 0x000fe200078ec0ff */
[----:B------:R-:W-:Y:S02]  /*1abd0*/  IMAD.MOV.U32 R12, RZ, RZ, RZ ;  /* 0x000000ffff0c7224 */ /* 0x000fe400078e00ff */
[----:B------:R-:W-:Y:S01]  /*1abe0*/  IMAD.MOV.U32 R11, RZ, RZ, 0x181f ;  /* 0x0000181fff0b7424 */ /* 0x000fe200078e00ff */
[----:B------:R-:W-:Y:S01]  /*1abf0*/  @P5 LOP3.LUT R9, R9, 0x100, RZ, 0xfc, !PT ;  /* 0x0000010009095812 */ /* 0x000fe200078efcff */
[----:B------:R-:W-:Y:S02]  /*1ac00*/  IMAD.MOV.U32 R15, RZ, RZ, -0x1 ;  /* 0xffffffffff0f7424 */ /* 0x000fe400078e00ff */
[----:B------:R-:W-:Y:S01]  /*1ac10*/  IMAD.MOV.U32 R4, RZ, RZ, R14 ;  /* 0x000000ffff047224 */ /* 0x000fe200078e000e */
[----:B0-----:R-:W-:-:S13]  /*1ac20*/  LOP3.LUT P5, RZ, R9, 0x10, RZ, 0xc0, !PT ;  /* 0x0000001009ff7812 */ /* 0x001fda00078ac0ff */
[----:B-----5:R-:W-:Y:S05]  /*1ac30*/  WARPSYNC.COLLECTIVE R15, `(.L_x_1680) ;  /* 0x000000000f087348 */ /* 0x020fea0003c00000 */
[----:B------:R0:W1:Y:S02]  /*1ac40*/  SHFL.IDX P6, R14, R13, R12, R11 ;  /* 0x0000000c0d0e7389 */ /* 0x00006400000c000b */
[----:B01---5:R-:W-:Y:S01]  /*1ac50*/  ENDCOLLECTIVE ;  /* 0x000000000000791b */ /* 0x023fe20003800000 */
.L_x_1680:
        /* <DEDUP_REMOVED lines=13> */
.L_x_1681:
[----:B------:R-:W-:-:S04]  /*1ad30*/  @!P5 LOP3.LUT R4, R5, R4, RZ, 0x3c, !PT ;  /* 0x000000040504d212 */ /* 0x000fc800078e3cff */
[----:B------:R-:W-:Y:S01]  /*1ad40*/  @!P5 LOP3.LUT R5, R5, R4, RZ, 0x3c, !PT ;  /* 0x000000040505d212 */ /* 0x000fe200078e3cff */
[----:B------:R-:W-:Y:S02]  /*1ad50*/  IMAD.MOV.U32 R13, RZ, RZ, R2 ;  /* 0x000000ffff0d7224 */ /* 0x000fe400078e0002 */
[----:B------:R-:W-:-:S07]  /*1ad60*/  IMAD.MOV.U32 R6, RZ, RZ, R14 ;  /* 0x000000ffff067224 */ /* 0x000fce00078e000e */
[----:B------:R-:W-:Y:S05]  /*1ad70*/  WARPSYNC.COLLECTIVE R15, `(.L_x_1682) ;  /* 0x000000000f087348 */ /* 0x000fea0003c00000 */
[----:B------:R0:W1:Y:S02]  /*1ad80*/  SHFL.IDX P6, R14, R13, R12, R11 ;  /* 0x0000000c0d0e7389 */ /* 0x00006400000c000b */
[----:B01----:R-:W-:Y:S01]  /*1ad90*/  ENDCOLLECTIVE ;  /* 0x000000000000791b */ /* 0x003fe20003800000 */
.L_x_1682:
        /* <DEDUP_REMOVED lines=13> */
[----:B------:R-:W-:-:S07]  /*1ae70*/  @!P4 LOP3.LUT R5, R5, R4, RZ, 0x3c, !PT ;  /* 0x000000040505c212 */ /* 0x000fce00078e3cff */
[----:B------:R-:W-:Y:S05]  /*1ae80*/  WARPSYNC.COLLECTIVE R15, `(.L_x_1683) ;  /* 0x000000000f087348 */ /* 0x000fea0003c00000 */
[----:B------:R0:W1:Y:S02]  /*1ae90*/  SHFL.IDX P6, R14, R13, R12, R11 ;  /* 0x0000000c0d0e7389 */ /* 0x00006400000c000b */
[----:B01----:R-:W-:Y:S01]  /*1aea0*/  ENDCOLLECTIVE ;  /* 0x000000000000791b */ /* 0x003fe20003800000 */
.L_x_1683:
        /* <DEDUP_REMOVED lines=15> */
.L_x_1684:
[----:B------:R-:W-:Y:S02]  /*1afa0*/  IMAD.MOV.U32 R13, RZ, RZ, R0 ;  /* 0x000000ffff0d7224 */ /* 0x000fe400078e0000 */
[----:B------:R-:W-:Y:S02]  /*1afb0*/  IMAD.MOV.U32 R12, RZ, RZ, 0x3 ;  /* 0x00000003ff0c7424 */ /* 0x000fe400078e00ff */
[----:B------:R-:W-:-:S05]  /*1afc0*/  IMAD.MOV.U32 R5, RZ, RZ, R14 ;  /* 0x000000ffff057224 */ /* 0x000fca00078e000e */
[----:B------:R-:W-:-:S05]  /*1afd0*/  @!P5 LEA R5, P6, R8, R5, 0x1 ;  /* 0x000000050805d211 */ /* 0x000fca00078c08ff */
[----:B------:R-:W-:-:S05]  /*1afe0*/  @!P5 IMAD.X R4, RZ, RZ, R6, P6 ;  /* 0x000000ffff04d224 */ /* 0x000fca00030e0606 */
[----:B------:R-:W-:-:S07]  /*1aff0*/  @!P5 LOP3.LUT R5, R5, R4, RZ, 0x3c, !PT ;  /* 0x000000040505d212 */ /* 0x000fce00078e3cff */
[----:B------:R-:W-:Y:S05]  /*1b000*/  WARPSYNC.COLLECTIVE R15, `(.L_x_1685) ;  /* 0x000000000f087348 */ /* 0x000fea0003c00000 */
[----:B------:R0:W1:Y:S02]  /*1b010*/  SHFL.IDX P6, R14, R13, R12, R11 ;  /* 0x0000000c0d0e7389 */ /* 0x00006400000c000b */
[----:B01----:R-:W-:Y:S01]  /*1b020*/  ENDCOLLECTIVE ;  /* 0x000000000000791b */ /* 0x003fe20003800000 */
.L_x_1685:
        /* <DEDUP_REMOVED lines=15> */
.L_x_1686:
        /* <DEDUP_REMOVED lines=9> */
.L_x_1687:
        /* <DEDUP_REMOVED lines=15> */
.L_x_1688:
        /* <DEDUP_REMOVED lines=9> */
.L_x_1689:
        /* <DEDUP_REMOVED lines=10> */
[----:B------:R-:W-:-:S07]  /*1b3d0*/  IMAD.MOV.U32 R6, RZ, RZ, R14 ;  /* 0x000000ffff067224 */ /* 0x000fce00078e000e */
[----:B0-----:R-:W-:Y:S05]  /*1b3e0*/  WARPSYNC.COLLECTIVE R15, `(.L_x_1690) ;  /* 0x000000000f087348 */ /* 0x001fea0003c00000 */
[----:B------:R1:W2:Y:S02]  /*1b3f0*/  SHFL.IDX P6, R14, R13, R12, R11 ;  /* 0x0000000c0d0e7389 */ /* 0x0002a400000c000b */
[----:B012---:R-:W-:Y:S01]  /*1b400*/  ENDCOLLECTIVE ;  /* 0x000000000000791b */ /* 0x007fe20003800000 */
.L_x_1690:
[----:B------:R-:W-:Y:S02]  /*1b410*/  IMAD.MOV.U32 R13, RZ, RZ, R0 ;  /* 0x000000ffff0d7224 */ /* 0x000fe400078e0000 */
[----:B------:R-:W-:Y:S01]  /*1b420*/  IMAD.MOV.U32 R12, RZ, RZ, 0x6 ;  /* 0x00000006ff0c7424 */ /* 0x000fe200078e00ff */
[----:B------:R-:W-:Y:S01]  /*1b430*/  LOP3.LUT P6, RZ, R9, 0x20, RZ, 0xc0, !PT ;  /* 0x0000002009ff7812 */ /* 0x000fe200078cc0ff */
[----:B------:R-:W-:-:S12]  /*1b440*/  IMAD.MOV.U32 R5, RZ, RZ, R14 ;  /* 0x000000ffff057224 */ /* 0x000fd800078e000e */
[----:B------:R-:W-:-:S05]  /*1b450*/  @!P6 LEA R5, P5, R8, R5, 0x1 ;  /* 0x000000050805e211 */ /* 0x000fca00078a08ff */
[----:B------:R-:W-:-:S05]  /*1b460*/  @!P6 IMAD.X R4, RZ, RZ, R6, P5 ;  /* 0x000000ffff04e224 */ /* 0x000fca00028e0606 */
[----:B------:R-:W-:-:S04]  /*1b470*/  @!P6 LOP3.LUT R5, R5, R4, RZ, 0x3c, !PT ;  /* 0x000000040505e212 */ /* 0x000fc800078e3cff */
[----:B------:R-:W-:-:S04]  /*1b480*/  @!P6 LOP3.LUT R4, R5, R4, RZ, 0x3c, !PT ;  /* 0x000000040504e212 */ /* 0x000fc800078e3cff */
[----:B------:R-:W-:-:S05]  /*1b490*/  @!P6 LOP3.LUT R5, R5, R4, RZ, 0x3c, !PT ;  /* 0x000000040505e212 */ /* 0x000fca00078e3cff */
        /* <DEDUP_REMOVED lines=10> */
.L_x_1691:
[----:B------:R-:W-:Y:S02]  /*1b540*/  IMAD.MOV.U32 R13, RZ, RZ, R2 ;  /* 0x000000ffff0d7224 */ /* 0x000fe400078e0002 */
[----:B------:R-:W-:-:S07]  /*1b550*/  IMAD.MOV.U32 R6, RZ, RZ, R14 ;  /* 0x000000ffff067224 */ /* 0x000fce00078e000e */
[----:B------:R-:W-:Y:S05]  /*1b560*/  WARPSYNC.COLLECTIVE R15, `(.L_x_1692) ;  /* 0x000000000f087348 */ /* 0x000fea0003c00000 */
[----:B------:R0:W1:Y:S02]  /*1b570*/  SHFL.IDX P6, R14, R13, R12, R11 ;  /* 0x0000000c0d0e7389 */ /* 0x00006400000c000b */
[----:B01----:R-:W-:Y:S01]  /*1b580*/  ENDCOLLECTIVE ;  /* 0x000000000000791b */ /* 0x003fe20003800000 */
.L_x_1692:
[----:B------:R-:W-:Y:S02]  /*1b590*/  IMAD.MOV.U32 R13, RZ, RZ, R0 ;  /* 0x000000ffff0d7224 */ /* 0x000fe400078e0000 */
[----:B------:R-:W-:Y:S02]  /*1b5a0*/  IMAD.MOV.U32 R12, RZ, RZ, 0x7 ;  /* 0x00000007ff0c7424 */ /* 0x000fe400078e00ff */
[----:B------:R-:W-:-:S07]  /*1b5b0*/  IMAD.MOV.U32 R5, RZ, RZ, R14 ;  /* 0x000000ffff057224 */ /* 0x000fce00078e000e */
[----:B------:R-:W-:Y:S05]  /*1b5c0*/  WARPSYNC.COLLECTIVE R15, `(.L_x_1693) ;  /* 0x000000000f087348 */ /* 0x000fea0003c00000 */
[----:B------:R0:W1:Y:S02]  /*1b5d0*/  SHFL.IDX P6, R14, R13, R12, R11 ;  /* 0x0000000c0d0e7389 */ /* 0x00006400000c000b */
[----:B01----:R-:W-:Y:S01]  /*1b5e0*/  ENDCOLLECTIVE ;  /* 0x000000000000791b */ /* 0x003fe20003800000 */
.L_x_1693:
        /* <DEDUP_REMOVED lines=10> */
.L_x_1694:
[----:B------:R-:W-:Y:S01]  /*1b690*/  @!PT LDS RZ, [RZ] ;  /* 0x00000000fffff984 */ /* 0x000fe20000000800 */
[----:B------:R-:W-:Y:S01]  /*1b6a0*/  @!PT LDS RZ, [RZ] ;  /* 0x00000000fffff984 */ /* 0x000fe20000000800 */
[----:B------:R-:W-:Y:S01]  /*1b6b0*/  @!PT LDS RZ, [RZ] ;  /* 0x00000000fffff984 */ /* 0x000fe20000000800 */
[----:B------:R0:W-:Y:S04]  /*1b6c0*/  @!P4 LDGSTS.E.BYPASS.LTC128B.128 [R7+0x25400], desc[UR60][R4.64], !P3 ;  /* 0x254000000407cfae */ /* 0x0001e8000d901d7c */
[----:B------:R0:W-:Y:S04]  /*1b6d0*/  @!P4 LDGSTS.E.BYPASS.LTC128B.128 [R7+0x29400], desc[UR60][R4.64+0x80], !P2 ;  /* 0x294000800407cfae */ /* 0x0001e8000d101d7c */
[----:B------:R0:W-:Y:S04]  /*1b6e0*/  @!P4 LDGSTS.E.BYPASS.LTC128B.128 [R7+0x2d400], desc[UR60][R4.64+0x100], !P1 ;  /* 0x2d4001000407cfae */ /* 0x0001e8000c901d7c */
[----:B------:R0:W-:Y:S01]  /*1b6f0*/  @!P4 LDGSTS.E.BYPASS.LTC128B.128 [R7+0x31400], desc[UR60][R4.64+0x180], !P0 ;  /* 0x314001800407cfae */ /* 0x0001e2000c101d7c */
[----:B------:R-:W-:Y:S01]  /*1b700*/  IMAD.MOV.U32 R2, RZ, RZ, R14 ;  /* 0x000000ffff027224 */ /* 0x000fe200078e000e */
[----:B------:R-:W-:Y:S06]  /*1b710*/  BRA `(.L_x_1695) ;  /* 0xffffff9c00607947 */ /* 0x000fec000383ffff */
.L_x_1517:
[----:B-1----:R-:W3:Y:S02]  /*1b720*/  LDL R2, [R1+0x4] ;  /* 0x0000040001027983 */ /* 0x002ee40000100800 */
[----:B---3--:R1:W3:Y:S02]  /*1b730*/  SYNCS.PHASECHK.TRANS64.TRYWAIT P0, [R2+URZ+0x32420], R0 ;  /* 0x03242000020075a7 */ /* 0x0082e4000800017f */
[----:B---3--:R-:W-:Y:S05]  /*1b740*/  @!P0 NANOSLEEP.SYNCS 0x989680 ;  /* 0x009896800000895d */ /* 0x008fea0003900000 */
[----:B------:R-:W3:Y:S02]  /*1b750*/  @!P0 SYNCS.PHASECHK.TRANS64 P0, [R2+URZ+0x32420], R0 ;  /* 0x03242000020085a7 */ /* 0x000ee4000800007f */
[----:B---3--:R-:W-:Y:S05]  /*1b760*/  @!P0 BRA `(.L_x_1517) ;  /* 0xfffffffc00ec8947 */ /* 0x008fea000383ffff */
[----:B------:R-:W-:Y:S05]  /*1b770*/  BRA `(.L_x_1696) ;  /* 0xffffff9c00dc7947 */ /* 0x000fea000383ffff */
.L_x_1521:
[----:B0-----:R0:W1:Y:S02]  /*1b780*/  SYNCS.PHASECHK.TRANS64.TRYWAIT P0, [R2+URZ+0x32460], R0 ;  /* 0x03246000020075a7 */ /* 0x001064000800017f */
[----:B-1----:R-:W-:Y:S05]  /*1b790*/  @!P0 NANOSLEEP.SYNCS 0x989680 ;  /* 0x009896800000895d */ /* 0x002fea0003900000 */
[----:B------:R-:W1:Y:S02]  /*1b7a0*/  @!P0 SYNCS.PHASECHK.TRANS64 P0, [R2+URZ+0x32460], R0 ;  /* 0x03246000020085a7 */ /* 0x000e64000800007f */
[----:B-1----:R-:W-:Y:S05]  /*1b7b0*/  @!P0 BRA `(.L_x_1521) ;  /* 0xfffffffc00f08947 */ /* 0x002fea000383ffff */
[----:B------:R-:W-:Y:S05]  /*1b7c0*/  BRA `(.L_x_1697) ;  /* 0xffffffa0000c7947 */ /* 0x000fea000383ffff */
.L_x_1536:
[----:B-1----:R1:W2:Y:S02]  /*1b7d0*/  SYNCS.PHASECHK.TRANS64.TRYWAIT P0, [R2+URZ+0x32440], R5 ;  /* 0x03244005020075a7 */ /* 0x0022a4000800017f */
[----:B--2---:R-:W-:Y:S05]  /*1b7e0*/  @!P0 NANOSLEEP.SYNCS 0x989680 ;  /* 0x009896800000895d */ /* 0x004fea0003900000 */
[----:B------:R-:W2:Y:S02]  /*1b7f0*/  @!P0 SYNCS.PHASECHK.TRANS64 P0, [R2+URZ+0x32440], R5 ;  /* 0x03244005020085a7 */ /* 0x000ea4000800007f */
[----:B--2---:R-:W-:Y:S05]  /*1b800*/  @!P0 BRA `(.L_x_1536) ;  /* 0xfffffffc00f08947 */ /* 0x004fea000383ffff */
[----:B------:R-:W-:Y:S05]  /*1b810*/  BRA `(.L_x_1698) ;  /* 0xffffffa8003c7947 */ /* 0x000fea000383ffff */
.L_x_1541:
[----:B0-----:R0:W2:Y:S02]  /*1b820*/  SYNCS.PHASECHK.TRANS64.TRYWAIT P0, [R2+URZ+0x32460], R5 ;  /* 0x03246005020075a7 */ /* 0x0010a4000800017f */
[----:B--2---:R-:W-:Y:S05]  /*1b830*/  @!P0 NANOSLEEP.SYNCS 0x989680 ;  /* 0x009896800000895d */ /* 0x004fea0003900000 */
[----:B------:R-:W2:Y:S02]  /*1b840*/  @!P0 SYNCS.PHASECHK.TRANS64 P0, [R2+URZ+0x32460], R5 ;  /* 0x03246005020085a7 */ /* 0x000ea4000800007f */
[----:B--2---:R-:W-:Y:S05]  /*1b850*/  @!P0 BRA `(.L_x_1541) ;  /* 0xfffffffc00f08947 */ /* 0x004fea000383ffff */
[----:B------:R-:W-:Y:S05]  /*1b860*/  BRA `(.L_x_1699) ;  /* 0xffffffa800c47947 */ /* 0x000fea000383ffff */
.L_x_1552:
[----:B0-----:R0:W1:Y:S02]  /*1b870*/  SYNCS.PHASECHK.TRANS64.TRYWAIT P0, [R3+URZ+0x32440], R2 ;  /* 0x03244002030075a7 */ /* 0x001064000800017f */
[----:B-1----:R-:W-:Y:S05]  /*1b880*/  @!P0 NANOSLEEP.SYNCS 0x989680 ;  /* 0x009896800000895d */ /* 0x002fea0003900000 */
[----:B------:R-:W1:Y:S02]  /*1b890*/  @!P0 SYNCS.PHASECHK.TRANS64 P0, [R3+URZ+0x32440], R2 ;  /* 0x03244002030085a7 */ /* 0x000e64000800007f */
[----:B-1----:R-:W-:Y:S05]  /*1b8a0*/  @!P0 BRA `(.L_x_1552) ;  /* 0xfffffffc00f08947 */ /* 0x002fea000383ffff */
[----:B------:R-:W-:Y:S05]  /*1b8b0*/  BRA `(.L_x_1700) ;  /* 0xffffffb000d47947 */ /* 0x000fea000383ffff */
.L_x_1557:
[----:B-1----:R1:W2:Y:S02]  /*1b8c0*/  SYNCS.PHASECHK.TRANS64.TRYWAIT P0, [R3+URZ+0x32460], R2 ;  /* 0x03246002030075a7 */ /* 0x0022a4000800017f */
[----:B--2---:R-:W-:Y:S05]  /*1b8d0*/  @!P0 NANOSLEEP.SYNCS 0x989680 ;  /* 0x009896800000895d */ /* 0x004fea0003900000 */
[----:B------:R-:W2:Y:S02]  /*1b8e0*/  @!P0 SYNCS.PHASECHK.TRANS64 P0, [R3+URZ+0x32460], R2 ;  /* 0x03246002030085a7 */ /* 0x000ea4000800007f */
[----:B--2---:R-:W-:Y:S05]  /*1b8f0*/  @!P0 BRA `(.L_x_1557) ;  /* 0xfffffffc00f08947 */ /* 0x004fea000383ffff */
[----:B------:R-:W-:Y:S05]  /*1b900*/  BRA `(.L_x_1701) ;  /* 0xffffffb400587947 */ /* 0x000fea000383ffff */
.L_x_1568:
[----:B0-----:R0:W1:Y:S02]  /*1b910*/  SYNCS.PHASECHK.TRANS64.TRYWAIT P0, [R3+URZ+0x32440], R2 ;  /* 0x03244002030075a7 */ /* 0x001064000800017f */
[----:B-1----:R-:W-:Y:S05]  /*1b920*/  @!P0 NANOSLEEP.SYNCS 0x989680 ;  /* 0x009896800000895d */ /* 0x002fea0003900000 */
[----:B------:R-:W1:Y:S02]  /*1b930*/  @!P0 SYNCS.PHASECHK.TRANS64 P0, [R3+URZ+0x32440], R2 ;  /* 0x03244002030085a7 */ /* 0x000e64000800007f */
[----:B-1----:R-:W-:Y:S05]  /*1b940*/  @!P0 BRA `(.L_x_1568) ;  /* 0xfffffffc00f08947 */ /* 0x002fea000383ffff */
[----:B------:R-:W-:Y:S05]  /*1b950*/  BRA `(.L_x_1702) ;  /* 0xffffffbc00447947 */ /* 0x000fea000383ffff */
.L_x_1573:
[----:B-1----:R1:W2:Y:S02]  /*1b960*/  SYNCS.PHASECHK.TRANS64.TRYWAIT P0, [R3+URZ+0x32460], R2 ;  /* 0x03246002030075a7 */ /* 0x0022a4000800017f */
[----:B--2---:R-:W-:Y:S05]  /*1b970*/  @!P0 NANOSLEEP.SYNCS 0x989680 ;  /* 0x009896800000895d */ /* 0x004fea0003900000 */
[----:B------:R-:W2:Y:S02]  /*1b980*/  @!P0 SYNCS.PHASECHK.TRANS64 P0, [R3+URZ+0x32460], R2 ;  /* 0x03246002030085a7 */ /* 0x000ea4000800007f */
[----:B--2---:R-:W-:Y:S05]  /*1b990*/  @!P0 BRA `(.L_x_1573) ;  /* 0xfffffffc00f08947 */ /* 0x004fea000383ffff */
[----:B------:R-:W-:Y:S05]  /*1b9a0*/  BRA `(.L_x_1703) ;  /* 0xffffffbc00cc7947 */ /* 0x000fea000383ffff */
.L_x_1585:
[----:B------:R-:W-:Y:S01]  /*1b9b0*/  BSSY B0, `(.L_x_1704) ;  /* 0x0000008000007945 */ /* 0x000fe20003800000 */
[----:B------:R-:W-:Y:S02]  /*1b9c0*/  IMAD.MOV.U32 R13, RZ, RZ, R16 ;  /* 0x000000ffff0d7224 */ /* 0x000fe400078e0010 */
[----:B------:R-:W-:Y:S02]  /*1b9d0*/  IMAD.MOV.U32 R12, RZ, RZ, RZ ;  /* 0x000000ffff0c7224 */ /* 0x000fe400078e00ff */
[----:B------:R-:W-:Y:S02]  /*1b9e0*/  IMAD.MOV.U32 R11, RZ, RZ, 0x1f ;  /* 0x0000001fff0b7424 */ /* 0x000fe400078e00ff */
[----:B------:R-:W-:-:S07]  /*1b9f0*/  IMAD.MOV.U32 R15, RZ, RZ, -0x1 ;  /* 0xffffffffff0f7424 */ /* 0x000fce00078e00ff */
[----:B-1--45:R-:W-:Y:S05]  /*1ba00*/  WARPSYNC.COLLECTIVE R15, `(.L_x_1705) ;  /* 0x000000000f087348 */ /* 0x032fea0003c00000 */
[----:B------:R0:W2:Y:S02]  /*1ba10*/  SHFL.IDX P6, R14, R13, R12, R11 ;  /* 0x0000000c0d0e7389 */ /* 0x0000a400000c000b */
[----:B012-45:R-:W-:Y:S01]  /*1ba20*/  ENDCOLLECTIVE ;  /* 0x000000000000791b */ /* 0x037fe20003800000 */
.L_x_1705:
[----:B------:R-:W-:Y:S05]  /*1ba30*/  BSYNC B0 ;  /* 0x0000000000007941 */ /* 0x000fea0003800000 */
.L_x_1704:
        /* <DEDUP_REMOVED lines=9> */
.L_x_1706:
        /* <DEDUP_REMOVED lines=18> */
.L_x_1707:
        /* <DEDUP_REMOVED lines=8> */
.L_x_1708:
        /* <DEDUP_REMOVED lines=8> */
.L_x_1709:
        /* <DEDUP_REMOVED lines=8> */
.L_x_1710:
        /* <DEDUP_REMOVED lines=8> */
.L_x_1711:
        /* <DEDUP_REMOVED lines=9> */
.L_x_1712:
[----:B------:R-:W-:Y:S01]  /*1be80*/  IMAD.MOV.U32 R6, RZ, RZ, R14 ;  /* 0x000000ffff067224 */ /* 0x000fe200078e000e */
[----:B------:R-:W-:Y:S06]  /*1be90*/  BRA `(.L_x_1713) ;  /* 0xffffffc400247947 */ /* 0x000fec000383ffff */
.L_x_1590:
[----:B------:R-:W-:Y:S01]  /*1bea0*/  BSSY B0, `(.L_x_1714) ;  /* 0x0000008000007945 */ /* 0x000fe20003800000 */
[----:B-----5:R-:W-:Y:S02]  /*1beb0*/  IMAD.MOV.U32 R13, RZ, RZ, R2 ;  /* 0x000000ffff0d7224 */ /* 0x020fe400078e0002 */
[----:B------:R-:W-:Y:S02]  /*1bec0*/  IMAD.MOV.U32 R12, RZ, RZ, 0x1 ;  /* 0x00000001ff0c7424 */ /* 0x000fe400078e00ff */
[----:B------:R-:W-:Y:S02]  /*1bed0*/  IMAD.MOV.U32 R11, RZ, RZ, RZ ;  /* 0x000000ffff0b7224 */ /* 0x000fe400078e00ff */
[----:B------:R-:W-:-:S07]  /*1bee0*/  IMAD.MOV.U32 R15, RZ, RZ, -0x1 ;  /* 0xffffffffff0f7424 */ /* 0x000fce00078e00ff */
[----:B0---4-:R-:W-:Y:S05]  /*1bef0*/  WARPSYNC.COLLECTIVE R15, `(.L_x_1715) ;  /* 0x000000000f087348 */ /* 0x011fea0003c00000 */
[----:B------:R1:W2:Y:S02]  /*1bf00*/  SHFL.UP P6, R14, R13, R12, R11 ;  /* 0x0400000c0d0e7389 */ /* 0x0002a400000c000b */
[----:B012-4-:R-:W-:Y:S01]  /*1bf10*/  ENDCOLLECTIVE ;  /* 0x000000000000791b */ /* 0x017fe20003800000 */
.L_x_1715:
[----:B------:R-:W-:Y:S05]  /*1bf20*/  BSYNC B0 ;  /* 0x0000000000007941 */ /* 0x000fea0003800000 */
.L_x_1714:
        /* <DEDUP_REMOVED lines=10> */
.L_x_1716:
        /* <DEDUP_REMOVED lines=8> */
.L_x_1717:
        /* <DEDUP_REMOVED lines=8> */
.L_x_1718:
        /* <DEDUP_REMOVED lines=8> */
.L_x_1719:
        /* <DEDUP_REMOVED lines=9> */
.L_x_1720:
[----:B------:R-:W-:Y:S01]  /*1c1e0*/  IMAD.MOV.U32 R6, RZ, RZ, R14 ;  /* 0x000000ffff067224 */ /* 0x000fe200078e000e */
[----:B------:R-:W-:Y:S06]  /*1c1f0*/  BRA `(.L_x_1721) ;  /* 0xffffffc000e87947 */ /* 0x000fec000383ffff */
.L_x_1592:
[----:B------:R-:W-:Y:S01]  /*1c200*/  BSSY B0, `(.L_x_1722) ;  /* 0x0000006000007945 */ /* 0x000fe20003800000 */
[----:B------:R-:W-:Y:S01]  /*1c210*/  PLOP3.LUT P6, PT, P6, PT, PT, 0x8, 0x0 ;  /* 0x000000000000781c */ /* 0x000fe200037ce170 */
[----:B------:R-:W-:-:S12]  /*1c220*/  IMAD.MOV.U32 R15, RZ, RZ, -0x1 ;  /* 0xffffffffff0f7424 */ /* 0x000fd800078e00ff */
[----:B0---45:R-:W-:Y:S05]  /*1c230*/  WARPSYNC.COLLECTIVE R15, `(.L_x_1723) ;  /* 0x000000000f087348 */ /* 0x031fea0003c00000 */
[----:B------:R-:W-:Y:S01]  /*1c240*/  VOTE.ANY R14, PT, P6 ;  /* 0x00000000000e7806 */ /* 0x000fe200030e0100 */
[----:B0---45:R-:W-:Y:S06]  /*1c250*/  ENDCOLLECTIVE ;  /* 0x000000000000791b */ /* 0x031fec0003800000 */
.L_x_1723:
[----:B------:R-:W-:Y:S05]  /*1c260*/  BSYNC B0 ;  /* 0x0000000000007941 */ /* 0x000fea0003800000 */
.L_x_1722:
        /* <DEDUP_REMOVED lines=9> */
.L_x_1724:
[----:B------:R-:W-:Y:S01]  /*1c300*/  IMAD.MOV.U32 R17, RZ, RZ, R14 ;  /* 0x000000ffff117224 */ /* 0x000fe200078e000e */
[----:B------:R-:W-:Y:S06]  /*1c310*/  BRA `(.L_x_1725) ;  /* 0xffffffc000d87947 */ /* 0x000fec000383ffff */
.L_x_1594:
[----:B------:R-:W-:Y:S01]  /*1c320*/  BSSY B0, `(.L_x_1726) ;  /* 0x0000007000007945 */ /* 0x000fe20003800000 */
[----:B------:R-:W-:Y:S02]  /*1c330*/  IMAD.MOV.U32 R13, RZ, RZ, R3 ;  /* 0x000000ffff0d7224 */ /* 0x000fe400078e0003 */
[----:B------:R-:W-:Y:S02]  /*1c340*/  IMAD.MOV.U32 R11, RZ, RZ, 0x1f ;  /* 0x0000001fff0b7424 */ /* 0x000fe400078e00ff */
[----:B------:R-:W-:-:S07]  /*1c350*/  IMAD.MOV.U32 R15, RZ, RZ, -0x1 ;  /* 0xffffffffff0f7424 */ /* 0x000fce00078e00ff */
[----:B0-2-45:R-:W-:Y:S05]  /*1c360*/  WARPSYNC.COLLECTIVE R15, `(.L_x_1727) ;  /* 0x000000000f087348 */ /* 0x035fea0003c00000 */
[----:B------:R1:W3:Y:S02]  /*1c370*/  SHFL.IDX P6, R14, R13, R12, R11 ;  /* 0x0000000c0d0e7389 */ /* 0x0002e400000c000b */
[----:B012345:R-:W-:Y:S01]  /*1c380*/  ENDCOLLECTIVE ;  /* 0x000000000000791b */ /* 0x03ffe20003800000 */
.L_x_1727:
[----:B------:R-:W-:Y:S05]  /*1c390*/  BSYNC B0 ;  /* 0x0000000000007941 */ /* 0x000fea0003800000 */
.L_x_1726:
[----:B------:R-:W-:Y:S01]  /*1c3a0*/  IMAD.MOV.U32 R2, RZ, RZ, R14 ;  /* 0x000000ffff027224 */ /* 0x000fe200078e000e */
[----:B------:R-:W-:Y:S06]  /*1c3b0*/  BRA `(.L_x_1593) ;  /* 0xffffffc000cc7947 */ /* 0x000fec000383ffff */
.L_x_1598:
[----:B0-----:R0:W1:Y:S02]  /*1c3c0*/  SYNCS.PHASECHK.TRANS64.TRYWAIT P0, [R0+URZ+0x32420], R3 ;  /* 0x03242003000075a7 */ /* 0x001064000800017f */
[----:B-1----:R-:W-:Y:S05]  /*1c3d0*/  @!P0 NANOSLEEP.SYNCS 0x989680 ;  /* 0x009896800000895d */ /* 0x002fea0003900000 */
[----:B------:R-:W1:Y:S02]  /*1c3e0*/  @!P0 SYNCS.PHASECHK.TRANS64 P0, [R0+URZ+0x32420], R3 ;  /* 0x03242003000085a7 */ /* 0x000e64000800007f */
[----:B-1----:R-:W-:Y:S05]  /*1c3f0*/  @!P0 BRA `(.L_x_1598) ;  /* 0xfffffffc00f08947 */ /* 0x002fea000383ffff */
[----:B------:R-:W-:Y:S05]  /*1c400*/  BRA `(.L_x_1728) ;  /* 0xffffffc400c07947 */ /* 0x000fea000383ffff */
.L_x_1599:
        /* <DEDUP_REMOVED lines=8> */
[----:B0---45:R-:W-:Y:S05]  /*1c490*/  WARPSYNC.COLLECTIVE R15, `(.L_x_1730) ;  /* 0x000000000f087348 */ /* 0x031fea0003c00000 */
[----:B------:R1:W2:Y:S02]  /*1c4a0*/  SHFL.IDX P6, R14, R13, R12, R11 ;  /* 0x0000000c0d0e7389 */ /* 0x0002a400000c000b */
[----:B012-45:R-:W-:Y:S01]  /*1c4b0*/  ENDCOLLECTIVE ;  /* 0x000000000000791b */ /* 0x037fe20003800000 */
.L_x_1730:
[----:B------:R-:W-:Y:S05]  /*1c4c0*/  BSYNC B0 ;  /* 0x0000000000007941 */ /* 0x000fea0003800000 */
.L_x_1729:
[----:B------:R-:W-:Y:S05]  /*1c4d0*/  BRA `(.L_x_1731) ;  /* 0xffffffc400a87947 */ /* 0x000fea000383ffff */
.L_x_1600:
[----:B------:R-:W-:Y:S01]  /*1c4e0*/  BSSY B0, `(.L_x_1732) ;  /* 0x0000006000007945 */ /* 0x000fe20003800000 */
[----:B------:R-:W-:-:S07]  /*1c4f0*/  IMAD.MOV.U32 R15, RZ, RZ, -0x1 ;  /* 0xffffffffff0f7424 */ /* 0x000fce00078e00ff */
[----:B01--45:R-:W-:Y:S05]  /*1c500*/  WARPSYNC.COLLECTIVE R15, `(.L_x_1733) ;  /* 0x000000000f0c7348 */ /* 0x033fea0003c00000 */
[----:B------:R-:W-:Y:S02]  /*1c510*/  ELECT P6, UR62, PT ;  /* 0x00000000003e782f */ /* 0x000fe400038c0000 */
[----:B------:R-:W-:Y:S01]  /*1c520*/  MOV R14, UR62 ;  /* 0x0000003e000e7c02 */ /* 0x000fe20008000f00 */
[----:B01--45:R-:W-:Y:S10]  /*1c530*/  ENDCOLLECTIVE ;  /* 0x000000000000791b */ /* 0x033ff40003800000 */
.L_x_1733:
[----:B------:R-:W-:Y:S05]  /*1c540*/  BSYNC B0 ;  /* 0x0000000000007941 */ /* 0x000fea0003800000 */
.L_x_1732:
[----:B------:R-:W-:Y:S05]  /*1c550*/  BRA `(.L_x_1734) ;  /* 0xffffffc4009c7947 */ /* 0x000fea000383ffff */
.L_x_1602:
[----:B0-----:R0:W1:Y:S02]  /*1c560*/  SYNCS.PHASECHK.TRANS64.TRYWAIT P0, [R6+URZ], R5 ;  /* 0x00000005060075a7 */ /* 0x001064000800017f */
[----:B-1----:R-:W-:Y:S05]  /*1c570*/  @!P0 NANOSLEEP.SYNCS 0x989680 ;  /* 0x009896800000895d */ /* 0x002fea0003900000 */
[----:B------:R-:W1:Y:S02]  /*1c580*/  @!P0 SYNCS.PHASECHK.TRANS64 P0, [R6+URZ], R5 ;  /* 0x00000005060085a7 */ /* 0x000e64000800007f */
[----:B-1----:R-:W-:Y:S05]  /*1c590*/  @!P0 BRA `(.L_x_1602) ;  /* 0xfffffffc00f08947 */ /* 0x002fea000383ffff */
[----:B------:R-:W-:Y:S05]  /*1c5a0*/  BRA `(.L_x_1735) ;  /* 0xffffffc400d87947 */ /* 0x000fea000383ffff */
.L_x_1603:
[----:B-1----:R1:W2:Y:S02]  /*1c5b0*/  SYNCS.PHASECHK.TRANS64.TRYWAIT P0, [R7+URZ], R2 ;  /* 0x00000002070075a7 */ /* 0x0022a4000800017f */
[----:B--2---:R-:W-:Y:S05]  /*1c5c0*/  @!P0 NANOSLEEP.SYNCS 0x989680 ;  /* 0x009896800000895d */ /* 0x004fea0003900000 */
[----:B------:R-:W2:Y:S02]  /*1c5d0*/  @!P0 SYNCS.PHASECHK.TRANS64 P0, [R7+URZ], R2 ;  /* 0x00000002070085a7 */ /* 0x000ea4000800007f */
[----:B--2---:R-:W-:Y:S05]  /*1c5e0*/  @!P0 BRA `(.L_x_1603) ;  /* 0xfffffffc00f08947 */ /* 0x004fea000383ffff */
[----:B------:R-:W-:Y:S05]  /*1c5f0*/  BRA `(.L_x_1736) ;  /* 0xffffffc400cc7947 */ /* 0x000fea000383ffff */
.L_x_1605:
[----:B--2---:R2:W3:Y:S02]  /*1c600*/  SYNCS.PHASECHK.TRANS64.TRYWAIT P0, [R4+URZ], R5 ;  /* 0x00000005040075a7 */ /* 0x0044e4000800017f */
[----:B---3--:R-:W-:Y:S05]  /*1c610*/  @!P0 NANOSLEEP.SYNCS 0x989680 ;  /* 0x009896800000895d */ /* 0x008fea0003900000 */
[----:B------:R-:W3:Y:S02]  /*1c620*/  @!P0 SYNCS.PHASECHK.TRANS64 P0, [R4+URZ], R5 ;  /* 0x00000005040085a7 */ /* 0x000ee4000800007f */
[----:B---3--:R-:W-:Y:S05]  /*1c630*/  @!P0 BRA `(.L_x_1605) ;  /* 0xfffffffc00f08947 */ /* 0x008fea000383ffff */
[----:B------:R-:W-:Y:S05]  /*1c640*/  BRA `(.L_x_1737) ;  /* 0xffffffc400d47947 */ /* 0x000fea000383ffff */
.L_x_1738:
        /* <DEDUP_REMOVED lines=11> */
.L_x_6039:


//--------------------- .text._ZN7cutlass13device_kernelIN5flash11enable_sm90INS1_16FlashAttnFwdSm90INS1_25CollectiveMainloopFwdSm90ILi2EN4cute5tupleIJNS5_1CILi1EEES8_S8_EEENS6_IJNS7_ILi128EEENS7_ILi96EEENS7_ILi64EEEEEELi256ENS_10bfloat16_tEfNS_4arch4Sm90ELb0ELb1ELb0ELb0ELb0ELb0ELb0ELb1ELb0ELb1ELb0ELb0EEENS1_21CollectiveEpilogueFwdINS6_IJSA_NS7_ILi256EEESB_EEES9_SE_SG_Li256ELb0ELb1ELb0ELb0EEENS1_30DynamicPersistentTileSchedulerILi256ELi128ELb0ELb1ELb1EEEEEEEEEvNT_6ParamsE --------------------------
	.section	.text._ZN7cutlass13device_kernelIN5flash11enable_sm90INS1_16FlashAttnFwdSm90INS1_25CollectiveMainloopFwdSm90ILi2EN4cute5tupleIJNS5_1CILi1EEES8_S8_EEENS6_IJNS7_ILi128EEENS7_ILi96EEENS7_ILi64EEEEEELi256ENS_10bfloat16_tEfNS_4arch4Sm90ELb0ELb1ELb0ELb0ELb0ELb0ELb0ELb1ELb0ELb1ELb0ELb0EEENS1_21CollectiveEpilogueFwdINS6_IJSA_NS7_ILi256EEESB_EEES9_SE_SG_Li256ELb0ELb1ELb0ELb0EEENS1_30DynamicPersistentTileSchedulerILi256ELi128ELb0ELb1ELb1EEEEEEEEEvNT_6ParamsE,"ax",@progbits
	.align	128
.text._ZN7cutlass13device_kernelIN5flash11enable_sm90INS1_16FlashAttnFwdSm90INS1_25CollectiveMainloopFwdSm90ILi2EN4cute5tupleIJNS5_1CILi1EEES8_S8_EEENS6_IJNS7_ILi128EEENS7_ILi96EEENS7_ILi64EEEEEELi256ENS_10bfloat16_tEfNS_4arch4Sm90ELb0ELb1ELb0ELb0ELb0ELb0ELb0ELb1ELb0ELb1ELb0ELb0EEENS1_21CollectiveEpilogueFwdINS6_IJSA_NS7_ILi256EEESB_EEES9_SE_SG_Li256ELb0ELb1ELb0ELb0EEENS1_30DynamicPersistentTileSchedulerILi256ELi128ELb0ELb1ELb1EEEEEEEEEvNT_6ParamsE:
        .type           _ZN7cutlass13device_kernelIN5flash11enable_sm90INS1_16FlashAttnFwdSm90INS1_25CollectiveMainloopFwdSm90ILi2EN4cute5tupleIJNS5_1CILi1EEES8_S8_EEENS6_IJNS7_ILi128EEENS7_ILi96EEENS7_ILi64EEEEEELi256ENS_10bfloat16_tEfNS_4arch4Sm90ELb0ELb1ELb0ELb0ELb0ELb0ELb0ELb1ELb0ELb1ELb0ELb0EEENS1_21CollectiveEpilogueFwdINS6_IJSA_NS7_ILi256EEESB_EEES9_SE_SG_Li256ELb0ELb1ELb0ELb0EEENS1_30DynamicPersistentTileSchedulerILi256ELi128ELb0ELb1ELb1EEEEEEEEEvNT_6ParamsE,@function
        .size           _ZN7cutlass13device_kernelIN5flash11enable_sm90INS1_16FlashAttnFwdSm90INS1_25CollectiveMainloopFwdSm90ILi2EN4cute5tupleIJNS5_1CILi1EEES8_S8_EEENS6_IJNS7_ILi128EEENS7_ILi96EEENS7_ILi64EEEEEELi256ENS_10bfloat16_tEfNS_4arch4Sm90ELb0ELb1ELb0ELb0ELb0ELb0ELb0ELb1ELb0ELb1ELb0ELb0EEENS1_21CollectiveEpilogueFwdINS6_IJSA_NS7_ILi256EEESB_EEES9_SE_SG_Li256ELb0ELb1ELb0ELb0EEENS1_30DynamicPersistentTileSchedulerILi256ELi128ELb0ELb1ELb1EEEEEEEEEvNT_6ParamsE,(.L_x_6040 - _ZN7cutlass13device_kernelIN5flash11enable_sm90INS1_16FlashAttnFwdSm90INS1_25CollectiveMainloopFwdSm90ILi2EN4cute5tupleIJNS5_1CILi1EEES8_S8_EEENS6_IJNS7_ILi128EEENS7_ILi96EEENS7_ILi64EEEEEELi256ENS_10bfloat16_tEfNS_4arch4Sm90ELb0ELb1ELb0ELb0ELb0ELb0ELb0ELb1ELb0ELb1ELb0ELb0EEENS1_21CollectiveEpilogueFwdINS6_IJSA_NS7_ILi256EEESB_EEES9_SE_SG_Li256ELb0ELb1ELb0ELb0EEENS1_30DynamicPersistentTileSchedulerILi256ELi128ELb0ELb1ELb1EEEEEEEEEvNT_6ParamsE)
        .other          _ZN7cutlass13device_kernelIN5flash11enable_sm90INS1_16FlashAttnFwdSm90INS1_25CollectiveMainloopFwdSm90ILi2EN4cute5tupleIJNS5_1CILi1EEES8_S8_EEENS6_IJNS7_ILi128EEENS7_ILi96EEENS7_ILi64EEEEEELi256ENS_10bfloat16_tEfNS_4arch4Sm90ELb0ELb1ELb0ELb0ELb0ELb0ELb0ELb1ELb0ELb1ELb0ELb0EEENS1_21CollectiveEpilogueFwdINS6_IJSA_NS7_ILi256EEESB_EEES9_SE_SG_Li256ELb0ELb1ELb0ELb0EEENS1_30DynamicPersistentTileSchedulerILi256ELi128ELb0ELb1ELb1EEEEEEEEEvNT_6ParamsE,@"STO_CUDA_ENTRY STV_DEFAULT"
_ZN7cutlass13device_kernelIN5flash11enable_sm90INS1_16FlashAttnFwdSm90INS1_25CollectiveMainloopFwdSm90ILi2EN4cute5tupleIJNS5_1CILi1EEES8_S8_EEENS6_IJNS7_ILi128EEENS7_ILi96EEENS7_ILi64EEEEEELi256ENS_10bfloat16_tEfNS_4arch4Sm90ELb0ELb1ELb0ELb0ELb0ELb0ELb0ELb1ELb0ELb1ELb0ELb0EEENS1_21CollectiveEpilogueFwdINS6_IJSA_NS7_ILi256EEESB_EEES9_SE_SG_Li256ELb0ELb1ELb0ELb0EEENS1_30DynamicPersistentTileSchedulerILi256ELi128ELb0ELb1ELb1EEEEEEEEEvNT_6ParamsE:
        /* <DEDUP_REMOVED lines=18> */
.L_x_1740:
[----:B------:R-:W-:Y:S05]  /*0120*/  BSYNC B0 ;  /* 0x0000000000007941 */ /* 0x000fea0003800000 */
.L_x_1739:
        /* <DEDUP_REMOVED lines=41> */
.L_x_1741:
        /* <DEDUP_REMOVED lines=22> */
.L_x_1742:
        /* <DEDUP_REMOVED lines=18> */
.L_x_1743:
        /* <DEDUP_REMOVED lines=22> */
.L_x_1744:
        /* <DEDUP_REMOVED lines=22> */
.L_x_1745:
[----:B------:R-:W-:Y:S01]  /*0900*/  PLOP3.LUT P0, PT, PT, PT, UP0, 0x80, 0x0 ;  /* 0x000000000000781c */ /* 0x000fe20003f0f008 */
[----:B------:R-:W-:Y:S01]  /*0910*/  UMOV UR41, 0x1 ;  /* 0x0000000100297882 */ /* 0x000fe20000000000 */
[----:B------:R-:W-:Y:S01]  /*0920*/  NOP ;  /* 0x0000000000007918 */ /* 0x000fe20000000000 */
[----:B------:R-:W-:Y:S01]  /*0930*/  USEL UR41, UR41, 0x2, !UP0 ;  /* 0x0000000229297887 */ /* 0x000fe2000c000000 */
[----:B------:R-:W-:Y:S01]  /*0940*/  ULDC.64 UR46, c[0x0][0x208] ;  /* 0x00008200002e7ab9 */ /* 0x000fe20000000a00 */
[----:B012-4-:R-:W-:Y:S08]  /*0950*/  BAR.SYNC.DEFER_BLOCKING 0x0 ;  /* 0x0000000000007b1d */ /* 0x017ff00000010000 */
[----:B------:R-:W-:Y:S05]  /*0960*/  @!P0 BRA `(.L_x_1746) ;  /* 0x000000f000548947 */ /* 0x000fea0003800000 */
.L_x_1747:
[----:B------:R-:W-:-:S08]  /*0970*/  NOP ;  /* 0x0000000000007918 */ /* 0x000fd00000000000 */
[----:B------:R-:W0:Y:S02]  /*0980*/  USETMAXREG.TRY_ALLOC.CTAPOOL UP0, 0xf0 ;  /* 0x000000f0000079c8 */ /* 0x000e240008000600 */
[----:B0-----:R-:W-:-:S13]  /*0990*/  PLOP3.LUT P0, PT, PT, PT, UP0, 0x80, 0x0 ;  /* 0x000000000000781c */ /* 0x001fda0003f0f008 */
[----:B------:R-:W-:Y:S05]  /*09a0*/  @!P0 BRA `(.L_x_1747) ;  /* 0xfffffffc00f08947 */ /* 0x000fea000383ffff */
[----:B------:R-:W0:Y:S01]  /*09b0*/  S2R R0, SR_TID.X ;  /* 0x0000000000007919 */ /* 0x000e220000002100 */
[----:B------:R-:W1:Y:S08]  /*09c0*/  S2UR UR4, SR_CTAID.X ;  /* 0x00000000000479c3 */ /* 0x000e700000002500 */
[----:B------:R-:W-:Y:S08]  /*09d0*/  BAR.ARV 0x4, 0x180 ;  /* 0x0106000000007b1d */ /* 0x000ff00000002000 */
[----:B------:R-:W-:Y:S06]  /*09e0*/  BAR.ARV 0x8, 0x180 ;  /* 0x0206000000007b1d */ /* 0x000fec0000002000 */
[----:B0-----:R-:W-:-:S04]  /*09f0*/  SHF.R.U32.HI R0, RZ, 0x7, R0 ;  /* 0x00000007ff007819 */ /* 0x001fc80000011600 */
[----:B------:R-:W-:Y:S02]  /*0a00*/  ISETP.NE.AND P0, PT, R0, 0x1, PT ;  /* 0x000000010000780c */ /* 0x000fe40003f05270 */
[----:B------:R-:W1:Y:S11]  /*0a10*/  LDC R0, c[0x0][0xc38] ;  /* 0x00030e00ff007b82 */ /* 0x000e760000000800 */
[----:B------:R-:W-:Y:S06]  /*0a20*/  @!P0 BAR.ARV 0x9, 0x100 ;  /* 0x0244000000008b1d */ /* 0x000fec0000002000 */
[----:B-1----:R-:W-:-:S13]  /*0a30*/  ISETP.LE.AND P0, PT, R0, UR4, PT ;  /* 0x0000000400007c0c */ /* 0x002fda000bf03270 */
[----:B------:R-:W-:Y:S05]  /*0a40*/  @P0 EXIT ;  /* 0x000000000000094d */ /* 0x000fea0003800000 */
[----:B------:R-:W0:Y:S01]  /*0a50*/  S2R R2, SR_TID.X ;  /* 0x0000000000027919 */ /* 0x000e220000002100 */
[----:B------:R-:W-:Y:S01]  /*0a60*/  ULOP3.LUT UR44, UR41, 0x1, URZ, 0xfc, !UPT ;  /* 0x00000001292c7892 */ /* 0x000fe2000f8efc3f */
[----:B------:R-:W-:Y:S01]  /*0a70*/  UMOV UR38, URZ ;  /* 0x0000003f00267c82 */ /* 0x000fe20008000000 */
[----:B------:R-:W-:Y:S01]  /*0a80*/  UMOV UR37, URZ ;  /* 0x0000003f00257c82 */ /* 0x000fe20008000000 */
[----:B------:R-:W-:Y:S01]  /*0a90*/  UMOV UR36, URZ ;  /* 0x0000003f00247c82 */ /* 0x000fe20008000000 */
[----:B0-----:R-:W-:-:S05]  /*0aa0*/  VIADD R214, R2, 0xffffff80 ;  /* 0xffffff8002d67836 */ /* 0x001fca0000000000 */
[----:B------:R-:W-:-:S04]  /*0ab0*/  SHF.R.S32.HI R3, RZ, 0x1f, R214 ;  /* 0x0000001fff037819 */ /* 0x000fc800000114d6 */
[CC--:B------:R-:W-:Y:S02]  /*0ac0*/  LEA.HI R0, R3.reuse, R214.reuse, RZ, 0x7 ;  /* 0x000000d603007211 */ /* 0x0c0fe400078f38ff */
[CC--:B------:R-:W-:Y:S02]  /*0ad0*/  LEA.HI R2, R3.reuse, R214.reuse, RZ, 0x4 ;  /* 0x000000d603027211 */ /* 0x0c0fe400078f20ff */
[----:B------:R-:W-:Y:S02]  /*0ae0*/  LOP3.LUT R5, R0, 0xffffff80, RZ, 0xc0, !PT ;  /* 0xffffff8000057812 */ /* 0x000fe400078ec0ff */
[----:B------:R-:W-:Y:S02]  /*0af0*/  SHF.R.S32.HI R7, RZ, 0x4, R2 ;  /* 0x00000004ff077819 */ /* 0x000fe40000011402 */
[----:B------:R-:W-:Y:S01]  /*0b00*/  LEA.HI R4, R3, R214, RZ, 0x5 ;  /* 0x000000d603047211 */ /* 0x000fe200078f28ff */
[----:B------:R-:W-:Y:S01]  /*0b10*/  IMAD.IADD R206, R214, 0x1, -R5 ;  /* 0x00000001d6ce7824 */ /* 0x000fe200078e0a05 */
[----:B------:R-:W-:-:S02]  /*0b20*/  LOP3.LUT R5, R2, 0x3fffff0, RZ, 0xc0, !PT ;  /* 0x03fffff002057812 */ /* 0x000fc400078ec0ff */
[----:B------:R-:W-:Y:S01]  /*0b30*/  LEA.HI R2, R2, R7, RZ, 0x1 ;  /* 0x0000000702027211 */ /* 0x000fe200078f08ff */
[----:B------:R-:W-:Y:S01]  /*0b40*/  IMAD.SHL.U32 R4, R4, 0x20, RZ ;  /* 0x0000002004047824 */ /* 0x000fe200078e00ff */
[----:B------:R-:W-:Y:S01]  /*0b50*/  SHF.R.S32.HI R9, RZ, 0x1f, R206 ;  /* 0x0000001fff097819 */ /* 0x000fe200000114ce */
[----:B------:R-:W-:Y:S01]  /*0b60*/  IMAD.IADD R5, R214, 0x1, -R5 ;  /* 0x00000001d6057824 */ /* 0x000fe200078e0a05 */
[----:B------:R-:W-:Y:S02]  /*0b70*/  LOP3.LUT R2, R2, 0x1ffffffe, RZ, 0xc0, !PT ;  /* 0x1ffffffe02027812 */ /* 0x000fe400078ec0ff */
[----:B------:R-:W-:Y:S02]  /*0b80*/  LEA.HI R6, R9, R206, RZ, 0x2 ;  /* 0x000000ce09067211 */ /* 0x000fe400078f10ff */
[----:B------:R-:W-:Y:S01]  /*0b90*/  LEA.HI R10, R3, R214, RZ, 0x2 ;  /* 0x000000d6030a7211 */ /* 0x000fe200078f10ff */
[----:B------:R-:W-:Y:S01]  /*0ba0*/  IMAD.IADD R2, R7, 0x1, -R2 ;  /* 0x0000000107027824 */ /* 0x000fe200078e0a02 */
[----:B------:R-:W-:-:S02]  /*0bb0*/  SHF.R.S32.HI R8, RZ, 0x2, R6 ;  /* 0x00000002ff087819 */ /* 0x000fc40000011406 */
[----:B------:R-:W-:Y:S02]  /*0bc0*/  SHF.R.S32.HI R11, RZ, 0x1f, R6 ;  /* 0x0000001fff0b7819 */ /* 0x000fe40000011406 */
[----:B------:R-:W-:Y:S02]  /*0bd0*/  LOP3.LUT R4, R4, 0xfffffc00, RZ, 0xc0, !PT ;  /* 0xfffffc0004047812 */ /* 0x000fe400078ec0ff */
[----:B------:R-:W-:Y:S02]  /*0be0*/  LOP3.LUT R7, R10, 0xfffffffc, RZ, 0xc0, !PT ;  /* 0xfffffffc0a077812 */ /* 0x000fe400078ec0ff */
[----:B------:R-:W-:Y:S01]  /*0bf0*/  LEA.HI R3, R3, R214, RZ, 0x3 ;  /* 0x000000d603037211 */ /* 0x000fe200078f18ff */
[----:B------:R-:W-:Y:S01]  /*0c00*/  IMAD R5, R5, 0x40, R4 ;  /* 0x0000004005057824 */ /* 0x000fe200078e0204 */
[----:B------:R-:W-:Y:S01]  /*0c10*/  LEA.HI R11, R11, R8, RZ, 0x3 ;  /* 0x000000080b0b7211 */ /* 0x000fe200078f18ff */
[----:B------:R-:W-:Y:S01]  /*0c20*/  IMAD.IADD R4, R214, 0x1, -R7 ;  /* 0x00000001d6047824 */ /* 0x000fe200078e0a07 */
[----:B------:R-:W-:Y:S01]  /*0c30*/  SHF.R.S32.HI R207, RZ, 0x7, R0 ;  /* 0x00000007ffcf7819 */ /* 0x000fe20000011400 */
[----:B------:R-:W-:Y:S01]  /*0c40*/  IMAD R209, R2, 0x8, R5 ;  /* 0x0000000802d17824 */ /* 0x000fe200078e0205 */
[----:B------:R-:W-:-:S02]  /*0c50*/  LOP3.LUT R7, R3, 0xfffffff8, RZ, 0xc0, !PT ;  /* 0xfffffff803077812 */ /* 0x000fc400078ec0ff */
[----:B------:R-:W-:Y:S02]  /*0c60*/  LOP3.LUT R11, R11, 0xfffffff8, RZ, 0xc0, !PT ;  /* 0xfffffff80b0b7812 */ /* 0x000fe400078ec0ff */
[----:B------:R-:W-:Y:S01]  /*0c70*/  LEA.HI R9, R9, R206, RZ, 0x5 ;  /* 0x000000ce09097211 */ /* 0x000fe200078f28ff */
[----:B------:R-:W-:Y:S01]  /*0c80*/  IMAD.IADD R202, R214, 0x1, -R7 ;  /* 0x00000001d6ca7824 */ /* 0x000fe200078e0a07 */
[----:B------:R-:W-:Y:S01]  /*0c90*/  LEA.HI R0, R0, R207, RZ, 0x1 ;  /* 0x000000cf00007211 */ /* 0x000fe200078f08ff */
[----:B------:R-:W-:Y:S01]  /*0ca0*/  IMAD.IADD R8, R8, 0x1, -R11 ;  /* 0x0000000108087824 */ /* 0x000fe200078e0a0b */
[----:B------:R-:W-:Y:S01]  /*0cb0*/  SHF.R.S32.HI R9, RZ, 0x5, R9 ;  /* 0x00000005ff097819 */ /* 0x000fe20000011409 */
[----:B------:R-:W-:Y:S01]  /*0cc0*/  IMAD.SHL.U32 R19, R202, 0x8, RZ ;  /* 0x00000008ca137824 */ /* 0x000fe200078e00ff */
[----:B------:R-:W-:Y:S02]  /*0cd0*/  LEA.HI R10, R4, R4, RZ, 0x1 ;  /* 0x00000004040a7211 */ /* 0x000fe400078f08ff */
[----:B------:R-:W-:Y:S01]  /*0ce0*/  LOP3.LUT R0, R0, 0x3fffffe, RZ, 0xc0, !PT ;  /* 0x03fffffe00007812 */ /* 0x000fe200078ec0ff */
[----:B------:R-:W-:Y:S01]  /*0cf0*/  IMAD R9, R9, 0x10, R8 ;  /* 0x0000001009097824 */ /* 0x000fe200078e0208 */
[----:B------:R-:W-:Y:S01]  /*0d00*/  LOP3.LUT R11, R10, 0x1ffffffe, RZ, 0xc0, !PT ;  /* 0x1ffffffe0a0b7812 */ /* 0x000fe200078ec0ff */
[----:B------:R-:W-:Y:S01]  /*0d10*/  VIADD R200, R19, 0x40 ;  /* 0x0000004013c87836 */ /* 0x000fe20000000000 */
[----:B------:R-:W-:Y:S01]  /*0d20*/  SHF.R.S32.HI R205, RZ, 0x3, R3 ;  /* 0x00000003ffcd7819 */ /* 0x000fe20000011403 */
[----:B------:R-:W-:Y:S01]  /*0d30*/  IMAD.IADD R0, R207, 0x1, -R0 ;  /* 0x00000001cf007824 */ /* 0x000fe200078e0a00 */
[----:B------:R-:W-:Y:S01]  /*0d40*/  LOP3.LUT R3, R6, 0x7ffffffc, RZ, 0xc0, !PT ;  /* 0x7ffffffc06037812 */ /* 0x000fe200078ec0ff */
        /* <DEDUP_REMOVED lines=8> */
[----:B------:R-:W-:-:S02]  /*0dd0*/  IMAD.IADD R18, R206, 0x1, -R3 ;  /* 0x00000001ce127824 */ /* 0x000fc400078e0a03 */
[----:B------:R-:W-:-:S07]  /*0de0*/  IMAD R22, R11, 0x8, R208 ;  /* 0x000000080b167824 */ /* 0x000fce00078e02d0 */
.L_x_1844:
[----:B------:R-:W-:Y:S01]  /*0df0*/  ULDC UR5, c[0x0][0xc60] ;  /* 0x0003180000057ab9 */ /* 0x000fe20000000800 */
[----:B------:R-:W-:Y:S01]  /*0e00*/  UMOV UR8, UR4 ;  /* 0x0000000400087c82 */ /* 0x000fe20008000000 */
[----:B------:R-:W-:-:S11]  /*0e10*/  UISETP.NE.AND UP0, UPT, UR5, 0x1, UPT ;  /* 0x000000010500788c */ /* 0x000fd6000bf05270 */
[----:B------:R-:W-:Y:S01]  /*0e20*/  @UP0 ULDC UR6, c[0x0][0xc64] ;  /* 0x0003190000060ab9 */ /* 0x000fe20000000800 */
[----:B------:R-:W-:Y:S01]  /*0e30*/  @UP0 ULDC UR9, c[0x0][0xc68] ;  /* 0x00031a0000090ab9 */ /* 0x000fe20000000800 */
[----:B------:R-:W-:-:S04]  /*0e40*/  UIMAD.WIDE.U32 UR6, UR4, UR6, URZ ;  /* 0x00000006040672a5 */ /* 0x000fc8000f8e003f */
[----:B------:R-:W-:-:S03]  /*0e50*/  @UP0 USHF.R.U32.HI UR8, URZ, UR9, UR7 ;  /* 0x000000093f080299 */ /* 0x000fc60008011607 */
[----:B------:R-:W-:Y:S02]  /*0e60*/  ULDC UR6, c[0x0][0xc78] ;  /* 0x00031e0000067ab9 */ /* 0x000fe40000000800 */
[----:B------:R-:W-:Y:S02]  /*0e70*/  UISETP.GE.AND UP0, UPT, UR8, UR6, UPT ;  /* 0x000000060800728c */ /* 0x000fe4000bf06270 */
[----:B------:R-:W-:-:S04]  /*0e80*/  UIADD3 UR6, -UR8, URZ, URZ ;  /* 0x0000003f08067290 */ /* 0x000fc8000fffe13f */
[----:B------:R-:W-:Y:S01]  /*0e90*/  PLOP3.LUT P0, PT, PT, PT, UP0, 0x80, 0x0 ;  /* 0x000000000000781c */ /* 0x000fe20003f0f008 */
[----:B------:R-:W-:-:S12]  /*0ea0*/  UIMAD UR9, UR5, UR6, UR4 ;  /* 0x00000006050972a4 */ /* 0x000fd8000f8e0204 */
[----:B012345:R-:W-:Y:S05]  /*0eb0*/  @!P0 BRA `(.L_x_1748) ;  /* 0x0000000000208947 */ /* 0x03ffea0003800000 */
[----:B------:R-:W-:Y:S01]  /*0ec0*/  ULDC UR7, c[0x0][0xc6c] ;  /* 0x00031b0000077ab9 */ /* 0x000fe20000000800 */
[----:B------:R-:W-:Y:S01]  /*0ed0*/  UMOV UR6, UR9 ;  /* 0x0000000900067c82 */ /* 0x000fe20008000000 */
[----:B------:R-:W-:-:S11]  /*0ee0*/  UISETP.NE.AND UP0, UPT, UR7, 0x1, UPT ;  /* 0x000000010700788c */ /* 0x000fd6000bf05270 */
[----:B------:R-:W-:Y:S02]  /*0ef0*/  @UP0 ULDC.64 UR10, c[0x0][0xc70] ;  /* 0x00031c00000a0ab9 */ /* 0x000fe40000000a00 */
[----:B------:R-:W-:-:S04]  /*0f00*/  UIMAD.WIDE.U32 UR4, UR9, UR10, URZ ;  /* 0x0000000a090472a5 */ /* 0x000fc8000f8e003f */
[----:B------:R-:W-:-:S04]  /*0f10*/  @UP0 USHF.R.U32.HI UR6, URZ, UR11, UR5 ;  /* 0x0000000b3f060299 */ /* 0x000fc80008011605 */
[----:B------:R-:W-:Y:S01]  /*0f20*/  UIMAD UR4, UR6, UR7, URZ ;  /* 0x00000007060472a4 */ /* 0x000fe2000f8e023f */
[----:B------:R-:W-:Y:S11]  /*0f30*/  BRA `(.L_x_1749) ;  /* 0x00000000001c7947 */ /* 0x000ff60003800000 */
.L_x_1748:
[----:B------:R-:W-:Y:S01]  /*0f40*/  ULDC UR7, c[0x0][0xc54] ;  /* 0x0003150000077ab9 */ /* 0x000fe20000000800 */
[----:B------:R-:W-:Y:S01]  /*0f50*/  UMOV UR6, UR9 ;  /* 0x0000000900067c82 */ /* 0x000fe20008000000 */
[----:B------:R-:W-:-:S11]  /*0f60*/  UISETP.NE.AND UP0, UPT, UR7, 0x1, UPT ;  /* 0x000000010700788c */ /* 0x000fd6000bf05270 */
[----:B------:R-:W-:Y:S02]  /*0f70*/  @UP0 ULDC.64 UR10, c[0x0][0xc58] ;  /* 0x00031600000a0ab9 */ /* 0x000fe40000000a00 */
[----:B------:R-:W-:-:S04]  /*0f80*/  UIMAD.WIDE.U32 UR4, UR9, UR10, URZ ;  /* 0x0000000a090472a5 */ /* 0x000fc8000f8e003f */
[----:B------:R-:W-:-:S04]  /*0f90*/  @UP0 USHF.R.U32.HI UR6, URZ, UR11, UR5 ;  /* 0x0000000b3f060299 */ /* 0x000fc80008011605 */
[----:B------:R-:W-:-:S12]  /*0fa0*/  UIMAD UR4, UR6, UR7, URZ ;  /* 0x00000007060472a4 */ /* 0x000fd8000f8e023f */
.L_x_1749:
[----:B------:R-:W0:Y:S01]  /*0fb0*/  LDC R0, c[0x0][0x448] ;  /* 0x00011200ff007b82 */ /* 0x000e220000000800 */
[----:B------:R-:W-:Y:S01]  /*0fc0*/  ULOP3.LUT UR6, URZ, UR6, URZ, 0x33, !UPT ;  /* 0x000000063f067292 */ /* 0x000fe2000f8e333f */
[----:B------:R-:W-:Y:S01]  /*0fd0*/  ULDC UR40, c[0x0][0xc48] ;  /* 0x0003120000287ab9 */ /* 0x000fe20000000800 */
[----:B------:R-:W-:Y:S01]  /*0fe0*/  ULDC UR5, c[0x0][0xc3c] ;  /* 0x00030f0000057ab9 */ /* 0x000fe20000000800 */
[----:B------:R-:W-:Y:S02]  /*0ff0*/  UISETP.NE.AND UP0, UPT, UR40, 0x1, UPT ;  /* 0x000000012800788c */ /* 0x000fe4000bf05270 */
[----:B------:R-:W-:Y:S02]  /*1000*/  UIADD3 UR6, UR6, UR5, URZ ;  /* 0x0000000506067290 */ /* 0x000fe4000fffe03f */
[----:B------:R-:W1:Y:S01]  /*1010*/  LDC.64 R8, c[0x0][0x9e0] ;  /* 0x00027800ff087b82 */ /* 0x000e620000000a00 */
[----:B------:R-:W-:Y:S02]  /*1020*/  UIADD3 UR4, UR9, -UR4, URZ ;  /* 0x8000000409047290 */ /* 0x000fe4000fffe03f */
[----:B------:R-:W-:Y:S01]  /*1030*/  USHF.L.U32 UR43, UR6, 0x7, URZ ;  /* 0x00000007062b7899 */ /* 0x000fe2000800063f */
[----:B------:R-:W-:Y:S01]  /*1040*/  ULDC.64 UR10, c[0x0][0x418] ;  /* 0x00010600000a7ab9 */ /* 0x000fe20000000a00 */
[----:B------:R-:W-:Y:S01]  /*1050*/  ULDC UR7, c[0x0][0xc54] ;  /* 0x0003150000077ab9 */ /* 0x000fe20000000800 */
[----:B------:R-:W-:-:S02]  /*1060*/  ISETP.NE.U32.AND P0, PT, RZ, UR10, PT ;  /* 0x0000000aff007c0c */ /* 0x000fc4000bf05070 */
[----:B------:R-:W2:Y:S01]  /*1070*/  LDC R6, c[0x0][0x288] ;  /* 0x0000a200ff067b82 */ /* 0x000ea20000000800 */
[----:B------:R-:W-:Y:S02]  /*1080*/  UIADD3 UR6, UR43, 0x7f, URZ ;  /* 0x0000007f2b067890 */ /* 0x000fe4000fffe03f */
[----:B------:R-:W-:Y:S01]  /*1090*/  UIMAD UR8, UR8, UR7, UR4 ;  /* 0x00000007080872a4 */ /* 0x000fe2000f8e0204 */
[----:B------:R-:W-:Y:S02]  /*10a0*/  ISETP.NE.AND.EX P0, PT, RZ, UR11, PT, P0 ;  /* 0x0000000bff007c0c */ /* 0x000fe4000bf05300 */
[----:B------:R-:W-:Y:S01]  /*10b0*/  @UP0 ULDC UR4, c[0x0][0xc4c] ;  /* 0x0003130000040ab9 */ /* 0x000fe20000000800 */
[----:B------:R-:W-:Y:S01]  /*10c0*/  @UP0 ULDC UR7, c[0x0][0xc50] ;  /* 0x0003140000070ab9 */ /* 0x000fe20000000800 */
[----:B0-----:R-:W-:Y:S01]  /*10d0*/  ISETP.NE.AND P1, PT, R0, 0x1, PT ;  /* 0x000000010000780c */ /* 0x001fe20003f25270 */
[----:B------:R-:W0:Y:S01]  /*10e0*/  LDC R7, c[0x0][0x2f0] ;  /* 0x0000bc00ff077b82 */ /* 0x000e220000000800 */
[----:B------:R-:W-:Y:S01]  /*10f0*/  UIMAD.WIDE.U32 UR4, UR8, UR4, URZ ;  /* 0x00000004080472a5 */ /* 0x000fe2000f8e003f */
[----:B------:R-:W-:Y:S01]  /*1100*/  IMAD.U32 R2, RZ, RZ, UR6 ;  /* 0x00000006ff027e24 */ /* 0x000fe2000f8e00ff */
[----:B------:R-:W-:-:S02]  /*1110*/  UMOV UR42, UR8 ;  /* 0x00000008002a7c82 */ /* 0x000fc40008000000 */
[----:B------:R-:W-:Y:S01]  /*1120*/  @UP0 USHF.R.U32.HI UR42, URZ, UR7, UR5 ;  /* 0x000000073f2a0299 */ /* 0x000fe20008011605 */
[----:B-1----:R-:W-:Y:S02]  /*1130*/  ISETP.GE.AND P2, PT, R9, 0x1, PT ;  /* 0x000000010900780c */ /* 0x002fe40003f46270 */
[----:B------:R-:W1:Y:S01]  /*1140*/  LDC R0, c[0x0][0x424] ;  /* 0x00010900ff007b82 */ /* 0x000e620000000800 */
[----:B------:R-:W-:-:S04]  /*1150*/  UIADD3 UR4, -UR42, URZ, URZ ;  /* 0x0000003f2a047290 */ /* 0x000fc8000fffe13f */
[----:B------:R-:W-:Y:S01]  /*1160*/  UIMAD UR40, UR40, UR4, UR8 ;  /* 0x00000004282872a4 */ /* 0x000fe2000f8e0208 */
[----:B--2---:R-:W-:Y:S02]  /*1170*/  IADD3 R5, -R6, 0x1, RZ ;  /* 0x0000000106057810 */ /* 0x004fe40007ffe1ff */
[----:B------:R-:W2:Y:S08]  /*1180*/  @P1 LDC R3, c[0x0][0x44c] ;  /* 0x00011300ff031b82 */ /* 0x000eb00000000800 */
[----:B------:R-:W3:Y:S01]  /*1190*/  @P1 LDC R4, c[0x0][0x450] ;  /* 0x00011400ff041b82 */ /* 0x000ee20000000800 */
[----:B-1----:R-:W-:-:S05]  /*11a0*/  SEL R0, R0, 0x1, P0 ;  /* 0x0000000100007807 */ /* 0x002fca0000000000 */
[CC--:B0-----:R-:W-:Y:S02]  /*11b0*/  IMAD R5, R0.reuse, R7.reuse, R5 ;  /* 0x0000000700057224 */ /* 0x0c1fe400078e0205 */
[----:B------:R-:W-:Y:S02]  /*11c0*/  IMAD R16, R0, R7, RZ ;  /* 0x0000000700107224 */ /* 0x000fe400078e02ff */
[----:B--2---:R-:W-:-:S05]  /*11d0*/  @P1 IMAD.HI.U32 R3, R3, UR6, RZ ;  /* 0x0000000603031c27 */ /* 0x004fca000f8e00ff */
[----:B---3--:R-:W-:-:S05]  /*11e0*/  @P1 SHF.R.U32.HI R2, RZ, R4, R3 ;  /* 0x00000004ff021219 */ /* 0x008fca0000011603 */
[----:B------:R-:W-:-:S04]  /*11f0*/  IMAD.IADD R11, R5, 0x1, R2 ;  /* 0x00000001050b7824 */ /* 0x000fc800078e0202 */
[----:B------:R-:W-:Y:S01]  /*1200*/  IMAD.IADD R2, R11, 0x1, R8 ;  /* 0x000000010b027824 */ /* 0x000fe200078e0208 */
[----:B------:R-:W-:Y:S06]  /*1210*/  @!P2 BRA `(.L_x_1750) ;  /* 0x000000000040a947 */ /* 0x000fec0003800000 */
[C---:B------:R-:W-:Y:S01]  /*1220*/  ISETP.GT.AND P0, PT, R11.reuse, RZ, PT ;  /* 0x000000ff0b00720c */ /* 0x040fe20003f04270 */
[----:B------:R-:W-:-:S12]  /*1230*/  VIADD R3, R11, 0xffffffff ;  /* 0xffffffff0b037836 */ /* 0x000fd80000000000 */
[----:B------:R-:W-:Y:S05]  /*1240*/  @P0 BRA `(.L_x_1751) ;  /* 0x00000000001c0947 */ /* 0x000fea0003800000 */
[----:B------:R-:W-:Y:S01]  /*1250*/  ISETP.NE.AND P0, PT, R9, 0x1, PT ;  /* 0x000000010900780c */ /* 0x000fe20003f05270 */
[----:B------:R-:W-:-:S12]  /*1260*/  IMAD.MOV R3, RZ, RZ, -R11 ;  /* 0x000000ffff037224 */ /* 0x000fd800078e0a0b */
[----:B------:R-:W0:Y:S02]  /*1270*/  @P0 LDC.64 R4, c[0x0][0x9e8] ;  /* 0x00027a00ff040b82 */ /* 0x000e240000000a00 */
[----:B0-----:R-:W-:-:S05]  /*1280*/  @P0 IMAD.HI.U32 R4, R3, R4, RZ ;  /* 0x0000000403040227 */ /* 0x001fca00078e00ff */
[----:B------:R-:W-:-:S04]  /*1290*/  @P0 SHF.R.U32.HI R3, RZ, R5, R4 ;  /* 0x00000005ff030219 */ /* 0x000fc80000011604 */
[----:B------:R-:W-:Y:S01]  /*12a0*/  LOP3.LUT R3, RZ, R3, RZ, 0x33, !PT ;  /* 0x00000003ff037212 */ /* 0x000fe200078e33ff */
[----:B------:R-:W-:Y:S06]  /*12b0*/  BRA `(.L_x_1752) ;  /* 0x0000000000107947 */ /* 0x000fec0003800000 */
.L_x_1751:
[----:B------:R-:W-:-:S13]  /*12c0*/  ISETP.NE.AND P0, PT, R9, 0x1, PT ;  /* 0x000000010900780c */ /* 0x000fda0003f05270 */
[----:B------:R-:W0:Y:S02]  /*12d0*/  @P0 LDC.64 R4, c[0x0][0x9e8] ;  /* 0x00027a00ff040b82 */ /* 0x000e240000000a00 */
[----:B0-----:R-:W-:-:S05]  /*12e0*/  @P0 IMAD.HI.U32 R4, R3, R4, RZ ;  /* 0x0000000403040227 */ /* 0x001fca00078e00ff */
[----:B------:R-:W-:-:S07]  /*12f0*/  @P0 SHF.R.U32.HI R3, RZ, R5, R4 ;  /* 0x00000005ff030219 */ /* 0x000fce0000011604 */
.L_x_1752:
[----:B------:R-:W-:-:S05]  /*1300*/  IMAD R3, R3, R9, R9 ;  /* 0x0000000903037224 */ /* 0x000fca00078e0209 */
[----:B------:R-:W-:-:S07]  /*1310*/  VIMNMX R2, R2, R3, PT ;  /* 0x0000000302027248 */ /* 0x000fce0003fe0100 */
.L_x_1750:
[----:B------:R-:W0:Y:S01]  /*1320*/  @P1 LDC R4, c[0x0][0x44c] ;  /* 0x00011300ff041b82 */ /* 0x000e220000000800 */
[----:B------:R-:W-:Y:S01]  /*1330*/  IMAD.U32 R3, RZ, RZ, UR43 ;  /* 0x0000002bff037e24 */ /* 0x000fe2000f8e00ff */
[----:B------:R-:W-:Y:S01]  /*1340*/  ULDC UR4, c[0x0][0x9dc] ;  /* 0x0002770000047ab9 */ /* 0x000fe20000000800 */
[-C--:B------:R-:W-:Y:S02]  /*1350*/  IMAD R6, R0, R7.reuse, -R6 ;  /* 0x0000000700067224 */ /* 0x080fe400078e0a06 */
[----:B------:R-:W-:Y:S02]  /*1360*/  VIADD R2, R2, 0x5f ;  /* 0x0000005f02027836 */ /* 0x000fe40000000000 */
[----:B------:R-:W-:Y:S01]  /*1370*/  IMAD R0, R0, R7, 0x5f ;  /* 0x0000005f00007424 */ /* 0x000fe200078e0207 */
[----:B------:R-:W1:Y:S01]  /*1380*/  @P1 LDC R5, c[0x0][0x450] ;  /* 0x00011400ff051b82 */ /* 0x000e620000000800 */
[----:B------:R-:W-:-:S04]  /*1390*/  IMAD.HI R2, R2, 0x2aaaaaab, RZ ;  /* 0x2aaaaaab02027827 */ /* 0x000fc800078e02ff */
[----:B------:R-:W-:-:S04]  /*13a0*/  IMAD.HI R0, R0, 0x2aaaaaab, RZ ;  /* 0x2aaaaaab00007827 */ /* 0x000fc800078e02ff */
[----:B0-----:R-:W-:-:S05]  /*13b0*/  @P1 IMAD.HI.U32 R4, R4, UR43, RZ ;  /* 0x0000002b04041c27 */ /* 0x001fca000f8e00ff */
[----:B-1----:R-:W-:Y:S02]  /*13c0*/  @P1 SHF.R.U32.HI R3, RZ, R5, R4 ;  /* 0x00000005ff031219 */ /* 0x002fe40000011604 */
[----:B------:R-:W-:-:S03]  /*13d0*/  SHF.R.U32.HI R5, RZ, 0x1f, R2 ;  /* 0x0000001fff057819 */ /* 0x000fc60000011602 */
[----:B------:R-:W-:Y:S01]  /*13e0*/  IMAD.IADD R6, R6, 0x1, R3 ;  /* 0x0000000106067824 */ /* 0x000fe200078e0203 */
[----:B------:R-:W-:Y:S02]  /*13f0*/  SHF.R.U32.HI R3, RZ, 0x1f, R0 ;  /* 0x0000001fff037819 */ /* 0x000fe40000011600 */
[----:B------:R-:W-:Y:S01]  /*1400*/  LEA.HI.SX32 R176, R2, R5, 0x1c ;  /* 0x0000000502b07211 */ /* 0x000fe200078fe2ff */
[----:B------:R-:W-:Y:S01]  /*1410*/  VIADD R4, R6, -UR4 ;  /* 0x8000000406047c36 */ /* 0x000fe20008000000 */
[----:B------:R-:W-:-:S04]  /*1420*/  LEA.HI.SX32 R3, R0, R3, 0x1c ;  /* 0x0000000300037211 */ /* 0x000fc800078fe2ff */
[----:B------:R-:W-:Y:S02]  /*1430*/  R2UR UR4, R4 ;  /* 0x00000000040472ca */ /* 0x000fe400000e0000 */
[----:B------:R-:W-:Y:S01]  /*1440*/  VIMNMX R176, R3, R176, PT ;  /* 0x000000b003b07248 */ /* 0x000fe20003fe0100 */
[----:B------:R-:W-:-:S12]  /*1450*/  @!P2 BRA `(.L_x_1753) ;  /* 0x000000000044a947 */ /* 0x000fd80003800000 */
[----:B------:R-:W-:-:S13]  /*1460*/  ISETP.GT.AND P0, PT, R6, -0x1, PT ;  /* 0xffffffff0600780c */ /* 0x000fda0003f04270 */
[----:B------:R-:W-:Y:S05]  /*1470*/  @P0 BRA `(.L_x_1754) ;  /* 0x00000000001c0947 */ /* 0x000fea0003800000 */
[----:B------:R-:W-:Y:S02]  /*1480*/  ISETP.NE.AND P0, PT, R9, 0x1, PT ;  /* 0x000000010900780c */ /* 0x000fe40003f05270 */
[----:B------:R-:W-:-:S11]  /*1490*/  LOP3.LUT R3, RZ, R6, RZ, 0x33, !PT ;  /* 0x00000006ff037212 */ /* 0x000fd600078e33ff */
[----:B------:R-:W0:Y:S02]  /*14a0*/  @P0 LDC.64 R4, c[0x0][0x9e8] ;  /* 0x00027a00ff040b82 */ /* 0x000e240000000a00 */
[----:B0-----:R-:W-:-:S05]  /*14b0*/  @P0 IMAD.HI.U32 R0, R3, R4, RZ ;  /* 0x0000000403000227 */ /* 0x001fca00078e00ff */
[----:B------:R-:W-:-:S04]  /*14c0*/  @P0 SHF.R.U32.HI R3, RZ, R5, R0 ;  /* 0x00000005ff030219 */ /* 0x000fc80000011600 */
[----:B------:R-:W-:Y:S01]  /*14d0*/  LOP3.LUT R6, RZ, R3, RZ, 0x33, !PT ;  /* 0x00000003ff067212 */ /* 0x000fe200078e33ff */
[----:B------:R-:W-:Y:S06]  /*14e0*/  BRA `(.L_x_1755) ;  /* 0x0000000000107947 */ /* 0x000fec0003800000 */
.L_x_1754:
[----:B------:R-:W-:-:S13]  /*14f0*/  ISETP.NE.AND P0, PT, R9, 0x1, PT ;  /* 0x000000010900780c */ /* 0x000fda0003f05270 */
[----:B------:R-:W0:Y:S02]  /*1500*/  @P0 LDC.64 R2, c[0x0][0x9e8] ;  /* 0x00027a00ff020b82 */ /* 0x000e240000000a00 */
[----:B0-----:R-:W-:-:S05]  /*1510*/  @P0 IMAD.HI.U32 R0, R6, R2, RZ ;  /* 0x0000000206000227 */ /* 0x001fca00078e00ff */
[----:B------:R-:W-:-:S07]  /*1520*/  @P0 SHF.R.U32.HI R6, RZ, R3, R0 ;  /* 0x00000003ff060219 */ /* 0x000fce0000011600 */
.L_x_1755:
[----:B------:R-:W-:-:S05]  /*1530*/  IMAD R6, R6, R9, RZ ;  /* 0x0000000906067224 */ /* 0x000fca00078e02ff */
[----:B------:R-:W-:-:S13]  /*1540*/  R2UR UR5, R6 ;  /* 0x00000000060572ca */ /* 0x000fda00000e0000 */
[----:B------:R-:W-:-:S04]  /*1550*/  UISETP.LT.AND UP0, UPT, UR4, UR5, UPT ;  /* 0x000000050400728c */ /* 0x000fc8000bf01270 */
[----:B------:R-:W-:-:S12]  /*1560*/  USEL UR4, UR4, UR5, !UP0 ;  /* 0x0000000504047287 */ /* 0x000fd8000c000000 */
.L_x_1753:
[----:B------:R-:W-:Y:S01]  /*1570*/  UIMAD.WIDE UR4, UR4, 0x2aaaaaab, URZ ;  /* 0x2aaaaaab040478a5 */ /* 0x000fe2000f8e023f */
[----:B------:R-:W-:Y:S01]  /*1580*/  PLOP3.LUT P0, PT, PT, PT, PT, 0x80, 0x0 ;  /* 0x000000000000781c */ /* 0x000fe20003f0f070 */
[----:B------:R-:W-:Y:S01]  /*1590*/  IMAD.MOV.U32 R3, RZ, RZ, RZ ;  /* 0x000000ffff037224 */ /* 0x000fe200078e00ff */
[----:B------:R-:W-:Y:S01]  /*15a0*/  CS2R R4, SRZ ;  /* 0x0000000000047805 */ /* 0x000fe2000001ff00 */
[----:B------:R-:W-:Y:S01]  /*15b0*/  USHF.R.U32.HI UR4, URZ, 0x1f, UR5 ;  /* 0x0000001f3f047899 */ /* 0x000fe20008011605 */
[----:B------:R-:W-:Y:S01]  /*15c0*/  IMAD.MOV.U32 R0, RZ, RZ, RZ ;  /* 0x000000ffff007224 */ /* 0x000fe200078e00ff */
[----:B------:R-:W-:Y:S02]  /*15d0*/  CS2R R178, SRZ ;  /* 0x0000000000b27805 */ /* 0x000fe4000001ff00 */
[----:B------:R-:W-:Y:S01]  /*15e0*/  CS2R R148, SRZ ;  /* 0x0000000000947805 */ /* 0x000fe2000001ff00 */
[----:B------:R-:W-:Y:S01]  /*15f0*/  ULEA.HI.SX32 UR4, UR5, UR4, 0x1c ;  /* 0x0000000405047291 */ /* 0x000fe2000f8fe23f */
[----:B------:R-:W-:Y:S01]  /*1600*/  IMAD.MOV.U32 R177, RZ, RZ, RZ ;  /* 0x000000ffffb17224 */ /* 0x000fe200078e00ff */
[----:B------:R-:W-:-:S02]  /*1610*/  CS2R R144, SRZ ;  /* 0x0000000000907805 */ /* 0x000fc4000001ff00 */
[----:B------:R-:W-:Y:S01]  /*1620*/  CS2R R174, SRZ ;  /* 0x0000000000ae7805 */ /* 0x000fe2000001ff00 */
[----:B------:R-:W-:Y:S01]  /*1630*/  UISETP.LT.AND UP0, UPT, URZ, UR4, UPT ;  /* 0x000000043f00728c */ /* 0x000fe2000bf01270 */
[----:B------:R-:W-:Y:S02]  /*1640*/  CS2R R140, SRZ ;  /* 0x00000000008c7805 */ /* 0x000fe4000001ff00 */
[----:B------:R-:W-:Y:S02]  /*1650*/  CS2R R128, SRZ ;  /* 0x0000000000807805 */ /* 0x000fe4000001ff00 */
[----:B------:R-:W-:Y:S01]  /*1660*/  CS2R R120, SRZ ;  /* 0x0000000000787805 */ /* 0x000fe2000001ff00 */
[----:B------:R-:W-:Y:S01]  /*1670*/  USEL UR39, URZ, UR4, !UP0 ;  /* 0x000000043f277287 */ /* 0x000fe2000c000000 */
[----:B------:R-:W-:Y:S02]  /*1680*/  CS2R R136, SRZ ;  /* 0x0000000000887805 */ /* 0x000fe4000001ff00 */
[----:B------:R-:W-:-:S02]  /*1690*/  CS2R R116, SRZ ;  /* 0x0000000000747805 */ /* 0x000fc4000001ff00 */
[----:B------:R-:W-:Y:S02]  /*16a0*/  CS2R R112, SRZ ;  /* 0x0000000000707805 */ /* 0x000fe4000001ff00 */
[----:B------:R-:W-:Y:S02]  /*16b0*/  CS2R R132, SRZ ;  /* 0x0000000000847805 */ /* 0x000fe4000001ff00 */
[----:B------:R-:W-:Y:S02]  /*16c0*/  CS2R R108, SRZ ;  /* 0x00000000006c7805 */ /* 0x000fe4000001ff00 */
[----:B------:R-:W-:Y:S02]  /*16d0*/  ISETP.GT.AND P1, PT, R176, UR39, PT ;  /* 0x00000027b0007c0c */ /* 0x000fe4000bf24270 */
[----:B------:R-:W-:Y:S01]  /*16e0*/  CS2R R104, SRZ ;  /* 0x0000000000687805 */ /* 0x000fe2000001ff00 */
[----:B------:R-:W-:Y:S01]  /*16f0*/  IMAD.MOV.U32 R204, RZ, RZ, RZ ;  /* 0x000000ffffcc7224 */ /* 0x000fe200078e00ff */
        /* <DEDUP_REMOVED lines=49> */
[----:B------:R-:W-:Y:S01]  /*1a10*/  CS2R R24, SRZ ;  /* 0x0000000000187805 */ /* 0x000fe2000001ff00 */
[----:B------:R-:W-:Y:S06]  /*1a20*/  @!P1 BRA `(.L_x_1756) ;  /* 0x000000b400c89947 */ /* 0x000fec0003800000 */
        /* <DEDUP_REMOVED lines=31> */
.L_x_1757:
        /* <DEDUP_REMOVED lines=13> */
.L_x_1954:
[----:B0-----:R-:W-:Y:S01]  /*1cf0*/  IMAD.U32 R0, RZ, RZ, UR44 ;  /* 0x0000002cff007e24 */ /* 0x001fe2000f8e00ff */
[----:B------:R-:W-:Y:S05]  /*1d00*/  WARPSYNC.ALL ;  /* 0x0000000000007948 */ /* 0x000fea0003800000 */
[----:B------:R0:W-:Y:S01]  /*1d10*/  BAR.SYNC.DEFER_BLOCKING R9, 0x100 ;  /* 0x000400090000751d */ /* 0x0001e20000010000 */
[----:B------:R-:W-:-:S13]  /*1d20*/  ISETP.NE.AND P0, PT, R0, 0x3, PT ;  /* 0x000000030000780c */ /* 0x000fda0003f05270 */
[----:B0-----:R-:W-:Y:S05]  /*1d30*/  @!P0 BRA `(.L_x_1759) ;  /* 0x0000000000048947 */ /* 0x001fea0003800000 */
[----:B------:R-:W-:Y:S01]  /*1d40*/  BPT.TRAP 0x1 ;  /* 0x000000040000795c */ /* 0x000fe20000300000 */
.L_x_1759:
[----:B------:R-:W-:Y:S01]  /*1d50*/  R2UR UR22, R5 ;  /* 0x00000000051672ca */ /* 0x000fe200000e0000 */
[----:B------:R-:W-:-:S05]  /*1d60*/  IMAD.U32 R10, RZ, RZ, UR37 ;  /* 0x00000025ff0a7e24 */ /* 0x000fca000f8e00ff */
[----:B------:R-:W-:-:S07]  /*1d70*/  SHF.L.U32 R10, R10, 0x1f, RZ ;  /* 0x0000001f0a0a7819 */ /* 0x000fce00000006ff */
[----:B------:R-:W-:-:S09]  /*1d80*/  ULEA UR22, UR36, UR22, 0x3 ;  /* 0x0000001624167291 */ /* 0x000fd2000f8e183f */
[----:B------:R0:W1:Y:S01]  /*1d90*/  SYNCS.PHASECHK.TRANS64.TRYWAIT P1, [UR22+0x22830], R10 ;  /* 0x0228300aff0075a7 */ /* 0x0000620008020156 */
[----:B------:R-:W-:Y:S05]  /*1da0*/  @!P0 BRA `(.L_x_1760) ;  /* 0x0000000000048947 */ /* 0x000fea0003800000 */
[----:B------:R-:W-:Y:S01]  /*1db0*/  BPT.TRAP 0x1 ;  /* 0x000000040000795c */ /* 0x000fe20000300000 */
.L_x_1760:
[----:B-1----:R-:W-:Y:S05]  /*1dc0*/  @P1 BRA `(.L_x_1761) ;  /* 0x0000000000081947 */ /* 0x002fea0003800000 */
[----:B------:R-:W1:Y:S02]  /*1dd0*/  SYNCS.PHASECHK.TRANS64.TRYWAIT P1, [UR22+0x22830], R10 ;  /* 0x0228300aff0075a7 */ /* 0x000e640008020156 */
[----:B-1----:R-:W-:Y:S05]  /*1de0*/  @!P1 BRA `(.L_x_1762) ;  /* 0x0000012800109947 */ /* 0x002fea0003800000 */
.L_x_1761:
[----:B------:R-:W-:Y:S01]  /*1df0*/  R2UR UR4, R5 ;  /* 0x00000000050472ca */ /* 0x000fe200000e0000 */
[----:B------:R-:W-:Y:S01]  /*1e00*/  ULOP3.LUT UR16, UR45, 0x10000, URZ, 0xfc, !UPT ;  /* 0x000100002d107892 */ /* 0x000fe2000f8efc3f */
[----:B------:R-:W-:Y:S01]  /*1e10*/  WARPGROUP.ARRIVE ;  /* 0x00000000000079c5 */ /* 0x000fe20000000000 */
[----:B------:R-:W-:Y:S01]  /*1e20*/  UMOV UR17, 0x40000040 ;  /* 0x4000004000117882 */ /* 0x000fe20000000000 */
[----:B------:R-:W-:Y:S01]  /*1e30*/  UMOV UR19, 0x40000040 ;  /* 0x4000004000137882 */ /* 0x000fe20000000000 */
[----:B------:R-:W-:Y:S01]  /*1e40*/  UMOV UR5, 0x40000040 ;  /* 0x4000004000057882 */ /* 0x000fe20000000000 */
[----:B------:R-:W-:Y:S01]  /*1e50*/  UMOV UR7, 0x40000040 ;  /* 0x4000004000077882 */ /* 0x000fe20000000000 */
[----:B------:R-:W-:Y:S01]  /*1e60*/  UIADD3 UR8, UR16, 0x4, URZ ;  /* 0x0000000410087890 */ /* 0x000fe2000fffe03f */
[----:B------:R-:W2:Y:S01]  /*1e70*/  LDC R8, c[0x0][0x448] ;  /* 0x00011200ff087b82 */ /* 0x000ea20000000800 */
[----:B------:R-:W-:Y:S01]  /*1e80*/  UMOV UR9, 0x40000040 ;  /* 0x4000004000097882 */ /* 0x000fe20000000000 */
[----:B------:R-:W-:Y:S01]  /*1e90*/  UMOV UR11, 0x40000040 ;  /* 0x40000040000b7882 */ /* 0x000fe20000000000 */
[----:B------:R-:W-:Y:S01]  /*1ea0*/  UIADD3 UR12, UR16, 0x6, URZ ;  /* 0x00000006100c7890 */ /* 0x000fe2000fffe03f */
[----:B------:R-:W3:Y:S01]  /*1eb0*/  S2R R2, SR_TID.X ;  /* 0x0000000000027919 */ /* 0x000ee20000002100 */
[----:B------:R-:W-:Y:S01]  /*1ec0*/  UIADD3 UR4, UR4, 0x1c400, URZ ;  /* 0x0001c40004047890 */ /* 0x000fe2000fffe03f */
[----:B------:R-:W-:Y:S01]  /*1ed0*/  VIADD R0, R22, UR43 ;  /* 0x0000002b16007c36 */ /* 0x000fe20008000000 */
[----:B------:R-:W-:Y:S01]  /*1ee0*/  UMOV UR13, 0x40000040 ;  /* 0x40000040000d7882 */ /* 0x000fe20000000000 */
[----:B------:R-:W-:Y:S01]  /*1ef0*/  UMOV UR15, 0x40000040 ;  /* 0x40000040000f7882 */ /* 0x000fe20000000000 */
[----:B------:R-:W-:Y:S01]  /*1f00*/  USHF.R.U32.HI UR4, URZ, 0x4, UR4 ;  /* 0x000000043f047899 */ /* 0x000fe20008011604 */
[----:B------:R-:W4:Y:S01]  /*1f10*/  LDC R7, c[0x0][0x288] ;  /* 0x0000a200ff077b82 */ /* 0x000f220000000800 */
[----:B------:R-:W-:Y:S01]  /*1f20*/  IMAD.MOV.U32 R6, RZ, RZ, R0 ;  /* 0x000000ffff067224 */ /* 0x000fe200078e0000 */
[----:B------:R-:W-:Y:S01]  /*1f30*/  LOP3.LUT R17, R17, 0xffefffff, RZ, 0xc0, !PT ;  /* 0xffefffff11117812 */ /* 0x000fe200078ec0ff */
[----:B------:R-:W-:-:S04]  /*1f40*/  ULOP3.LUT UR4, UR4, 0x3fff, URZ, 0xc0, !UPT ;  /* 0x00003fff04047892 */ /* 0x000fc8000f8ec03f */
[----:B------:R-:W-:Y:S02]  /*1f50*/  ULOP3.LUT UR20, UR4, 0x10000, URZ, 0xfc, !UPT ;  /* 0x0001000004147892 */ /* 0x000fe4000f8efc3f */
[----:B------:R-:W-:Y:S02]  /*1f60*/  UIADD3 UR4, UR16, 0x2, URZ ;  /* 0x0000000210047890 */ /* 0x000fe4000fffe03f */
[----:B------:R-:W-:Y:S01]  /*1f70*/  UIMAD UR18, UR36, 0x300, UR20 ;  /* 0x00000300241278a4 */ /* 0x000fe2000f8e0214 */
[----:B--2---:R-:W-:-:S03]  /*1f80*/  ISETP.NE.AND P2, PT, R8, 0x1, PT ;  /* 0x000000010800780c */ /* 0x004fc60003f45270 */
[----:B------:R-:W-:Y:S02]  /*1f90*/  UIADD3 UR6, UR18, 0x2, URZ ;  /* 0x0000000212067890 */ /* 0x000fe4000fffe03f */
[----:B------:R-:W-:Y:S02]  /*1fa0*/  UIADD3 UR10, UR18, 0x4, URZ ;  /* 0x00000004120a7890 */ /* 0x000fe4000fffe03f */
[----:B------:R-:W-:Y:S02]  /*1fb0*/  UIADD3 UR14, UR18, 0x6, URZ ;  /* 0x00000006120e7890 */ /* 0x000fe4000fffe03f */
[----:B------:R-:W-:Y:S01]  /*1fc0*/  HGMMA.64x96x16.F32.BF16 R24, gdesc[UR16], RZ, !UPT, gsb0 ;  /* 0x01600000101879f0 */ /* 0x000fe2000c0018ff */
[----:B---3--:R-:W-:-:S03]  /*1fd0*/  LOP3.LUT P1, RZ, R2, 0x7f, RZ, 0xc0, !PT ;  /* 0x0000007f02ff7812 */ /* 0x008fc6000782c0ff */
[----:B-1----:R-:W1:Y:S01]  /*1fe0*/  @P2 LDC R3, c[0x0][0x44c] ;  /* 0x00011300ff032b82 */ /* 0x002e620000000800 */
[----:B------:R-:W-:Y:S01]  /*1ff0*/  SHF.R.U32.HI R11, RZ, 0x7, R2 ;  /* 0x00000007ff0b7819 */ /* 0x000fe20000011602 */
[----:B------:R-:W-:Y:S01]  /*2000*/  IMAD R2, R176, -0x60, R16 ;  /* 0xffffffa0b0027824 */ /* 0x000fe200078e0210 */
[----:B------:R-:W-:-:S04]  /*2010*/  @P2 LOP3.LUT R17, R17, 0x100000, RZ, 0xfc, !PT ;  /* 0x0010000011112812 */ /* 0x000fc800078efcff */
[----:B------:R-:W-:Y:S01]  /*2020*/  LOP3.LUT R17, R17, 0xfff7ffff, RZ, 0xc0, !PT ;  /* 0xfff7ffff11117812 */ /* 0x000fe200078ec0ff */
[----:B------:R-:W2:Y:S03]  /*2030*/  @P2 LDC R4, c[0x0][0x450] ;  /* 0x00011400ff042b82 */ /* 0x000ea60000000800 */
[----:B------:R-:W-:Y:S01]  /*2040*/  @P1 LOP3.LUT R17, R17, 0x80000, RZ, 0xfc, !PT ;  /* 0x0008000011111812 */ /* 0x000fe200078efcff */
[----:B-1----:R-:W-:-:S04]  /*2050*/  @P2 IMAD.HI.U32 R3, R0, R3, RZ ;  /* 0x0000000300032227 */ /* 0x002fc800078e00ff */
[----:B------:R-:W-:Y:S01]  /*2060*/  IMAD.U32 R0, RZ, RZ, UR22 ;  /* 0x00000016ff007e24 */ /* 0x000fe2000f8e00ff */
[----:B--2---:R-:W-:-:S03]  /*2070*/  @P2 SHF.R.U32.HI R6, RZ, R4, R3 ;  /* 0x00000004ff062219 */ /* 0x004fc60000011603 */
[----:B------:R-:W-:Y:S01]  /*2080*/  @!P1 VIADD R0, R0, 0x22840 ;  /* 0x0002284000009836 */ /* 0x000fe20000000000 */
[----:B------:R-:W-:Y:S01]  /*2090*/  IADD3 R4, -R11, 0xb, RZ ;  /* 0x0000000b0b047810 */ /* 0x000fe20007ffe1ff */
[----:B------:R-:W-:Y:S01]  /*20a0*/  VIADD R3, R2, 0x61 ;  /* 0x0000006102037836 */ /* 0x000fe20000000000 */
[----:B------:R-:W1:Y:S02]  /*20b0*/  SHFL.IDX PT, R20, R6, RZ, 0x1c1f ;  /* 0x001c1fff06147589 */ /* 0x000e6400000e0000 */
[----:B------:R-:W-:Y:S01]  /*20c0*/  @!P1 PRMT R0, RZ, 0x654, R0 ;  /* 0x00000654ff009816 */ /* 0x000fe20000000000 */
[----:B------:R-:W-:-:S04]  /*20d0*/  IMAD.MOV.U32 R11, RZ, RZ, -0x60 ;  /* 0xffffffa0ff0b7424 */ /* 0x000fc800078e00ff */
[----:B------:R-:W-:-:S04]  /*20e0*/  IMAD R15, R176, R11, 0x60 ;  /* 0x00000060b00f7424 */ /* 0x000fc800078e020b */
[----:B------:R-:W-:Y:S01]  /*20f0*/  IMAD R14, R18, -0x2, R15 ;  /* 0xfffffffe120e7824 */ /* 0x000fe200078e020f */
[----:B------:R-:W-:Y:S02]  /*2100*/  WARPGROUP.DEPBAR.LE gsb0, 0x0 ;  /* 0x00008000000079c5 */ /* 0x000fe40000010000 */
[----:B------:R-:W-:-:S06]  /*2110*/  WARPGROUP.ARRIVE ;  /* 0x00000000000079c5 */ /* 0x000fcc0000000000 */
[----:B------:R-:W-:Y:S01]  /*2120*/  HGMMA.64x96x16.F32.BF16 R24, gdesc[UR4], R24, gsb0 ;  /* 0x01600000041879f0 */ /* 0x000fe20008001818 */
[----:B------:R-:W-:Y:S02]  /*2130*/  ULDC UR7, c[0x0][0x9dc] ;  /* 0x0002770000077ab9 */ /* 0x000fe40000000800 */
[----:B------:R-:W-:Y:S01]  /*2140*/  ULOP3.LUT UR6, URZ, UR7, URZ, 0x33, !UPT ;  /* 0x000000073f067292 */ /* 0x000fe2000f8e333f */
[----:B------:R-:W-:Y:S02]  /*2150*/  WARPGROUP.DEPBAR.LE gsb0, 0x0 ;  /* 0x00008000000079c5 */ /* 0x000fe40000010000 */
[----:B------:R-:W-:-:S06]  /*2160*/  WARPGROUP.ARRIVE ;  /* 0x00000000000079c5 */ /* 0x000fcc0000000000 */
[----:B------:R-:W-:Y:S03]  /*2170*/  HGMMA.64x96x16.F32.BF16 R24, gdesc[UR8], R24, gsb0 ;  /* 0x01600000081879f0 */ /* 0x000fe60008001818 */
[----:B------:R-:W-:Y:S02]  /*2180*/  WARPGROUP.DEPBAR.LE gsb0, 0x0 ;  /* 0x00008000000079c5 */ /* 0x000fe40000010000 */
[----:B------:R-:W-:-:S06]  /*2190*/  WARPGROUP.ARRIVE ;  /* 0x00000000000079c5 */ /* 0x000fcc0000000000 */
[----:B------:R-:W-:Y:S01]  /*21a0*/  HGMMA.64x96x16.F32.BF16 R24, gdesc[UR12], R24, gsb0 ;  /* 0x016000000c1879f0 */ /* 0x000fe20008001818 */
[----:B------:R-:W-:Y:S02]  /*21b0*/  ULDC.64 UR14, c[0x0][0x9e0] ;  /* 0x00027800000e7ab9 */ /* 0x000fe40000000a00 */
[----:B------:R-:W-:Y:S01]  /*21c0*/  UISETP.GE.AND UP0, UPT, UR15, 0x1, UPT ;  /* 0x000000010f00788c */ /* 0x000fe2000bf06270 */
[----:B------:R-:W-:Y:S02]  /*21d0*/  WARPGROUP.DEPBAR.LE gsb0, 0x0 ;  /* 0x00008000000079c5 */ /* 0x000fe40000010000 */
[----:B------:R2:W-:Y:S06]  /*21e0*/  BAR.ARV R4, 0x100 ;  /* 0x000400040000751d */ /* 0x0005ec0000002000 */
[----:B------:R3:W-:Y:S01]  /*21f0*/  @!P1 SYNCS.ARRIVE.TRANS64.RED.A1T0 RZ, [R0+URZ], RZ ;  /* 0x000000ff00ff99a7 */ /* 0x0007e2000810043f */
[----:B------:R-:W-:Y:S01]  /*2200*/  PLOP3.LUT P1, PT, PT, PT, UP0, 0x40, 0x0 ;  /* 0x000000000000781c */ /* 0x000fe20003f2e808 */
[----:B---3--:R-:W-:-:S02]  /*2210*/  IMAD R0, R18, -0x2, R3 ;  /* 0xfffffffe12007824 */ /* 0x008fc400078e0203 */
[----:B------:R-:W-:Y:S02]  /*2220*/  VIADD R3, R2, 0x60 ;  /* 0x0000006002037836 */ /* 0x000fe40000000000 */
[----:B----4-:R-:W-:Y:S02]  /*2230*/  IMAD.IADD R0, R0, 0x1, -R7 ;  /* 0x0000000100007824 */ /* 0x010fe400078e0a07 */
[----:B------:R-:W-:Y:S02]  /*2240*/  IMAD R11, R18, -0x2, R3 ;  /* 0xfffffffe120b7824 */ /* 0x000fe400078e0203 */
[C---:B------:R-:W-:Y:S02]  /*2250*/  VIADD R12, R0.reuse, UR14 ;  /* 0x0000000e000c7c36 */ /* 0x040fe40008000000 */
[----:B------:R-:W-:-:S03]  /*2260*/  VIADD R13, R0, UR6 ;  /* 0x00000006000d7c36 */ /* 0x000fc60008000000 */
[----:B-1----:R-:W-:Y:S01]  /*2270*/  VIADDMNMX R0, R20, R12, R11, PT ;  /* 0x0000000c14007246 */ /* 0x002fe2000380010b */
[----:B------:R-:W-:Y:S01]  /*2280*/  IMAD.IADD R2, R13, 0x1, R20 ;  /* 0x000000010d027824 */ /* 0x000fe200078e0214 */
[----:B--2---:R-:W-:Y:S06]  /*2290*/  @P1 BRA `(.L_x_1763) ;  /* 0x0000000000541947 */ /* 0x004fec0003800000 */
[----:B------:R-:W-:Y:S01]  /*22a0*/  IADD3 R3, R16, -R7, R20 ;  /* 0x8000000710037210 */ /* 0x000fe20007ffe014 */
[----:B------:R-:W-:Y:S03]  /*22b0*/  BSSY B0, `(.L_x_1764) ;  /* 0x0000010000007945 */ /* 0x000fe60003800000 */
[----:B------:R-:W-:-:S13]  /*22c0*/  ISETP.GT.AND P1, PT, R3, -0x1, PT ;  /* 0xffffffff0300780c */ /* 0x000fda0003f24270 */
[----:B------:R-:W-:Y:S05]  /*22d0*/  @P1 BRA `(.L_x_1765) ;  /* 0x0000000000201947 */ /* 0x000fea0003800000 */
[----:B------:R-:W-:Y:S01]  /*22e0*/  UISETP.NE.AND UP1, UPT, UR15, 0x1, UPT ;  /* 0x000000010f00788c */ /* 0x000fe2000bf25270 */
[----:B------:R-:W-:-:S05]  /*22f0*/  LOP3.LUT R3, RZ, R3, RZ, 0x33, !PT ;  /* 0x00000003ff037212 */ /* 0x000fca00078e33ff */
[----:B------:R-:W-:-:S05]  /*2300*/  PLOP3.LUT P1, PT, PT, PT, UP1, 0x80, 0x0 ;  /* 0x000000000000781c */ /* 0x000fca0003f2f018 */
[----:B------:R-:W-:-:S08]  /*2310*/  @UP1 ULDC.64 UR10, c[0x0][0x9e8] ;  /* 0x00027a00000a1ab9 */ /* 0x000fd00000000a00 */
[----:B------:R-:W-:-:S05]  /*2320*/  @P1 IMAD.HI.U32 R20, R3, UR10, RZ ;  /* 0x0000000a03141c27 */ /* 0x000fca000f8e00ff */
[----:B------:R-:W-:-:S04]  /*2330*/  @P1 SHF.R.U32.HI R3, RZ, UR11, R20 ;  /* 0x0000000bff031c19 */ /* 0x000fc80008011614 */
[----:B------:R-:W-:Y:S01]  /*2340*/  LOP3.LUT R3, RZ, R3, RZ, 0x33, !PT ;  /* 0x00000003ff037212 */ /* 0x000fe200078e33ff */
[----:B------:R-:W-:Y:S06]  /*2350*/  BRA `(.L_x_1766) ;  /* 0x0000000000147947 */ /* 0x000fec0003800000 */
.L_x_1765:
[----:B------:R-:W-:-:S06]  /*2360*/  UISETP.NE.AND UP1, UPT, UR15, 0x1, UPT ;  /* 0x000000010f00788c */ /* 0x000fcc000bf25270 */
[----:B------:R-:W-:-:S05]  /*2370*/  PLOP3.LUT P1, PT, PT, PT, UP1, 0x80, 0x0 ;  /* 0x000000000000781c */ /* 0x000fca0003f2f018 */
[----:B------:R-:W-:-:S08]  /*2380*/  @UP1 ULDC.64 UR10, c[0x0][0x9e8] ;  /* 0x00027a00000a1ab9 */ /* 0x000fd00000000a00 */
[----:B------:R-:W-:-:S05]  /*2390*/  @P1 IMAD.HI.U32 R20, R3, UR10, RZ ;  /* 0x0000000a03141c27 */ /* 0x000fca000f8e00ff */
[----:B------:R-:W-:-:S07]  /*23a0*/  @P1 SHF.R.U32.HI R3, RZ, UR11, R20 ;  /* 0x0000000bff031c19 */ /* 0x000fce0008011614 */
.L_x_1766:
[----:B------:R-:W-:Y:S05]  /*23b0*/  BSYNC B0 ;  /* 0x0000000000007941 */ /* 0x000fea0003800000 */
.L_x_1764:
[----:B------:R-:W-:-:S05]  /*23c0*/  IMAD R3, R3, UR15, R14 ;  /* 0x0000000f03037c24 */ /* 0x000fca000f8e020e */
[----:B------:R-:W-:Y:S02]  /*23d0*/  VIMNMX R2, R2, R3, !PT ;  /* 0x0000000302027248 */ /* 0x000fe40007fe0100 */
[----:B------:R-:W-:-:S07]  /*23e0*/  VIADDMNMX R0, R3, UR15, R0, PT ;  /* 0x0000000f03007c46 */ /* 0x000fce000b800100 */
.L_x_1763:
[C---:B------:R-:W-:Y:S02]  /*23f0*/  ISETP.GE.AND P6, PT, R15.reuse, 0x9, PT ;  /* 0x000000090f00780c */ /* 0x040fe40003fc6270 */
[C---:B------:R-:W-:Y:S02]  /*2400*/  ISETP.GE.AND P1, PT, R15.reuse, 0x2, PT ;  /* 0x000000020f00780c */ /* 0x040fe40003f26270 */
[C---:B------:R-:W-:Y:S02]  /*2410*/  ISETP.GT.AND P2, PT, R2.reuse, 0x8, !P6 ;  /* 0x000000080200780c */ /* 0x040fe40007744270 */
[----:B------:R-:W-:Y:S02]  /*2420*/  ISETP.GT.AND P3, PT, R2, 0x1, !P1 ;  /* 0x000000010200780c */ /* 0x000fe40004f64270 */
[----:B------:R-:W-:Y:S02]  /*2430*/  ISETP.LT.OR P2, PT, R0, 0x9, P2 ;  /* 0x000000090000780c */ /* 0x000fe40001741670 */
[----:B------:R-:W-:-:S02]  /*2440*/  ISETP.GE.AND P4, PT, R15, 0xa, PT ;  /* 0x0000000a0f00780c */ /* 0x000fc40003f86270 */
[----:B------:R-:W-:Y:S02]  /*2450*/  FSEL R28, R28, -INF , !P2 ;  /* 0xff8000001c1c7808 */ /* 0x000fe40005000000 */
[----:B------:R-:W-:Y:S02]  /*2460*/  ISETP.LT.OR P3, PT, R0, 0x2, P3 ;  /* 0x000000020000780c */ /* 0x000fe40001f61670 */
[----:B------:R-:W-:Y:S02]  /*2470*/  ISETP.GT.AND P2, PT, R2, 0x9, !P4 ;  /* 0x000000090200780c */ /* 0x000fe40006744270 */
[----:B------:R-:W-:Y:S02]  /*2480*/  FSEL R20, R25, -INF , !P3 ;  /* 0xff80000019147808 */ /* 0x000fe40005800000 */
[----:B------:R-:W-:Y:S02]  /*2490*/  ISETP.LT.OR P2, PT, R0, 0xa, P2 ;  /* 0x0000000a0000780c */ /* 0x000fe40001741670 */
[----:B------:R-:W-:-:S02]  /*24a0*/  ISETP.GE.AND P3, PT, R15, 0x11, PT ;  /* 0x000000110f00780c */ /* 0x000fc40003f66270 */
[----:B------:R-:W-:Y:S02]  /*24b0*/  FSEL R72, R29, -INF , !P2 ;  /* 0xff8000001d487808 */ /* 0x000fe40005000000 */
[----:B------:R-:W-:Y:S02]  /*24c0*/  ISETP.GT.AND P2, PT, R2, 0x10, !P3 ;  /* 0x000000100200780c */ /* 0x000fe40005f44270 */
[----:B------:R-:W-:Y:S02]  /*24d0*/  P2R R25, PR, RZ, 0x8 ;  /* 0x00000008ff197803 */ /* 0x000fe40000000000 */
[----:B------:R-:W-:Y:S02]  /*24e0*/  ISETP.LT.OR P2, PT, R0, 0x11, P2 ;  /* 0x000000110000780c */ /* 0x000fe40001741670 */
[----:B------:R-:W-:Y:S02]  /*24f0*/  ISETP.GE.AND P3, PT, R15, 0x12, PT ;  /* 0x000000120f00780c */ /* 0x000fe40003f66270 */
[----:B------:R-:W-:-:S02]  /*2500*/  FSEL R32, R32, -INF , !P2 ;  /* 0xff80000020207808 */ /* 0x000fc40005000000 */
[----:B------:R-:W-:Y:S02]  /*2510*/  ISETP.GT.AND P2, PT, R2, 0x11, !P3 ;  /* 0x000000110200780c */ /* 0x000fe40005f44270 */
[----:B------:R-:W-:Y:S02]  /*2520*/  P2R R29, PR, RZ, 0x8 ;  /* 0x00000008ff1d7803 */ /* 0x000fe40000000000 */
[----:B------:R-:W-:Y:S02]  /*2530*/  ISETP.LT.OR P2, PT, R0, 0x12, P2 ;  /* 0x000000120000780c */ /* 0x000fe40001741670 */
[----:B------:R-:W-:Y:S02]  /*2540*/  ISETP.GE.AND P3, PT, R15, 0x19, PT ;  /* 0x000000190f00780c */ /* 0x000fe40003f66270 */
[----:B------:R-:W-:Y:S02]  /*2550*/  FSEL R74, R33, -INF , !P2 ;  /* 0xff800000214a7808 */ /* 0x000fe40005000000 */
[----:B------:R-:W-:-:S02]  /*2560*/  ISETP.GT.AND P2, PT, R2, 0x18, !P3 ;  /* 0x000000180200780c */ /* 0x000fc40005f44270 */
[----:B------:R-:W-:Y:S02]  /*2570*/  P2R R33, PR, RZ, 0x8 ;  /* 0x00000008ff217803 */ /* 0x000fe40000000000 */
[----:B------:R-:W-:Y:S02]  /*2580*/  ISETP.LT.OR P2, PT, R0, 0x19, P2 ;  /* 0x000000190000780c */ /* 0x000fe40001741670 */
[----:B------:R-:W-:Y:S02]  /*2590*/  ISETP.GE.AND P3, PT, R15, 0x1a, PT ;  /* 0x0000001a0f00780c */ /* 0x000fe40003f66270 */
[----:B------:R-:W-:Y:S02]  /*25a0*/  FSEL R36, R36, -INF , !P2 ;  /* 0xff80000024247808 */ /* 0x000fe40005000000 */
[----:B------:R-:W-:Y:S02]  /*25b0*/  ISETP.GT.AND P2, PT, R2, 0x19, !P3 ;  /* 0x000000190200780c */ /* 0x000fe40005f44270 */
[----:B------:R-:W-:-:S02]  /*25c0*/  P2R R73, PR, RZ, 0x8 ;  /* 0x00000008ff497803 */ /* 0x000fc40000000000 */
[----:B------:R-:W-:Y:S02]  /*25d0*/  ISETP.LT.OR P2, PT, R0, 0x1a, P2 ;  /* 0x0000001a0000780c */ /* 0x000fe40001741670 */
[----:B------:R-:W-:Y:S02]  /*25e0*/  ISETP.GE.AND P3, PT, R15, 0x21, PT ;  /* 0x000000210f00780c */ /* 0x000fe40003f66270 */
[----:B------:R-:W-:Y:S02]  /*25f0*/  FSEL R76, R37, -INF , !P2 ;  /* 0xff800000254c7808 */ /* 0x000fe40005000000 */
[----:B------:R-:W-:Y:S02]  /*2600*/  ISETP.GT.AND P2, PT, R2, 0x20, !P3 ;  /* 0x000000200200780c */ /* 0x000fe40005f44270 */
[----:B------:R-:W-:Y:S02]  /*2610*/  P2R R37, PR, RZ, 0x8 ;  /* 0x00000008ff257803 */ /* 0x000fe40000000000 */
[----:B------:R-:W-:-:S02]  /*2620*/  ISETP.LT.OR P2, PT, R0, 0x21, P2 ;  /* 0x000000210000780c */ /* 0x000fc40001741670 */
[C---:B------:R-:W-:Y:S02]  /*2630*/  ISETP.GE.AND P3, PT, R15.reuse, 0x22, PT ;  /* 0x000000220f00780c */ /* 0x040fe40003f66270 */
[----:B------:R-:W-:Y:S02]  /*2640*/  FSEL R40, R40, -INF , !P2 ;  /* 0xff80000028287808 */ /* 0x000fe40005000000 */
[----:B------:R-:W-:Y:S02]  /*2650*/  ISETP.GT.AND P2, PT, R2, 0x21, !P3 ;  /* 0x000000210200780c */ /* 0x000fe40005f44270 */
[----:B------:R-:W-:Y:S02]  /*2660*/  P2R R75, PR, RZ, 0x8 ;  /* 0x00000008ff4b7803 */ /* 0x000fe40000000000 */
        /* <DEDUP_REMOVED lines=56> */
[----:B------:R-:W-:Y:S02]  /*29f0*/  P2R R21, PR, RZ, 0x10 ;  /* 0x00000010ff157803 */ /* 0x000fe40000000000 */
[----:B------:R-:W-:Y:S02]  /*2a00*/  FSEL R64, R64, -INF , !P2 ;  /* 0xff80000040407808 */ /* 0x000fe40005000000 */
[C---:B------:R-:W-:Y:S02]  /*2a10*/  ISETP.GE.AND P2, PT, R15.reuse, 0x52, PT ;  /* 0x000000520f00780c */ /* 0x040fe40003f46270 */
[----:B------:R-:W-:Y:S02]  /*2a20*/  ISETP.GE.AND P5, PT, R15, 0x1, PT ;  /* 0x000000010f00780c */ /* 0x000fe40003fa6270 */
[----:B------:R-:W-:-:S04]  /*2a30*/  ISETP.GT.AND P3, PT, R2, 0x51, !P2 ;  /* 0x000000510200780c */ /* 0x000fc80005764270 */
[----:B------:R-:W-:-:S04]  /*2a40*/  ISETP.LT.OR P3, PT, R0, 0x52, P3 ;  /* 0x000000520000780c */ /* 0x000fc80001f61670 */
[----:B------:R-:W-:Y:S02]  /*2a50*/  FSEL R90, R65, -INF , !P3 ;  /* 0xff800000415a7808 */ /* 0x000fe40005800000 */
[----:B------:R-:W-:-:S04]  /*2a60*/  ISETP.GE.AND P3, PT, R15, 0x59, PT ;  /* 0x000000590f00780c */ /* 0x000fc80003f66270 */
[----:B------:R-:W-:-:S04]  /*2a70*/  ISETP.GT.AND P4, PT, R2, 0x58, !P3 ;  /* 0x000000580200780c */ /* 0x000fc80005f84270 */
[----:B------:R-:W-:-:S04]  /*2a80*/  ISETP.LT.OR P4, PT, R0, 0x59, P4 ;  /* 0x000000590000780c */ /* 0x000fc80002781670 */
[----:B------:R-:W-:Y:S02]  /*2a90*/  FSEL R68, R68, -INF , !P4 ;  /* 0xff80000044447808 */ /* 0x000fe40006000000 */
[----:B------:R-:W-:-:S04]  /*2aa0*/  ISETP.GT.AND P4, PT, R2, RZ, !P5 ;  /* 0x000000ff0200720c */ /* 0x000fc80006f84270 */
[----:B------:R-:W-:-:S04]  /*2ab0*/  ISETP.LT.OR P4, PT, R0, 0x1, P4 ;  /* 0x000000010000780c */ /* 0x000fc80002781670 */
[----:B------:R-:W-:Y:S02]  /*2ac0*/  FSEL R24, R24, -INF , !P4 ;  /* 0xff80000018187808 */ /* 0x000fe40006000000 */
[----:B------:R-:W-:-:S04]  /*2ad0*/  ISETP.GE.AND P4, PT, R15, 0x5a, PT ;  /* 0x0000005a0f00780c */ /* 0x000fc80003f86270 */
[----:B------:R-:W-:Y:S02]  /*2ae0*/  P2R R15, PR, RZ, 0x10 ;  /* 0x00000010ff0f7803 */ /* 0x000fe40000000000 */
[----:B------:R-:W-:Y:S02]  /*2af0*/  ISETP.GT.AND P4, PT, R2, 0x59, !P4 ;  /* 0x000000590200780c */ /* 0x000fe40006784270 */
[----:B------:R-:W1:Y:S02]  /*2b00*/  SHFL.IDX PT, R2, R6, 0x1, 0x1c1f ;  /* 0x003c1f0006027f89 */ /* 0x000e6400000e0000 */
[----:B------:R-:W-:-:S04]  /*2b10*/  ISETP.LT.OR P4, PT, R0, 0x5a, P4 ;  /* 0x0000005a0000780c */ /* 0x000fc80002781670 */
[----:B------:R-:W-:Y:S02]  /*2b20*/  FSEL R92, R69, -INF , !P4 ;  /* 0xff800000455c7808 */ /* 0x000fe40006000000 */
[----:B------:R-:W-:Y:S02]  /*2b30*/  PLOP3.LUT P4, PT, PT, PT, UP0, 0x40, 0x0 ;  /* 0x000000000000781c */ /* 0x000fe40003f8e808 */
[----:B-1----:R-:W-:Y:S01]  /*2b40*/  VIADDMNMX R0, R2, R12, R11, PT ;  /* 0x0000000c02007246 */ /* 0x002fe2000380010b */
[----:B------:R-:W-:-:S10]  /*2b50*/  IMAD.IADD R3, R13, 0x1, R2 ;  /* 0x000000010d037824 */ /* 0x000fd400078e0202 */
[----:B------:R-:W-:Y:S05]  /*2b60*/  @P4 BRA `(.L_x_1767) ;  /* 0x00000000005c4947 */ /* 0x000fea0003800000 */
        /* <DEDUP_REMOVED lines=8> */
[----:B------:R-:W-:Y:S01]  /*2bf0*/  @P4 IMAD.HI.U32 R6, R2, UR10, RZ ;  /* 0x0000000a02064c27 */ /* 0x000fe2000f8e00ff */
[----:B------:R-:W-:-:S13]  /*2c00*/  PLOP3.LUT P4, PT, PT, PT, UP1, 0x80, 0x0 ;  /* 0x000000000000781c */ /* 0x000fda0003f8f018 */
[----:B------:R-:W-:-:S04]  /*2c10*/  @P4 SHF.R.U32.HI R2, RZ, UR11, R6 ;  /* 0x0000000bff024c19 */ /* 0x000fc80008011606 */
[----:B------:R-:W-:Y:S01]  /*2c20*/  LOP3.LUT R2, RZ, R2, RZ, 0x33, !PT ;  /* 0x00000002ff027212 */ /* 0x000fe200078e33ff */
[----:B------:R-:W-:Y:S06]  /*2c30*/  BRA `(.L_x_1770) ;  /* 0x0000000000187947 */ /* 0x000fec0003800000 */
.L_x_1769:
[----:B------:R-:W-:-:S06]  /*2c40*/  UISETP.NE.AND UP1, UPT, UR15, 0x1, UPT ;  /* 0x000000010f00788c */ /* 0x000fcc000bf25270 */
[----:B------:R-:W-:-:S05]  /*2c50*/  PLOP3.LUT P4, PT, PT, PT, UP1, 0x80, 0x0 ;  /* 0x000000000000781c */ /* 0x000fca0003f8f018 */
[----:B------:R-:W-:-:S08]  /*2c60*/  @UP1 ULDC.64 UR10, c[0x0][0x9e8] ;  /* 0x00027a00000a1ab9 */ /* 0x000fd00000000a00 */
[----:B------:R-:W-:Y:S01]  /*2c70*/  @P4 IMAD.HI.U32 R6, R2, UR10, RZ ;  /* 0x0000000a02064c27 */ /* 0x000fe2000f8e00ff */
[----:B------:R-:W-:-:S13]  /*2c80*/  PLOP3.LUT P4, PT, PT, PT, UP1, 0x80, 0x0 ;  /* 0x000000000000781c */ /* 0x000fda0003f8f018 */
[----:B------:R-:W-:-:S07]  /*2c90*/  @P4 SHF.R.U32.HI R2, RZ, UR11, R6 ;  /* 0x0000000bff024c19 */ /* 0x000fce0008011606 */
.L_x_1770:
[----:B------:R-:W-:Y:S05]  /*2ca0*/  BSYNC B0 ;  /* 0x0000000000007941 */ /* 0x000fea0003800000 */
.L_x_1768:
[----:B------:R-:W-:-:S05]  /*2cb0*/  IMAD R2, R2, UR15, R14 ;  /* 0x0000000f02027c24 */ /* 0x000fca000f8e020e */
[----:B------:R-:W-:Y:S02]  /*2cc0*/  VIMNMX R3, R3, R2, !PT ;  /* 0x0000000203037248 */ /* 0x000fe40007fe0100 */
[----:B------:R-:W-:-:S07]  /*2cd0*/  VIADDMNMX R0, R2, UR15, R0, PT ;  /* 0x0000000f02007c46 */ /* 0x000fce000b800100 */
.L_x_1767:
[C---:B------:R-:W-:Y:S01]  /*2ce0*/  ISETP.GT.AND P1, PT, R3.reuse, 0x1, !P1 ;  /* 0x000000010300780c */ /* 0x040fe20004f24270 */
[----:B------:R-:W-:Y:S01]  /*2cf0*/  ULDC UR6, c[0x0][0x988] ;  /* 0x0002620000067ab9 */ /* 0x000fe20000000800 */
[----:B------:R-:W-:Y:S02]  /*2d00*/  ISETP.GT.AND P6, PT, R3, 0x8, !P6 ;  /* 0x000000080300780c */ /* 0x000fe400077c4270 */
[C---:B------:R-:W-:Y:S02]  /*2d10*/  ISETP.LT.OR P1, PT, R0.reuse, 0x2, P1 ;  /* 0x000000020000780c */ /* 0x040fe40000f21670 */
[----:B------:R-:W-:Y:S02]  /*2d20*/  ISETP.LT.OR P6, PT, R0, 0x9, P6 ;  /* 0x000000090000780c */ /* 0x000fe400037c1670 */
[----:B------:R-:W-:Y:S02]  /*2d30*/  FSEL R27, R27, -INF , !P1 ;  /* 0xff8000001b1b7808 */ /* 0x000fe40004800000 */
[----:B------:R-:W-:-:S02]  /*2d40*/  ISETP.NE.AND P1, PT, R21, RZ, PT ;  /* 0x000000ff1500720c */ /* 0x000fc40003f25270 */
[----:B------:R-:W-:Y:S02]  /*2d50*/  FSEL R30, R30, -INF , !P6 ;  /* 0xff8000001e1e7808 */ /* 0x000fe40007000000 */
[----:B------:R-:W-:Y:S02]  /*2d60*/  ISETP.GT.AND P1, PT, R3, 0x9, !P1 ;  /* 0x000000090300780c */ /* 0x000fe40004f24270 */
[----:B------:R-:W-:Y:S02]  /*2d70*/  ISETP.NE.AND P6, PT, R33, RZ, PT ;  /* 0x000000ff2100720c */ /* 0x000fe40003fc5270 */
[----:B------:R-:W-:Y:S02]  /*2d80*/  ISETP.LT.OR P1, PT, R0, 0xa, P1 ;  /* 0x0000000a0000780c */ /* 0x000fe40000f21670 */
[----:B------:R-:W-:Y:S02]  /*2d90*/  FMNMX.FTZ R2, R24, R20, !PT ;  /* 0x0000001418027209 */ /* 0x000fe40007810000 */
[----:B------:R-:W-:-:S02]  /*2da0*/  FSEL R31, R31, -INF , !P1 ;  /* 0xff8000001f1f7808 */ /* 0x000fc40004800000 */
[----:B------:R-:W-:Y:S02]  /*2db0*/  ISETP.NE.AND P1, PT, R25, RZ, PT ;  /* 0x000000ff1900720c */ /* 0x000fe40003f25270 */
[----:B------:R-:W-:Y:S02]  /*2dc0*/  ISETP.NE.AND P4, PT, R73, RZ, PT ;  /* 0x000000ff4900720c */ /* 0x000fe40003f85270 */
[----:B------:R-:W-:Y:S02]  /*2dd0*/  ISETP.GT.AND P1, PT, R3, 0x10, !P1 ;  /* 0x000000100300780c */ /* 0x000fe40004f24270 */
[----:B------:R-:W-:Y:S02]  /*2de0*/  FMNMX.FTZ R2, R28, R2, !PT ;  /* 0x000000021c027209 */ /* 0x000fe40007810000 */
[----:B------:R-:W-:Y:S02]  /*2df0*/  ISETP.LT.OR P1, PT, R0, 0x11, P1 ;  /* 0x000000110000780c */ /* 0x000fe40000f21670 */
[----:B------:R-:W-:-:S02]  /*2e00*/  FMNMX.FTZ R2, R72, R2, !PT ;  /* 0x0000000248027209 */ /* 0x000fc40007810000 */
[----:B------:R-:W-:Y:S02]  /*2e10*/  FSEL R34, R34, -INF , !P1 ;  /* 0xff80000022227808 */ /* 0x000fe40004800000 */
[----:B------:R-:W-:Y:S02]  /*2e20*/  ISETP.NE.AND P1, PT, R29, RZ, PT ;  /* 0x000000ff1d00720c */ /* 0x000fe40003f25270 */
[----:B------:R-:W-:Y:S02]  /*2e30*/  FMNMX.FTZ R2, R32, R2, !PT ;  /* 0x0000000220027209 */ /* 0x000fe40007810000 */
[----:B------:R-:W-:Y:S02]  /*2e40*/  ISETP.GT.AND P1, PT, R3, 0x11, !P1 ;  /* 0x000000110300780c */ /* 0x000fe40004f24270 */
[----:B------:R-:W-:Y:S02]  /*2e50*/  FMNMX.FTZ R2, R74, R2, !PT ;  /* 0x000000024a027209 */ /* 0x000fe40007810000 */
[----:B------:R-:W-:-:S02]  /*2e60*/  ISETP.LT.OR P1, PT, R0, 0x12, P1 ;  /* 0x000000120000780c */ /* 0x000fc40000f21670 */
[----:B------:R-:W-:Y:S02]  /*2e70*/  FMNMX.FTZ R2, R36, R2, !PT ;  /* 0x0000000224027209 */ /* 0x000fe40007810000 */
[----:B------:R-:W-:Y:S02]  /*2e80*/  FSEL R35, R35, -INF , !P1 ;  /* 0xff80000023237808 */ /* 0x000fe40004800000 */
[----:B------:R-:W-:Y:S02]  /*2e90*/  ISETP.GT.AND P1, PT, R3, 0x18, !P6 ;  /* 0x000000180300780c */ /* 0x000fe40007724270 */
[----:B------:R-:W-:Y:S02]  /*2ea0*/  FMNMX.FTZ R2, R76, R2, !PT ;  /* 0x000000024c027209 */ /* 0x000fe40007810000 */
[----:B------:R-:W-:Y:S02]  /*2eb0*/  ISETP.LT.OR P1, PT, R0, 0x19, P1 ;  /* 0x000000190000780c */ /* 0x000fe40000f21670 */
[----:B------:R-:W-:-:S02]  /*2ec0*/  FMNMX.FTZ R2, R40, R2, !PT ;  /* 0x0000000228027209 */ /* 0x000fc40007810000 */
[----:B------:R-:W-:Y:S02]  /*2ed0*/  FSEL R38, R38, -INF , !P1 ;  /* 0xff80000026267808 */ /* 0x000fe40004800000 */
[----:B------:R-:W-:Y:S02]  /*2ee0*/  ISETP.GT.AND P1, PT, R3, 0x19, !P4 ;  /* 0x000000190300780c */ /* 0x000fe40006724270 */
[----:B------:R-:W-:Y:S02]  /*2ef0*/  FMNMX.FTZ R2, R78, R2, !PT ;  /* 0x000000024e027209 */ /* 0x000fe40007810000 */
[----:B------:R-:W-:Y:S02]  /*2f00*/  ISETP.LT.OR P1, PT, R0, 0x1a, P1 ;  /* 0x0000001a0000780c */ /* 0x000fe40000f21670 */
[----:B------:R-:W-:Y:S02]  /*2f10*/  FMNMX.FTZ R2, R44, R2, !PT ;  /* 0x000000022c027209 */ /* 0x000fe40007810000 */
[----:B------:R-:W-:-:S02]  /*2f20*/  FSEL R39, R39, -INF , !P1 ;  /* 0xff80000027277808 */ /* 0x000fc40004800000 */
[----:B------:R-:W-:Y:S02]  /*2f30*/  ISETP.NE.AND P1, PT, R37, RZ, PT ;  /* 0x000000ff2500720c */ /* 0x000fe40003f25270 */
[----:B------:R-:W-:Y:S02]  /*2f40*/  FMNMX.FTZ R2, R80, R2, !PT ;  /* 0x0000000250027209 */ /* 0x000fe40007810000 */
        /* <DEDUP_REMOVED lines=12> */
[----:B------:R-:W-:Y:S02]  /*3010*/  ISETP.NE.AND P1, PT, R41, RZ, PT ;  /* 0x000000ff2900720c */ /* 0x000fe40003f25270 */
[----:B------:R-:W-:Y:S02]  /*3020*/  FMNMX.FTZ R2, R86, R2, !PT ;  /* 0x0000000256027209 */ /* 0x000fe40007810000 */
[----:B------:R-:W-:Y:S02]  /*3030*/  ISETP.GT.AND P1, PT, R3, 0x28, !P1 ;  /* 0x000000280300780c */ /* 0x000fe40004f24270 */
[----:B------:R-:W-:-:S02]  /*3040*/  FMNMX.FTZ R2, R60, R2, !PT ;  /* 0x000000023c027209 */ /* 0x000fc40007810000 */
[----:B------:R-:W-:Y:S02]  /*3050*/  ISETP.LT.OR P1, PT, R0, 0x29, P1 ;  /* 0x000000290000780c */ /* 0x000fe40000f21670 */
[----:B------:R-:W-:Y:S02]  /*3060*/  FMNMX.FTZ R2, R88, R2, !PT ;  /* 0x0000000258027209 */ /* 0x000fe40007810000 */
[----:B------:R-:W-:Y:S02]  /*3070*/  FSEL R46, R46, -INF , !P1 ;  /* 0xff8000002e2e7808 */ /* 0x000fe40004800000 */
[----:B------:R-:W-:Y:S02]  /*3080*/  ISETP.NE.AND P1, PT, R77, RZ, PT ;  /* 0x000000ff4d00720c */ /* 0x000fe40003f25270 */
[----:B------:R-:W-:Y:S02]  /*3090*/  FMNMX.FTZ R2, R64, R2, !PT ;  /* 0x0000000240027209 */ /* 0x000fe40007810000 */
[----:B------:R-:W-:-:S02]  /*30a0*/  ISETP.GT.AND P1, PT, R3, 0x29, !P1 ;  /* 0x000000290300780c */ /* 0x000fc40004f24270 */
[----:B------:R-:W-:Y:S02]  /*30b0*/  FMNMX.FTZ R2, R90, R2, !PT ;  /* 0x000000025a027209 */ /* 0x000fe40007810000 */
[----:B------:R-:W-:Y:S02]  /*30c0*/  ISETP.LT.OR P1, PT, R0, 0x2a, P1 ;  /* 0x0000002a0000780c */ /* 0x000fe40000f21670 */
[----:B------:R-:W-:Y:S02]  /*30d0*/  FMNMX.FTZ R2, R68, R2, !PT ;  /* 0x0000000244027209 */ /* 0x000fe40007810000 */
[----:B------:R-:W-:Y:S02]  /*30e0*/  FSEL R47, R47, -INF , !P1 ;  /* 0xff8000002f2f7808 */ /* 0x000fe40004800000 */
[----:B------:R-:W-:Y:S02]  /*30f0*/  ISETP.NE.AND P1, PT, R45, RZ, PT ;  /* 0x000000ff2d00720c */ /* 0x000fe40003f25270 */
[----:B------:R-:W-:-:S02]  /*3100*/  FMNMX.FTZ R6, R92, R2, !PT ;  /* 0x000000025c067209 */ /* 0x000fc40007810000 */
[----:B------:R-:W-:Y:S02]  /*3110*/  ISETP.GT.AND P1, PT, R3, 0x30, !P1 ;  /* 0x000000300300780c */ /* 0x000fe40004f24270 */
[----:B------:R-:W-:Y:S01]  /*3120*/  ISETP.NE.AND P6, PT, R83, RZ, PT ;  /* 0x000000ff5300720c */ /* 0x000fe20003fc5270 */
[----:B------:R-:W1:Y:S01]  /*3130*/  SHFL.BFLY PT, R11, R6, 0x2, 0x1f ;  /* 0x0c401f00060b7f89 */ /* 0x000e6200000e0000 */
[----:B------:R-:W-:Y:S02]  /*3140*/  ISETP.LT.OR P1, PT, R0, 0x31, P1 ;  /* 0x000000310000780c */ /* 0x000fe40000f21670 */
[----:B------:R-:W-:Y:S02]  /*3150*/  ISETP.NE.AND P4, PT, R57, RZ, PT ;  /* 0x000000ff3900720c */ /* 0x000fe40003f85270 */
[----:B------:R-:W-:Y:S02]  /*3160*/  FSEL R50, R50, -INF , !P1 ;  /* 0xff80000032327808 */ /* 0x000fe40004800000 */
[----:B------:R-:W-:-:S02]  /*3170*/  ISETP.NE.AND P1, PT, R79, RZ, PT ;  /* 0x000000ff4f00720c */ /* 0x000fc40003f25270 */
[C---:B------:R-:W-:Y:S02]  /*3180*/  ISETP.GT.AND P5, PT, R3.reuse, RZ, !P5 ;  /* 0x000000ff0300720c */ /* 0x040fe40006fa4270 */
[----:B------:R-:W-:Y:S02]  /*3190*/  ISETP.GT.AND P1, PT, R3, 0x31, !P1 ;  /* 0x000000310300780c */ /* 0x000fe40004f24270 */
[C---:B------:R-:W-:Y:S02]  /*31a0*/  ISETP.LT.OR P5, PT, R0.reuse, 0x1, P5 ;  /* 0x000000010000780c */ /* 0x040fe40002fa1670 */
[----:B------:R-:W-:Y:S02]  /*31b0*/  ISETP.LT.OR P1, PT, R0, 0x32, P1 ;  /* 0x000000320000780c */ /* 0x000fe40000f21670 */
[----:B------:R-:W-:Y:S02]  /*31c0*/  FSEL R26, R26, -INF , !P5 ;  /* 0xff8000001a1a7808 */ /* 0x000fe40006800000 */
[----:B------:R-:W-:-:S02]  /*31d0*/  FSEL R51, R51, -INF , !P1 ;  /* 0xff80000033337808 */ /* 0x000fc40004800000 */
[----:B------:R-:W-:Y:S02]  /*31e0*/  ISETP.NE.AND P1, PT, R49, RZ, PT ;  /* 0x000000ff3100720c */ /* 0x000fe40003f25270 */
[C---:B------:R-:W-:Y:S02]  /*31f0*/  ISETP.GT.AND P2, PT, R3.reuse, 0x51, !P2 ;  /* 0x000000510300780c */ /* 0x040fe40005744270 */
[C---:B------:R-:W-:Y:S02]  /*3200*/  ISETP.GT.AND P1, PT, R3.reuse, 0x38, !P1 ;  /* 0x000000380300780c */ /* 0x040fe40004f24270 */
[----:B-1----:R-:W-:Y:S02]  /*3210*/  FMNMX.FTZ R12, R6, R11, !PT ;  /* 0x0000000b060c7209 */ /* 0x002fe40007810000 */
[----:B------:R-:W-:Y:S02]  /*3220*/  ISETP.LT.OR P1, PT, R0, 0x39, P1 ;  /* 0x000000390000780c */ /* 0x000fe40000f21670 */
[----:B------:R-:W-:Y:S01]  /*3230*/  ISETP.GT.AND P3, PT, R3, 0x58, !P3 ;  /* 0x000000580300780c */ /* 0x000fe20005f64270 */
[----:B------:R-:W1:Y:S01]  /*3240*/  SHFL.BFLY PT, R11, R12, 0x1, 0x1f ;  /* 0x0c201f000c0b7f89 */ /* 0x000e6200000e0000 */
[----:B------:R-:W-:-:S02]  /*3250*/  FSEL R54, R54, -INF , !P1 ;  /* 0xff80000036367808 */ /* 0x000fc40004800000 */
[----:B------:R-:W-:Y:S02]  /*3260*/  ISETP.NE.AND P1, PT, R81, RZ, PT ;  /* 0x000000ff5100720c */ /* 0x000fe40003f25270 */
[C---:B------:R-:W-:Y:S02]  /*3270*/  ISETP.LT.OR P2, PT, R0.reuse, 0x52, P2 ;  /* 0x000000520000780c */ /* 0x040fe40001741670 */
[----:B------:R-:W-:Y:S02]  /*3280*/  ISETP.GT.AND P1, PT, R3, 0x39, !P1 ;  /* 0x000000390300780c */ /* 0x000fe40004f24270 */
[C---:B------:R-:W-:Y:S02]  /*3290*/  ISETP.LT.OR P3, PT, R0.reuse, 0x59, P3 ;  /* 0x000000590000780c */ /* 0x040fe40001f61670 */
[----:B------:R-:W-:Y:S02]  /*32a0*/  ISETP.LT.OR P1, PT, R0, 0x3a, P1 ;  /* 0x0000003a0000780c */ /* 0x000fe40000f21670 */
[----:B------:R-:W-:-:S02]  /*32b0*/  FSEL R67, R67, -INF , !P2 ;  /* 0xff80000043437808 */ /* 0x000fc40005000000 */
[----:B------:R-:W-:Y:S02]  /*32c0*/  FSEL R55, R55, -INF , !P1 ;  /* 0xff80000037377808 */ /* 0x000fe40004800000 */
[----:B------:R-:W-:Y:S02]  /*32d0*/  ISETP.NE.AND P1, PT, R53, RZ, PT ;  /* 0x000000ff3500720c */ /* 0x000fe40003f25270 */
[----:B------:R-:W-:Y:S02]  /*32e0*/  FSEL R70, R70, -INF , !P3 ;  /* 0xff80000046467808 */ /* 0x000fe40005800000 */
[----:B------:R-:W-:Y:S02]  /*32f0*/  ISETP.GT.AND P1, PT, R3, 0x40, !P1 ;  /* 0x000000400300780c */ /* 0x000fe40004f24270 */
[----:B-1----:R-:W-:Y:S02]  /*3300*/  FMNMX.FTZ R2, R12, R11, !PT ;  /* 0x0000000b0c027209 */ /* 0x002fe40007810000 */
[----:B------:R-:W-:-:S03]  /*3310*/  ISETP.LT.OR P1, PT, R0, 0x41, P1 ;  /* 0x000000410000780c */ /* 0x000fc60000f21670 */
[----:B------:R-:W-:Y:S01]  /*3320*/  FMUL.FTZ R11, R2, UR6 ;  /* 0x00000006020b7c20 */ /* 0x000fe20008410000 */
[----:B------:R-:W-:Y:S02]  /*3330*/  FSEL R58, R58, -INF , !P1 ;  /* 0xff8000003a3a7808 */ /* 0x000fe40004800000 */
[----:B------:R-:W-:Y:S02]  /*3340*/  ISETP.GT.AND P1, PT, R3, 0x41, !P6 ;  /* 0x000000410300780c */ /* 0x000fe40007724270 */
[----:B------:R-:W-:Y:S02]  /*3350*/  ISETP.NE.AND P6, PT, R61, RZ, PT ;  /* 0x000000ff3d00720c */ /* 0x000fe40003fc5270 */
[----:B------:R-:W-:-:S04]  /*3360*/  ISETP.LT.OR P1, PT, R0, 0x42, P1 ;  /* 0x000000420000780c */ /* 0x000fc80000f21670 */
[----:B------:R-:W-:Y:S02]  /*3370*/  FSEL R59, R59, -INF , !P1 ;  /* 0xff8000003b3b7808 */ /* 0x000fe40004800000 */
[----:B------:R-:W-:Y:S02]  /*3380*/  ISETP.GT.AND P1, PT, R3, 0x48, !P4 ;  /* 0x000000480300780c */ /* 0x000fe40006724270 */
[----:B------:R-:W-:Y:S02]  /*3390*/  ISETP.NE.AND P4, PT, R85, RZ, PT ;  /* 0x000000ff5500720c */ /* 0x000fe40003f85270 */
[----:B------:R-:W-:-:S04]  /*33a0*/  ISETP.LT.OR P1, PT, R0, 0x49, P1 ;  /* 0x000000490000780c */ /* 0x000fc80000f21670 */
[----:B------:R-:W-:Y:S02]  /*33b0*/  FSEL R62, R62, -INF , !P1 ;  /* 0xff8000003e3e7808 */ /* 0x000fe40004800000 */
[----:B------:R-:W-:-:S04]  /*33c0*/  FSETP.NEU.FTZ.AND P1, PT, R2, -INF , PT ;  /* 0xff8000000200780b */ /* 0x000fc80003f3d000 */
[----:B------:R-:W-:Y:S02]  /*33d0*/  FSEL R13, R11, RZ, P1 ;  /* 0x000000ff0b0d7208 */ /* 0x000fe40000800000 */
[----:B------:R-:W-:Y:S02]  /*33e0*/  FMNMX.FTZ R11, R26, R27, !PT ;  /* 0x0000001b1a0b7209 */ /* 0x000fe40007810000 */
[----:B------:R-:W-:Y:S01]  /*33f0*/  ISETP.GT.AND P1, PT, R3, 0x49, !P4 ;  /* 0x000000490300780c */ /* 0x000fe20006724270 */
[--C-:B------:R-:W-:Y:S01]  /*3400*/  FFMA.FTZ R14, R24, UR6, -R13.reuse ;  /* 0x00000006180e7c23 */ /* 0x100fe2000801080d */
[----:B------:R-:W-:Y:S01]  /*3410*/  FMNMX.FTZ R6, R30, R11, !PT ;  /* 0x0000000b1e067209 */ /* 0x000fe20007810000 */
[--C-:B------:R-:W-:Y:S01]  /*3420*/  FFMA.FTZ R12, R20, UR6, -R13.reuse ;  /* 0x00000006140c7c23 */ /* 0x100fe2000801080d */
[----:B------:R-:W-:Y:S01]  /*3430*/  ISETP.LT.OR P1, PT, R0, 0x4a, P1 ;  /* 0x0000004a0000780c */ /* 0x000fe20000f21670 */
[--C-:B------:R-:W-:Y:S01]  /*3440*/  FFMA.FTZ R20, R28, UR6, -R13.reuse ;  /* 0x000000061c147c23 */ /* 0x100fe2000801080d */
[----:B------:R-:W-:Y:S01]  /*3450*/  FMNMX.FTZ R11, R31, R6, !PT ;  /* 0x000000061f0b7209 */ /* 0x000fe20007810000 */
[----:B------:R-:W-:Y:S01]  /*3460*/  MUFU.EX2 R14, R14 ;  /* 0x0000000e000e7308 */ /* 0x000fe20000000800 */
[----:B------:R-:W-:Y:S01]  /*3470*/  FSEL R63, R63, -INF , !P1 ;  /* 0xff8000003f3f7808 */ /* 0x000fe20004800000 */
[--C-:B------:R-:W-:Y:S01]  /*3480*/  FFMA.FTZ R21, R72, UR6, -R13.reuse ;  /* 0x0000000648157c23 */ /* 0x100fe2000801080d */
[----:B------:R-:W-:Y:S01]  /*3490*/  FMNMX.FTZ R6, R34, R11, !PT ;  /* 0x0000000b22067209 */ /* 0x000fe20007810000 */
[--C-:B------:R-:W-:Y:S01]  /*34a0*/  FFMA.FTZ R24, R32, UR6, -R13.reuse ;  /* 0x0000000620187c23 */ /* 0x100fe2000801080d */
[----:B------:R-:W-:Y:S01]  /*34b0*/  ISETP.GT.AND P1, PT, R3, 0x50, !P6 ;  /* 0x000000500300780c */ /* 0x000fe20007724270 */
[--C-:B------:R-:W-:Y:S01]  /*34c0*/  FFMA.FTZ R28, R36, UR6, -R13.reuse ;  /* 0x00000006241c7c23 */ /* 0x100fe2000801080d */
[----:B------:R-:W-:Y:S01]  /*34d0*/  FMNMX.FTZ R11, R35, R6, !PT ;  /* 0x00000006230b7209 */ /* 0x000fe20007810000 */
[----:B------:R-:W-:Y:S01]  /*34e0*/  MUFU.EX2 R20, R20 ;  /* 0x0000001400147308 */ /* 0x000fe20000000800 */
[----:B------:R-:W-:Y:S01]  /*34f0*/  ISETP.NE.AND P4, PT, R15, RZ, PT ;  /* 0x000000ff0f00720c */ /* 0x000fe20003f85270 */
[--C-:B------:R-:W-:Y:S01]  /*3500*/  FFMA.FTZ R36, R48, UR6, -R13.reuse ;  /* 0x0000000630247c23 */ /* 0x100fe2000801080d */
[----:B------:R-:W-:Y:S01]  /*3510*/  FMNMX.FTZ R6, R38, R11, !PT ;  /* 0x0000000b26067209 */ /* 0x000fe20007810000 */
[--C-:B------:R-:W-:Y:S01]  /*3520*/  FFMA.FTZ R48, R88, UR6, -R13.reuse ;  /* 0x0000000658307c23 */ /* 0x100fe2000801080d */
[----:B------:R-:W-:Y:S01]  /*3530*/  ISETP.LT.OR P1, PT, R0, 0x51, P1 ;  /* 0x000000510000780c */ /* 0x000fe20000f21670 */
[--C-:B------:R-:W-:Y:S01]  /*3540*/  FFMA.FTZ R29, R76, UR6, -R13.reuse ;  /* 0x000000064c1d7c23 */ /* 0x100fe2000801080d */
[----:B------:R-:W-:Y:S01]  /*3550*/  FMNMX.FTZ R11, R39, R6, !PT ;  /* 0x00000006270b7209 */ /* 0x000fe20007810000 */
[----:B------:R1:W2:Y:S01]  /*3560*/  MUFU.EX2 R15, R12 ;  /* 0x0000000c000f7308 */ /* 0x0002a20000000800 */
[----:B------:R-:W-:Y:S01]  /*3570*/  ISETP.GT.AND P4, PT, R3, 0x59, !P4 ;  /* 0x000000590300780c */ /* 0x000fe20006784270 */
[--C-:B------:R-:W-:Y:S01]  /*3580*/  FFMA.FTZ R32, R80, UR6, -R13.reuse ;  /* 0x0000000650207c23 */ /* 0x100fe2000801080d */
[----:B------:R-:W-:Y:S01]  /*3590*/  FMNMX.FTZ R6, R42, R11, !PT ;  /* 0x0000000b2a067209 */ /* 0x000fe20007810000 */
[--C-:B------:R-:W-:Y:S01]  /*35a0*/  FFMA.FTZ R37, R82, UR6, -R13.reuse ;  /* 0x0000000652257c23 */ /* 0x100fe2000801080d */
[----:B------:R-:W-:Y:S01]  /*35b0*/  FSEL R66, R66, -INF , !P1 ;  /* 0xff80000042427808 */ /* 0x000fe20004800000 */
[--C-:B------:R-:W-:Y:S01]  /*35c0*/  FFMA.FTZ R41, R84, UR6, -R13.reuse ;  /* 0x0000000654297c23 */ /* 0x100fe2000801080d */
[----:B------:R-:W-:Y:S01]  /*35d0*/  FMNMX.FTZ R11, R43, R6, !PT ;  /* 0x000000062b0b7209 */ /* 0x000fe20007810000 */
[----:B------:R-:W3:Y:S01]  /*35e0*/  MUFU.EX2 R21, R21 ;  /* 0x0000001500157308 */ /* 0x000ee20000000800 */
[----:B------:R-:W-:Y:S01]  /*35f0*/  ISETP.LT.OR P4, PT, R0, 0x5a, P4 ;  /* 0x0000005a0000780c */ /* 0x000fe20002781670 */
[--C-:B-1----:R-:W-:Y:S01]  /*3600*/  FFMA.FTZ R12, R74, UR6, -R13.reuse ;  /* 0x000000064a0c7c23 */ /* 0x102fe2000801080d */
[----:B------:R-:W-:Y:S01]  /*3610*/  FMNMX.FTZ R6, R46, R11, !PT ;  /* 0x0000000b2e067209 */ /* 0x000fe20007810000 */
[----:B------:R-:W-:Y:S01]  /*3620*/  FFMA.FTZ R53, R90, UR6, -R13 ;  /* 0x000000065a357c23 */ /* 0x000fe2000801080d */
[----:B------:R-:W-:-:S02]  /*3630*/  FSEL R71, R71, -INF , !P4 ;  /* 0xff80000047477808 */ /* 0x000fc40006000000 */
[----:B------:R-:W-:Y:S01]  /*3640*/  FMNMX.FTZ R11, R47, R6, !PT ;  /* 0x000000062f0b7209 */ /* 0x000fe20007810000 */
[----:B------:R-:W-:Y:S01]  /*3650*/  MUFU.EX2 R24, R24 ;  /* 0x0000001800187308 */ /* 0x000fe20000000800 */
[----:B--2---:R-:W-:Y:S02]  /*3660*/  F2FP.BF16.F32.PACK_AB R152, R15, R14 ;  /* 0x0000000e0f98723e */ /* 0x004fe400000010ff */
[----:B------:R-:W-:-:S04]  /*3670*/  FMNMX.FTZ R6, R50, R11, !PT ;  /* 0x0000000b32067209 */ /* 0x000fc80007810000 */
[----:B------:R-:W-:Y:S01]  /*3680*/  FMNMX.FTZ R11, R51, R6, !PT ;  /* 0x00000006330b7209 */ /* 0x000fe20007810000 */
[----:B------:R1:W2:Y:S01]  /*3690*/  MUFU.EX2 R25, R12 ;  /* 0x0000000c00197308 */ /* 0x0002a20000000800 */
[----:B---3--:R-:W-:Y:S02]  /*36a0*/  F2FP.BF16.F32.PACK_AB R154, R21, R20 ;  /* 0x00000014159a723e */ /* 0x008fe400000010ff */
[----:B------:R-:W-:-:S04]  /*36b0*/  FMNMX.FTZ R6, R54, R11, !PT ;  /* 0x0000000b36067209 */ /* 0x000fc80007810000 */
[----:B------:R-:W-:Y:S01]  /*36c0*/  FMNMX.FTZ R11, R55, R6, !PT ;  /* 0x00000006370b7209 */ /* 0x000fe20007810000 */
[----:B------:R-:W-:Y:S01]  /*36d0*/  MUFU.EX2 R28, R28 ;  /* 0x0000001c001c7308 */ /* 0x000fe20000000800 */
[--C-:B-1----:R-:W-:Y:S01]  /*36e0*/  FFMA.FTZ R12, R40, UR6, -R13.reuse ;  /* 0x00000006280c7c23 */ /* 0x102fe2000801080d */
[--C-:B------:R-:W-:Y:S01]  /*36f0*/  FFMA.FTZ R40, R52, UR6, -R13.reuse ;  /* 0x0000000634287c23 */ /* 0x100fe2000801080d */
[----:B------:R-:W-:Y:S01]  /*3700*/  FMNMX.FTZ R6, R58, R11, !PT ;  /* 0x0000000b3a067209 */ /* 0x000fe20007810000 */
[----:B------:R-:W-:-:S03]  /*3710*/  FFMA.FTZ R52, R64, UR6, -R13 ;  /* 0x0000000640347c23 */ /* 0x000fc6000801080d */
[----:B------:R-:W-:Y:S01]  /*3720*/  FMNMX.FTZ R11, R59, R6, !PT ;  /* 0x000000063b0b7209 */ /* 0x000fe20007810000 */
[----:B------:R-:W-:Y:S01]  /*3730*/  MUFU.EX2 R49, R48 ;  /* 0x0000003000317308 */ /* 0x000fe20000000800 */
[----:B--2---:R-:W-:Y:S02]  /*3740*/  F2FP.BF16.F32.PACK_AB R156, R25, R24 ;  /* 0x00000018199c723e */ /* 0x004fe400000010ff */
[----:B------:R-:W-:Y:S01]  /*3750*/  FMNMX.FTZ R6, R62, R11, !PT ;  /* 0x0000000b3e067209 */ /* 0x000fe20007810000 */
[----:B------:R-:W-:-:S03]  /*3760*/  FFMA.FTZ R11, R78, UR6, -R13 ;  /* 0x000000064e0b7c23 */ /* 0x000fc6000801080d */
[----:B------:R-:W-:Y:S01]  /*3770*/  FMNMX.FTZ R3, R63, R6, !PT ;  /* 0x000000063f037209 */ /* 0x000fe20007810000 */
[----:B------:R-:W1:Y:S03]  /*3780*/  MUFU.EX2 R29, R29 ;  /* 0x0000001d001d7308 */ /* 0x000e660000000800 */
[----:B------:R-:W-:-:S04]  /*3790*/  FMNMX.FTZ R6, R66, R3, !PT ;  /* 0x0000000342067209 */ /* 0x000fc80007810000 */
[----:B------:R-:W-:Y:S01]  /*37a0*/  FMNMX.FTZ R3, R67, R6, !PT ;  /* 0x0000000643037209 */ /* 0x000fe20007810000 */
[--C-:B------:R-:W-:Y:S01]  /*37b0*/  FFMA.FTZ R6, R44, UR6, -R13.reuse ;  /* 0x000000062c067c23 */ /* 0x100fe2000801080d */
[----:B------:R-:W-:Y:S01]  /*37c0*/  MUFU.EX2 R12, R12 ;  /* 0x0000000c000c7308 */ /* 0x000fe20000000800 */
[----:B------:R-:W-:Y:S01]  /*37d0*/  FFMA.FTZ R44, R56, UR6, -R13 ;  /* 0x00000006382c7c23 */ /* 0x000fe2000801080d */
[----:B------:R-:W-:-:S04]  /*37e0*/  FMNMX.FTZ R0, R70, R3, !PT ;  /* 0x0000000346007209 */ /* 0x000fc80007810000 */
[----:B------:R-:W-:Y:S02]  /*37f0*/  FMNMX.FTZ R0, R71, R0, !PT ;  /* 0x0000000047007209 */ /* 0x000fe40007810000 */
[----:B------:R-:W-:Y:S01]  /*3800*/  MUFU.EX2 R162, R6 ;  /* 0x0000000600a27308 */ /* 0x000fe20000000800 */
[----:B-1----:R-:W-:Y:S02]  /*3810*/  F2FP.BF16.F32.PACK_AB R158, R29, R28 ;  /* 0x0000001c1d9e723e */ /* 0x002fe400000010ff */
[----:B------:R-:W1:Y:S05]  /*3820*/  SHFL.BFLY PT, R3, R0, 0x2, 0x1f ;  /* 0x0c401f0000037f89 */ /* 0x000e6a00000e0000 */
[----:B------:R-:W2:Y:S08]  /*3830*/  MUFU.EX2 R11, R11 ;  /* 0x0000000b000b7308 */ /* 0x000eb00000000800 */
[----:B------:R3:W-:Y:S08]  /*3840*/  MUFU.EX2 R33, R32 ;  /* 0x0000002000217308 */ /* 0x0007f00000000800 */
[----:B------:R-:W-:Y:S01]  /*3850*/  MUFU.EX2 R36, R36 ;  /* 0x0000002400247308 */ /* 0x000fe20000000800 */
[----:B---3--:R-:W-:Y:S01]  /*3860*/  FFMA.FTZ R32, R60, UR6, -R13 ;  /* 0x000000063c207c23 */ /* 0x008fe2000801080d */
[----:B--2---:R-:W-:-:S02]  /*3870*/  F2FP.BF16.F32.PACK_AB R160, R11, R12 ;  /* 0x0000000c0ba0723e */ /* 0x004fc400000010ff */
[----:B-1----:R-:W-:Y:S01]  /*3880*/  FMNMX.FTZ R3, R0, R3, !PT ;  /* 0x0000000300037209 */ /* 0x002fe20007810000 */
[----:B------:R-:W-:-:S03]  /*3890*/  FFMA.FTZ R0, R86, UR6, -R13 ;  /* 0x0000000656007c23 */ /* 0x000fc6000801080d */
[----:B------:R-:W1:Y:S01]  /*38a0*/  MUFU.EX2 R37, R37 ;  /* 0x0000002500257308 */ /* 0x000e620000000800 */
[----:B------:R-:W2:Y:S07]  /*38b0*/  SHFL.BFLY PT, R6, R3, 0x1, 0x1f ;  /* 0x0c201f0003067f89 */ /* 0x000eae00000e0000 */
[----:B------:R3:W-:Y:S08]  /*38c0*/  MUFU.EX2 R45, R0 ;  /* 0x00000000002d7308 */ /* 0x0007f00000000800 */
[----:B------:R-:W-:Y:S01]  /*38d0*/  MUFU.EX2 R40, R40 ;  /* 0x0000002800287308 */ /* 0x000fe20000000800 */
[----:B-1----:R-:W-:-:S07]  /*38e0*/  F2FP.BF16.F32.PACK_AB R164, R37, R36 ;  /* 0x0000002425a4723e */ /* 0x002fce00000010ff */
[----:B------:R-:W-:Y:S01]  /*38f0*/  MUFU.EX2 R41, R41 ;  /* 0x0000002900297308 */ /* 0x000fe20000000800 */
[----:B--2---:R-:W-:Y:S01]  /*3900*/  FMNMX.FTZ R6, R3, R6, !PT ;  /* 0x0000000603067209 */ /* 0x004fe20007810000 */
[--C-:B------:R-:W-:Y:S01]  /*3910*/  FFMA.FTZ R3, R68, UR6, -R13.reuse ;  /* 0x0000000644037c23 */ /* 0x100fe2000801080d */
[----:B------:R-:W-:Y:S02]  /*3920*/  FFMA.FTZ R13, R92, UR6, -R13 ;  /* 0x000000065c0d7c23 */ /* 0x000fe4000801080d */
[C---:B------:R-:W-:Y:S01]  /*3930*/  FSETP.NEU.FTZ.AND P1, PT, R6.reuse, -INF , PT ;  /* 0xff8000000600780b */ /* 0x040fe20003f3d000 */
[----:B---3--:R-:W-:Y:S02]  /*3940*/  FMUL.FTZ R0, R6, UR6 ;  /* 0x0000000606007c20 */ /* 0x008fe40008410000 */
[----:B------:R1:W-:Y:S03]  /*3950*/  MUFU.EX2 R174, R3 ;  /* 0x0000000300ae7308 */ /* 0x0003e60000000800 */
[----:B------:R-:W-:-:S05]  /*3960*/  FSEL R0, R0, RZ, P1 ;  /* 0x000000ff00007208 */ /* 0x000fca0000800000 */
[--C-:B------:R-:W-:Y:S01]  /*3970*/  FFMA.FTZ R26, R26, UR6, -R0.reuse ;  /* 0x000000061a1a7c23 */ /* 0x100fe20008010800 */
[--C-:B------:R-:W-:Y:S01]  /*3980*/  FFMA.FTZ R27, R27, UR6, -R0.reuse ;  /* 0x000000061b1b7c23 */ /* 0x100fe20008010800 */
[--C-:B------:R-:W-:Y:S01]  /*3990*/  FFMA.FTZ R30, R30, UR6, -R0.reuse ;  /* 0x000000061e1e7c23 */ /* 0x100fe20008010800 */
[--C-:B------:R-:W-:Y:S01]  /*39a0*/  FFMA.FTZ R31, R31, UR6, -R0.reuse ;  /* 0x000000061f1f7c23 */ /* 0x100fe20008010800 */
[----:B-1----:R-:W-:Y:S01]  /*39b0*/  FADD.FTZ R3, R14, R15 ;  /* 0x0000000f0e037221 */ /* 0x002fe20000010000 */
[--C-:B------:R-:W-:Y:S01]  /*39c0*/  FFMA.FTZ R34, R34, UR6, -R0.reuse ;  /* 0x0000000622227c23 */ /* 0x100fe20008010800 */
[----:B------:R-:W-:Y:S01]  /*39d0*/  MUFU.EX2 R26, R26 ;  /* 0x0000001a001a7308 */ /* 0x000fe20000000800 */
[--C-:B------:R-:W-:Y:S01]  /*39e0*/  FFMA.FTZ R35, R35, UR6, -R0.reuse ;  /* 0x0000000623237c23 */ /* 0x100fe20008010800 */
[----:B------:R-:W-:Y:S01]  /*39f0*/  FADD.FTZ R48, R20, R3 ;  /* 0x0000000314307221 */ /* 0x000fe20000010000 */
[--C-:B------:R-:W-:Y:S01]  /*3a00*/  FFMA.FTZ R38, R38, UR6, -R0.reuse ;  /* 0x0000000626267c23 */ /* 0x100fe20008010800 */
[--C-:B------:R-:W-:Y:S01]  /*3a10*/  FFMA.FTZ R39, R39, UR6, -R0.reuse ;  /* 0x0000000627277c23 */ /* 0x100fe20008010800 */
[----:B------:R-:W-:Y:S01]  /*3a20*/  FFMA.FTZ R42, R42, UR6, -R0 ;  /* 0x000000062a2a7c23 */ /* 0x000fe20008010800 */
[----:B------:R-:W-:Y:S01]  /*3a30*/  FADD.FTZ R3, R21, R48 ;  /* 0x0000003015037221 */ /* 0x000fe20000010000 */
[--C-:B------:R-:W-:Y:S01]  /*3a40*/  FFMA.FTZ R43, R43, UR6, -R0.reuse ;  /* 0x000000062b2b7c23 */ /* 0x100fe20008010800 */
[----:B------:R-:W1:Y:S01]  /*3a50*/  MUFU.EX2 R27, R27 ;  /* 0x0000001b001b7308 */ /* 0x000e620000000800 */
[--C-:B------:R-:W-:Y:S01]  /*3a60*/  FFMA.FTZ R46, R46, UR6, -R0.reuse ;  /* 0x000000062e2e7c23 */ /* 0x100fe20008010800 */
[----:B------:R-:W-:Y:S01]  /*3a70*/  FADD.FTZ R48, R24, R3 ;  /* 0x0000000318307221 */ /* 0x000fe20000010000 */
[--C-:B------:R-:W-:Y:S01]  /*3a80*/  FFMA.FTZ R47, R47, UR6, -R0.reuse ;  /* 0x000000062f2f7c23 */ /* 0x100fe20008010800 */
[--C-:B------:R-:W-:Y:S01]  /*3a90*/  FFMA.FTZ R50, R50, UR6, -R0.reuse ;  /* 0x0000000632327c23 */ /* 0x100fe20008010800 */
[----:B------:R-:W-:Y:S01]  /*3aa0*/  FFMA.FTZ R51, R51, UR6, -R0 ;  /* 0x0000000633337c23 */ /* 0x000fe20008010800 */
[----:B------:R-:W-:Y:S01]  /*3ab0*/  FADD.FTZ R57, R25, R48 ;  /* 0x0000003019397221 */ /* 0x000fe20000010000 */
[--C-:B------:R-:W-:Y:S01]  /*3ac0*/  FFMA.FTZ R54, R54, UR6, -R0.reuse ;  /* 0x0000000636367c23 */ /* 0x100fe20008010800 */
[----:B------:R-:W2:Y:S01]  /*3ad0*/  MUFU.EX2 R30, R30 ;  /* 0x0000001e001e7308 */ /* 0x000ea20000000800 */
[--C-:B------:R-:W-:Y:S01]  /*3ae0*/  FFMA.FTZ R55, R55, UR6, -R0.reuse ;  /* 0x0000000637377c23 */ /* 0x100fe20008010800 */
[----:B------:R-:W-:Y:S01]  /*3af0*/  FADD.FTZ R56, R28, R57 ;  /* 0x000000391c387221 */ /* 0x000fe20000010000 */
[--C-:B------:R-:W-:Y:S01]  /*3b00*/  FFMA.FTZ R58, R58, UR6, -R0.reuse ;  /* 0x000000063a3a7c23 */ /* 0x100fe20008010800 */
[--C-:B------:R-:W-:Y:S01]  /*3b10*/  FFMA.FTZ R59, R59, UR6, -R0.reuse ;  /* 0x000000063b3b7c23 */ /* 0x100fe20008010800 */
[----:B------:R-:W-:Y:S01]  /*3b20*/  FFMA.FTZ R62, R62, UR6, -R0 ;  /* 0x000000063e3e7c23 */ /* 0x000fe20008010800 */
[----:B------:R-:W-:Y:S01]  /*3b30*/  FADD.FTZ R57, R29, R56 ;  /* 0x000000381d397221 */ /* 0x000fe20000010000 */
[--C-:B------:R-:W-:Y:S01]  /*3b40*/  FFMA.FTZ R63, R63, UR6, -R0.reuse ;  /* 0x000000063f3f7c23 */ /* 0x100fe20008010800 */
[----:B------:R-:W3:Y:S01]  /*3b50*/  MUFU.EX2 R31, R31 ;  /* 0x0000001f001f7308 */ /* 0x000ee20000000800 */
[----:B-1----:R-:W-:Y:S01]  /*3b60*/  FADD.FTZ R3, R26, R27 ;  /* 0x0000001b1a037221 */ /* 0x002fe20000010000 */
[----:B------:R-:W-:Y:S01]  /*3b70*/  FADD.FTZ R56, R12, R57 ;  /* 0x000000390c387221 */ /* 0x000fe20000010000 */
[--C-:B------:R-:W-:Y:S01]  /*3b80*/  FFMA.FTZ R66, R66, UR6, -R0.reuse ;  /* 0x0000000642427c23 */ /* 0x100fe20008010800 */
[--C-:B------:R-:W-:Y:S01]  /*3b90*/  FFMA.FTZ R67, R67, UR6, -R0.reuse ;  /* 0x0000000643437c23 */ /* 0x100fe20008010800 */
[----:B------:R-:W-:Y:S01]  /*3ba0*/  FFMA.FTZ R70, R70, UR6, -R0 ;  /* 0x0000000646467c23 */ /* 0x000fe20008010800 */
[----:B------:R-:W-:Y:S01]  /*3bb0*/  FADD.FTZ R57, R11, R56 ;  /* 0x000000380b397221 */ /* 0x000fe20000010000 */
[----:B------:R-:W-:Y:S01]  /*3bc0*/  FFMA.FTZ R0, R71, UR6, -R0 ;  /* 0x0000000647007c23 */ /* 0x000fe20008010800 */
[----:B------:R-:W1:Y:S01]  /*3bd0*/  MUFU.EX2 R34, R34 ;  /* 0x0000002200227308 */ /* 0x000e620000000800 */
[----:B--2---:R-:W-:Y:S01]  /*3be0*/  FADD.FTZ R48, R30, R3 ;  /* 0x000000031e307221 */ /* 0x004fe20000010000 */
[----:B------:R-:W-:Y:S01]  /*3bf0*/  FADD.FTZ R56, R162, R57 ;  /* 0x00000039a2387221 */ /* 0x000fe20000010000 */
[----:B------:R-:W-:-:S02]  /*3c00*/  F2FP.BF16.F32.PACK_AB R162, R33, R162 ;  /* 0x000000a221a2723e */ /* 0x000fc400000010ff */
[----:B------:R-:W-:Y:S01]  /*3c10*/  F2FP.BF16.F32.PACK_AB R166, R41, R40 ;  /* 0x0000002829a6723e */ /* 0x000fe200000010ff */
[----:B------:R-:W-:Y:S01]  /*3c20*/  FADD.FTZ R57, R33, R56 ;  /* 0x0000003821397221 */ /* 0x000fe20000010000 */
[----:B------:R-:W-:Y:S01]  /*3c30*/  F2FP.BF16.F32.PACK_AB R153, R27, R26 ;  /* 0x0000001a1b99723e */ /* 0x000fe200000010ff */
[----:B------:R-:W2:Y:S01]  /*3c40*/  MUFU.EX2 R35, R35 ;  /* 0x0000002300237308 */ /* 0x000ea20000000800 */
[C---:B---3--:R-:W-:Y:S01]  /*3c50*/  FADD.FTZ R3, R31.reuse, R48 ;  /* 0x000000301f037221 */ /* 0x048fe20000010000 */
[----:B------:R-:W-:Y:S01]  /*3c60*/  FADD.FTZ R56, R36, R57 ;  /* 0x0000003924387221 */ /* 0x000fe20000010000 */
[----:B------:R-:W-:-:S03]  /*3c70*/  F2FP.BF16.F32.PACK_AB R155, R31, R30 ;  /* 0x0000001e1f9b723e */ /* 0x000fc600000010ff */
[----:B------:R-:W-:Y:S02]  /*3c80*/  FADD.FTZ R57, R37, R56 ;  /* 0x0000003825397221 */ /* 0x000fe40000010000 */
[----:B------:R-:W3:Y:S01]  /*3c90*/  MUFU.EX2 R38, R38 ;  /* 0x0000002600267308 */ /* 0x000ee20000000800 */
[----:B-1----:R-:W-:Y:S01]  /*3ca0*/  FADD.FTZ R48, R34, R3 ;  /* 0x0000000322307221 */ /* 0x002fe20000010000 */
[----:B------:R-:W-:-:S04]  /*3cb0*/  FADD.FTZ R56, R40, R57 ;  /* 0x0000003928387221 */ /* 0x000fc80000010000 */
[----:B------:R-:W-:Y:S02]  /*3cc0*/  FADD.FTZ R57, R41, R56 ;  /* 0x0000003829397221 */ /* 0x000fe40000010000 */
[----:B------:R-:W1:Y:S01]  /*3cd0*/  MUFU.EX2 R39, R39 ;  /* 0x0000002700277308 */ /* 0x000e620000000800 */
[C---:B--2---:R-:W-:Y:S01]  /*3ce0*/  FADD.FTZ R3, R35.reuse, R48 ;  /* 0x0000003023037221 */ /* 0x044fe20000010000 */
[----:B------:R-:W-:-:S06]  /*3cf0*/  F2FP.BF16.F32.PACK_AB R157, R35, R34 ;  /* 0x00000022239d723e */ /* 0x000fcc00000010ff */
[----:B------:R-:W2:Y:S01]  /*3d00*/  MUFU.EX2 R42, R42 ;  /* 0x0000002a002a7308 */ /* 0x000ea20000000800 */
[----:B---3--:R-:W-:-:S07]  /*3d10*/  FADD.FTZ R48, R38, R3 ;  /* 0x0000000326307221 */ /* 0x008fce0000010000 */
[----:B------:R-:W3:Y:S01]  /*3d20*/  MUFU.EX2 R43, R43 ;  /* 0x0000002b002b7308 */ /* 0x000ee20000000800 */
[C---:B-1----:R-:W-:Y:S01]  /*3d30*/  FADD.FTZ R3, R39.reuse, R48 ;  /* 0x0000003027037221 */ /* 0x042fe20000010000 */
[----:B------:R-:W-:-:S06]  /*3d40*/  F2FP.BF16.F32.PACK_AB R159, R39, R38 ;  /* 0x00000026279f723e */ /* 0x000fcc00000010ff */
[----:B------:R-:W1:Y:S01]  /*3d50*/  MUFU.EX2 R46, R46 ;  /* 0x0000002e002e7308 */ /* 0x000e620000000800 */
[----:B--2---:R-:W-:-:S07]  /*3d60*/  FADD.FTZ R48, R42, R3 ;  /* 0x000000032a307221 */ /* 0x004fce0000010000 */
[----:B------:R-:W2:Y:S01]  /*3d70*/  MUFU.EX2 R47, R47 ;  /* 0x0000002f002f7308 */ /* 0x000ea20000000800 */
[C---:B---3--:R-:W-:Y:S01]  /*3d80*/  FADD.FTZ R3, R43.reuse, R48 ;  /* 0x000000302b037221 */ /* 0x048fe20000010000 */
[----:B------:R-:W-:-:S06]  /*3d90*/  F2FP.BF16.F32.PACK_AB R161, R43, R42 ;  /* 0x0000002a2ba1723e */ /* 0x000fcc00000010ff */
[----:B------:R-:W3:Y:S01]  /*3da0*/  MUFU.EX2 R50, R50 ;  /* 0x0000003200327308 */ /* 0x000ee20000000800 */
[----:B-1----:R-:W-:-:S07]  /*3db0*/  FADD.FTZ R48, R46, R3 ;  /* 0x000000032e307221 */ /* 0x002fce0000010000 */
[----:B------:R-:W1:Y:S01]  /*3dc0*/  MUFU.EX2 R44, R44 ;  /* 0x0000002c002c7308 */ /* 0x000e620000000800 */
[C---:B--2---:R-:W-:Y:S01]  /*3dd0*/  FADD.FTZ R3, R47.reuse, R48 ;  /* 0x000000302f037221 */ /* 0x044fe20000010000 */
[----:B------:R-:W-:-:S06]  /*3de0*/  F2FP.BF16.F32.PACK_AB R163, R47, R46 ;  /* 0x0000002e2fa3723e */ /* 0x000fcc00000010ff */
[----:B------:R-:W2:Y:S01]  /*3df0*/  MUFU.EX2 R51, R51 ;  /* 0x0000003300337308 */ /* 0x000ea20000000800 */
[----:B---3--:R-:W-:-:S07]  /*3e00*/  FADD.FTZ R14, R50, R3 ;  /* 0x00000003320e7221 */ /* 0x008fce0000010000 */
[----:B------:R-:W3:Y:S01]  /*3e10*/  MUFU.EX2 R54, R54 ;  /* 0x0000003600367308 */ /* 0x000ee20000000800 */
[----:B-1----:R-:W-:Y:S01]  /*3e20*/  FADD.FTZ R48, R44, R57 ;  /* 0x000000392c307221 */ /* 0x002fe20000010000 */
[----:B------:R-:W-:-:S03]  /*3e30*/  F2FP.BF16.F32.PACK_AB R168, R45, R44 ;  /* 0x0000002c2da8723e */ /* 0x000fc600000010ff */
[----:B------:R-:W-:-:S03]  /*3e40*/  FADD.FTZ R15, R45, R48 ;  /* 0x000000302d0f7221 */ /* 0x000fc60000010000 */
        /* <DEDUP_REMOVED lines=15> */
[----:B-1----:R-:W-:-:S07]  /*3f40*/  FADD.FTZ R14, R52, R11 ;  /* 0x0000000b340e7221 */ /* 0x002fce0000010000 */
[----:B------:R-:W1:Y:S01]  /*3f50*/  MUFU.EX2 R62, R62 ;  /* 0x0000003e003e7308 */ /* 0x000e620000000800 */
[C---:B--2---:R-:W-:Y:S01]  /*3f60*/  FADD.FTZ R3, R59.reuse, R12 ;  /* 0x0000000c3b037221 */ /* 0x044fe20000010000 */
[----:B------:R-:W-:-:S06]  /*3f70*/  F2FP.BF16.F32.PACK_AB R169, R59, R58 ;  /* 0x0000003a3ba9723e */ /* 0x000fcc00000010ff */
[----:B------:R-:W2:Y:S01]  /*3f80*/  MUFU.EX2 R63, R63 ;  /* 0x0000003f003f7308 */ /* 0x000ea20000000800 */
[C---:B---3--:R-:W-:Y:S01]  /*3f90*/  FADD.FTZ R11, R53.reuse, R14 ;  /* 0x0000000e350b7221 */ /* 0x048fe20000010000 */
[----:B------:R-:W-:-:S03]  /*3fa0*/  F2FP.BF16.F32.PACK_AB R172, R53, R52 ;  /* 0x0000003435ac723e */ /* 0x000fc600000010ff */
[----:B------:R-:W-:-:S03]  /*3fb0*/  FADD.FTZ R14, R174, R11 ;  /* 0x0000000bae0e7221 */ /* 0x000fc60000010000 */
[----:B------:R-:W3:Y:S01]  /*3fc0*/  MUFU.EX2 R66, R66 ;  /* 0x0000004200427308 */ /* 0x000ee20000000800 */
[----:B-1----:R-:W-:-:S07]  /*3fd0*/  FADD.FTZ R12, R62, R3 ;  /* 0x000000033e0c7221 */ /* 0x002fce0000010000 */
[----:B------:R-:W1:Y:S01]  /*3fe0*/  MUFU.EX2 R67, R67 ;  /* 0x0000004300437308 */ /* 0x000e620000000800 */
[C---:B--2---:R-:W-:Y:S01]  /*3ff0*/  FADD.FTZ R11, R63.reuse, R12 ;  /* 0x0000000c3f0b7221 */ /* 0x044fe20000010000 */
[----:B------:R-:W-:-:S06]  /*4000*/  F2FP.BF16.F32.PACK_AB R171, R63, R62 ;  /* 0x0000003e3fab723e */ /* 0x000fcc00000010ff */
[----:B------:R-:W2:Y:S01]  /*4010*/  MUFU.EX2 R70, R70 ;  /* 0x0000004600467308 */ /* 0x000ea20000000800 */
[----:B---3--:R-:W-:-:S07]  /*4020*/  FADD.FTZ R12, R66, R11 ;  /* 0x0000000b420c7221 */ /* 0x008fce0000010000 */
[----:B------:R2:W3:Y:S01]  /*4030*/  MUFU.EX2 R175, R0 ;  /* 0x0000000000af7308 */ /* 0x0004e20000000800 */
[C---:B-1----:R-:W-:Y:S01]  /*4040*/  FADD.FTZ R11, R67.reuse, R12 ;  /* 0x0000000c430b7221 */ /* 0x042fe20000010000 */
[----:B------:R-:W-:-:S06]  /*4050*/  F2FP.BF16.F32.PACK_AB R173, R67, R66 ;  /* 0x0000004243ad723e */ /* 0x000fcc00000010ff */
[----:B------:R-:W1:Y:S01]  /*4060*/  MUFU.EX2 R13, R13 ;  /* 0x0000000d000d7308 */ /* 0x000e620000000800 */
[----:B--2---:R-:W-:-:S04]  /*4070*/  FADD.FTZ R0, R70, R11 ;  /* 0x0000000b46007221 */ /* 0x004fc80000010000 */
[C---:B---3--:R-:W-:Y:S01]  /*4080*/  FADD.FTZ R0, R175.reuse, R0 ;  /* 0x00000000af007221 */ /* 0x048fe20000010000 */
[----:B------:R-:W-:Y:S01]  /*4090*/  F2FP.BF16.F32.PACK_AB R175, R175, R70 ;  /* 0x00000046afaf723e */ /* 0x000fe200000010ff */
[C---:B-1----:R-:W-:Y:S01]  /*40a0*/  FADD.FTZ R3, R13.reuse, R14 ;  /* 0x0000000e0d037221 */ /* 0x042fe20000010000 */
[----:B------:R-:W-:Y:S01]  /*40b0*/  F2FP.BF16.F32.PACK_AB R174, R13, R174 ;  /* 0x000000ae0dae723e */ /* 0x000fe200000010ff */
[----:B------:R-:W-:Y:S06]  /*40c0*/  @!P0 BRA `(.L_x_1771) ;  /* 0x0000000000048947 */ /* 0x000fec0003800000 */
[----:B------:R-:W-:Y:S01]  /*40d0*/  BPT.TRAP 0x1 ;  /* 0x000000040000795c */ /* 0x000fe20000300000 */
.L_x_1771:
[----:B------:R1:W2:Y:S01]  /*40e0*/  SYNCS.PHASECHK.TRANS64.TRYWAIT P1, [UR22+0x22850], R10 ;  /* 0x0228500aff0075a7 */ /* 0x0002a20008020156 */
[----:B------:R-:W-:Y:S05]  /*40f0*/  @!P0 BRA `(.L_x_1772) ;  /* 0x0000000000048947 */ /* 0x000fea0003800000 */
[----:B------:R-:W-:Y:S01]  /*4100*/  BPT.TRAP 0x1 ;  /* 0x000000040000795c */ /* 0x000fe20000300000 */
.L_x_1772:
[----:B--2---:R-:W-:Y:S05]  /*4110*/  @P1 BRA `(.L_x_1773) ;  /* 0x0000000000081947 */ /* 0x004fea0003800000 */
[----:B------:R-:W2:Y:S02]  /*4120*/  SYNCS.PHASECHK.TRANS64.TRYWAIT P1, [UR22+0x22850], R10 ;  /* 0x0228500aff0075a7 */ /* 0x000ea40008020156 */
[----:B--2---:R-:W-:Y:S05]  /*4130*/  @!P1 BRA `(.L_x_1774) ;  /* 0x0000010400549947 */ /* 0x004fea0003800000 */
.L_x_1773:
[----:B------:R-:W-:Y:S01]  /*4140*/  R2UR UR10, R5 ;  /* 0x00000000050a72ca */ /* 0x000fe200000e0000 */
[----:B------:R3:W-:Y:S01]  /*4150*/  BAR.SYNC.DEFER_BLOCKING R9, 0x100 ;  /* 0x000400090000751d */ /* 0x0007e20000010000 */
[----:B------:R-:W-:-:S05]  /*4160*/  ISETP.NE.AND P2, PT, R8, 0x1, PT ;  /* 0x000000010800780c */ /* 0x000fca0003f45270 */
[----:B------:R-:W-:Y:S01]  /*4170*/  UMOV UR11, 0x40000040 ;  /* 0x40000040000b7882 */ /* 0x000fe20000000000 */
[----:B--2---:R-:W2:Y:S01]  /*4180*/  S2R R11, SR_TID.X ;  /* 0x00000000000b7919 */ /* 0x004ea20000002100 */
[----:B---3--:R-:W-:-:S04]  /*4190*/  IMAD.U32 R9, RZ, RZ, UR43 ;  /* 0x0000002bff097e24 */ /* 0x008fc8000f8e00ff */
[----:B------:R-:W-:Y:S02]  /*41a0*/  UIADD3 UR10, UR10, 0x400, URZ ;  /* 0x000004000a0a7890 */ /* 0x000fe4000fffe03f */
[----:B------:R-:W3:Y:S02]  /*41b0*/  @P2 LDC R5, c[0x0][0x44c] ;  /* 0x00011300ff052b82 */ /* 0x000ee40000000800 */
[----:B------:R-:W-:-:S04]  /*41c0*/  USHF.R.U32.HI UR10, URZ, 0x4, UR10 ;  /* 0x000000043f0a7899 */ /* 0x000fc8000801160a */
[----:B------:R-:W-:Y:S02]  /*41d0*/  ULOP3.LUT UR10, UR10, 0x3fff, URZ, 0xc0, !UPT ;  /* 0x00003fff0a0a7892 */ /* 0x000fe4000f8ec03f */
[----:B01----:R-:W0:Y:S02]  /*41e0*/  @P2 LDC R10, c[0x0][0x450] ;  /* 0x00011400ff0a2b82 */ /* 0x003e240000000800 */
[----:B------:R-:W-:Y:S01]  /*41f0*/  ULOP3.LUT UR21, UR10, 0x3000000, URZ, 0xfc, !UPT ;  /* 0x030000000a157892 */ /* 0x000fe2000f8efc3f */
[----:B------:R-:W-:-:S03]  /*4200*/  WARPGROUP.ARRIVE ;  /* 0x00000000000079c5 */ /* 0x000fc60000000000 */
[----:B------:R-:W-:-:S07]  /*4210*/  UIMAD UR18, UR36, 0xc00, UR21 ;  /* 0x00000c00241278a4 */ /* 0x000fce000f8e0215 */
[----:B------:R-:W-:Y:S02]  /*4220*/  UMOV UR10, UR18 ;  /* 0x00000012000a7c82 */ /* 0x000fe40008000000 */
[----:B------:R-:W-:Y:S01]  /*4230*/  HGMMA.64x256x16.F32.BF16 R24, R152, gdesc[UR8].tnspB, RZ, !UPT, gsb0 ;  /* 0x43e0000898187df0 */ /* 0x000fe2000c0018ff */
[----:B------:R-:W-:Y:S01]  /*4240*/  UIADD3 UR10, UR18, 0x80, URZ ;  /* 0x00000080120a7890 */ /* 0x000fe2000fffe03f */
[----:B---3--:R-:W-:Y:S01]  /*4250*/  @P2 IMAD.HI.U32 R5, R5, UR43, RZ ;  /* 0x0000002b05052c27 */ /* 0x008fe2000f8e00ff */
[----:B------:R-:W-:Y:S01]  /*4260*/  UMOV UR11, 0x40000040 ;  /* 0x40000040000b7882 */ /* 0x000fe20000000000 */
[----:B--2---:R-:W-:Y:S02]  /*4270*/  LOP3.LUT P1, RZ, R11, 0x7f, RZ, 0xc0, !PT ;  /* 0x0000007f0bff7812 */ /* 0x004fe4000782c0ff */
[----:B------:R-:W-:Y:S01]  /*4280*/  IMAD.U32 R11, RZ, RZ, UR22 ;  /* 0x00000016ff0b7e24 */ /* 0x000fe2000f8e00ff */
[----:B0-----:R-:W-:-:S04]  /*4290*/  @P2 SHF.R.U32.HI R9, RZ, R10, R5 ;  /* 0x0000000aff092219 */ /* 0x001fc80000011605 */
[----:B------:R-:W-:-:S06]  /*42a0*/  IADD3 R9, R9, -R7, R16 ;  /* 0x8000000709097210 */ /* 0x000fcc0007ffe010 */
[----:B------:R-:W-:-:S05]  /*42b0*/  @!P1 VIADD R5, R11, 0x22860 ;  /* 0x000228600b059836 */ /* 0x000fca0000000000 */
[----:B------:R-:W-:Y:S01]  /*42c0*/  @!P1 PRMT R5, RZ, 0x654, R5 ;  /* 0x00000654ff059816 */ /* 0x000fe20000000005 */
[----:B------:R-:W-:Y:S02]  /*42d0*/  WARPGROUP.DEPBAR.LE gsb0, 0x0 ;  /* 0x00008000000079c5 */ /* 0x000fe40000010000 */
        /* <DEDUP_REMOVED lines=26> */
[----:B------:R-:W-:-:S13]  /*4480*/  R2UR UR10, R9 ;  /* 0x00000000090a72ca */ /* 0x000fda00000e0000 */
[----:B------:R-:W-:Y:S01]  /*4490*/  UIADD3 UR14, UR10, UR14, URZ ;  /* 0x0000000e0a0e7290 */ /* 0x000fe2000fffe03f */
[----:B------:R-:W-:Y:S02]  /*44a0*/  WARPGROUP.DEPBAR.LE gsb0, 0x0 ;  /* 0x00008000000079c5 */ /* 0x000fe40000010000 */
[----:B------:R0:W-:Y:S01]  /*44b0*/  @!P1 SYNCS.ARRIVE.TRANS64.RED.A1T0 RZ, [R5+URZ], RZ ;  /* 0x000000ff05ff99a7 */ /* 0x0001e2000810043f */
[----:B------:R-:W-:Y:S01]  /*44c0*/  PLOP3.LUT P1, PT, PT, PT, UP0, 0x40, 0x0 ;  /* 0x000000000000781c */ /* 0x000fe20003f2e808 */
[----:B0-----:R-:W-:-:S12]  /*44d0*/  VIADD R5, R176, 0xfffffffe ;  /* 0xfffffffeb0057836 */ /* 0x001fd80000000000 */
[----:B------:R-:W-:Y:S05]  /*44e0*/  @P1 BRA `(.L_x_1775) ;  /* 0x0000000000481947 */ /* 0x000fea0003800000 */
[C---:B------:R-:W-:Y:S01]  /*44f0*/  ISETP.GT.AND P1, PT, R9.reuse, RZ, PT ;  /* 0x000000ff0900720c */ /* 0x040fe20003f24270 */
[----:B------:R-:W-:-:S05]  /*4500*/  VIADD R10, R9, 0xffffffff ;  /* 0xffffffff090a7836 */ /* 0x000fca0000000000 */
[----:B------:R-:W-:-:S07]  /*4510*/  R2UR UR18, R10 ;  /* 0x000000000a1272ca */ /* 0x000fce00000e0000 */
[----:B------:R-:W-:Y:S08]  /*4520*/  @P1 BRA `(.L_x_1776) ;  /* 0x00000000001c1947 */ /* 0x000ff00003800000 */
[----:B------:R-:W-:Y:S02]  /*4530*/  UISETP.NE.AND UP1, UPT, UR15, 0x1, UPT ;  /* 0x000000010f00788c */ /* 0x000fe4000bf25270 */
[----:B------:R-:W-:-:S09]  /*4540*/  UIADD3 UR18, -UR10, URZ, URZ ;  /* 0x0000003f0a127290 */ /* 0x000fd2000fffe13f */
[----:B------:R-:W-:Y:S02]  /*4550*/  @UP1 ULDC.64 UR22, c[0x0][0x9e8] ;  /* 0x00027a0000161ab9 */ /* 0x000fe40000000a00 */
[----:B------:R-:W-:-:S04]  /*4560*/  UIMAD.WIDE.U32 UR10, UR18, UR22, URZ ;  /* 0x00000016120a72a5 */ /* 0x000fc8000f8e003f */
[----:B------:R-:W-:-:S04]  /*4570*/  @UP1 USHF.R.U32.HI UR18, URZ, UR23, UR11 ;  /* 0x000000173f121299 */ /* 0x000fc8000801160b */
[----:B------:R-:W-:Y:S01]  /*4580*/  ULOP3.LUT UR18, URZ, UR18, URZ, 0x33, !UPT ;  /* 0x000000123f127292 */ /* 0x000fe2000f8e333f */
[----:B------:R-:W-:Y:S11]  /*4590*/  BRA `(.L_x_1777) ;  /* 0x0000000000107947 */ /* 0x000ff60003800000 */
.L_x_1776:
[----:B------:R-:W-:-:S11]  /*45a0*/  UISETP.NE.AND UP1, UPT, UR15, 0x1, UPT ;  /* 0x000000010f00788c */ /* 0x000fd6000bf25270 */
[----:B------:R-:W-:Y:S02]  /*45b0*/  @UP1 ULDC.64 UR22, c[0x0][0x9e8] ;  /* 0x00027a0000161ab9 */ /* 0x000fe40000000a00 */
[----:B------:R-:W-:-:S04]  /*45c0*/  UIMAD.WIDE.U32 UR10, UR18, UR22, URZ ;  /* 0x00000016120a72a5 */ /* 0x000fc8000f8e003f */
[----:B------:R-:W-:-:S12]  /*45d0*/  @UP1 USHF.R.U32.HI UR18, URZ, UR23, UR11 ;  /* 0x000000173f121299 */ /* 0x000fd8000801160b */
.L_x_1777:
[----:B------:R-:W-:-:S04]  /*45e0*/  UIMAD UR15, UR18, UR15, UR15 ;  /* 0x0000000f120f72a4 */ /* 0x000fc8000f8e020f */
[----:B------:R-:W-:-:S04]  /*45f0*/  UISETP.LT.AND UP1, UPT, UR14, UR15, UPT ;  /* 0x0000000f0e00728c */ /* 0x000fc8000bf21270 */
[----:B------:R-:W-:-:S12]  /*4600*/  USEL UR14, UR14, UR15, UP1 ;  /* 0x0000000f0e0e7287 */ /* 0x000fd80008800000 */
.L_x_1775:
[----:B------:R-:W-:Y:S01]  /*4610*/  UIMAD.WIDE UR10, UR14, 0x2aaaaaab, URZ ;  /* 0x2aaaaaab0e0a78a5 */ /* 0x000fe2000f8e023f */
[----:B------:R-:W-:Y:S01]  /*4620*/  ULDC UR25, c[0x0][0x9e4] ;  /* 0x0002790000197ab9 */ /* 0x000fe20000000800 */
[----:B------:R-:W-:Y:S02]  /*4630*/  ULDC UR23, c[0x0][0x9dc] ;  /* 0x0002770000177ab9 */ /* 0x000fe40000000800 */
[----:B------:R-:W-:Y:S01]  /*4640*/  USHF.R.U32.HI UR10, URZ, 0x1f, UR11 ;  /* 0x0000001f3f0a7899 */ /* 0x000fe2000801160b */
[----:B------:R-:W-:Y:S01]  /*4650*/  ULDC UR24, c[0x0][0x988] ;  /* 0x0002620000187ab9 */ /* 0x000fe20000000800 */
[----:B------:R-:W-:Y:S02]  /*4660*/  ULDC UR26, c[0x0][0x9e0] ;  /* 0x00027800001a7ab9 */ /* 0x000fe40000000800 */
[----:B------:R-:W-:-:S04]  /*4670*/  ULEA.HI.SX32 UR10, UR11, UR10, 0x1c ;  /* 0x0000000a0b0a7291 */ /* 0x000fc8000f8fe23f */
[----:B------:R-:W-:-:S04]  /*4680*/  UISETP.LT.AND UP1, UPT, UR39, UR10, UPT ;  /* 0x0000000a2700728c */ /* 0x000fc8000bf21270 */
[----:B------:R-:W-:-:S06]  /*4690*/  USEL UR22, UR39, UR10, !UP1 ;  /* 0x0000000a27167287 */ /* 0x000fcc000c800000 */
[----:B------:R-:W-:-:S13]  /*46a0*/  ISETP.GE.AND P1, PT, R5, UR22, PT ;  /* 0x0000001605007c0c */ /* 0x000fda000bf26270 */
[----:B------:R-:W-:Y:S05]  /*46b0*/  @!P1 BRA `(.L_x_1778) ;  /* 0x0000003000049947 */ /* 0x000fea0003800000 */
.L_x_1795:
[----:B------:R-:W-:-:S04]  /*46c0*/  UIADD3 UR36, UR36, 0x1, URZ ;  /* 0x0000000124247890 */ /* 0x000fc8000fffe03f */
[----:B------:R-:W-:-:S04]  /*46d0*/  UISETP.NE.AND UP1, UPT, UR36, 0x2, UPT ;  /* 0x000000022400788c */ /* 0x000fc8000bf25270 */
[----:B------:R-:W-:Y:S02]  /*46e0*/  USEL UR6, URZ, 0x1, UP1 ;  /* 0x000000013f067887 */ /* 0x000fe40008800000 */
[----:B------:R-:W-:Y:S02]  /*46f0*/  USEL UR36, UR36, URZ, UP1 ;  /* 0x0000003f24247287 */ /* 0x000fe40008800000 */
[----:B------:R-:W-:Y:S01]  /*4700*/  ULOP3.LUT UR37, UR37, UR6, URZ, 0x3c, !UPT ;  /* 0x0000000625257292 */ /* 0x000fe2000f8e3c3f */
[----:B01----:R-:W-:Y:S11]  /*4710*/  @!P0 BRA `(.L_x_1779) ;  /* 0x0000000000048947 */ /* 0x003ff60003800000 */
[----:B------:R-:W-:Y:S01]  /*4720*/  BPT.TRAP 0x1 ;  /* 0x000000040000795c */ /* 0x000fe20000300000 */
.L_x_1779:
        /* <DEDUP_REMOVED lines=9> */
.L_x_1780:
[----:B-1----:R-:W-:Y:S05]  /*47c0*/  @P1 BRA `(.L_x_1781) ;  /* 0x0000000000081947 */ /* 0x002fea0003800000 */
[----:B------:R-:W1:Y:S02]  /*47d0*/  SYNCS.PHASECHK.TRANS64.TRYWAIT P1, [UR27+0x22830], R9 ;  /* 0x02283009ff0075a7 */ /* 0x000e64000802015b */
[----:B-1----:R-:W-:Y:S05]  /*47e0*/  @!P1 BRA `(.L_x_1782) ;  /* 0x000000fc00c09947 */ /* 0x002fea0003800000 */
.L_x_1781:
[----:B------:R-:W-:Y:S01]  /*47f0*/  UIMAD UR18, UR36, 0x300, UR20 ;  /* 0x00000300241278a4 */ /* 0x000fe2000f8e0214 */
[----:B------:R-:W-:Y:S01]  /*4800*/  WARPGROUP.ARRIVE ;  /* 0x00000000000079c5 */ /* 0x000fe20000000000 */
[----:B------:R-:W-:Y:S01]  /*4810*/  UMOV UR19, 0x40000040 ;  /* 0x4000004000137882 */ /* 0x000fe20000000000 */
[----:B------:R-:W-:Y:S01]  /*4820*/  UMOV UR7, 0x40000040 ;  /* 0x4000004000077882 */ /* 0x000fe20000000000 */
[----:B------:R-:W-:Y:S01]  /*4830*/  UIADD3 UR6, UR18, 0x2, URZ ;  /* 0x0000000212067890 */ /* 0x000fe2000fffe03f */
[----:B------:R-:W-:Y:S01]  /*4840*/  ISETP.NE.AND P2, PT, R8, 0x1, PT ;  /* 0x000000010800780c */ /* 0x000fe20003f45270 */
[----:B------:R-:W-:Y:S01]  /*4850*/  UIADD3 UR10, UR18, 0x4, URZ ;  /* 0x00000004120a7890 */ /* 0x000fe2000fffe03f */
[----:B------:R-:W2:Y:S01]  /*4860*/  S2R R10, SR_TID.X ;  /* 0x00000000000a7919 */ /* 0x000ea20000002100 */
[----:B------:R-:W-:Y:S01]  /*4870*/  UMOV UR11, 0x40000040 ;  /* 0x40000040000b7882 */ /* 0x000fe20000000000 */
[----:B------:R-:W-:Y:S01]  /*4880*/  HGMMA.64x96x16.F32.BF16 R152, gdesc[UR16], RZ, !UPT, gsb0 ;  /* 0x01600000109879f0 */ /* 0x000fe2000c0018ff */
[----:B------:R-:W-:Y:S01]  /*4890*/  UIADD3 UR14, UR18, 0x6, URZ ;  /* 0x00000006120e7890 */ /* 0x000fe2000fffe03f */
[----:B------:R-:W-:Y:S01]  /*48a0*/  VIADD R203, R22, UR43 ;  /* 0x0000002b16cb7c36 */ /* 0x000fe20008000000 */
[----:B------:R-:W-:Y:S01]  /*48b0*/  UMOV UR15, 0x40000040 ;  /* 0x40000040000f7882 */ /* 0x000fe20000000000 */
[----:B------:R-:W3:Y:S01]  /*48c0*/  LDC R7, c[0x0][0x288] ;  /* 0x0000a200ff077b82 */ /* 0x000ee20000000800 */
[----:B------:R-:W-:-:S02]  /*48d0*/  IMAD.U32 R12, RZ, RZ, UR27 ;  /* 0x0000001bff0c7e24 */ /* 0x000fc4000f8e00ff */
[----:B------:R-:W-:-:S05]  /*48e0*/  IMAD R13, R5, -0x60, RZ ;  /* 0xffffffa0050d7824 */ /* 0x000fca00078e02ff */
[----:B-1----:R-:W1:Y:S08]  /*48f0*/  @P2 LDC R4, c[0x0][0x44c] ;  /* 0x00011300ff042b82 */ /* 0x002e700000000800 */
[----:B------:R-:W4:Y:S01]  /*4900*/  @P2 LDC R11, c[0x0][0x450] ;  /* 0x00011400ff0b2b82 */ /* 0x000f220000000800 */
[----:B--2---:R-:W-:Y:S02]  /*4910*/  LOP3.LUT P1, RZ, R10, 0x7f, RZ, 0xc0, !PT ;  /* 0x0000007f0aff7812 */ /* 0x004fe4000782c0ff */
[----:B------:R-:W-:Y:S01]  /*4920*/  SHF.R.U32.HI R14, RZ, 0x7, R10 ;  /* 0x00000007ff0e7819 */ /* 0x000fe2000001160a */
[----:B-1----:R-:W-:-:S10]  /*4930*/  @P2 IMAD.HI.U32 R4, R203, R4, RZ ;  /* 0x00000004cb042227 */ /* 0x002fd400078e00ff */
[----:B------:R-:W-:Y:S01]  /*4940*/  @!P1 VIADD R10, R12, 0x22840 ;  /* 0x000228400c0a9836 */ /* 0x000fe20000000000 */
[----:B----4-:R-:W-:Y:S01]  /*4950*/  @P2 SHF.R.U32.HI R203, RZ, R11, R4 ;  /* 0x0000000bffcb2219 */ /* 0x010fe20000011604 */
[----:B------:R-:W-:Y:S01]  /*4960*/  VIADD R11, R13, 0x1 ;  /* 0x000000010d0b7836 */ /* 0x000fe20000000000 */
[----:B------:R-:W-:Y:S02]  /*4970*/  IADD3 R4, -R14, 0xb, RZ ;  /* 0x0000000b0e047810 */ /* 0x000fe40007ffe1ff */
[----:B------:R-:W-:Y:S01]  /*4980*/  @!P1 PRMT R10, RZ, 0x654, R10 ;  /* 0x00000654ff0a9816 */ /* 0x000fe2000000000a */
[----:B------:R-:W1:Y:S01]  /*4990*/  SHFL.IDX PT, R215, R203, RZ, 0x1c1f ;  /* 0x001c1fffcbd77589 */ /* 0x000e6200000e0000 */
[----:B------:R-:W-:-:S05]  /*49a0*/  IMAD R11, R18, -0x2, R11 ;  /* 0xfffffffe120b7824 */ /* 0x000fca00078e020b */
[----:B---3--:R-:W-:-:S05]  /*49b0*/  IADD3 R11, R11, -R7, R16 ;  /* 0x800000070b0b7210 */ /* 0x008fca0007ffe010 */
[----:B------:R-:W-:-:S04]  /*49c0*/  VIADD R21, R11, UR26 ;  /* 0x0000001a0b157c36 */ /* 0x000fc80008000000 */
[----:B-1----:R-:W-:Y:S01]  /*49d0*/  IMAD.IADD R15, R215, 0x1, R21 ;  /* 0x00000001d70f7824 */ /* 0x002fe200078e0215 */
[----:B------:R-:W-:Y:S02]  /*49e0*/  WARPGROUP.DEPBAR.LE gsb0, 0x0 ;  /* 0x00008000000079c5 */ /* 0x000fe40000010000 */
[----:B------:R-:W-:-:S06]  /*49f0*/  WARPGROUP.ARRIVE ;  /* 0x00000000000079c5 */ /* 0x000fcc0000000000 */
[----:B------:R-:W-:Y:S01]  /*4a00*/  HGMMA.64x96x16.F32.BF16 R152, gdesc[UR4], R152, gsb0 ;  /* 0x01600000049879f0 */ /* 0x000fe20008001898 */
[----:B------:R-:W-:Y:S02]  /*4a10*/  UMOV UR7, UR23 ;  /* 0x0000001700077c82 */ /* 0x000fe40008000000 */
[----:B------:R-:W-:-:S06]  /*4a20*/  ULOP3.LUT UR6, URZ, UR7, URZ, 0x33, !UPT ;  /* 0x000000073f067292 */ /* 0x000fcc000f8e333f */
[----:B------:R-:W-:-:S04]  /*4a30*/  VIADD R20, R11, UR6 ;  /* 0x000000060b147c36 */ /* 0x000fc80008000000 */
[----:B------:R-:W-:Y:S01]  /*4a40*/  IMAD.IADD R14, R215, 0x1, R20 ;  /* 0x00000001d70e7824 */ /* 0x000fe200078e0214 */
[----:B------:R-:W-:Y:S02]  /*4a50*/  WARPGROUP.DEPBAR.LE gsb0, 0x0 ;  /* 0x00008000000079c5 */ /* 0x000fe40000010000 */
[----:B------:R-:W-:-:S06]  /*4a60*/  WARPGROUP.ARRIVE ;  /* 0x00000000000079c5 */ /* 0x000fcc0000000000 */
[----:B------:R-:W-:Y:S03]  /*4a70*/  HGMMA.64x96x16.F32.BF16 R152, gdesc[UR8], R152, gsb0 ;  /* 0x01600000089879f0 */ /* 0x000fe60008001898 */
[----:B------:R-:W-:Y:S02]  /*4a80*/  WARPGROUP.DEPBAR.LE gsb0, 0x0 ;  /* 0x00008000000079c5 */ /* 0x000fe40000010000 */
[----:B------:R-:W-:-:S06]  /*4a90*/  WARPGROUP.ARRIVE ;  /* 0x00000000000079c5 */ /* 0x000fcc0000000000 */
[----:B------:R-:W-:Y:S03]  /*4aa0*/  HGMMA.64x96x16.F32.BF16 R152, gdesc[UR12], R152, gsb0 ;  /* 0x016000000c9879f0 */ /* 0x000fe60008001898 */
[----:B------:R-:W-:Y:S02]  /*4ab0*/  WARPGROUP.DEPBAR.LE gsb0, 0x0 ;  /* 0x00008000000079c5 */ /* 0x000fe40000010000 */
[----:B------:R1:W-:Y:S06]  /*4ac0*/  BAR.ARV R4, 0x100 ;  /* 0x000400040000751d */ /* 0x0003ec0000002000 */
[----:B------:R1:W-:Y:S01]  /*4ad0*/  @!P1 SYNCS.ARRIVE.TRANS64.RED.A1T0 RZ, [R10+URZ], RZ ;  /* 0x000000ff0aff99a7 */ /* 0x0003e2000810043f */
[----:B------:R-:W-:-:S13]  /*4ae0*/  PLOP3.LUT P1, PT, PT, PT, UP0, 0x40, 0x0 ;  /* 0x000000000000781c */ /* 0x000fda0003f2e808 */
[----:B-1----:R-:W-:Y:S05]  /*4af0*/  @P1 BRA `(.L_x_1783) ;  /* 0x0000000000581947 */ /* 0x002fea0003800000 */
[----:B------:R-:W-:Y:S01]  /*4b00*/  IADD3 R215, R16, -R7, R215 ;  /* 0x8000000710d77210 */ /* 0x000fe20007ffe0d7 */
[----:B------:R-:W-:Y:S03]  /*4b10*/  BSSY B0, `(.L_x_1784) ;  /* 0x0000010000007945 */ /* 0x000fe60003800000 */
[----:B------:R-:W-:-:S13]  /*4b20*/  ISETP.GT.AND P1, PT, R215, -0x1, PT ;  /* 0xffffffffd700780c */ /* 0x000fda0003f24270 */
[----:B------:R-:W-:Y:S05]  /*4b30*/  @P1 BRA `(.L_x_1785) ;  /* 0x0000000000201947 */ /* 0x000fea0003800000 */
[----:B------:R-:W-:Y:S01]  /*4b40*/  IMAD.U32 R204, RZ, RZ, UR25 ;  /* 0x00000019ffcc7e24 */ /* 0x000fe2000f8e00ff */
[----:B------:R-:W-:-:S04]  /*4b50*/  LOP3.LUT R215, RZ, R215, RZ, 0x33, !PT ;  /* 0x000000d7ffd77212 */ /* 0x000fc800078e33ff */
[----:B------:R-:W-:-:S13]  /*4b60*/  ISETP.NE.AND P1, PT, R204, 0x1, PT ;  /* 0x00000001cc00780c */ /* 0x000fda0003f25270 */
[----:B------:R-:W1:Y:S02]  /*4b70*/  @P1 LDC.64 R10, c[0x0][0x9e8] ;  /* 0x00027a00ff0a1b82 */ /* 0x000e640000000a00 */
[----:B-1----:R-:W-:-:S05]  /*4b80*/  @P1 IMAD.HI.U32 R10, R215, R10, RZ ;  /* 0x0000000ad70a1227 */ /* 0x002fca00078e00ff */
[----:B------:R-:W-:-:S04]  /*4b90*/  @P1 SHF.R.U32.HI R215, RZ, R11, R10 ;  /* 0x0000000bffd71219 */ /* 0x000fc8000001160a */
[----:B------:R-:W-:Y:S01]  /*4ba0*/  LOP3.LUT R215, RZ, R215, RZ, 0x33, !PT ;  /* 0x000000d7ffd77212 */ /* 0x000fe200078e33ff */
[----:B------:R-:W-:Y:S06]  /*4bb0*/  BRA `(.L_x_1786) ;  /* 0x0000000000147947 */ /* 0x000fec0003800000 */
.L_x_1785:
[----:B------:R-:W-:-:S05]  /*4bc0*/  IMAD.U32 R204, RZ, RZ, UR25 ;  /* 0x00000019ffcc7e24 */ /* 0x000fca000f8e00ff */
[----:B------:R-:W-:-:S13]  /*4bd0*/  ISETP.NE.AND P1, PT, R204, 0x1, PT ;  /* 0x00000001cc00780c */ /* 0x000fda0003f25270 */
[----:B------:R-:W1:Y:S02]  /*4be0*/  @P1 LDC.64 R10, c[0x0][0x9e8] ;  /* 0x00027a00ff0a1b82 */ /* 0x000e640000000a00 */
[----:B-1----:R-:W-:-:S05]  /*4bf0*/  @P1 IMAD.HI.U32 R10, R215, R10, RZ ;  /* 0x0000000ad70a1227 */ /* 0x002fca00078e00ff */
[----:B------:R-:W-:-:S07]  /*4c00*/  @P1 SHF.R.U32.HI R215, RZ, R11, R10 ;  /* 0x0000000bffd71219 */ /* 0x000fce000001160a */
.L_x_1786:
[----:B------:R-:W-:Y:S05]  /*4c10*/  BSYNC B0 ;  /* 0x0000000000007941 */ /* 0x000fea0003800000 */
.L_x_1784:
[----:B------:R-:W-:-:S04]  /*4c20*/  IMAD R10, R18, -0x2, R13 ;  /* 0xfffffffe120a7824 */ /* 0x000fc800078e020d */
[----:B------:R-:W-:-:S05]  /*4c30*/  IMAD R10, R215, R204, R10 ;  /* 0x000000ccd70a7224 */ /* 0x000fca00078e020a */
[----:B------:R-:W-:Y:S02]  /*4c40*/  VIADDMNMX R15, R10, R204, R15, PT ;  /* 0x000000cc0a0f7246 */ /* 0x000fe4000380010f */
[----:B------:R-:W-:-:S07]  /*4c50*/  VIMNMX R14, R14, R10, !PT ;  /* 0x0000000a0e0e7248 */ /* 0x000fce0007fe0100 */
.L_x_1783:
[----:B------:R-:W-:Y:S02]  /*4c60*/  ISETP.GE.AND P2, PT, R13, 0x1, PT ;  /* 0x000000010d00780c */ /* 0x000fe40003f46270 */
[----:B------:R-:W-:Y:S02]  /*4c70*/  LOP3.LUT R17, R17, 0xfffbffff, RZ, 0xc0, !PT ;  /* 0xfffbffff11117812 */ /* 0x000fe400078ec0ff */
[C---:B------:R-:W-:Y:S02]  /*4c80*/  ISETP.GE.AND P1, PT, R13.reuse, 0x2, PT ;  /* 0x000000020d00780c */ /* 0x040fe40003f26270 */
[----:B------:R-:W-:Y:S02]  /*4c90*/  ISETP.GT.AND P3, PT, R14, RZ, !P2 ;  /* 0x000000ff0e00720c */ /* 0x000fe40005764270 */
[----:B------:R-:W-:Y:S02]  /*4ca0*/  ISETP.GE.AND P4, PT, R13, 0x9, PT ;  /* 0x000000090d00780c */ /* 0x000fe40003f86270 */
[----:B------:R-:W-:-:S03]  /*4cb0*/  ISETP.LT.OR P3, PT, R15, 0x1, P3 ;  /* 0x000000010f00780c */ /* 0x000fc60001f61670 */
[----:B------:R-:W-:Y:S02]  /*4cc0*/  @P2 LOP3.LUT R17, R17, 0x40000, RZ, 0xfc, !PT ;  /* 0x0004000011112812 */ /* 0x000fe400078efcff */
[----:B------:R-:W-:Y:S02]  /*4cd0*/  ISETP.GT.AND P2, PT, R14, 0x1, !P1 ;  /* 0x000000010e00780c */ /* 0x000fe40004f44270 */
[----:B------:R-:W-:Y:S02]  /*4ce0*/  FSEL R215, R152, -INF , !P3 ;  /* 0xff80000098d77808 */ /* 0x000fe40005800000 */
[----:B------:R-:W-:Y:S02]  /*4cf0*/  ISETP.LT.OR P2, PT, R15, 0x2, P2 ;  /* 0x000000020f00780c */ /* 0x000fe40001741670 */
[----:B------:R-:W-:Y:S02]  /*4d00*/  ISETP.GE.AND P3, PT, R13, 0xa, PT ;  /* 0x0000000a0d00780c */ /* 0x000fe40003f66270 */
[----:B------:R-:W-:-:S02]  /*4d10*/  LOP3.LUT R17, R17, 0xfffffffd, RZ, 0xc0, !PT ;  /* 0xfffffffd11117812 */ /* 0x000fc400078ec0ff */
[----:B------:R-:W-:Y:S02]  /*4d20*/  FSEL R153, R153, -INF , !P2 ;  /* 0xff80000099997808 */ /* 0x000fe40005000000 */
[----:B------:R-:W-:Y:S02]  /*4d30*/  ISETP.GT.AND P2, PT, R14, 0x8, !P4 ;  /* 0x000000080e00780c */ /* 0x000fe40006744270 */
[----:B------:R-:W-:Y:S02]  /*4d40*/  @P4 LOP3.LUT R17, R17, 0x2, RZ, 0xfc, !PT ;  /* 0x0000000211114812 */ /* 0x000fe400078efcff */
[----:B------:R-:W-:Y:S02]  /*4d50*/  ISETP.LT.OR P2, PT, R15, 0x9, P2 ;  /* 0x000000090f00780c */ /* 0x000fe40001741670 */
[----:B------:R-:W-:Y:S02]  /*4d60*/  LOP3.LUT R17, R17, 0xfffffffb, RZ, 0xc0, !PT ;  /* 0xfffffffb11117812 */ /* 0x000fe400078ec0ff */
[----:B------:R-:W-:-:S02]  /*4d70*/  FSEL R156, R156, -INF , !P2 ;  /* 0xff8000009c9c7808 */ /* 0x000fc40005000000 */
[----:B------:R-:W-:Y:S02]  /*4d80*/  @P3 LOP3.LUT R17, R17, 0x4, RZ, 0xfc, !PT ;  /* 0x0000000411113812 */ /* 0x000fe400078efcff */
[----:B------:R-:W-:Y:S02]  /*4d90*/  ISETP.GT.AND P2, PT, R14, 0x9, !P3 ;  /* 0x000000090e00780c */ /* 0x000fe40005f44270 */
[----:B------:R-:W-:Y:S02]  /*4da0*/  ISETP.GE.AND P3, PT, R13, 0x11, PT ;  /* 0x000000110d00780c */ /* 0x000fe40003f66270 */
[----:B------:R-:W-:Y:S02]  /*4db0*/  ISETP.LT.OR P2, PT, R15, 0xa, P2 ;  /* 0x0000000a0f00780c */ /* 0x000fe40001741670 */
[----:B------:R-:W-:Y:S02]  /*4dc0*/  LOP3.LUT R17, R17, 0xfffffff7, RZ, 0xc0, !PT ;  /* 0xfffffff711117812 */ /* 0x000fe400078ec0ff */
[----:B------:R-:W-:-:S02]  /*4dd0*/  FSEL R157, R157, -INF , !P2 ;  /* 0xff8000009d9d7808 */ /* 0x000fc40005000000 */
[----:B------:R-:W-:-:S04]  /*4de0*/  ISETP.GT.AND P2, PT, R14, 0x10, !P3 ;  /* 0x000000100e00780c */ /* 0x000fc80005f44270 */
[----:B------:R-:W-:Y:S02]  /*4df0*/  ISETP.LT.OR P2, PT, R15, 0x11, P2 ;  /* 0x000000110f00780c */ /* 0x000fe40001741670 */
[----:B------:R-:W-:Y:S02]  /*4e00*/  @P3 LOP3.LUT R17, R17, 0x8, RZ, 0xfc, !PT ;  /* 0x0000000811113812 */ /* 0x000fe400078efcff */
[----:B------:R-:W-:Y:S02]  /*4e10*/  ISETP.GE.AND P3, PT, R13, 0x12, PT ;  /* 0x000000120d00780c */ /* 0x000fe40003f66270 */
[----:B------:R-:W-:Y:S02]  /*4e20*/  LOP3.LUT R17, R17, 0xffffffef, RZ, 0xc0, !PT ;  /* 0xffffffef11117812 */ /* 0x000fe400078ec0ff */
[----:B------:R-:W-:Y:S02]  /*4e30*/  FSEL R160, R160, -INF , !P2 ;  /* 0xff800000a0a07808 */ /* 0x000fe40005000000 */
[----:B------:R-:W-:-:S04]  /*4e40*/  ISETP.GT.AND P2, PT, R14, 0x11, !P3 ;  /* 0x000000110e00780c */ /* 0x000fc80005f44270 */
[----:B------:R-:W-:-:S03]  /*4e50*/  ISETP.LT.OR P2, PT, R15, 0x12, P2 ;  /* 0x000000120f00780c */ /* 0x000fc60001741670 */
        /* <DEDUP_REMOVED lines=68> */
[----:B------:R-:W-:Y:S02]  /*52a0*/  FSEL R184, R184, -INF , !P2 ;  /* 0xff800000b8b87808 */ /* 0x000fe40005000000 */
[----:B------:R-:W-:Y:S02]  /*52b0*/  LOP3.LUT R17, R17, 0xffffffbf, RZ, 0xc0, !PT ;  /* 0xffffffbf11117812 */ /* 0x000fe400078ec0ff */
[----:B------:R-:W-:-:S04]  /*52c0*/  ISETP.GT.AND P2, PT, R14, 0x41, !P3 ;  /* 0x000000410e00780c */ /* 0x000fc80005f44270 */
[----:B------:R-:W-:-:S03]  /*52d0*/  ISETP.LT.OR P2, PT, R15, 0x42, P2 ;  /* 0x000000420f00780c */ /* 0x000fc60001741670 */
[----:B------:R-:W-:Y:S02]  /*52e0*/  @P3 LOP3.LUT R17, R17, 0x40, RZ, 0xfc, !PT ;  /* 0x0000004011113812 */ /* 0x000fe400078efcff */
[----:B------:R-:W-:Y:S02]  /*52f0*/  ISETP.GE.AND P3, PT, R13, 0x49, PT ;  /* 0x000000490d00780c */ /* 0x000fe40003f66270 */
[----:B------:R-:W-:Y:S02]  /*5300*/  FSEL R185, R185, -INF , !P2 ;  /* 0xff800000b9b97808 */ /* 0x000fe40005000000 */
[----:B------:R-:W-:Y:S02]  /*5310*/  ISETP.GT.AND P2, PT, R14, 0x48, !P3 ;  /* 0x000000480e00780c */ /* 0x000fe40005f44270 */
[----:B------:R-:W-:Y:S02]  /*5320*/  LOP3.LUT R17, R17, 0xffffffdf, RZ, 0xc0, !PT ;  /* 0xffffffdf11117812 */ /* 0x000fe400078ec0ff */
[----:B------:R-:W-:-:S04]  /*5330*/  ISETP.LT.OR P2, PT, R15, 0x49, P2 ;  /* 0x000000490f00780c */ /* 0x000fc80001741670 */
[----:B------:R-:W-:Y:S02]  /*5340*/  FSEL R188, R188, -INF , !P2 ;  /* 0xff800000bcbc7808 */ /* 0x000fe40005000000 */
[----:B------:R-:W-:Y:S02]  /*5350*/  ISETP.GE.AND P2, PT, R13, 0x4a, PT ;  /* 0x0000004a0d00780c */ /* 0x000fe40003f46270 */
[----:B------:R-:W-:Y:S02]  /*5360*/  @P3 LOP3.LUT R17, R17, 0x20, RZ, 0xfc, !PT ;  /* 0x0000002011113812 */ /* 0x000fe400078efcff */
[----:B------:R-:W-:Y:S02]  /*5370*/  ISETP.GT.AND P3, PT, R14, 0x49, !P2 ;  /* 0x000000490e00780c */ /* 0x000fe40005764270 */
[----:B------:R-:W-:Y:S02]  /*5380*/  LOP3.LUT R17, R17, 0xfffffffe, RZ, 0xc0, !PT ;  /* 0xfffffffe11117812 */ /* 0x000fe400078ec0ff */
[----:B------:R-:W-:-:S04]  /*5390*/  ISETP.LT.OR P3, PT, R15, 0x4a, P3 ;  /* 0x0000004a0f00780c */ /* 0x000fc80001f61670 */
[----:B------:R-:W-:Y:S02]  /*53a0*/  FSEL R189, R189, -INF , !P3 ;  /* 0xff800000bdbd7808 */ /* 0x000fe40005800000 */
[----:B------:R-:W-:-:S04]  /*53b0*/  ISETP.GE.AND P3, PT, R13, 0x51, PT ;  /* 0x000000510d00780c */ /* 0x000fc80003f66270 */
[----:B------:R-:W-:-:S04]  /*53c0*/  ISETP.GT.AND P4, PT, R14, 0x50, !P3 ;  /* 0x000000500e00780c */ /* 0x000fc80005f84270 */
        /* <DEDUP_REMOVED lines=10> */
[----:B------:R-:W-:-:S13]  /*5470*/  ISETP.GE.AND P6, PT, R13, 0x5a, PT ;  /* 0x0000005a0d00780c */ /* 0x000fda0003fc6270 */
[----:B------:R-:W-:Y:S02]  /*5480*/  @P6 LOP3.LUT R17, R17, 0x1, RZ, 0xfc, !PT ;  /* 0x0000000111116812 */ /* 0x000fe400078efcff */
[----:B------:R-:W-:-:S04]  /*5490*/  ISETP.GT.AND P6, PT, R14, 0x59, !P6 ;  /* 0x000000590e00780c */ /* 0x000fc800077c4270 */
[----:B------:R-:W-:Y:S02]  /*54a0*/  ISETP.LT.OR P6, PT, R15, 0x5a, P6 ;  /* 0x0000005a0f00780c */ /* 0x000fe400037c1670 */
[----:B------:R-:W1:Y:S02]  /*54b0*/  SHFL.IDX PT, R15, R203, 0x1, 0x1c1f ;  /* 0x003c1f00cb0f7f89 */ /* 0x000e6400000e0000 */
[----:B------:R-:W-:Y:S02]  /*54c0*/  FSEL R197, R197, -INF , !P6 ;  /* 0xff800000c5c57808 */ /* 0x000fe40007000000 */
[----:B------:R-:W-:Y:S01]  /*54d0*/  PLOP3.LUT P6, PT, PT, PT, UP0, 0x40, 0x0 ;  /* 0x000000000000781c */ /* 0x000fe20003fce808 */
[--C-:B-1----:R-:W-:Y:S02]  /*54e0*/  IMAD.IADD R21, R21, 0x1, R15.reuse ;  /* 0x0000000115157824 */ /* 0x102fe400078e020f */
[----:B------:R-:W-:-:S10]  /*54f0*/  IMAD.IADD R20, R20, 0x1, R15 ;  /* 0x0000000114147824 */ /* 0x000fd400078e020f */
[----:B------:R-:W-:Y:S05]  /*5500*/  @P6 BRA `(.L_x_1787) ;  /* 0x0000000000586947 */ /* 0x000fea0003800000 */
        /* <DEDUP_REMOVED lines=12> */
.L_x_1789:
[----:B------:R-:W-:-:S05]  /*55d0*/  IMAD.U32 R14, RZ, RZ, UR25 ;  /* 0x00000019ff0e7e24 */ /* 0x000fca000f8e00ff */
[----:B------:R-:W-:-:S13]  /*55e0*/  ISETP.NE.AND P6, PT, R14, 0x1, PT ;  /* 0x000000010e00780c */ /* 0x000fda0003fc5270 */
[----:B------:R-:W1:Y:S02]  /*55f0*/  @P6 LDC.64 R10, c[0x0][0x9e8] ;  /* 0x00027a00ff0a6b82 */ /* 0x000e640000000a00 */
[----:B-1----:R-:W-:-:S05]  /*5600*/  @P6 IMAD.HI.U32 R10, R15, R10, RZ ;  /* 0x0000000a0f0a6227 */ /* 0x002fca00078e00ff */
[----:B------:R-:W-:-:S07]  /*5610*/  @P6 SHF.R.U32.HI R15, RZ, R11, R10 ;  /* 0x0000000bff0f6219 */ /* 0x000fce000001160a */
.L_x_1790:
[----:B------:R-:W-:Y:S05]  /*5620*/  BSYNC B0 ;  /* 0x0000000000007941 */ /* 0x000fea0003800000 */
.L_x_1788:
[----:B------:R-:W-:-:S04]  /*5630*/  IMAD R13, R18, -0x2, R13 ;  /* 0xfffffffe120d7824 */ /* 0x000fc800078e020d */
[----:B------:R-:W-:-:S05]  /*5640*/  IMAD R15, R15, R14, R13 ;  /* 0x0000000e0f0f7224 */ /* 0x000fca00078e020d */
[----:B------:R-:W-:Y:S02]  /*5650*/  VIADDMNMX R21, R15, R14, R21, PT ;  /* 0x0000000e0f157246 */ /* 0x000fe40003800115 */
[----:B------:R-:W-:-:S07]  /*5660*/  VIMNMX R20, R20, R15, !PT ;  /* 0x0000000f14147248 */ /* 0x000fce0007fe0100 */
.L_x_1787:
[----:B------:R-:W-:Y:S01]  /*5670*/  ISETP.GT.AND P1, PT, R20, 0x1, !P1 ;  /* 0x000000011400780c */ /* 0x000fe20004f24270 */
[----:B------:R-:W-:Y:S01]  /*5680*/  UMOV UR6, UR24 ;  /* 0x0000001800067c82 */ /* 0x000fe20008000000 */
[----:B------:R-:W-:Y:S02]  /*5690*/  LOP3.LUT P6, RZ, R17, 0x10000, RZ, 0xc0, !PT ;  /* 0x0001000011ff7812 */ /* 0x000fe400078cc0ff */
[----:B------:R-:W-:Y:S02]  /*56a0*/  ISETP.LT.OR P1, PT, R21, 0x2, P1 ;  /* 0x000000021500780c */ /* 0x000fe40000f21670 */
[----:B------:R-:W-:Y:S02]  /*56b0*/  FMNMX.FTZ R10, R215, R2, !PT ;  /* 0x00000002d70a7209 */ /* 0x000fe40007810000 */
[----:B------:R-:W-:Y:S02]  /*56c0*/  FSEL R155, R155, -INF , !P1 ;  /* 0xff8000009b9b7808 */ /* 0x000fe40004800000 */
[----:B------:R-:W-:-:S02]  /*56d0*/  LOP3.LUT P1, RZ, R17, 0x2, RZ, 0xc0, !PT ;  /* 0x0000000211ff7812 */ /* 0x000fc4000782c0ff */
[----:B------:R-:W-:Y:S02]  /*56e0*/  FMNMX.FTZ R11, R153, R10, !PT ;  /* 0x0000000a990b7209 */ /* 0x000fe40007810000 */
[----:B------:R-:W-:Y:S02]  /*56f0*/  ISETP.GT.AND P1, PT, R20, 0x8, !P1 ;  /* 0x000000081400780c */ /* 0x000fe40004f24270 */
[----:B------:R-:W-:Y:S02]  /*5700*/  FMNMX.FTZ R10, R156, R11, !PT ;  /* 0x0000000b9c0a7209 */ /* 0x000fe40007810000 */
[----:B------:R-:W-:Y:S02]  /*5710*/  ISETP.LT.OR P1, PT, R21, 0x9, P1 ;  /* 0x000000091500780c */ /* 0x000fe40000f21670 */
[----:B------:R-:W-:Y:S02]  /*5720*/  FMNMX.FTZ R11, R157, R10, !PT ;  /* 0x0000000a9d0b7209 */ /* 0x000fe40007810000 */
[----:B------:R-:W-:-:S02]  /*5730*/  FSEL R158, R158, -INF , !P1 ;  /* 0xff8000009e9e7808 */ /* 0x000fc40004800000 */
[----:B------:R-:W-:Y:S02]  /*5740*/  LOP3.LUT P1, RZ, R17, 0x4, RZ, 0xc0, !PT ;  /* 0x0000000411ff7812 */ /* 0x000fe4000782c0ff */
[----:B------:R-:W-:Y:S02]  /*5750*/  FMNMX.FTZ R10, R160, R11, !PT ;  /* 0x0000000ba00a7209 */ /* 0x000fe40007810000 */
[----:B------:R-:W-:Y:S02]  /*5760*/  ISETP.GT.AND P1, PT, R20, 0x9, !P1 ;  /* 0x000000091400780c */ /* 0x000fe40004f24270 */
[----:B------:R-:W-:Y:S02]  /*5770*/  FMNMX.FTZ R11, R161, R10, !PT ;  /* 0x0000000aa10b7209 */ /* 0x000fe40007810000 */
[----:B------:R-:W-:Y:S02]  /*5780*/  ISETP.LT.OR P1, PT, R21, 0xa, P1 ;  /* 0x0000000a1500780c */ /* 0x000fe40000f21670 */
[----:B------:R-:W-:-:S02]  /*5790*/  FMNMX.FTZ R10, R164, R11, !PT ;  /* 0x0000000ba40a7209 */ /* 0x000fc40007810000 */
[----:B------:R-:W-:Y:S02]  /*57a0*/  FSEL R159, R159, -INF , !P1 ;  /* 0xff8000009f9f7808 */ /* 0x000fe40004800000 */
[----:B------:R-:W-:Y:S02]  /*57b0*/  LOP3.LUT P1, RZ, R17, 0x8, RZ, 0xc0, !PT ;  /* 0x0000000811ff7812 */ /* 0x000fe4000782c0ff */
[----:B------:R-:W-:Y:S02]  /*57c0*/  FMNMX.FTZ R11, R165, R10, !PT ;  /* 0x0000000aa50b7209 */ /* 0x000fe40007810000 */
[----:B------:R-:W-:Y:S02]  /*57d0*/  ISETP.GT.AND P1, PT, R20, 0x10, !P1 ;  /* 0x000000101400780c */ /* 0x000fe40004f24270 */
[----:B------:R-:W-:Y:S02]  /*57e0*/  FMNMX.FTZ R10, R168, R11, !PT ;  /* 0x0000000ba80a7209 */ /* 0x000fe40007810000 */
[----:B------:R-:W-:-:S02]  /*57f0*/  ISETP.LT.OR P1, PT, R21, 0x11, P1 ;  /* 0x000000111500780c */ /* 0x000fc40000f21670 */
[----:B------:R-:W-:Y:S02]  /*5800*/  FMNMX.FTZ R11, R169, R10, !PT ;  /* 0x0000000aa90b7209 */ /* 0x000fe40007810000 */
[----:B------:R-:W-:Y:S02]  /*5810*/  FSEL R162, R162, -INF , !P1 ;  /* 0xff800000a2a27808 */ /* 0x000fe40004800000 */
[----:B------:R-:W-:Y:S02]  /*5820*/  LOP3.LUT P1, RZ, R17, 0x10, RZ, 0xc0, !PT ;  /* 0x0000001011ff7812 */ /* 0x000fe4000782c0ff */
[----:B------:R-:W-:Y:S02]  /*5830*/  FMNMX.FTZ R10, R172, R11, !PT ;  /* 0x0000000bac0a7209 */ /* 0x000fe40007810000 */
[----:B------:R-:W-:Y:S02]  /*5840*/  ISETP.GT.AND P1, PT, R20, 0x11, !P1 ;  /* 0x000000111400780c */ /* 0x000fe40004f24270 */
[----:B------:R-:W-:-:S02]  /*5850*/  FMNMX.FTZ R11, R173, R10, !PT ;  /* 0x0000000aad0b7209 */ /* 0x000fc40007810000 */
[----:B------:R-:W-:Y:S02]  /*5860*/  ISETP.LT.OR P1, PT, R21, 0x12, P1 ;  /* 0x000000121500780c */ /* 0x000fe40000f21670 */
[----:B------:R-:W-:Y:S02]  /*5870*/  FMNMX.FTZ R10, R176, R11, !PT ;  /* 0x0000000bb00a7209 */ /* 0x000fe40007810000 */
[----:B------:R-:W-:Y:S02]  /*5880*/  FSEL R163, R163, -INF , !P1 ;  /* 0xff800000a3a37808 */ /* 0x000fe40004800000 */
[----:B------:R-:W-:Y:S02]  /*5890*/  LOP3.LUT P1, RZ, R17, 0x20000, RZ, 0xc0, !PT ;  /* 0x0002000011ff7812 */ /* 0x000fe4000782c0ff */
[----:B------:R-:W-:Y:S02]  /*58a0*/  FMNMX.FTZ R11, R177, R10, !PT ;  /* 0x0000000ab10b7209 */ /* 0x000fe40007810000 */
[----:B------:R-:W-:-:S02]  /*58b0*/  ISETP.GT.AND P1, PT, R20, 0x18, !P1 ;  /* 0x000000181400780c */ /* 0x000fc40004f24270 */
[----:B------:R-:W-:Y:S02]  /*58c0*/  FMNMX.FTZ R10, R180, R11, !PT ;  /* 0x0000000bb40a7209 */ /* 0x000fe40007810000 */
[----:B------:R-:W-:Y:S02]  /*58d0*/  ISETP.LT.OR P1, PT, R21, 0x19, P1 ;  /* 0x000000191500780c */ /* 0x000fe40000f21670 */
[----:B------:R-:W-:Y:S02]  /*58e0*/  FMNMX.FTZ R11, R181, R10, !PT ;  /* 0x0000000ab50b7209 */ /* 0x000fe40007810000 */
[----:B------:R-:W-:Y:S02]  /*58f0*/  FSEL R166, R166, -INF , !P1 ;  /* 0xff800000a6a67808 */ /* 0x000fe40004800000 */
        /* <DEDUP_REMOVED lines=12> */
[----:B------:R-:W-:Y:S02]  /*59c0*/  LOP3.LUT P1, RZ, R17, 0x4000, RZ, 0xc0, !PT ;  /* 0x0000400011ff7812 */ /* 0x000fe4000782c0ff */
[----:B------:R-:W-:-:S02]  /*59d0*/  FMNMX.FTZ R11, R193, R10, !PT ;  /* 0x0000000ac10b7209 */ /* 0x000fc40007810000 */
[----:B------:R-:W-:Y:S02]  /*59e0*/  ISETP.GT.AND P1, PT, R20, 0x21, !P1 ;  /* 0x000000211400780c */ /* 0x000fe40004f24270 */
[----:B------:R-:W-:Y:S02]  /*59f0*/  FMNMX.FTZ R10, R196, R11, !PT ;  /* 0x0000000bc40a7209 */ /* 0x000fe40007810000 */
[----:B------:R-:W-:Y:S02]  /*5a00*/  ISETP.LT.OR P1, PT, R21, 0x22, P1 ;  /* 0x000000221500780c */ /* 0x000fe40000f21670 */
[----:B------:R-:W-:Y:S02]  /*5a10*/  FMNMX.FTZ R13, R197, R10, !PT ;  /* 0x0000000ac50d7209 */ /* 0x000fe40007810000 */
[----:B------:R-:W-:Y:S02]  /*5a20*/  FSEL R171, R171, -INF , !P1 ;  /* 0xff800000abab7808 */ /* 0x000fe40004800000 */
[C---:B------:R-:W-:Y:S01]  /*5a30*/  LOP3.LUT P1, RZ, R17.reuse, 0x2000, RZ, 0xc0, !PT ;  /* 0x0000200011ff7812 */ /* 0x040fe2000782c0ff */
[----:B------:R-:W1:Y:S01]  /*5a40*/  SHFL.BFLY PT, R10, R13, 0x2, 0x1f ;  /* 0x0c401f000d0a7f89 */ /* 0x000e6200000e0000 */
[----:B------:R-:W-:-:S02]  /*5a50*/  LOP3.LUT P6, RZ, R17, 0x20, RZ, 0xc0, !PT ;  /* 0x0000002011ff7812 */ /* 0x000fc400078cc0ff */
[C---:B------:R-:W-:Y:S02]  /*5a60*/  ISETP.GT.AND P1, PT, R20.reuse, 0x28, !P1 ;  /* 0x000000281400780c */ /* 0x040fe40004f24270 */
[----:B------:R-:W-:Y:S02]  /*5a70*/  ISETP.GT.AND P2, PT, R20, 0x49, !P2 ;  /* 0x000000491400780c */ /* 0x000fe40005744270 */
[C---:B------:R-:W-:Y:S02]  /*5a80*/  ISETP.LT.OR P1, PT, R21.reuse, 0x29, P1 ;  /* 0x000000291500780c */ /* 0x040fe40000f21670 */
[----:B------:R-:W-:Y:S02]  /*5a90*/  ISETP.LT.OR P2, PT, R21, 0x4a, P2 ;  /* 0x0000004a1500780c */ /* 0x000fe40001741670 */
[----:B------:R-:W-:Y:S02]  /*5aa0*/  FSEL R174, R174, -INF , !P1 ;  /* 0xff800000aeae7808 */ /* 0x000fe40004800000 */
[----:B------:R-:W-:-:S02]  /*5ab0*/  LOP3.LUT P1, RZ, R17, 0x1000, RZ, 0xc0, !PT ;  /* 0x0000100011ff7812 */ /* 0x000fc4000782c0ff */
[C---:B------:R-:W-:Y:S02]  /*5ac0*/  ISETP.GT.AND P3, PT, R20.reuse, 0x50, !P3 ;  /* 0x000000501400780c */ /* 0x040fe40005f64270 */
[----:B------:R-:W-:Y:S02]  /*5ad0*/  ISETP.GT.AND P1, PT, R20, 0x29, !P1 ;  /* 0x000000291400780c */ /* 0x000fe40004f24270 */
[----:B------:R-:W-:Y:S02]  /*5ae0*/  FSEL R191, R191, -INF , !P2 ;  /* 0xff800000bfbf7808 */ /* 0x000fe40005000000 */
[C---:B------:R-:W-:Y:S02]  /*5af0*/  ISETP.LT.OR P1, PT, R21.reuse, 0x2a, P1 ;  /* 0x0000002a1500780c */ /* 0x040fe40000f21670 */
[----:B------:R-:W-:Y:S02]  /*5b00*/  ISETP.LT.OR P3, PT, R21, 0x51, P3 ;  /* 0x000000511500780c */ /* 0x000fe40001f61670 */
[----:B------:R-:W-:-:S02]  /*5b10*/  FSEL R175, R175, -INF , !P1 ;  /* 0xff800000afaf7808 */ /* 0x000fc40004800000 */
[----:B------:R-:W-:Y:S02]  /*5b20*/  LOP3.LUT P1, RZ, R17, 0x800, RZ, 0xc0, !PT ;  /* 0x0000080011ff7812 */ /* 0x000fe4000782c0ff */
[----:B-1----:R-:W-:Y:S02]  /*5b30*/  FMNMX.FTZ R15, R13, R10, !PT ;  /* 0x0000000a0d0f7209 */ /* 0x002fe40007810000 */
[C---:B------:R-:W-:Y:S02]  /*5b40*/  ISETP.GT.AND P1, PT, R20.reuse, 0x30, !P1 ;  /* 0x000000301400780c */ /* 0x040fe40004f24270 */
[----:B------:R-:W-:Y:S01]  /*5b50*/  ISETP.GT.AND P4, PT, R20, 0x51, !P4 ;  /* 0x000000511400780c */ /* 0x000fe20006784270 */
[----:B------:R-:W1:Y:S01]  /*5b60*/  SHFL.BFLY PT, R10, R15, 0x1, 0x1f ;  /* 0x0c201f000f0a7f89 */ /* 0x000e6200000e0000 */
[----:B------:R-:W-:Y:S02]  /*5b70*/  ISETP.LT.OR P1, PT, R21, 0x31, P1 ;  /* 0x000000311500780c */ /* 0x000fe40000f21670 */
[----:B------:R-:W-:-:S02]  /*5b80*/  FSEL R194, R194, -INF , !P3 ;  /* 0xff800000c2c27808 */ /* 0x000fc40005800000 */
[----:B------:R-:W-:Y:S02]  /*5b90*/  FSEL R178, R178, -INF , !P1 ;  /* 0xff800000b2b27808 */ /* 0x000fe40004800000 */
[----:B------:R-:W-:Y:S02]  /*5ba0*/  LOP3.LUT P1, RZ, R17, 0x400, RZ, 0xc0, !PT ;  /* 0x0000040011ff7812 */ /* 0x000fe4000782c0ff */
[C---:B------:R-:W-:Y:S02]  /*5bb0*/  ISETP.GT.AND P5, PT, R20.reuse, 0x58, !P5 ;  /* 0x000000581400780c */ /* 0x040fe40006fa4270 */
[----:B------:R-:W-:Y:S02]  /*5bc0*/  ISETP.GT.AND P1, PT, R20, 0x31, !P1 ;  /* 0x000000311400780c */ /* 0x000fe40004f24270 */
[C---:B------:R-:W-:Y:S02]  /*5bd0*/  ISETP.LT.OR P4, PT, R21.reuse, 0x52, P4 ;  /* 0x000000521500780c */ /* 0x040fe40002781670 */
[----:B------:R-:W-:-:S02]  /*5be0*/  ISETP.LT.OR P1, PT, R21, 0x32, P1 ;  /* 0x000000321500780c */ /* 0x000fc40000f21670 */
[----:B------:R-:W-:Y:S02]  /*5bf0*/  ISETP.LT.OR P5, PT, R21, 0x59, P5 ;  /* 0x000000591500780c */ /* 0x000fe40002fa1670 */
[----:B------:R-:W-:Y:S02]  /*5c00*/  FSEL R179, R179, -INF , !P1 ;  /* 0xff800000b3b37808 */ /* 0x000fe40004800000 */
[----:B------:R-:W-:Y:S02]  /*5c10*/  LOP3.LUT P1, RZ, R17, 0x200, RZ, 0xc0, !PT ;  /* 0x0000020011ff7812 */ /* 0x000fe4000782c0ff */
[----:B------:R-:W-:Y:S02]  /*5c20*/  FSEL R195, R195, -INF , !P4 ;  /* 0xff800000c3c37808 */ /* 0x000fe40006000000 */
[----:B------:R-:W-:Y:S02]  /*5c30*/  ISETP.GT.AND P1, PT, R20, 0x38, !P1 ;  /* 0x000000381400780c */ /* 0x000fe40004f24270 */
[----:B-1----:R-:W-:-:S02]  /*5c40*/  FMNMX.FTZ R10, R15, R10, !PT ;  /* 0x0000000a0f0a7209 */ /* 0x002fc40007810000 */
[----:B------:R-:W-:Y:S02]  /*5c50*/  ISETP.LT.OR P1, PT, R21, 0x39, P1 ;  /* 0x000000391500780c */ /* 0x000fe40000f21670 */
[----:B------:R-:W-:Y:S01]  /*5c60*/  FSEL R198, R198, -INF , !P5 ;  /* 0xff800000c6c67808 */ /* 0x000fe20006800000 */
[----:B------:R-:W-:Y:S01]  /*5c70*/  FMUL.FTZ R14, R10, UR6 ;  /* 0x000000060a0e7c20 */ /* 0x000fe20008410000 */
[----:B------:R-:W-:Y:S02]  /*5c80*/  FSEL R182, R182, -INF , !P1 ;  /* 0xff800000b6b67808 */ /* 0x000fe40004800000 */
[----:B------:R-:W-:-:S04]  /*5c90*/  LOP3.LUT P1, RZ, R17, 0x100, RZ, 0xc0, !PT ;  /* 0x0000010011ff7812 */ /* 0x000fc8000782c0ff */
[----:B------:R-:W-:-:S04]  /*5ca0*/  ISETP.GT.AND P1, PT, R20, 0x39, !P1 ;  /* 0x000000391400780c */ /* 0x000fc80004f24270 */
[----:B------:R-:W-:-:S04]  /*5cb0*/  ISETP.LT.OR P1, PT, R21, 0x3a, P1 ;  /* 0x0000003a1500780c */ /* 0x000fc80000f21670 */
        /* <DEDUP_REMOVED lines=9> */
[----:B------:R-:W-:Y:S02]  /*5d50*/  ISETP.GT.AND P1, PT, R20, 0x48, !P6 ;  /* 0x000000481400780c */ /* 0x000fe40007724270 */
[----:B------:R-:W-:Y:S02]  /*5d60*/  LOP3.LUT P6, RZ, R17, 0x40000, RZ, 0xc0, !PT ;  /* 0x0004000011ff7812 */ /* 0x000fe400078cc0ff */
[----:B------:R-:W-:-:S04]  /*5d70*/  ISETP.LT.OR P1, PT, R21, 0x49, P1 ;  /* 0x000000491500780c */ /* 0x000fc80000f21670 */
[----:B------:R-:W-:Y:S02]  /*5d80*/  FSEL R190, R190, -INF , !P1 ;  /* 0xff800000bebe7808 */ /* 0x000fe40004800000 */
[C---:B------:R-:W-:Y:S02]  /*5d90*/  ISETP.GT.AND P1, PT, R20.reuse, RZ, !P6 ;  /* 0x000000ff1400720c */ /* 0x040fe40007724270 */
[----:B------:R-:W-:Y:S02]  /*5da0*/  LOP3.LUT P6, RZ, R17, 0x1, RZ, 0xc0, !PT ;  /* 0x0000000111ff7812 */ /* 0x000fe400078cc0ff */
[----:B------:R-:W-:Y:S02]  /*5db0*/  ISETP.LT.OR P1, PT, R21, 0x1, P1 ;  /* 0x000000011500780c */ /* 0x000fe40000f21670 */
[----:B------:R-:W-:Y:S02]  /*5dc0*/  ISETP.GT.AND P2, PT, R20, 0x59, !P6 ;  /* 0x000000591400780c */ /* 0x000fe40007744270 */
[----:B------:R-:W-:-:S02]  /*5dd0*/  FSEL R11, R154, -INF , !P1 ;  /* 0xff8000009a0b7808 */ /* 0x000fc40004800000 */
[----:B------:R-:W-:Y:S02]  /*5de0*/  FSETP.NEU.FTZ.AND P1, PT, R10, -INF , PT ;  /* 0xff8000000a00780b */ /* 0x000fe40003f3d000 */
[----:B------:R-:W-:Y:S02]  /*5df0*/  FMNMX.FTZ R154, R11, R6, !PT ;  /* 0x000000060b9a7209 */ /* 0x000fe40007810000 */
[----:B------:R-:W-:Y:S02]  /*5e00*/  FSEL R14, R14, RZ, P1 ;  /* 0x000000ff0e0e7208 */ /* 0x000fe40000800000 */
[----:B------:R-:W-:Y:S02]  /*5e10*/  FMNMX.FTZ R15, R155, R154, !PT ;  /* 0x0000009a9b0f7209 */ /* 0x000fe40007810000 */
[----:B------:R-:W-:Y:S01]  /*5e20*/  ISETP.LT.OR P2, PT, R21, 0x5a, P2 ;  /* 0x0000005a1500780c */ /* 0x000fe20001741670 */
[--C-:B------:R-:W-:Y:S01]  /*5e30*/  FFMA.FTZ R203, R156, UR6, -R14.reuse ;  /* 0x000000069ccb7c23 */ /* 0x100fe2000801080e */
[----:B------:R-:W-:Y:S01]  /*5e40*/  FMNMX.FTZ R154, R158, R15, !PT ;  /* 0x0000000f9e9a7209 */ /* 0x000fe20007810000 */
[--C-:B------:R-:W-:Y:S01]  /*5e50*/  FFMA.FTZ R13, R153, UR6, -R14.reuse ;  /* 0x00000006990d7c23 */ /* 0x100fe2000801080e */
[--C-:B------:R-:W-:Y:S01]  /*5e60*/  FFMA.FTZ R204, R160, UR6, -R14.reuse ;  /* 0x00000006a0cc7c23 */ /* 0x100fe2000801080e */
[----:B------:R-:W-:Y:S01]  /*5e70*/  FSEL R199, R199, -INF , !P2 ;  /* 0xff800000c7c77808 */ /* 0x000fe20005000000 */
[--C-:B------:R-:W-:Y:S01]  /*5e80*/  FFMA.FTZ R152, R215, UR6, -R14.reuse ;  /* 0x00000006d7987c23 */ /* 0x100fe2000801080e */
[----:B------:R-:W-:Y:S01]  /*5e90*/  FMNMX.FTZ R15, R159, R154, !PT ;  /* 0x0000009a9f0f7209 */ /* 0x000fe20007810000 */
[--C-:B------:R-:W-:Y:S01]  /*5ea0*/  FFMA.FTZ R196, R196, UR6, -R14.reuse ;  /* 0x00000006c4c47c23 */ /* 0x100fe2000801080e */
[----:B------:R1:W-:Y:S02]  /*5eb0*/  MUFU.EX2 R154, R203 ;  /* 0x000000cb009a7308 */ /* 0x0003e40000000800 */
[----:B------:R-:W-:Y:S01]  /*5ec0*/  FMNMX.FTZ R156, R162, R15, !PT ;  /* 0x0000000fa29c7209 */ /* 0x000fe20007810000 */
[----:B------:R-:W-:-:S03]  /*5ed0*/  FFMA.FTZ R15, R157, UR6, -R14 ;  /* 0x000000069d0f7c23 */ /* 0x000fc6000801080e */
[----:B------:R-:W-:Y:S02]  /*5ee0*/  FMNMX.FTZ R153, R163, R156, !PT ;  /* 0x0000009ca3997209 */ /* 0x000fe40007810000 */
[----:B------:R-:W-:Y:S01]  /*5ef0*/  MUFU.EX2 R152, R152 ;  /* 0x0000009800987308 */ /* 0x000fe20000000800 */
[----:B-1----:R-:W-:Y:S01]  /*5f00*/  FFMA.FTZ R203, R165, UR6, -R14 ;  /* 0x00000006a5cb7c23 */ /* 0x002fe2000801080e */
[----:B------:R-:W-:-:S04]  /*5f10*/  FMNMX.FTZ R156, R166, R153, !PT ;  /* 0x00000099a69c7209 */ /* 0x000fc80007810000 */
[----:B------:R-:W-:Y:S02]  /*5f20*/  FMNMX.FTZ R153, R167, R156, !PT ;  /* 0x0000009ca7997209 */ /* 0x000fe40007810000 */
[----:B------:R1:W-:Y:S02]  /*5f30*/  MUFU.EX2 R156, R204 ;  /* 0x000000cc009c7308 */ /* 0x0003e40000000800 */
[----:B------:R-:W-:Y:S01]  /*5f40*/  FMNMX.FTZ R160, R170, R153, !PT ;  /* 0x00000099aaa07209 */ /* 0x000fe20007810000 */
[----:B------:R-:W-:-:S03]  /*5f50*/  FFMA.FTZ R153, R161, UR6, -R14 ;  /* 0x00000006a1997c23 */ /* 0x000fc6000801080e */
[----:B------:R-:W-:Y:S02]  /*5f60*/  FMNMX.FTZ R157, R171, R160, !PT ;  /* 0x000000a0ab9d7209 */ /* 0x000fe40007810000 */
[----:B------:R-:W-:Y:S01]  /*5f70*/  MUFU.EX2 R13, R13 ;  /* 0x0000000d000d7308 */ /* 0x000fe20000000800 */
[--C-:B-1----:R-:W-:Y:S01]  /*5f80*/  FFMA.FTZ R204, R169, UR6, -R14.reuse ;  /* 0x00000006a9cc7c23 */ /* 0x102fe2000801080e */
[----:B------:R-:W-:Y:S01]  /*5f90*/  FMNMX.FTZ R160, R174, R157, !PT ;  /* 0x0000009daea07209 */ /* 0x000fe20007810000 */
[----:B------:R-:W-:-:S03]  /*5fa0*/  FFMA.FTZ R157, R164, UR6, -R14 ;  /* 0x00000006a49d7c23 */ /* 0x000fc6000801080e */
[----:B------:R-:W-:Y:S02]  /*5fb0*/  FMNMX.FTZ R161, R175, R160, !PT ;  /* 0x000000a0afa17209 */ /* 0x000fe40007810000 */
[----:B------:R-:W-:Y:S02]  /*5fc0*/  MUFU.EX2 R15, R15 ;  /* 0x0000000f000f7308 */ /* 0x000fe40000000800 */
[----:B------:R-:W-:-:S04]  /*5fd0*/  FMNMX.FTZ R160, R178, R161, !PT ;  /* 0x000000a1b2a07209 */ /* 0x000fc80007810000 */
[----:B------:R-:W-:Y:S02]  /*5fe0*/  FMNMX.FTZ R161, R179, R160, !PT ;  /* 0x000000a0b3a17209 */ /* 0x000fe40007810000 */
[----:B------:R-:W-:Y:S02]  /*5ff0*/  MUFU.EX2 R153, R153 ;  /* 0x0000009900997308 */ /* 0x000fe40000000800 */
[----:B------:R-:W-:Y:S01]  /*6000*/  FMNMX.FTZ R164, R182, R161, !PT ;  /* 0x000000a1b6a47209 */ /* 0x000fe20007810000 */
[----:B------:R-:W-:-:S03]  /*6010*/  FFMA.FTZ R161, R168, UR6, -R14 ;  /* 0x00000006a8a17c23 */ /* 0x000fc6000801080e */
[----:B------:R-:W-:Y:S02]  /*6020*/  FMNMX.FTZ R165, R183, R164, !PT ;  /* 0x000000a4b7a57209 */ /* 0x000fe40007810000 */
[----:B------:R-:W-:Y:S02]  /*6030*/  MUFU.EX2 R157, R157 ;  /* 0x0000009d009d7308 */ /* 0x000fe40000000800 */
[----:B------:R-:W-:-:S04]  /*6040*/  FMNMX.FTZ R164, R186, R165, !PT ;  /* 0x000000a5baa47209 */ /* 0x000fc80007810000 */
[----:B------:R-:W-:Y:S02]  /*6050*/  FMNMX.FTZ R165, R187, R164, !PT ;  /* 0x000000a4bba57209 */ /* 0x000fe40007810000 */
[----:B------:R1:W-:Y:S02]  /*6060*/  MUFU.EX2 R164, R204 ;  /* 0x000000cc00a47308 */ /* 0x0003e40000000800 */
[----:B------:R-:W-:Y:S01]  /*6070*/  FMNMX.FTZ R168, R190, R165, !PT ;  /* 0x000000a5bea87209 */ /* 0x000fe20007810000 */
[--C-:B------:R-:W-:Y:S01]  /*6080*/  FFMA.FTZ R165, R172, UR6, -R14.reuse ;  /* 0x00000006aca57c23 */ /* 0x100fe2000801080e */
[--C-:B------:R-:W-:Y:S02]  /*6090*/  FFMA.FTZ R172, R177, UR6, -R14.reuse ;  /* 0x00000006b1ac7c23 */ /* 0x100fe4000801080e */
[----:B------:R-:W-:Y:S01]  /*60a0*/  FMNMX.FTZ R169, R191, R168, !PT ;  /* 0x000000a8bfa97209 */ /* 0x000fe20007810000 */
[--C-:B------:R-:W-:Y:S01]  /*60b0*/  FFMA.FTZ R168, R173, UR6, -R14.reuse ;  /* 0x00000006ada87c23 */ /* 0x100fe2000801080e */
[--C-:B------:R-:W-:Y:S01]  /*60c0*/  FFMA.FTZ R173, R184, UR6, -R14.reuse ;  /* 0x00000006b8ad7c23 */ /* 0x100fe2000801080e */
[--C-:B------:R-:W-:Y:S01]  /*60d0*/  FFMA.FTZ R184, R189, UR6, -R14.reuse ;  /* 0x00000006bdb87c23 */ /* 0x100fe2000801080e */
[----:B------:R-:W-:Y:S01]  /*60e0*/  FMNMX.FTZ R20, R194, R169, !PT ;  /* 0x000000a9c2147209 */ /* 0x000fe20007810000 */
[--C-:B------:R-:W-:Y:S01]  /*60f0*/  FFMA.FTZ R169, R180, UR6, -R14.reuse ;  /* 0x00000006b4a97c23 */ /* 0x100fe2000801080e */
[----:B------:R-:W-:Y:S01]  /*6100*/  FFMA.FTZ R180, R185, UR6, -R14 ;  /* 0x00000006b9b47c23 */ /* 0x000fe2000801080e */
[----:B------:R-:W-:Y:S01]  /*6110*/  FSEL R189, R10, RZ, P1 ;  /* 0x000000ff0abd7208 */ /* 0x000fe20000800000 */
[----:B------:R-:W-:Y:S01]  /*6120*/  MUFU.EX2 R160, R203 ;  /* 0x000000cb00a07308 */ /* 0x000fe20000000800 */
[----:B------:R-:W-:-:S03]  /*6130*/  FMNMX.FTZ R21, R195, R20, !PT ;  /* 0x00000014c3157209 */ /* 0x000fc60007810000 */
[----:B------:R-:W-:Y:S01]  /*6140*/  FADD.FTZ R189, -R189, R2 ;  /* 0x00000002bdbd7221 */ /* 0x000fe20000010100 */
[----:B------:R-:W-:Y:S01]  /*6150*/  FMNMX.FTZ R20, R198, R21, !PT ;  /* 0x00000015c6147209 */ /* 0x000fe20007810000 */
[--C-:B------:R-:W-:Y:S01]  /*6160*/  FFMA.FTZ R21, R176, UR6, -R14.reuse ;  /* 0x00000006b0157c23 */ /* 0x100fe2000801080e */
[--C-:B------:R-:W-:Y:S01]  /*6170*/  FFMA.FTZ R176, R181, UR6, -R14.reuse ;  /* 0x00000006b5b07c23 */ /* 0x100fe2000801080e */
[--C-:B------:R-:W-:Y:S01]  /*6180*/  FFMA.FTZ R181, R192, UR6, -R14.reuse ;  /* 0x00000006c0b57c23 */ /* 0x100fe2000801080e */
[----:B------:R-:W-:Y:S01]  /*6190*/  FMNMX.FTZ R20, R199, R20, !PT ;  /* 0x00000014c7147209 */ /* 0x000fe20007810000 */
[----:B------:R-:W-:Y:S04]  /*61a0*/  MUFU.EX2 R161, R161 ;  /* 0x000000a100a17308 */ /* 0x000fe80000000800 */
[----:B------:R-:W2:Y:S04]  /*61b0*/  SHFL.BFLY PT, R177, R20, 0x2, 0x1f ;  /* 0x0c401f0014b17f89 */ /* 0x000ea800000e0000 */
[----:B------:R-:W-:Y:S08]  /*61c0*/  MUFU.EX2 R165, R165 ;  /* 0x000000a500a57308 */ /* 0x000ff00000000800 */
[----:B------:R-:W-:Y:S08]  /*61d0*/  MUFU.EX2 R168, R168 ;  /* 0x000000a800a87308 */ /* 0x000ff00000000800 */
[----:B------:R-:W-:Y:S01]  /*61e0*/  MUFU.EX2 R21, R21 ;  /* 0x0000001500157308 */ /* 0x000fe20000000800 */
[----:B--2---:R-:W-:Y:S01]  /*61f0*/  FMNMX.FTZ R185, R20, R177, !PT ;  /* 0x000000b114b97209 */ /* 0x004fe20007810000 */
[--C-:B------:R-:W-:Y:S01]  /*6200*/  FFMA.FTZ R177, R188, UR6, -R14.reuse ;  /* 0x00000006bcb17c23 */ /* 0x100fe2000801080e */
[----:B------:R-:W-:-:S05]  /*6210*/  FFMA.FTZ R188, R193, UR6, -R14 ;  /* 0x00000006c1bc7c23 */ /* 0x000fca000801080e */
[----:B------:R-:W-:Y:S01]  /*6220*/  MUFU.EX2 R172, R172 ;  /* 0x000000ac00ac7308 */ /* 0x000fe20000000800 */
[----:B------:R-:W2:Y:S07]  /*6230*/  SHFL.BFLY PT, R20, R185, 0x1, 0x1f ;  /* 0x0c201f00b9147f89 */ /* 0x000eae00000e0000 */
[----:B------:R-:W-:Y:S08]  /*6240*/  MUFU.EX2 R169, R169 ;  /* 0x000000a900a97308 */ /* 0x000ff00000000800 */
[----:B------:R-:W-:Y:S08]  /*6250*/  MUFU.EX2 R176, R176 ;  /* 0x000000b000b07308 */ /* 0x000ff00000000800 */
[----:B------:R-:W-:Y:S01]  /*6260*/  MUFU.EX2 R173, R173 ;  /* 0x000000ad00ad7308 */ /* 0x000fe20000000800 */
[----:B--2---:R-:W-:Y:S01]  /*6270*/  FMNMX.FTZ R20, R185, R20, !PT ;  /* 0x00000014b9147209 */ /* 0x004fe20007810000 */
[----:B------:R-:W-:Y:S01]  /*6280*/  FMUL.FTZ R185, R189, UR6 ;  /* 0x00000006bdb97c20 */ /* 0x000fe20008410000 */
[----:B------:R-:W-:-:S02]  /*6290*/  FFMA.FTZ R189, R197, UR6, -R14 ;  /* 0x00000006c5bd7c23 */ /* 0x000fc4000801080e */
[C---:B------:R-:W-:Y:S01]  /*62a0*/  FSETP.NEU.FTZ.AND P1, PT, R20.reuse, -INF , PT ;  /* 0xff8000001400780b */ /* 0x040fe20003f3d000 */
[----:B-1----:R-:W-:Y:S02]  /*62b0*/  FMUL.FTZ R204, R20, UR6 ;  /* 0x0000000614cc7c20 */ /* 0x002fe40008410000 */
[----:B------:R-:W1:Y:S03]  /*62c0*/  MUFU.EX2 R185, R185 ;  /* 0x000000b900b97308 */ /* 0x000e660000000800 */
[----:B------:R-:W-:-:S05]  /*62d0*/  FSEL R204, R204, RZ, P1 ;  /* 0x000000ffcccc7208 */ /* 0x000fca0000800000 */
        /* <DEDUP_REMOVED lines=9> */
[----:B-1----:R-:W-:Y:S01]  /*6370*/  FFMA.FTZ R192, R185, R3, R152 ;  /* 0x00000003b9c07223 */ /* 0x002fe20000010098 */
[----:B------:R-:W-:Y:S01]  /*6380*/  MUFU.EX2 R177, R177 ;  /* 0x000000b100b17308 */ /* 0x000fe20000000800 */
[----:B------:R-:W-:Y:S01]  /*6390*/  F2FP.BF16.F32.PACK_AB R152, R13, R152 ;  /* 0x000000980d98723e */ /* 0x000fe200000010ff */
[----:B------:R-:W-:Y:S01]  /*63a0*/  FFMA.FTZ R183, R183, UR6, -R204 ;  /* 0x00000006b7b77c23 */ /* 0x000fe200080108cc */
[----:B------:R-:W-:Y:S01]  /*63b0*/  FADD.FTZ R3, R13, R192 ;  /* 0x000000c00d037221 */ /* 0x000fe20000010000 */
[--C-:B------:R-:W-:Y:S01]  /*63c0*/  FFMA.FTZ R192, R159, UR6, -R204.reuse ;  /* 0x000000069fc07c23 */ /* 0x100fe200080108cc */
[--C-:B------:R-:W-:Y:S01]  /*63d0*/  FFMA.FTZ R159, R162, UR6, -R204.reuse ;  /* 0x00000006a29f7c23 */ /* 0x100fe200080108cc */
[--C-:B------:R-:W-:Y:S01]  /*63e0*/  FFMA.FTZ R186, R186, UR6, -R204.reuse ;  /* 0x00000006baba7c23 */ /* 0x100fe200080108cc */
[----:B------:R-:W-:Y:S01]  /*63f0*/  FADD.FTZ R158, R154, R3 ;  /* 0x000000039a9e7221 */ /* 0x000fe20000010000 */
[----:B------:R-:W1:Y:S01]  /*6400*/  MUFU.EX2 R184, R184 ;  /* 0x000000b800b87308 */ /* 0x000e620000000800 */
[----:B------:R-:W-:Y:S01]  /*6410*/  F2FP.BF16.F32.PACK_AB R154, R15, R154 ;  /* 0x0000009a0f9a723e */ /* 0x000fe200000010ff */
[----:B------:R-:W-:Y:S01]  /*6420*/  FFMA.FTZ R187, R187, UR6, -R204 ;  /* 0x00000006bbbb7c23 */ /* 0x000fe200080108cc */
[----:B------:R-:W-:Y:S01]  /*6430*/  FADD.FTZ R3, R15, R158 ;  /* 0x0000009e0f037221 */ /* 0x000fe20000010000 */
[--C-:B------:R-:W-:Y:S01]  /*6440*/  FFMA.FTZ R191, R191, UR6, -R204.reuse ;  /* 0x00000006bfbf7c23 */ /* 0x100fe200080108cc */
[--C-:B------:R-:W-:Y:S01]  /*6450*/  FFMA.FTZ R194, R194, UR6, -R204.reuse ;  /* 0x00000006c2c27c23 */ /* 0x100fe200080108cc */
[--C-:B------:R-:W-:Y:S01]  /*6460*/  FFMA.FTZ R195, R195, UR6, -R204.reuse ;  /* 0x00000006c3c37c23 */ /* 0x100fe200080108cc */
[----:B------:R-:W-:Y:S01]  /*6470*/  FADD.FTZ R158, R156, R3 ;  /* 0x000000039c9e7221 */ /* 0x000fe20000010000 */
[----:B------:R2:W-:Y:S01]  /*6480*/  MUFU.EX2 R2, R196 ;  /* 0x000000c400027308 */ /* 0x0005e20000000800 */
[--C-:B------:R-:W-:Y:S01]  /*6490*/  FFMA.FTZ R198, R198, UR6, -R204.reuse ;  /* 0x00000006c6c67c23 */ /* 0x100fe200080108cc */
[----:B------:R-:W-:Y:S01]  /*64a0*/  FFMA.FTZ R199, R199, UR6, -R204 ;  /* 0x00000006c7c77c23 */ /* 0x000fe200080108cc */
[C---:B------:R-:W-:Y:S01]  /*64b0*/  FADD.FTZ R158, R153.reuse, R158 ;  /* 0x0000009e999e7221 */ /* 0x040fe20000010000 */
[----:B------:R-:W-:Y:S01]  /*64c0*/  F2FP.BF16.F32.PACK_AB R156, R153, R156 ;  /* 0x0000009c999c723e */ /* 0x000fe200000010ff */
[-C--:B------:R-:W-:Y:S01]  /*64d0*/  FMUL.FTZ R24, R24, R185.reuse ;  /* 0x000000b918187220 */ /* 0x080fe20000410000 */
[----:B------:R-:W-:Y:S01]  /*64e0*/  FMUL.FTZ R25, R25, R185 ;  /* 0x000000b919197220 */ /* 0x000fe20000410000 */
[----:B------:R-:W-:Y:S01]  /*64f0*/  FADD.FTZ R3, R157, R158 ;  /* 0x0000009e9d037221 */ /* 0x000fe20000010000 */
[----:B------:R-:W-:Y:S01]  /*6500*/  MUFU.EX2 R181, R181 ;  /* 0x000000b500b57308 */ /* 0x000fe20000000800 */
[--C-:B--2---:R-:W-:Y:S01]  /*6510*/  FFMA.FTZ R196, R163, UR6, -R204.reuse ;  /* 0x00000006a3c47c23 */ /* 0x104fe200080108cc */
[----:B------:R-:W-:Y:S01]  /*6520*/  FFMA.FTZ R163, R166, UR6, -R204 ;  /* 0x00000006a6a37c23 */ /* 0x000fe200080108cc */
[----:B------:R-:W-:Y:S01]  /*6530*/  FADD.FTZ R158, R160, R3 ;  /* 0x00000003a09e7221 */ /* 0x000fe20000010000 */
[----:B------:R-:W-:Y:S01]  /*6540*/  F2FP.BF16.F32.PACK_AB R166, R176, R169 ;  /* 0x000000a9b0a6723e */ /* 0x000fe200000010ff */
[-C--:B------:R-:W-:Y:S01]  /*6550*/  FMUL.FTZ R28, R28, R185.reuse ;  /* 0x000000b91c1c7220 */ /* 0x080fe20000410000 */
[-C--:B------:R-:W-:Y:S01]  /*6560*/  FMUL.FTZ R29, R29, R185.reuse ;  /* 0x000000b91d1d7220 */ /* 0x080fe20000410000 */
[----:B------:R-:W-:Y:S01]  /*6570*/  FADD.FTZ R3, R161, R158 ;  /* 0x0000009ea1037221 */ /* 0x000fe20000010000 */
[----:B------:R-:W-:Y:S01]  /*6580*/  MUFU.EX2 R188, R188 ;  /* 0x000000bc00bc7308 */ /* 0x000fe20000000800 */
[-C--:B------:R-:W-:Y:S01]  /*6590*/  FMUL.FTZ R32, R32, R185.reuse ;  /* 0x000000b920207220 */ /* 0x080fe20000410000 */
[-C--:B------:R-:W-:Y:S01]  /*65a0*/  FMUL.FTZ R33, R33, R185.reuse ;  /* 0x000000b921217220 */ /* 0x080fe20000410000 */
[----:B------:R-:W-:Y:S01]  /*65b0*/  FADD.FTZ R158, R164, R3 ;  /* 0x00000003a49e7221 */ /* 0x000fe20000010000 */
[----:B------:R-:W-:Y:S01]  /*65c0*/  FSEL R3, R20, RZ, P1 ;  /* 0x000000ff14037208 */ /* 0x000fe20000800000 */
[-C--:B------:R-:W-:Y:S01]  /*65d0*/  FMUL.FTZ R36, R36, R185.reuse ;  /* 0x000000b924247220 */ /* 0x080fe20000410000 */
[----:B------:R-:W-:Y:S01]  /*65e0*/  FMUL.FTZ R37, R37, R185 ;  /* 0x000000b925257220 */ /* 0x000fe20000410000 */
[----:B------:R-:W-:Y:S01]  /*65f0*/  FADD.FTZ R193, R165, R158 ;  /* 0x0000009ea5c17221 */ /* 0x000fe20000010000 */
[----:B------:R-:W-:Y:S01]  /*6600*/  MUFU.EX2 R11, R11 ;  /* 0x0000000b000b7308 */ /* 0x000fe20000000800 */
[----:B------:R-:W-:Y:S01]  /*6610*/  FADD.FTZ R3, -R3, R6 ;  /* 0x0000000603037221 */ /* 0x000fe20000010100 */
[--C-:B------:R-:W-:Y:S01]  /*6620*/  FFMA.FTZ R6, R167, UR6, -R204.reuse ;  /* 0x00000006a7067c23 */ /* 0x100fe200080108cc */
[----:B------:R-:W-:Y:S01]  /*6630*/  FADD.FTZ R158, R168, R193 ;  /* 0x000000c1a89e7221 */ /* 0x000fe20000010000 */
[----:B------:R-:W-:Y:S01]  /*6640*/  FFMA.FTZ R167, R170, UR6, -R204 ;  /* 0x00000006aaa77c23 */ /* 0x000fe200080108cc */
[----:B-1----:R-:W-:Y:S01]  /*6650*/  F2FP.BF16.F32.PACK_AB R170, R184, R177 ;  /* 0x000000b1b8aa723e */ /* 0x002fe200000010ff */
[-C--:B------:R-:W-:Y:S01]  /*6660*/  FMUL.FTZ R40, R40, R185.reuse ;  /* 0x000000b928287220 */ /* 0x080fe20000410000 */
[----:B------:R-:W-:Y:S01]  /*6670*/  FADD.FTZ R193, R21, R158 ;  /* 0x0000009e15c17221 */ /* 0x000fe20000010000 */
[----:B------:R-:W-:Y:S01]  /*6680*/  FFMA.FTZ R158, R171, UR6, -R204 ;  /* 0x00000006ab9e7c23 */ /* 0x000fe200080108cc */
[----:B------:R-:W1:Y:S01]  /*6690*/  MUFU.EX2 R14, R14 ;  /* 0x0000000e000e7308 */ /* 0x000e620000000800 */
[-C--:B------:R-:W-:Y:S01]  /*66a0*/  FMUL.FTZ R41, R41, R185.reuse ;  /* 0x000000b929297220 */ /* 0x080fe20000410000 */
[----:B------:R-:W-:Y:S01]  /*66b0*/  FADD.FTZ R162, R172, R193 ;  /* 0x000000c1aca27221 */ /* 0x000fe20000010000 */
[-C--:B------:R-:W-:Y:S01]  /*66c0*/  FMUL.FTZ R44, R44, R185.reuse ;  /* 0x000000b92c2c7220 */ /* 0x080fe20000410000 */
[-C--:B------:R-:W-:Y:S01]  /*66d0*/  FMUL.FTZ R45, R45, R185.reuse ;  /* 0x000000b92d2d7220 */ /* 0x080fe20000410000 */
[-C--:B------:R-:W-:Y:S01]  /*66e0*/  FMUL.FTZ R48, R48, R185.reuse ;  /* 0x000000b930307220 */ /* 0x080fe20000410000 */
[----:B------:R-:W-:Y:S01]  /*66f0*/  FADD.FTZ R171, R169, R162 ;  /* 0x000000a2a9ab7221 */ /* 0x000fe20000010000 */
[-C--:B------:R-:W-:Y:S01]  /*6700*/  FMUL.FTZ R49, R49, R185.reuse ;  /* 0x000000b931317220 */ /* 0x080fe20000410000 */
[----:B------:R-:W-:Y:S01]  /*6710*/  MUFU.EX2 R155, R155 ;  /* 0x0000009b009b7308 */ /* 0x000fe20000000800 */
[-C--:B------:R-:W-:Y:S01]  /*6720*/  FMUL.FTZ R52, R52, R185.reuse ;  /* 0x000000b934347220 */ /* 0x080fe20000410000 */
[----:B------:R-:W-:Y:S01]  /*6730*/  FADD.FTZ R162, R176, R171 ;  /* 0x000000abb0a27221 */ /* 0x000fe20000010000 */
[----:B------:R-:W-:Y:S01]  /*6740*/  FMUL.FTZ R176, R3, UR6 ;  /* 0x0000000603b07c20 */ /* 0x000fe20008410000 */
[----:B------:R-:W-:Y:S01]  /*6750*/  FFMA.FTZ R171, R190, UR6, -R204 ;  /* 0x00000006beab7c23 */ /* 0x000fe200080108cc */
[-C--:B------:R-:W-:Y:S01]  /*6760*/  FMUL.FTZ R53, R53, R185.reuse ;  /* 0x000000b935357220 */ /* 0x080fe20000410000 */
[----:B------:R-:W-:Y:S01]  /*6770*/  FADD.FTZ R193, R173, R162 ;  /* 0x000000a2adc17221 */ /* 0x000fe20000010000 */
[----:B------:R-:W-:Y:S01]  /*6780*/  FMUL.FTZ R56, R56, R185 ;  /* 0x000000b938387220 */ /* 0x000fe20000410000 */
[----:B------:R-:W-:Y:S01]  /*6790*/  MUFU.EX2 R192, R192 ;  /* 0x000000c000c07308 */ /* 0x000fe20000000800 */
[----:B-1----:R-:W-:Y:S01]  /*67a0*/  F2FP.BF16.F32.PACK_AB R153, R14, R11 ;  /* 0x0000000b0e99723e */ /* 0x002fe200000010ff */
[----:B------:R-:W-:Y:S01]  /*67b0*/  FADD.FTZ R162, R180, R193 ;  /* 0x000000c1b4a27221 */ /* 0x000fe20000010000 */
[-C--:B------:R-:W-:Y:S01]  /*67c0*/  FMUL.FTZ R57, R57, R185.reuse ;  /* 0x000000b939397220 */ /* 0x080fe20000410000 */
[-C--:B------:R-:W-:Y:S01]  /*67d0*/  FMUL.FTZ R60, R60, R185.reuse ;  /* 0x000000b93c3c7220 */ /* 0x080fe20000410000 */
[-C--:B------:R-:W-:Y:S01]  /*67e0*/  FMUL.FTZ R61, R61, R185.reuse ;  /* 0x000000b93d3d7220 */ /* 0x080fe20000410000 */
[----:B------:R-:W-:Y:S01]  /*67f0*/  FADD.FTZ R193, R177, R162 ;  /* 0x000000a2b1c17221 */ /* 0x000fe20000010000 */
[-C--:B------:R-:W-:Y:S01]  /*6800*/  FMUL.FTZ R64, R64, R185.reuse ;  /* 0x000000b940407220 */ /* 0x080fe20000410000 */
[----:B------:R-:W1:Y:S01]  /*6810*/  MUFU.EX2 R176, R176 ;  /* 0x000000b000b07308 */ /* 0x000e620000000800 */
[-C--:B------:R-:W-:Y:S01]  /*6820*/  FMUL.FTZ R65, R65, R185.reuse ;  /* 0x000000b941417220 */ /* 0x080fe20000410000 */
[----:B------:R-:W-:Y:S01]  /*6830*/  FADD.FTZ R162, R184, R193 ;  /* 0x000000c1b8a27221 */ /* 0x000fe20000010000 */
[-C--:B------:R-:W-:Y:S01]  /*6840*/  FMUL.FTZ R68, R68, R185.reuse ;  /* 0x000000b944447220 */ /* 0x080fe20000410000 */
[-C--:B------:R-:W-:Y:S01]  /*6850*/  FMUL.FTZ R69, R69, R185.reuse ;  /* 0x000000b945457220 */ /* 0x080fe20000410000 */
[----:B------:R-:W-:Y:S01]  /*6860*/  FMUL.FTZ R72, R72, R185 ;  /* 0x000000b948487220 */ /* 0x000fe20000410000 */
[----:B------:R-:W-:Y:S01]  /*6870*/  FADD.FTZ R15, R181, R162 ;  /* 0x000000a2b50f7221 */ /* 0x000fe20000010000 */
[----:B------:R-:W-:Y:S01]  /*6880*/  F2FP.BF16.F32.PACK_AB R162, R168, R165 ;  /* 0x000000a5a8a2723e */ /* 0x000fe200000010ff */
[----:B------:R2:W-:Y:S01]  /*6890*/  MUFU.EX2 R13, R174 ;  /* 0x000000ae000d7308 */ /* 0x0005e20000000800 */
[----:B------:R-:W-:Y:S01]  /*68a0*/  F2FP.BF16.F32.PACK_AB R168, R180, R173 ;  /* 0x000000adb4a8723e */ /* 0x000fe200000010ff */
[----:B------:R-:W-:Y:S01]  /*68b0*/  FADD.FTZ R15, R188, R15 ;  /* 0x0000000fbc0f7221 */ /* 0x000fe20000010000 */
[-C--:B------:R-:W-:Y:S01]  /*68c0*/  FMUL.FTZ R73, R73, R185.reuse ;  /* 0x000000b949497220 */ /* 0x080fe20000410000 */
[-C--:B------:R-:W-:Y:S01]  /*68d0*/  FMUL.FTZ R76, R76, R185.reuse ;  /* 0x000000b94c4c7220 */ /* 0x080fe20000410000 */
[-C--:B------:R-:W-:Y:S01]  /*68e0*/  FMUL.FTZ R77, R77, R185.reuse ;  /* 0x000000b94d4d7220 */ /* 0x080fe20000410000 */
[-C--:B------:R-:W-:Y:S01]  /*68f0*/  FMUL.FTZ R80, R80, R185.reuse ;  /* 0x000000b950507220 */ /* 0x080fe20000410000 */
[-C--:B------:R-:W-:Y:S01]  /*6900*/  FMUL.FTZ R81, R81, R185.reuse ;  /* 0x000000b951517220 */ /* 0x080fe20000410000 */
[----:B------:R-:W3:Y:S01]  /*6910*/  MUFU.EX2 R159, R159 ;  /* 0x0000009f009f7308 */ /* 0x000ee20000000800 */
[----:B--2---:R-:W-:Y:S01]  /*6920*/  FADD.FTZ R174, R2, R15 ;  /* 0x0000000f02ae7221 */ /* 0x004fe20000010000 */
[----:B-1----:R-:W-:Y:S01]  /*6930*/  FFMA.FTZ R15, R176, R0, R11 ;  /* 0x00000000b00f7223 */ /* 0x002fe2000001000b */
        /* <DEDUP_REMOVED lines=13> */
[----:B------:R-:W2:Y:S01]  /*6a10*/  MUFU.EX2 R163, R163 ;  /* 0x000000a300a37308 */ /* 0x000ea20000000800 */
[-C--:B------:R-:W-:Y:S01]  /*6a20*/  FMUL.FTZ R101, R101, R185.reuse ;  /* 0x000000b965657220 */ /* 0x080fe20000410000 */
[----:B---3--:R-:W-:Y:S01]  /*6a30*/  FADD.FTZ R15, R159, R0 ;  /* 0x000000009f0f7221 */ /* 0x008fe20000010000 */
[-C--:B------:R-:W-:Y:S01]  /*6a40*/  FMUL.FTZ R104, R104, R185.reuse ;  /* 0x000000b968687220 */ /* 0x080fe20000410000 */
[-C--:B------:R-:W-:Y:S01]  /*6a50*/  FMUL.FTZ R105, R105, R185.reuse ;  /* 0x000000b969697220 */ /* 0x080fe20000410000 */
[-C--:B------:R-:W-:Y:S01]  /*6a60*/  FMUL.FTZ R108, R108, R185.reuse ;  /* 0x000000b96c6c7220 */ /* 0x080fe20000410000 */
[-C--:B------:R-:W-:Y:S01]  /*6a70*/  FMUL.FTZ R109, R109, R185.reuse ;  /* 0x000000b96d6d7220 */ /* 0x080fe20000410000 */
[-C--:B------:R-:W-:Y:S01]  /*6a80*/  FMUL.FTZ R112, R112, R185.reuse ;  /* 0x000000b970707220 */ /* 0x080fe20000410000 */
[----:B------:R-:W-:Y:S01]  /*6a90*/  MUFU.EX2 R6, R6 ;  /* 0x0000000600067308 */ /* 0x000fe20000000800 */
[----:B-1----:R-:W-:Y:S01]  /*6aa0*/  FADD.FTZ R0, R196, R15 ;  /* 0x0000000fc4007221 */ /* 0x002fe20000010000 */
[-C--:B------:R-:W-:Y:S01]  /*6ab0*/  FMUL.FTZ R113, R113, R185.reuse ;  /* 0x000000b971717220 */ /* 0x080fe20000410000 */
[-C--:B------:R-:W-:Y:S01]  /*6ac0*/  FMUL.FTZ R116, R116, R185.reuse ;  /* 0x000000b974747220 */ /* 0x080fe20000410000 */
[-C--:B------:R-:W-:Y:S01]  /*6ad0*/  FMUL.FTZ R117, R117, R185.reuse ;  /* 0x000000b975757220 */ /* 0x080fe20000410000 */
[-C--:B------:R-:W-:Y:S01]  /*6ae0*/  FMUL.FTZ R120, R120, R185.reuse ;  /* 0x000000b978787220 */ /* 0x080fe20000410000 */
[-C--:B------:R-:W-:Y:S01]  /*6af0*/  FMUL.FTZ R121, R121, R185.reuse ;  /* 0x000000b979797220 */ /* 0x080fe20000410000 */
[-C--:B------:R-:W-:Y:S01]  /*6b00*/  FMUL.FTZ R124, R124, R185.reuse ;  /* 0x000000b97c7c7220 */ /* 0x080fe20000410000 */
[----:B------:R-:W-:Y:S01]  /*6b10*/  MUFU.EX2 R167, R167 ;  /* 0x000000a700a77308 */ /* 0x000fe20000000800 */
[----:B--2---:R-:W-:Y:S01]  /*6b20*/  FADD.FTZ R15, R163, R0 ;  /* 0x00000000a30f7221 */ /* 0x004fe20000010000 */
        /* <DEDUP_REMOVED lines=13> */
[----:B------:R-:W-:Y:S01]  /*6c00*/  FMUL.FTZ R149, R149, R185 ;  /* 0x000000b995957220 */ /* 0x000fe20000410000 */
[----:B------:R2:W3:Y:S01]  /*6c10*/  MUFU.EX2 R190, R158 ;  /* 0x0000009e00be7308 */ /* 0x0004e20000000800 */
[----:B------:R-:W-:Y:S01]  /*6c20*/  F2FP.BF16.F32.PACK_AB R155, R192, R155 ;  /* 0x0000009bc09b723e */ /* 0x000fe200000010ff */
[-C--:B------:R-:W-:Y:S01]  /*6c30*/  FMUL.FTZ R26, R26, R176.reuse ;  /* 0x000000b01a1a7220 */ /* 0x080fe20000410000 */
[-C--:B------:R-:W-:Y:S01]  /*6c40*/  FMUL.FTZ R27, R27, R176.reuse ;  /* 0x000000b01b1b7220 */ /* 0x080fe20000410000 */
[-C--:B------:R-:W-:Y:S01]  /*6c50*/  FMUL.FTZ R30, R30, R176.reuse ;  /* 0x000000b01e1e7220 */ /* 0x080fe20000410000 */
[-C--:B------:R-:W-:Y:S01]  /*6c60*/  FMUL.FTZ R31, R31, R176.reuse ;  /* 0x000000b01f1f7220 */ /* 0x080fe20000410000 */
[-C--:B------:R-:W-:Y:S01]  /*6c70*/  FMUL.FTZ R34, R34, R176.reuse ;  /* 0x000000b022227220 */ /* 0x080fe20000410000 */
[----:B------:R-:W-:Y:S01]  /*6c80*/  FMUL.FTZ R35, R35, R176 ;  /* 0x000000b023237220 */ /* 0x000fe20000410000 */
[----:B------:R-:W4:Y:S01]  /*6c90*/  MUFU.EX2 R204, R175 ;  /* 0x000000af00cc7308 */ /* 0x000f220000000800 */
[C---:B-1----:R-:W-:Y:S01]  /*6ca0*/  FADD.FTZ R3, R189.reuse, R174 ;  /* 0x000000aebd037221 */ /* 0x042fe20000010000 */
[----:B------:R-:W-:Y:S01]  /*6cb0*/  F2FP.BF16.F32.PACK_AB R174, R189, R2 ;  /* 0x00000002bdae723e */ /* 0x000fe200000010ff */
[-C--:B------:R-:W-:Y:S01]  /*6cc0*/  FMUL.FTZ R38, R38, R176.reuse ;  /* 0x000000b026267220 */ /* 0x080fe20000410000 */
[----:B--2---:R-:W-:Y:S01]  /*6cd0*/  F2FP.BF16.F32.PACK_AB R158, R160, R157 ;  /* 0x0000009da09e723e */ /* 0x004fe200000010ff */
[-C--:B------:R-:W-:Y:S01]  /*6ce0*/  FMUL.FTZ R39, R39, R176.reuse ;  /* 0x000000b027277220 */ /* 0x080fe20000410000 */
[----:B------:R-:W-:Y:S01]  /*6cf0*/  F2FP.BF16.F32.PACK_AB R157, R196, R159 ;  /* 0x0000009fc49d723e */ /* 0x000fe200000010ff */
[-C--:B------:R-:W-:Y:S01]  /*6d00*/  FMUL.FTZ R42, R42, R176.reuse ;  /* 0x000000b02a2a7220 */ /* 0x080fe20000410000 */
[----:B------:R1:W2:Y:S01]  /*6d10*/  MUFU.EX2 R165, R178 ;  /* 0x000000b200a57308 */ /* 0x0002a20000000800 */
[----:B------:R-:W-:Y:S01]  /*6d20*/  F2FP.BF16.F32.PACK_AB R159, R6, R163 ;  /* 0x000000a3069f723e */ /* 0x000fe200000010ff */
[-C--:B------:R-:W-:Y:S01]  /*6d30*/  FMUL.FTZ R43, R43, R176.reuse ;  /* 0x000000b02b2b7220 */ /* 0x080fe20000410000 */
[----:B------:R-:W-:Y:S01]  /*6d40*/  F2FP.BF16.F32.PACK_AB R160, R164, R161 ;  /* 0x000000a1a4a0723e */ /* 0x000fe200000010ff */
[-C--:B------:R-:W-:Y:S01]  /*6d50*/  FMUL.FTZ R46, R46, R176.reuse ;  /* 0x000000b02e2e7220 */ /* 0x080fe20000410000 */
[----:B------:R-:W-:Y:S01]  /*6d60*/  F2FP.BF16.F32.PACK_AB R164, R172, R21 ;  /* 0x00000015aca4723e */ /* 0x000fe200000010ff */
[-C--:B------:R-:W-:Y:S01]  /*6d70*/  FMUL.FTZ R47, R47, R176.reuse ;  /* 0x000000b02f2f7220 */ /* 0x080fe20000410000 */
[----:B---3--:R-:W-:Y:S01]  /*6d80*/  F2FP.BF16.F32.PACK_AB R161, R190, R167 ;  /* 0x000000a7bea1723e */ /* 0x008fe200000010ff */
[----:B------:R-:W3:Y:S01]  /*6d90*/  MUFU.EX2 R2, R179 ;  /* 0x000000b300027308 */ /* 0x000ee20000000800 */
[----:B-1----:R-:W-:Y:S01]  /*6da0*/  FADD.FTZ R178, R6, R15 ;  /* 0x0000000f06b27221 */ /* 0x002fe20000010000 */
[----:B------:R-:W-:Y:S01]  /*6db0*/  F2FP.BF16.F32.PACK_AB R172, R188, R181 ;  /* 0x000000b5bcac723e */ /* 0x000fe200000010ff */
[-C--:B------:R-:W-:Y:S01]  /*6dc0*/  FMUL.FTZ R50, R50, R176.reuse ;  /* 0x000000b032327220 */ /* 0x080fe20000410000 */
[----:B----4-:R-:W-:Y:S01]  /*6dd0*/  F2FP.BF16.F32.PACK_AB R163, R204, R13 ;  /* 0x0000000dcca3723e */ /* 0x010fe200000010ff */
[----:B------:R-:W-:Y:S01]  /*6de0*/  FADD.FTZ R15, R167, R178 ;  /* 0x000000b2a70f7221 */ /* 0x000fe20000010000 */
[-C--:B------:R-:W-:Y:S01]  /*6df0*/  FMUL.FTZ R51, R51, R176.reuse ;  /* 0x000000b033337220 */ /* 0x080fe20000410000 */
[-C--:B------:R-:W-:Y:S01]  /*6e00*/  FMUL.FTZ R54, R54, R176.reuse ;  /* 0x000000b036367220 */ /* 0x080fe20000410000 */
[----:B------:R-:W1:Y:S01]  /*6e10*/  MUFU.EX2 R182, R182 ;  /* 0x000000b600b67308 */ /* 0x000e620000000800 */
[----:B------:R-:W-:Y:S01]  /*6e20*/  FADD.FTZ R178, R190, R15 ;  /* 0x0000000fbeb27221 */ /* 0x000fe20000010000 */
[-C--:B------:R-:W-:Y:S01]  /*6e30*/  FMUL.FTZ R55, R55, R176.reuse ;  /* 0x000000b037377220 */ /* 0x080fe20000410000 */
[-C--:B------:R-:W-:Y:S01]  /*6e40*/  FMUL.FTZ R58, R58, R176.reuse ;  /* 0x000000b03a3a7220 */ /* 0x080fe20000410000 */
[-C--:B------:R-:W-:Y:S01]  /*6e50*/  FMUL.FTZ R59, R59, R176.reuse ;  /* 0x000000b03b3b7220 */ /* 0x080fe20000410000 */
[----:B------:R-:W-:Y:S01]  /*6e60*/  FADD.FTZ R15, R13, R178 ;  /* 0x000000b20d0f7221 */ /* 0x000fe20000010000 */
[-C--:B------:R-:W-:Y:S01]  /*6e70*/  FMUL.FTZ R62, R62, R176.reuse ;  /* 0x000000b03e3e7220 */ /* 0x080fe20000410000 */
[-C--:B------:R-:W-:Y:S01]  /*6e80*/  FMUL.FTZ R63, R63, R176.reuse ;  /* 0x000000b03f3f7220 */ /* 0x080fe20000410000 */
[----:B------:R-:W4:Y:S01]  /*6e90*/  MUFU.EX2 R183, R183 ;  /* 0x000000b700b77308 */ /* 0x000f220000000800 */
[----:B------:R-:W-:Y:S01]  /*6ea0*/  FADD.FTZ R180, R204, R15 ;  /* 0x0000000fccb47221 */ /* 0x000fe20000010000 */
[-C--:B------:R-:W-:Y:S01]  /*6eb0*/  FMUL.FTZ R66, R66, R176.reuse ;  /* 0x000000b042427220 */ /* 0x080fe20000410000 */
[-C--:B------:R-:W-:Y:S01]  /*6ec0*/  FMUL.FTZ R67, R67, R176.reuse ;  /* 0x000000b043437220 */ /* 0x080fe20000410000 */
[-C--:B------:R-:W-:Y:S01]  /*6ed0*/  FMUL.FTZ R70, R70, R176.reuse ;  /* 0x000000b046467220 */ /* 0x080fe20000410000 */
[----:B--2---:R-:W-:Y:S01]  /*6ee0*/  FADD.FTZ R15, R165, R180 ;  /* 0x000000b4a50f7221 */ /* 0x004fe20000010000 */
[C---:B---3--:R-:W-:Y:S01]  /*6ef0*/  F2FP.BF16.F32.PACK_AB R165, R2.reuse, R165 ;  /* 0x000000a502a5723e */ /* 0x048fe200000010ff */
[-C--:B------:R-:W-:Y:S01]  /*6f00*/  FMUL.FTZ R71, R71, R176.reuse ;  /* 0x000000b047477220 */ /* 0x080fe20000410000 */
[----:B------:R-:W2:Y:S01]  /*6f10*/  MUFU.EX2 R169, R186 ;  /* 0x000000ba00a97308 */ /* 0x000ea20000000800 */
[----:B------:R-:W-:Y:S01]  /*6f20*/  FADD.FTZ R15, R2, R15 ;  /* 0x0000000f020f7221 */ /* 0x000fe20000010000 */
[-C--:B------:R-:W-:Y:S01]  /*6f30*/  FMUL.FTZ R74, R74, R176.reuse ;  /* 0x000000b04a4a7220 */ /* 0x080fe20000410000 */
[-C--:B------:R-:W-:Y:S01]  /*6f40*/  FMUL.FTZ R75, R75, R176.reuse ;  /* 0x000000b04b4b7220 */ /* 0x080fe20000410000 */
[-C--:B------:R-:W-:Y:S01]  /*6f50*/  FMUL.FTZ R78, R78, R176.reuse ;  /* 0x000000b04e4e7220 */ /* 0x080fe20000410000 */
[----:B-1----:R-:W-:Y:S01]  /*6f60*/  FADD.FTZ R184, R182, R15 ;  /* 0x0000000fb6b87221 */ /* 0x002fe20000010000 */
[-C--:B------:R-:W-:Y:S01]  /*6f70*/  FMUL.FTZ R79, R79, R176.reuse ;  /* 0x000000b04f4f7220 */ /* 0x080fe20000410000 */
[----:B------:R-:W-:Y:S01]  /*6f80*/  FMUL.FTZ R82, R82, R176 ;  /* 0x000000b052527220 */ /* 0x000fe20000410000 */
[----:B------:R-:W1:Y:S01]  /*6f90*/  MUFU.EX2 R0, R187 ;  /* 0x000000bb00007308 */ /* 0x000e620000000800 */
[C---:B----4-:R-:W-:Y:S01]  /*6fa0*/  FADD.FTZ R184, R183.reuse, R184 ;  /* 0x000000b8b7b87221 */ /* 0x050fe20000010000 */
[----:B------:R-:W-:Y:S01]  /*6fb0*/  F2FP.BF16.F32.PACK_AB R167, R183, R182 ;  /* 0x000000b6b7a7723e */ /* 0x000fe200000010ff */
        /* <DEDUP_REMOVED lines=14> */
[C---:B-1----:R-:W-:Y:S01]  /*70a0*/  FADD.FTZ R184, R0.reuse, R15 ;  /* 0x0000000f00b87221 */ /* 0x042fe20000010000 */
[----:B------:R-:W-:Y:S01]  /*70b0*/  F2FP.BF16.F32.PACK_AB R169, R0, R169 ;  /* 0x000000a900a9723e */ /* 0x000fe200000010ff */
[-C--:B------:R-:W-:Y:S01]  /*70c0*/  FMUL.FTZ R106, R106, R176.reuse ;  /* 0x000000b06a6a7220 */ /* 0x080fe20000410000 */
[-C--:B------:R-:W-:Y:S01]  /*70d0*/  FMUL.FTZ R107, R107, R176.reuse ;  /* 0x000000b06b6b7220 */ /* 0x080fe20000410000 */
[-C--:B------:R-:W-:Y:S01]  /*70e0*/  FMUL.FTZ R110, R110, R176.reuse ;  /* 0x000000b06e6e7220 */ /* 0x080fe20000410000 */
[-C--:B------:R-:W-:Y:S01]  /*70f0*/  FMUL.FTZ R111, R111, R176.reuse ;  /* 0x000000b06f6f7220 */ /* 0x080fe20000410000 */
[-C--:B------:R-:W-:Y:S01]  /*7100*/  FMUL.FTZ R114, R114, R176.reuse ;  /* 0x000000b072727220 */ /* 0x080fe20000410000 */
[----:B------:R-:W1:Y:S01]  /*7110*/  MUFU.EX2 R173, R194 ;  /* 0x000000c200ad7308 */ /* 0x000e620000000800 */
        /* <DEDUP_REMOVED lines=24> */
[C---:B---3--:R-:W-:Y:S01]  /*72a0*/  FADD.FTZ R6, R180.reuse, R11 ;  /* 0x0000000bb4067221 */ /* 0x048fe20000010000 */
[----:B------:R-:W-:Y:S01]  /*72b0*/  F2FP.BF16.F32.PACK_AB R173, R180, R173 ;  /* 0x000000adb4ad723e */ /* 0x000fe200000010ff */
[-C--:B------:R-:W-:Y:S01]  /*72c0*/  FMUL.FTZ R150, R150, R176.reuse ;  /* 0x000000b096967220 */ /* 0x080fe20000410000 */
[----:B------:R-:W-:Y:S01]  /*72d0*/  FMUL.FTZ R151, R151, R176 ;  /* 0x000000b097977220 */ /* 0x000fe20000410000 */
[----:B--2---:R-:W-:-:S04]  /*72e0*/  FADD.FTZ R11, R175, R6 ;  /* 0x00000006af0b7221 */ /* 0x004fc80000010000 */
[C---:B-1----:R-:W-:Y:S01]  /*72f0*/  FADD.FTZ R0, R184.reuse, R11 ;  /* 0x0000000bb8007221 */ /* 0x042fe20000010000 */
[----:B------:R-:W-:Y:S01]  /*7300*/  F2FP.BF16.F32.PACK_AB R175, R184, R175 ;  /* 0x000000afb8af723e */ /* 0x000fe200000010ff */
[----:B------:R-:W-:Y:S06]  /*7310*/  @!P0 BRA `(.L_x_1791) ;  /* 0x0000000000048947 */ /* 0x000fec0003800000 */
[----:B------:R-:W-:Y:S01]  /*7320*/  BPT.TRAP 0x1 ;  /* 0x000000040000795c */ /* 0x000fe20000300000 */
.L_x_1791:
[----:B------:R1:W2:Y:S01]  /*7330*/  SYNCS.PHASECHK.TRANS64.TRYWAIT P1, [UR27+0x22850], R9 ;  /* 0x02285009ff0075a7 */ /* 0x0002a2000802015b */
[----:B------:R-:W-:Y:S05]  /*7340*/  @!P0 BRA `(.L_x_1792) ;  /* 0x0000000000048947 */ /* 0x000fea0003800000 */
[----:B------:R-:W-:Y:S01]  /*7350*/  BPT.TRAP 0x1 ;  /* 0x000000040000795c */ /* 0x000fe20000300000 */
.L_x_1792:
[----:B--2---:R-:W-:Y:S05]  /*7360*/  @P1 BRA `(.L_x_1793) ;  /* 0x0000000000081947 */ /* 0x004fea0003800000 */
[----:B------:R-:W2:Y:S02]  /*7370*/  SYNCS.PHASECHK.TRANS64.TRYWAIT P1, [UR27+0x22850], R9 ;  /* 0x02285009ff0075a7 */ /* 0x000ea4000802015b */
[----:B--2---:R-:W-:Y:S05]  /*7380*/  @!P1 BRA `(.L_x_1794) ;  /* 0x000000d000f09947 */ /* 0x004fea0003800000 */
.L_x_1793:
[----:B------:R-:W3:Y:S01]  /*7390*/  S2R R2, SR_TID.X ;  /* 0x0000000000027919 */ /* 0x000ee20000002100 */
[----:B------:R-:W-:Y:S01]  /*73a0*/  UIMAD UR14, UR36, 0xc00, UR21 ;  /* 0x00000c00240e78a4 */ /* 0x000fe2000f8e0215 */
[----:B------:R-:W-:Y:S01]  /*73b0*/  UMOV UR11, 0x40000040 ;  /* 0x40000040000b7882 */ /* 0x000fe20000000000 */
[----:B------:R-:W4:Y:S05]  /*73c0*/  S2R R6, SR_TID.X ;  /* 0x0000000000067919 */ /* 0x000f2a0000002100 */
[----:B------:R-:W-:Y:S01]  /*73d0*/  UMOV UR10, UR14 ;  /* 0x0000000e000a7c82 */ /* 0x000fe20008000000 */
[----:B---3--:R-:W-:Y:S02]  /*73e0*/  SHF.R.U32.HI R2, RZ, 0x7, R2 ;  /* 0x00000007ff027819 */ /* 0x008fe40000011602 */
[----:B----4-:R-:W-:-:S03]  /*73f0*/  LOP3.LUT P1, RZ, R6, 0x7f, RZ, 0xc0, !PT ;  /* 0x0000007f06ff7812 */ /* 0x010fc6000782c0ff */
[----:B------:R-:W-:Y:S02]  /*7400*/  VIADD R2, R2, 0x8 ;  /* 0x0000000802027836 */ /* 0x000fe40000000000 */
[----:B------:R-:W-:-:S03]  /*7410*/  IMAD.MOV.U32 R6, RZ, RZ, R20 ;  /* 0x000000ffff067224 */ /* 0x000fc600078e0014 */
[----:B------:R3:W-:Y:S05]  /*7420*/  BAR.SYNC.DEFER_BLOCKING R2, 0x100 ;  /* 0x000400020000751d */ /* 0x0007ea0000010000 */
[----:B--2---:R-:W-:Y:S02]  /*7430*/  @!P1 VIADD R12, R12, 0x22860 ;  /* 0x000228600c0c9836 */ /* 0x004fe40000000000 */
[----:B---3--:R-:W-:-:S03]  /*7440*/  IMAD.MOV.U32 R2, RZ, RZ, R10 ;  /* 0x000000ffff027224 */ /* 0x008fc600078e000a */
[----:B------:R-:W-:Y:S01]  /*7450*/  @!P1 PRMT R12, RZ, 0x654, R12 ;  /* 0x00000654ff0c9816 */ /* 0x000fe2000000000c */
        /* <DEDUP_REMOVED lines=34> */
[C---:B------:R-:W-:Y:S01]  /*7680*/  ISETP.GT.AND P1, PT, R5.reuse, UR22, PT ;  /* 0x0000001605007c0c */ /* 0x040fe2000bf24270 */
[----:B------:R-:W-:-:S12]  /*7690*/  VIADD R5, R5, 0xffffffff ;  /* 0xffffffff05057836 */ /* 0x000fd80000000000 */
[----:B--2---:R-:W-:Y:S05]  /*76a0*/  @P1 BRA `(.L_x_1795) ;  /* 0xffffffd000041947 */ /* 0x004fea000383ffff */
[----:B------:R-:W-:Y:S02]  /*76b0*/  IMAD.MOV.U32 R6, RZ, RZ, R20 ;  /* 0x000000ffff067224 */ /* 0x000fe400078e0014 */
[----:B------:R-:W-:-:S07]  /*76c0*/  IMAD.MOV.U32 R2, RZ, RZ, R10 ;  /* 0x000000ffff027224 */ /* 0x000fce00078e000a */
.L_x_1778:
[----:B------:R-:W-:Y:S01]  /*76d0*/  ULDC UR10, c[0x0][0x448] ;  /* 0x00011200000a7ab9 */ /* 0x000fe20000000800 */
[----:B------:R-:W-:Y:S01]  /*76e0*/  IADD3 R7, R16, 0x1, -R7 ;  /* 0x0000000110077810 */ /* 0x000fe20007ffe807 */
[----:B------:R-:W-:Y:S01]  /*76f0*/  UISETP.NE.AND UP0, UPT, UR10, 0x1, UPT ;  /* 0x000000010a00788c */ /* 0x000fe2000bf05270 */
[----:B------:R-:W-:Y:S02]  /*7700*/  ULDC UR15, c[0x0][0x9e4] ;  /* 0x00027900000f7ab9 */ /* 0x000fe40000000800 */
[----:B------:R-:W-:Y:S01]  /*7710*/  R2UR UR18, R7 ;  /* 0x00000000071272ca */ /* 0x000fe200000e0000 */
[----:B------:R-:W-:Y:S02]  /*7720*/  UISETP.GE.AND UP1, UPT, UR15, 0x1, UPT ;  /* 0x000000010f00788c */ /* 0x000fe4000bf26270 */
[----:B------:R-:W-:-:S04]  /*7730*/  UIADD3 UR14, UR43, 0x7f, URZ ;  /* 0x0000007f2b0e7890 */ /* 0x000fc8000fffe03f */
[----:B------:R-:W-:Y:S01]  /*7740*/  PLOP3.LUT P1, PT, PT, PT, UP1, 0x40, 0x0 ;  /* 0x000000000000781c */ /* 0x000fe20003f2e818 */
[----:B------:R-:W-:Y:S01]  /*7750*/  @UP0 ULDC UR10, c[0x0][0x44c] ;  /* 0x00011300000a0ab9 */ /* 0x000fe20000000800 */
[----:B------:R-:W-:Y:S01]  /*7760*/  @UP0 ULDC UR19, c[0x0][0x450] ;  /* 0x0001140000130ab9 */ /* 0x000fe20000000800 */
[----:B------:R-:W-:-:S04]  /*7770*/  UIMAD.WIDE.U32 UR10, UR14, UR10, URZ ;  /* 0x0000000a0e0a72a5 */ /* 0x000fc8000f8e003f */
[----:B------:R-:W-:-:S04]  /*7780*/  @UP0 USHF.R.U32.HI UR14, URZ, UR19, UR11 ;  /* 0x000000133f0e0299 */ /* 0x000fc8000801160b */
[----:B------:R-:W-:-:S04]  /*7790*/  UIADD3 UR14, UR18, UR14, URZ ;  /* 0x0000000e120e7290 */ /* 0x000fc8000fffe03f */
[----:B------:R-:W-:Y:S01]  /*77a0*/  UIADD3 UR7, UR14, -UR7, URZ ;  /* 0x800000070e077290 */ /* 0x000fe2000fffe03f */
[----:B------:R-:W-:Y:S11]  /*77b0*/  @P1 BRA `(.L_x_1796) ;  /* 0x0000000000441947 */ /* 0x000ff60003800000 */
[----:B------:R-:W-:-:S06]  /*77c0*/  UISETP.GT.AND UP2, UPT, UR14, -0x1, UPT ;  /* 0xffffffff0e00788c */ /* 0x000fcc000bf44270 */
[----:B------:R-:W-:-:S13]  /*77d0*/  PLOP3.LUT P1, PT, PT, PT, UP2, 0x80, 0x0 ;  /* 0x000000000000781c */ /* 0x000fda0003f2f028 */
[----:B------:R-:W-:Y:S05]  /*77e0*/  @P1 BRA `(.L_x_1797) ;  /* 0x00000000001c1947 */ /* 0x000fea0003800000 */
[----:B------:R-:W-:Y:S02]  /*77f0*/  UISETP.NE.AND UP2, UPT, UR15, 0x1, UPT ;  /* 0x000000010f00788c */ /* 0x000fe4000bf45270 */
[----:B------:R-:W-:-:S09]  /*7800*/  ULOP3.LUT UR14, URZ, UR14, URZ, 0x33, !UPT ;  /* 0x0000000e3f0e7292 */ /* 0x000fd2000f8e333f */
[----:B------:R-:W-:Y:S02]  /*7810*/  @UP2 ULDC.64 UR18, c[0x0][0x9e8] ;  /* 0x00027a0000122ab9 */ /* 0x000fe40000000a00 */
[----:B------:R-:W-:-:S04]  /*7820*/  UIMAD.WIDE.U32 UR10, UR14, UR18, URZ ;  /* 0x000000120e0a72a5 */ /* 0x000fc8000f8e003f */
[----:B------:R-:W-:-:S04]  /*7830*/  @UP2 USHF.R.U32.HI UR14, URZ, UR19, UR11 ;  /* 0x000000133f0e2299 */ /* 0x000fc8000801160b */
[----:B------:R-:W-:Y:S01]  /*7840*/  ULOP3.LUT UR14, URZ, UR14, URZ, 0x33, !UPT ;  /* 0x0000000e3f0e7292 */ /* 0x000fe2000f8e333f */
[----:B------:R-:W-:Y:S11]  /*7850*/  BRA `(.L_x_1798) ;  /* 0x0000000000107947 */ /* 0x000ff60003800000 */
.L_x_1797:
[----:B------:R-:W-:-:S11]  /*7860*/  UISETP.NE.AND UP2, UPT, UR15, 0x1, UPT ;  /* 0x000000010f00788c */ /* 0x000fd6000bf45270 */
[----:B------:R-:W-:Y:S02]  /*7870*/  @UP2 ULDC.64 UR18, c[0x0][0x9e8] ;  /* 0x00027a0000122ab9 */ /* 0x000fe40000000a00 */
[----:B------:R-:W-:-:S04]  /*7880*/  UIMAD.WIDE.U32 UR10, UR14, UR18, URZ ;  /* 0x000000120e0a72a5 */ /* 0x000fc8000f8e003f */
[----:B------:R-:W-:-:S12]  /*7890*/  @UP2 USHF.R.U32.HI UR14, URZ, UR19, UR11 ;  /* 0x000000133f0e2299 */ /* 0x000fd8000801160b */
.L_x_1798:
[----:B------:R-:W-:-:S04]  /*78a0*/  UIMAD UR14, UR14, UR15, URZ ;  /* 0x0000000f0e0e72a4 */ /* 0x000fc8000f8e023f */
[----:B------:R-:W-:-:S04]  /*78b0*/  UISETP.LT.AND UP2, UPT, UR7, UR14, UPT ;  /* 0x0000000e0700728c */ /* 0x000fc8000bf41270 */
[----:B------:R-:W-:-:S12]  /*78c0*/  USEL UR7, UR7, UR14, !UP2 ;  /* 0x0000000e07077287 */ /* 0x000fd8000d000000 */
.L_x_1796:
[----:B------:R-:W-:-:S04]  /*78d0*/  UIADD3 UR10, UR7, 0x5f, URZ ;  /* 0x0000005f070a7890 */ /* 0x000fc8000fffe03f */
[----:B------:R-:W-:-:S04]  /*78e0*/  UIMAD.WIDE UR10, UR10, 0x2aaaaaab, URZ ;  /* 0x2aaaaaab0a0a78a5 */ /* 0x000fc8000f8e023f */
[----:B------:R-:W-:-:S04]  /*78f0*/  USHF.R.U32.HI UR7, URZ, 0x1f, UR11 ;  /* 0x0000001f3f077899 */ /* 0x000fc8000801160b */
[----:B------:R-:W-:-:S04]  /*7900*/  ULEA.HI.SX32 UR7, UR11, UR7, 0x1c ;  /* 0x000000070b077291 */ /* 0x000fc8000f8fe23f */
[----:B------:R-:W-:-:S04]  /*7910*/  UISETP.LT.AND UP2, UPT, UR39, UR7, UPT ;  /* 0x000000072700728c */ /* 0x000fc8000bf41270 */
[----:B------:R-:W-:-:S06]  /*7920*/  USEL UR22, UR39, UR7, !UP2 ;  /* 0x0000000727167287 */ /* 0x000fcc000d000000 */
[----:B------:R-:W-:-:S13]  /*7930*/  ISETP.GE.AND P1, PT, R5, UR22, PT ;  /* 0x0000001605007c0c */ /* 0x000fda000bf26270 */
[----:B------:R-:W-:Y:S05]  /*7940*/  @!P1 BRA `(.L_x_1799) ;  /* 0x0000001c005c9947 */ /* 0x000fea0003800000 */
[----:B------:R-:W-:Y:S01]  /*7950*/  IMAD.MOV.U32 R203, RZ, RZ, R6 ;  /* 0x000000ffffcb7224 */ /* 0x000fe200078e0006 */
[----:B------:R-:W-:Y:S01]  /*7960*/  ULDC UR23, c[0x0][0x988] ;  /* 0x0002620000177ab9 */ /* 0x000fe20000000800 */
[----:B01----:R-:W-:Y:S02]  /*7970*/  IMAD.MOV.U32 R9, RZ, RZ, R2 ;  /* 0x000000ffff097224 */ /* 0x003fe400078e0002 */
[----:B------:R-:W-:-:S07]  /*7980*/  IMAD.MOV.U32 R7, RZ, RZ, R5 ;  /* 0x000000ffff077224 */ /* 0x000fce00078e0005 */
.L_x_1808:
[----:B------:R-:W-:Y:S01]  /*7990*/  UIADD3 UR36, UR36, 0x1, URZ ;  /* 0x0000000124247890 */ /* 0x000fe2000fffe03f */
[C---:B------:R-:W-:Y:S01]  /*79a0*/  ISETP.GT.AND P1, PT, R7.reuse, UR22, PT ;  /* 0x0000001607007c0c */ /* 0x040fe2000bf24270 */
[----:B------:R-:W-:Y:S02]  /*79b0*/  VIADD R7, R7, 0xffffffff ;  /* 0xffffffff07077836 */ /* 0x000fe40000000000 */
[----:B------:R-:W-:-:S04]  /*79c0*/  UISETP.NE.AND UP2, UPT, UR36, 0x2, UPT ;  /* 0x000000022400788c */ /* 0x000fc8000bf45270 */
[----:B------:R-:W-:Y:S02]  /*79d0*/  USEL UR6, URZ, 0x1, UP2 ;  /* 0x000000013f067887 */ /* 0x000fe40009000000 */
[----:B------:R-:W-:Y:S02]  /*79e0*/  USEL UR36, UR36, URZ, UP2 ;  /* 0x0000003f24247287 */ /* 0x000fe40009000000 */
[----:B------:R-:W-:Y:S01]  /*79f0*/  ULOP3.LUT UR37, UR37, UR6, URZ, 0x3c, !UPT ;  /* 0x0000000625257292 */ /* 0x000fe2000f8e3c3f */
[----:B-1----:R-:W-:Y:S11]  /*7a00*/  @!P0 BRA `(.L_x_1800) ;  /* 0x0000000000048947 */ /* 0x002ff60003800000 */
[----:B------:R-:W-:Y:S01]  /*7a10*/  BPT.TRAP 0x1 ;  /* 0x000000040000795c */ /* 0x000fe20000300000 */
.L_x_1800:
        /* <DEDUP_REMOVED lines=9> */
.L_x_1801:
[----:B-1----:R-:W-:Y:S05]  /*7ab0*/  @P2 BRA `(.L_x_1802) ;  /* 0x0000000000082947 */ /* 0x002fea0003800000 */
[----:B------:R-:W1:Y:S02]  /*7ac0*/  SYNCS.PHASECHK.TRANS64.TRYWAIT P2, [UR24+0x22830], R5 ;  /* 0x02283005ff0075a7 */ /* 0x000e640008040158 */
[----:B-1----:R-:W-:Y:S05]  /*7ad0*/  @!P2 BRA `(.L_x_1803) ;  /* 0x000000cc0030a947 */ /* 0x002fea0003800000 */
.L_x_1802:
        /* <DEDUP_REMOVED lines=11> */
[----:B--2---:R-:W-:Y:S02]  /*7b90*/  LOP3.LUT P2, RZ, R215, 0x7f, RZ, 0xc0, !PT ;  /* 0x0000007fd7ff7812 */ /* 0x004fe4000784c0ff */
[----:B------:R-:W-:Y:S01]  /*7ba0*/  SHF.R.U32.HI R215, RZ, 0x7, R215 ;  /* 0x00000007ffd77819 */ /* 0x000fe200000116d7 */
        /* <DEDUP_REMOVED lines=37> */
[----:B-1----:R-:W-:-:S05]  /*7e00*/  FMNMX.FTZ R12, R10, R11, !PT ;  /* 0x0000000b0a0c7209 */ /* 0x002fca0007810000 */
[----:B------:R-:W1:Y:S02]  /*7e10*/  SHFL.BFLY PT, R11, R12, 0x1, 0x1f ;  /* 0x0c201f000c0b7f89 */ /* 0x000e6400000e0000 */
[----:B-1----:R-:W-:Y:S02]  /*7e20*/  FMNMX.FTZ R2, R12, R11, !PT ;  /* 0x0000000b0c027209 */ /* 0x002fe40007810000 */
[----:B------:R-:W-:-:S03]  /*7e30*/  FMNMX.FTZ R11, R155, R6, !PT ;  /* 0x000000069b0b7209 */ /* 0x000fc60007810000 */
[----:B------:R-:W-:Y:S01]  /*7e40*/  FADD.FTZ R4, -R2, R9 ;  /* 0x0000000902047221 */ /* 0x000fe20000010100 */
[----:B------:R-:W-:-:S03]  /*7e50*/  FMNMX.FTZ R6, R158, R11, !PT ;  /* 0x0000000b9e067209 */ /* 0x000fc60007810000 */
[----:B------:R-:W-:Y:S01]  /*7e60*/  FMUL.FTZ R8, R4, UR6 ;  /* 0x0000000604087c20 */ /* 0x000fe20008410000 */
[----:B------:R-:W-:Y:S01]  /*7e70*/  FMNMX.FTZ R11, R159, R6, !PT ;  /* 0x000000069f0b7209 */ /* 0x000fe20007810000 */
[----:B------:R-:W-:-:S03]  /*7e80*/  FMUL.FTZ R4, R2, UR6 ;  /* 0x0000000602047c20 */ /* 0x000fc60008410000 */
        /* <DEDUP_REMOVED lines=21> */
[----:B------:R-:W1:Y:S03]  /*7fe0*/  MUFU.EX2 R8, R8 ;  /* 0x0000000800087308 */ /* 0x000e660000000800 */
[----:B------:R-:W-:Y:S01]  /*7ff0*/  FMNMX.FTZ R6, R174, R13, !PT ;  /* 0x0000000dae067209 */ /* 0x000fe20007810000 */
[--C-:B------:R-:W-:Y:S01]  /*8000*/  FFMA.FTZ R13, R161, UR6, -R4.reuse ;  /* 0x00000006a10d7c23 */ /* 0x100fe20008010804 */
[--C-:B------:R-:W-:Y:S01]  /*8010*/  FFMA.FTZ R161, R181, UR6, -R4.reuse ;  /* 0x00000006b5a17c23 */ /* 0x100fe20008010804 */
[----:B------:R-:W-:Y:S01]  /*8020*/  FFMA.FTZ R181, R197, UR6, -R4 ;  /* 0x00000006c5b57c23 */ /* 0x000fe20008010804 */
[----:B------:R-:W-:Y:S01]  /*8030*/  FMNMX.FTZ R15, R175, R6, !PT ;  /* 0x00000006af0f7209 */ /* 0x000fe20007810000 */
[----:B------:R-:W2:Y:S03]  /*8040*/  MUFU.EX2 R9, R9 ;  /* 0x0000000900097308 */ /* 0x000ea60000000800 */
[----:B------:R-:W-:-:S04]  /*8050*/  FMNMX.FTZ R6, R178, R15, !PT ;  /* 0x0000000fb2067209 */ /* 0x000fc80007810000 */
[----:B------:R-:W-:Y:S01]  /*8060*/  FMNMX.FTZ R15, R179, R6, !PT ;  /* 0x00000006b30f7209 */ /* 0x000fe20007810000 */
[----:B------:R-:W3:Y:S01]  /*8070*/  MUFU.EX2 R152, R152 ;  /* 0x0000009800987308 */ /* 0x000ee20000000800 */
[-C--:B-1----:R-:W-:Y:S01]  /*8080*/  FMUL.FTZ R24, R24, R8.reuse ;  /* 0x0000000818187220 */ /* 0x082fe20000410000 */
[-C--:B------:R-:W-:Y:S01]  /*8090*/  FMUL.FTZ R25, R25, R8.reuse ;  /* 0x0000000819197220 */ /* 0x080fe20000410000 */
[----:B------:R-:W-:Y:S01]  /*80a0*/  FMNMX.FTZ R6, R182, R15, !PT ;  /* 0x0000000fb6067209 */ /* 0x000fe20007810000 */
[--C-:B------:R-:W-:Y:S01]  /*80b0*/  FFMA.FTZ R15, R165, UR6, -R4.reuse ;  /* 0x00000006a50f7c23 */ /* 0x100fe20008010804 */
[-C--:B------:R-:W-:Y:S01]  /*80c0*/  FMUL.FTZ R28, R28, R8.reuse ;  /* 0x000000081c1c7220 */ /* 0x080fe20000410000 */
[----:B------:R-:W-:Y:S01]  /*80d0*/  FMUL.FTZ R29, R29, R8 ;  /* 0x000000081d1d7220 */ /* 0x000fe20000410000 */
[----:B------:R-:W-:Y:S01]  /*80e0*/  FMNMX.FTZ R21, R183, R6, !PT ;  /* 0x00000006b7157209 */ /* 0x000fe20007810000 */
[----:B------:R-:W-:Y:S01]  /*80f0*/  MUFU.EX2 R10, R10 ;  /* 0x0000000a000a7308 */ /* 0x000fe20000000800 */
[----:B--2---:R-:W-:Y:S01]  /*8100*/  FFMA.FTZ R3, R8, R3, R9 ;  /* 0x0000000308037223 */ /* 0x004fe20000010009 */
[-C--:B------:R-:W-:Y:S01]  /*8110*/  FMUL.FTZ R32, R32, R8.reuse ;  /* 0x0000000820207220 */ /* 0x080fe20000410000 */
[----:B------:R-:W-:Y:S01]  /*8120*/  FMNMX.FTZ R6, R186, R21, !PT ;  /* 0x00000015ba067209 */ /* 0x000fe20007810000 */
[-C--:B------:R-:W-:Y:S01]  /*8130*/  FMUL.FTZ R33, R33, R8.reuse ;  /* 0x0000000821217220 */ /* 0x080fe20000410000 */
[-C--:B------:R-:W-:Y:S01]  /*8140*/  FMUL.FTZ R36, R36, R8.reuse ;  /* 0x0000000824247220 */ /* 0x080fe20000410000 */
[----:B------:R-:W-:Y:S01]  /*8150*/  FMUL.FTZ R37, R37, R8 ;  /* 0x0000000825257220 */ /* 0x000fe20000410000 */
[----:B------:R-:W-:Y:S01]  /*8160*/  FMNMX.FTZ R21, R187, R6, !PT ;  /* 0x00000006bb157209 */ /* 0x000fe20007810000 */
[----:B------:R-:W-:Y:S01]  /*8170*/  MUFU.EX2 R11, R11 ;  /* 0x0000000b000b7308 */ /* 0x000fe20000000800 */
[C---:B---3--:R-:W-:Y:S01]  /*8180*/  FADD.FTZ R3, R152.reuse, R3 ;  /* 0x0000000398037221 */ /* 0x048fe20000010000 */
[----:B------:R-:W-:Y:S01]  /*8190*/  F2FP.BF16.F32.PACK_AB R152, R152, R9 ;  /* 0x000000099898723e */ /* 0x000fe200000010ff */
[-C--:B------:R-:W-:Y:S01]  /*81a0*/  FMUL.FTZ R40, R40, R8.reuse ;  /* 0x0000000828287220 */ /* 0x080fe20000410000 */
[----:B------:R-:W-:Y:S01]  /*81b0*/  FMNMX.FTZ R6, R190, R21, !PT ;  /* 0x00000015be067209 */ /* 0x000fe20007810000 */
[--C-:B------:R-:W-:Y:S01]  /*81c0*/  FFMA.FTZ R21, R169, UR6, -R4.reuse ;  /* 0x00000006a9157c23 */ /* 0x100fe20008010804 */
[--C-:B------:R-:W-:Y:S01]  /*81d0*/  FFMA.FTZ R169, R188, UR6, -R4.reuse ;  /* 0x00000006bca97c23 */ /* 0x100fe20008010804 */
[----:B------:R-:W-:Y:S01]  /*81e0*/  FMUL.FTZ R41, R41, R8 ;  /* 0x0000000829297220 */ /* 0x000fe20000410000 */
[----:B------:R-:W-:Y:S01]  /*81f0*/  FMNMX.FTZ R153, R191, R6, !PT ;  /* 0x00000006bf997209 */ /* 0x000fe20007810000 */
[----:B------:R-:W-:Y:S01]  /*8200*/  MUFU.EX2 R156, R156 ;  /* 0x0000009c009c7308 */ /* 0x000fe20000000800 */
[-C--:B------:R-:W-:Y:S01]  /*8210*/  FMUL.FTZ R44, R44, R8.reuse ;  /* 0x000000082c2c7220 */ /* 0x080fe20000410000 */
[-C--:B------:R-:W-:Y:S01]  /*8220*/  FMUL.FTZ R45, R45, R8.reuse ;  /* 0x000000082d2d7220 */ /* 0x080fe20000410000 */
[----:B------:R-:W-:Y:S01]  /*8230*/  FMNMX.FTZ R6, R194, R153, !PT ;  /* 0x00000099c2067209 */ /* 0x000fe20007810000 */
[-C--:B------:R-:W-:Y:S01]  /*8240*/  FMUL.FTZ R48, R48, R8.reuse ;  /* 0x0000000830307220 */ /* 0x080fe20000410000 */
[-C--:B------:R-:W-:Y:S01]  /*8250*/  FMUL.FTZ R49, R49, R8.reuse ;  /* 0x0000000831317220 */ /* 0x080fe20000410000 */
[----:B------:R-:W-:Y:S01]  /*8260*/  FMUL.FTZ R52, R52, R8 ;  /* 0x0000000834347220 */ /* 0x000fe20000410000 */
[----:B------:R-:W-:Y:S01]  /*8270*/  FMNMX.FTZ R153, R195, R6, !PT ;  /* 0x00000006c3997209 */ /* 0x000fe20007810000 */
[----:B------:R-:W-:Y:S01]  /*8280*/  MUFU.EX2 R13, R13 ;  /* 0x0000000d000d7308 */ /* 0x000fe20000000800 */
[-C--:B------:R-:W-:Y:S01]  /*8290*/  FMUL.FTZ R53, R53, R8.reuse ;  /* 0x0000000835357220 */ /* 0x080fe20000410000 */
        /* <DEDUP_REMOVED lines=9> */
[-C--:B------:R-:W-:Y:S01]  /*8330*/  FMUL.FTZ R64, R64, R8.reuse ;  /* 0x0000000840407220 */ /* 0x080fe20000410000 */
[----:B------:R-:W1:Y:S01]  /*8340*/  SHFL.BFLY PT, R165, R6, 0x2, 0x1f ;  /* 0x0c401f0006a57f89 */ /* 0x000e6200000e0000 */
        /* <DEDUP_REMOVED lines=23> */
[----:B-1----:R-:W-:Y:S01]  /*84c0*/  FMNMX.FTZ R177, R6, R165, !PT ;  /* 0x000000a506b17209 */ /* 0x002fe20007810000 */
[----:B------:R-:W-:Y:S01]  /*84d0*/  FFMA.FTZ R165, R185, UR6, -R4 ;  /* 0x00000006b9a57c23 */ /* 0x000fe20008010804 */
[-C--:B------:R-:W-:Y:S01]  /*84e0*/  FMUL.FTZ R105, R105, R8.reuse ;  /* 0x0000000869697220 */ /* 0x080fe20000410000 */
[-C--:B------:R-:W-:Y:S01]  /*84f0*/  FMUL.FTZ R108, R108, R8.reuse ;  /* 0x000000086c6c7220 */ /* 0x080fe20000410000 */
[----:B------:R-:W-:Y:S01]  /*8500*/  MUFU.EX2 R14, R14 ;  /* 0x0000000e000e7308 */ /* 0x000fe20000000800 */
[----:B------:R-:W1:Y:S01]  /*8510*/  SHFL.BFLY PT, R6, R177, 0x1, 0x1f ;  /* 0x0c201f00b1067f89 */ /* 0x000e6200000e0000 */
        /* <DEDUP_REMOVED lines=21> */
[----:B------:R-:W-:Y:S01]  /*8670*/  FMUL.FTZ R148, R148, R8 ;  /* 0x0000000894947220 */ /* 0x000fe20000410000 */
[----:B------:R-:W-:Y:S01]  /*8680*/  MUFU.EX2 R157, R157 ;  /* 0x0000009d009d7308 */ /* 0x000fe20000000800 */
[----:B-1----:R-:W-:Y:S01]  /*8690*/  FMNMX.FTZ R6, R177, R6, !PT ;  /* 0x00000006b1067209 */ /* 0x002fe20007810000 */
[----:B------:R-:W-:-:S04]  /*86a0*/  FMUL.FTZ R149, R149, R8 ;  /* 0x0000000895957220 */ /* 0x000fc80000410000 */
[C---:B------:R-:W-:Y:S01]  /*86b0*/  FMUL.FTZ R189, R6.reuse, UR6 ;  /* 0x0000000606bd7c20 */ /* 0x040fe20008410000 */
[----:B------:R-:W-:Y:S01]  /*86c0*/  FADD.FTZ R4, -R6, R203 ;  /* 0x000000cb06047221 */ /* 0x000fe20000010100 */
[----:B------:R-:W-:Y:S02]  /*86d0*/  MUFU.EX2 R20, R20 ;  /* 0x0000001400147308 */ /* 0x000fe40000000800 */
[--C-:B------:R-:W-:Y:S01]  /*86e0*/  FFMA.FTZ R184, R154, UR6, -R189.reuse ;  /* 0x000000069ab87c23 */ /* 0x100fe200080108bd */
[----:B------:R-:W-:Y:S01]  /*86f0*/  FMUL.FTZ R4, R4, UR6 ;  /* 0x0000000604047c20 */ /* 0x000fe20008410000 */
[--C-:B------:R-:W-:Y:S01]  /*8700*/  FFMA.FTZ R155, R155, UR6, -R189.reuse ;  /* 0x000000069b9b7c23 */ /* 0x100fe200080108bd */
[--C-:B------:R-:W-:Y:S01]  /*8710*/  FFMA.FTZ R185, R158, UR6, -R189.reuse ;  /* 0x000000069eb97c23 */ /* 0x100fe200080108bd */
[--C-:B------:R-:W-:Y:S01]  /*8720*/  FFMA.FTZ R188, R159, UR6, -R189.reuse ;  /* 0x000000069fbc7c23 */ /* 0x100fe200080108bd */
[--C-:B------:R-:W-:Y:S01]  /*8730*/  FFMA.FTZ R216, R175, UR6, -R189.reuse ;  /* 0x00000006afd87c23 */ /* 0x100fe200080108bd */
[----:B------:R1:W-:Y:S01]  /*8740*/  MUFU.EX2 R177, R4 ;  /* 0x0000000400b17308 */ /* 0x0003e20000000800 */
[--C-:B------:R-:W-:Y:S01]  /*8750*/  FFMA.FTZ R159, R162, UR6, -R189.reuse ;  /* 0x00000006a29f7c23 */ /* 0x100fe200080108bd */
[----:B------:R-:W-:Y:S01]  /*8760*/  FFMA.FTZ R175, R178, UR6, -R189 ;  /* 0x00000006b2af7c23 */ /* 0x000fe200080108bd */
[----:B------:R-:W-:-:S02]  /*8770*/  IMAD.U32 R178, RZ, RZ, UR24 ;  /* 0x00000018ffb27e24 */ /* 0x000fc4000f8e00ff */
[--C-:B------:R-:W-:Y:S01]  /*8780*/  FFMA.FTZ R192, R163, UR6, -R189.reuse ;  /* 0x00000006a3c07c23 */ /* 0x100fe200080108bd */
[--C-:B------:R-:W-:Y:S01]  /*8790*/  FFMA.FTZ R163, R166, UR6, -R189.reuse ;  /* 0x00000006a6a37c23 */ /* 0x100fe200080108bd */
[--C-:B------:R-:W-:Y:S01]  /*87a0*/  FFMA.FTZ R196, R167, UR6, -R189.reuse ;  /* 0x00000006a7c47c23 */ /* 0x100fe200080108bd */
[----:B------:R-:W-:Y:S01]  /*87b0*/  @!P2 VIADD R154, R178, 0x22840 ;  /* 0x00022840b29aa836 */ /* 0x000fe20000000000 */
[----:B------:R-:W2:Y:S01]  /*87c0*/  MUFU.EX2 R184, R184 ;  /* 0x000000b800b87308 */ /* 0x000ea20000000800 */
[----:B-1----:R-:W-:Y:S01]  /*87d0*/  IADD3 R4, -R215, 0xb, RZ ;  /* 0x0000000bd7047810 */ /* 0x002fe20007ffe1ff */
[--C-:B------:R-:W-:Y:S01]  /*87e0*/  FFMA.FTZ R167, R170, UR6, -R189.reuse ;  /* 0x00000006aaa77c23 */ /* 0x100fe200080108bd */
[--C-:B------:R-:W-:Y:S01]  /*87f0*/  FFMA.FTZ R204, R171, UR6, -R189.reuse ;  /* 0x00000006abcc7c23 */ /* 0x100fe200080108bd */
[----:B------:R-:W-:Y:S01]  /*8800*/  @!P2 PRMT R154, RZ, 0x654, R154 ;  /* 0x00000654ff9aa816 */ /* 0x000fe2000000009a */
[--C-:B------:R-:W-:Y:S01]  /*8810*/  FFMA.FTZ R171, R174, UR6, -R189.reuse ;  /* 0x00000006aeab7c23 */ /* 0x100fe200080108bd */
[----:B------:R1:W-:Y:S06]  /*8820*/  BAR.ARV R4, 0x100 ;  /* 0x000400040000751d */ /* 0x0003ec0000002000 */
[----:B------:R-:W3:Y:S01]  /*8830*/  MUFU.EX2 R155, R155 ;  /* 0x0000009b009b7308 */ /* 0x000ee20000000800 */
[----:B------:R4:W-:Y:S01]  /*8840*/  @!P2 SYNCS.ARRIVE.TRANS64.RED.A1T0 RZ, [R154+URZ], RZ ;  /* 0x000000ff9affa9a7 */ /* 0x0009e2000810043f */
[--C-:B------:R-:W-:Y:S01]  /*8850*/  FFMA.FTZ R218, R179, UR6, -R189.reuse ;  /* 0x00000006b3da7c23 */ /* 0x100fe200080108bd */
[--C-:B------:R-:W-:Y:S01]  /*8860*/  FFMA.FTZ R179, R182, UR6, -R189.reuse ;  /* 0x00000006b6b37c23 */ /* 0x100fe200080108bd */
[--C-:B------:R-:W-:Y:S01]  /*8870*/  FFMA.FTZ R182, R183, UR6, -R189.reuse ;  /* 0x00000006b7b67c23 */ /* 0x100fe200080108bd */
[----:B--2---:R-:W-:Y:S01]  /*8880*/  FFMA.FTZ R0, R177, R0, R184 ;  /* 0x00000000b1007223 */ /* 0x004fe200000100b8 */
[--C-:B------:R-:W-:Y:S01]  /*8890*/  FFMA.FTZ R183, R186, UR6, -R189.reuse ;  /* 0x00000006bab77c23 */ /* 0x100fe200080108bd */
[----:B------:R-:W-:Y:S01]  /*88a0*/  FFMA.FTZ R186, R187, UR6, -R189 ;  /* 0x00000006bbba7c23 */ /* 0x000fe200080108bd */
[----:B------:R-:W2:Y:S01]  /*88b0*/  MUFU.EX2 R185, R185 ;  /* 0x000000b900b97308 */ /* 0x000ea20000000800 */
[----:B----4-:R-:W-:Y:S01]  /*88c0*/  FADD.FTZ R154, R10, R3 ;  /* 0x000000030a9a7221 */ /* 0x010fe20000010000 */
[--C-:B------:R-:W-:Y:S01]  /*88d0*/  FFMA.FTZ R187, R190, UR6, -R189.reuse ;  /* 0x00000006bebb7c23 */ /* 0x100fe200080108bd */
[--C-:B------:R-:W-:Y:S01]  /*88e0*/  FFMA.FTZ R190, R191, UR6, -R189.reuse ;  /* 0x00000006bfbe7c23 */ /* 0x100fe200080108bd */
[--C-:B------:R-:W-:Y:S01]  /*88f0*/  FFMA.FTZ R194, R194, UR6, -R189.reuse ;  /* 0x00000006c2c27c23 */ /* 0x100fe200080108bd */
[----:B------:R-:W-:Y:S01]  /*8900*/  FADD.FTZ R3, R11, R154 ;  /* 0x0000009a0b037221 */ /* 0x000fe20000010000 */
[--C-:B------:R-:W-:Y:S01]  /*8910*/  FFMA.FTZ R195, R195, UR6, -R189.reuse ;  /* 0x00000006c3c37c23 */ /* 0x100fe200080108bd */
[----:B------:R-:W-:Y:S01]  /*8920*/  FFMA.FTZ R198, R198, UR6, -R189 ;  /* 0x00000006c6c67c23 */ /* 0x000fe200080108bd */
[----:B------:R-:W4:Y:S01]  /*8930*/  MUFU.EX2 R188, R188 ;  /* 0x000000bc00bc7308 */ /* 0x000f220000000800 */
[----:B---3--:R-:W-:Y:S01]  /*8940*/  FADD.FTZ R0, R155, R0 ;  /* 0x000000009b007221 */ /* 0x008fe20000010000 */
[----:B------:R-:W-:Y:S01]  /*8950*/  FADD.FTZ R154, R156, R3 ;  /* 0x000000039c9a7221 */ /* 0x000fe20000010000 */
[----:B------:R-:W-:Y:S01]  /*8960*/  FFMA.FTZ R199, R199, UR6, -R189 ;  /* 0x00000006c7c77c23 */ /* 0x000fe200080108bd */
[----:B------:R-:W-:Y:S01]  /*8970*/  F2FP.BF16.F32.PACK_AB R162, R153, R14 ;  /* 0x0000000e99a2723e */ /* 0x000fe200000010ff */
[-C--:B------:R-:W-:Y:S01]  /*8980*/  FMUL.FTZ R26, R26, R177.reuse ;  /* 0x000000b11a1a7220 */ /* 0x080fe20000410000 */
[C---:B------:R-:W-:Y:S01]  /*8990*/  FADD.FTZ R3, R13.reuse, R154 ;  /* 0x0000009a0d037221 */ /* 0x040fe20000010000 */
[----:B------:R-:W-:Y:S01]  /*89a0*/  F2FP.BF16.F32.PACK_AB R156, R13, R156 ;  /* 0x0000009c0d9c723e */ /* 0x000fe200000010ff */
[----:B------:R-:W3:Y:S01]  /*89b0*/  MUFU.EX2 R159, R159 ;  /* 0x0000009f009f7308 */ /* 0x000ee20000000800 */
[----:B--2---:R-:W-:Y:S01]  /*89c0*/  FADD.FTZ R9, R185, R0 ;  /* 0x00000000b9097221 */ /* 0x004fe20000010000 */
[----:B------:R-:W-:Y:S01]  /*89d0*/  FADD.FTZ R154, R12, R3 ;  /* 0x000000030c9a7221 */ /* 0x000fe20000010000 */
[-C--:B------:R-:W-:Y:S01]  /*89e0*/  FMUL.FTZ R27, R27, R177.reuse ;  /* 0x000000b11b1b7220 */ /* 0x080fe20000410000 */
[-C--:B------:R-:W-:Y:S01]  /*89f0*/  FMUL.FTZ R30, R30, R177.reuse ;  /* 0x000000b11e1e7220 */ /* 0x080fe20000410000 */
[-C--:B------:R-:W-:Y:S01]  /*8a00*/  FMUL.FTZ R31, R31, R177.reuse ;  /* 0x000000b11f1f7220 */ /* 0x080fe20000410000 */
[----:B------:R-:W-:Y:S01]  /*8a10*/  FADD.FTZ R3, R15, R154 ;  /* 0x0000009a0f037221 */ /* 0x000fe20000010000 */
[-C--:B------:R-:W-:Y:S01]  /*8a20*/  FMUL.FTZ R34, R34, R177.reuse ;  /* 0x000000b122227220 */ /* 0x080fe20000410000 */
[----:B------:R-:W2:Y:S01]  /*8a30*/  MUFU.EX2 R192, R192 ;  /* 0x000000c000c07308 */ /* 0x000ea20000000800 */
[----:B----4-:R-:W-:Y:S01]  /*8a40*/  FADD.FTZ R0, R188, R9 ;  /* 0x00000009bc007221 */ /* 0x010fe20000010000 */
[----:B------:R-:W-:Y:S01]  /*8a50*/  FADD.FTZ R154, R160, R3 ;  /* 0x00000003a09a7221 */ /* 0x000fe20000010000 */
[----:B------:R-:W-:Y:S01]  /*8a60*/  F2FP.BF16.F32.PACK_AB R160, R21, R160 ;  /* 0x000000a015a0723e */ /* 0x000fe200000010ff */
[-C--:B------:R-:W-:Y:S01]  /*8a70*/  FMUL.FTZ R35, R35, R177.reuse ;  /* 0x000000b123237220 */ /* 0x080fe20000410000 */
[-C--:B------:R-:W-:Y:S01]  /*8a80*/  FMUL.FTZ R38, R38, R177.reuse ;  /* 0x000000b126267220 */ /* 0x080fe20000410000 */
[----:B------:R-:W-:Y:S01]  /*8a90*/  FADD.FTZ R3, R21, R154 ;  /* 0x0000009a15037221 */ /* 0x000fe20000010000 */
[-C--:B------:R-:W-:Y:S01]  /*8aa0*/  FMUL.FTZ R39, R39, R177.reuse ;  /* 0x000000b127277220 */ /* 0x080fe20000410000 */
[----:B------:R-:W4:Y:S01]  /*8ab0*/  MUFU.EX2 R163, R163 ;  /* 0x000000a300a37308 */ /* 0x000f220000000800 */
[----:B---3--:R-:W-:Y:S01]  /*8ac0*/  FADD.FTZ R9, R159, R0 ;  /* 0x000000009f097221 */ /* 0x008fe20000010000 */
[----:B------:R-:W-:Y:S01]  /*8ad0*/  FADD.FTZ R154, R14, R3 ;  /* 0x000000030e9a7221 */ /* 0x000fe20000010000 */
[-C--:B------:R-:W-:Y:S01]  /*8ae0*/  FMUL.FTZ R42, R42, R177.reuse ;  /* 0x000000b12a2a7220 */ /* 0x080fe20000410000 */
[-C--:B------:R-:W-:Y:S01]  /*8af0*/  FMUL.FTZ R43, R43, R177.reuse ;  /* 0x000000b12b2b7220 */ /* 0x080fe20000410000 */
[-C--:B------:R-:W-:Y:S01]  /*8b00*/  FMUL.FTZ R46, R46, R177.reuse ;  /* 0x000000b12e2e7220 */ /* 0x080fe20000410000 */
[----:B------:R-:W-:Y:S01]  /*8b10*/  FADD.FTZ R3, R153, R154 ;  /* 0x0000009a99037221 */ /* 0x000fe20000010000 */
[----:B------:R-:W-:Y:S01]  /*8b20*/  F2FP.BF16.F32.PACK_AB R153, R155, R184 ;  /* 0x000000b89b99723e */ /* 0x000fe200000010ff */
[----:B------:R-:W3:Y:S01]  /*8b30*/  MUFU.EX2 R196, R196 ;  /* 0x000000c400c47308 */ /* 0x000ee20000000800 */
[----:B--2---:R-:W-:Y:S01]  /*8b40*/  FADD.FTZ R0, R192, R9 ;  /* 0x00000009c0007221 */ /* 0x004fe20000010000 */
[----:B------:R-:W-:Y:S01]  /*8b50*/  FADD.FTZ R154, R164, R3 ;  /* 0x00000003a49a7221 */ /* 0x000fe20000010000 */
[----:B------:R-:W-:Y:S01]  /*8b60*/  F2FP.BF16.F32.PACK_AB R164, R157, R164 ;  /* 0x000000a49da4723e */ /* 0x000fe200000010ff */
[-C--:B------:R-:W-:Y:S01]  /*8b70*/  FMUL.FTZ R47, R47, R177.reuse ;  /* 0x000000b12f2f7220 */ /* 0x080fe20000410000 */
[----:B------:R-:W-:Y:S01]  /*8b80*/  FMUL.FTZ R50, R50, R177 ;  /* 0x000000b132327220 */ /* 0x000fe20000410000 */
[----:B------:R-:W-:Y:S01]  /*8b90*/  FADD.FTZ R3, R157, R154 ;  /* 0x0000009a9d037221 */ /* 0x000fe20000010000 */
[----:B------:R-:W-:Y:S01]  /*8ba0*/  F2FP.BF16.F32.PACK_AB R157, R192, R159 ;  /* 0x0000009fc09d723e */ /* 0x000fe200000010ff */
[----:B------:R-:W2:Y:S01]  /*8bb0*/  MUFU.EX2 R167, R167 ;  /* 0x000000a700a77308 */ /* 0x000ea20000000800 */
[----:B----4-:R-:W-:Y:S01]  /*8bc0*/  FADD.FTZ R9, R163, R0 ;  /* 0x00000000a3097221 */ /* 0x010fe20000010000 */
[----:B------:R-:W-:Y:S01]  /*8bd0*/  FADD.FTZ R154, R20, R3 ;  /* 0x00000003149a7221 */ /* 0x000fe20000010000 */
[-C--:B------:R-:W-:Y:S01]  /*8be0*/  FMUL.FTZ R51, R51, R177.reuse ;  /* 0x000000b133337220 */ /* 0x080fe20000410000 */
[-C--:B------:R-:W-:Y:S01]  /*8bf0*/  FMUL.FTZ R54, R54, R177.reuse ;  /* 0x000000b136367220 */ /* 0x080fe20000410000 */
[-C--:B------:R-:W-:Y:S01]  /*8c00*/  FMUL.FTZ R55, R55, R177.reuse ;  /* 0x000000b137377220 */ /* 0x080fe20000410000 */
[-C--:B------:R-:W-:Y:S01]  /*8c10*/  FMUL.FTZ R58, R58, R177.reuse ;  /* 0x000000b13a3a7220 */ /* 0x080fe20000410000 */
[----:B------:R-:W-:Y:S01]  /*8c20*/  FMUL.FTZ R59, R59, R177 ;  /* 0x000000b13b3b7220 */ /* 0x000fe20000410000 */
[----:B------:R-:W4:Y:S01]  /*8c30*/  MUFU.EX2 R204, R204 ;  /* 0x000000cc00cc7308 */ /* 0x000f220000000800 */
[C---:B---3--:R-:W-:Y:S01]  /*8c40*/  FADD.FTZ R0, R196.reuse, R9 ;  /* 0x00000009c4007221 */ /* 0x048fe20000010000 */
        /* <DEDUP_REMOVED lines=29> */
[----:B------:R-:W-:Y:S01]  /*8e20*/  FMUL.FTZ R106, R106, R177 ;  /* 0x000000b16a6a7220 */ /* 0x000fe20000410000 */
        /* <DEDUP_REMOVED lines=33> */
[C---:B----4-:R-:W-:Y:S01]  /*9040*/  FADD.FTZ R3, R161.reuse, R154 ;  /* 0x0000009aa1037221 */ /* 0x050fe20000010000 */
[----:B------:R-:W-:-:S02]  /*9050*/  F2FP.BF16.F32.PACK_AB R166, R161, R20 ;  /* 0x00000014a1a6723e */ /* 0x000fc400000010ff */
[----:B------:R-:W-:Y:S02]  /*9060*/  F2FP.BF16.F32.PACK_AB R161, R204, R167 ;  /* 0x000000a7cca1723e */ /* 0x000fe400000010ff */
[----:B------:R-:W-:Y:S02]  /*9070*/  F2FP.BF16.F32.PACK_AB R155, R188, R185 ;  /* 0x000000b9bc9b723e */ /* 0x000fe400000010ff */
[----:B------:R-:W4:Y:S01]  /*9080*/  MUFU.EX2 R183, R183 ;  /* 0x000000b700b77308 */ /* 0x000f220000000800 */
[C---:B---3--:R-:W-:Y:S01]  /*9090*/  FADD.FTZ R0, R182.reuse, R9 ;  /* 0x00000009b6007221 */ /* 0x048fe20000010000 */
[----:B------:R-:W-:-:S06]  /*90a0*/  F2FP.BF16.F32.PACK_AB R167, R182, R179 ;  /* 0x000000b3b6a7723e */ /* 0x000fcc00000010ff */
[----:B------:R-:W3:Y:S01]  /*90b0*/  MUFU.EX2 R165, R165 ;  /* 0x000000a500a57308 */ /* 0x000ee20000000800 */
[----:B--2---:R-:W-:-:S07]  /*90c0*/  FADD.FTZ R154, R168, R3 ;  /* 0x00000003a89a7221 */ /* 0x004fce0000010000 */
[----:B------:R-:W2:Y:S01]  /*90d0*/  MUFU.EX2 R186, R186 ;  /* 0x000000ba00ba7308 */ /* 0x000ea20000000800 */
[----:B----4-:R-:W-:-:S07]  /*90e0*/  FADD.FTZ R9, R183, R0 ;  /* 0x00000000b7097221 */ /* 0x010fce0000010000 */
[----:B------:R-:W4:Y:S01]  /*90f0*/  MUFU.EX2 R169, R169 ;  /* 0x000000a900a97308 */ /* 0x000f220000000800 */
[C---:B---3--:R-:W-:Y:S01]  /*9100*/  FADD.FTZ R154, R165.reuse, R154 ;  /* 0x0000009aa59a7221 */ /* 0x048fe20000010000 */
[----:B------:R-:W-:Y:S02]  /*9110*/  F2FP.BF16.F32.PACK_AB R168, R165, R168 ;  /* 0x000000a8a5a8723e */ /* 0x000fe400000010ff */
[----:B------:R-:W-:-:S04]  /*9120*/  F2FP.BF16.F32.PACK_AB R165, R218, R175 ;  /* 0x000000afdaa5723e */ /* 0x000fc800000010ff */
[----:B------:R-:W3:Y:S01]  /*9130*/  MUFU.EX2 R187, R187 ;  /* 0x000000bb00bb7308 */ /* 0x000ee20000000800 */
[----:B--2---:R-:W-:-:S07]  /*9140*/  FADD.FTZ R0, R186, R9 ;  /* 0x00000009ba007221 */ /* 0x004fce0000010000 */
[----:B------:R-:W2:Y:S01]  /*9150*/  MUFU.EX2 R172, R172 ;  /* 0x000000ac00ac7308 */ /* 0x000ea20000000800 */
[----:B----4-:R-:W-:Y:S01]  /*9160*/  FADD.FTZ R3, R169, R154 ;  /* 0x0000009aa9037221 */ /* 0x010fe20000010000 */
[----:B------:R-:W-:-:S06]  /*9170*/  F2FP.BF16.F32.PACK_AB R154, R11, R10 ;  /* 0x0000000a0b9a723e */ /* 0x000fcc00000010ff */
[----:B------:R-:W4:Y:S01]  /*9180*/  MUFU.EX2 R190, R190 ;  /* 0x000000be00be7308 */ /* 0x000f220000000800 */
[----:B---3--:R-:W-:-:S07]  /*9190*/  FADD.FTZ R9, R187, R0 ;  /* 0x00000000bb097221 */ /* 0x008fce0000010000 */
[----:B------:R-:W3:Y:S01]  /*91a0*/  MUFU.EX2 R173, R173 ;  /* 0x000000ad00ad7308 */ /* 0x000ee20000000800 */
[C---:B--2---:R-:W-:Y:S01]  /*91b0*/  FADD.FTZ R158, R172.reuse, R3 ;  /* 0x00000003ac9e7221 */ /* 0x044fe20000010000 */
[----:B------:R-:W-:Y:S02]  /*91c0*/  F2FP.BF16.F32.PACK_AB R170, R172, R169 ;  /* 0x000000a9acaa723e */ /* 0x000fe400000010ff */
[----:B------:R-:W-:-:S04]  /*91d0*/  F2FP.BF16.F32.PACK_AB R169, R186, R183 ;  /* 0x000000b7baa9723e */ /* 0x000fc800000010ff */
[----:B------:R-:W2:Y:S01]  /*91e0*/  MUFU.EX2 R189, R194 ;  /* 0x000000c200bd7308 */ /* 0x000ea20000000800 */
[C---:B----4-:R-:W-:Y:S01]  /*91f0*/  FADD.FTZ R0, R190.reuse, R9 ;  /* 0x00000009be007221 */ /* 0x050fe20000010000 */
[----:B------:R-:W-:-:S06]  /*9200*/  F2FP.BF16.F32.PACK_AB R171, R190, R187 ;  /* 0x000000bbbeab723e */ /* 0x000fcc00000010ff */
[----:B------:R-:W4:Y:S01]  /*9210*/  MUFU.EX2 R176, R176 ;  /* 0x000000b000b07308 */ /* 0x000f220000000800 */
[----:B---3--:R-:W-:Y:S01]  /*9220*/  FADD.FTZ R3, R173, R158 ;  /* 0x0000009ead037221 */ /* 0x008fe20000010000 */
[----:B------:R-:W-:-:S06]  /*9230*/  F2FP.BF16.F32.PACK_AB R158, R15, R12 ;  /* 0x0000000c0f9e723e */ /* 0x000fcc00000010ff */
        /* <DEDUP_REMOVED lines=9> */
[----:B--2---:R-:W-:-:S07]  /*92d0*/  FADD.FTZ R10, R180, R3 ;  /* 0x00000003b40a7221 */ /* 0x004fce0000010000 */
[----:B------:R-:W2:Y:S01]  /*92e0*/  MUFU.EX2 R199, R199 ;  /* 0x000000c700c77308 */ /* 0x000ea20000000800 */
[----:B----4-:R-:W-:Y:S01]  /*92f0*/  FADD.FTZ R0, R198, R9 ;  /* 0x00000009c6007221 */ /* 0x010fe20000010000 */
[C---:B---3--:R-:W-:Y:S01]  /*9300*/  FADD.FTZ R3, R181.reuse, R10 ;  /* 0x0000000ab5037221 */ /* 0x048fe20000010000 */
[----:B------:R-:W-:Y:S02]  /*9310*/  F2FP.BF16.F32.PACK_AB R174, R181, R180 ;  /* 0x000000b4b5ae723e */ /* 0x000fe400000010ff */
[C---:B--2---:R-:W-:Y:S01]  /*9320*/  FADD.FTZ R0, R199.reuse, R0 ;  /* 0x00000000c7007221 */ /* 0x044fe20000010000 */
[----:B------:R-:W-:Y:S01]  /*9330*/  F2FP.BF16.F32.PACK_AB R175, R199, R198 ;  /* 0x000000c6c7af723e */ /* 0x000fe200000010ff */
[----:B-1----:R-:W-:Y:S06]  /*9340*/  @!P0 BRA `(.L_x_1804) ;  /* 0x0000000000048947 */ /* 0x002fec0003800000 */
[----:B------:R-:W-:Y:S01]  /*9350*/  BPT.TRAP 0x1 ;  /* 0x000000040000795c */ /* 0x000fe20000300000 */
.L_x_1804:
[----:B------:R1:W2:Y:S01]  /*9360*/  SYNCS.PHASECHK.TRANS64.TRYWAIT P2, [UR24+0x22850], R5 ;  /* 0x02285005ff0075a7 */ /* 0x0002a20008040158 */
[----:B------:R-:W-:Y:S05]  /*9370*/  @!P0 BRA `(.L_x_1805) ;  /* 0x0000000000048947 */ /* 0x000fea0003800000 */
[----:B------:R-:W-:Y:S01]  /*9380*/  BPT.TRAP 0x1 ;  /* 0x000000040000795c */ /* 0x000fe20000300000 */
.L_x_1805:
[----:B--2---:R-:W-:Y:S05]  /*9390*/  @P2 BRA `(.L_x_1806) ;  /* 0x0000000000082947 */ /* 0x004fea0003800000 */
[----:B------:R-:W2:Y:S02]  /*93a0*/  SYNCS.PHASECHK.TRANS64.TRYWAIT P2, [UR24+0x22850], R5 ;  /* 0x02285005ff0075a7 */ /* 0x000ea40008040158 */
[----:B--2---:R-:W-:Y:S05]  /*93b0*/  @!P2 BRA `(.L_x_1807) ;  /* 0x000000b40010a947 */ /* 0x004fea0003800000 */
.L_x_1806:
[----:B------:R-:W3:Y:S01]  /*93c0*/  S2R R8, SR_TID.X ;  /* 0x0000000000087919 */ /* 0x000ee20000002100 */
[----:B------:R-:W-:Y:S01]  /*93d0*/  UIMAD UR7, UR36, 0xc00, UR21 ;  /* 0x00000c00240778a4 */ /* 0x000fe2000f8e0215 */
[----:B------:R-:W-:Y:S01]  /*93e0*/  IMAD.MOV.U32 R203, RZ, RZ, R6 ;  /* 0x000000ffffcb7224 */ /* 0x000fe200078e0006 */
[----:B------:R-:W-:Y:S01]  /*93f0*/  UMOV UR11, 0x40000040 ;  /* 0x40000040000b7882 */ /* 0x000fe20000000000 */
[----:B------:R-:W-:-:S04]  /*9400*/  IMAD.MOV.U32 R9, RZ, RZ, R2 ;  /* 0x000000ffff097224 */ /* 0x000fc800078e0002 */
[----:B------:R-:W-:Y:S01]  /*9410*/  UMOV UR10, UR7 ;  /* 0x00000007000a7c82 */ /* 0x000fe20008000000 */
[----:B---3--:R-:W-:-:S05]  /*9420*/  SHF.R.U32.HI R8, RZ, 0x7, R8 ;  /* 0x00000007ff087819 */ /* 0x008fca0000011608 */
[----:B012---:R-:W-:Y:S02]  /*9430*/  VIADD R5, R8, 0x8 ;  /* 0x0000000808057836 */ /* 0x007fe40000000000 */
[----:B------:R-:W0:Y:S03]  /*9440*/  S2R R8, SR_TID.X ;  /* 0x0000000000087919 */ /* 0x000e260000002100 */
[----:B------:R1:W-:Y:S06]  /*9450*/  BAR.SYNC.DEFER_BLOCKING R5, 0x100 ;  /* 0x000400050000751d */ /* 0x0003ec0000010000 */
[----:B------:R-:W-:Y:S01]  /*9460*/  WARPGROUP.ARRIVE ;  /* 0x00000000000079c5 */ /* 0x000fe20000000000 */
[----:B0-----:R-:W-:-:S05]  /*9470*/  LOP3.LUT P2, RZ, R8, 0x7f, RZ, 0xc0, !PT ;  /* 0x0000007f08ff7812 */ /* 0x001fca000784c0ff */
[----:B------:R-:W-:Y:S01]  /*9480*/  HGMMA.64x256x16.F32.BF16 R24, R152, gdesc[UR8].tnspB, R24, gsb0 ;  /* 0x43e0000898187df0 */ /* 0x000fe20008001818 */
[----:B------:R-:W-:Y:S01]  /*9490*/  UIADD3 UR10, UR7, 0x80, URZ ;  /* 0x00000080070a7890 */ /* 0x000fe2000fffe03f */
[----:B------:R-:W-:-:S06]  /*94a0*/  UMOV UR11, 0x40000040 ;  /* 0x40000040000b7882 */ /* 0x000fcc0000000000 */
[----:B------:R-:W-:-:S05]  /*94b0*/  @!P2 VIADD R178, R178, 0x22860 ;  /* 0x00022860b2b2a836 */ /* 0x000fca0000000000 */
[----:B------:R-:W-:Y:S01]  /*94c0*/  @!P2 PRMT R178, RZ, 0x654, R178 ;  /* 0x00000654ffb2a816 */ /* 0x000fe200000000b2 */
[----:B------:R-:W-:Y:S02]  /*94d0*/  WARPGROUP.DEPBAR.LE gsb0, 0x0 ;  /* 0x00008000000079c5 */ /* 0x000fe40000010000 */
[----:B------:R-:W-:-:S12]  /*94e0*/  WARPGROUP.ARRIVE ;  /* 0x00000000000079c5 */ /* 0x000fd80000000000 */
        /* <DEDUP_REMOVED lines=28> */
[----:B-1----:R-:W-:-:S07]  /*96b0*/  IMAD.MOV.U32 R5, RZ, RZ, R7 ;  /* 0x000000ffff057224 */ /* 0x002fce00078e0007 */
.L_x_1799:
[----:B------:R-:W-:-:S13]  /*96c0*/  ISETP.GE.AND P1, PT, R5, UR39, PT ;  /* 0x0000002705007c0c */ /* 0x000fda000bf26270 */
[----:B------:R-:W-:Y:S05]  /*96d0*/  @!P1 BRA `(.L_x_1809) ;  /* 0x0000003000109947 */ /* 0x000fea0003800000 */
[----:B------:R-:W-:Y:S01]  /*96e0*/  IMAD.MOV.U32 R12, RZ, RZ, R6 ;  /* 0x000000ffff0c7224 */ /* 0x000fe200078e0006 */
[----:B------:R-:W-:Y:S01]  /*96f0*/  ULDC UR23, c[0x0][0x9e4] ;  /* 0x0002790000177ab9 */ /* 0x000fe20000000800 */
[----:B01----:R-:W-:Y:S01]  /*9700*/  IMAD.MOV.U32 R9, RZ, RZ, R2 ;  /* 0x000000ffff097224 */ /* 0x003fe200078e0002 */
[----:B------:R-:W-:Y:S01]  /*9710*/  ULDC UR24, c[0x0][0x288] ;  /* 0x0000a20000187ab9 */ /* 0x000fe20000000800 */
[----:B------:R-:W-:Y:S01]  /*9720*/  ULDC UR25, c[0x0][0x9dc] ;  /* 0x0002770000197ab9 */ /* 0x000fe20000000800 */
[----:B------:R-:W-:Y:S01]  /*9730*/  ULDC UR22, c[0x0][0x988] ;  /* 0x0002620000167ab9 */ /* 0x000fe20000000800 */
[----:B------:R-:W-:-:S05]  /*9740*/  ULDC UR26, c[0x0][0x9e0] ;  /* 0x00027800001a7ab9 */ /* 0x000fca0000000800 */
.L_x_1826:
[----:B------:R-:W-:-:S04]  /*9750*/  UIADD3 UR36, UR36, 0x1, URZ ;  /* 0x0000000124247890 */ /* 0x000fc8000fffe03f */
[----:B------:R-:W-:-:S04]  /*9760*/  UISETP.NE.AND UP2, UPT, UR36, 0x2, UPT ;  /* 0x000000022400788c */ /* 0x000fc8000bf45270 */
[----:B------:R-:W-:Y:S02]  /*9770*/  USEL UR6, URZ, 0x1, UP2 ;  /* 0x000000013f067887 */ /* 0x000fe40009000000 */
[----:B------:R-:W-:Y:S02]  /*9780*/  USEL UR36, UR36, URZ, UP2 ;  /* 0x0000003f24247287 */ /* 0x000fe40009000000 */
[----:B------:R-:W-:Y:S01]  /*9790*/  ULOP3.LUT UR37, UR37, UR6, URZ, 0x3c, !UPT ;  /* 0x0000000625257292 */ /* 0x000fe2000f8e3c3f */
[----:B------:R-:W-:Y:S11]  /*97a0*/  @!P0 BRA `(.L_x_1810) ;  /* 0x0000000000048947 */ /* 0x000ff60003800000 */
[----:B------:R-:W-:Y:S01]  /*97b0*/  BPT.TRAP 0x1 ;  /* 0x000000040000795c */ /* 0x000fe20000300000 */
.L_x_1810:
        /* <DEDUP_REMOVED lines=9> */
.L_x_1811:
[----:B-1----:R-:W-:Y:S05]  /*9850*/  @P1 BRA `(.L_x_1812) ;  /* 0x0000000000081947 */ /* 0x002fea0003800000 */
[----:B------:R-:W1:Y:S02]  /*9860*/  SYNCS.PHASECHK.TRANS64.TRYWAIT P1, [UR27+0x22830], R7 ;  /* 0x02283007ff0075a7 */ /* 0x000e64000802015b */
[----:B-1----:R-:W-:Y:S05]  /*9870*/  @!P1 BRA `(.L_x_1813) ;  /* 0x000000ac00f49947 */ /* 0x002fea0003800000 */
.L_x_1812:
[----:B------:R-:W-:Y:S01]  /*9880*/  UIMAD UR18, UR36, 0x300, UR20 ;  /* 0x00000300241278a4 */ /* 0x000fe2000f8e0214 */
[----:B------:R-:W-:Y:S01]  /*9890*/  WARPGROUP.ARRIVE ;  /* 0x00000000000079c5 */ /* 0x000fe20000000000 */
[----:B------:R-:W-:Y:S01]  /*98a0*/  UMOV UR19, 0x40000040 ;  /* 0x4000004000137882 */ /* 0x000fe20000000000 */
[----:B------:R-:W-:Y:S01]  /*98b0*/  UMOV UR7, 0x40000040 ;  /* 0x4000004000077882 */ /* 0x000fe20000000000 */
[----:B------:R-:W-:-:S03]  /*98c0*/  UIADD3 UR6, UR18, 0x2, URZ ;  /* 0x0000000212067890 */ /* 0x000fc6000fffe03f */
[----:B------:R-:W2:Y:S01]  /*98d0*/  S2R R4, SR_TID.X ;  /* 0x0000000000047919 */ /* 0x000ea20000002100 */
[----:B------:R-:W-:Y:S01]  /*98e0*/  UIADD3 UR10, UR18, 0x4, URZ ;  /* 0x00000004120a7890 */ /* 0x000fe2000fffe03f */
[----:B------:R-:W-:Y:S01]  /*98f0*/  PLOP3.LUT P1, PT, PT, PT, UP0, 0x80, 0x0 ;  /* 0x000000000000781c */ /* 0x000fe20003f2f008 */
[----:B------:R-:W-:Y:S01]  /*9900*/  UMOV UR11, 0x40000040 ;  /* 0x40000040000b7882 */ /* 0x000fe20000000000 */
[----:B------:R-:W-:Y:S01]  /*9910*/  HGMMA.64x96x16.F32.BF16 R152, gdesc[UR16], RZ, !UPT, gsb0 ;  /* 0x01600000109879f0 */ /* 0x000fe2000c0018ff */
[----:B------:R-:W-:Y:S01]  /*9920*/  UIADD3 UR14, UR18, 0x6, URZ ;  /* 0x00000006120e7890 */ /* 0x000fe2000fffe03f */
[----:B------:R-:W-:Y:S01]  /*9930*/  PLOP3.LUT P2, PT, PT, PT, UP0, 0x80, 0x0 ;  /* 0x000000000000781c */ /* 0x000fe20003f4f008 */
[----:B------:R-:W-:Y:S01]  /*9940*/  UMOV UR15, 0x40000040 ;  /* 0x40000040000f7882 */ /* 0x000fe20000000000 */
[----:B------:R-:W-:Y:S02]  /*9950*/  VIADD R20, R22, UR43 ;  /* 0x0000002b16147c36 */ /* 0x000fe40008000000 */
[----:B------:R-:W-:-:S02]  /*9960*/  IMAD R13, R5, -0x60, RZ ;  /* 0xffffffa0050d7824 */ /* 0x000fc400078e02ff */
[----:B------:R-:W-:Y:S02]  /*9970*/  IMAD.U32 R8, RZ, RZ, UR27 ;  /* 0x0000001bff087e24 */ /* 0x000fe4000f8e00ff */
[----:B------:R-:W-:-:S04]  /*9980*/  VIADD R11, R13, 0x1 ;  /* 0x000000010d0b7836 */ /* 0x000fc80000000000 */
[----:B------:R-:W-:-:S05]  /*9990*/  IMAD R11, R18, -0x2, R11 ;  /* 0xfffffffe120b7824 */ /* 0x000fca00078e020b */
[----:B------:R-:W-:-:S05]  /*99a0*/  IADD3 R11, R11, -UR24, R16 ;  /* 0x800000180b0b7c10 */ /* 0x000fca000fffe010 */
[----:B------:R-:W-:Y:S01]  /*99b0*/  VIADD R15, R11, UR26 ;  /* 0x0000001a0b0f7c36 */ /* 0x000fe20008000000 */
[----:B--2---:R-:W-:Y:S02]  /*99c0*/  LOP3.LUT P3, RZ, R4, 0x7f, RZ, 0xc0, !PT ;  /* 0x0000007f04ff7812 */ /* 0x004fe4000786c0ff */
[----:B------:R-:W-:-:S04]  /*99d0*/  SHF.R.U32.HI R4, RZ, 0x7, R4 ;  /* 0x00000007ff047819 */ /* 0x000fc80000011604 */
[----:B------:R-:W-:Y:S01]  /*99e0*/  IADD3 R4, -R4, 0xb, RZ ;  /* 0x0000000b04047810 */ /* 0x000fe20007ffe1ff */
[----:B------:R-:W-:Y:S02]  /*99f0*/  WARPGROUP.DEPBAR.LE gsb0, 0x0 ;  /* 0x00008000000079c5 */ /* 0x000fe40000010000 */
[----:B------:R-:W-:-:S06]  /*9a00*/  WARPGROUP.ARRIVE ;  /* 0x00000000000079c5 */ /* 0x000fcc0000000000 */
[----:B------:R-:W-:Y:S01]  /*9a10*/  HGMMA.64x96x16.F32.BF16 R152, gdesc[UR4], R152, gsb0 ;  /* 0x01600000049879f0 */ /* 0x000fe20008001898 */
[----:B------:R-:W-:Y:S02]  /*9a20*/  @UP0 ULDC UR6, c[0x0][0x44c] ;  /* 0x0001130000060ab9 */ /* 0x000fe40000000800 */
[----:B-1----:R-:W-:Y:S01]  /*9a30*/  @P1 IMAD.HI.U32 R2, R20, UR6, RZ ;  /* 0x0000000614021c27 */ /* 0x002fe2000f8e00ff */
[----:B------:R-:W-:Y:S01]  /*9a40*/  @UP0 ULDC UR6, c[0x0][0x450] ;  /* 0x0001140000060ab9 */ /* 0x000fe20000000800 */
[----:B------:R-:W-:-:S03]  /*9a50*/  PLOP3.LUT P1, PT, PT, PT, UP1, 0x40, 0x0 ;  /* 0x000000000000781c */ /* 0x000fc60003f2e818 */
[----:B------:R-:W-:Y:S01]  /*9a60*/  @P2 SHF.R.U32.HI R20, RZ, UR6, R2 ;  /* 0x00000006ff142c19 */ /* 0x000fe20008011602 */
[----:B------:R-:W-:Y:S01]  /*9a70*/  @!P3 VIADD R2, R8, 0x22840 ;  /* 0x000228400802b836 */ /* 0x000fe20000000000 */
[----:B------:R-:W-:-:S03]  /*9a80*/  ULOP3.LUT UR6, URZ, UR25, URZ, 0x33, !UPT ;  /* 0x000000193f067292 */ /* 0x000fc6000f8e333f */
[----:B------:R-:W1:Y:S01]  /*9a90*/  SHFL.IDX PT, R21, R20, RZ, 0x1c1f ;  /* 0x001c1fff14157589 */ /* 0x000e6200000e0000 */
[----:B------:R-:W-:Y:S02]  /*9aa0*/  @!P3 PRMT R2, RZ, 0x654, R2 ;  /* 0x00000654ff02b816 */ /* 0x000fe40000000002 */
[----:B------:R-:W-:Y:S02]  /*9ab0*/  VIADD R14, R11, UR6 ;  /* 0x000000060b0e7c36 */ /* 0x000fe40008000000 */
[----:B-1----:R-:W-:Y:S01]  /*9ac0*/  IMAD.IADD R6, R21, 0x1, R15 ;  /* 0x0000000115067824 */ /* 0x002fe200078e020f */
        /* <DEDUP_REMOVED lines=8> */
[----:B------:R2:W-:Y:S02]  /*9b50*/  @!P3 SYNCS.ARRIVE.TRANS64.RED.A1T0 RZ, [R2+URZ], RZ ;  /* 0x000000ff02ffb9a7 */ /* 0x0005e4000810043f */
[----:B--2---:R-:W-:Y:S01]  /*9b60*/  IMAD.IADD R2, R21, 0x1, R14 ;  /* 0x0000000115027824 */ /* 0x004fe200078e020e */
[----:B-1----:R-:W-:Y:S06]  /*9b70*/  @P1 BRA `(.L_x_1814) ;  /* 0x0000000000581947 */ /* 0x002fec0003800000 */
[----:B------:R-:W-:Y:S01]  /*9b80*/  IADD3 R21, R16, -UR24, R21 ;  /* 0x8000001810157c10 */ /* 0x000fe2000fffe015 */
        /* <DEDUP_REMOVED lines=11> */
.L_x_1816:
[----:B------:R-:W-:-:S05]  /*9c40*/  IMAD.U32 R203, RZ, RZ, UR23 ;  /* 0x00000017ffcb7e24 */ /* 0x000fca000f8e00ff */
[----:B------:R-:W-:-:S13]  /*9c50*/  ISETP.NE.AND P1, PT, R203, 0x1, PT ;  /* 0x00000001cb00780c */ /* 0x000fda0003f25270 */
[----:B------:R-:W1:Y:S02]  /*9c60*/  @P1 LDC.64 R10, c[0x0][0x9e8] ;  /* 0x00027a00ff0a1b82 */ /* 0x000e640000000a00 */
[----:B-1----:R-:W-:-:S05]  /*9c70*/  @P1 IMAD.HI.U32 R10, R21, R10, RZ ;  /* 0x0000000a150a1227 */ /* 0x002fca00078e00ff */
[----:B------:R-:W-:-:S07]  /*9c80*/  @P1 SHF.R.U32.HI R21, RZ, R11, R10 ;  /* 0x0000000bff151219 */ /* 0x000fce000001160a */
.L_x_1817:
[----:B------:R-:W-:Y:S05]  /*9c90*/  BSYNC B0 ;  /* 0x0000000000007941 */ /* 0x000fea0003800000 */
.L_x_1815:
[----:B------:R-:W-:-:S04]  /*9ca0*/  IMAD R10, R18, -0x2, R13 ;  /* 0xfffffffe120a7824 */ /* 0x000fc800078e020d */
[----:B------:R-:W-:-:S05]  /*9cb0*/  IMAD R21, R21, R203, R10 ;  /* 0x000000cb15157224 */ /* 0x000fca00078e020a */
[----:B------:R-:W-:Y:S02]  /*9cc0*/  VIADDMNMX R6, R21, R203, R6, PT ;  /* 0x000000cb15067246 */ /* 0x000fe40003800106 */
[----:B------:R-:W-:-:S07]  /*9cd0*/  VIMNMX R2, R2, R21, !PT ;  /* 0x0000001502027248 */ /* 0x000fce0007fe0100 */
.L_x_1814:
[C---:B------:R-:W-:Y:S01]  /*9ce0*/  ISETP.GE.AND P1, PT, R13.reuse, 0x1, PT ;  /* 0x000000010d00780c */ /* 0x040fe20003f26270 */
[----:B------:R-:W1:Y:S01]  /*9cf0*/  SHFL.IDX PT, R21, R20, 0x1, 0x1c1f ;  /* 0x003c1f0014157f89 */ /* 0x000e6200000e0000 */
[----:B------:R-:W-:Y:S02]  /*9d00*/  ISETP.GE.AND P4, PT, R13, 0x9, PT ;  /* 0x000000090d00780c */ /* 0x000fe40003f86270 */
[----:B------:R-:W-:Y:S02]  /*9d10*/  LOP3.LUT R17, R17, 0xfffbffff, RZ, 0xc0, !PT ;  /* 0xfffbffff11117812 */ /* 0x000fe400078ec0ff */
[----:B------:R-:W-:-:S04]  /*9d20*/  ISETP.GT.AND P2, PT, R2, RZ, !P1 ;  /* 0x000000ff0200720c */ /* 0x000fc80004f44270 */
[----:B------:R-:W-:-:S03]  /*9d30*/  ISETP.LT.OR P2, PT, R6, 0x1, P2 ;  /* 0x000000010600780c */ /* 0x000fc60001741670 */
[----:B------:R-:W-:Y:S02]  /*9d40*/  @P1 LOP3.LUT R17, R17, 0x40000, RZ, 0xfc, !PT ;  /* 0x0004000011111812 */ /* 0x000fe400078efcff */
[----:B------:R-:W-:Y:S02]  /*9d50*/  ISETP.GE.AND P1, PT, R13, 0x2, PT ;  /* 0x000000020d00780c */ /* 0x000fe40003f26270 */
[----:B------:R-:W-:Y:S02]  /*9d60*/  LOP3.LUT R17, R17, 0xfffffffd, RZ, 0xc0, !PT ;  /* 0xfffffffd11117812 */ /* 0x000fe400078ec0ff */
[----:B------:R-:W-:Y:S02]  /*9d70*/  FSEL R152, R152, -INF , !P2 ;  /* 0xff80000098987808 */ /* 0x000fe40005000000 */
[----:B------:R-:W-:Y:S02]  /*9d80*/  ISETP.GT.AND P3, PT, R2, 0x1, !P1 ;  /* 0x000000010200780c */ /* 0x000fe40004f64270 */
[----:B------:R-:W-:-:S02]  /*9d90*/  @P4 LOP3.LUT R17, R17, 0x2, RZ, 0xfc, !PT ;  /* 0x0000000211114812 */ /* 0x000fc400078efcff */
[----:B------:R-:W-:Y:S01]  /*9da0*/  ISETP.GT.AND P2, PT, R2, 0x8, !P4 ;  /* 0x000000080200780c */ /* 0x000fe20006744270 */
[--C-:B-1----:R-:W-:Y:S01]  /*9db0*/  IMAD.IADD R15, R15, 0x1, R21.reuse ;  /* 0x000000010f0f7824 */ /* 0x102fe200078e0215 */
[----:B------:R-:W-:Y:S01]  /*9dc0*/  ISETP.GE.AND P4, PT, R13, 0xa, PT ;  /* 0x0000000a0d00780c */ /* 0x000fe20003f86270 */
[----:B------:R-:W-:Y:S01]  /*9dd0*/  IMAD.IADD R14, R14, 0x1, R21 ;  /* 0x000000010e0e7824 */ /* 0x000fe200078e0215 */
[C---:B------:R-:W-:Y:S02]  /*9de0*/  ISETP.LT.OR P3, PT, R6.reuse, 0x2, P3 ;  /* 0x000000020600780c */ /* 0x040fe40001f61670 */
[----:B------:R-:W-:Y:S02]  /*9df0*/  ISETP.LT.OR P2, PT, R6, 0x9, P2 ;  /* 0x000000090600780c */ /* 0x000fe40001741670 */
[----:B------:R-:W-:Y:S02]  /*9e00*/  FSEL R153, R153, -INF , !P3 ;  /* 0xff80000099997808 */ /* 0x000fe40005800000 */
[----:B------:R-:W-:-:S02]  /*9e10*/  ISETP.GE.AND P3, PT, R13, 0x11, PT ;  /* 0x000000110d00780c */ /* 0x000fc40003f66270 */
[----:B------:R-:W-:Y:S02]  /*9e20*/  LOP3.LUT R17, R17, 0xfffffffb, RZ, 0xc0, !PT ;  /* 0xfffffffb11117812 */ /* 0x000fe400078ec0ff */
[----:B------:R-:W-:Y:S02]  /*9e30*/  FSEL R156, R156, -INF , !P2 ;  /* 0xff8000009c9c7808 */ /* 0x000fe40005000000 */
[----:B------:R-:W-:Y:S02]  /*9e40*/  ISETP.GT.AND P2, PT, R2, 0x9, !P4 ;  /* 0x000000090200780c */ /* 0x000fe40006744270 */
[----:B------:R-:W-:Y:S02]  /*9e50*/  @P4 LOP3.LUT R17, R17, 0x4, RZ, 0xfc, !PT ;  /* 0x0000000411114812 */ /* 0x000fe400078efcff */
[----:B------:R-:W-:Y:S02]  /*9e60*/  ISETP.LT.OR P2, PT, R6, 0xa, P2 ;  /* 0x0000000a0600780c */ /* 0x000fe40001741670 */
[----:B------:R-:W-:-:S02]  /*9e70*/  LOP3.LUT R17, R17, 0xfffffff7, RZ, 0xc0, !PT ;  /* 0xfffffff711117812 */ /* 0x000fc400078ec0ff */
[----:B------:R-:W-:Y:S02]  /*9e80*/  FSEL R157, R157, -INF , !P2 ;  /* 0xff8000009d9d7808 */ /* 0x000fe40005000000 */
[----:B------:R-:W-:Y:S02]  /*9e90*/  @P3 LOP3.LUT R17, R17, 0x8, RZ, 0xfc, !PT ;  /* 0x0000000811113812 */ /* 0x000fe400078efcff */
[----:B------:R-:W-:Y:S02]  /*9ea0*/  ISETP.GT.AND P2, PT, R2, 0x10, !P3 ;  /* 0x000000100200780c */ /* 0x000fe40005f44270 */
[----:B------:R-:W-:Y:S02]  /*9eb0*/  ISETP.GE.AND P3, PT, R13, 0x12, PT ;  /* 0x000000120d00780c */ /* 0x000fe40003f66270 */
[----:B------:R-:W-:Y:S02]  /*9ec0*/  ISETP.LT.OR P2, PT, R6, 0x11, P2 ;  /* 0x000000110600780c */ /* 0x000fe40001741670 */
[----:B------:R-:W-:-:S02]  /*9ed0*/  LOP3.LUT R17, R17, 0xffffffef, RZ, 0xc0, !PT ;  /* 0xffffffef11117812 */ /* 0x000fc400078ec0ff */
[----:B------:R-:W-:Y:S02]  /*9ee0*/  FSEL R160, R160, -INF , !P2 ;  /* 0xff800000a0a07808 */ /* 0x000fe40005000000 */
        /* <DEDUP_REMOVED lines=102> */
[----:B------:R-:W-:-:S04]  /*a550*/  ISETP.LT.OR P6, PT, R6, 0x5a, P6 ;  /* 0x0000005a0600780c */ /* 0x000fc800037c1670 */
[----:B------:R-:W-:Y:S02]  /*a560*/  FSEL R197, R197, -INF , !P6 ;  /* 0xff800000c5c57808 */ /* 0x000fe40007000000 */
[----:B------:R-:W-:-:S13]  /*a570*/  PLOP3.LUT P6, PT, PT, PT, UP1, 0x40, 0x0 ;  /* 0x000000000000781c */ /* 0x000fda0003fce818 */
[----:B------:R-:W-:Y:S05]  /*a580*/  @P6 BRA `(.L_x_1818) ;  /* 0x0000000000586947 */ /* 0x000fea0003800000 */
        /* <DEDUP_REMOVED lines=12> */
.L_x_1820:
[----:B------:R-:W-:-:S05]  /*a650*/  IMAD.U32 R2, RZ, RZ, UR23 ;  /* 0x00000017ff027e24 */ /* 0x000fca000f8e00ff */
[----:B------:R-:W-:-:S13]  /*a660*/  ISETP.NE.AND P6, PT, R2, 0x1, PT ;  /* 0x000000010200780c */ /* 0x000fda0003fc5270 */
[----:B------:R-:W1:Y:S02]  /*a670*/  @P6 LDC.64 R10, c[0x0][0x9e8] ;  /* 0x00027a00ff0a6b82 */ /* 0x000e640000000a00 */
[----:B-1----:R-:W-:-:S05]  /*a680*/  @P6 IMAD.HI.U32 R10, R21, R10, RZ ;  /* 0x0000000a150a6227 */ /* 0x002fca00078e00ff */
[----:B------:R-:W-:-:S07]  /*a690*/  @P6 SHF.R.U32.HI R21, RZ, R11, R10 ;  /* 0x0000000bff156219 */ /* 0x000fce000001160a */
.L_x_1821:
[----:B------:R-:W-:Y:S05]  /*a6a0*/  BSYNC B0 ;  /* 0x0000000000007941 */ /* 0x000fea0003800000 */
.L_x_1819:
[----:B------:R-:W-:-:S04]  /*a6b0*/  IMAD R13, R18, -0x2, R13 ;  /* 0xfffffffe120d7824 */ /* 0x000fc800078e020d */
[----:B------:R-:W-:-:S05]  /*a6c0*/  IMAD R21, R21, R2, R13 ;  /* 0x0000000215157224 */ /* 0x000fca00078e020d */
[----:B------:R-:W-:Y:S02]  /*a6d0*/  VIADDMNMX R15, R21, R2, R15, PT ;  /* 0x00000002150f7246 */ /* 0x000fe4000380010f */
[----:B------:R-:W-:-:S07]  /*a6e0*/  VIMNMX R14, R14, R21, !PT ;  /* 0x000000150e0e7248 */ /* 0x000fce0007fe0100 */
.L_x_1818:
        /* <DEDUP_REMOVED lines=70> */
[C---:B------:R-:W-:Y:S02]  /*ab50*/  ISETP.GT.AND P1, PT, R14.reuse, 0x29, !P1 ;  /* 0x000000290e00780c */ /* 0x040fe40004f24270 */
[----:B------:R-:W-:Y:S02]  /*ab60*/  FSEL R191, R191, -INF , !P2 ;  /* 0xff800000bfbf7808 */ /* 0x000fe40005000000 */
[----:B------:R-:W-:Y:S02]  /*ab70*/  ISETP.LT.OR P1, PT, R15, 0x2a, P1 ;  /* 0x0000002a0f00780c */ /* 0x000fe40000f21670 */
[----:B------:R-:W-:Y:S02]  /*ab80*/  ISETP.GT.AND P4, PT, R14, 0x51, !P4 ;  /* 0x000000510e00780c */ /* 0x000fe40006784270 */
[----:B------:R-:W-:-:S02]  /*ab90*/  FSEL R175, R175, -INF , !P1 ;  /* 0xff800000afaf7808 */ /* 0x000fc40004800000 */
[----:B------:R-:W-:Y:S02]  /*aba0*/  LOP3.LUT P1, RZ, R17, 0x800, RZ, 0xc0, !PT ;  /* 0x0000080011ff7812 */ /* 0x000fe4000782c0ff */
[----:B-1----:R-:W-:Y:S02]  /*abb0*/  FMNMX.FTZ R13, R6, R11, !PT ;  /* 0x0000000b060d7209 */ /* 0x002fe40007810000 */
[C---:B------:R-:W-:Y:S02]  /*abc0*/  ISETP.GT.AND P1, PT, R14.reuse, 0x30, !P1 ;  /* 0x000000300e00780c */ /* 0x040fe40004f24270 */
[C---:B------:R-:W-:Y:S01]  /*abd0*/  ISETP.LT.OR P3, PT, R15.reuse, 0x51, P3 ;  /* 0x000000510f00780c */ /* 0x040fe20001f61670 */
[----:B------:R-:W1:Y:S01]  /*abe0*/  SHFL.BFLY PT, R2, R13, 0x1, 0x1f ;  /* 0x0c201f000d027f89 */ /* 0x000e6200000e0000 */
[----:B------:R-:W-:Y:S02]  /*abf0*/  ISETP.LT.OR P1, PT, R15, 0x31, P1 ;  /* 0x000000310f00780c */ /* 0x000fe40000f21670 */
[----:B------:R-:W-:-:S02]  /*ac00*/  ISETP.GT.AND P5, PT, R14, 0x58, !P5 ;  /* 0x000000580e00780c */ /* 0x000fc40006fa4270 */
[----:B------:R-:W-:Y:S02]  /*ac10*/  FSEL R178, R178, -INF , !P1 ;  /* 0xff800000b2b27808 */ /* 0x000fe40004800000 */
[----:B------:R-:W-:Y:S02]  /*ac20*/  LOP3.LUT P1, RZ, R17, 0x400, RZ, 0xc0, !PT ;  /* 0x0000040011ff7812 */ /* 0x000fe4000782c0ff */
[C---:B------:R-:W-:Y:S02]  /*ac30*/  ISETP.LT.OR P4, PT, R15.reuse, 0x52, P4 ;  /* 0x000000520f00780c */ /* 0x040fe40002781670 */
[----:B------:R-:W-:Y:S02]  /*ac40*/  ISETP.GT.AND P1, PT, R14, 0x31, !P1 ;  /* 0x000000310e00780c */ /* 0x000fe40004f24270 */
[----:B------:R-:W-:Y:S02]  /*ac50*/  FSEL R194, R194, -INF , !P3 ;  /* 0xff800000c2c27808 */ /* 0x000fe40005800000 */
        /* <DEDUP_REMOVED lines=40> */
[----:B------:R-:W-:Y:S01]  /*aee0*/  FSEL R199, R199, -INF , !P2 ;  /* 0xff800000c7c77808 */ /* 0x000fe20005000000 */
[--C-:B------:R-:W-:Y:S01]  /*aef0*/  FFMA.FTZ R173, R185, UR6, -R10.reuse ;  /* 0x00000006b9ad7c23 */ /* 0x100fe2000801080a */
[----:B------:R-:W-:Y:S01]  /*af00*/  FMNMX.FTZ R21, R159, R6, !PT ;  /* 0x000000069f157209 */ /* 0x000fe20007810000 */
[--C-:B------:R-:W-:Y:S01]  /*af10*/  FFMA.FTZ R14, R172, UR6, -R10.reuse ;  /* 0x00000006ac0e7c23 */ /* 0x100fe2000801080a */
[--C-:B------:R-:W-:Y:S01]  /*af20*/  FFMA.FTZ R172, R184, UR6, -R10.reuse ;  /* 0x00000006b8ac7c23 */ /* 0x100fe2000801080a */
[----:B------:R-:W-:Y:S01]  /*af30*/  FSEL R184, R2, RZ, P1 ;  /* 0x000000ff02b87208 */ /* 0x000fe20000800000 */
[--C-:B------:R-:W-:Y:S01]  /*af40*/  FFMA.FTZ R152, R152, UR6, -R10.reuse ;  /* 0x0000000698987c23 */ /* 0x100fe2000801080a */
[----:B------:R-:W-:Y:S01]  /*af50*/  FMNMX.FTZ R6, R162, R21, !PT ;  /* 0x00000015a2067209 */ /* 0x000fe20007810000 */
[--C-:B------:R-:W-:Y:S01]  /*af60*/  FFMA.FTZ R21, R157, UR6, -R10.reuse ;  /* 0x000000069d157c23 */ /* 0x100fe2000801080a */
[--C-:B------:R-:W-:Y:S01]  /*af70*/  FFMA.FTZ R154, R156, UR6, -R10.reuse ;  /* 0x000000069c9a7c23 */ /* 0x100fe2000801080a */
[----:B------:R-:W-:Y:S01]  /*af80*/  FADD.FTZ R9, -R184, R9 ;  /* 0x00000009b8097221 */ /* 0x000fe20000010100 */
[----:B------:R-:W-:Y:S01]  /*af90*/  FMNMX.FTZ R153, R163, R6, !PT ;  /* 0x00000006a3997209 */ /* 0x000fe20007810000 */
[----:B------:R-:W-:Y:S01]  /*afa0*/  MUFU.EX2 R152, R152 ;  /* 0x0000009800987308 */ /* 0x000fe20000000800 */
[--C-:B------:R-:W-:Y:S01]  /*afb0*/  FFMA.FTZ R20, R164, UR6, -R10.reuse ;  /* 0x00000006a4147c23 */ /* 0x100fe2000801080a */
[----:B------:R-:W-:Y:S01]  /*afc0*/  FMUL.FTZ R9, R9, UR6 ;  /* 0x0000000609097c20 */ /* 0x000fe20008410000 */
        /* <DEDUP_REMOVED lines=18> */
[----:B------:R-:W-:Y:S01]  /*b0f0*/  FMUL.FTZ R25, R25, R9 ;  /* 0x0000000919197220 */ /* 0x000fe20000410000 */
[----:B------:R-:W-:Y:S01]  /*b100*/  FMNMX.FTZ R6, R178, R157, !PT ;  /* 0x0000009db2067209 */ /* 0x000fe20007810000 */
[--C-:B------:R-:W-:Y:S01]  /*b110*/  FFMA.FTZ R157, R165, UR6, -R10.reuse ;  /* 0x00000006a59d7c23 */ /* 0x100fe2000801080a */
[-C--:B------:R-:W-:Y:S01]  /*b120*/  FMUL.FTZ R28, R28, R9.reuse ;  /* 0x000000091c1c7220 */ /* 0x080fe20000410000 */
[-C--:B------:R-:W-:Y:S01]  /*b130*/  FMUL.FTZ R29, R29, R9.reuse ;  /* 0x000000091d1d7220 */ /* 0x080fe20000410000 */
[----:B------:R-:W-:Y:S01]  /*b140*/  FMNMX.FTZ R161, R179, R6, !PT ;  /* 0x00000006b3a17209 */ /* 0x000fe20007810000 */
[----:B------:R-:W1:Y:S01]  /*b150*/  MUFU.EX2 R21, R21 ;  /* 0x0000001500157308 */ /* 0x000e620000000800 */
[-C--:B------:R-:W-:Y:S01]  /*b160*/  FMUL.FTZ R32, R32, R9.reuse ;  /* 0x0000000920207220 */ /* 0x080fe20000410000 */
[----:B------:R-:W-:Y:S01]  /*b170*/  FMUL.FTZ R33, R33, R9 ;  /* 0x0000000921217220 */ /* 0x000fe20000410000 */
[----:B------:R-:W-:Y:S01]  /*b180*/  FMNMX.FTZ R6, R182, R161, !PT ;  /* 0x000000a1b6067209 */ /* 0x000fe20007810000 */
[-C--:B------:R-:W-:Y:S01]  /*b190*/  FMUL.FTZ R36, R36, R9.reuse ;  /* 0x0000000924247220 */ /* 0x080fe20000410000 */
[-C--:B------:R-:W-:Y:S01]  /*b1a0*/  FMUL.FTZ R37, R37, R9.reuse ;  /* 0x0000000925257220 */ /* 0x080fe20000410000 */
[-C--:B------:R-:W-:Y:S01]  /*b1b0*/  FMUL.FTZ R40, R40, R9.reuse ;  /* 0x0000000928287220 */ /* 0x080fe20000410000 */
[----:B------:R-:W-:Y:S01]  /*b1c0*/  FMNMX.FTZ R161, R183, R6, !PT ;  /* 0x00000006b7a17209 */ /* 0x000fe20007810000 */
[----:B------:R-:W4:Y:S01]  /*b1d0*/  MUFU.EX2 R156, R156 ;  /* 0x0000009c009c7308 */ /* 0x000f220000000800 */
[-C--:B------:R-:W-:Y:S01]  /*b1e0*/  FMUL.FTZ R41, R41, R9.reuse ;  /* 0x0000000929297220 */ /* 0x080fe20000410000 */
[----:B------:R-:W-:Y:S01]  /*b1f0*/  FMUL.FTZ R44, R44, R9 ;  /* 0x000000092c2c7220 */ /* 0x000fe20000410000 */
[----:B------:R-:W-:Y:S01]  /*b200*/  FMNMX.FTZ R6, R186, R161, !PT ;  /* 0x000000a1ba067209 */ /* 0x000fe20007810000 */
[--C-:B------:R-:W-:Y:S01]  /*b210*/  FFMA.FTZ R161, R169, UR6, -R10.reuse ;  /* 0x00000006a9a17c23 */ /* 0x100fe2000801080a */
[--C-:B------:R-:W-:Y:S01]  /*b220*/  FFMA.FTZ R169, R181, UR6, -R10.reuse ;  /* 0x00000006b5a97c23 */ /* 0x100fe2000801080a */
[----:B------:R-:W-:Y:S01]  /*b230*/  FFMA.FTZ R181, R193, UR6, -R10 ;  /* 0x00000006c1b57c23 */ /* 0x000fe2000801080a */
[----:B------:R-:W-:Y:S01]  /*b240*/  FMNMX.FTZ R165, R187, R6, !PT ;  /* 0x00000006bba57209 */ /* 0x000fe20007810000 */
[----:B------:R5:W-:Y:S01]  /*b250*/  MUFU.EX2 R184, R188 ;  /* 0x000000bc00b87308 */ /* 0x000be20000000800 */
[-C--:B------:R-:W-:Y:S01]  /*b260*/  FMUL.FTZ R45, R45, R9.reuse ;  /* 0x000000092d2d7220 */ /* 0x080fe20000410000 */
[----:B------:R-:W-:Y:S01]  /*b270*/  FMUL.FTZ R48, R48, R9 ;  /* 0x0000000930307220 */ /* 0x000fe20000410000 */
[----:B------:R-:W-:Y:S01]  /*b280*/  FMNMX.FTZ R6, R190, R165, !PT ;  /* 0x000000a5be067209 */ /* 0x000fe20007810000 */
[-C--:B------:R-:W-:Y:S01]  /*b290*/  FMUL.FTZ R49, R49, R9.reuse ;  /* 0x0000000931317220 */ /* 0x080fe20000410000 */
[-C--:B------:R-:W-:Y:S01]  /*b2a0*/  FMUL.FTZ R52, R52, R9.reuse ;  /* 0x0000000934347220 */ /* 0x080fe20000410000 */
[----:B------:R-:W-:Y:S01]  /*b2b0*/  FMUL.FTZ R53, R53, R9 ;  /* 0x0000000935357220 */ /* 0x000fe20000410000 */
[----:B------:R-:W-:Y:S01]  /*b2c0*/  FMNMX.FTZ R165, R191, R6, !PT ;  /* 0x00000006bfa57209 */ /* 0x000fe20007810000 */
[----:B------:R-:W0:Y:S01]  /*b2d0*/  MUFU.EX2 R153, R153 ;  /* 0x0000009900997308 */ /* 0x000e220000000800 */
[----:B-----5:R-:W-:Y:S01]  /*b2e0*/  FFMA.FTZ R188, R9, R3, R152 ;  /* 0x0000000309bc7223 */ /* 0x020fe20000010098 */
[C---:B--2---:R-:W-:Y:S01]  /*b2f0*/  F2FP.BF16.F32.PACK_AB R152, R13.reuse, R152 ;  /* 0x000000980d98723e */ /* 0x044fe200000010ff */
[----:B------:R-:W-:Y:S01]  /*b300*/  FMUL.FTZ R56, R56, R9 ;  /* 0x0000000938387220 */ /* 0x000fe20000410000 */
[----:B------:R-:W-:Y:S01]  /*b310*/  FMNMX.FTZ R6, R194, R165, !PT ;  /* 0x000000a5c2067209 */ /* 0x000fe20007810000 */
[----:B------:R-:W-:Y:S01]  /*b320*/  FADD.FTZ R3, R13, R188 ;  /* 0x000000bc0d037221 */ /* 0x000fe20000010000 */
[-C--:B------:R-:W-:Y:S01]  /*b330*/  FMUL.FTZ R57, R57, R9.reuse ;  /* 0x0000000939397220 */ /* 0x080fe20000410000 */
[-C--:B------:R-:W-:Y:S01]  /*b340*/  FMUL.FTZ R60, R60, R9.reuse ;  /* 0x000000093c3c7220 */ /* 0x080fe20000410000 */
[----:B------:R-:W-:Y:S01]  /*b350*/  FMNMX.FTZ R165, R195, R6, !PT ;  /* 0x00000006c3a57209 */ /* 0x000fe20007810000 */
[----:B------:R-:W-:Y:S01]  /*b360*/  MUFU.EX2 R20, R20 ;  /* 0x0000001400147308 */ /* 0x000fe20000000800 */
[-C--:B------:R-:W-:Y:S01]  /*b370*/  FMUL.FTZ R61, R61, R9.reuse ;  /* 0x000000093d3d7220 */ /* 0x080fe20000410000 */
[----:B------:R-:W-:Y:S01]  /*b380*/  FMUL.FTZ R64, R64, R9 ;  /* 0x0000000940407220 */ /* 0x000fe20000410000 */
[----:B------:R-:W-:Y:S01]  /*b390*/  FMNMX.FTZ R6, R198, R165, !PT ;  /* 0x000000a5c6067209 */ /* 0x000fe20007810000 */
[--C-:B------:R-:W-:Y:S01]  /*b3a0*/  FFMA.FTZ R165, R177, UR6, -R10.reuse ;  /* 0x00000006b1a57c23 */ /* 0x100fe2000801080a */
[-C--:B------:R-:W-:Y:S01]  /*b3b0*/  FMUL.FTZ R65, R65, R9.reuse ;  /* 0x0000000941417220 */ /* 0x080fe20000410000 */
[-C--:B------:R-:W-:Y:S01]  /*b3c0*/  FMUL.FTZ R68, R68, R9.reuse ;  /* 0x0000000944447220 */ /* 0x080fe20000410000 */
[----:B------:R-:W-:Y:S01]  /*b3d0*/  FMNMX.FTZ R6, R199, R6, !PT ;  /* 0x00000006c7067209 */ /* 0x000fe20007810000 */
[----:B------:R-:W-:Y:S01]  /*b3e0*/  MUFU.EX2 R157, R157 ;  /* 0x0000009d009d7308 */ /* 0x000fe20000000800 */
[-C--:B------:R-:W-:Y:S01]  /*b3f0*/  FMUL.FTZ R69, R69, R9.reuse ;  /* 0x0000000945457220 */ /* 0x080fe20000410000 */
[-C--:B------:R-:W-:Y:S01]  /*b400*/  FMUL.FTZ R72, R72, R9.reuse ;  /* 0x0000000948487220 */ /* 0x080fe20000410000 */
[-C--:B------:R-:W-:Y:S01]  /*b410*/  FMUL.FTZ R73, R73, R9.reuse ;  /* 0x0000000949497220 */ /* 0x080fe20000410000 */
[----:B------:R-:W2:Y:S01]  /*b420*/  SHFL.BFLY PT, R177, R6, 0x2, 0x1f ;  /* 0x0c401f0006b17f89 */ /* 0x000ea200000e0000 */
        /* <DEDUP_REMOVED lines=22> */
[----:B------:R-:W-:Y:S01]  /*b590*/  FMUL.FTZ R113, R113, R9 ;  /* 0x0000000971717220 */ /* 0x000fe20000410000 */
[----:B--2---:R-:W-:Y:S01]  /*b5a0*/  FMNMX.FTZ R185, R6, R177, !PT ;  /* 0x000000b106b97209 */ /* 0x004fe20007810000 */
[----:B------:R-:W-:Y:S01]  /*b5b0*/  FFMA.FTZ R177, R189, UR6, -R10 ;  /* 0x00000006bdb17c23 */ /* 0x000fe2000801080a */
[-C--:B------:R-:W-:Y:S01]  /*b5c0*/  FMUL.FTZ R116, R116, R9.reuse ;  /* 0x0000000974747220 */ /* 0x080fe20000410000 */
[-C--:B------:R-:W-:Y:S01]  /*b5d0*/  FMUL.FTZ R117, R117, R9.reuse ;  /* 0x0000000975757220 */ /* 0x080fe20000410000 */
[----:B------:R-:W-:Y:S01]  /*b5e0*/  MUFU.EX2 R15, R15 ;  /* 0x0000000f000f7308 */ /* 0x000fe20000000800 */
[----:B------:R-:W2:Y:S01]  /*b5f0*/  SHFL.BFLY PT, R6, R185, 0x1, 0x1f ;  /* 0x0c201f00b9067f89 */ /* 0x000ea200000e0000 */
        /* <DEDUP_REMOVED lines=17> */
[----:B------:R-:W-:-:S05]  /*b710*/  FMUL.FTZ R149, R149, R9 ;  /* 0x0000000995957220 */ /* 0x000fca0000410000 */
[----:B------:R-:W-:Y:S01]  /*b720*/  MUFU.EX2 R168, R168 ;  /* 0x000000a800a87308 */ /* 0x000fe20000000800 */
[----:B--2---:R-:W-:Y:S01]  /*b730*/  FMNMX.FTZ R6, R185, R6, !PT ;  /* 0x00000006b9067209 */ /* 0x004fe20007810000 */
[----:B------:R-:W-:-:S03]  /*b740*/  FFMA.FTZ R185, R197, UR6, -R10 ;  /* 0x00000006c5b97c23 */ /* 0x000fc6000801080a */
[C---:B------:R-:W-:Y:S01]  /*b750*/  FSETP.NEU.FTZ.AND P1, PT, R6.reuse, -INF , PT ;  /* 0xff8000000600780b */ /* 0x040fe20003f3d000 */
[----:B------:R-:W-:Y:S02]  /*b760*/  FMUL.FTZ R196, R6, UR6 ;  /* 0x0000000606c47c20 */ /* 0x000fe40008410000 */
[----:B------:R-:W2:Y:S03]  /*b770*/  MUFU.EX2 R169, R169 ;  /* 0x000000a900a97308 */ /* 0x000ea60000000800 */
[----:B------:R-:W-:-:S05]  /*b780*/  FSEL R196, R196, RZ, P1 ;  /* 0x000000ffc4c47208 */ /* 0x000fca0000800000 */
[--C-:B------:R-:W-:Y:S01]  /*b790*/  FFMA.FTZ R10, R155, UR6, -R196.reuse ;  /* 0x000000069b0a7c23 */ /* 0x100fe200080108c4 */
[--C-:B------:R-:W-:Y:S01]  /*b7a0*/  FFMA.FTZ R155, R158, UR6, -R196.reuse ;  /* 0x000000069e9b7c23 */ /* 0x100fe200080108c4 */
[----:B---3--:R-:W-:Y:S01]  /*b7b0*/  FADD.FTZ R158, R154, R3 ;  /* 0x000000039a9e7221 */ /* 0x008fe20000010000 */
[--C-:B------:R-:W-:Y:S01]  /*b7c0*/  FFMA.FTZ R188, R159, UR6, -R196.reuse ;  /* 0x000000069fbc7c23 */ /* 0x100fe200080108c4 */
[----:B------:R-:W-:Y:S01]  /*b7d0*/  MUFU.EX2 R172, R172 ;  /* 0x000000ac00ac7308 */ /* 0x000fe20000000800 */
[----:B------:R-:W-:Y:S01]  /*b7e0*/  FFMA.FTZ R159, R162, UR6, -R196 ;  /* 0x00000006a29f7c23 */ /* 0x000fe200080108c4 */
[C---:B-1----:R-:W-:Y:S01]  /*b7f0*/  FADD.FTZ R3, R21.reuse, R158 ;  /* 0x0000009e15037221 */ /* 0x042fe20000010000 */
[----:B------:R-:W-:Y:S01]  /*b800*/  F2FP.BF16.F32.PACK_AB R154, R21, R154 ;  /* 0x0000009a159a723e */ /* 0x000fe200000010ff */
[--C-:B------:R-:W-:Y:S01]  /*b810*/  FFMA.FTZ R11, R11, UR6, -R196.reuse ;  /* 0x000000060b0b7c23 */ /* 0x100fe200080108c4 */
[--C-:B------:R-:W-:Y:S01]  /*b820*/  FFMA.FTZ R174, R174, UR6, -R196.reuse ;  /* 0x00000006aeae7c23 */ /* 0x100fe200080108c4 */
[----:B----4-:R-:W-:Y:S01]  /*b830*/  FADD.FTZ R158, R156, R3 ;  /* 0x000000039c9e7221 */ /* 0x010fe20000010000 */
[--C-:B------:R-:W-:Y:S01]  /*b840*/  FFMA.FTZ R192, R163, UR6, -R196.reuse ;  /* 0x00000006a3c07c23 */ /* 0x100fe200080108c4 */
[----:B------:R-:W-:Y:S01]  /*b850*/  MUFU.EX2 R173, R173 ;  /* 0x000000ad00ad7308 */ /* 0x000fe20000000800 */
[----:B------:R-:W-:Y:S01]  /*b860*/  FFMA.FTZ R163, R166, UR6, -R196 ;  /* 0x00000006a6a37c23 */ /* 0x000fe200080108c4 */
[----:B0-----:R-:W-:Y:S01]  /*b870*/  FADD.FTZ R3, R153, R158 ;  /* 0x0000009e99037221 */ /* 0x001fe20000010000 */
[--C-:B------:R-:W-:Y:S01]  /*b880*/  FFMA.FTZ R175, R175, UR6, -R196.reuse ;  /* 0x00000006afaf7c23 */ /* 0x100fe200080108c4 */
[----:B--2---:R-:W-:Y:S01]  /*b890*/  F2FP.BF16.F32.PACK_AB R166, R169, R168 ;  /* 0x000000a8a9a6723e */ /* 0x004fe200000010ff */
[--C-:B------:R-:W-:Y:S01]  /*b8a0*/  FFMA.FTZ R179, R179, UR6, -R196.reuse ;  /* 0x00000006b3b37c23 */ /* 0x100fe200080108c4 */
[----:B------:R-:W-:Y:S01]  /*b8b0*/  FADD.FTZ R158, R20, R3 ;  /* 0x00000003149e7221 */ /* 0x000fe20000010000 */
[--C-:B------:R-:W-:Y:S01]  /*b8c0*/  FFMA.FTZ R182, R182, UR6, -R196.reuse ;  /* 0x00000006b6b67c23 */ /* 0x100fe200080108c4 */
[----:B------:R-:W-:Y:S01]  /*b8d0*/  MUFU.EX2 R176, R176 ;  /* 0x000000b000b07308 */ /* 0x000fe20000000800 */
[----:B------:R-:W-:Y:S01]  /*b8e0*/  FFMA.FTZ R183, R183, UR6, -R196 ;  /* 0x00000006b7b77c23 */ /* 0x000fe200080108c4 */
[----:B------:R-:W-:Y:S01]  /*b8f0*/  FADD.FTZ R3, R157, R158 ;  /* 0x0000009e9d037221 */ /* 0x000fe20000010000 */
[--C-:B------:R-:W-:Y:S01]  /*b900*/  FFMA.FTZ R186, R186, UR6, -R196.reuse ;  /* 0x00000006baba7c23 */ /* 0x100fe200080108c4 */
[--C-:B------:R-:W-:Y:S01]  /*b910*/  FFMA.FTZ R187, R187, UR6, -R196.reuse ;  /* 0x00000006bbbb7c23 */ /* 0x100fe200080108c4 */
[--C-:B------:R-:W-:Y:S01]  /*b920*/  FFMA.FTZ R190, R190, UR6, -R196.reuse ;  /* 0x00000006bebe7c23 */ /* 0x100fe200080108c4 */
[----:B------:R-:W-:Y:S01]  /*b930*/  FADD.FTZ R158, R160, R3 ;  /* 0x00000003a09e7221 */ /* 0x000fe20000010000 */
[----:B------:R-:W-:Y:S01]  /*b940*/  FSEL R3, R6, RZ, P1 ;  /* 0x000000ff06037208 */ /* 0x000fe20000800000 */
[----:B------:R-:W0:Y:S01]  /*b950*/  MUFU.EX2 R177, R177 ;  /* 0x000000b100b17308 */ /* 0x000e220000000800 */
[----:B------:R-:W-:Y:S01]  /*b960*/  FFMA.FTZ R191, R191, UR6, -R196 ;  /* 0x00000006bfbf7c23 */ /* 0x000fe200080108c4 */
[----:B------:R-:W-:Y:S01]  /*b970*/  FADD.FTZ R189, R161, R158 ;  /* 0x0000009ea1bd7221 */ /* 0x000fe20000010000 */
[----:B------:R-:W-:Y:S01]  /*b980*/  FFMA.FTZ R194, R194, UR6, -R196 ;  /* 0x00000006c2c27c23 */ /* 0x000fe200080108c4 */
[----:B------:R-:W-:Y:S01]  /*b990*/  FADD.FTZ R3, -R3, R12 ;  /* 0x0000000c03037221 */ /* 0x000fe20000010100 */
        /* <DEDUP_REMOVED lines=8> */
[----:B------:R-:W-:Y:S01]  /*ba20*/  FFMA.FTZ R198, R198, UR6, -R196 ;  /* 0x00000006c6c67c23 */ /* 0x000fe200080108c4 */
[----:B------:R-:W-:Y:S01]  /*ba30*/  FADD.FTZ R162, R164, R189 ;  /* 0x000000bda4a27221 */ /* 0x000fe20000010000 */
[----:B------:R-:W-:Y:S01]  /*ba40*/  F2FP.BF16.F32.PACK_AB R164, R165, R164 ;  /* 0x000000a4a5a4723e */ /* 0x000fe200000010ff */
[----:B------:R-:W1:Y:S01]  /*ba50*/  MUFU.EX2 R181, R181 ;  /* 0x000000b500b57308 */ /* 0x000e620000000800 */
[----:B0-----:R-:W-:Y:S01]  /*ba60*/  F2FP.BF16.F32.PACK_AB R170, R177, R176 ;  /* 0x000000b0b1aa723e */ /* 0x001fe200000010ff */
[----:B------:R-:W-:Y:S01]  /*ba70*/  FADD.FTZ R189, R165, R162 ;  /* 0x000000a2a5bd7221 */ /* 0x000fe20000010000 */
[----:B------:R-:W-:Y:S01]  /*ba80*/  FFMA.FTZ R196, R199, UR6, -R196 ;  /* 0x00000006c7c47c23 */ /* 0x000fe200080108c4 */
[----:B------:R-:W-:-:S02]  /*ba90*/  F2FP.BF16.F32.PACK_AB R156, R153, R156 ;  /* 0x0000009c999c723e */ /* 0x000fc400000010ff */
[----:B------:R-:W-:Y:S01]  /*baa0*/  FADD.FTZ R162, R168, R189 ;  /* 0x000000bda8a27221 */ /* 0x000fe20000010000 */
[----:B------:R-:W-:Y:S01]  /*bab0*/  F2FP.BF16.F32.PACK_AB R168, R173, R172 ;  /* 0x000000acada8723e */ /* 0x000fe200000010ff */
[----:B------:R0:W-:Y:S01]  /*bac0*/  MUFU.EX2 R178, R158 ;  /* 0x0000009e00b27308 */ /* 0x0001e20000000800 */
[----:B------:R-:W-:Y:S01]  /*bad0*/  F2FP.BF16.F32.PACK_AB R160, R161, R160 ;  /* 0x000000a0a1a0723e */ /* 0x000fe200000010ff */
[----:B------:R-:W-:-:S04]  /*bae0*/  FADD.FTZ R189, R169, R162 ;  /* 0x000000a2a9bd7221 */ /* 0x000fc80000010000 */
[----:B------:R-:W-:Y:S02]  /*baf0*/  FADD.FTZ R162, R172, R189 ;  /* 0x000000bdaca27221 */ /* 0x000fe40000010000 */
[----:B------:R-:W-:Y:S01]  /*bb00*/  MUFU.EX2 R11, R11 ;  /* 0x0000000b000b7308 */ /* 0x000fe20000000800 */
[----:B0-----:R-:W-:Y:S01]  /*bb10*/  F2FP.BF16.F32.PACK_AB R158, R157, R20 ;  /* 0x000000149d9e723e */ /* 0x001fe200000010ff */
[----:B------:R-:W-:Y:S01]  /*bb20*/  FADD.FTZ R189, R173, R162 ;  /* 0x000000a2adbd7221 */ /* 0x000fe20000010000 */
[----:B-1----:R-:W-:-:S03]  /*bb30*/  F2FP.BF16.F32.PACK_AB R172, R181, R180 ;  /* 0x000000b4b5ac723e */ /* 0x002fc600000010ff */
[----:B------:R-:W-:Y:S02]  /*bb40*/  FADD.FTZ R162, R176, R189 ;  /* 0x000000bdb0a27221 */ /* 0x000fe40000010000 */
[----:B------:R-:W0:Y:S02]  /*bb50*/  MUFU.EX2 R10, R10 ;  /* 0x0000000a000a7308 */ /* 0x000e240000000800 */
[----:B------:R-:W-:Y:S01]  /*bb60*/  FADD.FTZ R21, R177, R162 ;  /* 0x000000a2b1157221 */ /* 0x000fe20000010000 */
[----:B------:R-:W-:-:S03]  /*bb70*/  F2FP.BF16.F32.PACK_AB R162, R15, R14 ;  /* 0x0000000e0fa2723e */ /* 0x000fc600000010ff */
[----:B------:R-:W-:Y:S02]  /*bb80*/  FADD.FTZ R20, R180, R21 ;  /* 0x00000015b4147221 */ /* 0x000fe40000010000 */
[----:B------:R-:W-:Y:S02]  /*bb90*/  MUFU.EX2 R155, R155 ;  /* 0x0000009b009b7308 */ /* 0x000fe40000000800 */
[----:B------:R-:W-:Y:S01]  /*bba0*/  FADD.FTZ R15, R181, R20 ;  /* 0x00000014b50f7221 */ /* 0x000fe20000010000 */
[----:B------:R-:W-:-:S05]  /*bbb0*/  FMUL.FTZ R20, R3, UR6 ;  /* 0x0000000603147c20 */ /* 0x000fca0008410000 */
[----:B------:R-:W-:Y:S01]  /*bbc0*/  MUFU.EX2 R188, R188 ;  /* 0x000000bc00bc7308 */ /* 0x000fe20000000800 */
[----:B0-----:R-:W-:-:S07]  /*bbd0*/  F2FP.BF16.F32.PACK_AB R153, R10, R11 ;  /* 0x0000000b0a99723e */ /* 0x001fce00000010ff */
[----:B------:R-:W0:Y:S08]  /*bbe0*/  MUFU.EX2 R20, R20 ;  /* 0x0000001400147308 */ /* 0x000e300000000800 */
[----:B------:R1:W-:Y:S08]  /*bbf0*/  MUFU.EX2 R13, R174 ;  /* 0x000000ae000d7308 */ /* 0x0003f00000000800 */
[----:B------:R-:W2:Y:S01]  /*bc00*/  MUFU.EX2 R159, R159 ;  /* 0x0000009f009f7308 */ /* 0x000ea20000000800 */
[----:B-1----:R-:W-:Y:S01]  /*bc10*/  FADD.FTZ R174, R184, R15 ;  /* 0x0000000fb8ae7221 */ /* 0x002fe20000010000 */
[----:B0-----:R-:W-:Y:S01]  /*bc20*/  FFMA.FTZ R15, R20, R0, R11 ;  /* 0x00000000140f7223 */ /* 0x001fe2000001000b */
[-C--:B------:R-:W-:Y:S01]  /*bc30*/  FMUL.FTZ R26, R26, R20.reuse ;  /* 0x000000141a1a7220 */ /* 0x080fe20000410000 */
[-C--:B------:R-:W-:Y:S01]  /*bc40*/  FMUL.FTZ R27, R27, R20.reuse ;  /* 0x000000141b1b7220 */ /* 0x080fe20000410000 */
[-C--:B------:R-:W-:Y:S01]  /*bc50*/  FMUL.FTZ R30, R30, R20.reuse ;  /* 0x000000141e1e7220 */ /* 0x080fe20000410000 */
[----:B------:R-:W-:Y:S01]  /*bc60*/  FADD.FTZ R0, R10, R15 ;  /* 0x0000000f0a007221 */ /* 0x000fe20000010000 */
[-C--:B------:R-:W-:Y:S01]  /*bc70*/  FMUL.FTZ R31, R31, R20.reuse ;  /* 0x000000141f1f7220 */ /* 0x080fe20000410000 */
[----:B------:R-:W0:Y:S01]  /*bc80*/  MUFU.EX2 R192, R192 ;  /* 0x000000c000c07308 */ /* 0x000e220000000800 */
[-C--:B------:R-:W-:Y:S01]  /*bc90*/  FMUL.FTZ R34, R34, R20.reuse ;  /* 0x0000001422227220 */ /* 0x080fe20000410000 */
[----:B------:R-:W-:Y:S01]  /*bca0*/  FADD.FTZ R15, R155, R0 ;  /* 0x000000009b0f7221 */ /* 0x000fe20000010000 */
[----:B------:R-:W-:Y:S01]  /*bcb0*/  F2FP.BF16.F32.PACK_AB R155, R188, R155 ;  /* 0x0000009bbc9b723e */ /* 0x000fe200000010ff */
[-C--:B------:R-:W-:Y:S01]  /*bcc0*/  FMUL.FTZ R35, R35, R20.reuse ;  /* 0x0000001423237220 */ /* 0x080fe20000410000 */
[-C--:B------:R-:W-:Y:S01]  /*bcd0*/  FMUL.FTZ R38, R38, R20.reuse ;  /* 0x0000001426267220 */ /* 0x080fe20000410000 */
[----:B------:R-:W-:Y:S01]  /*bce0*/  FADD.FTZ R0, R188, R15 ;  /* 0x0000000fbc007221 */ /* 0x000fe20000010000 */
[-C--:B------:R-:W-:Y:S01]  /*bcf0*/  FMUL.FTZ R39, R39, R20.reuse ;  /* 0x0000001427277220 */ /* 0x080fe20000410000 */
[----:B------:R-:W1:Y:S01]  /*bd00*/  MUFU.EX2 R163, R163 ;  /* 0x000000a300a37308 */ /* 0x000e620000000800 */
[-C--:B------:R-:W-:Y:S01]  /*bd10*/  FMUL.FTZ R42, R42, R20.reuse ;  /* 0x000000142a2a7220 */ /* 0x080fe20000410000 */
[----:B--2---:R-:W-:Y:S01]  /*bd20*/  FADD.FTZ R15, R159, R0 ;  /* 0x000000009f0f7221 */ /* 0x004fe20000010000 */
        /* <DEDUP_REMOVED lines=31> */
[----:B------:R-:W-:Y:S01]  /*bf20*/  F2FP.BF16.F32.PACK_AB R161, R178, R167 ;  /* 0x000000a7b2a1723e */ /* 0x000fe200000010ff */
[-C--:B------:R-:W-:Y:S01]  /*bf30*/  FMUL.FTZ R86, R86, R20.reuse ;  /* 0x0000001456567220 */ /* 0x080fe20000410000 */
[-C--:B------:R-:W-:Y:S01]  /*bf40*/  FMUL.FTZ R87, R87, R20.reuse ;  /* 0x0000001457577220 */ /* 0x080fe20000410000 */
[----:B------:R-:W-:Y:S01]  /*bf50*/  FADD.FTZ R180, R178, R15 ;  /* 0x0000000fb2b47221 */ /* 0x000fe20000010000 */
[-C--:B------:R-:W-:Y:S01]  /*bf60*/  FMUL.FTZ R90, R90, R20.reuse ;  /* 0x000000145a5a7220 */ /* 0x080fe20000410000 */
[----:B------:R-:W-:Y:S01]  /*bf70*/  FMUL.FTZ R91, R91, R20 ;  /* 0x000000145b5b7220 */ /* 0x000fe20000410000 */
[----:B------:R-:W0:Y:S01]  /*bf80*/  MUFU.EX2 R165, R171 ;  /* 0x000000ab00a57308 */ /* 0x000e220000000800 */
[----:B------:R-:W-:Y:S01]  /*bf90*/  FADD.FTZ R15, R13, R180 ;  /* 0x000000b40d0f7221 */ /* 0x000fe20000010000 */
[C---:B-1----:R-:W-:Y:S01]  /*bfa0*/  FADD.FTZ R3, R185.reuse, R174 ;  /* 0x000000aeb9037221 */ /* 0x042fe20000010000 */
[----:B------:R-:W-:Y:S01]  /*bfb0*/  F2FP.BF16.F32.PACK_AB R174, R185, R184 ;  /* 0x000000b8b9ae723e */ /* 0x000fe200000010ff */
        /* <DEDUP_REMOVED lines=21> */
[C---:B-1----:R-:W-:Y:S01]  /*c110*/  FADD.FTZ R15, R176.reuse, R15 ;  /* 0x0000000fb00f7221 */ /* 0x042fe20000010000 */
[----:B------:R-:W-:Y:S01]  /*c120*/  F2FP.BF16.F32.PACK_AB R165, R176, R165 ;  /* 0x000000a5b0a5723e */ /* 0x000fe200000010ff */
[-C--:B------:R-:W-:Y:S01]  /*c130*/  FMUL.FTZ R123, R123, R20.reuse ;  /* 0x000000147b7b7220 */ /* 0x080fe20000410000 */
[-C--:B------:R-:W-:Y:S01]  /*c140*/  FMUL.FTZ R126, R126, R20.reuse ;  /* 0x000000147e7e7220 */ /* 0x080fe20000410000 */
[-C--:B------:R-:W-:Y:S01]  /*c150*/  FMUL.FTZ R127, R127, R20.reuse ;  /* 0x000000147f7f7220 */ /* 0x080fe20000410000 */
[-C--:B------:R-:W-:Y:S01]  /*c160*/  FMUL.FTZ R130, R130, R20.reuse ;  /* 0x0000001482827220 */ /* 0x080fe20000410000 */
[-C--:B------:R-:W-:Y:S01]  /*c170*/  FMUL.FTZ R131, R131, R20.reuse ;  /* 0x0000001483837220 */ /* 0x080fe20000410000 */
[----:B------:R2:W1:Y:S01]  /*c180*/  MUFU.EX2 R169, R186 ;  /* 0x000000ba00a97308 */ /* 0x0004620000000800 */
[-C--:B------:R-:W-:Y:S01]  /*c190*/  FMUL.FTZ R134, R134, R20.reuse ;  /* 0x0000001486867220 */ /* 0x080fe20000410000 */
[-C--:B------:R-:W-:Y:S01]  /*c1a0*/  FMUL.FTZ R135, R135, R20.reuse ;  /* 0x0000001487877220 */ /* 0x080fe20000410000 */
[-C--:B------:R-:W-:Y:S01]  /*c1b0*/  FMUL.FTZ R138, R138, R20.reuse ;  /* 0x000000148a8a7220 */ /* 0x080fe20000410000 */
[-C--:B------:R-:W-:Y:S01]  /*c1c0*/  FMUL.FTZ R139, R139, R20.reuse ;  /* 0x000000148b8b7220 */ /* 0x080fe20000410000 */
[-C--:B------:R-:W-:Y:S01]  /*c1d0*/  FMUL.FTZ R142, R142, R20.reuse ;  /* 0x000000148e8e7220 */ /* 0x080fe20000410000 */
[-C--:B------:R-:W-:Y:S01]  /*c1e0*/  FMUL.FTZ R143, R143, R20.reuse ;  /* 0x000000148f8f7220 */ /* 0x080fe20000410000 */
[----:B------:R-:W-:Y:S01]  /*c1f0*/  FMUL.FTZ R146, R146, R20 ;  /* 0x0000001492927220 */ /* 0x000fe20000410000 */
[----:B------:R-:W3:Y:S01]  /*c200*/  MUFU.EX2 R0, R187 ;  /* 0x000000bb00007308 */ /* 0x000ee20000000800 */
[----:B--2---:R-:W-:Y:S01]  /*c210*/  FADD.FTZ R186, R182, R15 ;  /* 0x0000000fb6ba7221 */ /* 0x004fe20000010000 */
[----:B0-----:R-:W-:Y:S01]  /*c220*/  F2FP.BF16.F32.PACK_AB R167, R183, R182 ;  /* 0x000000b6b7a7723e */ /* 0x001fe200000010ff */
[-C--:B------:R-:W-:Y:S01]  /*c230*/  FMUL.FTZ R147, R147, R20.reuse ;  /* 0x0000001493937220 */ /* 0x080fe20000410000 */
[-C--:B------:R-:W-:Y:S01]  /*c240*/  FMUL.FTZ R150, R150, R20.reuse ;  /* 0x0000001496967220 */ /* 0x080fe20000410000 */
[----:B------:R-:W-:Y:S01]  /*c250*/  FADD.FTZ R186, R183, R186 ;  /* 0x000000bab7ba7221 */ /* 0x000fe20000010000 */
[----:B------:R-:W-:-:S02]  /*c260*/  FMUL.FTZ R151, R151, R20 ;  /* 0x0000001497977220 */ /* 0x000fc40000410000 */
[----:B------:R-:W0:Y:S01]  /*c270*/  MUFU.EX2 R171, R190 ;  /* 0x000000be00ab7308 */ /* 0x000e220000000800 */
[----:B-1----:R-:W-:-:S07]  /*c280*/  FADD.FTZ R15, R169, R186 ;  /* 0x000000baa90f7221 */ /* 0x002fce0000010000 */
[----:B------:R-:W1:Y:S01]  /*c290*/  MUFU.EX2 R180, R191 ;  /* 0x000000bf00b47308 */ /* 0x000e620000000800 */
[C---:B---3--:R-:W-:Y:S01]  /*c2a0*/  FADD.FTZ R186, R0.reuse, R15 ;  /* 0x0000000f00ba7221 */ /* 0x048fe20000010000 */
        /* <DEDUP_REMOVED lines=10> */
[----:B------:R-:W-:-:S03]  /*c350*/  F2FP.BF16.F32.PACK_AB R173, R184, R173 ;  /* 0x000000adb8ad723e */ /* 0x000fc600000010ff */
[----:B-1----:R-:W-:-:S04]  /*c360*/  FADD.FTZ R9, R175, R10 ;  /* 0x0000000aaf097221 */ /* 0x002fc80000010000 */
[C---:B--2---:R-:W-:Y:S01]  /*c370*/  FADD.FTZ R0, R196.reuse, R9 ;  /* 0x00000009c4007221 */ /* 0x044fe20000010000 */
[----:B------:R-:W-:Y:S01]  /*c380*/  F2FP.BF16.F32.PACK_AB R175, R196, R175 ;  /* 0x000000afc4af723e */ /* 0x000fe200000010ff */
[----:B------:R-:W-:Y:S06]  /*c390*/  @!P0 BRA `(.L_x_1822) ;  /* 0x0000000000048947 */ /* 0x000fec0003800000 */
[----:B------:R-:W-:Y:S01]  /*c3a0*/  BPT.TRAP 0x1 ;  /* 0x000000040000795c */ /* 0x000fe20000300000 */
.L_x_1822:
[----:B------:R0:W1:Y:S01]  /*c3b0*/  SYNCS.PHASECHK.TRANS64.TRYWAIT P1, [UR27+0x22850], R7 ;  /* 0x02285007ff0075a7 */ /* 0x000062000802015b */
[----:B------:R-:W-:Y:S05]  /*c3c0*/  @!P0 BRA `(.L_x_1823) ;  /* 0x0000000000048947 */ /* 0x000fea0003800000 */
[----:B------:R-:W-:Y:S01]  /*c3d0*/  BPT.TRAP 0x1 ;  /* 0x000000040000795c */ /* 0x000fe20000300000 */
.L_x_1823:
[----:B-1----:R-:W-:Y:S05]  /*c3e0*/  @P1 BRA `(.L_x_1824) ;  /* 0x0000000000081947 */ /* 0x002fea0003800000 */
[----:B------:R-:W1:Y:S02]  /*c3f0*/  SYNCS.PHASECHK.TRANS64.TRYWAIT P1, [UR27+0x22850], R7 ;  /* 0x02285007ff0075a7 */ /* 0x000e64000802015b */
[----:B-1----:R-:W-:Y:S05]  /*c400*/  @!P1 BRA `(.L_x_1825) ;  /* 0x0000008400289947 */ /* 0x002fea0003800000 */
.L_x_1824:
[----:B------:R-:W2:Y:S01]  /*c410*/  S2R R9, SR_TID.X ;  /* 0x0000000000097919 */ /* 0x000ea20000002100 */
[----:B------:R-:W-:Y:S01]  /*c420*/  UIMAD UR7, UR36, 0xc00, UR21 ;  /* 0x00000c00240778a4 */ /* 0x000fe2000f8e0215 */
[----:B------:R-:W-:Y:S01]  /*c430*/  IMAD.MOV.U32 R12, RZ, RZ, R6 ;  /* 0x000000ffff0c7224 */ /* 0x000fe200078e0006 */
[----:B------:R-:W-:-:S05]  /*c440*/  UMOV UR11, 0x40000040 ;  /* 0x40000040000b7882 */ /* 0x000fca0000000000 */
[----:B------:R-:W-:Y:S01]  /*c450*/  UMOV UR10, UR7 ;  /* 0x00000007000a7c82 */ /* 0x000fe20008000000 */
[----:B--2---:R-:W-:-:S05]  /*c460*/  SHF.R.U32.HI R9, RZ, 0x7, R9 ;  /* 0x00000007ff097819 */ /* 0x004fca0000011609 */
[----:B01----:R-:W-:Y:S02]  /*c470*/  VIADD R7, R9, 0x8 ;  /* 0x0000000809077836 */ /* 0x003fe40000000000 */
[----:B------:R-:W0:Y:S03]  /*c480*/  S2R R9, SR_TID.X ;  /* 0x0000000000097919 */ /* 0x000e260000002100 */
[----:B------:R2:W-:Y:S06]  /*c490*/  BAR.SYNC.DEFER_BLOCKING R7, 0x100 ;  /* 0x000400070000751d */ /* 0x0005ec0000010000 */
[----:B------:R-:W-:Y:S01]  /*c4a0*/  WARPGROUP.ARRIVE ;  /* 0x00000000000079c5 */ /* 0x000fe20000000000 */
[----:B0-----:R-:W-:Y:S01]  /*c4b0*/  LOP3.LUT P1, RZ, R9, 0x7f, RZ, 0xc0, !PT ;  /* 0x0000007f09ff7812 */ /* 0x001fe2000782c0ff */
[----:B------:R-:W-:-:S04]  /*c4c0*/  IMAD.MOV.U32 R9, RZ, RZ, R2 ;  /* 0x000000ffff097224 */ /* 0x000fc800078e0002 */
        /* <DEDUP_REMOVED lines=37> */
.L_x_1809:
[----:B------:R-:W2:Y:S01]  /*c720*/  SHFL.BFLY PT, R8, R3, 0x2, 0x1f ;  /* 0x0c401f0003087f89 */ /* 0x000ea200000e0000 */
[----:B------:R-:W-:Y:S01]  /*c730*/  UIADD3 UR36, UR36, 0x1, URZ ;  /* 0x0000000124247890 */ /* 0x000fe2000fffe03f */
[----:B------:R-:W-:Y:S01]  /*c740*/  IMAD.U32 R12, RZ, RZ, UR6 ;  /* 0x00000006ff0c7e24 */ /* 0x000fe2000f8e00ff */
[----:B------:R3:W-:Y:S06]  /*c750*/  BAR.ARV R4, 0x100 ;  /* 0x000400040000751d */ /* 0x0007ec0000002000 */
[----:B------:R-:W-:Y:S02]  /*c760*/  UISETP.NE.AND UP0, UPT, UR36, 0x2, UPT ;  /* 0x000000022400788c */ /* 0x000fe4000bf05270 */
[----:B------:R-:W-:Y:S06]  /*c770*/  BAR.ARV 0x8, 0x180 ;  /* 0x0206000000007b1d */ /* 0x000fec0000002000 */
[----:B---3--:R-:W-:Y:S01]  /*c780*/  IMAD.MOV.U32 R4, RZ, RZ, -0x800000 ;  /* 0xff800000ff047424 */ /* 0x008fe200078e00ff */
[----:B------:R-:W-:Y:S01]  /*c790*/  USEL UR4, URZ, 0x1, UP0 ;  /* 0x000000013f047887 */ /* 0x000fe20008000000 */
[----:B------:R-:W3:Y:S01]  /*c7a0*/  SHFL.BFLY PT, R7, R0, 0x2, 0x1f ;  /* 0x0c401f0000077f89 */ /* 0x000ee200000e0000 */
[----:B------:R-:W-:Y:S01]  /*c7b0*/  PLOP3.LUT P0, PT, PT, PT, PT, 0x8, 0x0 ;  /* 0x000000000000781c */ /* 0x000fe20003f0e170 */
[----:B------:R-:W-:Y:S01]  /*c7c0*/  UIADD3 UR38, UR38, 0x1, URZ ;  /* 0x0000000126267890 */ /* 0x000fe2000fffe03f */
[----:B--2---:R-:W-:Y:S01]  /*c7d0*/  FADD.FTZ R8, R8, R3 ;  /* 0x0000000308087221 */ /* 0x004fe20000010000 */
[----:B------:R-:W-:Y:S01]  /*c7e0*/  IMAD.MOV.U32 R3, RZ, RZ, -0x800000 ;  /* 0xff800000ff037424 */ /* 0x000fe200078e00ff */
[----:B------:R-:W-:-:S02]  /*c7f0*/  USEL UR36, UR36, URZ, UP0 ;  /* 0x0000003f24247287 */ /* 0x000fc40008000000 */
[----:B------:R-:W-:Y:S01]  /*c800*/  ULOP3.LUT UR37, UR37, UR4, URZ, 0x3c, !UPT ;  /* 0x0000000425257292 */ /* 0x000fe2000f8e3c3f */
[----:B------:R-:W2:Y:S01]  /*c810*/  SHFL.BFLY PT, R5, R8, 0x1, 0x1f ;  /* 0x0c201f0008057f89 */ /* 0x000ea200000e0000 */
[----:B---3--:R-:W-:Y:S01]  /*c820*/  FADD.FTZ R7, R7, R0 ;  /* 0x0000000007077221 */ /* 0x008fe20000010000 */
[----:B------:R-:W-:-:S04]  /*c830*/  IMAD.MOV.U32 R0, RZ, RZ, RZ ;  /* 0x000000ffff007224 */ /* 0x000fc800078e00ff */
[----:B------:R-:W3:Y:S01]  /*c840*/  SHFL.BFLY PT, R10, R7, 0x1, 0x1f ;  /* 0x0c201f00070a7f89 */ /* 0x000ee200000e0000 */
[----:B--2---:R-:W-:Y:S01]  /*c850*/  FADD.FTZ R11, R8, R5 ;  /* 0x00000005080b7221 */ /* 0x004fe20000010000 */
[----:B------:R-:W-:-:S04]  /*c860*/  IMAD.MOV.U32 R5, RZ, RZ, RZ ;  /* 0x000000ffff057224 */ /* 0x000fc800078e00ff */
[----:B------:R-:W-:-:S13]  /*c870*/  FSETP.NE.FTZ.AND P1, PT, R11, RZ, PT ;  /* 0x000000ff0b00720b */ /* 0x000fda0003f35000 */
[----:B------:R-:W2:Y:S01]  /*c880*/  @P1 MUFU.LG2 R8, R11 ;  /* 0x0000000b00081308 */ /* 0x000ea20000000c00 */
[----:B---3--:R-:W-:Y:S01]  /*c890*/  FADD.FTZ R10, R7, R10 ;  /* 0x0000000a070a7221 */ /* 0x008fe20000010000 */
[----:B------:R-:W-:-:S04]  /*c8a0*/  IMAD.U32 R7, RZ, RZ, UR6 ;  /* 0x00000006ff077e24 */ /* 0x000fc8000f8e00ff */
[----:B------:R-:W-:Y:S02]  /*c8b0*/  FSETP.NE.FTZ.AND P2, PT, R10, RZ, PT ;  /* 0x000000ff0a00720b */ /* 0x000fe40003f55000 */
[----:B------:R-:W3:Y:S01]  /*c8c0*/  @P1 MUFU.RCP R5, R11 ;  /* 0x0000000b00051308 */ /* 0x000ee20000001000 */
[----:B------:R-:W-:Y:S01]  /*c8d0*/  @P1 FMUL.FTZ R7, R7, 0.69314718246459960938 ;  /* 0x3f31721807071820 */ /* 0x000fe20000410000 */
[----:B--2---:R-:W-:-:S09]  /*c8e0*/  @P1 FMUL.FTZ R8, R8, 0.69314718246459960938 ;  /* 0x3f31721808081820 */ /* 0x004fd20000410000 */
[----:B01----:R-:W0:Y:S01]  /*c8f0*/  @P2 MUFU.LG2 R9, R10 ;  /* 0x0000000a00092308 */ /* 0x003e220000000c00 */
[----:B------:R-:W-:Y:S01]  /*c900*/  @P2 FMUL.FTZ R12, R12, 0.69314718246459960938 ;  /* 0x3f3172180c0c2820 */ /* 0x000fe20000410000 */
[----:B------:R-:W-:Y:S01]  /*c910*/  @P1 FFMA.FTZ R4, R7, R2, R8 ;  /* 0x0000000207041223 */ /* 0x000fe20000010008 */
[-C--:B---3--:R-:W-:Y:S01]  /*c920*/  FMUL.FTZ R180, R40, R5.reuse ;  /* 0x0000000528b47220 */ /* 0x088fe20000410000 */
[-C--:B------:R-:W-:Y:S01]  /*c930*/  FMUL.FTZ R24, R24, R5.reuse ;  /* 0x0000000518187220 */ /* 0x080fe20000410000 */
[----:B------:R-:W-:-:S03]  /*c940*/  FMUL.FTZ R25, R25, R5 ;  /* 0x0000000519197220 */ /* 0x000fc60000410000 */
        /* <DEDUP_REMOVED lines=127> */
[----:B------:R-:W-:-:S07]  /*d140*/  @P2 FFMA.FTZ R3, R12, R6, R9 ;  /* 0x000000060c032223 */ /* 0x000fce0000010009 */
.L_x_1756:
[----:B------:R-:W0:Y:S01]  /*d150*/  S2R R7, SR_CgaCtaId ;  /* 0x0000000000077919 */ /* 0x000e220000008800 */
[----:B------:R-:W-:Y:S01]  /*d160*/  MOV R176, 0x400 ;  /* 0x0000040000b07802 */ /* 0x000fe20000000f00 */
[----:B------:R-:W-:Y:S01]  /*d170*/  BSSY B0, `(.L_x_1827) ;  /* 0x000028f000007945 */ /* 0x000fe20003800000 */
[----:B------:R-:W-:Y:S02]  /*d180*/  BAR.SYNC.DEFER_BLOCKING 0x5, 0x180 ;  /* 0x0146000000007b1d */ /* 0x000fe40000010000 */
[----:B0-----:R-:W-:-:S05]  /*d190*/  LEA R176, R7, R176, 0x18 ;  /* 0x000000b007b07211 */ /* 0x001fca00078ec0ff */
[----:B------:R-:W0:Y:S02]  /*d1a0*/  LDS R2, [R176+0x228d0] ;  /* 0x0228d000b0027984 */ /* 0x000e240000000800 */
[----:B0-----:R-:W-:Y:S01]  /*d1b0*/  R2UR UR4, R2 ;  /* 0x00000000020472ca */ /* 0x001fe200000e0000 */
[----:B------:R-:W-:Y:S06]  /*d1c0*/  BAR.ARV 0x4, 0x180 ;  /* 0x0106000000007b1d */ /* 0x000fec0000002000 */
[----:B------:R-:W-:Y:S08]  /*d1d0*/  @P0 BRA `(.L_x_1828) ;  /* 0x0000001c004c0947 */ /* 0x000ff00003800000 */
[----:B------:R-:W0:Y:S01]  /*d1e0*/  S2R R7, SR_SWINHI ;  /* 0x0000000000077919 */ /* 0x000e220000002f00 */
[----:B------:R-:W-:Y:S01]  /*d1f0*/  IMAD R9, R205, 0x40, R19 ;  /* 0x00000040cd097824 */ /* 0x000fe200078e0213 */
[----:B------:R-:W-:Y:S01]  /*d200*/  F2FP.BF16.F32.PACK_AB R32, R33, R32 ;  /* 0x000000202120723e */ /* 0x000fe200000010ff */
[----:B------:R-:W-:Y:S01]  /*d210*/  USHF.R.S32.HI UR10, URZ, 0x1f, UR40 ;  /* 0x0000001f3f0a7899 */ /* 0x000fe20008011428 */
[----:B------:R-:W-:Y:S01]  /*d220*/  F2FP.BF16.F32.PACK_AB R33, R35, R34 ;  /* 0x000000222321723e */ /* 0x000fe200000010ff */
[----:B------:R-:W-:Y:S01]  /*d230*/  BAR.SYNC.DEFER_BLOCKING 0x1, 0x100 ;  /* 0x0044000000007b1d */ /* 0x000fe20000010000 */
[----:B------:R-:W-:Y:S01]  /*d240*/  F2FP.BF16.F32.PACK_AB R35, R39, R38 ;  /* 0x000000262723723e */ /* 0x000fe200000010ff */
[----:B------:R-:W-:Y:S01]  /*d250*/  USHF.R.S32.HI UR12, URZ, 0x1f, UR42 ;  /* 0x0000001f3f0c7899 */ /* 0x000fe2000801142a */
[----:B------:R-:W-:Y:S02]  /*d260*/  F2FP.BF16.F32.PACK_AB R24, R25, R24 ;  /* 0x000000181918723e */ /* 0x000fe400000010ff */
[----:B------:R-:W-:Y:S01]  /*d270*/  F2FP.BF16.F32.PACK_AB R25, R40, R26 ;  /* 0x0000001a2819723e */ /* 0x000fe200000010ff */
[----:B------:R-:W-:Y:S01]  /*d280*/  ULDC.64 UR8, c[0x0][0xb90] ;  /* 0x0002e40000087ab9 */ /* 0x000fe20000000a00 */
[----:B------:R-:W-:Y:S01]  /*d290*/  F2FP.BF16.F32.PACK_AB R26, R29, R28 ;  /* 0x0000001c1d1a723e */ /* 0x000fe200000010ff */
[----:B------:R-:W-:Y:S01]  /*d2a0*/  UIMAD UR5, UR10, UR8, URZ ;  /* 0x000000080a0572a4 */ /* 0x000fe2000f8e023f */
[----:B------:R-:W-:Y:S01]  /*d2b0*/  F2FP.BF16.F32.PACK_AB R27, R27, R30 ;  /* 0x0000001e1b1b723e */ /* 0x000fe200000010ff */
[----:B------:R-:W-:Y:S01]  /*d2c0*/  UIMAD.WIDE.U32 UR6, UR40, UR8, URZ ;  /* 0x00000008280672a5 */ /* 0x000fe2000f8e003f */
[----:B------:R-:W-:Y:S01]  /*d2d0*/  F2FP.BF16.F32.PACK_AB R34, R37, R36 ;  /* 0x000000242522723e */ /* 0x000fe200000010ff */
[----:B------:R-:W-:Y:S01]  /*d2e0*/  UIMAD UR5, UR40, UR9, UR5 ;  /* 0x00000009280572a4 */ /* 0x000fe2000f8e0205 */
[----:B------:R-:W-:-:S02]  /*d2f0*/  F2FP.BF16.F32.PACK_AB R144, R145, R144 ;  /* 0x000000909190723e */ /* 0x000fc400000010ff */
[----:B------:R-:W-:Y:S01]  /*d300*/  ULDC.64 UR8, c[0x0][0xb98] ;  /* 0x0002e60000087ab9 */ /* 0x000fe20000000a00 */
[----:B------:R-:W-:Y:S01]  /*d310*/  UIADD3 UR7, UR7, UR5, URZ ;  /* 0x0000000507077290 */ /* 0x000fe2000fffe03f */
[----:B------:R-:W-:Y:S01]  /*d320*/  F2FP.BF16.F32.PACK_AB R145, R178, R177 ;  /* 0x000000b1b291723e */ /* 0x000fe200000010ff */
[----:B------:R-:W-:Y:S02]  /*d330*/  UIMAD UR5, UR12, UR8, URZ ;  /* 0x000000080c0572a4 */ /* 0x000fe4000f8e023f */
[----:B------:R-:W-:Y:S02]  /*d340*/  UIMAD.WIDE.U32 UR6, UR42, UR8, UR6 ;  /* 0x000000082a0672a5 */ /* 0x000fe4000f8e0006 */
[----:B------:R-:W-:-:S03]  /*d350*/  UIMAD UR5, UR42, UR9, UR5 ;  /* 0x000000092a0572a4 */ /* 0x000fc6000f8e0205 */
[----:B------:R-:W-:Y:S01]  /*d360*/  ULDC.64 UR8, c[0x0][0xae8] ;  /* 0x0002ba0000087ab9 */ /* 0x000fe20000000a00 */
[----:B------:R-:W-:Y:S02]  /*d370*/  MOV R170, R176 ;  /* 0x000000b000aa7202 */ /* 0x000fe40000000f00 */
[----:B0-----:R-:W-:-:S03]  /*d380*/  MOV R171, R7 ;  /* 0x0000000700ab7202 */ /* 0x001fc60000000f00 */
[----:B------:R-:W-:-:S04]  /*d390*/  IMAD.WIDE R6, R209, 0x2, R170 ;  /* 0x00000002d1067825 */ /* 0x000fc800078e02aa */
[----:B------:R-:W-:Y:S01]  /*d3a0*/  IMAD.WIDE R170, R9, 0x2, R170 ;  /* 0x0000000209aa7825 */ /* 0x000fe200078e02aa */
[C---:B------:R-:W-:Y:S02]  /*d3b0*/  IADD3 R11, P3, R6.reuse, 0xc060, RZ ;  /* 0x0000c060060b7810 */ /* 0x040fe40007f7e0ff */
[C---:B------:R-:W-:Y:S02]  /*d3c0*/  LOP3.LUT R173, R6.reuse, 0x380, RZ, 0xc0, !PT ;  /* 0x0000038006ad7812 */ /* 0x040fe400078ec0ff */
[----:B------:R-:W-:Y:S01]  /*d3d0*/  LOP3.LUT R8, R11, 0x380, RZ, 0xc0, !PT ;  /* 0x000003800b087812 */ /* 0x000fe200078ec0ff */
[----:B------:R-:W-:Y:S01]  /*d3e0*/  IMAD.X R9, RZ, RZ, R7, P3 ;  /* 0x000000ffff097224 */ /* 0x000fe200018e0607 */
[----:B------:R-:W-:Y:S02]  /*d3f0*/  IADD3 R131, P4, R6, 0xc040, RZ ;  /* 0x0000c04006837810 */ /* 0x000fe40007f9e0ff */
[----:B------:R-:W-:Y:S02]  /*d400*/  SHF.R.U64 R8, R8, 0x3, RZ ;  /* 0x0000000308087819 */ /* 0x000fe400000012ff */
[----:B------:R-:W-:-:S02]  /*d410*/  IADD3 R12, P5, R6, 0xc020, RZ ;  /* 0x0000c020060c7810 */ /* 0x000fc40007fbe0ff */
[C---:B------:R-:W-:Y:S02]  /*d420*/  IADD3 R127, P6, R6.reuse, 0xc000, RZ ;  /* 0x0000c000067f7810 */ /* 0x040fe40007fde0ff */
[C---:B------:R-:W-:Y:S01]  /*d430*/  IADD3 R123, P0, R6.reuse, 0x8060, RZ ;  /* 0x00008060067b7810 */ /* 0x040fe20007f1e0ff */
[--C-:B------:R-:W-:Y:S01]  /*d440*/  IMAD.X R13, RZ, RZ, R7.reuse, P5 ;  /* 0x000000ffff0d7224 */ /* 0x100fe200028e0607 */
[C---:B------:R-:W-:Y:S01]  /*d450*/  IADD3 R21, P1, R6.reuse, 0x20, RZ ;  /* 0x0000002006157810 */ /* 0x040fe20007f3e0ff */
[--C-:B------:R-:W-:Y:S01]  /*d460*/  IMAD.X R15, RZ, RZ, R7.reuse, P6 ;  /* 0x000000ffff0f7224 */ /* 0x100fe200030e0607 */
        /* <DEDUP_REMOVED lines=21> */
[----:B------:R-:W-:Y:S01]  /*d5c0*/  LOP3.LUT R172, R173, R6, RZ, 0x3c, !PT ;  /* 0x00000006adac7212 */ /* 0x000fe200078e3cff */
[--C-:B------:R-:W-:Y:S01]  /*d5d0*/  IMAD.X R147, RZ, RZ, R7.reuse, P2 ;  /* 0x000000ffff937224 */ /* 0x100fe200010e0607 */
[----:B------:R-:W-:Y:S01]  /*d5e0*/  LOP3.LUT R6, R127, 0x380, RZ, 0xc0, !PT ;  /* 0x000003807f067812 */ /* 0x000fe200078ec0ff */
[--C-:B------:R-:W-:Y:S01]  /*d5f0*/  IMAD.X R169, RZ, RZ, R7.reuse, P3 ;  /* 0x000000ffffa97224 */ /* 0x100fe200018e0607 */
[----:B------:R-:W-:Y:S01]  /*d600*/  LOP3.LUT R2, R123, 0x380, RZ, 0xc0, !PT ;  /* 0x000003807b027812 */ /* 0x000fe200078ec0ff */
[----:B------:R-:W-:Y:S01]  /*d610*/  IMAD.MOV.U32 R173, RZ, RZ, R7 ;  /* 0x000000ffffad7224 */ /* 0x000fe200078e0007 */
[----:B------:R-:W-:-:S02]  /*d620*/  SHF.R.U64 R6, R6, 0x3, RZ ;  /* 0x0000000306067819 */ /* 0x000fc400000012ff */
[----:B------:R-:W-:Y:S02]  /*d630*/  LOP3.LUT R7, R12, 0x380, RZ, 0xc0, !PT ;  /* 0x000003800c077812 */ /* 0x000fe400078ec0ff */
[----:B------:R-:W-:Y:S02]  /*d640*/  LOP3.LUT R14, R6, R127, RZ, 0x3c, !PT ;  /* 0x0000007f060e7212 */ /* 0x000fe400078e3cff */
[----:B------:R-:W-:Y:S02]  /*d650*/  LOP3.LUT R6, R115, 0x380, RZ, 0xc0, !PT ;  /* 0x0000038073067812 */ /* 0x000fe400078ec0ff */
[----:B------:R-:W-:Y:S02]  /*d660*/  SHF.R.U64 R7, R7, 0x3, RZ ;  /* 0x0000000307077819 */ /* 0x000fe400000012ff */
[----:B------:R-:W-:Y:S02]  /*d670*/  SHF.R.U64 R6, R6, 0x3, RZ ;  /* 0x0000000306067819 */ /* 0x000fe400000012ff */
[----:B------:R-:W-:-:S02]  /*d680*/  MOV R173, R172 ;  /* 0x000000ac00ad7202 */ /* 0x000fc40000000f00 */
[----:B------:R-:W-:Y:S01]  /*d690*/  LOP3.LUT R158, R6, R115, RZ, 0x3c, !PT ;  /* 0x00000073069e7212 */ /* 0x000fe200078e3cff */
[----:B------:R-:W0:Y:S01]  /*d6a0*/  LDC R172, c[0x0][0xbe8] ;  /* 0x0002fa00ffac7b82 */ /* 0x000e220000000800 */
[----:B------:R-:W-:Y:S01]  /*d6b0*/  IADD3 R115, P2, R170, 0x7000, RZ ;  /* 0x00007000aa737810 */ /* 0x000fe20007f5e0ff */
[----:B------:R1:W-:Y:S01]  /*d6c0*/  STSM.16.M88.4 [R173], R24 ;  /* 0x00000018ad007844 */ /* 0x0003e20000000200 */
[----:B------:R-:W-:Y:S02]  /*d6d0*/  LOP3.LUT R12, R7, R12, RZ, 0x3c, !PT ;  /* 0x0000000c070c7212 */ /* 0x000fe400078e3cff */
[----:B------:R-:W-:Y:S02]  /*d6e0*/  LOP3.LUT R114, R115, 0x380, RZ, 0xc0, !PT ;  /* 0x0000038073727812 */ /* 0x000fe400078ec0ff */
[----:B------:R-:W-:Y:S02]  /*d6f0*/  LOP3.LUT R7, R20, 0x380, RZ, 0xc0, !PT ;  /* 0x0000038014077812 */ /* 0x000fe400078ec0ff */
[----:B------:R-:W-:-:S02]  /*d700*/  SHF.R.U64 R114, R114, 0x3, RZ ;  /* 0x0000000372727819 */ /* 0x000fc400000012ff */
[----:B------:R-:W-:Y:S02]  /*d710*/  SHF.R.U64 R7, R7, 0x3, RZ ;  /* 0x0000000307077819 */ /* 0x000fe400000012ff */
[----:B------:R-:W-:Y:S01]  /*d720*/  LOP3.LUT R114, R114, R115, RZ, 0x3c, !PT ;  /* 0x0000007372727212 */ /* 0x000fe200078e3cff */
[----:B------:R-:W-:Y:S01]  /*d730*/  IMAD.X R115, RZ, RZ, R171, P2 ;  /* 0x000000ffff737224 */ /* 0x000fe200010e06ab */
[----:B------:R-:W-:Y:S02]  /*d740*/  IADD3 R143, P2, R170, 0xe000, RZ ;  /* 0x0000e000aa8f7810 */ /* 0x000fe40007f5e0ff */
[----:B------:R-:W-:Y:S02]  /*d750*/  LOP3.LUT R156, R7, R20, RZ, 0x3c, !PT ;  /* 0x00000014079c7212 */ /* 0x000fe400078e3cff */
[----:B------:R-:W-:Y:S02]  /*d760*/  LOP3.LUT R7, R16, 0x380, RZ, 0xc0, !PT ;  /* 0x0000038010077812 */ /* 0x000fe400078ec0ff */
[----:B------:R-:W-:-:S02]  /*d770*/  LOP3.LUT R142, R143, 0x380, RZ, 0xc0, !PT ;  /* 0x000003808f8e7812 */ /* 0x000fc400078ec0ff */
[----:B------:R-:W-:Y:S02]  /*d780*/  SHF.R.U64 R2, R2, 0x3, RZ ;  /* 0x0000000302027819 */ /* 0x000fe400000012ff */
[----:B------:R-:W-:Y:S02]  /*d790*/  LOP3.LUT R6, R107, 0x380, RZ, 0xc0, !PT ;  /* 0x000003806b067812 */ /* 0x000fe400078ec0ff */
[----:B------:R-:W-:Y:S02]  /*d7a0*/  SHF.R.U64 R7, R7, 0x3, RZ ;  /* 0x0000000307077819 */ /* 0x000fe400000012ff */
[----:B------:R-:W-:Y:S02]  /*d7b0*/  SHF.R.U64 R142, R142, 0x3, RZ ;  /* 0x000000038e8e7819 */ /* 0x000fe400000012ff */
[----:B------:R-:W-:Y:S02]  /*d7c0*/  LOP3.LUT R150, R2, R123, RZ, 0x3c, !PT ;  /* 0x0000007b02967212 */ /* 0x000fe400078e3cff */
[----:B------:R-:W-:-:S02]  /*d7d0*/  SHF.R.U64 R6, R6, 0x3, RZ ;  /* 0x0000000306067819 */ /* 0x000fc400000012ff */
[----:B------:R-:W-:Y:S02]  /*d7e0*/  LOP3.LUT R164, R7, R16, RZ, 0x3c, !PT ;  /* 0x0000001007a47212 */ /* 0x000fe400078e3cff */
[----:B------:R-:W-:Y:S02]  /*d7f0*/  LOP3.LUT R2, R21, 0x380, RZ, 0xc0, !PT ;  /* 0x0000038015027812 */ /* 0x000fe400078ec0ff */
[----:B------:R-:W-:Y:S02]  /*d800*/  IADD3 R7, P3, R170, 0x1000, RZ ;  /* 0x00001000aa077810 */ /* 0x000fe40007f7e0ff */
[----:B------:R-:W-:Y:S01]  /*d810*/  LOP3.LUT R142, R142, R143, RZ, 0x3c, !PT ;  /* 0x0000008f8e8e7212 */ /* 0x000fe200078e3cff */
[----:B------:R-:W-:Y:S01]  /*d820*/  IMAD.X R143, RZ, RZ, R171, P2 ;  /* 0x000000ffff8f7224 */ /* 0x000fe200010e06ab */
[----:B0-----:R-:W-:Y:S02]  /*d830*/  ISETP.NE.AND P2, PT, R172, 0x1, PT ;  /* 0x00000001ac00780c */ /* 0x001fe40003f45270 */
[----:B------:R-:W-:-:S02]  /*d840*/  LOP3.LUT R166, R6, R107, RZ, 0x3c, !PT ;  /* 0x0000006b06a67212 */ /* 0x000fc400078e3cff */
[----:B------:R-:W-:Y:S02]  /*d850*/  SHF.R.U64 R2, R2, 0x3, RZ ;  /* 0x0000000302027819 */ /* 0x000fe400000012ff */
[----:B------:R-:W-:Y:S02]  /*d860*/  LOP3.LUT R6, R7, 0x380, RZ, 0xc0, !PT ;  /* 0x0000038007067812 */ /* 0x000fe400078ec0ff */
[----:B------:R-:W-:Y:S02]  /*d870*/  LOP3.LUT R98, R119, 0x380, RZ, 0xc0, !PT ;  /* 0x0000038077627812 */ /* 0x000fe400078ec0ff */
[----:B------:R-:W-:Y:S02]  /*d880*/  LOP3.LUT R152, R2, R21, RZ, 0x3c, !PT ;  /* 0x0000001502987212 */ /* 0x000fe400078e3cff */
[----:B------:R-:W-:Y:S01]  /*d890*/  SHF.R.U64 R6, R6, 0x3, RZ ;  /* 0x0000000306067819 */ /* 0x000fe200000012ff */
[----:B------:R-:W0:Y:S01]  /*d8a0*/  @P2 LDC R38, c[0x0][0xbf0] ;  /* 0x0002fc00ff262b82 */ /* 0x000e220000000800 */
[----:B------:R-:W-:-:S02]  /*d8b0*/  SHF.R.U64 R98, R98, 0x3, RZ ;  /* 0x0000000362627819 */ /* 0x000fc400000012ff */
[----:B------:R-:W-:Y:S02]  /*d8c0*/  LOP3.LUT R2, R31, 0x380, RZ, 0xc0, !PT ;  /* 0x000003801f027812 */ /* 0x000fe400078ec0ff */
[----:B------:R-:W-:Y:S01]  /*d8d0*/  LOP3.LUT R6, R6, R7, RZ, 0x3c, !PT ;  /* 0x0000000706067212 */ /* 0x000fe200078e3cff */
[----:B------:R-:W-:Y:S01]  /*d8e0*/  IMAD.X R7, RZ, RZ, R171, P3 ;  /* 0x000000ffff077224 */ /* 0x000fe200018e06ab */
[----:B------:R-:W-:Y:S02]  /*d8f0*/  LOP3.LUT R154, R98, R119, RZ, 0x3c, !PT ;  /* 0x00000077629a7212 */ /* 0x000fe400078e3cff */
[----:B------:R-:W-:Y:S02]  /*d900*/  SHF.R.U64 R2, R2, 0x3, RZ ;  /* 0x0000000302027819 */ /* 0x000fe400000012ff */
[----:B------:R-:W-:Y:S02]  /*d910*/  IADD3 R119, P3, R170, 0x8000, RZ ;  /* 0x00008000aa777810 */ /* 0x000fe40007f7e0ff */
[----:B------:R-:W-:-:S02]  /*d920*/  MOV R150, R150 ;  /* 0x0000009600967202 */ /* 0x000fc40000000f00 */
[----:B------:R-:W2:Y:S01]  /*d930*/  @P2 LDC R151, c[0x0][0xbec] ;  /* 0x0002fb00ff972b82 */ /* 0x000ea20000000800 */
[----:B------:R-:W-:Y:S02]  /*d940*/  LOP3.LUT R162, R2, R31, RZ, 0x3c, !PT ;  /* 0x0000001f02a27212 */ /* 0x000fe400078e3cff */
[----:B------:R-:W-:Y:S02]  /*d950*/  LOP3.LUT R20, R111, 0x380, RZ, 0xc0, !PT ;  /* 0x000003806f147812 */ /* 0x000fe400078ec0ff */
[----:B------:R-:W-:Y:S02]  /*d960*/  LOP3.LUT R16, R103, 0x380, RZ, 0xc0, !PT ;  /* 0x0000038067107812 */ /* 0x000fe400078ec0ff */
[----:B------:R-:W-:Y:S02]  /*d970*/  LOP3.LUT R2, R99, 0x380, RZ, 0xc0, !PT ;  /* 0x0000038063027812 */ /* 0x000fe400078ec0ff */
[----:B------:R-:W-:Y:S02]  /*d980*/  LOP3.LUT R118, R119, 0x380, RZ, 0xc0, !PT ;  /* 0x0000038077767812 */ /* 0x000fe400078ec0ff */
[----:B------:R-:W-:-:S02]  /*d990*/  SHF.R.U64 R20, R20, 0x3, RZ ;  /* 0x0000000314147819 */ /* 0x000fc400000012ff */
[----:B------:R-:W-:Y:S02]  /*d9a0*/  SHF.R.U64 R16, R16, 0x3, RZ ;  /* 0x0000000310107819 */ /* 0x000fe400000012ff */
[----:B------:R-:W-:Y:S02]  /*d9b0*/  SHF.R.U64 R2, R2, 0x3, RZ ;  /* 0x0000000302027819 */ /* 0x000fe400000012ff */
[----:B------:R-:W-:Y:S02]  /*d9c0*/  SHF.R.U64 R118, R118, 0x3, RZ ;  /* 0x0000000376767819 */ /* 0x000fe400000012ff */
[----:B------:R-:W-:Y:S02]  /*d9d0*/  LOP3.LUT R160, R20, R111, RZ, 0x3c, !PT ;  /* 0x0000006f14a07212 */ /* 0x000fe400078e3cff */
[----:B------:R-:W-:Y:S02]  /*d9e0*/  LOP3.LUT R146, R16, R103, RZ, 0x3c, !PT ;  /* 0x0000006710927212 */ /* 0x000fe400078e3cff */
[----:B------:R-:W-:-:S02]  /*d9f0*/  LOP3.LUT R168, R2, R99, RZ, 0x3c, !PT ;  /* 0x0000006302a87212 */ /* 0x000fc400078e3cff */
[----:B------:R-:W-:Y:S01]  /*da00*/  LOP3.LUT R118, R118, R119, RZ, 0x3c, !PT ;  /* 0x0000007776767212 */ /* 0x000fe200078e3cff */
[----:B------:R-:W-:Y:S01]  /*da10*/  IMAD.X R119, RZ, RZ, R171, P3 ;  /* 0x000000ffff777224 */ /* 0x000fe200018e06ab */
[C---:B------:R-:W-:Y:S02]  /*da20*/  IADD3 R21, P4, R170.reuse, 0x2000, RZ ;  /* 0x00002000aa157810 */ /* 0x040fe40007f9e0ff */
[C---:B------:R-:W-:Y:S02]  /*da30*/  IADD3 R99, P5, R170.reuse, 0x3000, RZ ;  /* 0x00003000aa637810 */ /* 0x040fe40007fbe0ff */
[C---:B------:R-:W-:Y:S02]  /*da40*/  IADD3 R103, P6, R170.reuse, 0x4000, RZ ;  /* 0x00004000aa677810 */ /* 0x040fe40007fde0ff */
[C---:B------:R-:W-:Y:S02]  /*da50*/  IADD3 R107, P0, R170.reuse, 0x5000, RZ ;  /* 0x00005000aa6b7810 */ /* 0x040fe40007f1e0ff */
[----:B------:R-:W-:-:S02]  /*da60*/  IADD3 R111, P1, R170, 0x6000, RZ ;  /* 0x00006000aa6f7810 */ /* 0x000fc40007f3e0ff */
[----:B------:R-:W-:Y:S02]  /*da70*/  IADD3 R215, P3, R170, 0xf000, RZ ;  /* 0x0000f000aad77810 */ /* 0x000fe40007f7e0ff */
[----:B------:R-:W-:Y:S02]  /*da80*/  LOP3.LUT R10, R131, 0x380, RZ, 0xc0, !PT ;  /* 0x00000380830a7812 */ /* 0x000fe400078ec0ff */
[----:B------:R-:W-:Y:S01]  /*da90*/  LOP3.LUT R20, R21, 0x380, RZ, 0xc0, !PT ;  /* 0x0000038015147812 */ /* 0x000fe200078ec0ff */
[----:B------:R-:W-:Y:S01]  /*daa0*/  IMAD.X R31, RZ, RZ, R171, P3 ;  /* 0x000000ffff1f7224 */ /* 0x000fe200018e06ab */
[----:B------:R-:W-:Y:S02]  /*dab0*/  LOP3.LUT R98, R99, 0x380, RZ, 0xc0, !PT ;  /* 0x0000038063627812 */ /* 0x000fe400078ec0ff */
[----:B------:R-:W-:Y:S02]  /*dac0*/  LOP3.LUT R102, R103, 0x380, RZ, 0xc0, !PT ;  /* 0x0000038067667812 */ /* 0x000fe400078ec0ff */
[----:B------:R-:W-:-:S02]  /*dad0*/  LOP3.LUT R106, R107, 0x380, RZ, 0xc0, !PT ;  /* 0x000003806b6a7812 */ /* 0x000fc400078ec0ff */
[----:B------:R-:W-:Y:S02]  /*dae0*/  LOP3.LUT R110, R111, 0x380, RZ, 0xc0, !PT ;  /* 0x000003806f6e7812 */ /* 0x000fe400078ec0ff */
[----:B------:R-:W-:Y:S02]  /*daf0*/  LOP3.LUT R2, R215, 0x380, RZ, 0xc0, !PT ;  /* 0x00000380d7027812 */ /* 0x000fe400078ec0ff */
[----:B------:R-:W-:Y:S02]  /*db00*/  SHF.R.U64 R10, R10, 0x3, RZ ;  /* 0x000000030a0a7819 */ /* 0x000fe400000012ff */
[----:B------:R-:W-:Y:S02]  /*db10*/  LOP3.LUT R29, R170, 0x380, RZ, 0xc0, !PT ;  /* 0x00000380aa1d7812 */ /* 0x000fe400078ec0ff */
[----:B------:R-:W-:Y:S02]  /*db20*/  MOV R40, R8 ;  /* 0x0000000800287202 */ /* 0x000fe40000000f00 */
[----:B------:R-:W-:Y:S01]  /*db30*/  F2FP.BF16.F32.PACK_AB R9, R43, R42 ;  /* 0x0000002a2b09723e */ /* 0x000fe200000010ff */
[----:B------:R-:W-:Y:S01]  /*db40*/  VIADD R42, R22, UR43 ;  /* 0x0000002b162a7c36 */ /* 0x000fe20008000000 */
[----:B------:R-:W-:-:S02]  /*db50*/  SHF.R.U64 R20, R20, 0x3, RZ ;  /* 0x0000000314147819 */ /* 0x000fc400000012ff */
[----:B------:R-:W-:Y:S01]  /*db60*/  SHF.R.U64 R98, R98, 0x3, RZ ;  /* 0x0000000362627819 */ /* 0x000fe200000012ff */
[----:B--2---:R-:W-:Y:S01]  /*db70*/  @P2 IMAD.HI.U32 R37, R42, R151, RZ ;  /* 0x000000972a252227 */ /* 0x004fe200078e00ff */
[----:B------:R-:W-:Y:S02]  /*db80*/  SHF.R.U64 R102, R102, 0x3, RZ ;  /* 0x0000000366667819 */ /* 0x000fe400000012ff */
[----:B------:R-:W-:Y:S01]  /*db90*/  SHF.R.U64 R106, R106, 0x3, RZ ;  /* 0x000000036a6a7819 */ /* 0x000fe200000012ff */
[----:B------:R-:W-:Y:S01]  /*dba0*/  IMAD.MOV.U32 R36, RZ, RZ, R42 ;  /* 0x000000ffff247224 */ /* 0x000fe200078e002a */
[----:B------:R-:W-:Y:S02]  /*dbb0*/  SHF.R.U64 R110, R110, 0x3, RZ ;  /* 0x000000036e6e7819 */ /* 0x000fe400000012ff */
[----:B------:R-:W-:Y:S02]  /*dbc0*/  SHF.R.U64 R2, R2, 0x3, RZ ;  /* 0x0000000302027819 */ /* 0x000fe400000012ff */
[----:B------:R-:W-:-:S02]  /*dbd0*/  LOP3.LUT R10, R10, R131, RZ, 0x3c, !PT ;  /* 0x000000830a0a7212 */ /* 0x000fc400078e3cff */
[----:B------:R-:W-:Y:S02]  /*dbe0*/  SHF.R.U64 R29, R29, 0x3, RZ ;  /* 0x000000031d1d7819 */ /* 0x000fe400000012ff */
        /* <DEDUP_REMOVED lines=10> */
[----:B------:R-:W-:-:S02]  /*dc90*/  LOP3.LUT R30, R2, R215, RZ, 0x3c, !PT ;  /* 0x000000d7021e7212 */ /* 0x000fc400078e3cff */
[C---:B------:R-:W-:Y:S02]  /*dca0*/  IADD3 R123, P4, R170.reuse, 0x9000, RZ ;  /* 0x00009000aa7b7810 */ /* 0x040fe40007f9e0ff */
[C---:B------:R-:W-:Y:S02]  /*dcb0*/  IADD3 R127, P5, R170.reuse, 0xa000, RZ ;  /* 0x0000a000aa7f7810 */ /* 0x040fe40007fbe0ff */
[C---:B------:R-:W-:Y:S02]  /*dcc0*/  IADD3 R131, P6, R170.reuse, 0xb000, RZ ;  /* 0x0000b000aa837810 */ /* 0x040fe40007fde0ff */
[C---:B------:R-:W-:Y:S02]  /*dcd0*/  IADD3 R135, P0, R170.reuse, 0xc000, RZ ;  /* 0x0000c000aa877810 */ /* 0x040fe40007f1e0ff */
[----:B------:R-:W-:Y:S02]  /*dce0*/  IADD3 R139, P1, R170, 0xd000, RZ ;  /* 0x0000d000aa8b7810 */ /* 0x000fe40007f3e0ff */
[----:B------:R-:W-:Y:S01]  /*dcf0*/  LOP3.LUT R28, R29, R170, RZ, 0x3c, !PT ;  /* 0x000000aa1d1c7212 */ /* 0x000fe200078e3cff */
[----:B------:R-:W-:Y:S01]  /*dd00*/  IMAD.MOV.U32 R29, RZ, RZ, R171 ;  /* 0x000000ffff1d7224 */ /* 0x000fe200078e00ab */
[----:B------:R-:W-:-:S02]  /*dd10*/  MOV R2, R10 ;  /* 0x0000000a00027202 */ /* 0x000fc40000000f00 */
[----:B------:R-:W-:Y:S02]  /*dd20*/  MOV R152, R152 ;  /* 0x0000009800987202 */ /* 0x000fe40000000f00 */
[----:B------:R-:W-:Y:S02]  /*dd30*/  MOV R16, R12 ;  /* 0x0000000c00107202 */ /* 0x000fe40000000f00 */
[----:B------:R-:W-:Y:S01]  /*dd40*/  MOV R170, R14 ;  /* 0x0000000e00aa7202 */ /* 0x000fe20000000f00 */
[----:B------:R-:W-:Y:S01]  /*dd50*/  STSM.16.M88.4 [R152], R32 ;  /* 0x0000002098007844 */ /* 0x000fe20000000200 */
[----:B------:R-:W-:Y:S02]  /*dd60*/  MOV R162, R162 ;  /* 0x000000a200a27202 */ /* 0x000fe40000000f00 */
[----:B------:R-:W-:Y:S02]  /*dd70*/  F2FP.BF16.F32.PACK_AB R8, R41, R180 ;  /* 0x000000b42908723e */ /* 0x000fe400000010ff */
[----:B------:R-:W-:-:S02]  /*dd80*/  F2FP.BF16.F32.PACK_AB R10, R45, R181 ;  /* 0x000000b52d0a723e */ /* 0x000fc400000010ff */
[----:B------:R-:W-:Y:S02]  /*dd90*/  F2FP.BF16.F32.PACK_AB R11, R47, R46 ;  /* 0x0000002e2f0b723e */ /* 0x000fe400000010ff */
[----:B------:R-:W-:Y:S02]  /*dda0*/  MOV R168, R168 ;  /* 0x000000a800a87202 */ /* 0x000fe40000000f00 */
[----:B------:R-:W-:Y:S01]  /*ddb0*/  F2FP.BF16.F32.PACK_AB R12, R49, R182 ;  /* 0x000000b6310c723e */ /* 0x000fe200000010ff */
[----:B------:R2:W-:Y:S01]  /*ddc0*/  STSM.16.M88.4 [R162], R8 ;  /* 0x00000008a2007844 */ /* 0x0005e20000000200 */
[----:B------:R-:W-:Y:S02]  /*ddd0*/  F2FP.BF16.F32.PACK_AB R13, R51, R50 ;  /* 0x00000032330d723e */ /* 0x000fe400000010ff */
[----:B------:R-:W-:Y:S02]  /*dde0*/  F2FP.BF16.F32.PACK_AB R14, R53, R183 ;  /* 0x000000b7350e723e */ /* 0x000fe400000010ff */
[----:B------:R-:W-:-:S02]  /*ddf0*/  F2FP.BF16.F32.PACK_AB R15, R55, R54 ;  /* 0x00000036370f723e */ /* 0x000fc400000010ff */
[----:B------:R-:W-:Y:S02]  /*de00*/  MOV R146, R146 ;  /* 0x0000009200927202 */ /* 0x000fe40000000f00 */
[----:B-1----:R-:W-:Y:S01]  /*de10*/  F2FP.BF16.F32.PACK_AB R24, R57, R184 ;  /* 0x000000b83918723e */ /* 0x002fe200000010ff */
[----:B------:R1:W-:Y:S01]  /*de20*/  STSM.16.M88.4 [R168], R12 ;  /* 0x0000000ca8007844 */ /* 0x0003e20000000200 */
[----:B------:R-:W-:Y:S02]  /*de30*/  F2FP.BF16.F32.PACK_AB R25, R59, R58 ;  /* 0x0000003a3b19723e */ /* 0x000fe400000010ff */
[----:B------:R-:W-:Y:S02]  /*de40*/  F2FP.BF16.F32.PACK_AB R26, R61, R185 ;  /* 0x000000b93d1a723e */ /* 0x000fe400000010ff */
[----:B------:R-:W-:Y:S02]  /*de50*/  F2FP.BF16.F32.PACK_AB R27, R63, R62 ;  /* 0x0000003e3f1b723e */ /* 0x000fe400000010ff */
[----:B0-----:R-:W-:-:S02]  /*de60*/  @P2 SHF.R.U32.HI R36, RZ, R38, R37 ;  /* 0x00000026ff242219 */ /* 0x001fc40000011625 */
[----:B------:R-:W-:Y:S01]  /*de70*/  LOP3.LUT R134, R135, 0x380, RZ, 0xc0, !PT ;  /* 0x0000038087867812 */ /* 0x000fe200078ec0ff */
[----:B------:R0:W-:Y:S01]  /*de80*/  STSM.16.M88.4 [R146], R24 ;  /* 0x0000001892007844 */ /* 0x0001e20000000200 */
[----:B------:R-:W-:Y:S01]  /*de90*/  MOV R166, R166 ;  /* 0x000000a600a67202 */ /* 0x000fe20000000f00 */
[----:B------:R-:W-:Y:S01]  /*dea0*/  IMAD.MOV R37, RZ, RZ, -R36 ;  /* 0x000000ffff257224 */ /* 0x000fe200078e0a24 */
[----:B--2---:R-:W-:Y:S02]  /*deb0*/  F2FP.BF16.F32.PACK_AB R8, R65, R186 ;  /* 0x000000ba4108723e */ /* 0x004fe400000010ff */
[----:B------:R-:W-:Y:S01]  /*dec0*/  F2FP.BF16.F32.PACK_AB R9, R67, R66 ;  /* 0x000000424309723e */ /* 0x000fe200000010ff */
[----:B------:R-:W-:Y:S01]  /*ded0*/  IMAD R37, R172, R37, R42 ;  /* 0x00000025ac257224 */ /* 0x000fe200078e022a */
        /* <DEDUP_REMOVED lines=8> */
[----:B------:R-:W-:-:S02]  /*df60*/  SHF.R.U64 R134, R134, 0x3, RZ ;  /* 0x0000000386867819 */ /* 0x000fc400000012ff */
[----:B------:R-:W-:Y:S01]  /*df70*/  MOV R160, R160 ;  /* 0x000000a000a07202 */ /* 0x000fe20000000f00 */
[----:B------:R2:W-:Y:S01]  /*df80*/  STSM.16.M88.4 [R164], R12 ;  /* 0x0000000ca4007844 */ /* 0x0005e20000000200 */
[----:B0-----:R-:W-:Y:S02]  /*df90*/  F2FP.BF16.F32.PACK_AB R24, R81, R190 ;  /* 0x000000be5118723e */ /* 0x001fe400000010ff */
[----:B------:R-:W-:Y:S02]  /*dfa0*/  F2FP.BF16.F32.PACK_AB R25, R83, R82 ;  /* 0x000000525319723e */ /* 0x000fe400000010ff */
[----:B------:R-:W-:Y:S02]  /*dfb0*/  F2FP.BF16.F32.PACK_AB R26, R85, R191 ;  /* 0x000000bf551a723e */ /* 0x000fe400000010ff */
[----:B------:R-:W-:Y:S02]  /*dfc0*/  F2FP.BF16.F32.PACK_AB R27, R87, R86 ;  /* 0x00000056571b723e */ /* 0x000fe400000010ff */
[----:B------:R-:W-:Y:S01]  /*dfd0*/  LOP3.LUT R134, R134, R135, RZ, 0x3c, !PT ;  /* 0x0000008786867212 */ /* 0x000fe200078e3cff */
[----:B------:R-:W-:Y:S01]  /*dfe0*/  IMAD.X R135, RZ, RZ, R171, P0 ;  /* 0x000000ffff877224 */ /* 0x000fe200000e06ab */
[----:B-1----:R-:W-:Y:S01]  /*dff0*/  F2FP.BF16.F32.PACK_AB R9, R44, R5 ;  /* 0x000000052c09723e */ /* 0x002fe200000010ff */
[----:B------:R0:W-:Y:S01]  /*e000*/  STSM.16.M88.4 [R160], R24 ;  /* 0x00000018a0007844 */ /* 0x0001e20000000200 */
[----:B------:R-:W-:-:S02]  /*e010*/  SHF.R.S32.HI R5, RZ, 0x1f, R37 ;  /* 0x0000001fff057819 */ /* 0x000fc40000011425 */
[----:B------:R-:W-:Y:S01]  /*e020*/  MOV R158, R158 ;  /* 0x0000009e009e7202 */ /* 0x000fe20000000f00 */
[----:B--2---:R-:W-:Y:S01]  /*e030*/  IMAD.U32 R13, RZ, RZ, UR5 ;  /* 0x00000005ff0d7e24 */ /* 0x004fe2000f8e00ff */
[----:B------:R-:W-:Y:S01]  /*e040*/  SHF.R.S32.HI R12, RZ, 0x1f, R36 ;  /* 0x0000001fff0c7819 */ /* 0x000fe20000011424 */
[----:B------:R-:W-:Y:S01]  /*e050*/  ULDC UR5, c[0x0][0xa88] ;  /* 0x0002a20000057ab9 */ /* 0x000fe20000000800 */
[----:B------:R-:W-:Y:S02]  /*e060*/  F2FP.BF16.F32.PACK_AB R32, R89, R192 ;  /* 0x000000c05920723e */ /* 0x000fe400000010ff */
[----:B------:R-:W-:Y:S02]  /*e070*/  F2FP.BF16.F32.PACK_AB R33, R91, R90 ;  /* 0x0000005a5b21723e */ /* 0x000fe400000010ff */
[----:B------:R-:W-:Y:S02]  /*e080*/  F2FP.BF16.F32.PACK_AB R34, R93, R193 ;  /* 0x000000c15d22723e */ /* 0x000fe400000010ff */
[----:B------:R-:W-:-:S02]  /*e090*/  F2FP.BF16.F32.PACK_AB R35, R95, R94 ;  /* 0x0000005e5f23723e */ /* 0x000fc400000010ff */
[----:B------:R-:W-:Y:S01]  /*e0a0*/  MOV R156, R156 ;  /* 0x0000009c009c7202 */ /* 0x000fe20000000f00 */
[----:B0-----:R-:W-:Y:S01]  /*e0b0*/  VIADD R26, R208, UR43 ;  /* 0x0000002bd01a7c36 */ /* 0x001fe20008000000 */
[----:B------:R-:W-:Y:S01]  /*e0c0*/  IADD3 R24, P0, R36, UR6, RZ ;  /* 0x0000000624187c10 */ /* 0x000fe2000ff1e0ff */
[----:B------:R0:W-:Y:S01]  /*e0d0*/  STSM.16.M88.4 [R158], R32 ;  /* 0x000000209e007844 */ /* 0x0001e20000000200 */
[----:B------:R-:W-:Y:S02]  /*e0e0*/  F2FP.BF16.F32.PACK_AB R8, R97, R194 ;  /* 0x000000c26108723e */ /* 0x000fe400000010ff */
[----:B------:R-:W-:Y:S01]  /*e0f0*/  IADD3.X R25, R12, UR7, R13, P0, !PT ;  /* 0x000000070c197c10 */ /* 0x000fe200087fe40d */
[----:B------:R-:W-:Y:S01]  /*e100*/  ULDC.64 UR6, c[0x0][0xb88] ;  /* 0x0002e20000067ab9 */ /* 0x000fe20000000a00 */
[----:B------:R-:W-:Y:S01]  /*e110*/  F2FP.BF16.F32.PACK_AB R10, R101, R195 ;  /* 0x000000c3650a723e */ /* 0x000fe200000010ff */
[----:B------:R-:W-:Y:S01]  /*e120*/  IMAD R12, R5, UR6, RZ ;  /* 0x00000006050c7c24 */ /* 0x000fe2000f8e02ff */
[----:B------:R-:W-:Y:S01]  /*e130*/  F2FP.BF16.F32.PACK_AB R11, R52, R48 ;  /* 0x00000030340b723e */ /* 0x000fe200000010ff */
[----:B------:R-:W-:Y:S01]  /*e140*/  IMAD.WIDE.U32 R24, R37, UR6, R24 ;  /* 0x0000000625187c25 */ /* 0x000fe2000f8e0018 */
[----:B------:R-:W-:-:S02]  /*e150*/  LOP3.LUT R138, R139, 0x380, RZ, 0xc0, !PT ;  /* 0x000003808b8a7812 */ /* 0x000fc400078ec0ff */
[----:B------:R-:W-:Y:S01]  /*e160*/  LOP3.LUT P0, RZ, R206, 0x3, RZ, 0xc0, !PT ;  /* 0x00000003ceff7812 */ /* 0x000fe2000780c0ff */
[----:B------:R-:W-:Y:S01]  /*e170*/  IMAD R37, R37, UR7, R12 ;  /* 0x0000000725257c24 */ /* 0x000fe2000f8e020c */
[----:B------:R1:W-:Y:S01]  /*e180*/  STSM.16.M88.4 [R156], R8 ;  /* 0x000000089c007844 */ /* 0x0003e20000000200 */
[----:B------:R-:W-:Y:S01]  /*e190*/  ULDC.64 UR6, c[0x0][0xb50] ;  /* 0x0002d40000067ab9 */ /* 0x000fe20000000a00 */
[----:B------:R-:W-:Y:S01]  /*e1a0*/  SHF.R.U64 R138, R138, 0x3, RZ ;  /* 0x000000038a8a7819 */ /* 0x000fe200000012ff */
[----:B------:R-:W-:Y:S01]  /*e1b0*/  IMAD R5, R172, UR5, RZ ;  /* 0x00000005ac057c24 */ /* 0x000fe2000f8e02ff */
[----:B0-----:R-:W-:Y:S02]  /*e1c0*/  LEA R34, P3, R24, UR6, 0x2 ;  /* 0x0000000618227c11 */ /* 0x001fe4000f8610ff */
[----:B------:R-:W-:Y:S02]  /*e1d0*/  MOV R154, R154 ;  /* 0x0000009a009a7202 */ /* 0x000fe40000000f00 */
[----:B------:R-:W-:Y:S01]  /*e1e0*/  F2FP.BF16.F32.PACK_AB R12, R105, R196 ;  /* 0x000000c4690c723e */ /* 0x000fe200000010ff */
[----:B------:R-:W-:Y:S01]  /*e1f0*/  SHFL.IDX PT, R42, R34, RZ, 0x1c1f ;  /* 0x001c1fff222a7589 */ /* 0x000fe200000e0000 */
[----:B------:R-:W-:-:S02]  /*e200*/  F2FP.BF16.F32.PACK_AB R13, R60, R56 ;  /* 0x000000383c0d723e */ /* 0x000fc400000010ff */
[----:B------:R-:W-:Y:S01]  /*e210*/  F2FP.BF16.F32.PACK_AB R14, R109, R197 ;  /* 0x000000c56d0e723e */ /* 0x000fe200000010ff */
[----:B------:R-:W-:Y:S01]  /*e220*/  SHFL.IDX PT, R52, R34, 0x1, 0x1c1f ;  /* 0x003c1f0022347f89 */ /* 0x000fe200000e0000 */
[----:B------:R-:W-:Y:S01]  /*e230*/  F2FP.BF16.F32.PACK_AB R15, R68, R64 ;  /* 0x00000040440f723e */ /* 0x000fe200000010ff */
[----:B-1----:R-:W-:Y:S01]  /*e240*/  IMAD.IADD R9, R25, 0x1, R37 ;  /* 0x0000000119097824 */ /* 0x002fe200078e0225 */
[----:B------:R-:W-:Y:S01]  /*e250*/  LOP3.LUT R138, R138, R139, RZ, 0x3c, !PT ;  /* 0x0000008b8a8a7212 */ /* 0x000fe200078e3cff */
[----:B------:R-:W-:Y:S02]  /*e260*/  VIADD R8, R26, 0x8 ;  /* 0x000000081a087836 */ /* 0x000fe40000000000 */
[----:B------:R0:W-:Y:S01]  /*e270*/  STSM.16.M88.4 [R154], R12 ;  /* 0x0000000c9a007844 */ /* 0x0001e20000000200 */
[----:B------:R-:W-:Y:S01]  /*e280*/  IMAD.X R139, RZ, RZ, R171, P1 ;  /* 0x000000ffff8b7224 */ /* 0x000fe200008e06ab */
[----:B------:R-:W-:Y:S02]  /*e290*/  LEA.HI.X R35, R24, UR7, R9, 0x2, P3 ;  /* 0x0000000718237c11 */ /* 0x000fe400098f1409 */
[----:B------:R-:W-:-:S02]  /*e2a0*/  ISETP.GE.OR P1, PT, R26, R5, P0 ;  /* 0x000000051a00720c */ /* 0x000fc40000726670 */
[----:B------:R-:W-:Y:S01]  /*e2b0*/  ISETP.GE.OR P0, PT, R8, R5, P0 ;  /* 0x000000050800720c */ /* 0x000fe20000706670 */
[----:B------:R-:W1:Y:S01]  /*e2c0*/  SHFL.IDX PT, R43, R35, RZ, 0x1c1f ;  /* 0x001c1fff232b7589 */ /* 0x000e6200000e0000 */
[----:B------:R-:W-:Y:S02]  /*e2d0*/  F2FP.BF16.F32.PACK_AB R8, R113, R198 ;  /* 0x000000c67108723e */ /* 0x000fe400000010ff */
[----:B------:R-:W-:Y:S01]  /*e2e0*/  F2FP.BF16.F32.PACK_AB R9, R76, R72 ;  /* 0x000000484c09723e */ /* 0x000fe200000010ff */
[----:B------:R-:W2:Y:S01]  /*e2f0*/  SHFL.IDX PT, R53, R35, 0x1, 0x1c1f ;  /* 0x003c1f0023357f89 */ /* 0x000ea200000e0000 */
[----:B------:R-:W-:Y:S02]  /*e300*/  F2FP.BF16.F32.PACK_AB R10, R117, R199 ;  /* 0x000000c7750a723e */ /* 0x000fe400000010ff */
[----:B------:R-:W-:Y:S02]  /*e310*/  F2FP.BF16.F32.PACK_AB R11, R84, R80 ;  /* 0x00000050540b723e */ /* 0x000fe400000010ff */
[----:B0-----:R-:W-:-:S02]  /*e320*/  F2FP.BF16.F32.PACK_AB R12, R121, R203 ;  /* 0x000000cb790c723e */ /* 0x001fc400000010ff */
[----:B------:R-:W-:Y:S01]  /*e330*/  F2FP.BF16.F32.PACK_AB R13, R92, R88 ;  /* 0x000000585c0d723e */ /* 0x000fe200000010ff */
[----:B------:R0:W-:Y:S01]  /*e340*/  STSM.16.M88.4 [R150], R8 ;  /* 0x0000000896007844 */ /* 0x0001e20000000200 */
[----:B------:R-:W-:Y:S02]  /*e350*/  F2FP.BF16.F32.PACK_AB R14, R125, R124 ;  /* 0x0000007c7d0e723e */ /* 0x000fe400000010ff */
[----:B------:R-:W-:Y:S02]  /*e360*/  F2FP.BF16.F32.PACK_AB R15, R100, R96 ;  /* 0x00000060640f723e */ /* 0x000fe400000010ff */
[----:B------:R-:W-:Y:S02]  /*e370*/  F2FP.BF16.F32.PACK_AB R24, R129, R204 ;  /* 0x000000cc8118723e */ /* 0x000fe400000010ff */
[----:B------:R-:W-:Y:S01]  /*e380*/  F2FP.BF16.F32.PACK_AB R25, R108, R104 ;  /* 0x000000686c19723e */ /* 0x000fe200000010ff */
[----:B------:R-:W-:Y:S01]  /*e390*/  STSM.16.M88.4 [R170], R12 ;  /* 0x0000000caa007844 */ /* 0x000fe20000000200 */
[----:B------:R-:W-:-:S02]  /*e3a0*/  F2FP.BF16.F32.PACK_AB R26, R133, R132 ;  /* 0x00000084851a723e */ /* 0x000fc400000010ff */
[----:B------:R-:W-:Y:S02]  /*e3b0*/  F2FP.BF16.F32.PACK_AB R27, R116, R112 ;  /* 0x00000070741b723e */ /* 0x000fe400000010ff */
[----:B------:R-:W-:Y:S02]  /*e3c0*/  F2FP.BF16.F32.PACK_AB R32, R137, R136 ;  /* 0x000000888920723e */ /* 0x000fe400000010ff */
[----:B------:R-:W-:Y:S01]  /*e3d0*/  F2FP.BF16.F32.PACK_AB R33, R128, R120 ;  /* 0x000000788021723e */ /* 0x000fe200000010ff */
[----:B------:R-:W-:Y:S01]  /*e3e0*/  STSM.16.M88.4 [R16], R24 ;  /* 0x0000001810007844 */ /* 0x000fe20000000200 */
[----:B------:R-:W-:Y:S01]  /*e3f0*/  F2FP.BF16.F32.PACK_AB R34, R141, R140 ;  /* 0x0000008c8d22723e */ /* 0x000fe200000010ff */
[----:B0-----:R-:W0:Y:S01]  /*e400*/  @P2 LDC R9, c[0x0][0xbf0] ;  /* 0x0002fc00ff092b82 */ /* 0x001e220000000800 */
[----:B------:R-:W-:Y:S02]  /*e410*/  F2FP.BF16.F32.PACK_AB R35, R175, R174 ;  /* 0x000000aeaf23723e */ /* 0x000fe400000010ff */
[----:B------:R-:W-:-:S02]  /*e420*/  F2FP.BF16.F32.PACK_AB R146, R149, R148 ;  /* 0x000000949592723e */ /* 0x000fc400000010ff */
[----:B------:R-:W-:Y:S01]  /*e430*/  F2FP.BF16.F32.PACK_AB R147, R0, R179 ;  /* 0x000000b30093723e */ /* 0x000fe200000010ff */
[----:B------:R-:W-:Y:S01]  /*e440*/  STSM.16.M88.4 [R2], R32 ;  /* 0x0000002002007844 */ /* 0x000fe20000000200 */
[----:B------:R-:W-:Y:S02]  /*e450*/  LOP3.LUT R122, R123, 0x380, RZ, 0xc0, !PT ;  /* 0x000003807b7a7812 */ /* 0x000fe400078ec0ff */
[----:B------:R-:W-:Y:S01]  /*e460*/  LOP3.LUT R126, R127, 0x380, RZ, 0xc0, !PT ;  /* 0x000003807f7e7812 */ /* 0x000fe200078ec0ff */
[----:B------:R-:W-:Y:S01]  /*e470*/  STSM.16.M88.4 [R40], R144 ;  /* 0x0000009028007844 */ /* 0x000fe20000000200 */
[----:B------:R-:W-:Y:S01]  /*e480*/  IMAD R0, R202, 0x20, R205 ;  /* 0x00000020ca007824 */ /* 0x000fe200078e02cd */
[----:B------:R-:W-:Y:S01]  /*e490*/  UIMAD UR5, UR10, UR8, URZ ;  /* 0x000000080a0572a4 */ /* 0x000fe2000f8e023f */
[----:B------:R-:W-:Y:S01]  /*e4a0*/  LOP3.LUT R130, R131, 0x380, RZ, 0xc0, !PT ;  /* 0x0000038083827812 */ /* 0x000fe200078ec0ff */
[----:B------:R-:W-:Y:S01]  /*e4b0*/  BAR.SYNC.DEFER_BLOCKING 0x1, 0x100 ;  /* 0x0044000000007b1d */ /* 0x000fe20000010000 */
[----:B------:R-:W-:Y:S01]  /*e4c0*/  UIMAD.WIDE.U32 UR6, UR40, UR8, URZ ;  /* 0x00000008280672a5 */ /* 0x000fe2000f8e003f */
[----:B------:R-:W-:Y:S01]  /*e4d0*/  SHF.R.U64 R122, R122, 0x3, RZ ;  /* 0x000000037a7a7819 */ /* 0x000fe200000012ff */
[----:B------:R-:W-:Y:S01]  /*e4e0*/  UIMAD UR5, UR40, UR9, UR5 ;  /* 0x00000009280572a4 */ /* 0x000fe2000f8e0205 */
[----:B------:R-:W-:-:S02]  /*e4f0*/  SHF.R.U64 R126, R126, 0x3, RZ ;  /* 0x000000037e7e7819 */ /* 0x000fc400000012ff */
[----:B------:R-:W-:Y:S01]  /*e500*/  ULDC.64 UR10, c[0x0][0xaf0] ;  /* 0x0002bc00000a7ab9 */ /* 0x000fe20000000a00 */
[----:B------:R-:W-:Y:S01]  /*e510*/  SHF.R.U64 R130, R130, 0x3, RZ ;  /* 0x0000000382827819 */ /* 0x000fe200000012ff */
[----:B-1----:R1:W-:Y:S01]  /*e520*/  @!P1 ST.E desc[UR46][R42.64], R4 ;  /* 0x000000042a009985 */ /* 0x0023e2000c10192e */
[----:B------:R-:W-:Y:S01]  /*e530*/  UIMAD UR8, UR12, UR10, URZ ;  /* 0x0000000a0c0872a4 */ /* 0x000fe2000f8e023f */
[----:B------:R-:W-:Y:S01]  /*e540*/  LOP3.LUT R122, R122, R123, RZ, 0x3c, !PT ;  /* 0x0000007b7a7a7212 */ /* 0x000fe200078e3cff */
[----:B------:R-:W-:Y:S01]  /*e550*/  UIADD3 UR7, UR7, UR5, URZ ;  /* 0x0000000507077290 */ /* 0x000fe2000fffe03f */
[----:B--2---:R2:W-:Y:S01]  /*e560*/  @!P0 ST.E desc[UR46][R52.64], R3 ;  /* 0x0000000334008985 */ /* 0x0045e2000c10192e */
[----:B------:R-:W-:Y:S02]  /*e570*/  LOP3.LUT R126, R126, R127, RZ, 0x3c, !PT ;  /* 0x0000007f7e7e7212 */ /* 0x000fe400078e3cff */
[----:B------:R-:W-:Y:S01]  /*e580*/  LOP3.LUT R130, R130, R131, RZ, 0x3c, !PT ;  /* 0x0000008382827212 */ /* 0x000fe200078e3cff */
[----:B------:R3:W5:Y:S01]  /*e590*/  LD.E.128 R44, desc[UR46][R6.64] ;  /* 0x0000002e062c7980 */ /* 0x000762000c101d00 */
[----:B-1----:R-:W-:Y:S01]  /*e5a0*/  VIADD R4, R0, UR43 ;  /* 0x0000002b00047c36 */ /* 0x002fe20008000000 */
[----:B------:R-:W-:Y:S01]  /*e5b0*/  UIMAD UR5, UR42, UR11, UR8 ;  /* 0x0000000b2a0572a4 */ /* 0x000fe2000f8e0208 */
[--C-:B------:R-:W-:Y:S01]  /*e5c0*/  IMAD.X R123, RZ, RZ, R171.reuse, P4 ;  /* 0x000000ffff7b7224 */ /* 0x100fe200020e06ab */
[----:B------:R-:W-:Y:S01]  /*e5d0*/  UIMAD.WIDE.U32 UR6, UR42, UR10, UR6 ;  /* 0x0000000a2a0672a5 */ /* 0x000fe2000f8e0006 */
[----:B--2---:R-:W1:Y:S01]  /*e5e0*/  @P2 LDC R3, c[0x0][0xbec] ;  /* 0x0002fb00ff032b82 */ /* 0x004e620000000800 */
[--C-:B------:R-:W-:Y:S01]  /*e5f0*/  IMAD.X R127, RZ, RZ, R171.reuse, P5 ;  /* 0x000000ffff7f7224 */ /* 0x100fe200028e06ab */
[----:B------:R-:W-:Y:S01]  /*e600*/  ULDC.64 UR8, c[0x0][0xae0] ;  /* 0x0002b80000087ab9 */ /* 0x000fe20000000a00 */
[----:B---3--:R-:W-:Y:S01]  /*e610*/  IMAD.MOV.U32 R7, RZ, RZ, R4 ;  /* 0x000000ffff077224 */ /* 0x008fe200078e0004 */
[----:B------:R-:W-:Y:S01]  /*e620*/  UIADD3 UR5, UR7, UR5, URZ ;  /* 0x0000000507057290 */ /* 0x000fe2000fffe03f */
[----:B------:R-:W-:Y:S01]  /*e630*/  IMAD.X R131, RZ, RZ, R171, P6 ;  /* 0x000000ffff837224 */ /* 0x000fe200030e06ab */
[----:B------:R2:W5:Y:S01]  /*e640*/  LD.E.128 R36, desc[UR46][R28.64] ;  /* 0x0000002e1c247980 */ /* 0x000562000c101d00 */
[----:B------:R-:W-:-:S03]  /*e650*/  IMAD.U32 R2, RZ, RZ, UR6 ;  /* 0x00000006ff027e24 */ /* 0x000fc6000f8e00ff */
[----:B------:R2:W5:Y:S04]  /*e660*/  LD.E.128 R48, desc[UR46][R20.64] ;  /* 0x0000002e14307980 */ /* 0x000568000c101d00 */
[----:B------:R-:W5:Y:S04]  /*e670*/  LD.E.128 R96, desc[UR46][R98.64] ;  /* 0x0000002e62607980 */ /* 0x000f68000c101d00 */
[----:B------:R-:W5:Y:S04]  /*e680*/  LD.E.128 R100, desc[UR46][R102.64] ;  /* 0x0000002e66647980 */ /* 0x000f68000c101d00 */
[----:B------:R-:W5:Y:S01]  /*e690*/  LD.E.128 R104, desc[UR46][R106.64] ;  /* 0x0000002e6a687980 */ /* 0x000f62000c101d00 */
[----:B-1----:R-:W-:-:S03]  /*e6a0*/  @P2 IMAD.HI.U32 R0, R4, R3, RZ ;  /* 0x0000000304002227 */ /* 0x002fc600078e00ff */
[----:B------:R-:W5:Y:S02]  /*e6b0*/  LD.E.128 R108, desc[UR46][R110.64] ;  /* 0x0000002e6e6c7980 */ /* 0x000f64000c101d00 */
[----:B0-----:R-:W-:Y:S02]  /*e6c0*/  @P2 SHF.R.U32.HI R7, RZ, R9, R0 ;  /* 0x00000009ff072219 */ /* 0x001fe40000011600 */
[----:B------:R-:W5:Y:S02]  /*e6d0*/  LD.E.128 R112, desc[UR46][R114.64] ;  /* 0x0000002e72707980 */ /* 0x000f64000c101d00 */
[--C-:B------:R-:W-:Y:S01]  /*e6e0*/  SHF.R.S32.HI R0, RZ, 0x1f, R7.reuse ;  /* 0x0000001fff007819 */ /* 0x100fe20000011407 */
[----:B------:R-:W-:Y:S01]  /*e6f0*/  IMAD.MOV R9, RZ, RZ, -R7 ;  /* 0x000000ffff097224 */ /* 0x000fe200078e0a07 */
[----:B------:R-:W5:Y:S01]  /*e700*/  LD.E.128 R116, desc[UR46][R118.64] ;  /* 0x0000002e76747980 */ /* 0x000f62000c101d00 */
[----:B------:R-:W-:Y:S01]  /*e710*/  IMAD.U32 R3, RZ, RZ, UR7 ;  /* 0x00000007ff037e24 */ /* 0x000fe2000f8e00ff */
[----:B------:R-:W-:Y:S01]  /*e720*/  ULDC.64 UR6, c[0x0][0xad8] ;  /* 0x0002b60000067ab9 */ /* 0x000fe20000000a00 */
[----:B------:R-:W-:Y:S01]  /*e730*/  IMAD R0, R0, UR8, RZ ;  /* 0x0000000800007c24 */ /* 0x000fe2000f8e02ff */
[----:B------:R-:W5:Y:S01]  /*e740*/  LD.E.128 R120, desc[UR46][R122.64] ;  /* 0x0000002e7a787980 */ /* 0x000f62000c101d00 */
[----:B------:R-:W-:-:S02]  /*e750*/  IMAD R9, R172, R9, R4 ;  /* 0x00000009ac097224 */ /* 0x000fc400078e0204 */
[----:B------:R-:W-:Y:S01]  /*e760*/  IMAD.U32 R3, RZ, RZ, UR5 ;  /* 0x00000005ff037e24 */ /* 0x000fe2000f8e00ff */
[----:B------:R-:W5:Y:S01]  /*e770*/  LD.E.128 R124, desc[UR46][R126.64] ;  /* 0x0000002e7e7c7980 */ /* 0x000f62000c101d00 */
[C---:B------:R-:W-:Y:S01]  /*e780*/  IMAD R11, R7.reuse, UR9, R0 ;  /* 0x00000009070b7c24 */ /* 0x040fe2000f8e0200 */
[----:B------:R-:W-:Y:S02]  /*e790*/  SHF.R.S32.HI R0, RZ, 0x1f, R9 ;  /* 0x0000001fff007819 */ /* 0x000fe40000011409 */
[----:B------:R-:W5:Y:S01]  /*e7a0*/  LD.E.128 R128, desc[UR46][R130.64] ;  /* 0x0000002e82807980 */ /* 0x000f62000c101d00 */
[----:B------:R-:W-:-:S03]  /*e7b0*/  IMAD.WIDE.U32 R2, R7, UR8, R2 ;  /* 0x0000000807027c25 */ /* 0x000fc6000f8e0002 */
[----:B------:R-:W5:Y:S04]  /*e7c0*/  LD.E.128 R132, desc[UR46][R134.64] ;  /* 0x0000002e86847980 */ /* 0x000f68000c101d00 */
[----:B------:R-:W5:Y:S04]  /*e7d0*/  LD.E.128 R136, desc[UR46][R138.64] ;  /* 0x0000002e8a887980 */ /* 0x000f68000c101d00 */
[----:B------:R-:W5:Y:S04]  /*e7e0*/  LD.E.128 R140, desc[UR46][R142.64] ;  /* 0x0000002e8e8c7980 */ /* 0x000f68000c101d00 */
[----:B------:R-:W5:Y:S01]  /*e7f0*/  LD.E.128 R28, desc[UR46][R30.64] ;  /* 0x0000002e1e1c7980 */ /* 0x000f62000c101d00 */
        /* <DEDUP_REMOVED lines=8> */
[----:B------:R-:W-:Y:S02]  /*e880*/  VIADD R14, R205, UR43 ;  /* 0x0000002bcd0e7c36 */ /* 0x000fe40008000000 */
[C---:B------:R-:W-:Y:S02]  /*e890*/  IMAD R7, R9.reuse, UR7, R4 ;  /* 0x0000000709077c24 */ /* 0x040fe4000f8e0204 */
[----:B------:R-:W-:Y:S01]  /*e8a0*/  IMAD.WIDE.U32 R2, R9, UR6, R2 ;  /* 0x0000000609027c25 */ /* 0x000fe2000f8e0002 */
[C---:B------:R-:W-:Y:S01]  /*e8b0*/  ISETP.GE.AND P2, PT, R14.reuse, R5, PT ;  /* 0x000000050e00720c */ /* 0x040fe20003f46270 */
[----:B------:R-:W-:Y:S02]  /*e8c0*/  ULDC.64 UR6, c[0x0][0xa80] ;  /* 0x0002a00000067ab9 */ /* 0x000fe40000000a00 */
[----:B------:R-:W-:Y:S01]  /*e8d0*/  VIADD R0, R14, 0x20 ;  /* 0x000000200e007836 */ /* 0x000fe20000000000 */
[----:B------:R-:W-:Y:S01]  /*e8e0*/  LEA R4, P3, R2, UR6, 0x1 ;  /* 0x0000000602047c11 */ /* 0x000fe2000f8608ff */
[----:B------:R-:W-:-:S02]  /*e8f0*/  IMAD.IADD R3, R3, 0x1, R7 ;  /* 0x0000000103037824 */ /* 0x000fc400078e0207 */
[----:B------:R-:W-:Y:S01]  /*e900*/  VIADD R176, R176, 0x22820 ;  /* 0x00022820b0b07836 */ /* 0x000fe20000000000 */
[-C--:B------:R-:W-:Y:S01]  /*e910*/  ISETP.GE.AND P1, PT, R0, R5.reuse, PT ;  /* 0x000000050000720c */ /* 0x080fe20003f26270 */
[----:B------:R-:W-:Y:S01]  /*e920*/  VIADD R0, R14, 0x40 ;  /* 0x000000400e007836 */ /* 0x000fe20000000000 */
[----:B------:R-:W-:Y:S02]  /*e930*/  LEA.HI.X R12, R2, UR7, R3, 0x1, P3 ;  /* 0x00000007020c7c11 */ /* 0x000fe400098f0c03 */
[----:B------:R-:W-:Y:S01]  /*e940*/  PRMT R176, RZ, 0x654, R176 ;  /* 0x00000654ffb07816 */ /* 0x000fe200000000b0 */
[----:B0-----:R2:W0:Y:S01]  /*e950*/  SHFL.IDX PT, R10, R4, RZ, 0x181f ;  /* 0x00181fff040a7589 */ /* 0x00142200000e0000 */
[----:B------:R-:W-:Y:S01]  /*e960*/  ISETP.GE.AND P0, PT, R0, R5, PT ;  /* 0x000000050000720c */ /* 0x000fe20003f06270 */
[----:B------:R-:W-:Y:S01]  /*e970*/  BSSY B1, `(.L_x_1829) ;  /* 0x0000015000017945 */ /* 0x000fe20003800000 */
[----:B------:R2:W-:Y:S01]  /*e980*/  SYNCS.ARRIVE.TRANS64.RED.A1T0 RZ, [R176+URZ], RZ ;  /* 0x000000ffb0ff79a7 */ /* 0x0005e2000810043f */
[----:B------:R2:W1:Y:S02]  /*e990*/  SHFL.IDX PT, R0, R12, RZ, 0x181f ;  /* 0x00181fff0c007589 */ /* 0x00046400000e0000 */
[----:B------:R-:W-:Y:S08]  /*e9a0*/  @P2 BRA `(.L_x_1830) ;  /* 0x0000000000442947 */ /* 0x000ff00003800000 */
        /* <DEDUP_REMOVED lines=17> */
.L_x_1830:
[----:B------:R-:W-:Y:S05]  /*eac0*/  BSYNC B1 ;  /* 0x0000000000017941 */ /* 0x000fea0003800000 */
.L_x_1829:
[----:B-1----:R1:W4:Y:S01]  /*ead0*/  SHFL.IDX PT, R0, R12, 0x1, 0x181f ;  /* 0x00381f000c007f89 */ /* 0x00232200000e0000 */
[----:B------:R-:W-:Y:S03]  /*eae0*/  BSSY B1, `(.L_x_1831) ;  /* 0x0000014000017945 */ /* 0x000fe60003800000 */
[----:B0--3--:R1:W0:Y:S01]  /*eaf0*/  SHFL.IDX PT, R10, R4, 0x1, 0x181f ;  /* 0x00381f00040a7f89 */ /* 0x00922200000e0000 */
        /* <DEDUP_REMOVED lines=11> */
[----:B-----5:R3:W-:Y:S01]  /*ebb0*/  @!P4 ST.E.128 desc[UR46][R2.64], R44 ;  /* 0x0000002c0200c985 */ /* 0x0207e2000c101d2e */
[----:B------:R-:W-:-:S02]  /*ebc0*/  @!P1 LEA R10, P5, R201, R10, 0x1 ;  /* 0x0000000ac90a9211 */ /* 0x000fc400078a08ff */
[-C--:B------:R-:W-:Y:S01]  /*ebd0*/  @!P2 LEA.HI.X R9, R23, R0.reuse, R211, 0x1, P6 ;  /* 0x000000001709a211 */ /* 0x080fe200030f0cd3 */
[----:B------:R3:W-:Y:S01]  /*ebe0*/  @!P3 ST.E.128 desc[UR46][R6.64], R104 ;  /* 0x000000680600b985 */ /* 0x0007e2000c101d2e */
[----:B------:R-:W-:-:S03]  /*ebf0*/  @!P1 LEA.HI.X R11, R201, R0, R210, 0x1, P5 ;  /* 0x00000000c90b9211 */ /* 0x000fc600028f0cd2 */
[----:B------:R3:W-:Y:S04]  /*ec00*/  @!P2 ST.E.128 desc[UR46][R8.64], R120 ;  /* 0x000000780800a985 */ /* 0x0007e8000c101d2e */
[----:B------:R3:W-:Y:S02]  /*ec10*/  @!P1 ST.E.128 desc[UR46][R10.64], R136 ;  /* 0x000000880a009985 */ /* 0x0007e4000c101d2e */
.L_x_1832:
[----:B------:R-:W-:Y:S05]  /*ec20*/  BSYNC B1 ;  /* 0x0000000000017941 */ /* 0x000fea0003800000 */
.L_x_1831:
[----:B----4-:R4:W1:Y:S01]  /*ec30*/  SHFL.IDX PT, R0, R12, 0x2, 0x181f ;  /* 0x00581f000c007f89 */ /* 0x01086200000e0000 */
        /* <DEDUP_REMOVED lines=11> */
[----:B-1----:R-:W-:Y:S02]  /*ecf0*/  @!P3 LEA.HI.X R3, R19, R0, R213, 0x1, P6 ;  /* 0x000000001303b211 */ /* 0x002fe400030f0cd5 */
[----:B------:R-:W-:Y:S02]  /*ed00*/  @!P0 LEA R10, P6, R201, R10, 0x1 ;  /* 0x0000000ac90a8211 */ /* 0x000fe400078c08ff */
[-C--:B------:R-:W-:Y:S01]  /*ed10*/  @!P2 LEA.HI.X R7, R200, R0.reuse, R212, 0x1, P5 ;  /* 0x00000000c807a211 */ /* 0x080fe200028f0cd4 */
[----:B-----5:R3:W-:Y:S01]  /*ed20*/  @!P3 ST.E.128 desc[UR46][R2.64], R48 ;  /* 0x000000300200b985 */ /* 0x0207e2000c101d2e */
[----:B------:R-:W-:-:S02]  /*ed30*/  @!P1 LEA.HI.X R9, R23, R0, R211, 0x1, P4 ;  /* 0x0000000017099211 */ /* 0x000fc400020f0cd3 */
[----:B------:R-:W-:Y:S01]  /*ed40*/  @!P0 LEA.HI.X R11, R201, R0, R210, 0x1, P6 ;  /* 0x00000000c90b8211 */ /* 0x000fe200030f0cd2 */
[----:B------:R3:W-:Y:S04]  /*ed50*/  @!P2 ST.E.128 desc[UR46][R6.64], R108 ;  /* 0x0000006c0600a985 */ /* 0x0007e8000c101d2e */
[----:B------:R3:W-:Y:S04]  /*ed60*/  @!P1 ST.E.128 desc[UR46][R8.64], R124 ;  /* 0x0000007c08009985 */ /* 0x0007e8000c101d2e */
[----:B------:R3:W-:Y:S02]  /*ed70*/  @!P0 ST.E.128 desc[UR46][R10.64], R140 ;  /* 0x0000008c0a008985 */ /* 0x0007e4000c101d2e */
.L_x_1834:
[----:B------:R-:W-:Y:S05]  /*ed80*/  BSYNC B1 ;  /* 0x0000000000017941 */ /* 0x000fea0003800000 */
.L_x_1833:
[----:B-1----:R-:W-:Y:S01]  /*ed90*/  VIADD R0, R14, 0x60 ;  /* 0x000000600e007836 */ /* 0x002fe20000000000 */
[----:B--2-4-:R-:W1:Y:S04]  /*eda0*/  SHFL.IDX PT, R12, R12, 0x3, 0x181f ;  /* 0x00781f000c0c7f89 */ /* 0x014e6800000e0000 */
[----:B------:R-:W-:Y:S01]  /*edb0*/  ISETP.GE.AND P0, PT, R0, R5, PT ;  /* 0x000000050000720c */ /* 0x000fe20003f06270 */
[----:B---3--:R2:W3:-:S12]  /*edc0*/  SHFL.IDX PT, R8, R4, 0x3, 0x181f ;  /* 0x00781f0004087f89 */ /* 0x0084d800000e0000 */
[----:B--2---:R-:W-:Y:S05]  /*edd0*/  @P0 BRA `(.L_x_1835) ;  /* 0x0000000c00200947 */ /* 0x004fea0003800000 */
[----:B------:R-:W-:Y:S02]  /*ede0*/  ULDC UR5, c[0x0][0xac8] ;  /* 0x0002b20000057ab9 */ /* 0x000fe40000000800 */
[----:B------:R-:W-:Y:S02]  /*edf0*/  ISETP.GE.AND P3, PT, R19, UR5, PT ;  /* 0x0000000513007c0c */ /* 0x000fe4000bf66270 */
[----:B------:R-:W-:Y:S02]  /*ee00*/  ISETP.GE.AND P4, PT, R200, UR5, PT ;  /* 0x00000005c8007c0c */ /* 0x000fe4000bf86270 */
[----:B------:R-:W-:-:S09]  /*ee10*/  ISETP.GE.AND P5, PT, R23, UR5, PT ;  /* 0x0000000517007c0c */ /* 0x000fd2000bfa6270 */
[-C--:B---3--:R-:W-:Y:S02]  /*ee20*/  @!P3 LEA R2, P0, R19, R8.reuse, 0x1 ;  /* 0x000000081302b211 */ /* 0x088fe400078008ff */
[CC--:B------:R-:W-:Y:S02]  /*ee30*/  @!P4 LEA R4, P1, R200.reuse, R8.reuse, 0x1 ;  /* 0x00000008c804c211 */ /* 0x0c0fe400078208ff */
[----:B------:R-:W-:Y:S02]  /*ee40*/  @!P5 LEA R6, P2, R23, R8, 0x1 ;  /* 0x000000081706d211 */ /* 0x000fe400078408ff */
[-C--:B-1----:R-:W-:Y:S02]  /*ee50*/  @!P3 LEA.HI.X R3, R19, R12.reuse, R213, 0x1, P0 ;  /* 0x0000000c1303b211 */ /* 0x082fe400000f0cd5 */
[-C--:B------:R-:W-:Y:S02]  /*ee60*/  @!P4 LEA.HI.X R5, R200, R12.reuse, R212, 0x1, P1 ;  /* 0x0000000cc805c211 */ /* 0x080fe400008f0cd4 */
[----:B------:R-:W-:Y:S01]  /*ee70*/  @!P5 LEA.HI.X R7, R23, R12, R211, 0x1, P2 ;  /* 0x0000000c1707d211 */ /* 0x000fe200010f0cd3 */
[----:B-----5:R1:W-:Y:S01]  /*ee80*/  @!P3 ST.E.128 desc[UR46][R2.64], R96 ;  /* 0x000000600200b985 */ /* 0x0203e2000c101d2e */
[----:B------:R-:W-:-:S03]  /*ee90*/  ISETP.GE.AND P0, PT, R201, UR5, PT ;  /* 0x00000005c9007c0c */ /* 0x000fc6000bf06270 */
[----:B------:R1:W-:Y:S04]  /*eea0*/  @!P4 ST.E.128 desc[UR46][R4.64], R112 ;  /* 0x000000700400c985 */ /* 0x0003e8000c101d2e */
[----:B------:R1:W-:Y:S06]  /*eeb0*/  @!P5 ST.E.128 desc[UR46][R6.64], R128 ;  /* 0x000000800600d985 */ /* 0x0003ec000c101d2e */
[----:B------:R-:W-:Y:S05]  /*eec0*/  @P0 BRA `(.L_x_1835) ;  /* 0x0000000800e40947 */ /* 0x000fea0003800000 */
[----:B-1----:R-:W-:-:S04]  /*eed0*/  LEA R2, P0, R201, R8, 0x1 ;  /* 0x00000008c9027211 */ /* 0x002fc800078008ff */
[----:B------:R-:W-:-:S05]  /*eee0*/  LEA.HI.X R3, R201, R12, R210, 0x1, P0 ;  /* 0x0000000cc9037211 */ /* 0x000fca00000f0cd2 */
[----:B------:R1:W-:Y:S01]  /*eef0*/  ST.E.128 desc[UR46][R2.64], R28 ;  /* 0x0000001c02007985 */ /* 0x0003e2000c101d2e */
[----:B------:R-:W-:Y:S05]  /*ef00*/  BRA `(.L_x_1835) ;  /* 0x0000000800d47947 */ /* 0x000fea0003800000 */
.L_x_1828:
[----:B------:R-:W0:Y:S01]  /*ef10*/  LDC R8, c[0x0][0xbe8] ;  /* 0x0002fa00ff087b82 */ /* 0x000e220000000800 */
[----:B------:R-:W-:Y:S01]  /*ef20*/  ISETP.GE.AND P0, PT, R214, 0x80, PT ;  /* 0x00000080d600780c */ /* 0x000fe20003f06270 */
[----:B------:R-:W-:Y:S01]  /*ef30*/  USHF.R.S32.HI UR8, URZ, 0x1f, UR40 ;  /* 0x0000001f3f087899 */ /* 0x000fe20008011428 */
[----:B------:R-:W-:Y:S01]  /*ef40*/  BSSY B1, `(.L_x_1836) ;  /* 0x000002f000017945 */ /* 0x000fe20003800000 */
[----:B------:R-:W-:Y:S01]  /*ef50*/  USHF.R.S32.HI UR9, URZ, 0x1f, UR42 ;  /* 0x0000001f3f097899 */ /* 0x000fe2000801142a */
[----:B------:R-:W-:Y:S01]  /*ef60*/  IMAD R6, R202, 0x20, R205 ;  /* 0x00000020ca067824 */ /* 0x000fe200078e02cd */
[----:B0-----:R-:W-:-:S13]  /*ef70*/  ISETP.NE.AND P1, PT, R8, 0x1, PT ;  /* 0x000000010800780c */ /* 0x001fda0003f25270 */
[----:B------:R-:W0:Y:S08]  /*ef80*/  @P1 LDC R9, c[0x0][0xbec] ;  /* 0x0002fb00ff091b82 */ /* 0x000e300000000800 */
[----:B------:R-:W1:Y:S01]  /*ef90*/  @P1 LDC R11, c[0x0][0xbf0] ;  /* 0x0002fc00ff0b1b82 */ /* 0x000e620000000800 */
[----:B------:R-:W-:Y:S05]  /*efa0*/  @P0 BRA `(.L_x_1837) ;  /* 0x0000000000a00947 */ /* 0x000fea0003800000 */
[----:B------:R-:W2:Y:S01]  /*efb0*/  S2R R0, SR_TID.X ;  /* 0x0000000000007919 */ /* 0x000ea20000002100 */
[----:B------:R-:W3:Y:S01]  /*efc0*/  LDC R3, c[0x0][0xbe8] ;  /* 0x0002fa00ff037b82 */ /* 0x000ee20000000800 */
[----:B------:R-:W-:Y:S01]  /*efd0*/  IMAD.U32 R4, RZ, RZ, UR43 ;  /* 0x0000002bff047e24 */ /* 0x000fe2000f8e00ff */
[----:B------:R-:W-:Y:S02]  /*efe0*/  ULDC UR5, c[0x0][0xa88] ;  /* 0x0002a20000057ab9 */ /* 0x000fe40000000800 */
[----:B---3--:R-:W-:Y:S02]  /*eff0*/  IMAD R5, R3, UR5, RZ ;  /* 0x0000000503057c24 */ /* 0x008fe4000f8e02ff */
[----:B--2---:R-:W-:-:S04]  /*f000*/  IADD3 R4, R4, -0x80, R0 ;  /* 0xffffff8004047810 */ /* 0x004fc80007ffe000 */
[----:B------:R-:W-:-:S13]  /*f010*/  ISETP.GE.AND P0, PT, R4, R5, PT ;  /* 0x000000050400720c */ /* 0x000fda0003f06270 */
[----:B------:R-:W-:Y:S05]  /*f020*/  @P0 BRA `(.L_x_1837) ;  /* 0x0000000000800947 */ /* 0x000fea0003800000 */
[----:B------:R-:W-:Y:S01]  /*f030*/  ISETP.NE.AND P0, PT, R3, 0x1, PT ;  /* 0x000000010300780c */ /* 0x000fe20003f05270 */
[----:B------:R-:W-:Y:S01]  /*f040*/  ULDC.64 UR10, c[0x0][0xb90] ;  /* 0x0002e400000a7ab9 */ /* 0x000fe20000000a00 */
[----:B------:R-:W-:Y:S01]  /*f050*/  IMAD.MOV.U32 R2, RZ, RZ, R4 ;  /* 0x000000ffff027224 */ /* 0x000fe200078e0004 */
[----:B------:R-:W-:Y:S02]  /*f060*/  UIMAD UR5, UR8, UR10, URZ ;  /* 0x0000000a080572a4 */ /* 0x000fe4000f8e023f */
[----:B------:R-:W-:Y:S02]  /*f070*/  UIMAD.WIDE.U32 UR6, UR40, UR10, URZ ;  /* 0x0000000a280672a5 */ /* 0x000fe4000f8e003f */
[----:B------:R-:W-:-:S03]  /*f080*/  UIMAD UR5, UR40, UR11, UR5 ;  /* 0x0000000b280572a4 */ /* 0x000fc6000f8e0205 */
[----:B------:R-:W-:Y:S01]  /*f090*/  ULDC.64 UR10, c[0x0][0xb98] ;  /* 0x0002e600000a7ab9 */ /* 0x000fe20000000a00 */
[----:B------:R-:W-:Y:S02]  /*f0a0*/  UIADD3 UR7, UR7, UR5, URZ ;  /* 0x0000000507077290 */ /* 0x000fe4000fffe03f */
[----:B------:R-:W2:Y:S01]  /*f0b0*/  @P0 LDC R5, c[0x0][0xbec] ;  /* 0x0002fb00ff050b82 */ /* 0x000ea20000000800 */
[----:B------:R-:W-:Y:S02]  /*f0c0*/  UIMAD UR5, UR9, UR10, URZ ;  /* 0x0000000a090572a4 */ /* 0x000fe4000f8e023f */
[----:B------:R-:W-:Y:S02]  /*f0d0*/  UIMAD.WIDE.U32 UR6, UR42, UR10, UR6 ;  /* 0x0000000a2a0672a5 */ /* 0x000fe4000f8e0006 */
[----:B------:R-:W-:-:S03]  /*f0e0*/  UIMAD UR5, UR42, UR11, UR5 ;  /* 0x0000000b2a0572a4 */ /* 0x000fc6000f8e0205 */
[----:B------:R-:W3:Y:S01]  /*f0f0*/  @P0 LDC R7, c[0x0][0xbf0] ;  /* 0x0002fc00ff070b82 */ /* 0x000ee20000000800 */
[----:B------:R-:W-:Y:S01]  /*f100*/  ULDC.64 UR10, c[0x0][0xb88] ;  /* 0x0002e200000a7ab9 */ /* 0x000fe20000000a00 */
[----:B--2---:R-:W-:-:S05]  /*f110*/  @P0 IMAD.HI.U32 R0, R4, R5, RZ ;  /* 0x0000000504000227 */ /* 0x004fca00078e00ff */
[----:B---3--:R-:W-:-:S05]  /*f120*/  @P0 SHF.R.U32.HI R2, RZ, R7, R0 ;  /* 0x00000007ff020219 */ /* 0x008fca0000011600 */
[----:B------:R-:W-:-:S04]  /*f130*/  IMAD.MOV R5, RZ, RZ, -R2 ;  /* 0x000000ffff057224 */ /* 0x000fc800078e0a02 */
[----:B------:R-:W-:Y:S01]  /*f140*/  IMAD R5, R3, R5, R4 ;  /* 0x0000000503057224 */ /* 0x000fe200078e0204 */
[----:B------:R-:W-:Y:S01]  /*f150*/  SHF.R.S32.HI R3, RZ, 0x1f, R2 ;  /* 0x0000001fff037819 */ /* 0x000fe20000011402 */
[----:B------:R-:W-:Y:S01]  /*f160*/  IMAD.U32 R4, RZ, RZ, UR5 ;  /* 0x00000005ff047e24 */ /* 0x000fe2000f8e00ff */
        /* <DEDUP_REMOVED lines=12> */
.L_x_1837:
[----:B------:R-:W-:Y:S05]  /*f230*/  BSYNC B1 ;  /* 0x0000000000017941 */ /* 0x000fea0003800000 */
.L_x_1836:
[----:B------:R-:W-:Y:S01]  /*f240*/  ULDC.64 UR10, c[0x0][0xae8] ;  /* 0x0002ba00000a7ab9 */ /* 0x000fe20000000a00 */
[----:B------:R-:W-:Y:S01]  /*f250*/  VIADD R6, R6, UR43 ;  /* 0x0000002b06067c36 */ /* 0x000fe20008000000 */
[----:B------:R-:W-:Y:S01]  /*f260*/  UIMAD UR5, UR8, UR10, URZ ;  /* 0x0000000a080572a4 */ /* 0x000fe2000f8e023f */
[----:B------:R-:W-:Y:S01]  /*f270*/  BSSY B1, `(.L_x_1838) ;  /* 0x000003c000017945 */ /* 0x000fe20003800000 */
[----:B------:R-:W-:Y:S01]  /*f280*/  UIMAD.WIDE.U32 UR6, UR40, UR10, URZ ;  /* 0x0000000a280672a5 */ /* 0x000fe2000f8e003f */
[----:B0-----:R-:W-:Y:S01]  /*f290*/  @P1 IMAD.HI.U32 R0, R6, R9, RZ ;  /* 0x0000000906001227 */ /* 0x001fe200078e00ff */
[----:B------:R-:W-:-:S03]  /*f2a0*/  UIMAD UR5, UR40, UR11, UR5 ;  /* 0x0000000b280572a4 */ /* 0x000fc6000f8e0205 */
[----:B------:R-:W-:Y:S01]  /*f2b0*/  ULDC.64 UR10, c[0x0][0xaf0] ;  /* 0x0002bc00000a7ab9 */ /* 0x000fe20000000a00 */
[----:B------:R-:W-:Y:S01]  /*f2c0*/  UIADD3 UR7, UR7, UR5, URZ ;  /* 0x0000000507077290 */ /* 0x000fe2000fffe03f */
[----:B--2---:R-:W-:Y:S01]  /*f2d0*/  IMAD.MOV.U32 R5, RZ, RZ, R6 ;  /* 0x000000ffff057224 */ /* 0x004fe200078e0006 */
        /* <DEDUP_REMOVED lines=10> */
[----:B------:R-:W-:Y:S02]  /*f380*/  IMAD R7, R8, R7, R6 ;  /* 0x0000000708077224 */ /* 0x000fe400078e0206 */
[----:B------:R-:W-:Y:S01]  /*f390*/  IMAD.U32 R2, RZ, RZ, UR6 ;  /* 0x00000006ff027e24 */ /* 0x000fe2000f8e00ff */
[----:B------:R-:W-:Y:S01]  /*f3a0*/  ULDC.64 UR6, c[0x0][0xad8] ;  /* 0x0002b60000067ab9 */ /* 0x000fe20000000a00 */
[----:B------:R-:W-:Y:S01]  /*f3b0*/  IMAD.U32 R3, RZ, RZ, UR5 ;  /* 0x00000005ff037e24 */ /* 0x000fe2000f8e00ff */
[----:B------:R-:W-:Y:S01]  /*f3c0*/  ULDC UR5, c[0x0][0xa88] ;  /* 0x0002a20000057ab9 */ /* 0x000fe20000000800 */
[C---:B------:R-:W-:Y:S01]  /*f3d0*/  IMAD R9, R5.reuse, UR9, R0 ;  /* 0x0000000905097c24 */ /* 0x040fe2000f8e0200 */
[----:B------:R-:W-:Y:S01]  /*f3e0*/  SHF.R.S32.HI R0, RZ, 0x1f, R7 ;  /* 0x0000001fff007819 */ /* 0x000fe20000011407 */
[----:B------:R-:W-:-:S04]  /*f3f0*/  IMAD.WIDE.U32 R2, R5, UR8, R2 ;  /* 0x0000000805027c25 */ /* 0x000fc8000f8e0002 */
[----:B------:R-:W-:Y:S02]  /*f400*/  IMAD.IADD R3, R3, 0x1, R9 ;  /* 0x0000000103037824 */ /* 0x000fe400078e0209 */
[----:B------:R-:W-:Y:S02]  /*f410*/  IMAD R4, R0, UR6, RZ ;  /* 0x0000000600047c24 */ /* 0x000fe4000f8e02ff */
[----:B------:R-:W-:Y:S02]  /*f420*/  VIADD R6, R205, UR43 ;  /* 0x0000002bcd067c36 */ /* 0x000fe40008000000 */
[----:B------:R-:W-:Y:S02]  /*f430*/  IMAD R9, R8, UR5, RZ ;  /* 0x0000000508097c24 */ /* 0x000fe4000f8e02ff */
[C---:B------:R-:W-:Y:S02]  /*f440*/  IMAD R5, R7.reuse, UR7, R4 ;  /* 0x0000000707057c24 */ /* 0x040fe4000f8e0204 */
[----:B------:R-:W-:Y:S01]  /*f450*/  IMAD.WIDE.U32 R2, R7, UR6, R2 ;  /* 0x0000000607027c25 */ /* 0x000fe2000f8e0002 */
[----:B------:R-:W-:Y:S01]  /*f460*/  ISETP.GE.AND P2, PT, R6, R9, PT ;  /* 0x000000090600720c */ /* 0x000fe20003f46270 */
[----:B------:R-:W-:-:S02]  /*f470*/  ULDC.64 UR6, c[0x0][0xa80] ;  /* 0x0002a00000067ab9 */ /* 0x000fc40000000a00 */
[----:B------:R-:W-:Y:S01]  /*f480*/  VIADD R0, R6, 0x20 ;  /* 0x0000002006007836 */ /* 0x000fe20000000000 */
[----:B------:R-:W-:Y:S01]  /*f490*/  LEA R4, P3, R2, UR6, 0x1 ;  /* 0x0000000602047c11 */ /* 0x000fe2000f8608ff */
[----:B------:R-:W-:-:S03]  /*f4a0*/  IMAD.IADD R3, R3, 0x1, R5 ;  /* 0x0000000103037824 */ /* 0x000fc600078e0205 */
[-C--:B------:R-:W-:Y:S01]  /*f4b0*/  ISETP.GE.AND P1, PT, R0, R9.reuse, PT ;  /* 0x000000090000720c */ /* 0x080fe20003f26270 */
[----:B------:R-:W-:Y:S01]  /*f4c0*/  VIADD R0, R6, 0x40 ;  /* 0x0000004006007836 */ /* 0x000fe20000000000 */
[----:B------:R-:W-:Y:S02]  /*f4d0*/  LEA.HI.X R5, R2, UR7, R3, 0x1, P3 ;  /* 0x0000000702057c11 */ /* 0x000fe400098f0c03 */
[----:B------:R0:W1:Y:S02]  /*f4e0*/  SHFL.IDX PT, R2, R4, RZ, 0x181f ;  /* 0x00181fff04027589 */ /* 0x00006400000e0000 */
[----:B------:R-:W-:Y:S02]  /*f4f0*/  ISETP.GE.AND P0, PT, R0, R9, PT ;  /* 0x000000090000720c */ /* 0x000fe40003f06270 */
[----:B------:R0:W2:Y:S01]  /*f500*/  SHFL.IDX PT, R0, R5, RZ, 0x181f ;  /* 0x00181fff05007589 */ /* 0x0000a200000e0000 */
[----:B------:R-:W-:Y:S10]  /*f510*/  @P2 BRA `(.L_x_1839) ;  /* 0x0000000000442947 */ /* 0x000ff40003800000 */
        /* <DEDUP_REMOVED lines=17> */
.L_x_1839:
[----:B------:R-:W-:Y:S05]  /*f630*/  BSYNC B1 ;  /* 0x0000000000017941 */ /* 0x000fea0003800000 */
.L_x_1838:
[----:B--2---:R2:W4:Y:S01]  /*f640*/  SHFL.IDX PT, R0, R5, 0x1, 0x181f ;  /* 0x00381f0005007f89 */ /* 0x00452200000e0000 */
[----:B------:R-:W-:Y:S03]  /*f650*/  BSSY B1, `(.L_x_1840) ;  /* 0x0000014000017945 */ /* 0x000fe60003800000 */
[----:B-1-3--:R2:W1:Y:S01]  /*f660*/  SHFL.IDX PT, R2, R4, 0x1, 0x181f ;  /* 0x00381f0004027f89 */ /* 0x00a46200000e0000 */
        /* <DEDUP_REMOVED lines=8> */
[----:B----4-:R-:W-:Y:S02]  /*f6f0*/  @!P4 LEA.HI.X R11, R19, R0, R213, 0x1, P6 ;  /* 0x00000000130bc211 */ /* 0x010fe400030f0cd5 */
        /* <DEDUP_REMOVED lines=9> */
.L_x_1841:
[----:B------:R-:W-:Y:S05]  /*f790*/  BSYNC B1 ;  /* 0x0000000000017941 */ /* 0x000fea0003800000 */
.L_x_1840:
[----:B----4-:R4:W0:Y:S01]  /*f7a0*/  SHFL.IDX PT, R0, R5, 0x2, 0x181f ;  /* 0x00581f0005007f89 */ /* 0x01082200000e0000 */
        /* <DEDUP_REMOVED lines=20> */
.L_x_1843:
[----:B------:R-:W-:Y:S05]  /*f8f0*/  BSYNC B1 ;  /* 0x0000000000017941 */ /* 0x000fea0003800000 */
.L_x_1842:
[----:B---3--:R-:W-:Y:S01]  /*f900*/  VIADD R3, R6, 0x60 ;  /* 0x0000006006037836 */ /* 0x008fe20000000000 */
[----:B0-----:R0:W3:Y:S04]  /*f910*/  SHFL.IDX PT, R0, R5, 0x3, 0x181f ;  /* 0x00781f0005007f89 */ /* 0x0010e800000e0000 */
[----:B------:R-:W-:Y:S01]  /*f920*/  ISETP.GE.AND P0, PT, R3, R9, PT ;  /* 0x000000090300720c */ /* 0x000fe20003f06270 */
[----:B-1----:R0:W1:-:S12]  /*f930*/  SHFL.IDX PT, R2, R4, 0x3, 0x181f ;  /* 0x00781f0004027f89 */ /* 0x00205800000e0000 */
[----:B0-----:R-:W-:Y:S05]  /*f940*/  @P0 BRA `(.L_x_1835) ;  /* 0x0000000000440947 */ /* 0x001fea0003800000 */
[----:B------:R-:W-:Y:S02]  /*f950*/  ULDC UR5, c[0x0][0xac8] ;  /* 0x0002b20000057ab9 */ /* 0x000fe40000000800 */
[----:B------:R-:W-:Y:S02]  /*f960*/  ISETP.GE.AND P3, PT, R19, UR5, PT ;  /* 0x0000000513007c0c */ /* 0x000fe4000bf66270 */
[----:B------:R-:W-:Y:S02]  /*f970*/  ISETP.GE.AND P2, PT, R200, UR5, PT ;  /* 0x00000005c8007c0c */ /* 0x000fe4000bf46270 */
[----:B------:R-:W-:Y:S02]  /*f980*/  ISETP.GE.AND P1, PT, R23, UR5, PT ;  /* 0x0000000517007c0c */ /* 0x000fe4000bf26270 */
[----:B------:R-:W-:-:S07]  /*f990*/  ISETP.GE.AND P0, PT, R201, UR5, PT ;  /* 0x00000005c9007c0c */ /* 0x000fce000bf06270 */
[-C--:B-12-4-:R-:W-:Y:S02]  /*f9a0*/  @!P3 LEA R4, P6, R19, R2.reuse, 0x1 ;  /* 0x000000021304b211 */ /* 0x096fe400078c08ff */
[CC--:B------:R-:W-:Y:S02]  /*f9b0*/  @!P2 LEA R6, P5, R200.reuse, R2.reuse, 0x1 ;  /* 0x00000002c806a211 */ /* 0x0c0fe400078a08ff */
[----:B------:R-:W-:Y:S02]  /*f9c0*/  @!P1 LEA R8, P4, R23, R2, 0x1 ;  /* 0x0000000217089211 */ /* 0x000fe400078808ff */
[----:B---3--:R-:W-:Y:S02]  /*f9d0*/  @!P3 LEA.HI.X R5, R19, R0, R213, 0x1, P6 ;  /* 0x000000001305b211 */ /* 0x008fe400030f0cd5 */
        /* <DEDUP_REMOVED lines=8> */
.L_x_1835:
[----:B------:R-:W-:Y:S05]  /*fa60*/  BSYNC B0 ;  /* 0x0000000000007941 */ /* 0x000fea0003800000 */
.L_x_1827:
[----:B------:R-:W-:Y:S02]  /*fa70*/  ULDC UR5, c[0x0][0xc38] ;  /* 0x00030e0000057ab9 */ /* 0x000fe40000000800 */
[----:B------:R-:W-:-:S06]  /*fa80*/  UISETP.GE.AND UP0, UPT, UR4, UR5, UPT ;  /* 0x000000050400728c */ /* 0x000fcc000bf06270 */
[----:B------:R-:W-:-:S13]  /*fa90*/  PLOP3.LUT P0, PT, PT, PT, UP0, 0x80, 0x0 ;  /* 0x000000000000781c */ /* 0x000fda0003f0f008 */
[----:B------:R-:W-:Y:S05]  /*faa0*/  @!P0 BRA `(.L_x_1844) ;  /* 0xffffff1000d08947 */ /* 0x000fea000383ffff */
[----:B------:R-:W-:Y:S05]  /*fab0*/  EXIT ;  /* 0x000000000000794d */ /* 0x000fea0003800000 */
.L_x_1746:
[----:B------:R-:W-:-:S08]  /*fac0*/  NOP ;  /* 0x0000000000007918 */ /* 0x000fd00000000000 */
[----:B------:R-:W0:-:S00]  /*fad0*/  USETMAXREG.DEALLOC.CTAPOOL 0x18 ;  /* 0x00000018000079c8 */ /* 0x000e0000080e0500 */
[----:B0-----:R-:W-:-:S06]  /*fae0*/  LOP3.LUT R0, R0, 0x3, RZ, 0xc0, !PT ;  /* 0x0000000300007812 */ /* 0x001fcc00078ec0ff */
[----:B------:R-:W0:Y:S01]  /*faf0*/  S2UR UR6, SR_CTAID.X ;  /* 0x00000000000679c3 */ /* 0x000e220000002500 */
[----:B------:R-:W-:Y:S01]  /*fb00*/  LOP3.LUT R17, R17, 0xfffffffb, RZ, 0xc0, !PT ;  /* 0xfffffffb11117812 */ /* 0x000fe200078ec0ff */
[----:B------:R-:W-:Y:S01]  /*fb10*/  STL [R1+0x18], RZ ;  /* 0x000018ff01007387 */ /* 0x000fe20000100800 */
[----:B------:R-:W-:-:S03]  /*fb20*/  IMAD.MOV.U32 R19, RZ, RZ, RZ ;  /* 0x000000ffff137224 */ /* 0x000fc600078e00ff */
[----:B------:R-:W1:Y:S02]  /*fb30*/  SHFL.IDX PT, R0, R0, RZ, 0x1f ;  /* 0x00001fff00007589 */ /* 0x000e6400000e0000 */
[----:B-1----:R-:W-:Y:S02]  /*fb40*/  ISETP.NE.AND P0, PT, R0, RZ, PT ;  /* 0x000000ff0000720c */ /* 0x002fe40003f05270 */
[----:B------:R-:W0:Y:S11]  /*fb50*/  LDC R0, c[0x0][0xc38] ;  /* 0x00030e00ff007b82 */ /* 0x000e360000000800 */
[----:B------:R-:W-:Y:S01]  /*fb60*/  @P0 LOP3.LUT R17, R17, 0x4, RZ, 0xfc, !PT ;  /* 0x0000000411110812 */ /* 0x000fe200078efcff */
[----:B------:R-:W-:Y:S06]  /*fb70*/  @P0 BAR.ARV 0x4, 0x180 ;  /* 0x0106000000000b1d */ /* 0x000fec0000002000 */
[----:B0-----:R-:W-:Y:S01]  /*fb80*/  ISETP.LE.AND P0, PT, R0, UR6, PT ;  /* 0x0000000600007c0c */ /* 0x001fe2000bf03270 */
[----:B------:R-:W-:-:S05]  /*fb90*/  IMAD.MOV.U32 R0, RZ, RZ, 0x1 ;  /* 0x00000001ff007424 */ /* 0x000fca00078e00ff */
[----:B------:R0:W-:Y:S07]  /*fba0*/  STL [R1+0x4], R0 ;  /* 0x0000040001007387 */ /* 0x0001ee0000100800 */
[----:B------:R-:W-:Y:S05]  /*fbb0*/  @P0 BRA `(.L_x_1845) ;  /* 0x00000044009c0947 */ /* 0x000fea0003800000 */
[----:B------:R-:W1:Y:S01]  /*fbc0*/  S2R R5, SR_TID.X ;  /* 0x0000000000057919 */ /* 0x000e620000002100 */
[----:B------:R-:W2:Y:S01]  /*fbd0*/  S2UR UR5, SR_CgaCtaId ;  /* 0x00000000000579c3 */ /* 0x000ea20000008800 */
[----:B------:R-:W-:Y:S01]  /*fbe0*/  UMOV UR4, 0x400 ;  /* 0x0000040000047882 */ /* 0x000fe20000000000 */
[----:B------:R-:W-:Y:S01]  /*fbf0*/  IMAD.MOV.U32 R19, RZ, RZ, RZ ;  /* 0x000000ffff137224 */ /* 0x000fe200078e00ff */
[----:B------:R-:W-:Y:S01]  /*fc00*/  ULDC UR42, c[0x0][0xc] ;  /* 0x00000300002a7ab9 */ /* 0x000fe20000000800 */
[----:B------:R-:W-:Y:S01]  /*fc10*/  ULDC.64 UR44, c[0x0][0x198] ;  /* 0x00006600002c7ab9 */ /* 0x000fe20000000a00 */
[----:B--2---:R-:W-:-:S06]  /*fc20*/  ULEA UR4, UR5, UR4, 0x18 ;  /* 0x0000000405047291 */ /* 0x004fcc000f8ec03f */
[----:B------:R-:W-:Y:S01]  /*fc30*/  IMAD.U32 R18, RZ, RZ, UR4 ;  /* 0x00000004ff127e24 */ /* 0x000fe2000f8e00ff */
[C---:B-1----:R-:W-:Y:S01]  /*fc40*/  LOP3.LUT R4, R5.reuse, 0x7f, RZ, 0xc0, !PT ;  /* 0x0000007f05047812 */ /* 0x042fe200078ec0ff */
[----:B0-----:R-:W-:-:S05]  /*fc50*/  IMAD.SHL.U32 R0, R5, 0x8, RZ ;  /* 0x0000000805007824 */ /* 0x001fca00078e00ff */
[----:B------:R-:W-:-:S04]  /*fc60*/  LOP3.LUT R2, R0, 0x1f8, RZ, 0xc0, !PT ;  /* 0x000001f800027812 */ /* 0x000fc800078ec0ff */
[----:B------:R-:W-:Y:S01]  /*fc70*/  LOP3.LUT R3, R2, 0x38, R5, 0x78, !PT ;  /* 0x0000003802037812 */ /* 0x000fe200078e7805 */
[----:B------:R-:W-:Y:S01]  /*fc80*/  IMAD.SHL.U32 R2, R4, 0x8, RZ ;  /* 0x0000000804027824 */ /* 0x000fe200078e00ff */
[----:B------:R-:W-:-:S04]  /*fc90*/  SHF.R.U32.HI R4, RZ, 0x3, R4 ;  /* 0x00000003ff047819 */ /* 0x000fc80000011604 */
[----:B------:R-:W-:Y:S01]  /*fca0*/  LOP3.LUT R3, R3, 0x200, R2, 0xf8, !PT ;  /* 0x0000020003037812 */ /* 0x000fe200078ef802 */
[----:B------:R-:W-:-:S04]  /*fcb0*/  IMAD.SHL.U32 R2, R5, 0x10, RZ ;  /* 0x0000001005027824 */ /* 0x000fc800078e00ff */
[----:B------:R-:W-:Y:S01]  /*fcc0*/  IMAD R3, R3, 0x2, R18 ;  /* 0x0000000203037824 */ /* 0x000fe200078e0212 */
[----:B------:R-:W-:Y:S01]  /*fcd0*/  LOP3.LUT R0, R4, 0x70, R2, 0xf8, !PT ;  /* 0x0000007004007812 */ /* 0x000fe200078ef802 */
[----:B------:R-:W-:Y:S02]  /*fce0*/  IMAD.U32 R2, RZ, RZ, UR6 ;  /* 0x00000006ff027e24 */ /* 0x000fe4000f8e00ff */
[----:B------:R-:W-:Y:S01]  /*fcf0*/  IMAD.MOV.U32 R0, RZ, RZ, 0x1 ;  /* 0x00000001ff007424 */ /* 0x000fe200078e00ff */
[----:B------:R0:W-:Y:S04]  /*fd00*/  STL [R1+0x10], R3 ;  /* 0x0000100301007387 */ /* 0x0001e80000100800 */
[----:B------:R0:W-:Y:S04]  /*fd10*/  STL [R1+0xc], R2 ;  /* 0x00000c0201007387 */ /* 0x0001e80000100800 */
[----:B------:R0:W-:Y:S04]  /*fd20*/  STL [R1+0x18], RZ ;  /* 0x000018ff01007387 */ /* 0x0001e80000100800 */
[----:B------:R0:W-:Y:S02]  /*fd30*/  STL [R1+0x4], R0 ;  /* 0x0000040001007387 */ /* 0x0001e40000100800 */
.L_x_1941:
[----:B0-2---:R-:W2:Y:S01]  /*fd40*/  LDL R0, [R1+0xc] ;  /* 0x00000c0001007983 */ /* 0x005ea20000100800 */
[----:B------:R-:W-:Y:S02]  /*fd50*/  ULDC UR8, c[0x0][0xc60] ;  /* 0x0003180000087ab9 */ /* 0x000fe40000000800 */
[----:B------:R-:W-:-:S11]  /*fd60*/  UISETP.NE.AND UP0, UPT, UR8, 0x1, UPT ;  /* 0x000000010800788c */ /* 0x000fd6000bf05270 */
[----:B------:R-:W-:Y:S01]  /*fd70*/  @UP0 ULDC UR4, c[0x0][0xc64] ;  /* 0x0003190000040ab9 */ /* 0x000fe20000000800 */
[----:B------:R-:W-:Y:S01]  /*fd80*/  @UP0 ULDC UR9, c[0x0][0xc68] ;  /* 0x00031a0000090ab9 */ /* 0x000fe20000000800 */
[C---:B--2---:R-:W-:Y:S02]  /*fd90*/  R2UR UR7, R0.reuse ;  /* 0x00000000000772ca */ /* 0x044fe400000e0000 */
[----:B------:R-:W-:-:S11]  /*fda0*/  R2UR UR6, R0 ;  /* 0x00000000000672ca */ /* 0x000fd600000e0000 */
[----:B------:R-:W-:-:S04]  /*fdb0*/  UIMAD.WIDE.U32 UR4, UR7, UR4, URZ ;  /* 0x00000004070472a5 */ /* 0x000fc8000f8e003f */
[----:B------:R-:W-:-:S03]  /*fdc0*/  @UP0 USHF.R.U32.HI UR7, URZ, UR9, UR5 ;  /* 0x000000093f070299 */ /* 0x000fc60008011605 */
[----:B------:R-:W-:Y:S02]  /*fdd0*/  ULDC UR4, c[0x0][0xc78] ;  /* 0x00031e0000047ab9 */ /* 0x000fe40000000800 */
[----:B------:R-:W-:Y:S02]  /*fde0*/  UISETP.GE.AND UP0, UPT, UR7, UR4, UPT ;  /* 0x000000040700728c */ /* 0x000fe4000bf06270 */
[----:B------:R-:W-:-:S04]  /*fdf0*/  UIADD3 UR4, -UR7, URZ, URZ ;  /* 0x0000003f07047290 */ /* 0x000fc8000fffe13f */
[----:B------:R-:W-:Y:S01]  /*fe00*/  PLOP3.LUT P0, PT, PT, PT, UP0, 0x80, 0x0 ;  /* 0x000000000000781c */ /* 0x000fe20003f0f008 */
[----:B------:R-:W-:-:S12]  /*fe10*/  UIMAD UR8, UR8, UR4, UR6 ;  /* 0x00000004080872a4 */ /* 0x000fd8000f8e0206 */
[----:B-1----:R-:W-:Y:S05]  /*fe20*/  @!P0 BRA `(.L_x_1846) ;  /* 0x0000000000208947 */ /* 0x002fea0003800000 */
        /* <DEDUP_REMOVED lines=8> */
.L_x_1846:
[----:B------:R-:W-:Y:S01]  /*feb0*/  ULDC UR9, c[0x0][0xc54] ;  /* 0x0003150000097ab9 */ /* 0x000fe20000000800 */
[----:B------:R-:W-:Y:S01]  /*fec0*/  UMOV UR6, UR8 ;  /* 0x0000000800067c82 */ /* 0x000fe20008000000 */
[----:B------:R-:W-:-:S11]  /*fed0*/  UISETP.NE.AND UP0, UPT, UR9, 0x1, UPT ;  /* 0x000000010900788c */ /* 0x000fd6000bf05270 */
[----:B------:R-:W-:Y:S02]  /*fee0*/  @UP0 ULDC.64 UR10, c[0x0][0xc58] ;  /* 0x00031600000a0ab9 */ /* 0x000fe40000000a00 */
[----:B------:R-:W-:-:S04]  /*fef0*/  UIMAD.WIDE.U32 UR4, UR8, UR10, URZ ;  /* 0x0000000a080472a5 */ /* 0x000fc8000f8e003f */
[----:B------:R-:W-:-:S04]  /*ff00*/  @UP0 USHF.R.U32.HI UR6, URZ, UR11, UR5 ;  /* 0x0000000b3f060299 */ /* 0x000fc80008011605 */
[----:B------:R-:W-:-:S12]  /*ff10*/  UIMAD UR4, UR6, UR9, URZ ;  /* 0x00000009060472a4 */ /* 0x000fd8000f8e023f */
.L_x_1847:
[----:B------:R-:W-:Y:S02]  /*ff20*/  UIADD3 UR4, UR8, -UR4, URZ ;  /* 0x8000000408047290 */ /* 0x000fe4000fffe03f */
[----:B------:R-:W-:Y:S01]  /*ff30*/  ULOP3.LUT UR5, URZ, UR6, URZ, 0x33, !UPT ;  /* 0x000000063f057292 */ /* 0x000fe2000f8e333f */
[----:B------:R-:W-:Y:S01]  /*ff40*/  ULDC UR14, c[0x0][0xc48] ;  /* 0x00031200000e7ab9 */ /* 0x000fe20000000800 */
[----:B------:R-:W-:Y:S01]  /*ff50*/  ULDC UR8, c[0x0][0x448] ;  /* 0x0001120000087ab9 */ /* 0x000fe20000000800 */
[----:B------:R-:W-:Y:S01]  /*ff60*/  ULDC UR40, c[0x0][0xc3c] ;  /* 0x00030f0000287ab9 */ /* 0x000fe20000000800 */
[----:B------:R-:W-:Y:S02]  /*ff70*/  UISETP.NE.AND UP2, UPT, UR14, 0x1, UPT ;  /* 0x000000010e00788c */ /* 0x000fe4000bf45270 */
[----:B------:R-:W-:Y:S02]  /*ff80*/  UISETP.NE.AND UP1, UPT, UR8, 0x1, UPT ;  /* 0x000000010800788c */ /* 0x000fe4000bf25270 */
[----:B------:R-:W-:Y:S01]  /*ff90*/  UIADD3 UR40, UR5, UR40, URZ ;  /* 0x0000002805287290 */ /* 0x000fe2000fffe03f */
[----:B------:R-:W-:Y:S01]  /*ffa0*/  ULDC.64 UR10, c[0x0][0x418] ;  /* 0x00010600000a7ab9 */ /* 0x000fe20000000a00 */
[----:B------:R-:W-:Y:S01]  /*ffb0*/  ULDC UR13, c[0x0][0xc54] ;  /* 0x00031500000d7ab9 */ /* 0x000fe20000000800 */
[----:B------:R-:W-:-:S02]  /*ffc0*/  UISETP.NE.U32.AND UP0, UPT, UR10, URZ, UPT ;  /* 0x0000003f0a00728c */ /* 0x000fc4000bf05070 */
[----:B------:R-:W-:Y:S02]  /*ffd0*/  UIMAD UR13, UR7, UR13, UR4 ;  /* 0x0000000d070d72a4 */ /* 0x000fe4000f8e0204 */
[----:B------:R-:W-:Y:S01]  /*ffe0*/  USHF.L.U32 UR40, UR40, 0x7, URZ ;  /* 0x0000000728287899 */ /* 0x000fe2000800063f */
[----:B------:R-:W-:Y:S01]  /*fff0*/  ULDC.64 UR4, c[0x0][0x9e0] ;  /* 0x0002780000047ab9 */ /* 0x000fe20000000a00 */
[----:B------:R-:W-:Y:S02]  /*10000*/  UISETP.NE.AND.EX UP0, UPT, UR11, URZ, UPT, UP0 ;  /* 0x0000003f0b00728c */ /* 0x000fe4000bf05300 */
[----:B------:R-:W-:Y:S02]  /*10010*/  UISETP.GE.AND UP3, UPT, UR5, 0x1, UPT ;  /* 0x000000010500788c */ /* 0x000fe4000bf66270 */
[----:B------:R-:W-:Y:S01]  /*10020*/  UIADD3 UR12, UR40, 0x7f, URZ ;  /* 0x0000007f280c7890 */ /* 0x000fe2000fffe03f */
[----:B------:R-:W-:Y:S01]  /*10030*/  ULDC UR10, c[0x0][0x424] ;  /* 0x00010900000a7ab9 */ /* 0x000fe20000000800 */
[----:B------:R-:W-:Y:S01]  /*10040*/  ULDC UR6, c[0x0][0x288] ;  /* 0x0000a20000067ab9 */ /* 0x000fe20000000800 */
[----:B------:R-:W-:Y:S01]  /*10050*/  @UP2 ULDC UR8, c[0x0][0xc4c] ;  /* 0x0003130000082ab9 */ /* 0x000fe20000000800 */
[----:B------:R-:W-:Y:S01]  /*10060*/  @UP1 ULDC UR11, c[0x0][0x44c] ;  /* 0x00011300000b1ab9 */ /* 0x000fe20000000800 */
[----:B------:R-:W-:Y:S01]  /*10070*/  USEL UR15, UR10, 0x1, UP0 ;  /* 0x000000010a0f7887 */ /* 0x000fe20008000000 */
[----:B------:R-:W-:Y:S01]  /*10080*/  PLOP3.LUT P1, PT, PT, PT, UP3, 0x80, 0x0 ;  /* 0x000000000000781c */ /* 0x000fe20003f2f038 */
[----:B------:R-:W-:-:S02]  /*10090*/  UIADD3 UR16, -UR6, 0x1, URZ ;  /* 0x0000000106107890 */ /* 0x000fc4000fffe13f */
[----:B------:R-:W-:Y:S02]  /*100a0*/  UIMAD.WIDE.U32 UR8, UR13, UR8, URZ ;  /* 0x000000080d0872a5 */ /* 0x000fe4000f8e003f */
[----:B------:R-:W-:Y:S01]  /*100b0*/  UIMAD.WIDE.U32 UR10, UR12, UR11, URZ ;  /* 0x0000000b0c0a72a5 */ /* 0x000fe2000f8e003f */
[----:B------:R-:W-:Y:S01]  /*100c0*/  ULDC UR7, c[0x0][0x2f0] ;  /* 0x0000bc0000077ab9 */ /* 0x000fe20000000800 */
[----:B------:R-:W-:Y:S01]  /*100d0*/  @UP2 ULDC UR17, c[0x0][0xc50] ;  /* 0x0003140000112ab9 */ /* 0x000fe20000000800 */
[----:B------:R-:W-:Y:S01]  /*100e0*/  @UP1 ULDC UR18, c[0x0][0x450] ;  /* 0x0001140000121ab9 */ /* 0x000fe20000000800 */
[----:B------:R-:W-:Y:S01]  /*100f0*/  UMOV UR43, UR13 ;  /* 0x0000000d002b7c82 */ /* 0x000fe20008000000 */
[----:B------:R-:W-:Y:S02]  /*10100*/  UIMAD UR16, UR15, UR7, UR16 ;  /* 0x000000070f1072a4 */ /* 0x000fe4000f8e0210 */
[----:B------:R-:W-:Y:S02]  /*10110*/  @UP2 USHF.R.U32.HI UR43, URZ, UR17, UR9 ;  /* 0x000000113f2b2299 */ /* 0x000fe40008011609 */
[----:B------:R-:W-:-:S02]  /*10120*/  @UP1 USHF.R.U32.HI UR12, URZ, UR18, UR11 ;  /* 0x000000123f0c1299 */ /* 0x000fc4000801160b */
[----:B------:R-:W-:Y:S02]  /*10130*/  UIADD3 UR36, -UR43, URZ, URZ ;  /* 0x0000003f2b247290 */ /* 0x000fe4000fffe13f */
[----:B------:R-:W-:Y:S02]  /*10140*/  UIADD3 UR12, UR16, UR12, URZ ;  /* 0x0000000c100c7290 */ /* 0x000fe4000fffe03f */
[----:B------:R-:W-:Y:S02]  /*10150*/  UIMAD UR36, UR14, UR36, UR13 ;  /* 0x000000240e2472a4 */ /* 0x000fe4000f8e020d */
[----:B------:R-:W-:Y:S01]  /*10160*/  UIADD3 UR4, UR12, UR4, URZ ;  /* 0x000000040c047290 */ /* 0x000fe2000fffe03f */
[----:B------:R-:W-:Y:S11]  /*10170*/  @!P1 BRA `(.L_x_1848) ;  /* 0x0000000000449947 */ /* 0x000ff60003800000 */
[----:B------:R-:W-:Y:S01]  /*10180*/  ISETP.LT.AND P0, PT, RZ, UR12, PT ;  /* 0x0000000cff007c0c */ /* 0x000fe2000bf01270 */
[----:B------:R-:W-:-:S12]  /*10190*/  UIADD3 UR10, UR12, -0x1, URZ ;  /* 0xffffffff0c0a7890 */ /* 0x000fd8000fffe03f */
[----:B------:R-:W-:Y:S05]  /*101a0*/  @P0 BRA `(.L_x_1849) ;  /* 0x00000000001c0947 */ /* 0x000fea0003800000 */
[----:B------:R-:W-:Y:S02]  /*101b0*/  UISETP.NE.AND UP0, UPT, UR5, 0x1, UPT ;  /* 0x000000010500788c */ /* 0x000fe4000bf05270 */
[----:B------:R-:W-:-:S09]  /*101c0*/  UIADD3 UR10, -UR12, URZ, URZ ;  /* 0x0000003f0c0a7290 */ /* 0x000fd2000fffe13f */
[----:B------:R-:W-:Y:S02]  /*101d0*/  @UP0 ULDC.64 UR12, c[0x0][0x9e8] ;  /* 0x00027a00000c0ab9 */ /* 0x000fe40000000a00 */
[----:B------:R-:W-:-:S04]  /*101e0*/  UIMAD.WIDE.U32 UR8, UR10, UR12, URZ ;  /* 0x0000000c0a0872a5 */ /* 0x000fc8000f8e003f */
[----:B------:R-:W-:-:S04]  /*101f0*/  @UP0 USHF.R.U32.HI UR10, URZ, UR13, UR9 ;  /* 0x0000000d3f0a0299 */ /* 0x000fc80008011609 */
[----:B------:R-:W-:Y:S01]  /*10200*/  ULOP3.LUT UR10, URZ, UR10, URZ, 0x33, !UPT ;  /* 0x0000000a3f0a7292 */ /* 0x000fe2000f8e333f */
[----:B------:R-:W-:Y:S11]  /*10210*/  BRA `(.L_x_1850) ;  /* 0x0000000000107947 */ /* 0x000ff60003800000 */
.L_x_1849:
[----:B------:R-:W-:-:S11]  /*10220*/  UISETP.NE.AND UP0, UPT, UR5, 0x1, UPT ;  /* 0x000000010500788c */ /* 0x000fd6000bf05270 */
[----:B------:R-:W-:Y:S02]  /*10230*/  @UP0 ULDC.64 UR12, c[0x0][0x9e8] ;  /* 0x00027a00000c0ab9 */ /* 0x000fe40000000a00 */
[----:B------:R-:W-:-:S04]  /*10240*/  UIMAD.WIDE.U32 UR8, UR10, UR12, URZ ;  /* 0x0000000c0a0872a5 */ /* 0x000fc8000f8e003f */
[----:B------:R-:W-:-:S12]  /*10250*/  @UP0 USHF.R.U32.HI UR10, URZ, UR13, UR9 ;  /* 0x0000000d3f0a0299 */ /* 0x000fd80008011609 */
.L_x_1850:
[----:B------:R-:W-:-:S04]  /*10260*/  UIMAD UR10, UR10, UR5, UR5 ;  /* 0x000000050a0a72a4 */ /* 0x000fc8000f8e0205 */
[----:B------:R-:W-:-:S04]  /*10270*/  UISETP.LT.AND UP0, UPT, UR4, UR10, UPT ;  /* 0x0000000a0400728c */ /* 0x000fc8000bf01270 */
[----:B------:R-:W-:-:S12]  /*10280*/  USEL UR4, UR4, UR10, UP0 ;  /* 0x0000000a04047287 */ /* 0x000fd80008000000 */
.L_x_1848:
[----:B------:R-:W-:Y:S02]  /*10290*/  UIMAD UR8, UR15, UR7, 0x5f ;  /* 0x0000005f0f0874a4 */ /* 0x000fe4000f8e0207 */
[----:B------:R-:W-:Y:S02]  /*102a0*/  UIADD3 UR10, UR4, 0x5f, URZ ;  /* 0x0000005f040a7890 */ /* 0x000fe4000fffe03f */
[----:B------:R-:W-:Y:S02]  /*102b0*/  UIMAD.WIDE UR8, UR8, 0x2aaaaaab, URZ ;  /* 0x2aaaaaab080878a5 */ /* 0x000fe4000f8e023f */
[----:B------:R-:W-:Y:S01]  /*102c0*/  UIMAD.WIDE UR10, UR10, 0x2aaaaaab, URZ ;  /* 0x2aaaaaab0a0a78a5 */ /* 0x000fe2000f8e023f */
[----:B------:R-:W-:Y:S01]  /*102d0*/  @UP1 ULDC UR12, c[0x0][0x44c] ;  /* 0x00011300000c1ab9 */ /* 0x000fe20000000800 */
[----:B------:R-:W-:Y:S02]  /*102e0*/  UIMAD UR7, UR15, UR7, -UR6 ;  /* 0x000000070f0772a4 */ /* 0x000fe4000f8e0a06 */
[----:B------:R-:W-:-:S02]  /*102f0*/  UIMAD.WIDE.U32 UR12, UR40, UR12, URZ ;  /* 0x0000000c280c72a5 */ /* 0x000fc4000f8e003f */
[----:B------:R-:W-:Y:S02]  /*10300*/  USHF.R.U32.HI UR6, URZ, 0x1f, UR9 ;  /* 0x0000001f3f067899 */ /* 0x000fe40008011609 */
[----:B------:R-:W-:Y:S01]  /*10310*/  USHF.R.U32.HI UR4, URZ, 0x1f, UR11 ;  /* 0x0000001f3f047899 */ /* 0x000fe2000801160b */
[----:B------:R-:W-:Y:S01]  /*10320*/  @UP1 ULDC UR16, c[0x0][0x450] ;  /* 0x0001140000101ab9 */ /* 0x000fe20000000800 */
[----:B------:R-:W-:Y:S01]  /*10330*/  UMOV UR14, UR40 ;  /* 0x00000028000e7c82 */ /* 0x000fe20008000000 */
[----:B------:R-:W-:Y:S02]  /*10340*/  @UP1 USHF.R.U32.HI UR14, URZ, UR16, UR13 ;  /* 0x000000103f0e1299 */ /* 0x000fe4000801160d */
[----:B------:R-:W-:Y:S02]  /*10350*/  ULEA.HI.SX32 UR9, UR9, UR6, 0x1c ;  /* 0x0000000609097291 */ /* 0x000fe4000f8fe23f */
[----:B------:R-:W-:Y:S02]  /*10360*/  ULEA.HI.SX32 UR4, UR11, UR4, 0x1c ;  /* 0x000000040b047291 */ /* 0x000fe4000f8fe23f */
[----:B------:R-:W-:-:S02]  /*10370*/  UIADD3 UR6, UR7, UR14, URZ ;  /* 0x0000000e07067290 */ /* 0x000fc4000fffe03f */
[----:B------:R-:W-:Y:S01]  /*10380*/  UISETP.LT.AND UP0, UPT, UR9, UR4, UPT ;  /* 0x000000040900728c */ /* 0x000fe2000bf01270 */
[----:B------:R-:W-:Y:S02]  /*10390*/  ULDC UR8, c[0x0][0x9dc] ;  /* 0x0002770000087ab9 */ /* 0x000fe40000000800 */
[----:B------:R-:W-:Y:S02]  /*103a0*/  UIADD3 UR8, UR6, -UR8, URZ ;  /* 0x8000000806087290 */ /* 0x000fe4000fffe03f */
[----:B------:R-:W-:Y:S01]  /*103b0*/  USEL UR39, UR9, UR4, UP0 ;  /* 0x0000000409277287 */ /* 0x000fe20008000000 */
[----:B------:R-:W-:Y:S11]  /*103c0*/  @!P1 BRA `(.L_x_1851) ;  /* 0x0000000000489947 */ /* 0x000ff60003800000 */
[----:B------:R-:W-:Y:S02]  /*103d0*/  UMOV UR4, UR6 ;  /* 0x0000000600047c82 */ /* 0x000fe40008000000 */
        /* <DEDUP_REMOVED lines=10> */
.L_x_1852:
[----:B------:R-:W-:-:S11]  /*10480*/  UISETP.NE.AND UP0, UPT, UR5, 0x1, UPT ;  /* 0x000000010500788c */ /* 0x000fd6000bf05270 */
[----:B------:R-:W-:Y:S02]  /*10490*/  @UP0 ULDC.64 UR10, c[0x0][0x9e8] ;  /* 0x00027a00000a0ab9 */ /* 0x000fe40000000a00 */
[----:B------:R-:W-:-:S04]  /*104a0*/  UIMAD.WIDE.U32 UR6, UR4, UR10, URZ ;  /* 0x0000000a040672a5 */ /* 0x000fc8000f8e003f */
[----:B------:R-:W-:-:S12]  /*104b0*/  @UP0 USHF.R.U32.HI UR4, URZ, UR11, UR7 ;  /* 0x0000000b3f040299 */ /* 0x000fd80008011607 */
.L_x_1853:
[----:B------:R-:W-:-:S04]  /*104c0*/  UIMAD UR4, UR4, UR5, URZ ;  /* 0x00000005040472a4 */ /* 0x000fc8000f8e023f */
[----:B------:R-:W-:-:S04]  /*104d0*/  UISETP.LT.AND UP0, UPT, UR8, UR4, UPT ;  /* 0x000000040800728c */ /* 0x000fc8000bf01270 */
[----:B------:R-:W-:-:S12]  /*104e0*/  USEL UR8, UR8, UR4, !UP0 ;  /* 0x0000000408087287 */ /* 0x000fd8000c000000 */
.L_x_1851:
[----:B------:R-:W-:Y:S01]  /*104f0*/  UIMAD.WIDE UR4, UR8, 0x2aaaaaab, URZ ;  /* 0x2aaaaaab080478a5 */ /* 0x000fe2000f8e023f */
[----:B------:R-:W-:Y:S03]  /*10500*/  BSSY B7, `(.L_x_1854) ;  /* 0x00003b6000077945 */ /* 0x000fe60003800000 */
[----:B------:R-:W-:-:S04]  /*10510*/  USHF.R.U32.HI UR4, URZ, 0x1f, UR5 ;  /* 0x0000001f3f047899 */ /* 0x000fc80008011605 */
[----:B------:R-:W-:-:S04]  /*10520*/  ULEA.HI.SX32 UR4, UR5, UR4, 0x1c ;  /* 0x0000000405047291 */ /* 0x000fc8000f8fe23f */
[----:B------:R-:W-:-:S04]  /*10530*/  UISETP.LT.AND UP0, UPT, URZ, UR4, UPT ;  /* 0x000000043f00728c */ /* 0x000fc8000bf01270 */
[----:B------:R-:W-:-:S04]  /*10540*/  USEL UR38, URZ, UR4, !UP0 ;  /* 0x000000043f267287 */ /* 0x000fc8000c000000 */
[----:B------:R-:W-:-:S06]  /*10550*/  UISETP.GT.AND UP0, UPT, UR39, UR38, UPT ;  /* 0x000000262700728c */ /* 0x000fcc000bf04270 */
[----:B------:R-:W-:-:S13]  /*10560*/  PLOP3.LUT P0, PT, PT, PT, UP0, 0x80, 0x0 ;  /* 0x000000000000781c */ /* 0x000fda0003f0f008 */
        /* <DEDUP_REMOVED lines=11> */
[----:B-1----:R-:W2:Y:S01]  /*10620*/  @P1 ATOMG.E.ADD.STRONG.GPU PT, R3, desc[UR46][R2.64], R5 ;  /* 0x00000005020319a8 */ /* 0x002ea200081ee1ee */
[----:B------:R-:W0:Y:S02]  /*10630*/  S2R R4, SR_LTMASK ;  /* 0x0000000000047919 */ /* 0x000e240000003900 */
[----:B0-----:R-:W-:-:S04]  /*10640*/  LOP3.LUT R4, R4, UR4, RZ, 0xc0, !PT ;  /* 0x0000000404047c12 */ /* 0x001fc8000f8ec0ff */
[----:B------:R-:W0:Y:S01]  /*10650*/  POPC R7, R4 ;  /* 0x0000000400077309 */ /* 0x000e220000000000 */
[----:B--2---:R-:W0:Y:S02]  /*10660*/  SHFL.IDX PT, R0, R3, R0, 0x1f ;  /* 0x00001f0003007589 */ /* 0x004e2400000e0000 */
[----:B0-----:R-:W-:-:S05]  /*10670*/  IADD3 R0, R0, UR42, R7 ;  /* 0x0000002a00007c10 */ /* 0x001fca000fffe007 */
[----:B------:R4:W-:Y:S01]  /*10680*/  STL [R1+0xc], R0 ;  /* 0x00000c0001007387 */ /* 0x0009e20000100800 */
[----:B------:R-:W-:Y:S05]  /*10690*/  BRA `(.L_x_1856) ;  /* 0x0000003800707947 */ /* 0x000fea0003800000 */
.L_x_1855:
[----:B------:R-:W-:Y:S01]  /*106a0*/  VIADD R0, R18, 0x1c400 ;  /* 0x0001c40012007836 */ /* 0x000fe20000000000 */
[----:B------:R-:W-:Y:S04]  /*106b0*/  BSSY B6, `(.L_x_1857) ;  /* 0x0000013000067945 */ /* 0x000fe80003800000 */
        /* <DEDUP_REMOVED lines=18> */
.L_x_1858:
[----:B------:R-:W-:Y:S05]  /*107e0*/  BSYNC B6 ;  /* 0x0000000000067941 */ /* 0x000fea0003800000 */
.L_x_1857:
        /* <DEDUP_REMOVED lines=20> */
.L_x_1861:
        /* <DEDUP_REMOVED lines=15> */
.L_x_1860:
[----:B------:R-:W-:Y:S05]  /*10a20*/  BSYNC B6 ;  /* 0x0000000000067941 */ /* 0x000fea0003800000 */
.L_x_1859:
[----:B------:R-:W-:Y:S01]  /*10a30*/  ULDC.64 UR4, c[0x0][0x9f8] ;  /* 0x00027e0000047ab9 */ /* 0x000fe20000000a00 */
[----:B------:R-:W-:Y:S01]  /*10a40*/  IMAD.U32 R7, RZ, RZ, UR43 ;  /* 0x0000002bff077e24 */ /* 0x000fe2000f8e00ff */
[----:B------:R-:W-:-:S04]  /*10a50*/  UISETP.NE.U32.AND UP0, UPT, UR4, URZ, UPT ;  /* 0x0000003f0400728c */ /* 0x000fc8000bf05070 */
[----:B------:R-:W-:-:S06]  /*10a60*/  UISETP.NE.AND.EX UP0, UPT, UR5, URZ, UPT, UP0 ;  /* 0x0000003f0500728c */ /* 0x000fcc000bf05300 */
[----:B------:R-:W-:-:S05]  /*10a70*/  PLOP3.LUT P0, PT, PT, PT, UP0, 0x80, 0x0 ;  /* 0x000000000000781c */ /* 0x000fca0003f0f008 */
[----:B------:R-:W-:Y:S02]  /*10a80*/  @UP0 ULDC.64 UR4, c[0x0][0x9f8] ;  /* 0x00027e0000040ab9 */ /* 0x000fe40000000a00 */
[----:B------:R-:W-:-:S06]  /*10a90*/  @UP0 UIMAD.WIDE UR4, UR43, 0x4, UR4 ;  /* 0x000000042b0408a5 */ /* 0x000fcc000f8e0204 */
[----:B------:R-:W-:Y:S02]  /*10aa0*/  IMAD.U32 R2, RZ, RZ, UR4 ;  /* 0x00000004ff027e24 */ /* 0x000fe4000f8e00ff */
[----:B------:R-:W-:-:S05]  /*10ab0*/  IMAD.U32 R3, RZ, RZ, UR5 ;  /* 0x00000005ff037e24 */ /* 0x000fca000f8e00ff */
[----:B------:R0:W2:Y:S01]  /*10ac0*/  @P0 LDG.E R7, desc[UR46][R2.64] ;  /* 0x0000002e02070981 */ /* 0x0000a2000c1e1900 */
[----:B------:R-:W-:Y:S01]  /*10ad0*/  UMOV UR4, 0xffffffff ;  /* 0xffffffff00047882 */ /* 0x000fe20000000000 */
[----:B------:R-:W-:Y:S01]  /*10ae0*/  IMAD.U32 R0, RZ, RZ, UR39 ;  /* 0x00000027ff007e24 */ /* 0x000fe2000f8e00ff */
[----:B------:R-:W-:Y:S01]  /*10af0*/  LOP3.LUT R17, R17, 0xfffffffe, RZ, 0xc0, !PT ;  /* 0xfffffffe11117812 */ /* 0x000fe200078ec0ff */
[----:B------:R-:W1:Y:S02]  /*10b00*/  S2R R4, SR_TID.X ;  /* 0x0000000000047919 */ /* 0x000e640000002100 */
[----:B------:R-:W-:Y:S01]  /*10b10*/  VIADD R0, R0, 0xffffffff ;  /* 0xffffffff00007836 */ /* 0x000fe20000000000 */
[----:B0-----:R-:W0:Y:S02]  /*10b20*/  LDC.64 R2, c[0x0][0x418] ;  /* 0x00010600ff027b82 */ /* 0x001e240000000a00 */
[----:B0-----:R-:W-:Y:S02]  /*10b30*/  ISETP.NE.U32.AND P0, PT, R2, RZ, PT ;  /* 0x000000ff0200720c */ /* 0x001fe40003f05070 */
[----:B-1----:R-:W-:-:S02]  /*10b40*/  SHF.R.U32.HI R4, RZ, 0x5, R4 ;  /* 0x00000005ff047819 */ /* 0x002fc40000011604 */
[----:B------:R-:W-:Y:S02]  /*10b50*/  ISETP.NE.AND.EX P1, PT, R3, RZ, PT, P0 ;  /* 0x000000ff0300720c */ /* 0x000fe40003f25300 */
[----:B------:R-:W-:-:S11]  /*10b60*/  LOP3.LUT R4, R4, 0x3, RZ, 0xc0, !PT ;  /* 0x0000000304047812 */ /* 0x000fd600078ec0ff */
[----:B------:R-:W-:Y:S02]  /*10b70*/  @P1 LOP3.LUT R17, R17, 0x1, RZ, 0xfc, !PT ;  /* 0x0000000111111812 */ /* 0x000fe400078efcff */
[----:B--2---:R-:W-:Y:S01]  /*10b80*/  SHF.R.S32.HI R8, RZ, 0x1f, R7 ;  /* 0x0000001fff087819 */ /* 0x004fe20000011407 */
[----:B------:R0:W-:Y:S01]  /*10b90*/  STL [R1], R7 ;  /* 0x0000000701007387 */ /* 0x0001e20000100800 */
[----:B------:R-:W-:-:S03]  /*10ba0*/  SEL R16, R7, RZ, !P1 ;  /* 0x000000ff07107207 */ /* 0x000fc60004800000 */
[----:B------:R0:W-:Y:S01]  /*10bb0*/  STL [R1+0x8], R8 ;  /* 0x0000080801007387 */ /* 0x0001e20000100800 */
[----:B------:R-:W-:Y:S05]  /*10bc0*/  BRA.DIV UR4, `(.L_x_1862) ;  /* 0x0000003e044c7947 */ /* 0x000fea000b800000 */
[----:B------:R1:W2:Y:S02]  /*10bd0*/  SHFL.IDX PT, R14, R4, RZ, 0x1f ;  /* 0x00001fff040e7589 */ /* 0x0002a400000e0000 */
.L_x_1956:
[----:B------:R3:W-:Y:S01]  /*10be0*/  STL [R1+0x14], R0 ;  /* 0x0000140001007387 */ /* 0x0007e20000100800 */
[----:B--2---:R-:W-:Y:S02]  /*10bf0*/  ISETP.NE.AND P0, PT, R14, RZ, PT ;  /* 0x000000ff0e00720c */ /* 0x004fe40003f05270 */
[----:B------:R-:W-:Y:S02]  /*10c00*/  PLOP3.LUT P2, PT, PT, PT, PT, 0x8, 0x0 ;  /* 0x000000000000781c */ /* 0x000fe40003f4e170 */
[----:B------:R-:W-:-:S11]  /*10c10*/  LOP3.LUT R17, R17, 0xfffffffd, RZ, 0xc0, !PT ;  /* 0xfffffffd11117812 */ /* 0x000fd600078ec0ff */
[----:B------:R-:W-:Y:S01]  /*10c20*/  @P2 LOP3.LUT R17, R17, 0x2, RZ, 0xfc, !PT ;  /* 0x0000000211112812 */ /* 0x000fe200078efcff */
[----:B---3--:R-:W-:Y:S06]  /*10c30*/  @P0 BRA `(.L_x_1863) ;  /* 0x0000000000f00947 */ /* 0x008fec0003800000 */
[----:B------:R-:W-:-:S03]  /*10c40*/  UMOV UR4, 0xffffffff ;  /* 0xffffffff00047882 */ /* 0x000fc60000000000 */
[----:B------:R-:W-:Y:S05]  /*10c50*/  BRA.DIV UR4, `(.L_x_1864) ;  /* 0x0000003e04487947 */ /* 0x000fea000b800000 */
[----:B------:R-:W-:-:S13]  /*10c60*/  ELECT P6, URZ, PT ;  /* 0x00000000003f782f */ /* 0x000fda00038c0000 */
.L_x_1959:
[----:B------:R-:W-:Y:S05]  /*10c70*/  @!P6 BRA `(.L_x_1863) ;  /* 0x0000000000e0e947 */ /* 0x000fea0003800000 */
[----:B------:R-:W-:Y:S01]  /*10c80*/  IMAD.MOV.U32 R16, RZ, RZ, R7 ;  /* 0x000000ffff107224 */ /* 0x000fe200078e0007 */
[----:B------:R-:W-:Y:S06]  /*10c90*/  @!P1 BRA `(.L_x_1865) ;  /* 0x00000000004c9947 */ /* 0x000fec0003800000 */
[----:B------:R-:W-:Y:S01]  /*10ca0*/  IMAD.MOV.U32 R9, RZ, RZ, R0 ;  /* 0x000000ffff097224 */ /* 0x000fe200078e0000 */
[----:B------:R-:W-:Y:S01]  /*10cb0*/  ULDC.64 UR4, c[0x0][0x428] ;  /* 0x00010a0000047ab9 */ /* 0x000fe20000000a00 */
[----:B------:R-:W2:Y:S02]  /*10cc0*/  LDC R0, c[0x0][0x43c] ;  /* 0x00010f00ff007b82 */ /* 0x000ea40000000800 */
[----:B--2---:R-:W-:-:S13]  /*10cd0*/  ISETP.NE.AND P0, PT, R0, 0x1, PT ;  /* 0x000000010000780c */ /* 0x004fda0003f05270 */
[----:B-1----:R-:W1:Y:S02]  /*10ce0*/  @P0 LDC.64 R4, c[0x0][0x440] ;  /* 0x00011000ff040b82 */ /* 0x002e640000000a00 */
[----:B-1----:R-:W-:-:S04]  /*10cf0*/  @P0 IMAD.HI.U32 R6, R9, R4, RZ ;  /* 0x0000000409060227 */ /* 0x002fc800078e00ff */
[----:B------:R-:W-:Y:S01]  /*10d00*/  IMAD.MOV.U32 R4, RZ, RZ, R9 ;  /* 0x000000ffff047224 */ /* 0x000fe200078e0009 */
[----:B------:R-:W-:-:S05]  /*10d10*/  @P0 SHF.R.U32.HI R4, RZ, R5, R6 ;  /* 0x00000005ff040219 */ /* 0x000fca0000011606 */
[----:B------:R-:W-:-:S04]  /*10d20*/  IMAD.MOV R5, RZ, RZ, -R4 ;  /* 0x000000ffff057224 */ /* 0x000fc800078e0a04 */
[----:B------:R-:W-:Y:S01]  /*10d30*/  IMAD R9, R0, R5, R9 ;  /* 0x0000000500097224 */ /* 0x000fe200078e0209 */
[----:B------:R-:W-:Y:S01]  /*10d40*/  SHF.R.S32.HI R5, RZ, 0x1f, R4 ;  /* 0x0000001fff057819 */ /* 0x000fe20000011404 */
[----:B------:R-:W-:-:S03]  /*10d50*/  IMAD R0, R8, UR4, RZ ;  /* 0x0000000408007c24 */ /* 0x000fc6000f8e02ff */
[----:B------:R2:W-:Y:S01]  /*10d60*/  STL [R1+0x14], R9 ;  /* 0x0000140901007387 */ /* 0x0005e20000100800 */
[----:B------:R-:W-:-:S04]  /*10d70*/  IMAD.WIDE.U32 R4, R7, UR4, R4 ;  /* 0x0000000407047c25 */ /* 0x000fc8000f8e0004 */
[----:B------:R-:W-:Y:S01]  /*10d80*/  IMAD R0, R7, UR5, R0 ;  /* 0x0000000507007c24 */ /* 0x000fe2000f8e0200 */
[----:B------:R-:W-:-:S03]  /*10d90*/  LEA R2, P0, R4, R2, 0x2 ;  /* 0x0000000204027211 */ /* 0x000fc600078010ff */
[----:B------:R-:W-:-:S05]  /*10da0*/  IMAD.IADD R0, R5, 0x1, R0 ;  /* 0x0000000105007824 */ /* 0x000fca00078e0200 */
[----:B------:R-:W-:-:S05]  /*10db0*/  LEA.HI.X R3, R4, R3, R0, 0x2, P0 ;  /* 0x0000000304037211 */ /* 0x000fca00000f1400 */
[----:B------:R2:W5:Y:S02]  /*10dc0*/  LDG.E R16, desc[UR46][R2.64] ;  /* 0x0000002e02107981 */ /* 0x000564000c1e1900 */
.L_x_1865:
[----:B------:R-:W3:Y:S01]  /*10dd0*/  LDL R0, [R1+0x4] ;  /* 0x0000040001007983 */ /* 0x000ee20000100800 */
[----:B--2---:R-:W-:Y:S01]  /*10de0*/  IMAD R3, R19, 0x8, R18 ;  /* 0x0000000813037824 */ /* 0x004fe200078e0212 */
[----:B0-----:R-:W0:Y:S02]  /*10df0*/  S2R R7, SR_TID.X ;  /* 0x0000000000077919 */ /* 0x001e240000002100 */
[----:B0-----:R-:W-:-:S04]  /*10e00*/  LOP3.LUT R7, R7, 0x7f, RZ, 0xc0, !PT ;  /* 0x0000007f07077812 */ /* 0x001fc800078ec0ff */
[----:B------:R-:W-:Y:S02]  /*10e10*/  ISETP.NE.AND P1, PT, R7, RZ, PT ;  /* 0x000000ff0700720c */ /* 0x000fe40003f25270 */
[----:B---3--:R-:W-:-:S04]  /*10e20*/  SHF.L.U32 R0, R0, 0x1f, RZ ;  /* 0x0000001f00007819 */ /* 0x008fc800000006ff */
[----:B------:R-:W0:Y:S02]  /*10e30*/  SYNCS.PHASECHK.TRANS64.TRYWAIT P0, [R3+URZ+0x22840], R0 ;  /* 0x02284000030075a7 */ /* 0x000e24000800017f */
[----:B0-----:R-:W-:Y:S05]  /*10e40*/  @!P0 BRA `(.L_x_1866) ;  /* 0x0000003800ec8947 */ /* 0x001fea0003800000 */
.L_x_1960:
        /* <DEDUP_REMOVED lines=8> */
.L_x_1867:
[----:B------:R-:W2:Y:S01]  /*10ed0*/  LDL R2, [R1+0x14] ;  /* 0x0000140001027983 */ /* 0x000ea20000100800 */
[----:B0-----:R-:W-:Y:S01]  /*10ee0*/  IMAD R0, R19, 0x3000, R18 ;  /* 0x0000300013007824 */ /* 0x001fe200078e0212 */
[----:B------:R-:W-:Y:S01]  /*10ef0*/  R2UR UR33, R3 ;  /* 0x00000000032172ca */ /* 0x000fe200000e0000 */
[----:B------:R-:W-:Y:S01]  /*10f00*/  UIADD3 UR4, UP0, UR44, 0x370, URZ ;  /* 0x000003702c047890 */ /* 0x000fe2000ff1e03f */
[----:B-----5:R-:W-:Y:S01]  /*10f10*/  R2UR UR37, R16 ;  /* 0x00000000102572ca */ /* 0x020fe200000e0000 */
[----:B------:R-:W-:Y:S01]  /*10f20*/  UMOV UR6, 0x0 ;  /* 0x0000000000067882 */ /* 0x000fe20000000000 */
[----:B------:R-:W-:Y:S01]  /*10f30*/  R2UR UR32, R0 ;  /* 0x00000000002072ca */ /* 0x000fe200000e0000 */
[----:B------:R-:W-:Y:S01]  /*10f40*/  UIADD3.X UR5, URZ, UR45, URZ, UP0, !UPT ;  /* 0x0000002d3f057290 */ /* 0x000fe200087fe43f */
[----:B------:R-:W-:Y:S01]  /*10f50*/  PLOP3.LUT P0, PT, PT, PT, PT, 0x80, 0x0 ;  /* 0x000000000000781c */ /* 0x000fe20003f0f070 */
[----:B------:R-:W-:Y:S01]  /*10f60*/  UMOV UR7, 0x14f00000 ;  /* 0x14f0000000077882 */ /* 0x000fe20000000000 */
[----:B------:R-:W-:Y:S01]  /*10f70*/  UMOV UR34, URZ ;  /* 0x0000003f00227c82 */ /* 0x000fe20008000000 */
[----:B------:R-:W-:-:S04]  /*10f80*/  LOP3.LUT R17, R17, 0xfffffffd, RZ, 0xc0, !PT ;  /* 0xfffffffd11117812 */ /* 0x000fc800078ec0ff */
[----:B------:R-:W-:-:S04]  /*10f90*/  UIADD3 UR33, UR33, 0x22830, URZ ;  /* 0x0002283021217890 */ /* 0x000fc8000fffe03f */
[----:B------:R-:W-:Y:S02]  /*10fa0*/  UIADD3 UR32, UR32, 0x1c400, URZ ;  /* 0x0001c40020207890 */ /* 0x000fe4000fffe03f */
[----:B------:R-:W-:Y:S02]  /*10fb0*/  @P0 LOP3.LUT R17, R17, 0x2, RZ, 0xfc, !PT ;  /* 0x0000000211110812 */ /* 0x000fe400078efcff */
[----:B--2---:R-:W-:-:S13]  /*10fc0*/  R2UR UR35, R2 ;  /* 0x00000000022372ca */ /* 0x004fda00000e0000 */
[----:B------:R-:W-:-:S09]  /*10fd0*/  UIMAD UR35, UR35, 0x60, URZ ;  /* 0x00000060232378a4 */ /* 0x000fd2000f8e023f */
[----:B------:R2:W-:Y:S02]  /*10fe0*/  UTMALDG.4D [UR32], [UR4], desc[UR6] ;  /* 0x00000620040075b4 */ /* 0x0005e40008019000 */
[----:B--2---:R-:W-:Y:S01]  /*10ff0*/  NOP ;  /* 0x0000000000007918 */ /* 0x004fe20000000000 */
.L_x_1863:
[----:B------:R-:W-:Y:S01]  /*11000*/  VIADD R0, R18, 0x18400 ;  /* 0x0001840012007836 */ /* 0x000fe20000000000 */
[----:B------:R-:W-:Y:S05]  /*11010*/  WARPSYNC.ALL ;  /* 0x0000000000007948 */ /* 0x000fea0003800000 */
[----:B------:R-:W-:Y:S01]  /*11020*/  BAR.SYNC.DEFER_BLOCKING 0x8, 0x180 ;  /* 0x0206000000007b1d */ /* 0x000fe20000010000 */
[----:B------:R-:W-:-:S05]  /*11030*/  LOP3.LUT P0, RZ, R0, 0x3ff, RZ, 0xc0, !PT ;  /* 0x000003ff00ff7812 */ /* 0x000fca000780c0ff */
[----:B------:R-:W-:Y:S08]  /*11040*/  BSSY B6, `(.L_x_1868) ;  /* 0x0000012000067945 */ /* 0x000ff00003800000 */
[----:B------:R-:W-:Y:S05]  /*11050*/  @!P0 BRA `(.L_x_1869) ;  /* 0x0000000000408947 */ /* 0x000fea0003800000 */
[----:B------:R-:W-:Y:S01]  /*11060*/  MOV R2, 0x0 ;  /* 0x0000000000027802 */ /* 0x000fe20000000f00 */
[----:B------:R-:W-:Y:S01]  /*11070*/  ULDC.64 UR6, c[0x4][0x98] ;  /* 0x0100260000067ab9 */ /* 0x000fe20000000a00 */
[----:B------:R-:W-:Y:S01]  /*11080*/  ULDC.64 UR8, c[0x4][0xa0] ;  /* 0x0100280000087ab9 */ /* 0x000fe20000000a00 */
[----:B------:R-:W-:Y:S01]  /*11090*/  ULDC.64 UR4, c[0x4][0x20] ;  /* 0x0100080000047ab9 */ /* 0x000fe20000000a00 */
[----:B-1----:R-:W-:Y:S02]  /*110a0*/  IMAD.U32 R4, RZ, RZ, UR6 ;  /* 0x00000006ff047e24 */ /* 0x002fe4000f8e00ff */
[----:B------:R-:W1:Y:S01]  /*110b0*/  LDC.64 R2, c[0x4][R2] ;  /* 0x0100000002027b82 */ /* 0x000e620000000a00 */
[----:B------:R-:W-:Y:S02]  /*110c0*/  IMAD.U32 R5, RZ, RZ, UR7 ;  /* 0x00000007ff057e24 */ /* 0x000fe4000f8e00ff */
[----:B------:R-:W-:Y:S02]  /*110d0*/  IMAD.U32 R6, RZ, RZ, UR8 ;  /* 0x00000008ff067e24 */ /* 0x000fe4000f8e00ff */
[----:B0-----:R-:W-:-:S02]  /*110e0*/  IMAD.U32 R7, RZ, RZ, UR9 ;  /* 0x00000009ff077e24 */ /* 0x001fc4000f8e00ff */
[----:B------:R-:W-:Y:S02]  /*110f0*/  IMAD.U32 R10, RZ, RZ, UR4 ;  /* 0x00000004ff0a7e24 */ /* 0x000fe4000f8e00ff */
[----:B------:R-:W-:Y:S02]  /*11100*/  IMAD.U32 R11, RZ, RZ, UR5 ;  /* 0x00000005ff0b7e24 */ /* 0x000fe4000f8e00ff */
[----:B------:R-:W-:Y:S02]  /*11110*/  IMAD.MOV.U32 R8, RZ, RZ, 0x70 ;  /* 0x00000070ff087424 */ /* 0x000fe400078e00ff */
[----:B------:R-:W-:Y:S02]  /*11120*/  IMAD.MOV.U32 R12, RZ, RZ, 0x1 ;  /* 0x00000001ff0c7424 */ /* 0x000fe400078e00ff */
[----:B------:R-:W-:-:S07]  /*11130*/  IMAD.MOV.U32 R13, RZ, RZ, RZ ;  /* 0x000000ffff0d7224 */ /* 0x000fce00078e00ff */
[----:B------:R-:W-:-:S07]  /*11140*/  LEPC R20, `(.L_x_1869) ;  /* 0x000000001014794e */ /* 0x000fce0000000000 */
[----:B-1----:R-:W-:Y:S05]  /*11150*/  CALL.ABS.NOINC R2 ;  /* 0x0000000002007343 */ /* 0x002fea0003c00000 */
.L_x_1869:
[----:B------:R-:W-:Y:S05]  /*11160*/  BSYNC B6 ;  /* 0x0000000000067941 */ /* 0x000fea0003800000 */
.L_x_1868:
[----:B------:R2:W5:Y:S01]  /*11170*/  LDL R10, [R1+0x10] ;  /* 0x00001000010a7983 */ /* 0x0005620000100800 */
[----:B0-----:R-:W0:Y:S01]  /*11180*/  LDC R7, c[0x0][0x448] ;  /* 0x00011200ff077b82 */ /* 0x001e220000000800 */
[----:B------:R-:W3:Y:S01]  /*11190*/  S2R R2, SR_TID.X ;  /* 0x0000000000027919 */ /* 0x000ee20000002100 */
[----:B------:R-:W-:Y:S01]  /*111a0*/  USHF.R.S32.HI UR4, URZ, 0x1f, UR36 ;  /* 0x0000001f3f047899 */ /* 0x000fe20008011424 */
[----:B------:R-:W-:Y:S01]  /*111b0*/  ULDC.64 UR8, c[0x0][0x2d8] ;  /* 0x0000b60000087ab9 */ /* 0x000fe20000000a00 */
[----:B0-----:R-:W-:Y:S02]  /*111c0*/  ISETP.NE.AND P0, PT, R7, 0x1, PT ;  /* 0x000000010700780c */ /* 0x001fe40003f05270 */
[C---:B---3--:R-:W-:Y:S01]  /*111d0*/  LOP3.LUT R0, R2.reuse, 0x7f, RZ, 0xc0, !PT ;  /* 0x0000007f02007812 */ /* 0x048fe200078ec0ff */
[----:B------:R-:W-:-:S10]  /*111e0*/  IMAD.SHL.U32 R2, R2, 0x10, RZ ;  /* 0x0000001002027824 */ /* 0x000fd400078e00ff */
[----:B------:R-:W0:Y:S01]  /*111f0*/  @P0 LDC R3, c[0x0][0x44c] ;  /* 0x00011300ff030b82 */ /* 0x000e220000000800 */
[----:B------:R-:W-:-:S04]  /*11200*/  SHF.R.U32.HI R0, RZ, 0x3, R0 ;  /* 0x00000003ff007819 */ /* 0x000fc80000011600 */
[----:B------:R-:W-:-:S03]  /*11210*/  LOP3.LUT R2, R0, 0x70, R2, 0xf8, !PT ;  /* 0x0000007000027812 */ /* 0x000fc600078ef802 */
[----:B------:R-:W3:Y:S01]  /*11220*/  @P0 LDC R0, c[0x0][0x450] ;  /* 0x00011400ff000b82 */ /* 0x000ee20000000800 */
[----:B------:R-:W-:Y:S01]  /*11230*/  UIMAD UR6, UR4, UR8, URZ ;  /* 0x00000008040672a4 */ /* 0x000fe2000f8e023f */
[----:B------:R-:W-:Y:S01]  /*11240*/  VIADD R2, R2, UR40 ;  /* 0x0000002802027c36 */ /* 0x000fe20008000000 */
[----:B------:R-:W-:Y:S02]  /*11250*/  UIMAD.WIDE.U32 UR4, UR36, UR8, URZ ;  /* 0x00000008240472a5 */ /* 0x000fe4000f8e003f */
[----:B------:R-:W-:Y:S01]  /*11260*/  UIMAD UR6, UR36, UR9, UR6 ;  /* 0x00000009240672a4 */ /* 0x000fe2000f8e0206 */
[----:B------:R-:W-:Y:S01]  /*11270*/  IMAD.MOV.U32 R6, RZ, RZ, R2 ;  /* 0x000000ffff067224 */ /* 0x000fe200078e0002 */
[----:B------:R-:W-:Y:S02]  /*11280*/  USHF.R.S32.HI UR7, URZ, 0x1f, UR43 ;  /* 0x0000001f3f077899 */ /* 0x000fe4000801142b */
[----:B------:R-:W-:Y:S01]  /*11290*/  UIADD3 UR5, UR5, UR6, URZ ;  /* 0x0000000605057290 */ /* 0x000fe2000fffe03f */
[----:B------:R-:W-:Y:S01]  /*112a0*/  ULDC.64 UR8, c[0x0][0x2e0] ;  /* 0x0000b80000087ab9 */ /* 0x000fe20000000a00 */
[----:B0-----:R-:W-:-:S02]  /*112b0*/  @P0 IMAD.HI.U32 R3, R2, R3, RZ ;  /* 0x0000000302030227 */ /* 0x001fc400078e00ff */
[----:B------:R-:W-:Y:S01]  /*112c0*/  UIMAD.WIDE.U32 UR4, UR43, UR8, UR4 ;  /* 0x000000082b0472a5 */ /* 0x000fe2000f8e0004 */
[----:B------:R-:W0:Y:S01]  /*112d0*/  S2R R9, SR_TID.X ;  /* 0x0000000000097919 */ /* 0x000e220000002100 */
[----:B------:R-:W-:Y:S01]  /*112e0*/  UIMAD UR6, UR7, UR8, URZ ;  /* 0x00000008070672a4 */ /* 0x000fe2000f8e023f */
[----:B---3--:R-:W-:-:S03]  /*112f0*/  @P0 SHF.R.U32.HI R6, RZ, R0, R3 ;  /* 0x00000000ff060219 */ /* 0x008fc60000011603 */
[----:B------:R-:W-:Y:S01]  /*11300*/  UIMAD UR6, UR43, UR9, UR6 ;  /* 0x000000092b0672a4 */ /* 0x000fe2000f8e0206 */
[----:B-1----:R-:W-:Y:S02]  /*11310*/  IMAD.U32 R4, RZ, RZ, UR4 ;  /* 0x00000004ff047e24 */ /* 0x002fe4000f8e00ff */
[----:B------:R-:W-:Y:S01]  /*11320*/  IMAD.MOV R0, RZ, RZ, -R6 ;  /* 0x000000ffff007224 */ /* 0x000fe200078e0a06 */
[----:B------:R-:W-:-:S03]  /*11330*/  UIADD3 UR6, UR5, UR6, URZ ;  /* 0x0000000605067290 */ /* 0x000fc6000fffe03f */
[----:B------:R-:W-:Y:S02]  /*11340*/  IMAD R0, R7, R0, R2 ;  /* 0x0000000007007224 */ /* 0x000fe400078e0202 */
[----:B------:R-:W-:Y:S01]  /*11350*/  IMAD.MOV.U32 R2, RZ, RZ, R4 ;  /* 0x000000ffff027224 */ /* 0x000fe200078e0004 */
[----:B------:R-:W-:Y:S01]  /*11360*/  SHF.R.S32.HI R4, RZ, 0x1f, R6 ;  /* 0x0000001fff047819 */ /* 0x000fe20000011406 */
[----:B------:R-:W-:Y:S01]  /*11370*/  IMAD.U32 R5, RZ, RZ, UR5 ;  /* 0x00000005ff057e24 */ /* 0x000fe2000f8e00ff */
[----:B------:R-:W-:Y:S01]  /*11380*/  ULDC.64 UR4, c[0x0][0x2d0] ;  /* 0x0000b40000047ab9 */ /* 0x000fe20000000a00 */
[----:B------:R-:W-:Y:S01]  /*11390*/  IMAD.U32 R3, RZ, RZ, UR6 ;  /* 0x00000006ff037e24 */ /* 0x000fe2000f8e00ff */
[----:B------:R-:W-:Y:S01]  /*113a0*/  ULDC UR6, c[0x0][0x2b8] ;  /* 0x0000ae0000067ab9 */ /* 0x000fe20000000800 */
[----:B------:R-:W-:Y:S02]  /*113b0*/  IMAD R4, R4, UR4, RZ ;  /* 0x0000000404047c24 */ /* 0x000fe4000f8e02ff */
[----:B------:R-:W-:-:S04]  /*113c0*/  IMAD.WIDE.U32 R2, R6, UR4, R2 ;  /* 0x0000000406027c25 */ /* 0x000fc8000f8e0002 */
[----:B------:R-:W-:Y:S01]  /*113d0*/  IMAD R4, R6, UR5, R4 ;  /* 0x0000000506047c24 */ /* 0x000fe2000f8e0204 */
[----:B------:R-:W-:-:S03]  /*113e0*/  ULDC.64 UR4, c[0x0][0x2c8] ;  /* 0x0000b20000047ab9 */ /* 0x000fc60000000a00 */
[----:B------:R-:W-:Y:S01]  /*113f0*/  IMAD.IADD R3, R3, 0x1, R4 ;  /* 0x0000000103037824 */ /* 0x000fe200078e0204 */
[----:B------:R-:W-:Y:S01]  /*11400*/  SHF.R.S32.HI R4, RZ, 0x1f, R0 ;  /* 0x0000001fff047819 */ /* 0x000fe20000011400 */
[----:B0-----:R-:W-:-:S04]  /*11410*/  IMAD.SHL.U32 R8, R9, 0x8, RZ ;  /* 0x0000000809087824 */ /* 0x001fc800078e00ff */
[----:B------:R-:W-:Y:S02]  /*11420*/  IMAD R4, R4, UR4, RZ ;  /* 0x0000000404047c24 */ /* 0x000fe4000f8e02ff */
[----:B------:R-:W-:-:S04]  /*11430*/  IMAD.WIDE.U32 R2, R0, UR4, R2 ;  /* 0x0000000400027c25 */ /* 0x000fc8000f8e0002 */
[----:B------:R-:W-:Y:S01]  /*11440*/  IMAD R5, R0, UR5, R4 ;  /* 0x0000000500057c24 */ /* 0x000fe2000f8e0204 */
[----:B------:R-:W-:Y:S01]  /*11450*/  ULDC.64 UR4, c[0x0][0x280] ;  /* 0x0000a00000047ab9 */ /* 0x000fe20000000a00 */
[----:B------:R-:W-:Y:S02]  /*11460*/  LOP3.LUT R8, R8, 0x38, RZ, 0xc0, !PT ;  /* 0x0000003808087812 */ /* 0x000fe400078ec0ff */
[----:B------:R-:W-:Y:S01]  /*11470*/  IMAD.IADD R4, R3, 0x1, R5 ;  /* 0x0000000103047824 */ /* 0x000fe200078e0205 */
[----:B------:R-:W-:Y:S01]  /*11480*/  LEA R0, P1, R2, UR4, 0x1 ;  /* 0x0000000402007c11 */ /* 0x000fe2000f8208ff */
[----:B------:R-:W-:Y:S01]  /*11490*/  UMOV UR4, 0xffffffff ;  /* 0xffffffff00047882 */ /* 0x000fe20000000000 */
[----:B------:R-:W-:Y:S02]  /*114a0*/  ISETP.GE.AND P0, PT, R8, UR6, PT ;  /* 0x0000000608007c0c */ /* 0x000fe4000bf06270 */
[----:B------:R-:W-:Y:S01]  /*114b0*/  LEA.HI.X R4, R2, UR5, R4, 0x1, P1 ;  /* 0x0000000502047c11 */ /* 0x000fe200088f0c04 */
[----:B--2---:R-:W-:Y:S10]  /*114c0*/  BRA.DIV UR4, `(.L_x_1870) ;  /* 0x0000003604607947 */ /* 0x004ff4000b800000 */
[----:B------:R-:W0:Y:S01]  /*114d0*/  S2R R5, SR_TID.X ;  /* 0x0000000000057919 */ /* 0x000e220000002100 */
[----:B------:R-:W-:Y:S02]  /*114e0*/  ULDC UR4, c[0x0][0x288] ;  /* 0x0000a20000047ab9 */ /* 0x000fe40000000800 */
[----:B------:R-:W-:Y:S01]  /*114f0*/  IMAD R3, R7, UR4, RZ ;  /* 0x0000000407037c24 */ /* 0x000fe2000f8e02ff */
[----:B------:R-:W1:Y:S01]  /*11500*/  S2R R8, SR_TID.X ;  /* 0x0000000000087919 */ /* 0x000e620000002100 */
[----:B------:R-:W2:Y:S04]  /*11510*/  SHFL.IDX PT, R6, R0, RZ, 0x181f ;  /* 0x00181fff00067589 */ /* 0x000ea800000e0000 */
[----:B------:R-:W-:Y:S04]  /*11520*/  SHFL.IDX PT, R9, R0, 0x1, 0x181f ;  /* 0x00381f0000097f89 */ /* 0x000fe800000e0000 */
[----:B------:R-:W-:Y:S01]  /*11530*/  SHFL.IDX PT, R14, R0, 0x7, 0x181f ;  /* 0x00f81f00000e7f89 */ /* 0x000fe200000e0000 */
[----:B0-----:R-:W-:-:S04]  /*11540*/  LOP3.LUT R5, R5, 0x7f, RZ, 0xc0, !PT ;  /* 0x0000007f05057812 */ /* 0x001fc800078ec0ff */
[----:B------:R-:W-:Y:S01]  /*11550*/  SHF.R.U32.HI R5, RZ, 0x3, R5 ;  /* 0x00000003ff057819 */ /* 0x000fe20000011605 */
[----:B-1----:R-:W-:Y:S02]  /*11560*/  IMAD.SHL.U32 R11, R8, 0x8, RZ ;  /* 0x00000008080b7824 */ /* 0x002fe400078e00ff */
[----:B------:R-:W-:Y:S02]  /*11570*/  SHFL.IDX PT, R8, R4, 0x1, 0x181f ;  /* 0x00381f0004087f89 */ /* 0x000fe400000e0000 */
[----:B------:R-:W-:Y:S01]  /*11580*/  VIADD R2, R5, UR40 ;  /* 0x0000002805027c36 */ /* 0x000fe20008000000 */
[----:B------:R-:W-:-:S03]  /*11590*/  LOP3.LUT R11, R11, 0x38, RZ, 0xc0, !PT ;  /* 0x000000380b0b7812 */ /* 0x000fc600078ec0ff */
[C---:B------:R-:W-:Y:S01]  /*115a0*/  VIADD R5, R2.reuse, 0x10 ;  /* 0x0000001002057836 */ /* 0x040fe20000000000 */
[----:B------:R-:W-:-:S04]  /*115b0*/  ISETP.GE.AND P3, PT, R2, R3, PT ;  /* 0x000000030200720c */ /* 0x000fc80003f66270 */
[----:B------:R-:W-:Y:S02]  /*115c0*/  ISETP.GE.AND P1, PT, R5, R3, PT ;  /* 0x000000030500720c */ /* 0x000fe40003f26270 */
[----:B------:R-:W0:Y:S07]  /*115d0*/  SHFL.IDX PT, R5, R4, RZ, 0x181f ;  /* 0x00181fff04057589 */ /* 0x000e2e00000e0000 */
[----:B--2---:R-:W-:-:S05]  /*115e0*/  @!P3 LEA R6, P2, R11, R6, 0x1 ;  /* 0x000000060b06b211 */ /* 0x004fca00078408ff */
[----:B0-----:R-:W-:-:S04]  /*115f0*/  @!P3 IMAD.X R5, RZ, RZ, R5, P2 ;  /* 0x000000ffff05b224 */ /* 0x001fc800010e0605 */
[----:B------:R-:W-:Y:S02]  /*11600*/  @!P3 IMAD.MOV.U32 R7, RZ, RZ, R5 ;  /* 0x000000ffff07b224 */ /* 0x000fe400078e0005 */
[----:B------:R-:W-:-:S03]  /*11610*/  VIADD R5, R2, 0x20 ;  /* 0x0000002002057836 */ /* 0x000fc60000000000 */
[----:B-----5:R0:W-:Y:S02]  /*11620*/  @!P3 LDGSTS.E.BYPASS.LTC128B.128 [R10+0x18400], desc[UR46][R6.64], !P0 ;  /* 0x18400000060abfae */ /* 0x0201e4000c101d6e */
[----:B0-----:R-:W-:-:S05]  /*11630*/  @!P1 LEA R6, P2, R11, R9, 0x1 ;  /* 0x000000090b069211 */ /* 0x001fca00078408ff */
[----:B------:R-:W-:-:S05]  /*11640*/  @!P1 IMAD.X R7, RZ, RZ, R8, P2 ;  /* 0x000000ffff079224 */ /* 0x000fca00010e0608 */
[----:B------:R0:W-:Y:S01]  /*11650*/  @!P1 LDGSTS.E.BYPASS.LTC128B.128 [R10+0x18c00], desc[UR46][R6.64], !P0 ;  /* 0x18c00000060a9fae */ /* 0x0001e2000c101d6e */
[----:B------:R-:W-:-:S03]  /*11660*/  ISETP.GE.AND P1, PT, R5, R3, PT ;  /* 0x000000030500720c */ /* 0x000fc60003f26270 */
[----:B------:R-:W-:Y:S04]  /*11670*/  SHFL.IDX PT, R5, R4, 0x2, 0x181f ;  /* 0x00581f0004057f89 */ /* 0x000fe800000e0000 */
[----:B0-----:R-:W0:Y:S06]  /*11680*/  SHFL.IDX PT, R6, R0, 0x2, 0x181f ;  /* 0x00581f0000067f89 */ /* 0x001e2c00000e0000 */
[----:B0-----:R-:W-:-:S05]  /*11690*/  @!P1 LEA R6, P2, R11, R6, 0x1 ;  /* 0x000000060b069211 */ /* 0x001fca00078408ff */
[----:B------:R-:W-:-:S04]  /*116a0*/  @!P1 IMAD.X R5, RZ, RZ, R5, P2 ;  /* 0x000000ffff059224 */ /* 0x000fc800010e0605 */
[----:B------:R-:W-:Y:S02]  /*116b0*/  @!P1 IMAD.MOV.U32 R7, RZ, RZ, R5 ;  /* 0x000000ffff079224 */ /* 0x000fe400078e0005 */
[----:B------:R-:W-:-:S03]  /*116c0*/  VIADD R5, R2, 0x30 ;  /* 0x0000003002057836 */ /* 0x000fc60000000000 */
[----:B------:R0:W-:Y:S02]  /*116d0*/  @!P1 LDGSTS.E.BYPASS.LTC128B.128 [R10+0x19400], desc[UR46][R6.64], !P0 ;  /* 0x19400000060a9fae */ /* 0x0001e4000c101d6e */
[----:B------:R-:W-:Y:S02]  /*116e0*/  ISETP.GE.AND P1, PT, R5, R3, PT ;  /* 0x000000030500720c */ /* 0x000fe40003f26270 */
[----:B------:R-:W-:Y:S04]  /*116f0*/  SHFL.IDX PT, R5, R4, 0x3, 0x181f ;  /* 0x00781f0004057f89 */ /* 0x000fe800000e0000 */
[----:B0-----:R-:W0:Y:S07]  /*11700*/  SHFL.IDX PT, R6, R0, 0x3, 0x181f ;  /* 0x00781f0000067f89 */ /* 0x001e2e00000e0000 */
        /* <DEDUP_REMOVED lines=23> */
[----:B------:R-:W-:Y:S04]  /*11880*/  SHFL.IDX PT, R4, R4, 0x7, 0x181f ;  /* 0x00f81f0004047f89 */ /* 0x000fe800000e0000 */
[----:B0-----:R-:W0:Y:S03]  /*11890*/  SHFL.IDX PT, R6, R0, 0x6, 0x181f ;  /* 0x00d81f0000067f89 */ /* 0x001e2600000e0000 */
[----:B0-----:R-:W-:-:S05]  /*118a0*/  @!P1 LEA R6, P2, R11, R6, 0x1 ;  /* 0x000000060b069211 */ /* 0x001fca00078408ff */
[----:B------:R-:W-:-:S04]  /*118b0*/  @!P1 IMAD.X R5, RZ, RZ, R5, P2 ;  /* 0x000000ffff059224 */ /* 0x000fc800010e0605 */
[----:B------:R-:W-:-:S05]  /*118c0*/  @!P1 IMAD.MOV.U32 R7, RZ, RZ, R5 ;  /* 0x000000ffff079224 */ /* 0x000fca00078e0005 */
[----:B------:R0:W-:Y:S02]  /*118d0*/  @!P1 LDGSTS.E.BYPASS.LTC128B.128 [R10+0x1b400], desc[UR46][R6.64], !P0 ;  /* 0x1b400000060a9fae */ /* 0x0001e4000c101d6e */
.L_x_1977:
[----:B------:R-:W1:Y:S01]  /*118e0*/  S2R R0, SR_TID.X ;  /* 0x0000000000007919 */ /* 0x000e620000002100 */
[----:B------:R-:W-:-:S05]  /*118f0*/  VIADD R2, R2, 0x70 ;  /* 0x0000007002027836 */ /* 0x000fca0000000000 */
[----:B------:R-:W-:Y:S01]  /*11900*/  ISETP.GE.AND P1, PT, R2, R3, PT ;  /* 0x000000030200720c */ /* 0x000fe20003f26270 */
[----:B-1----:R-:W-:-:S05]  /*11910*/  IMAD.SHL.U32 R0, R0, 0x8, RZ ;  /* 0x0000000800007824 */ /* 0x002fca00078e00ff */
[----:B------:R-:W-:-:S07]  /*11920*/  LOP3.LUT R0, R0, 0x38, RZ, 0xc0, !PT ;  /* 0x0000003800007812 */ /* 0x000fce00078ec0ff */
[----:B------:R-:W-:-:S05]  /*11930*/  @!P1 LEA R2, P2, R0, R14, 0x1 ;  /* 0x0000000e00029211 */ /* 0x000fca00078408ff */
[----:B------:R-:W-:-:S05]  /*11940*/  @!P1 IMAD.X R3, RZ, RZ, R4, P2 ;  /* 0x000000ffff039224 */ /* 0x000fca00010e0604 */
[----:B------:R-:W-:Y:S01]  /*11950*/  @!PT LDS RZ, [RZ] ;  /* 0x00000000fffff984 */ /* 0x000fe20000000800 */
[----:B------:R-:W-:Y:S01]  /*11960*/  @!PT LDS RZ, [RZ] ;  /* 0x00000000fffff984 */ /* 0x000fe20000000800 */
[----:B------:R-:W-:Y:S01]  /*11970*/  @!PT LDS RZ, [RZ] ;  /* 0x00000000fffff984 */ /* 0x000fe20000000800 */
[----:B------:R1:W-:Y:S01]  /*11980*/  @!P1 LDGSTS.E.BYPASS.LTC128B.128 [R10+0x1bc00], desc[UR46][R2.64], !P0 ;  /* 0x1bc00000020a9fae */ /* 0x0003e2000c101d6e */
[----:B------:R-:W-:Y:S01]  /*11990*/  PLOP3.LUT P0, PT, PT, PT, PT, 0x80, 0x0 ;  /* 0x000000000000781c */ /* 0x000fe20003f0f070 */
[----:B------:R-:W-:-:S12]  /*119a0*/  NOP ;  /* 0x0000000000007918 */ /* 0x000fd80000000000 */
.L_x_1871:
[----:B------:R-:W-:Y:S02]  /*119b0*/  PLOP3.LUT P1, PT, P1, P0, PT, 0xa2, 0x0 ;  /* 0x000000000000781c */ /* 0x000fe40000f21472 */
[----:B------:R-:W-:-:S08]  /*119c0*/  @P0 R2UR P1, UR4, R18 ;  /* 0x00000000120402ca */ /* 0x000fd00000020000 */
[----:B------:R-:W-:-:S05]  /*119d0*/  @P0 PLOP3.LUT P0, PT, P1, PT, PT, 0x80, 0x0 ;  /* 0x000000000000081c */ /* 0x000fca0000f0f070 */
[----:B------:R-:W-:Y:S01]  /*119e0*/  @!P1 SYNCS.ARRIVE.TRANS64.RED.A0T1 RZ, [UR4+0x22800], RZ ;  /* 0x022800ffffff99a7 */ /* 0x000fe20008200404 */
[----:B------:R-:W-:Y:S07]  /*119f0*/  @!P1 ARRIVES.LDGSTSBAR.64.TRANSCNT [UR4+0x22800] ;  /* 0x02280000ff0099b0 */ /* 0x000fee0008000a84 */
[----:B------:R-:W-:Y:S05]  /*11a00*/  @P0 BRA.U.ANY `(.L_x_1871) ;  /* 0xfffffffd00e80947 */ /* 0x000fea000393ffff */
[----:B-1----:R-:W2:Y:S02]  /*11a10*/  LDL.LU R2, [R1+0x18] ;  /* 0x0000180001027983 */ /* 0x002ea40000300800 */
        /* <DEDUP_REMOVED lines=10> */
[----:B-12---:R-:W-:Y:S05]  /*11ac0*/  @!P0 BRA `(.L_x_1873) ;  /* 0x0000003800688947 */ /* 0x006fea0003800000 */
.L_x_1978:
[----:B------:R-:W-:Y:S05]  /*11ad0*/  BSYNC B0 ;  /* 0x0000000000007941 */ /* 0x000fea0003800000 */
.L_x_1872:
[----:B------:R-:W-:Y:S01]  /*11ae0*/  LOP3.LUT P0, RZ, R17, 0x2, RZ, 0xc0, !PT ;  /* 0x0000000211ff7812 */ /* 0x000fe2000780c0ff */
[----:B------:R-:W-:-:S12]  /*11af0*/  BSSY B0, `(.L_x_1874) ;  /* 0x0000058000007945 */ /* 0x000fd80003800000 */
[----:B------:R-:W-:Y:S05]  /*11b00*/  @!P0 BRA `(.L_x_1875) ;  /* 0x0000000400588947 */ /* 0x000fea0003800000 */
[----:B------:R-:W1:Y:S01]  /*11b10*/  LDL R4, [R1+0x4] ;  /* 0x0000040001047983 */ /* 0x000e620000100800 */
[----:B------:R-:W2:Y:S02]  /*11b20*/  S2R R0, SR_TID.X ;  /* 0x0000000000007919 */ /* 0x000ea40000002100 */
[----:B--2---:R-:W-:Y:S01]  /*11b30*/  LOP3.LUT R2, R0, 0x7f, RZ, 0xc0, !PT ;  /* 0x0000007f00027812 */ /* 0x004fe200078ec0ff */
[----:B------:R-:W-:Y:S01]  /*11b40*/  IMAD R0, R19, 0x8, R18 ;  /* 0x0000000813007824 */ /* 0x000fe200078e0212 */
[----:B------:R-:W-:Y:S02]  /*11b50*/  BSSY B1, `(.L_x_1876) ;  /* 0x0000005000017945 */ /* 0x000fe40003800000 */
[----:B------:R-:W-:Y:S02]  /*11b60*/  ISETP.NE.AND P1, PT, R2, RZ, PT ;  /* 0x000000ff0200720c */ /* 0x000fe40003f25270 */
[----:B-1----:R-:W-:-:S04]  /*11b70*/  SHF.L.U32 R3, R4, 0x1f, RZ ;  /* 0x0000001f04037819 */ /* 0x002fc800000006ff */
[----:B------:R-:W1:Y:S02]  /*11b80*/  SYNCS.PHASECHK.TRANS64.TRYWAIT P0, [R0+URZ+0x22860], R3 ;  /* 0x02286003000075a7 */ /* 0x000e64000800017f */
[----:B-1----:R-:W-:Y:S05]  /*11b90*/  @!P0 BRA `(.L_x_1877) ;  /* 0x0000003800488947 */ /* 0x002fea0003800000 */
.L_x_1979:
[----:B------:R-:W-:Y:S05]  /*11ba0*/  BSYNC B1 ;  /* 0x0000000000017941 */ /* 0x000fea0003800000 */
.L_x_1876:
[----:B------:R-:W-:Y:S04]  /*11bb0*/  BSSY B1, `(.L_x_1878) ;  /* 0x0000009000017945 */ /* 0x000fe80003800000 */
[----:B------:R-:W-:Y:S05]  /*11bc0*/  @P1 BRA `(.L_x_1879) ;  /* 0x00000000001c1947 */ /* 0x000fea0003800000 */
[----:B------:R-:W2:Y:S01]  /*11bd0*/  S2R R2, SR_TID.X ;  /* 0x0000000000027919 */ /* 0x000ea20000002100 */
[----:B-1----:R-:W-:-:S04]  /*11be0*/  IMAD.MOV.U32 R3, RZ, RZ, 0xc000 ;  /* 0x0000c000ff037424 */ /* 0x002fc800078e00ff */
[----:B------:R3:W-:Y:S01]  /*11bf0*/  SYNCS.ARRIVE.TRANS64 RZ, [R0+URZ+0x22850], R3 ;  /* 0x0228500300ff79a7 */ /* 0x0007e2000800003f */
[----:B--2---:R-:W-:-:S04]  /*11c00*/  LOP3.LUT R2, R2, 0x1f, RZ, 0xc0, !PT ;  /* 0x0000001f02027812 */ /* 0x004fc800078ec0ff */
[----:B------:R-:W-:-:S13]  /*11c10*/  ISETP.NE.AND P0, PT, R2, RZ, PT ;  /* 0x000000ff0200720c */ /* 0x000fda0003f05270 */
[----:B---3--:R-:W-:Y:S05]  /*11c20*/  @!P0 BRA `(.L_x_1879) ;  /* 0x0000000000048947 */ /* 0x008fea0003800000 */
[----:B------:R-:W-:Y:S01]  /*11c30*/  BPT.TRAP 0x1 ;  /* 0x000000040000795c */ /* 0x000fe20000300000 */
.L_x_1879:
[----:B------:R-:W-:Y:S05]  /*11c40*/  BSYNC B1 ;  /* 0x0000000000017941 */ /* 0x000fea0003800000 */
.L_x_1878:
[----:B------:R-:W2:Y:S01]  /*11c50*/  LDL.LU R2, [R1+0x14] ;  /* 0x0000140001027983 */ /* 0x000ea20000300800 */
[----:B-1----:R-:W-:Y:S01]  /*11c60*/  IMAD R3, R19, 0xc000, R18 ;  /* 0x0000c00013037824 */ /* 0x002fe200078e0212 */
[----:B------:R-:W-:Y:S01]  /*11c70*/  UIADD3 UR4, UP0, UR44, 0x470, URZ ;  /* 0x000004702c047890 */ /* 0x000fe2000ff1e03f */
[----:B------:R-:W-:Y:S01]  /*11c80*/  PLOP3.LUT P0, PT, PT, PT, PT, 0x80, 0x0 ;  /* 0x000000000000781c */ /* 0x000fe20003f0f070 */
[----:B------:R-:W-:Y:S01]  /*11c90*/  VIADD R0, R0, 0x22850 ;  /* 0x0002285000007836 */ /* 0x000fe20000000000 */
[----:B------:R-:W-:Y:S01]  /*11ca0*/  UMOV UR6, 0x0 ;  /* 0x0000000000067882 */ /* 0x000fe20000000000 */
[----:B------:R-:W-:Y:S01]  /*11cb0*/  VIADD R4, R3, 0x400 ;  /* 0x0000040003047836 */ /* 0x000fe20000000000 */
[----:B------:R-:W-:Y:S01]  /*11cc0*/  UIADD3.X UR5, URZ, UR45, URZ, UP0, !UPT ;  /* 0x0000002d3f057290 */ /* 0x000fe200087fe43f */
[----:B------:R-:W-:Y:S01]  /*11cd0*/  UMOV UR7, 0x14f00000 ;  /* 0x14f0000000077882 */ /* 0x000fe20000000000 */
[----:B------:R-:W-:Y:S01]  /*11ce0*/  UMOV UR10, URZ ;  /* 0x0000003f000a7c82 */ /* 0x000fe20008000000 */
[----:B--2---:R-:W-:-:S09]  /*11cf0*/  IMAD R2, R2, 0x60, RZ ;  /* 0x0000006002027824 */ /* 0x004fd200078e02ff */
.L_x_1880:
[----:B------:R-:W-:-:S13]  /*11d00*/  @P0 ELECT P1, URZ, PT ;  /* 0x00000000003f082f */ /* 0x000fda0003820000 */
[----:B------:R-:W-:Y:S01]  /*11d10*/  @P1 R2UR UR13, R16 ;  /* 0x00000000100d12ca */ /* 0x000fe200000e0000 */
[----:B------:R-:W-:Y:S01]  /*11d20*/  UMOV UR12, UR36 ;  /* 0x00000024000c7c82 */ /* 0x000fe20008000000 */
[----:B------:R-:W-:Y:S02]  /*11d30*/  @P1 R2UR UR11, R2 ;  /* 0x00000000020b12ca */ /* 0x000fe400000e0000 */
[----:B------:R-:W-:Y:S02]  /*11d40*/  @P1 R2UR UR9, R0 ;  /* 0x00000000000912ca */ /* 0x000fe400000e0000 */
[----:B------:R-:W-:Y:S02]  /*11d50*/  @P1 R2UR UR8, R4 ;  /* 0x00000000040812ca */ /* 0x000fe400000e0000 */
[----:B------:R-:W-:Y:S02]  /*11d60*/  @P1 PLOP3.LUT P0, PT, P1, PT, PT, 0x8, 0x0 ;  /* 0x000000000000181c */ /* 0x000fe40000f0e170 */
[----:B------:R-:W-:-:S09]  /*11d70*/  PLOP3.LUT P1, PT, PT, PT, PT, 0x8, 0x0 ;  /* 0x000000000000781c */ /* 0x000fd20003f2e170 */
[----:B------:R1:W-:Y:S02]  /*11d80*/  UTMALDG.4D [UR8], [UR4], desc[UR6] ;  /* 0x00000608040075b4 */ /* 0x0003e40008019000 */
[----:B-1----:R-:W-:Y:S05]  /*11d90*/  @P0 BRA.U.ANY `(.L_x_1880) ;  /* 0xfffffffd00d80947 */ /* 0x002fea000393ffff */
[----:B------:R-:W-:Y:S01]  /*11da0*/  PLOP3.LUT P0, PT, PT, PT, PT, 0x80, 0x0 ;  /* 0x000000000000781c */ /* 0x000fe20003f0f070 */
[----:B------:R-:W-:Y:S01]  /*11db0*/  VIADD R4, R3, 0x3400 ;  /* 0x0000340003047836 */ /* 0x000fe20000000000 */
[----:B------:R-:W-:Y:S01]  /*11dc0*/  UMOV UR6, 0x0 ;  /* 0x0000000000067882 */ /* 0x000fe20000000000 */
[----:B------:R-:W-:Y:S01]  /*11dd0*/  UMOV UR7, 0x14f00000 ;  /* 0x14f0000000077882 */ /* 0x000fe20000000000 */
[----:B------:R-:W-:-:S09]  /*11de0*/  UMOV UR10, 0x40 ;  /* 0x00000040000a7882 */ /* 0x000fd20000000000 */
.L_x_1881:
        /* <DEDUP_REMOVED lines=15> */
.L_x_1882:
        /* <DEDUP_REMOVED lines=15> */
.L_x_1883:
        /* <DEDUP_REMOVED lines=9> */
[----:B--2---:R-:W-:Y:S05]  /*12060*/  @P0 BRA.U.ANY `(.L_x_1883) ;  /* 0xfffffffd00d80947 */ /* 0x004fea000393ffff */
.L_x_1875:
[----:B------:R-:W-:Y:S05]  /*12070*/  BSYNC B0 ;  /* 0x0000000000007941 */ /* 0x000fea0003800000 */
.L_x_1874:
[----:B------:R-:W-:-:S04]  /*12080*/  UIADD3 UR4, UR39, -0x2, URZ ;  /* 0xfffffffe27047890 */ /* 0x000fc8000fffe03f */
[----:B------:R-:W-:-:S06]  /*12090*/  UISETP.GE.AND UP0, UPT, UR4, UR38, UPT ;  /* 0x000000260400728c */ /* 0x000fcc000bf06270 */
[----:B------:R-:W-:-:S13]  /*120a0*/  PLOP3.LUT P0, PT, PT, PT, UP0, 0x80, 0x0 ;  /* 0x000000000000781c */ /* 0x000fda0003f0f008 */
[----:B------:R-:W-:Y:S05]  /*120b0*/  @!P0 BRA `(.L_x_1884) ;  /* 0x0000001c00808947 */ /* 0x000fea0003800000 */
[----:B-1----:R-:W-:Y:S01]  /*120c0*/  IMAD R3, RZ, RZ, -UR39 ;  /* 0x80000027ff037e24 */ /* 0x002fe2000f8e02ff */
[----:B0-----:R-:W-:-:S04]  /*120d0*/  LOP3.LUT R6, RZ, UR38, RZ, 0x33, !PT ;  /* 0x00000026ff067c12 */ /* 0x001fc8000f8e33ff */
[----:B------:R-:W-:-:S05]  /*120e0*/  VIADDMNMX R6, R3, 0x1, R6, !PT ;  /* 0x0000000103067846 */ /* 0x000fca0007800106 */
[----:B------:R-:W-:-:S05]  /*120f0*/  VIADD R0, R6, UR39 ;  /* 0x0000002706007c36 */ /* 0x000fca0008000000 */
[----:B------:R-:W-:-:S04]  /*12100*/  LOP3.LUT R0, R0, 0x1, RZ, 0xc0, !PT ;  /* 0x0000000100007812 */ /* 0x000fc800078ec0ff */
[----:B------:R-:W-:Y:S01]  /*12110*/  ISETP.NE.U32.AND P0, PT, R0, 0x1, PT ;  /* 0x000000010000780c */ /* 0x000fe20003f05070 */
[----:B------:R-:W-:-:S12]  /*12120*/  IMAD.U32 R0, RZ, RZ, UR4 ;  /* 0x00000004ff007e24 */ /* 0x000fd8000f8e00ff */
[----:B------:R-:W-:Y:S05]  /*12130*/  @P0 BRA `(.L_x_1885) ;  /* 0x00000008006c0947 */ /* 0x000fea0003800000 */
[----:B------:R-:W2:Y:S01]  /*12140*/  LDL.LU R8, [R1+0x4] ;  /* 0x0000040001087983 */ /* 0x000ea20000300800 */
[----:B------:R-:W-:Y:S01]  /*12150*/  VIADD R19, R19, 0x1 ;  /* 0x0000000113137836 */ /* 0x000fe20000000000 */
[----:B------:R-:W-:Y:S01]  /*12160*/  LOP3.LUT P2, RZ, R17, 0x2, RZ, 0xc0, !PT ;  /* 0x0000000211ff7812 */ /* 0x000fe2000784c0ff */
[----:B------:R-:W-:Y:S03]  /*12170*/  BSSY B0, `(.L_x_1886) ;  /* 0x0000095000007945 */ /* 0x000fe60003800000 */
[----:B------:R-:W-:-:S04]  /*12180*/  ISETP.NE.AND P0, PT, R19, 0x2, PT ;  /* 0x000000021300780c */ /* 0x000fc80003f05270 */
[----:B------:R-:W-:Y:S02]  /*12190*/  SEL R2, RZ, 0x1, P0 ;  /* 0x00000001ff027807 */ /* 0x000fe40000000000 */
[----:B------:R-:W-:Y:S02]  /*121a0*/  SEL R19, R19, RZ, P0 ;  /* 0x000000ff13137207 */ /* 0x000fe40000000000 */
[----:B--2---:R-:W-:-:S05]  /*121b0*/  LOP3.LUT R8, R8, R2, RZ, 0x3c, !PT ;  /* 0x0000000208087212 */ /* 0x004fca00078e3cff */
[----:B------:R0:W-:Y:S01]  /*121c0*/  STL [R1+0x4], R8 ;  /* 0x0000040801007387 */ /* 0x0001e20000100800 */
[----:B------:R-:W-:Y:S05]  /*121d0*/  @!P2 BRA `(.L_x_1887) ;  /* 0x000000080038a947 */ /* 0x000fea0003800000 */
[----:B------:R-:W-:-:S13]  /*121e0*/  LOP3.LUT P2, RZ, R17, 0x1, RZ, 0xc0, !PT ;  /* 0x0000000111ff7812 */ /* 0x000fda000784c0ff */
[----:B------:R-:W-:Y:S05]  /*121f0*/  @!P2 BRA `(.L_x_1888) ;  /* 0x000000000050a947 */ /* 0x000fea0003800000 */
[----:B------:R-:W2:Y:S01]  /*12200*/  LDL R7, [R1+0x8] ;  /* 0x0000080001077983 */ /* 0x000ea20000100800 */
[----:B------:R-:W1:Y:S03]  /*12210*/  LDC R5, c[0x0][0x43c] ;  /* 0x00010f00ff057b82 */ /* 0x000e660000000800 */
[----:B------:R-:W3:Y:S01]  /*12220*/  LDL R9, [R1] ;  /* 0x0000000001097983 */ /* 0x000ee20000100800 */
[----:B------:R-:W-:Y:S01]  /*12230*/  IMAD.MOV.U32 R4, RZ, RZ, R0 ;  /* 0x000000ffff047224 */ /* 0x000fe200078e0000 */
[----:B------:R-:W-:Y:S01]  /*12240*/  ULDC.64 UR4, c[0x0][0x428] ;  /* 0x00010a0000047ab9 */ /* 0x000fe20000000a00 */
[----:B-1----:R-:W-:-:S13]  /*12250*/  ISETP.NE.AND P0, PT, R5, 0x1, PT ;  /* 0x000000010500780c */ /* 0x002fda0003f05270 */
[----:B------:R-:W1:Y:S02]  /*12260*/  @P0 LDC.64 R2, c[0x0][0x440] ;  /* 0x00011000ff020b82 */ /* 0x000e640000000a00 */
[----:B-1----:R-:W-:-:S05]  /*12270*/  @P0 IMAD.HI.U32 R2, R0, R2, RZ ;  /* 0x0000000200020227 */ /* 0x002fca00078e00ff */
[----:B------:R-:W-:-:S05]  /*12280*/  @P0 SHF.R.U32.HI R4, RZ, R3, R2 ;  /* 0x00000003ff040219 */ /* 0x000fca0000011602 */
[----:B------:R-:W-:-:S04]  /*12290*/  IMAD.MOV R2, RZ, RZ, -R4 ;  /* 0x000000ffff027224 */ /* 0x000fc800078e0a04 */
[----:B------:R-:W-:Y:S01]  /*122a0*/  IMAD R0, R5, R2, R0 ;  /* 0x0000000205007224 */ /* 0x000fe200078e0200 */
[----:B------:R-:W-:Y:S01]  /*122b0*/  SHF.R.S32.HI R5, RZ, 0x1f, R4 ;  /* 0x0000001fff057819 */ /* 0x000fe20000011404 */
[----:B------:R-:W1:Y:S01]  /*122c0*/  LDC.64 R2, c[0x0][0x418] ;  /* 0x00010600ff027b82 */ /* 0x000e620000000a00 */
[----:B--2---:R-:W-:-:S04]  /*122d0*/  IMAD R7, R7, UR4, RZ ;  /* 0x0000000407077c24 */ /* 0x004fc8000f8e02ff */
[C---:B---3--:R-:W-:Y:S02]  /*122e0*/  IMAD R7, R9.reuse, UR5, R7 ;  /* 0x0000000509077c24 */ /* 0x048fe4000f8e0207 */
[----:B------:R-:W-:-:S04]  /*122f0*/  IMAD.WIDE.U32 R4, R9, UR4, R4 ;  /* 0x0000000409047c25 */ /* 0x000fc8000f8e0004 */
[----:B------:R-:W-:Y:S01]  /*12300*/  IMAD.IADD R7, R7, 0x1, R5 ;  /* 0x0000000107077824 */ /* 0x000fe200078e0205 */
[----:B-1----:R-:W-:-:S04]  /*12310*/  LEA R2, P0, R4, R2, 0x2 ;  /* 0x0000000204027211 */ /* 0x002fc800078010ff */
[----:B------:R-:W-:-:S05]  /*12320*/  LEA.HI.X R3, R4, R3, R7, 0x2, P0 ;  /* 0x0000000304037211 */ /* 0x000fca00000f1407 */
[----:B------:R1:W5:Y:S04]  /*12330*/  LDG.E R16, desc[UR46][R2.64] ;  /* 0x0000002e02107981 */ /* 0x000368000c1e1900 */
.L_x_1888:
[----:B-1----:R-:W1:Y:S01]  /*12340*/  S2R R2, SR_TID.X ;  /* 0x0000000000027919 */ /* 0x002e620000002100 */
[----:B------:R-:W-:Y:S01]  /*12350*/  IMAD R4, R19, 0x8, R18 ;  /* 0x0000000813047824 */ /* 0x000fe200078e0212 */
[----:B------:R-:W-:Y:S01]  /*12360*/  BSSY B1, `(.L_x_1889) ;  /* 0x0000006000017945 */ /* 0x000fe20003800000 */
[----:B-1----:R-:W-:Y:S02]  /*12370*/  LOP3.LUT R3, R2, 0x7f, RZ, 0xc0, !PT ;  /* 0x0000007f02037812 */ /* 0x002fe400078ec0ff */
[----:B------:R-:W-:Y:S02]  /*12380*/  SHF.L.U32 R2, R8, 0x1f, RZ ;  /* 0x0000001f08027819 */ /* 0x000fe400000006ff */
[----:B------:R-:W-:Y:S02]  /*12390*/  ISETP.NE.AND P1, PT, R3, RZ, PT ;  /* 0x000000ff0300720c */ /* 0x000fe40003f25270 */
[----:B------:R-:W1:Y:S02]  /*123a0*/  SYNCS.PHASECHK.TRANS64.TRYWAIT P0, [R4+URZ+0x22840], R2 ;  /* 0x02284002040075a7 */ /* 0x000e64000800017f */
[----:B-1----:R-:W-:Y:S09]  /*123b0*/  @!P0 BRA `(.L_x_1890) ;  /* 0x0000003000548947 */ /* 0x002ff20003800000 */
.L_x_1980:
[----:B------:R-:W-:Y:S05]  /*123c0*/  BSYNC B1 ;  /* 0x0000000000017941 */ /* 0x000fea0003800000 */
.L_x_1889:
        /* <DEDUP_REMOVED lines=9> */
.L_x_1892:
[----:B------:R-:W-:Y:S05]  /*12460*/  BSYNC B1 ;  /* 0x0000000000017941 */ /* 0x000fea0003800000 */
.L_x_1891:
[----:B------:R-:W-:Y:S01]  /*12470*/  IMAD.MOV.U32 R7, RZ, RZ, RZ ;  /* 0x000000ffff077224 */ /* 0x000fe200078e00ff */
[----:B------:R-:W-:Y:S01]  /*12480*/  UIADD3 UR4, UP0, UR44, 0x370, URZ ;  /* 0x000003702c047890 */ /* 0x000fe2000ff1e03f */
[----:B------:R-:W-:Y:S01]  /*12490*/  IMAD R3, R19, 0x3000, R18 ;  /* 0x0000300013037824 */ /* 0x000fe200078e0212 */
[----:B------:R-:W-:Y:S01]  /*124a0*/  PLOP3.LUT P0, PT, PT, PT, PT, 0x80, 0x0 ;  /* 0x000000000000781c */ /* 0x000fe20003f0f070 */
[----:B------:R-:W-:Y:S01]  /*124b0*/  IMAD R5, R0, 0x60, RZ ;  /* 0x0000006000057824 */ /* 0x000fe200078e02ff */
[----:B------:R-:W-:Y:S01]  /*124c0*/  R2UR UR10, R7 ;  /* 0x00000000070a72ca */ /* 0x000fe200000e0000 */
[----:B------:R-:W-:Y:S01]  /*124d0*/  VIADD R0, R3, 0x1c400 ;  /* 0x0001c40003007836 */ /* 0x000fe20000000000 */
[----:B------:R-:W-:Y:S01]  /*124e0*/  UIADD3.X UR5, URZ, UR45, URZ, UP0, !UPT ;  /* 0x0000002d3f057290 */ /* 0x000fe200087fe43f */
[----:B------:R-:W-:Y:S01]  /*124f0*/  VIADD R3, R4, 0x22830 ;  /* 0x0002283004037836 */ /* 0x000fe20000000000 */
[----:B------:R-:W-:Y:S01]  /*12500*/  UMOV UR6, 0x0 ;  /* 0x0000000000067882 */ /* 0x000fe20000000000 */
[----:B------:R-:W-:-:S10]  /*12510*/  UMOV UR7, 0x14f00000 ;  /* 0x14f0000000077882 */ /* 0x000fd40000000000 */
.L_x_1893:
[----:B------:R-:W-:-:S13]  /*12520*/  @P0 ELECT P2, URZ, PT ;  /* 0x00000000003f082f */ /* 0x000fda0003840000 */
[----:B-----5:R-:W-:Y:S01]  /*12530*/  @P2 R2UR UR13, R16 ;  /* 0x00000000100d22ca */ /* 0x020fe200000e0000 */
        /* <DEDUP_REMOVED lines=8> */
[----:B------:R-:W2:Y:S01]  /*125c0*/  SYNCS.PHASECHK.TRANS64.TRYWAIT P0, [R4+URZ+0x22860], R2 ;  /* 0x02286002040075a7 */ /* 0x000ea2000800017f */
[----:B------:R-:W-:Y:S04]  /*125d0*/  BSSY B1, `(.L_x_1894) ;  /* 0x0000002000017945 */ /* 0x000fe80003800000 */
[----:B--2---:R-:W-:Y:S05]  /*125e0*/  @!P0 BRA `(.L_x_1895) ;  /* 0x0000002c00dc8947 */ /* 0x004fea0003800000 */
.L_x_1981:
[----:B------:R-:W-:Y:S05]  /*125f0*/  BSYNC B1 ;  /* 0x0000000000017941 */ /* 0x000fea0003800000 */
.L_x_1894:
[----:B------:R-:W-:Y:S01]  /*12600*/  BSSY B1, `(.L_x_1896) ;  /* 0x000000b000017945 */ /* 0x000fe20003800000 */
[----:B-12---:R-:W-:Y:S02]  /*12610*/  IMAD.MOV.U32 R2, RZ, RZ, 0x0 ;  /* 0x00000000ff027424 */ /* 0x006fe400078e00ff */
[----:B------:R-:W-:Y:S01]  /*12620*/  IMAD.MOV.U32 R3, RZ, RZ, 0x14f00000 ;  /* 0x14f00000ff037424 */ /* 0x000fe200078e00ff */
[----:B------:R-:W-:Y:S06]  /*12630*/  @P1 BRA `(.L_x_1897) ;  /* 0x00000000001c1947 */ /* 0x000fec0003800000 */
[----:B------:R-:W0:Y:S02]  /*12640*/  S2R R0, SR_TID.X ;  /* 0x0000000000007919 */ /* 0x000e240000002100 */
[----:B0-----:R-:W-:Y:S01]  /*12650*/  LOP3.LUT R8, R0, 0x1f, RZ, 0xc0, !PT ;  /* 0x0000001f00087812 */ /* 0x001fe200078ec0ff */
[----:B------:R-:W-:-:S03]  /*12660*/  IMAD.MOV.U32 R0, RZ, RZ, 0xc000 ;  /* 0x0000c000ff007424 */ /* 0x000fc600078e00ff */
[----:B------:R-:W-:Y:S01]  /*12670*/  ISETP.NE.AND P0, PT, R8, RZ, PT ;  /* 0x000000ff0800720c */ /* 0x000fe20003f05270 */
[----:B------:R1:W-:-:S12]  /*12680*/  SYNCS.ARRIVE.TRANS64 RZ, [R4+URZ+0x22850], R0 ;  /* 0x0228500004ff79a7 */ /* 0x0003d8000800003f */
[----:B-1----:R-:W-:Y:S05]  /*12690*/  @!P0 BRA `(.L_x_1897) ;  /* 0x0000000000048947 */ /* 0x002fea0003800000 */
[----:B------:R-:W-:Y:S01]  /*126a0*/  BPT.TRAP 0x1 ;  /* 0x000000040000795c */ /* 0x000fe20000300000 */
.L_x_1897:
[----:B------:R-:W-:Y:S05]  /*126b0*/  BSYNC B1 ;  /* 0x0000000000017941 */ /* 0x000fea0003800000 */
.L_x_1896:
        /* <DEDUP_REMOVED lines=9> */
.L_x_1898:
        /* <DEDUP_REMOVED lines=10> */
[----:B------:R-:W-:Y:S01]  /*127f0*/  R2UR UR6, R2 ;  /* 0x00000000020672ca */ /* 0x000fe200000e0000 */
[----:B------:R-:W-:Y:S01]  /*12800*/  VIADD R7, R0, 0x3400 ;  /* 0x0000340000077836 */ /* 0x000fe20000000000 */
[----:B------:R-:W-:Y:S01]  /*12810*/  R2UR UR7, R3 ;  /* 0x00000000030772ca */ /* 0x000fe200000e0000 */
[----:B------:R-:W-:Y:S01]  /*12820*/  UMOV UR10, 0x40 ;  /* 0x00000040000a7882 */ /* 0x000fe20000000000 */
[----:B------:R-:W-:-:S13]  /*12830*/  PLOP3.LUT P0, PT, PT, PT, PT, 0x80, 0x0 ;  /* 0x000000000000781c */ /* 0x000fda0003f0f070 */
.L_x_1899:
        /* <DEDUP_REMOVED lines=15> */
.L_x_1900:
        /* <DEDUP_REMOVED lines=15> */
.L_x_1901:
        /* <DEDUP_REMOVED lines=10> */
.L_x_1887:
[----:B------:R-:W-:Y:S05]  /*12ac0*/  BSYNC B0 ;  /* 0x0000000000007941 */ /* 0x000fea0003800000 */
.L_x_1886:
[----:B------:R-:W-:-:S06]  /*12ad0*/  UIADD3 UR4, UR39, -0x3, URZ ;  /* 0xfffffffd27047890 */ /* 0x000fcc000fffe03f */
[----:B------:R-:W-:-:S07]  /*12ae0*/  IMAD.U32 R0, RZ, RZ, UR4 ;  /* 0x00000004ff007e24 */ /* 0x000fce000f8e00ff */
.L_x_1885:
[----:B------:R-:W-:Y:S01]  /*12af0*/  ULOP3.LUT UR4, URZ, UR39, URZ, 0x33, !UPT ;  /* 0x000000273f047292 */ /* 0x000fe2000f8e333f */
[----:B------:R-:W-:Y:S01]  /*12b00*/  VIADD R6, R6, 0xfffffffe ;  /* 0xfffffffe06067836 */ /* 0x000fe20000000000 */
[----:B------:R-:W-:Y:S04]  /*12b10*/  BSSY B0, `(.L_x_1884) ;  /* 0x000013a000007945 */ /* 0x000fe80003800000 */
[----:B------:R-:W-:-:S13]  /*12b20*/  ISETP.NE.AND P0, PT, R6, UR4, PT ;  /* 0x0000000406007c0c */ /* 0x000fda000bf05270 */
[----:B------:R-:W-:Y:S05]  /*12b30*/  @!P0 BRA `(.L_x_1902) ;  /* 0x0000001000dc8947 */ /* 0x000fea0003800000 */
.L_x_1935:
[----:B------:R-:W2:Y:S01]  /*12b40*/  LDL.LU R2, [R1+0x4] ;  /* 0x0000040001027983 */ /* 0x000ea20000300800 */
[----:B------:R-:W-:Y:S01]  /*12b50*/  LOP3.LUT P1, RZ, R17, 0x2, RZ, 0xc0, !PT ;  /* 0x0000000211ff7812 */ /* 0x000fe2000782c0ff */
[----:B------:R-:W-:Y:S01]  /*12b60*/  VIADD R6, R19, 0x1 ;  /* 0x0000000113067836 */ /* 0x000fe20000000000 */
[----:B------:R-:W-:Y:S05]  /*12b70*/  YIELD ;  /* 0x0000000000007946 */ /* 0x000fea0003800000 */
[----:B------:R-:W-:Y:S01]  /*12b80*/  ISETP.NE.AND P0, PT, R6, 0x2, PT ;  /* 0x000000020600780c */ /* 0x000fe20003f05270 */
[----:B------:R-:W-:Y:S03]  /*12b90*/  BSSY B1, `(.L_x_1903) ;  /* 0x0000094000017945 */ /* 0x000fe60003800000 */
[----:B------:R-:W-:-:S02]  /*12ba0*/  SEL R7, RZ, 0x1, P0 ;  /* 0x00000001ff077807 */ /* 0x000fc40000000000 */
[----:B------:R-:W-:Y:S02]  /*12bb0*/  SEL R6, R6, RZ, P0 ;  /* 0x000000ff06067207 */ /* 0x000fe40000000000 */
[----:B--2---:R-:W-:Y:S01]  /*12bc0*/  LOP3.LUT R7, R2, R7, RZ, 0x3c, !PT ;  /* 0x0000000702077212 */ /* 0x004fe200078e3cff */
[----:B------:R-:W-:Y:S06]  /*12bd0*/  @!P1 BRA `(.L_x_1904) ;  /* 0x00000008003c9947 */ /* 0x000fec0003800000 */
[----:B------:R-:W-:Y:S01]  /*12be0*/  LOP3.LUT P1, RZ, R17, 0x1, RZ, 0xc0, !PT ;  /* 0x0000000111ff7812 */ /* 0x000fe2000782c0ff */
[----:B0-----:R-:W-:-:S12]  /*12bf0*/  IMAD.MOV.U32 R8, RZ, RZ, R0 ;  /* 0x000000ffff087224 */ /* 0x001fd800078e0000 */
[----:B------:R-:W-:Y:S05]  /*12c00*/  @!P1 BRA `(.L_x_1905) ;  /* 0x0000000000509947 */ /* 0x000fea0003800000 */
[----:B------:R-:W2:Y:S01]  /*12c10*/  LDL R10, [R1+0x8] ;  /* 0x00000800010a7983 */ /* 0x000ea20000100800 */
[----:B------:R-:W0:Y:S01]  /*12c20*/  LDC R5, c[0x0][0x43c] ;  /* 0x00010f00ff057b82 */ /* 0x000e220000000800 */
[----:B------:R-:W-:Y:S02]  /*12c30*/  ULDC.64 UR4, c[0x0][0x428] ;  /* 0x00010a0000047ab9 */ /* 0x000fe40000000a00 */
[----:B------:R-:W3:Y:S01]  /*12c40*/  LDL R9, [R1] ;  /* 0x0000000001097983 */ /* 0x000ee20000100800 */
        /* <DEDUP_REMOVED lines=16> */
.L_x_1905:
[----:B------:R-:W1:Y:S01]  /*12d50*/  S2R R2, SR_TID.X ;  /* 0x0000000000027919 */ /* 0x000e620000002100 */
[----:B0-----:R-:W-:Y:S01]  /*12d60*/  IMAD R4, R6, 0x8, R18 ;  /* 0x0000000806047824 */ /* 0x001fe200078e0212 */
[----:B------:R-:W-:Y:S01]  /*12d70*/  BSSY B2, `(.L_x_1906) ;  /* 0x0000006000027945 */ /* 0x000fe20003800000 */
[----:B-1----:R-:W-:Y:S02]  /*12d80*/  LOP3.LUT R3, R2, 0x7f, RZ, 0xc0, !PT ;  /* 0x0000007f02037812 */ /* 0x002fe400078ec0ff */
[----:B------:R-:W-:Y:S02]  /*12d90*/  SHF.L.U32 R2, R7, 0x1f, RZ ;  /* 0x0000001f07027819 */ /* 0x000fe400000006ff */
[----:B------:R-:W-:Y:S02]  /*12da0*/  ISETP.NE.AND P1, PT, R3, RZ, PT ;  /* 0x000000ff0300720c */ /* 0x000fe40003f25270 */
[----:B------:R-:W0:Y:S02]  /*12db0*/  SYNCS.PHASECHK.TRANS64.TRYWAIT P0, [R4+URZ+0x22840], R2 ;  /* 0x02284002040075a7 */ /* 0x000e24000800017f */
[----:B0-----:R-:W-:Y:S09]  /*12dc0*/  @!P0 BRA `(.L_x_1907) ;  /* 0x0000002400f88947 */ /* 0x001ff20003800000 */
.L_x_1982:
[----:B------:R-:W-:Y:S05]  /*12dd0*/  BSYNC B2 ;  /* 0x0000000000027941 */ /* 0x000fea0003800000 */
.L_x_1906:
        /* <DEDUP_REMOVED lines=9> */
.L_x_1909:
[----:B------:R-:W-:Y:S05]  /*12e70*/  BSYNC B2 ;  /* 0x0000000000027941 */ /* 0x000fea0003800000 */
.L_x_1908:
        /* <DEDUP_REMOVED lines=11> */
.L_x_1910:
        /* <DEDUP_REMOVED lines=10> */
[----:B------:R-:W1:Y:S01]  /*12fd0*/  SYNCS.PHASECHK.TRANS64.TRYWAIT P0, [R4+URZ+0x22860], R2 ;  /* 0x02286002040075a7 */ /* 0x000e62000800017f */
[----:B------:R-:W-:Y:S04]  /*12fe0*/  BSSY B2, `(.L_x_1911) ;  /* 0x0000002000027945 */ /* 0x000fe80003800000 */
[----:B-1----:R-:W-:Y:S05]  /*12ff0*/  @!P0 BRA `(.L_x_1912) ;  /* 0x0000002400808947 */ /* 0x002fea0003800000 */
.L_x_1983:
[----:B------:R-:W-:Y:S05]  /*13000*/  BSYNC B2 ;  /* 0x0000000000027941 */ /* 0x000fea0003800000 */
.L_x_1911:
        /* <DEDUP_REMOVED lines=11> */
.L_x_1914:
[----:B------:R-:W-:Y:S05]  /*130c0*/  BSYNC B2 ;  /* 0x0000000000027941 */ /* 0x000fea0003800000 */
.L_x_1913:
[----:B------:R-:W-:Y:S01]  /*130d0*/  R2UR UR6, R2 ;  /* 0x00000000020672ca */ /* 0x000fe200000e0000 */
[----:B------:R-:W-:Y:S01]  /*130e0*/  UIADD3 UR4, UP0, UR44, 0x470, URZ ;  /* 0x000004702c047890 */ /* 0x000fe2000ff1e03f */
[----:B------:R-:W-:Y:S01]  /*130f0*/  R2UR UR7, R3 ;  /* 0x00000000030772ca */ /* 0x000fe200000e0000 */
[----:B------:R-:W-:Y:S01]  /*13100*/  VIADD R4, R4, 0x22850 ;  /* 0x0002285004047836 */ /* 0x000fe20000000000 */
[----:B------:R-:W-:Y:S01]  /*13110*/  R2UR UR10, R5 ;  /* 0x00000000050a72ca */ /* 0x000fe200000e0000 */
[----:B------:R-:W-:Y:S01]  /*13120*/  IMAD R5, R6, 0xc000, R18 ;  /* 0x0000c00006057824 */ /* 0x000fe200078e0212 */
[----:B------:R-:W-:Y:S01]  /*13130*/  PLOP3.LUT P0, PT, PT, PT, PT, 0x80, 0x0 ;  /* 0x000000000000781c */ /* 0x000fe20003f0f070 */
[----:B------:R-:W-:Y:S02]  /*13140*/  UIADD3.X UR5, URZ, UR45, URZ, UP0, !UPT ;  /* 0x0000002d3f057290 */ /* 0x000fe400087fe43f */
[----:B------:R-:W-:-:S10]  /*13150*/  VIADD R9, R5, 0x400 ;  /* 0x0000040005097836 */ /* 0x000fd40000000000 */
.L_x_1915:
        /* <DEDUP_REMOVED lines=15> */
.L_x_1916:
        /* <DEDUP_REMOVED lines=15> */
.L_x_1917:
        /* <DEDUP_REMOVED lines=15> */
.L_x_1918:
        /* <DEDUP_REMOVED lines=10> */
.L_x_1904:
[----:B------:R-:W-:Y:S05]  /*134d0*/  BSYNC B1 ;  /* 0x0000000000017941 */ /* 0x000fea0003800000 */
.L_x_1903:
[----:B------:R-:W-:Y:S01]  /*134e0*/  VIADD R6, R6, 0x1 ;  /* 0x0000000106067836 */ /* 0x000fe20000000000 */
[----:B------:R-:W-:Y:S01]  /*134f0*/  LOP3.LUT P2, RZ, R17, 0x2, RZ, 0xc0, !PT ;  /* 0x0000000211ff7812 */ /* 0x000fe2000784c0ff */
[----:B------:R-:W-:Y:S03]  /*13500*/  BSSY B1, `(.L_x_1919) ;  /* 0x0000097000017945 */ /* 0x000fe60003800000 */
[----:B------:R-:W-:-:S04]  /*13510*/  ISETP.NE.AND P0, PT, R6, 0x2, PT ;  /* 0x000000020600780c */ /* 0x000fc80003f05270 */
[----:B------:R-:W-:Y:S02]  /*13520*/  SEL R2, RZ, 0x1, P0 ;  /* 0x00000001ff027807 */ /* 0x000fe40000000000 */
[----:B------:R-:W-:Y:S01]  /*13530*/  SEL R19, R6, RZ, P0 ;  /* 0x000000ff06137207 */ /* 0x000fe20000000000 */
[----:B------:R-:W-:Y:S01]  /*13540*/  VIADD R6, R0, 0xffffffff ;  /* 0xffffffff00067836 */ /* 0x000fe20000000000 */
[----:B0-----:R-:W-:-:S05]  /*13550*/  LOP3.LUT R8, R7, R2, RZ, 0x3c, !PT ;  /* 0x0000000207087212 */ /* 0x001fca00078e3cff */
[----:B------:R0:W-:Y:S01]  /*13560*/  STL [R1+0x4], R8 ;  /* 0x0000040801007387 */ /* 0x0001e20000100800 */
[----:B------:R-:W-:Y:S05]  /*13570*/  @!P2 BRA `(.L_x_1920) ;  /* 0x00000008003ca947 */ /* 0x000fea0003800000 */
[----:B------:R-:W-:Y:S01]  /*13580*/  LOP3.LUT P2, RZ, R17, 0x1, RZ, 0xc0, !PT ;  /* 0x0000000111ff7812 */ /* 0x000fe2000784c0ff */
[----:B------:R-:W-:-:S12]  /*13590*/  IMAD.MOV.U32 R7, RZ, RZ, R6 ;  /* 0x000000ffff077224 */ /* 0x000fd800078e0006 */
        /* <DEDUP_REMOVED lines=21> */
.L_x_1921:
[----:B------:R-:W2:Y:S01]  /*136f0*/  S2R R2, SR_TID.X ;  /* 0x0000000000027919 */ /* 0x000ea20000002100 */
[----:B-1----:R-:W-:Y:S01]  /*13700*/  IMAD R4, R19, 0x8, R18 ;  /* 0x0000000813047824 */ /* 0x002fe200078e0212 */
[----:B------:R-:W-:Y:S01]  /*13710*/  BSSY B2, `(.L_x_1922) ;  /* 0x0000006000027945 */ /* 0x000fe20003800000 */
[----:B--2---:R-:W-:Y:S02]  /*13720*/  LOP3.LUT R3, R2, 0x7f, RZ, 0xc0, !PT ;  /* 0x0000007f02037812 */ /* 0x004fe400078ec0ff */
[----:B------:R-:W-:Y:S02]  /*13730*/  SHF.L.U32 R2, R8, 0x1f, RZ ;  /* 0x0000001f08027819 */ /* 0x000fe400000006ff */
[----:B------:R-:W-:Y:S02]  /*13740*/  ISETP.NE.AND P1, PT, R3, RZ, PT ;  /* 0x000000ff0300720c */ /* 0x000fe40003f25270 */
[----:B------:R-:W1:Y:S02]  /*13750*/  SYNCS.PHASECHK.TRANS64.TRYWAIT P0, [R4+URZ+0x22840], R2 ;  /* 0x02284002040075a7 */ /* 0x000e64000800017f */
[----:B-1----:R-:W-:Y:S09]  /*13760*/  @!P0 BRA `(.L_x_1923) ;  /* 0x0000001c00b88947 */ /* 0x002ff20003800000 */
.L_x_1984:
[----:B------:R-:W-:Y:S05]  /*13770*/  BSYNC B2 ;  /* 0x0000000000027941 */ /* 0x000fea0003800000 */
.L_x_1922:
        /* <DEDUP_REMOVED lines=9> */
.L_x_1925:
[----:B------:R-:W-:Y:S05]  /*13810*/  BSYNC B2 ;  /* 0x0000000000027941 */ /* 0x000fea0003800000 */
.L_x_1924:
        /* <DEDUP_REMOVED lines=8> */
[----:B0-----:R-:W-:Y:S01]  /*138a0*/  VIADD R8, R4, 0x22830 ;  /* 0x0002283004087836 */ /* 0x001fe20000000000 */
[----:B------:R-:W-:Y:S01]  /*138b0*/  UMOV UR6, 0x0 ;  /* 0x0000000000067882 */ /* 0x000fe20000000000 */
[----:B------:R-:W-:-:S10]  /*138c0*/  UMOV UR7, 0x14f00000 ;  /* 0x14f0000000077882 */ /* 0x000fd40000000000 */
.L_x_1926:
        /* <DEDUP_REMOVED lines=10> */
[----:B------:R-:W0:Y:S01]  /*13970*/  SYNCS.PHASECHK.TRANS64.TRYWAIT P0, [R4+URZ+0x22860], R2 ;  /* 0x02286002040075a7 */ /* 0x000e22000800017f */
[----:B------:R-:W-:Y:S04]  /*13980*/  BSSY B2, `(.L_x_1927) ;  /* 0x0000002000027945 */ /* 0x000fe80003800000 */
[----:B0-----:R-:W-:Y:S05]  /*13990*/  @!P0 BRA `(.L_x_1928) ;  /* 0x0000001c00408947 */ /* 0x001fea0003800000 */
.L_x_1985:
[----:B------:R-:W-:Y:S05]  /*139a0*/  BSYNC B2 ;  /* 0x0000000000027941 */ /* 0x000fea0003800000 */
.L_x_1927:
        /* <DEDUP_REMOVED lines=11> */
.L_x_1930:
[----:B------:R-:W-:Y:S05]  /*13a60*/  BSYNC B2 ;  /* 0x0000000000027941 */ /* 0x000fea0003800000 */
.L_x_1929:
        /* <DEDUP_REMOVED lines=9> */
.L_x_1931:
        /* <DEDUP_REMOVED lines=15> */
.L_x_1932:
        /* <DEDUP_REMOVED lines=15> */
.L_x_1933:
        /* <DEDUP_REMOVED lines=15> */
.L_x_1934:
        /* <DEDUP_REMOVED lines=10> */
.L_x_1920:
[----:B------:R-:W-:Y:S05]  /*13e70*/  BSYNC B1 ;  /* 0x0000000000017941 */ /* 0x000fea0003800000 */
.L_x_1919:
[----:B------:R-:W-:Y:S01]  /*13e80*/  ISETP.GT.AND P0, PT, R6, UR38, PT ;  /* 0x0000002606007c0c */ /* 0x000fe2000bf04270 */
[----:B------:R-:W-:-:S12]  /*13e90*/  VIADD R0, R0, 0xfffffffe ;  /* 0xfffffffe00007836 */ /* 0x000fd80000000000 */
[----:B------:R-:W-:Y:S05]  /*13ea0*/  @P0 BRA `(.L_x_1935) ;  /* 0xffffffec00240947 */ /* 0x000fea000383ffff */
.L_x_1902:
[----:B------:R-:W-:Y:S05]  /*13eb0*/  BSYNC B0 ;  /* 0x0000000000007941 */ /* 0x000fea0003800000 */
.L_x_1884:
[----:B------:R-:W2:Y:S01]  /*13ec0*/  LDL.LU R2, [R1+0x4] ;  /* 0x0000040001027983 */ /* 0x000ea20000300800 */
[----:B------:R-:W3:Y:S01]  /*13ed0*/  S2R R0, SR_TID.X ;  /* 0x0000000000007919 */ /* 0x000ee20000002100 */
[----:B------:R-:W-:-:S05]  /*13ee0*/  VIADD R19, R19, 0x1 ;  /* 0x0000000113137836 */ /* 0x000fca0000000000 */
[----:B------:R-:W-:Y:S02]  /*13ef0*/  ISETP.NE.AND P1, PT, R19, 0x2, PT ;  /* 0x000000021300780c */ /* 0x000fe40003f25270 */
[----:B---3--:R-:W-:-:S04]  /*13f00*/  LOP3.LUT R0, R0, 0x7f, RZ, 0xc0, !PT ;  /* 0x0000007f00007812 */ /* 0x008fc800078ec0ff */
[----:B------:R-:W-:Y:S02]  /*13f10*/  ISETP.NE.AND P0, PT, R0, RZ, PT ;  /* 0x000000ff0000720c */ /* 0x000fe40003f05270 */
[----:B------:R-:W-:Y:S01]  /*13f20*/  SEL R0, RZ, 0x1, P1 ;  /* 0x00000001ff007807 */ /* 0x000fe20000800000 */
[----:B------:R-:W-:Y:S03]  /*13f30*/  BSSY B0, `(.L_x_1936) ;  /* 0x0000011000007945 */ /* 0x000fe60003800000 */
[----:B--2---:R-:W-:-:S05]  /*13f40*/  LOP3.LUT R2, R2, R0, RZ, 0x3c, !PT ;  /* 0x0000000002027212 */ /* 0x004fca00078e3cff */
[----:B------:R2:W-:Y:S02]  /*13f50*/  STL [R1+0x4], R2 ;  /* 0x0000040201007387 */ /* 0x0005e40000100800 */
[----:B------:R-:W-:Y:S05]  /*13f60*/  @P0 BRA `(.L_x_1937) ;  /* 0x0000000000340947 */ /* 0x000fea0003800000 */
[----:B------:R-:W3:Y:S01]  /*13f70*/  S2R R5, SR_LANEID ;  /* 0x0000000000057919 */ /* 0x000ee20000000000 */
[----:B------:R-:W-:Y:S01]  /*13f80*/  VOTEU.ANY UR4, UPT, PT ;  /* 0x0000000000047886 */ /* 0x000fe200038e0100 */
[----:B-12---:R-:W1:Y:S01]  /*13f90*/  LDC.64 R2, c[0x0][0xc80] ;  /* 0x00032000ff027b82 */ /* 0x006e620000000a00 */
[----:B------:R-:W3:Y:S02]  /*13fa0*/  FLO.U32 R0, UR4 ;  /* 0x0000000400007d00 */ /* 0x000ee400080e0000 */
[----:B---3--:R-:W-:-:S06]  /*13fb0*/  ISETP.EQ.U32.AND P2, PT, R0, R5, PT ;  /* 0x000000050000720c */ /* 0x008fcc0003f42070 */
[----:B------:R-:W1:Y:S07]  /*13fc0*/  POPC R5, UR4 ;  /* 0x0000000400057d09 */ /* 0x000e6e0008000000 */
[----:B-1----:R-:W2:Y:S01]  /*13fd0*/  @P2 ATOMG.E.ADD.STRONG.GPU PT, R3, desc[UR46][R2.64], R5 ;  /* 0x00000005020329a8 */ /* 0x002ea200081ee1ee */
[----:B------:R-:W1:Y:S02]  /*13fe0*/  S2R R4, SR_LTMASK ;  /* 0x0000000000047919 */ /* 0x000e640000003900 */
[----:B-1----:R-:W-:-:S04]  /*13ff0*/  LOP3.LUT R4, R4, UR4, RZ, 0xc0, !PT ;  /* 0x0000000404047c12 */ /* 0x002fc8000f8ec0ff */
[----:B0-----:R-:W0:Y:S01]  /*14000*/  POPC R7, R4 ;  /* 0x0000000400077309 */ /* 0x001e220000000000 */
[----:B--2---:R-:W0:Y:S02]  /*14010*/  SHFL.IDX PT, R0, R3, R0, 0x1f ;  /* 0x00001f0003007589 */ /* 0x004e2400000e0000 */
[----:B0-----:R-:W-:-:S05]  /*14020*/  IADD3 R0, R0, UR42, R7 ;  /* 0x0000002a00007c10 */ /* 0x001fca000fffe007 */
[----:B------:R3:W-:Y:S02]  /*14030*/  STL [R1+0xc], R0 ;  /* 0x00000c0001007387 */ /* 0x0007e40000100800 */
.L_x_1937:
[----:B------:R-:W-:Y:S05]  /*14040*/  BSYNC B0 ;  /* 0x0000000000007941 */ /* 0x000fea0003800000 */
.L_x_1936:
[----:B------:R-:W-:-:S07]  /*14050*/  SEL R19, R19, RZ, P1 ;  /* 0x000000ff13137207 */ /* 0x000fce0000800000 */
.L_x_1856:
[----:B------:R-:W-:Y:S05]  /*14060*/  BSYNC B7 ;  /* 0x0000000000077941 */ /* 0x000fea0003800000 */
.L_x_1854:
[----:B--2---:R2:W5:Y:S01]  /*14070*/  LDL R2, [R1+0xc] ;  /* 0x00000c0001027983 */ /* 0x0045620000100800 */
[----:B------:R-:W-:-:S13]  /*14080*/  LOP3.LUT P1, RZ, R17, 0x4, RZ, 0xc0, !PT ;  /* 0x0000000411ff7812 */ /* 0x000fda000782c0ff */
[----:B--2---:R-:W-:Y:S05]  /*14090*/  @!P1 BRA `(.L_x_1938) ;  /* 0x0000000000289947 */ /* 0x004fea0003800000 */
[----:B------:R-:W-:Y:S05]  /*140a0*/  WARPSYNC.ALL ;  /* 0x0000000000007948 */ /* 0x000fea0003800000 */
[----:B------:R-:W2:Y:S08]  /*140b0*/  S2UR UR5, SR_CgaCtaId ;  /* 0x00000000000579c3 */ /* 0x000eb00000008800 */
[----:B------:R-:W-:Y:S06]  /*140c0*/  BAR.SYNC.DEFER_BLOCKING 0x5, 0x180 ;  /* 0x0146000000007b1d */ /* 0x000fec0000010000 */
[----:B------:R-:W-:-:S02]  /*140d0*/  UMOV UR4, 0x400 ;  /* 0x0000040000047882 */ /* 0x000fc40000000000 */
[----:B--2---:R-:W-:-:S06]  /*140e0*/  ULEA UR4, UR5, UR4, 0x18 ;  /* 0x0000000405047291 */ /* 0x004fcc000f8ec03f */
[----:B-1----:R-:W-:-:S05]  /*140f0*/  IMAD.U32 R18, RZ, RZ, UR4 ;  /* 0x00000004ff127e24 */ /* 0x002fca000f8e00ff */
[----:B-----5:R-:W1:Y:S04]  /*14100*/  LDS R2, [R18+0x228d0] ;  /* 0x0228d00012027984 */ /* 0x020e680000000800 */
[----:B-1----:R1:W-:Y:S01]  /*14110*/  STL [R1+0xc], R2 ;  /* 0x00000c0201007387 */ /* 0x0023e20000100800 */
[----:B------:R-:W-:Y:S06]  /*14120*/  BAR.ARV 0x4, 0x180 ;  /* 0x0106000000007b1d */ /* 0x000fec0000002000 */
[----:B------:R-:W-:Y:S05]  /*14130*/  BRA `(.L_x_1939) ;  /* 0x00000000002c7947 */ /* 0x000fea0003800000 */
.L_x_1938:
[----:B------:R-:W-:-:S03]  /*14140*/  UMOV UR4, 0xffffffff ;  /* 0xffffffff00047882 */ /* 0x000fc60000000000 */
[----:B------:R-:W-:Y:S05]  /*14150*/  BRA.DIV UR4, `(.L_x_1940) ;  /* 0x0000001604647947 */ /* 0x000fea000b800000 */
[----:B-----5:R2:W0:Y:S02]  /*14160*/  SHFL.IDX PT, R14, R2, RZ, 0x1f ;  /* 0x00001fff020e7589 */ /* 0x02042400000e0000 */
.L_x_1988:
[----:B-1----:R-:W1:Y:S01]  /*14170*/  @!P0 S2R R3, SR_CgaCtaId ;  /* 0x0000000000038919 */ /* 0x002e620000008800 */
[----:B------:R-:W-:Y:S05]  /*14180*/  WARPSYNC.ALL ;  /* 0x0000000000007948 */ /* 0x000fea0003800000 */
[----:B------:R-:W-:Y:S01]  /*14190*/  BAR.SYNC.DEFER_BLOCKING 0x4, 0x180 ;  /* 0x0106000000007b1d */ /* 0x000fe20000010000 */
[----:B---34-:R-:W-:-:S05]  /*141a0*/  @!P0 MOV R0, 0x400 ;  /* 0x0000040000008802 */ /* 0x018fca0000000f00 */
[----:B0-----:R0:W-:Y:S01]  /*141b0*/  STL [R1+0xc], R14 ;  /* 0x00000c0e01007387 */ /* 0x0011e20000100800 */
[----:B-1----:R-:W-:-:S05]  /*141c0*/  @!P0 LEA R18, R3, R0, 0x18 ;  /* 0x0000000003128211 */ /* 0x002fca00078ec0ff */
[----:B------:R0:W-:Y:S01]  /*141d0*/  @!P0 STS [R18+0x228d0], R2 ;  /* 0x0228d00212008388 */ /* 0x0001e20000000800 */
[----:B------:R-:W-:Y:S06]  /*141e0*/  BAR.ARV 0x5, 0x180 ;  /* 0x0146000000007b1d */ /* 0x000fec0000002000 */
.L_x_1939:
[----:B---34-:R-:W3:Y:S01]  /*141f0*/  LDL R0, [R1+0xc] ;  /* 0x00000c0001007983 */ /* 0x018ee20000100800 */
[----:B------:R-:W-:Y:S02]  /*14200*/  ULDC UR4, c[0x0][0xc38] ;  /* 0x00030e0000047ab9 */ /* 0x000fe40000000800 */
[----:B---3--:R-:W-:-:S13]  /*14210*/  ISETP.GE.AND P0, PT, R0, UR4, PT ;  /* 0x0000000400007c0c */ /* 0x008fda000bf06270 */
[----:B------:R-:W-:Y:S05]  /*14220*/  @!P0 BRA `(.L_x_1941) ;  /* 0xffffffb800c48947 */ /* 0x000fea000383ffff */
.L_x_1845:
[----:B0-----:R-:W3:Y:S01]  /*14230*/  LDL.LU R0, [R1+0x18] ;  /* 0x0000180001007983 */ /* 0x001ee20000300800 */
[----:B------:R-:W-:Y:S01]  /*14240*/  BSSY B0, `(.L_x_1942) ;  /* 0x000000b000007945 */ /* 0x000fe20003800000 */
[----:B------:R-:W0:Y:S01]  /*14250*/  S2R R5, SR_CgaCtaId ;  /* 0x0000000000057919 */ /* 0x000e220000008800 */
[----:B---3--:R-:W-:-:S05]  /*14260*/  VIADD R0, R0, 0x1 ;  /* 0x0000000100007836 */ /* 0x008fca0000000000 */
[----:B-12---:R-:W-:-:S04]  /*14270*/  LEA.HI R2, R0, R0, RZ, 0x1 ;  /* 0x0000000000027211 */ /* 0x006fc800078f08ff */
[----:B------:R-:W-:-:S05]  /*14280*/  LOP3.LUT R3, R2, 0xfffffffe, RZ, 0xc0, !PT ;  /* 0xfffffffe02037812 */ /* 0x000fca00078ec0ff */
[----:B------:R-:W-:Y:S01]  /*14290*/  IMAD.IADD R3, R0, 0x1, -R3 ;  /* 0x0000000100037824 */ /* 0x000fe200078e0a03 */
[----:B------:R-:W-:-:S04]  /*142a0*/  MOV R0, 0x400 ;  /* 0x0000040000007802 */ /* 0x000fc80000000f00 */
[----:B0-----:R-:W-:Y:S02]  /*142b0*/  LEA R0, R5, R0, 0x18 ;  /* 0x0000000005007211 */ /* 0x001fe400078ec0ff */
[----:B------:R-:W-:-:S04]  /*142c0*/  SHF.L.U32 R3, R3, 0x1f, RZ ;  /* 0x0000001f03037819 */ /* 0x000fc800000006ff */
[----:B------:R-:W0:Y:S02]  /*142d0*/  SYNCS.PHASECHK.TRANS64.TRYWAIT P0, [R0+URZ+0x22820], R3 ;  /* 0x02282003000075a7 */ /* 0x000e24000800017f */
[----:B0-----:R-:W-:Y:S05]  /*142e0*/  @!P0 BRA `(.L_x_1943) ;  /* 0x0000001400288947 */ /* 0x001fea0003800000 */
.L_x_1989:
[----:B------:R-:W-:Y:S05]  /*142f0*/  BSYNC B0 ;  /* 0x0000000000007941 */ /* 0x000fea0003800000 */
.L_x_1942:
[----:B------:R-:W-:-:S03]  /*14300*/  UMOV UR4, 0xffffffff ;  /* 0xffffffff00047882 */ /* 0x000fc60000000000 */
[----:B------:R-:W-:Y:S05]  /*14310*/  BRA.DIV UR4, `(.L_x_1944) ;  /* 0x0000001604307947 */ /* 0x000fea000b800000 */
[----:B------:R-:W1:Y:S02]  /*14320*/  S2R R2, SR_TID.X ;  /* 0x0000000000027919 */ /* 0x000e640000002100 */
[----:B-1----:R-:W-:-:S04]  /*14330*/  SHF.R.U32.HI R2, RZ, 0x5, R2 ;  /* 0x00000005ff027819 */ /* 0x002fc80000011602 */
[----:B------:R-:W-:-:S05]  /*14340*/  LOP3.LUT R2, R2, 0x3, RZ, 0xc0, !PT ;  /* 0x0000000302027812 */ /* 0x000fca00078ec0ff */
[----:B------:R1:W2:Y:S02]  /*14350*/  SHFL.IDX PT, R14, R2, RZ, 0x1f ;  /* 0x00001fff020e7589 */ /* 0x0002a400000e0000 */
.L_x_1992:
[----:B--2---:R-:W-:Y:S01]  /*14360*/  ISETP.NE.AND P0, PT, R14, RZ, PT ;  /* 0x000000ff0e00720c */ /* 0x004fe20003f05270 */
[----:B------:R-:W-:-:S12]  /*14370*/  BSSY B0, `(.L_x_1945) ;  /* 0x0000025000007945 */ /* 0x000fd80003800000 */
[----:B------:R-:W-:Y:S05]  /*14380*/  @P0 BRA `(.L_x_1946) ;  /* 0x00000000008c0947 */ /* 0x000fea0003800000 */
[----:B------:R-:W-:-:S03]  /*14390*/  UMOV UR4, 0xffffffff ;  /* 0xffffffff00047882 */ /* 0x000fc60000000000 */
[----:B------:R-:W-:Y:S05]  /*143a0*/  BRA.DIV UR4, `(.L_x_1947) ;  /* 0x0000001604407947 */ /* 0x000fea000b800000 */
[----:B------:R-:W-:-:S13]  /*143b0*/  ELECT P6, URZ, PT ;  /* 0x00000000003f782f */ /* 0x000fda00038c0000 */
.L_x_1995:
[----:B------:R-:W-:Y:S05]  /*143c0*/  @!P6 BRA `(.L_x_1946) ;  /* 0x00000000007ce947 */ /* 0x000fea0003800000 */
[----:B------:R-:W-:-:S06]  /*143d0*/  ULOP3.LUT UR4, UR41, 0x2, URZ, 0xfc, !UPT ;  /* 0x0000000229047892 */ /* 0x000fcc000f8efc3f */
[----:B-1----:R-:W-:-:S05]  /*143e0*/  IMAD.U32 R2, RZ, RZ, UR4 ;  /* 0x00000004ff027e24 */ /* 0x002fca000f8e00ff */
[----:B------:R-:W-:-:S13]  /*143f0*/  ISETP.NE.AND P2, PT, R2, 0x3, PT ;  /* 0x000000030200780c */ /* 0x000fda0003f45270 */
[----:B------:R-:W-:Y:S05]  /*14400*/  @!P2 BRA `(.L_x_1948) ;  /* 0x000000000004a947 */ /* 0x000fea0003800000 */
[----:B------:R-:W-:Y:S01]  /*14410*/  BPT.TRAP 0x1 ;  /* 0x000000040000795c */ /* 0x000fe20000300000 */
.L_x_1948:
[----:B------:R-:W2:Y:S01]  /*14420*/  LDL.LU R7, [R1+0x4] ;  /* 0x0000040001077983 */ /* 0x000ea20000300800 */
[----:B------:R-:W-:Y:S02]  /*14430*/  VIADD R2, R0, 0x22840 ;  /* 0x0002284000027836 */ /* 0x000fe40000000000 */
[C---:B0-----:R-:W-:Y:S02]  /*14440*/  VIADD R3, R19.reuse, 0x1 ;  /* 0x0000000113037836 */ /* 0x041fe40000000000 */
[----:B------:R-:W-:-:S03]  /*14450*/  IMAD R6, R19, 0x8, R2 ;  /* 0x0000000813067824 */ /* 0x000fc600078e0202 */
[----:B------:R-:W-:-:S04]  /*14460*/  ISETP.NE.AND P1, PT, R3, 0x2, PT ;  /* 0x000000020300780c */ /* 0x000fc80003f25270 */
[----:B------:R-:W-:Y:S02]  /*14470*/  SEL R4, RZ, 0x1, P1 ;  /* 0x00000001ff047807 */ /* 0x000fe40000800000 */
[----:B------:R-:W-:Y:S02]  /*14480*/  SEL R3, R3, RZ, P1 ;  /* 0x000000ff03037207 */ /* 0x000fe40000800000 */
[C---:B--2---:R-:W-:Y:S02]  /*14490*/  SHF.L.U32 R5, R7.reuse, 0x1f, RZ ;  /* 0x0000001f07057819 */ /* 0x044fe400000006ff */
[----:B------:R-:W-:Y:S01]  /*144a0*/  LOP3.LUT R4, R7, R4, RZ, 0x3c, !PT ;  /* 0x0000000407047212 */ /* 0x000fe200078e3cff */
[----:B------:R-:W-:Y:S01]  /*144b0*/  IMAD R7, R3, 0x8, R2 ;  /* 0x0000000803077824 */ /* 0x000fe200078e0202 */
[----:B------:R-:W0:Y:S02]  /*144c0*/  SYNCS.PHASECHK.TRANS64.TRYWAIT P0, [R6+URZ], R5 ;  /* 0x00000005060075a7 */ /* 0x000e24000800017f */
[----:B------:R-:W-:Y:S01]  /*144d0*/  SHF.L.U32 R2, R4, 0x1f, RZ ;  /* 0x0000001f04027819 */ /* 0x000fe200000006ff */
[----:B0-----:R-:W-:Y:S06]  /*144e0*/  @!P0 BRA `(.L_x_1949) ;  /* 0x0000001400108947 */ /* 0x001fec0003800000 */
.L_x_1996:
[----:B------:R-:W1:Y:S02]  /*144f0*/  SYNCS.PHASECHK.TRANS64.TRYWAIT P0, [R7+URZ], R2 ;  /* 0x00000002070075a7 */ /* 0x000e64000800017f */
[----:B-1----:R-:W-:Y:S05]  /*14500*/  @!P0 BRA `(.L_x_1950) ;  /* 0x00000014001c8947 */ /* 0x002fea0003800000 */
.L_x_1997:
[----:B------:R-:W-:Y:S05]  /*14510*/  @!P2 BRA `(.L_x_1951) ;  /* 0x000000000004a947 */ /* 0x000fea0003800000 */
[----:B------:R-:W-:Y:S01]  /*14520*/  BPT.TRAP 0x1 ;  /* 0x000000040000795c */ /* 0x000fe20000300000 */
.L_x_1951:
[----:B------:R-:W-:-:S04]  /*14530*/  VIADD R0, R0, 0x22860 ;  /* 0x0002286000007836 */ /* 0x000fc80000000000 */
[----:B------:R-:W-:-:S04]  /*14540*/  IMAD R4, R19, 0x8, R0 ;  /* 0x0000000813047824 */ /* 0x000fc800078e0200 */
[----:B------:R-:W2:Y:S02]  /*14550*/  SYNCS.PHASECHK.TRANS64.TRYWAIT P0, [R4+URZ], R5 ;  /* 0x00000005040075a7 */ /* 0x000ea4000800017f */
[----:B--2---:R-:W-:Y:S05]  /*14560*/  @!P0 BRA `(.L_x_1952) ;  /* 0x0000001400188947 */ /* 0x004fea0003800000 */
.L_x_1998:
[----:B------:R-:W-:-:S07]  /*14570*/  IMAD R3, R3, 0x8, R0 ;  /* 0x0000000803037824 */ /* 0x000fce00078e0200 */
.L_x_1953:
[----:B---3--:R3:W4:Y:S02]  /*14580*/  SYNCS.PHASECHK.TRANS64.TRYWAIT P0, [R3+URZ], R2 ;  /* 0x00000002030075a7 */ /* 0x008724000800017f */
[----:B----4-:R-:W-:Y:S05]  /*14590*/  @!P0 NANOSLEEP.SYNCS 0x989680 ;  /* 0x009896800000895d */ /* 0x010fea0003900000 */
[----:B------:R-:W4:Y:S02]  /*145a0*/  @!P0 SYNCS.PHASECHK.TRANS64 P0, [R3+URZ], R2 ;  /* 0x00000002030085a7 */ /* 0x000f24000800007f */
[----:B----4-:R-:W-:Y:S05]  /*145b0*/  @!P0 BRA `(.L_x_1953) ;  /* 0xfffffffc00f08947 */ /* 0x010fea000383ffff */
.L_x_1946:
[----:B------:R-:W-:Y:S05]  /*145c0*/  BSYNC B0 ;  /* 0x0000000000007941 */ /* 0x000fea0003800000 */
.L_x_1945:
[----:B------:R-:W-:Y:S05]  /*145d0*/  EXIT ;  /* 0x000000000000794d */ /* 0x000fea0003800000 */
.L_x_1758:
[----:B0-----:R0:W1:Y:S02]  /*145e0*/  SYNCS.PHASECHK.TRANS64.TRYWAIT P0, [R5+URZ+0x22800], R0 ;  /* 0x02280000050075a7 */ /* 0x001064000800017f */
[----:B-1----:R-:W-:Y:S05]  /*145f0*/  @!P0 NANOSLEEP.SYNCS 0x989680 ;  /* 0x009896800000895d */ /* 0x002fea0003900000 */
[----:B------:R-:W1:Y:S02]  /*14600*/  @!P0 SYNCS.PHASECHK.TRANS64 P0, [R5+URZ+0x22800], R0 ;  /* 0x02280000050085a7 */ /* 0x000e64000800007f */
[----:B-1----:R-:W-:Y:S05]  /*14610*/  @!P0 BRA `(.L_x_1758) ;  /* 0xfffffffc00f08947 */ /* 0x002fea000383ffff */
[----:B------:R-:W-:Y:S05]  /*14620*/  BRA `(.L_x_1954) ;  /* 0xfffffed400b07947 */ /* 0x000fea000383ffff */
.L_x_1762:
[----:B-1----:R-:W-:-:S04]  /*14630*/  IMAD.U32 R3, RZ, RZ, UR22 ;  /* 0x00000016ff037e24 */ /* 0x002fc8000f8e00ff */
[----:B------:R1:W2:Y:S03]  /*14640*/  SYNCS.PHASECHK.TRANS64.TRYWAIT P1, [R3+URZ+0x22830], R10 ;  /* 0x0228300a030075a7 */ /* 0x0002a6000802017f */
[----:B--2---:R-:W-:Y:S05]  /*14650*/  @!P1 NANOSLEEP.SYNCS 0x989680 ;  /* 0x009896800000995d */ /* 0x004fea0003900000 */
[----:B------:R-:W2:Y:S02]  /*14660*/  @!P1 SYNCS.PHASECHK.TRANS64 P1, [R3+URZ+0x22830], R10 ;  /* 0x0228300a030095a7 */ /* 0x000ea4000802007f */
[----:B--2---:R-:W-:Y:S05]  /*14670*/  @!P1 BRA `(.L_x_1762) ;  /* 0xfffffffc00ec9947 */ /* 0x004fea000383ffff */
[----:B------:R-:W-:Y:S05]  /*14680*/  BRA `(.L_x_1761) ;  /* 0xfffffed400d87947 */ /* 0x000fea000383ffff */
.L_x_1774:
[----:B--2---:R-:W-:-:S04]  /*14690*/  IMAD.U32 R11, RZ, RZ, UR22 ;  /* 0x00000016ff0b7e24 */ /* 0x004fc8000f8e00ff */
[----:B------:R2:W3:Y:S03]  /*146a0*/  SYNCS.PHASECHK.TRANS64.TRYWAIT P1, [R11+URZ+0x22850], R10 ;  /* 0x0228500a0b0075a7 */ /* 0x0004e6000802017f */
[----:B---3--:R-:W-:Y:S05]  /*146b0*/  @!P1 NANOSLEEP.SYNCS 0x989680 ;  /* 0x009896800000995d */ /* 0x008fea0003900000 */
[----:B------:R-:W3:Y:S02]  /*146c0*/  @!P1 SYNCS.PHASECHK.TRANS64 P1, [R11+URZ+0x22850], R10 ;  /* 0x0228500a0b0095a7 */ /* 0x000ee4000802007f */
[----:B---3--:R-:W-:Y:S05]  /*146d0*/  @!P1 BRA `(.L_x_1774) ;  /* 0xfffffffc00ec9947 */ /* 0x008fea000383ffff */
[----:B------:R-:W-:Y:S05]  /*146e0*/  BRA `(.L_x_1773) ;  /* 0xfffffef800947947 */ /* 0x000fea000383ffff */
.L_x_1782:
[----:B-1----:R-:W-:-:S04]  /*146f0*/  IMAD.U32 R4, RZ, RZ, UR27 ;  /* 0x0000001bff047e24 */ /* 0x002fc8000f8e00ff */
[----:B------:R1:W2:Y:S03]  /*14700*/  SYNCS.PHASECHK.TRANS64.TRYWAIT P1, [R4+URZ+0x22830], R9 ;  /* 0x02283009040075a7 */ /* 0x0002a6000802017f */
[----:B--2---:R-:W-:Y:S05]  /*14710*/  @!P1 NANOSLEEP.SYNCS 0x989680 ;  /* 0x009896800000995d */ /* 0x004fea0003900000 */
[----:B------:R-:W2:Y:S02]  /*14720*/  @!P1 SYNCS.PHASECHK.TRANS64 P1, [R4+URZ+0x22830], R9 ;  /* 0x02283009040095a7 */ /* 0x000ea4000802007f */
[----:B--2---:R-:W-:Y:S05]  /*14730*/  @!P1 BRA `(.L_x_1782) ;  /* 0xfffffffc00ec9947 */ /* 0x004fea000383ffff */
[----:B------:R-:W-:Y:S05]  /*14740*/  BRA `(.L_x_1781) ;  /* 0xffffff0000287947 */ /* 0x000fea000383ffff */
.L_x_1794:
[----:B--2---:R2:W3:Y:S02]  /*14750*/  SYNCS.PHASECHK.TRANS64.TRYWAIT P1, [R12+URZ+0x22850], R9 ;  /* 0x022850090c0075a7 */ /* 0x0044e4000802017f */
[----:B---3--:R-:W-:Y:S05]  /*14760*/  @!P1 NANOSLEEP.SYNCS 0x989680 ;  /* 0x009896800000995d */ /* 0x008fea0003900000 */
[----:B------:R-:W3:Y:S02]  /*14770*/  @!P1 SYNCS.PHASECHK.TRANS64 P1, [R12+URZ+0x22850], R9 ;  /* 0x022850090c0095a7 */ /* 0x000ee4000802007f */
[----:B---3--:R-:W-:Y:S05]  /*14780*/  @!P1 BRA `(.L_x_1794) ;  /* 0xfffffffc00f09947 */ /* 0x008fea000383ffff */
[----:B------:R-:W-:Y:S05]  /*14790*/  BRA `(.L_x_1793) ;  /* 0xffffff2800fc7947 */ /* 0x000fea000383ffff */
.L_x_1803:
[----:B-1----:R-:W-:-:S04]  /*147a0*/  IMAD.U32 R2, RZ, RZ, UR24 ;  /* 0x00000018ff027e24 */ /* 0x002fc8000f8e00ff */
[----:B------:R1:W2:Y:S03]  /*147b0*/  SYNCS.PHASECHK.TRANS64.TRYWAIT P2, [R2+URZ+0x22830], R5 ;  /* 0x02283005020075a7 */ /* 0x0002a6000804017f */
[----:B--2---:R-:W-:Y:S05]  /*147c0*/  @!P2 NANOSLEEP.SYNCS 0x989680 ;  /* 0x009896800000a95d */ /* 0x004fea0003900000 */
[----:B------:R-:W2:Y:S02]  /*147d0*/  @!P2 SYNCS.PHASECHK.TRANS64 P2, [R2+URZ+0x22830], R5 ;  /* 0x022830050200a5a7 */ /* 0x000ea4000804007f */
[----:B--2---:R-:W-:Y:S05]  /*147e0*/  @!P2 BRA `(.L_x_1803) ;  /* 0xfffffffc00eca947 */ /* 0x004fea000383ffff */
[----:B------:R-:W-:Y:S05]  /*147f0*/  BRA `(.L_x_1802) ;  /* 0xffffff3000b87947 */ /* 0x000fea000383ffff */
.L_x_1807:
[----:B--2---:R2:W3:Y:S02]  /*14800*/  SYNCS.PHASECHK.TRANS64.TRYWAIT P2, [R178+URZ+0x22850], R5 ;  /* 0x02285005b20075a7 */ /* 0x0044e4000804017f */
[----:B---3--:R-:W-:Y:S05]  /*14810*/  @!P2 NANOSLEEP.SYNCS 0x989680 ;  /* 0x009896800000a95d */ /* 0x008fea0003900000 */
[----:B------:R-:W3:Y:S02]  /*14820*/  @!P2 SYNCS.PHASECHK.TRANS64 P2, [R178+URZ+0x22850], R5 ;  /* 0x02285005b200a5a7 */ /* 0x000ee4000804007f */
[----:B---3--:R-:W-:Y:S05]  /*14830*/  @!P2 BRA `(.L_x_1807) ;  /* 0xfffffffc00f0a947 */ /* 0x008fea000383ffff */
[----:B------:R-:W-:Y:S05]  /*14840*/  BRA `(.L_x_1806) ;  /* 0xffffff4800dc7947 */ /* 0x000fea000383ffff */
.L_x_1813:
[----:B-1----:R-:W-:-:S04]  /*14850*/  IMAD.U32 R2, RZ, RZ, UR27 ;  /* 0x0000001bff027e24 */ /* 0x002fc8000f8e00ff */
[----:B------:R1:W2:Y:S03]  /*14860*/  SYNCS.PHASECHK.TRANS64.TRYWAIT P1, [R2+URZ+0x22830], R7 ;  /* 0x02283007020075a7 */ /* 0x0002a6000802017f */
[----:B--2---:R-:W-:Y:S05]  /*14870*/  @!P1 NANOSLEEP.SYNCS 0x989680 ;  /* 0x009896800000995d */ /* 0x004fea0003900000 */
[----:B------:R-:W2:Y:S02]  /*14880*/  @!P1 SYNCS.PHASECHK.TRANS64 P1, [R2+URZ+0x22830], R7 ;  /* 0x02283007020095a7 */ /* 0x000ea4000802007f */
[----:B--2---:R-:W-:Y:S05]  /*14890*/  @!P1 BRA `(.L_x_1813) ;  /* 0xfffffffc00ec9947 */ /* 0x004fea000383ffff */
[----:B------:R-:W-:Y:S05]  /*148a0*/  BRA `(.L_x_1812) ;  /* 0xffffff4c00f47947 */ /* 0x000fea000383ffff */
.L_x_1825:
[----:B-1----:R1:W2:Y:S02]  /*148b0*/  SYNCS.PHASECHK.TRANS64.TRYWAIT P1, [R8+URZ+0x22850], R7 ;  /* 0x02285007080075a7 */ /* 0x0022a4000802017f */
[----:B--2---:R-:W-:Y:S05]  /*148c0*/  @!P1 NANOSLEEP.SYNCS 0x989680 ;  /* 0x009896800000995d */ /* 0x004fea0003900000 */
[----:B------:R-:W2:Y:S02]  /*148d0*/  @!P1 SYNCS.PHASECHK.TRANS64 P1, [R8+URZ+0x22850], R7 ;  /* 0x02285007080095a7 */ /* 0x000ea4000802007f */
[----:B--2---:R-:W-:Y:S05]  /*148e0*/  @!P1 BRA `(.L_x_1825) ;  /* 0xfffffffc00f09947 */ /* 0x004fea000383ffff */
[----:B------:R-:W-:Y:S05]  /*148f0*/  BRA `(.L_x_1824) ;  /* 0xffffff7800c47947 */ /* 0x000fea000383ffff */
.L_x_1862:
[----:B------:R-:W-:Y:S02]  /*14900*/  IMAD.MOV.U32 R13, RZ, RZ, R4 ;  /* 0x000000ffff0d7224 */ /* 0x000fe400078e0004 */
[----:B------:R-:W-:Y:S02]  /*14910*/  IMAD.MOV.U32 R12, RZ, RZ, RZ ;  /* 0x000000ffff0c7224 */ /* 0x000fe400078e00ff */
[----:B------:R-:W-:Y:S02]  /*14920*/  IMAD.MOV.U32 R11, RZ, RZ, 0x1f ;  /* 0x0000001fff0b7424 */ /* 0x000fe400078e00ff */
[----:B------:R-:W-:-:S07]  /*14930*/  IMAD.MOV.U32 R15, RZ, RZ, -0x1 ;  /* 0xffffffffff0f7424 */ /* 0x000fce00078e00ff */
[----:B0-----:R-:W-:Y:S05]  /*14940*/  WARPSYNC.COLLECTIVE R15, `(.L_x_1955) ;  /* 0x000000000f087348 */ /* 0x001fea0003c00000 */
[----:B------:R1:W2:Y:S02]  /*14950*/  SHFL.IDX P6, R14, R13, R12, R11 ;  /* 0x0000000c0d0e7389 */ /* 0x0002a400000c000b */
[----:B012---:R-:W-:Y:S01]  /*14960*/  ENDCOLLECTIVE ;  /* 0x000000000000791b */ /* 0x007fe20003800000 */
.L_x_1955:
[----:B------:R-:W-:Y:S05]  /*14970*/  BRA `(.L_x_1956) ;  /* 0xffffffc000987947 */ /* 0x000fea000383ffff */
.L_x_1864:
[----:B------:R-:W-:Y:S01]  /*14980*/  BSSY B0, `(.L_x_1957) ;  /* 0x0000006000007945 */ /* 0x000fe20003800000 */
[----:B------:R-:W-:-:S07]  /*14990*/  IMAD.MOV.U32 R15, RZ, RZ, -0x1 ;  /* 0xffffffffff0f7424 */ /* 0x000fce00078e00ff */
[----:B01----:R-:W-:Y:S05]  /*149a0*/  WARPSYNC.COLLECTIVE R15, `(.L_x_1958) ;  /* 0x000000000f0c7348 */ /* 0x003fea0003c00000 */
[----:B------:R-:W-:Y:S02]  /*149b0*/  ELECT P6, UR62, PT ;  /* 0x00000000003e782f */ /* 0x000fe400038c0000 */
[----:B------:R-:W-:Y:S01]  /*149c0*/  MOV R14, UR62 ;  /* 0x0000003e000e7c02 */ /* 0x000fe20008000f00 */
[----:B01----:R-:W-:Y:S10]  /*149d0*/  ENDCOLLECTIVE ;  /* 0x000000000000791b */ /* 0x003ff40003800000 */
.L_x_1958:
[----:B------:R-:W-:Y:S05]  /*149e0*/  BSYNC B0 ;  /* 0x0000000000007941 */ /* 0x000fea0003800000 */
.L_x_1957:
[----:B------:R-:W-:Y:S05]  /*149f0*/  BRA `(.L_x_1959) ;  /* 0xffffffc0009c7947 */ /* 0x000fea000383ffff */
.L_x_1866:
[----:B0-----:R0:W2:Y:S02]  /*14a00*/  SYNCS.PHASECHK.TRANS64.TRYWAIT P0, [R3+URZ+0x22840], R0 ;  /* 0x02284000030075a7 */ /* 0x0010a4000800017f */
[----:B--2---:R-:W-:Y:S05]  /*14a10*/  @!P0 NANOSLEEP.SYNCS 0x989680 ;  /* 0x009896800000895d */ /* 0x004fea0003900000 */
[----:B------:R-:W2:Y:S02]  /*14a20*/  @!P0 SYNCS.PHASECHK.TRANS64 P0, [R3+URZ+0x22840], R0 ;  /* 0x02284000030085a7 */ /* 0x000ea4000800007f */
[----:B--2---:R-:W-:Y:S05]  /*14a30*/  @!P0 BRA `(.L_x_1866) ;  /* 0xfffffffc00f08947 */ /* 0x004fea000383ffff */
[----:B------:R-:W-:Y:S05]  /*14a40*/  BRA `(.L_x_1960) ;  /* 0xffffffc400007947 */ /* 0x000fea000383ffff */
.L_x_1870:
[----:B------:R-:W-:Y:S01]  /*14a50*/  IMAD.MOV.U32 R13, RZ, RZ, R4 ;  /* 0x000000ffff0d7224 */ /* 0x000fe200078e0004 */
[----:B------:R-:W-:Y:S01]  /*14a60*/  LOP3.LUT R9, R9, 0x7f, RZ, 0xc0, !PT ;  /* 0x0000007f09097812 */ /* 0x000fe200078ec0ff */
[----:B------:R-:W-:Y:S02]  /*14a70*/  IMAD.MOV.U32 R12, RZ, RZ, RZ ;  /* 0x000000ffff0c7224 */ /* 0x000fe400078e00ff */
[----:B------:R-:W-:Y:S01]  /*14a80*/  IMAD.MOV.U32 R11, RZ, RZ, 0x181f ;  /* 0x0000181fff0b7424 */ /* 0x000fe200078e00ff */
[----:B------:R-:W-:Y:S01]  /*14a90*/  SHF.R.U32.HI R9, RZ, 0x3, R9 ;  /* 0x00000003ff097819 */ /* 0x000fe20000011609 */
[----:B------:R-:W-:-:S04]  /*14aa0*/  IMAD.MOV.U32 R15, RZ, RZ, -0x1 ;  /* 0xffffffffff0f7424 */ /* 0x000fc800078e00ff */
[----:B------:R-:W-:-:S07]  /*14ab0*/  VIADD R2, R9, UR40 ;  /* 0x0000002809027c36 */ /* 0x000fce0008000000 */
[----:B-----5:R-:W-:Y:S05]  /*14ac0*/  WARPSYNC.COLLECTIVE R15, `(.L_x_1961) ;  /* 0x000000000f087348 */ /* 0x020fea0003c00000 */
[----:B------:R0:W1:Y:S02]  /*14ad0*/  SHFL.IDX P6, R14, R13, R12, R11 ;  /* 0x0000000c0d0e7389 */ /* 0x00006400000c000b */
[----:B01---5:R-:W-:Y:S01]  /*14ae0*/  ENDCOLLECTIVE ;  /* 0x000000000000791b */ /* 0x023fe20003800000 */
.L_x_1961:
[----:B------:R-:W0:Y:S01]  /*14af0*/  S2R R9, SR_TID.X ;  /* 0x0000000000097919 */ /* 0x000e220000002100 */
[----:B------:R-:W-:Y:S02]  /*14b00*/  IMAD.MOV.U32 R13, RZ, RZ, R0 ;  /* 0x000000ffff0d7224 */ /* 0x000fe400078e0000 */
[----:B------:R-:W-:-:S07]  /*14b10*/  IMAD.MOV.U32 R5, RZ, RZ, R14 ;  /* 0x000000ffff057224 */ /* 0x000fce00078e000e */
[----:B0-----:R-:W-:Y:S05]  /*14b20*/  WARPSYNC.COLLECTIVE R15, `(.L_x_1962) ;  /* 0x000000000f087348 */ /* 0x001fea0003c00000 */
[----:B------:R1:W2:Y:S02]  /*14b30*/  SHFL.IDX P6, R14, R13, R12, R11 ;  /* 0x0000000c0d0e7389 */ /* 0x0002a400000c000b */
[----:B012---:R-:W-:Y:S01]  /*14b40*/  ENDCOLLECTIVE ;  /* 0x000000000000791b */ /* 0x007fe20003800000 */
.L_x_1962:
[----:B------:R-:W-:Y:S02]  /*14b50*/  ULDC UR4, c[0x0][0x288] ;  /* 0x0000a20000047ab9 */ /* 0x000fe40000000800 */
[----:B------:R-:W-:-:S05]  /*14b60*/  IMAD R3, R7, UR4, RZ ;  /* 0x0000000407037c24 */ /* 0x000fca000f8e02ff */
[----:B------:R-:W-:Y:S01]  /*14b70*/  ISETP.GE.AND P1, PT, R2, R3, PT ;  /* 0x000000030200720c */ /* 0x000fe20003f26270 */
[----:B------:R-:W-:Y:S02]  /*14b80*/  IMAD.MOV.U32 R13, RZ, RZ, R4 ;  /* 0x000000ffff0d7224 */ /* 0x000fe400078e0004 */
[----:B------:R-:W-:Y:S02]  /*14b90*/  IMAD.MOV.U32 R12, RZ, RZ, 0x1 ;  /* 0x00000001ff0c7424 */ /* 0x000fe400078e00ff */
[----:B------:R-:W-:-:S08]  /*14ba0*/  IMAD.MOV.U32 R6, RZ, RZ, R14 ;  /* 0x000000ffff067224 */ /* 0x000fd000078e000e */
[----:B------:R-:W-:Y:S05]  /*14bb0*/  WARPSYNC.COLLECTIVE R15, `(.L_x_1963) ;  /* 0x000000000f087348 */ /* 0x000fea0003c00000 */
[----:B------:R0:W1:Y:S02]  /*14bc0*/  SHFL.IDX P6, R14, R13, R12, R11 ;  /* 0x0000000c0d0e7389 */ /* 0x00006400000c000b */
[----:B01----:R-:W-:Y:S01]  /*14bd0*/  ENDCOLLECTIVE ;  /* 0x000000000000791b */ /* 0x003fe20003800000 */
.L_x_1963:
[----:B------:R-:W-:-:S05]  /*14be0*/  @!P1 LEA R6, P2, R8, R6, 0x1 ;  /* 0x0000000608069211 */ /* 0x000fca00078408ff */
[----:B------:R-:W-:-:S04]  /*14bf0*/  @!P1 IMAD.X R5, RZ, RZ, R5, P2 ;  /* 0x000000ffff059224 */ /* 0x000fc800010e0605 */
[----:B------:R-:W-:Y:S02]  /*14c00*/  @!P1 IMAD.MOV.U32 R7, RZ, RZ, R5 ;  /* 0x000000ffff079224 */ /* 0x000fe400078e0005 */
[----:B------:R-:W-:Y:S02]  /*14c10*/  IMAD.MOV.U32 R13, RZ, RZ, R0 ;  /* 0x000000ffff0d7224 */ /* 0x000fe400078e0000 */
[C---:B------:R-:W-:Y:S01]  /*14c20*/  VIADD R5, R2.reuse, 0x10 ;  /* 0x0000001002057836 */ /* 0x040fe20000000000 */
[----:B------:R-:W-:Y:S01]  /*14c30*/  @!PT LDS RZ, [RZ] ;  /* 0x00000000fffff984 */ /* 0x000fe20000000800 */
[----:B------:R-:W-:Y:S01]  /*14c40*/  @!PT LDS RZ, [RZ] ;  /* 0x00000000fffff984 */ /* 0x000fe20000000800 */
[----:B------:R-:W-:Y:S01]  /*14c50*/  @!PT LDS RZ, [RZ] ;  /* 0x00000000fffff984 */ /* 0x000fe20000000800 */
[----:B------:R0:W-:Y:S04]  /*14c60*/  @!P1 LDGSTS.E.BYPASS.LTC128B.128 [R10+0x18400], desc[UR46][R6.64], !P0 ;  /* 0x18400000060a9fae */ /* 0x0001e8000c101d6e */
[----:B------:R-:W-:Y:S01]  /*14c70*/  ISETP.GE.AND P1, PT, R5, R3, PT ;  /* 0x000000030500720c */ /* 0x000fe20003f26270 */
[----:B------:R-:W-:-:S02]  /*14c80*/  VIADD R5, R2, 0x20 ;  /* 0x0000002002057836 */ /* 0x000fc40000000000 */
[----:B------:R-:W-:-:S10]  /*14c90*/  IMAD.MOV.U32 R8, RZ, RZ, R14 ;  /* 0x000000ffff087224 */ /* 0x000fd400078e000e */
[----:B0-----:R-:W-:Y:S05]  /*14ca0*/  WARPSYNC.COLLECTIVE R15, `(.L_x_1964) ;  /* 0x000000000f087348 */ /* 0x001fea0003c00000 */
[----:B------:R1:W2:Y:S02]  /*14cb0*/  SHFL.IDX P6, R14, R13, R12, R11 ;  /* 0x0000000c0d0e7389 */ /* 0x0002a400000c000b */
[----:B012---:R-:W-:Y:S01]  /*14cc0*/  ENDCOLLECTIVE ;  /* 0x000000000000791b */ /* 0x007fe20003800000 */
.L_x_1964:
[----:B------:R-:W-:-:S05]  /*14cd0*/  IMAD.SHL.U32 R7, R9, 0x8, RZ ;  /* 0x0000000809077824 */ /* 0x000fca00078e00ff */
[----:B------:R-:W-:Y:S01]  /*14ce0*/  LOP3.LUT R7, R7, 0x38, RZ, 0xc0, !PT ;  /* 0x0000003807077812 */ /* 0x000fe200078ec0ff */
[----:B------:R-:W-:Y:S02]  /*14cf0*/  IMAD.MOV.U32 R13, RZ, RZ, R4 ;  /* 0x000000ffff0d7224 */ /* 0x000fe400078e0004 */
[----:B------:R-:W-:Y:S02]  /*14d00*/  IMAD.MOV.U32 R12, RZ, RZ, 0x2 ;  /* 0x00000002ff0c7424 */ /* 0x000fe400078e00ff */
[----:B------:R-:W-:-:S07]  /*14d10*/  IMAD.MOV.U32 R9, RZ, RZ, R14 ;  /* 0x000000ffff097224 */ /* 0x000fce00078e000e */
[----:B------:R-:W-:Y:S05]  /*14d20*/  WARPSYNC.COLLECTIVE R15, `(.L_x_1965) ;  /* 0x000000000f087348 */ /* 0x000fea0003c00000 */
[----:B------:R0:W1:Y:S02]  /*14d30*/  SHFL.IDX P6, R14, R13, R12, R11 ;  /* 0x0000000c0d0e7389 */ /* 0x00006400000c000b */
[----:B01----:R-:W-:Y:S01]  /*14d40*/  ENDCOLLECTIVE ;  /* 0x000000000000791b */ /* 0x003fe20003800000 */
.L_x_1965:
[----:B------:R-:W-:Y:S02]  /*14d50*/  @!P1 LEA R6, P2, R7, R9, 0x1 ;  /* 0x0000000907069211 */ /* 0x000fe400078408ff */
[----:B------:R-:W0:Y:S03]  /*14d60*/  S2R R9, SR_TID.X ;  /* 0x0000000000097919 */ /* 0x000e260000002100 */
[----:B------:R-:W-:Y:S02]  /*14d70*/  @!P1 IMAD.X R7, RZ, RZ, R8, P2 ;  /* 0x000000ffff079224 */ /* 0x000fe400010e0608 */
[----:B------:R-:W-:-:S03]  /*14d80*/  VIADD R8, R2, 0x60 ;  /* 0x0000006002087836 */ /* 0x000fc60000000000 */
[----:B------:R-:W-:Y:S01]  /*14d90*/  @!PT LDS RZ, [RZ] ;  /* 0x00000000fffff984 */ /* 0x000fe20000000800 */
[----:B------:R-:W-:Y:S01]  /*14da0*/  @!PT LDS RZ, [RZ] ;  /* 0x00000000fffff984 */ /* 0x000fe20000000800 */
[----:B------:R-:W-:Y:S01]  /*14db0*/  @!PT LDS RZ, [RZ] ;  /* 0x00000000fffff984 */ /* 0x000fe20000000800 */
[----:B------:R1:W-:Y:S01]  /*14dc0*/  @!P1 LDGSTS.E.BYPASS.LTC128B.128 [R10+0x18c00], desc[UR46][R6.64], !P0 ;  /* 0x18c00000060a9fae */ /* 0x0003e2000c101d6e */
[----:B------:R-:W-:Y:S01]  /*14dd0*/  IMAD.MOV.U32 R13, RZ, RZ, R0 ;  /* 0x000000ffff0d7224 */ /* 0x000fe200078e0000 */
[----:B------:R-:W-:Y:S01]  /*14de0*/  ISETP.GE.AND P1, PT, R5, R3, PT ;  /* 0x000000030500720c */ /* 0x000fe20003f26270 */
[----:B------:R-:W-:-:S12]  /*14df0*/  IMAD.MOV.U32 R5, RZ, RZ, R14 ;  /* 0x000000ffff057224 */ /* 0x000fd800078e000e */
[----:B01----:R-:W-:Y:S05]  /*14e00*/  WARPSYNC.COLLECTIVE R15, `(.L_x_1966) ;  /* 0x000000000f087348 */ /* 0x003fea0003c00000 */
[----:B------:R2:W3:Y:S02]  /*14e10*/  SHFL.IDX P6, R14, R13, R12, R11 ;  /* 0x0000000c0d0e7389 */ /* 0x0004e400000c000b */
[----:B0123--:R-:W-:Y:S01]  /*14e20*/  ENDCOLLECTIVE ;  /* 0x000000000000791b */ /* 0x00ffe20003800000 */
.L_x_1966:
[----:B------:R-:W-:Y:S02]  /*14e30*/  IMAD.SHL.U32 R9, R9, 0x8, RZ ;  /* 0x0000000809097824 */ /* 0x000fe400078e00ff */
[----:B------:R-:W-:Y:S02]  /*14e40*/  IMAD.MOV.U32 R13, RZ, RZ, R4 ;  /* 0x000000ffff0d7224 */ /* 0x000fe400078e0004 */
[----:B------:R-:W-:Y:S01]  /*14e50*/  IMAD.MOV.U32 R12, RZ, RZ, 0x3 ;  /* 0x00000003ff0c7424 */ /* 0x000fe200078e00ff */
[----:B------:R-:W-:Y:S01]  /*14e60*/  LOP3.LUT R9, R9, 0x38, RZ, 0xc0, !PT ;  /* 0x0000003809097812 */ /* 0x000fe200078ec0ff */
[----:B------:R-:W-:-:S07]  /*14e70*/  IMAD.MOV.U32 R6, RZ, RZ, R14 ;  /* 0x000000ffff067224 */ /* 0x000fce00078e000e */
[----:B------:R-:W-:Y:S05]  /*14e80*/  WARPSYNC.COLLECTIVE R15, `(.L_x_1967) ;  /* 0x000000000f087348 */ /* 0x000fea0003c00000 */
[----:B------:R0:W1:Y:S02]  /*14e90*/  SHFL.IDX P6, R14, R13, R12, R11 ;  /* 0x0000000c0d0e7389 */ /* 0x00006400000c000b */
[----:B01----:R-:W-:Y:S01]  /*14ea0*/  ENDCOLLECTIVE ;  /* 0x000000000000791b */ /* 0x003fe20003800000 */
.L_x_1967:
[----:B------:R-:W-:-:S05]  /*14eb0*/  @!P1 LEA R6, P2, R9, R6, 0x1 ;  /* 0x0000000609069211 */ /* 0x000fca00078408ff */
[----:B------:R-:W-:-:S04]  /*14ec0*/  @!P1 IMAD.X R5, RZ, RZ, R5, P2 ;  /* 0x000000ffff059224 */ /* 0x000fc800010e0605 */
[----:B------:R-:W-:Y:S02]  /*14ed0*/  @!P1 IMAD.MOV.U32 R7, RZ, RZ, R5 ;  /* 0x000000ffff079224 */ /* 0x000fe400078e0005 */
[----:B------:R-:W-:Y:S02]  /*14ee0*/  VIADD R5, R2, 0x30 ;  /* 0x0000003002057836 */ /* 0x000fe40000000000 */
[----:B------:R-:W-:Y:S01]  /*14ef0*/  IMAD.MOV.U32 R13, RZ, RZ, R0 ;  /* 0x000000ffff0d7224 */ /* 0x000fe200078e0000 */
[----:B------:R-:W-:Y:S01]  /*14f00*/  @!PT LDS RZ, [RZ] ;  /* 0x00000000fffff984 */ /* 0x000fe20000000800 */
[----:B------:R-:W-:Y:S01]  /*14f10*/  @!PT LDS RZ, [RZ] ;  /* 0x00000000fffff984 */ /* 0x000fe20000000800 */
[----:B------:R-:W-:Y:S01]  /*14f20*/  @!PT LDS RZ, [RZ] ;  /* 0x00000000fffff984 */ /* 0x000fe20000000800 */
[----:B------:R0:W-:Y:S02]  /*14f30*/  @!P1 LDGSTS.E.BYPASS.LTC128B.128 [R10+0x19400], desc[UR46][R6.64], !P0 ;  /* 0x19400000060a9fae */ /* 0x0001e4000c101d6e */
[----:B------:R-:W-:Y:S01]  /*14f40*/  ISETP.GE.AND P1, PT, R5, R3, PT ;  /* 0x000000030500720c */ /* 0x000fe20003f26270 */
[----:B------:R-:W-:-:S12]  /*14f50*/  IMAD.MOV.U32 R5, RZ, RZ, R14 ;  /* 0x000000ffff057224 */ /* 0x000fd800078e000e */
[----:B0-----:R-:W-:Y:S05]  /*14f60*/  WARPSYNC.COLLECTIVE R15, `(.L_x_1968) ;  /* 0x000000000f087348 */ /* 0x001fea0003c00000 */
[----:B------:R1:W2:Y:S02]  /*14f70*/  SHFL.IDX P6, R14, R13, R12, R11 ;  /* 0x0000000c0d0e7389 */ /* 0x0002a400000c000b */
[----:B012---:R-:W-:Y:S01]  /*14f80*/  ENDCOLLECTIVE ;  /* 0x000000000000791b */ /* 0x007fe20003800000 */
.L_x_1968:
[----:B------:R-:W-:Y:S02]  /*14f90*/  IMAD.MOV.U32 R13, RZ, RZ, R4 ;  /* 0x000000ffff0d7224 */ /* 0x000fe400078e0004 */
[----:B------:R-:W-:Y:S02]  /*14fa0*/  IMAD.MOV.U32 R12, RZ, RZ, 0x4 ;  /* 0x00000004ff0c7424 */ /* 0x000fe400078e00ff */
[----:B------:R-:W-:-:S07]  /*14fb0*/  IMAD.MOV.U32 R6, RZ, RZ, R14 ;  /* 0x000000ffff067224 */ /* 0x000fce00078e000e */
[----:B------:R-:W-:Y:S05]  /*14fc0*/  WARPSYNC.COLLECTIVE R15, `(.L_x_1969) ;  /* 0x000000000f087348 */ /* 0x000fea0003c00000 */
[----:B------:R0:W1:Y:S02]  /*14fd0*/  SHFL.IDX P6, R14, R13, R12, R11 ;  /* 0x0000000c0d0e7389 */ /* 0x00006400000c000b */
[----:B01----:R-:W-:Y:S01]  /*14fe0*/  ENDCOLLECTIVE ;  /* 0x000000000000791b */ /* 0x003fe20003800000 */
.L_x_1969:
        /* <DEDUP_REMOVED lines=14> */
.L_x_1970:
[----:B------:R-:W-:Y:S02]  /*150d0*/  IMAD.MOV.U32 R13, RZ, RZ, R4 ;  /* 0x000000ffff0d7224 */ /* 0x000fe400078e0004 */
[----:B------:R-:W-:Y:S02]  /*150e0*/  IMAD.MOV.U32 R12, RZ, RZ, 0x5 ;  /* 0x00000005ff0c7424 */ /* 0x000fe400078e00ff */
[----:B------:R-:W-:-:S07]  /*150f0*/  IMAD.MOV.U32 R6, RZ, RZ, R14 ;  /* 0x000000ffff067224 */ /* 0x000fce00078e000e */
[----:B------:R-:W-:Y:S05]  /*15100*/  WARPSYNC.COLLECTIVE R15, `(.L_x_1971) ;  /* 0x000000000f087348 */ /* 0x000fea0003c00000 */
[----:B------:R0:W1:Y:S02]  /*15110*/  SHFL.IDX P6, R14, R13, R12, R11 ;  /* 0x0000000c0d0e7389 */ /* 0x00006400000c000b */
[----:B01----:R-:W-:Y:S01]  /*15120*/  ENDCOLLECTIVE ;  /* 0x000000000000791b */ /* 0x003fe20003800000 */
.L_x_1971:
        /* <DEDUP_REMOVED lines=14> */
.L_x_1972:
[----:B------:R-:W-:Y:S02]  /*15210*/  IMAD.MOV.U32 R13, RZ, RZ, R4 ;  /* 0x000000ffff0d7224 */ /* 0x000fe400078e0004 */
[----:B------:R-:W-:Y:S02]  /*15220*/  IMAD.MOV.U32 R12, RZ, RZ, 0x6 ;  /* 0x00000006ff0c7424 */ /* 0x000fe400078e00ff */
[----:B------:R-:W-:-:S07]  /*15230*/  IMAD.MOV.U32 R6, RZ, RZ, R14 ;  /* 0x000000ffff067224 */ /* 0x000fce00078e000e */
[----:B------:R-:W-:Y:S05]  /*15240*/  WARPSYNC.COLLECTIVE R15, `(.L_x_1973) ;  /* 0x000000000f087348 */ /* 0x000fea0003c00000 */
[----:B------:R0:W1:Y:S02]  /*15250*/  SHFL.IDX P6, R14, R13, R12, R11 ;  /* 0x0000000c0d0e7389 */ /* 0x00006400000c000b */
[----:B01----:R-:W-:Y:S01]  /*15260*/  ENDCOLLECTIVE ;  /* 0x000000000000791b */ /* 0x003fe20003800000 */
.L_x_1973:
[----:B------:R-:W-:-:S05]  /*15270*/  @!P1 LEA R6, P2, R9, R6, 0x1 ;  /* 0x0000000609069211 */ /* 0x000fca00078408ff */
[----:B------:R-:W-:-:S04]  /*15280*/  @!P1 IMAD.X R5, RZ, RZ, R5, P2 ;  /* 0x000000ffff059224 */ /* 0x000fc800010e0605 */
[----:B------:R-:W-:Y:S02]  /*15290*/  @!P1 IMAD.MOV.U32 R7, RZ, RZ, R5 ;  /* 0x000000ffff079224 */ /* 0x000fe400078e0005 */
[----:B------:R-:W-:-:S03]  /*152a0*/  IMAD.MOV.U32 R13, RZ, RZ, R0 ;  /* 0x000000ffff0d7224 */ /* 0x000fc600078e0000 */
[----:B------:R-:W-:Y:S01]  /*152b0*/  @!PT LDS RZ, [RZ] ;  /* 0x00000000fffff984 */ /* 0x000fe20000000800 */
[----:B------:R-:W-:Y:S01]  /*152c0*/  @!PT LDS RZ, [RZ] ;  /* 0x00000000fffff984 */ /* 0x000fe20000000800 */
[----:B------:R-:W-:Y:S01]  /*152d0*/  @!PT LDS RZ, [RZ] ;  /* 0x00000000fffff984 */ /* 0x000fe20000000800 */
[----:B------:R0:W-:Y:S01]  /*152e0*/  @!P1 LDGSTS.E.BYPASS.LTC128B.128 [R10+0x1ac00], desc[UR46][R6.64], !P0 ;  /* 0x1ac00000060a9fae */ /* 0x0001e2000c101d6e */
[----:B------:R-:W-:Y:S01]  /*152f0*/  ISETP.GE.AND P1, PT, R8, R3, PT ;  /* 0x000000030800720c */ /* 0x000fe20003f26270 */
[----:B------:R-:W-:-:S12]  /*15300*/  IMAD.MOV.U32 R5, RZ, RZ, R14 ;  /* 0x000000ffff057224 */ /* 0x000fd800078e000e */
[----:B0-----:R-:W-:Y:S05]  /*15310*/  WARPSYNC.COLLECTIVE R15, `(.L_x_1974) ;  /* 0x000000000f087348 */ /* 0x001fea0003c00000 */
[----:B------:R1:W2:Y:S02]  /*15320*/  SHFL.IDX P6, R14, R13, R12, R11 ;  /* 0x0000000c0d0e7389 */ /* 0x0002a400000c000b */
[----:B012---:R-:W-:Y:S01]  /*15330*/  ENDCOLLECTIVE ;  /* 0x000000000000791b */ /* 0x007fe20003800000 */
.L_x_1974:
[----:B------:R-:W-:Y:S02]  /*15340*/  IMAD.MOV.U32 R13, RZ, RZ, R4 ;  /* 0x000000ffff0d7224 */ /* 0x000fe400078e0004 */
[----:B------:R-:W-:Y:S02]  /*15350*/  IMAD.MOV.U32 R12, RZ, RZ, 0x7 ;  /* 0x00000007ff0c7424 */ /* 0x000fe400078e00ff */
[----:B------:R-:W-:-:S07]  /*15360*/  IMAD.MOV.U32 R6, RZ, RZ, R14 ;  /* 0x000000ffff067224 */ /* 0x000fce00078e000e */
[----:B------:R-:W-:Y:S05]  /*15370*/  WARPSYNC.COLLECTIVE R15, `(.L_x_1975) ;  /* 0x000000000f087348 */ /* 0x000fea0003c00000 */
[----:B------:R0:W1:Y:S02]  /*15380*/  SHFL.IDX P6, R14, R13, R12, R11 ;  /* 0x0000000c0d0e7389 */ /* 0x00006400000c000b */
[----:B01----:R-:W-:Y:S01]  /*15390*/  ENDCOLLECTIVE ;  /* 0x000000000000791b */ /* 0x003fe20003800000 */
.L_x_1975:
        /* <DEDUP_REMOVED lines=12> */
.L_x_1976:
[----:B------:R-:W-:Y:S05]  /*15460*/  BRA `(.L_x_1977) ;  /* 0xffffffc4001c7947 */ /* 0x000fea000383ffff */
.L_x_1873:
[----:B-1----:R1:W2:Y:S02]  /*15470*/  SYNCS.PHASECHK.TRANS64.TRYWAIT P0, [R18+URZ+0x22820], R3 ;  /* 0x02282003120075a7 */ /* 0x0022a4000800017f */
[----:B--2---:R-:W-:Y:S05]  /*15480*/  @!P0 NANOSLEEP.SYNCS 0x989680 ;  /* 0x009896800000895d */ /* 0x004fea0003900000 */
[----:B------:R-:W2:Y:S02]  /*15490*/  @!P0 SYNCS.PHASECHK.TRANS64 P0, [R18+URZ+0x22820], R3 ;  /* 0x02282003120085a7 */ /* 0x000ea4000800007f */
[----:B--2---:R-:W-:Y:S05]  /*154a0*/  @!P0 BRA `(.L_x_1873) ;  /* 0xfffffffc00f08947 */ /* 0x004fea000383ffff */
[----:B------:R-:W-:Y:S05]  /*154b0*/  BRA `(.L_x_1978) ;  /* 0xffffffc400847947 */ /* 0x000fea000383ffff */
.L_x_1877:
[----:B-1----:R1:W2:Y:S02]  /*154c0*/  SYNCS.PHASECHK.TRANS64.TRYWAIT P0, [R0+URZ+0x22860], R3 ;  /* 0x02286003000075a7 */ /* 0x0022a4000800017f */
[----:B--2---:R-:W-:Y:S05]  /*154d0*/  @!P0 NANOSLEEP.SYNCS 0x989680 ;  /* 0x009896800000895d */ /* 0x004fea0003900000 */
[----:B------:R-:W2:Y:S02]  /*154e0*/  @!P0 SYNCS.PHASECHK.TRANS64 P0, [R0+URZ+0x22860], R3 ;  /* 0x02286003000085a7 */ /* 0x000ea4000800007f */
[----:B--2---:R-:W-:Y:S05]  /*154f0*/  @!P0 BRA `(.L_x_1877) ;  /* 0xfffffffc00f08947 */ /* 0x004fea000383ffff */
[----:B------:R-:W-:Y:S05]  /*15500*/  BRA `(.L_x_1979) ;  /* 0xffffffc400a47947 */ /* 0x000fea000383ffff */
.L_x_1890:
[----:B-1----:R1:W2:Y:S02]  /*15510*/  SYNCS.PHASECHK.TRANS64.TRYWAIT P0, [R4+URZ+0x22840], R2 ;  /* 0x02284002040075a7 */ /* 0x0022a4000800017f */
[----:B--2---:R-:W-:Y:S05]  /*15520*/  @!P0 NANOSLEEP.SYNCS 0x989680 ;  /* 0x009896800000895d */ /* 0x004fea0003900000 */
[----:B------:R-:W2:Y:S02]  /*15530*/  @!P0 SYNCS.PHASECHK.TRANS64 P0, [R4+URZ+0x22840], R2 ;  /* 0x02284002040085a7 */ /* 0x000ea4000800007f */
[----:B--2---:R-:W-:Y:S05]  /*15540*/  @!P0 BRA `(.L_x_1890) ;  /* 0xfffffffc00f08947 */ /* 0x004fea000383ffff */
[----:B------:R-:W-:Y:S05]  /*15550*/  BRA `(.L_x_1980) ;  /* 0xffffffcc00987947 */ /* 0x000fea000383ffff */
.L_x_1895:
[----:B--2---:R2:W3:Y:S02]  /*15560*/  SYNCS.PHASECHK.TRANS64.TRYWAIT P0, [R4+URZ+0x22860], R2 ;  /* 0x02286002040075a7 */ /* 0x0044e4000800017f */
[----:B---3--:R-:W-:Y:S05]  /*15570*/  @!P0 NANOSLEEP.SYNCS 0x989680 ;  /* 0x009896800000895d */ /* 0x008fea0003900000 */
[----:B------:R-:W3:Y:S02]  /*15580*/  @!P0 SYNCS.PHASECHK.TRANS64 P0, [R4+URZ+0x22860], R2 ;  /* 0x02286002040085a7 */ /* 0x000ee4000800007f */
[----:B---3--:R-:W-:Y:S05]  /*15590*/  @!P0 BRA `(.L_x_1895) ;  /* 0xfffffffc00f08947 */ /* 0x008fea000383ffff */
[----:B------:R-:W-:Y:S05]  /*155a0*/  BRA `(.L_x_1981) ;  /* 0xffffffd000107947 */ /* 0x000fea000383ffff */
.L_x_1907:
[----:B0-----:R0:W1:Y:S02]  /*155b0*/  SYNCS.PHASECHK.TRANS64.TRYWAIT P0, [R4+URZ+0x22840], R2 ;  /* 0x02284002040075a7 */ /* 0x001064000800017f */
[----:B-1----:R-:W-:Y:S05]  /*155c0*/  @!P0 NANOSLEEP.SYNCS 0x989680 ;  /* 0x009896800000895d */ /* 0x002fea0003900000 */
[----:B------:R-:W1:Y:S02]  /*155d0*/  @!P0 SYNCS.PHASECHK.TRANS64 P0, [R4+URZ+0x22840], R2 ;  /* 0x02284002040085a7 */ /* 0x000e64000800007f */
[----:B-1----:R-:W-:Y:S05]  /*155e0*/  @!P0 BRA `(.L_x_1907) ;  /* 0xfffffffc00f08947 */ /* 0x002fea000383ffff */
[----:B------:R-:W-:Y:S05]  /*155f0*/  BRA `(.L_x_1982) ;  /* 0xffffffd400f47947 */ /* 0x000fea000383ffff */
.L_x_1912:
[----:B-1----:R1:W2:Y:S02]  /*15600*/  SYNCS.PHASECHK.TRANS64.TRYWAIT P0, [R4+URZ+0x22860], R2 ;  /* 0x02286002040075a7 */ /* 0x0022a4000800017f */
[----:B--2---:R-:W-:Y:S05]  /*15610*/  @!P0 NANOSLEEP.SYNCS 0x989680 ;  /* 0x009896800000895d */ /* 0x004fea0003900000 */
[----:B------:R-:W2:Y:S02]  /*15620*/  @!P0 SYNCS.PHASECHK.TRANS64 P0, [R4+URZ+0x22860], R2 ;  /* 0x02286002040085a7 */ /* 0x000ea4000800007f */
[----:B--2---:R-:W-:Y:S05]  /*15630*/  @!P0 BRA `(.L_x_1912) ;  /* 0xfffffffc00f08947 */ /* 0x004fea000383ffff */
[----:B------:R-:W-:Y:S05]  /*15640*/  BRA `(.L_x_1983) ;  /* 0xffffffd8006c7947 */ /* 0x000fea000383ffff */
.L_x_1923:
[----:B-1----:R1:W2:Y:S02]  /*15650*/  SYNCS.PHASECHK.TRANS64.TRYWAIT P0, [R4+URZ+0x22840], R2 ;  /* 0x02284002040075a7 */ /* 0x0022a4000800017f */
[----:B--2---:R-:W-:Y:S05]  /*15660*/  @!P0 NANOSLEEP.SYNCS 0x989680 ;  /* 0x009896800000895d */ /* 0x004fea0003900000 */
[----:B------:R-:W2:Y:S02]  /*15670*/  @!P0 SYNCS.PHASECHK.TRANS64 P0, [R4+URZ+0x22840], R2 ;  /* 0x02284002040085a7 */ /* 0x000ea4000800007f */
[----:B--2---:R-:W-:Y:S05]  /*15680*/  @!P0 BRA `(.L_x_1923) ;  /* 0xfffffffc00f08947 */ /* 0x004fea000383ffff */
[----:B------:R-:W-:Y:S05]  /*15690*/  BRA `(.L_x_1984) ;  /* 0xffffffe000347947 */ /* 0x000fea000383ffff */
.L_x_1928:
[----:B0-----:R0:W2:Y:S02]  /*156a0*/  SYNCS.PHASECHK.TRANS64.TRYWAIT P0, [R4+URZ+0x22860], R2 ;  /* 0x02286002040075a7 */ /* 0x0010a4000800017f */
[----:B--2---:R-:W-:Y:S05]  /*156b0*/  @!P0 NANOSLEEP.SYNCS 0x989680 ;  /* 0x009896800000895d */ /* 0x004fea0003900000 */
[----:B------:R-:W2:Y:S02]  /*156c0*/  @!P0 SYNCS.PHASECHK.TRANS64 P0, [R4+URZ+0x22860], R2 ;  /* 0x02286002040085a7 */ /* 0x000ea4000800007f */
[----:B--2---:R-:W-:Y:S05]  /*156d0*/  @!P0 BRA `(.L_x_1928) ;  /* 0xfffffffc00f08947 */ /* 0x004fea000383ffff */
[----:B------:R-:W-:Y:S05]  /*156e0*/  BRA `(.L_x_1985) ;  /* 0xffffffe000ac7947 */ /* 0x000fea000383ffff */
.L_x_1940:
[----:B------:R-:W-:Y:S01]  /*156f0*/  BSSY B0, `(.L_x_1986) ;  /* 0x0000008000007945 */ /* 0x000fe20003800000 */
[----:B-----5:R-:W-:Y:S02]  /*15700*/  IMAD.MOV.U32 R13, RZ, RZ, R2 ;  /* 0x000000ffff0d7224 */ /* 0x020fe400078e0002 */
[----:B------:R-:W-:Y:S02]  /*15710*/  IMAD.MOV.U32 R12, RZ, RZ, RZ ;  /* 0x000000ffff0c7224 */ /* 0x000fe400078e00ff */
[----:B------:R-:W-:Y:S02]  /*15720*/  IMAD.MOV.U32 R11, RZ, RZ, 0x1f ;  /* 0x0000001fff0b7424 */ /* 0x000fe400078e00ff */
[----:B------:R-:W-:-:S07]  /*15730*/  IMAD.MOV.U32 R15, RZ, RZ, -0x1 ;  /* 0xffffffffff0f7424 */ /* 0x000fce00078e00ff */
[----:B01-34-:R-:W-:Y:S05]  /*15740*/  WARPSYNC.COLLECTIVE R15, `(.L_x_1987) ;  /* 0x000000000f087348 */ /* 0x01bfea0003c00000 */
[----:B------:R2:W0:Y:S02]  /*15750*/  SHFL.IDX P6, R14, R13, R12, R11 ;  /* 0x0000000c0d0e7389 */ /* 0x00042400000c000b */
[----:B01234-:R-:W-:Y:S01]  /*15760*/  ENDCOLLECTIVE ;  /* 0x000000000000791b */ /* 0x01ffe20003800000 */
.L_x_1987:
[----:B------:R-:W-:Y:S05]  /*15770*/  BSYNC B0 ;  /* 0x0000000000007941 */ /* 0x000fea0003800000 */
.L_x_1986:
[----:B------:R-:W-:Y:S05]  /*15780*/  BRA `(.L_x_1988) ;  /* 0xffffffe800787947 */ /* 0x000fea000383ffff */
.L_x_1943:
[----:B0-----:R0:W1:Y:S02]  /*15790*/  SYNCS.PHASECHK.TRANS64.TRYWAIT P0, [R0+URZ+0x22820], R3 ;  /* 0x02282003000075a7 */ /* 0x001064000800017f */
[----:B-1----:R-:W-:Y:S05]  /*157a0*/  @!P0 NANOSLEEP.SYNCS 0x989680 ;  /* 0x009896800000895d */ /* 0x002fea0003900000 */
[----:B------:R-:W1:Y:S02]  /*157b0*/  @!P0 SYNCS.PHASECHK.TRANS64 P0, [R0+URZ+0x22820], R3 ;  /* 0x02282003000085a7 */ /* 0x000e64000800007f */
[----:B-1----:R-:W-:Y:S05]  /*157c0*/  @!P0 BRA `(.L_x_1943) ;  /* 0xfffffffc00f08947 */ /* 0x002fea000383ffff */
[----:B------:R-:W-:Y:S05]  /*157d0*/  BRA `(.L_x_1989) ;  /* 0xffffffe800c47947 */ /* 0x000fea000383ffff */
.L_x_1944:
        /* <DEDUP_REMOVED lines=8> */
[----:B0-----:R-:W-:Y:S05]  /*15860*/  WARPSYNC.COLLECTIVE R15, `(.L_x_1991) ;  /* 0x000000000f087348 */ /* 0x001fea0003c00000 */
[----:B------:R1:W2:Y:S02]  /*15870*/  SHFL.IDX P6, R14, R13, R12, R11 ;  /* 0x0000000c0d0e7389 */ /* 0x0002a400000c000b */
[----:B012---:R-:W-:Y:S01]  /*15880*/  ENDCOLLECTIVE ;  /* 0x000000000000791b */ /* 0x007fe20003800000 */
.L_x_1991:
[----:B------:R-:W-:Y:S05]  /*15890*/  BSYNC B0 ;  /* 0x0000000000007941 */ /* 0x000fea0003800000 */
.L_x_1990:
[----:B------:R-:W-:Y:S05]  /*158a0*/  BRA `(.L_x_1992) ;  /* 0xffffffe800ac7947 */ /* 0x000fea000383ffff */
.L_x_1947:
[----:B------:R-:W-:Y:S01]  /*158b0*/  BSSY B1, `(.L_x_1993) ;  /* 0x0000006000017945 */ /* 0x000fe20003800000 */
[----:B------:R-:W-:-:S07]  /*158c0*/  IMAD.MOV.U32 R15, RZ, RZ, -0x1 ;  /* 0xffffffffff0f7424 */ /* 0x000fce00078e00ff */
[----:B01----:R-:W-:Y:S05]  /*158d0*/  WARPSYNC.COLLECTIVE R15, `(.L_x_1994) ;  /* 0x000000000f0c7348 */ /* 0x003fea0003c00000 */
[----:B------:R-:W-:Y:S02]  /*158e0*/  ELECT P6, UR62, PT ;  /* 0x00000000003e782f */ /* 0x000fe400038c0000 */
[----:B------:R-:W-:Y:S01]  /*158f0*/  MOV R14, UR62 ;  /* 0x0000003e000e7c02 */ /* 0x000fe20008000f00 */
[----:B01----:R-:W-:Y:S10]  /*15900*/  ENDCOLLECTIVE ;  /* 0x000000000000791b */ /* 0x003ff40003800000 */
.L_x_1994:
[----:B------:R-:W-:Y:S05]  /*15910*/  BSYNC B1 ;  /* 0x0000000000017941 */ /* 0x000fea0003800000 */
.L_x_1993:
[----:B------:R-:W-:Y:S05]  /*15920*/  BRA `(.L_x_1995) ;  /* 0xffffffe800a47947 */ /* 0x000fea000383ffff */
.L_x_1949:
[----:B0-----:R0:W1:Y:S02]  /*15930*/  SYNCS.PHASECHK.TRANS64.TRYWAIT P0, [R6+URZ], R5 ;  /* 0x00000005060075a7 */ /* 0x001064000800017f */
[----:B-1----:R-:W-:Y:S05]  /*15940*/  @!P0 NANOSLEEP.SYNCS 0x989680 ;  /* 0x009896800000895d */ /* 0x002fea0003900000 */
[----:B------:R-:W1:Y:S02]  /*15950*/  @!P0 SYNCS.PHASECHK.TRANS64 P0, [R6+URZ], R5 ;  /* 0x00000005060085a7 */ /* 0x000e64000800007f */
[----:B-1----:R-:W-:Y:S05]  /*15960*/  @!P0 BRA `(.L_x_1949) ;  /* 0xfffffffc00f08947 */ /* 0x002fea000383ffff */
[----:B------:R-:W-:Y:S05]  /*15970*/  BRA `(.L_x_1996) ;  /* 0xffffffe800dc7947 */ /* 0x000fea000383ffff */
.L_x_1950:
[----:B-1----:R1:W2:Y:S02]  /*15980*/  SYNCS.PHASECHK.TRANS64.TRYWAIT P0, [R7+URZ], R2 ;  /* 0x00000002070075a7 */ /* 0x0022a4000800017f */
[----:B--2---:R-:W-:Y:S05]  /*15990*/  @!P0 NANOSLEEP.SYNCS 0x989680 ;  /* 0x009896800000895d */ /* 0x004fea0003900000 */
[----:B------:R-:W2:Y:S02]  /*159a0*/  @!P0 SYNCS.PHASECHK.TRANS64 P0, [R7+URZ], R2 ;  /* 0x00000002070085a7 */ /* 0x000ea4000800007f */
[----:B--2---:R-:W-:Y:S05]  /*159b0*/  @!P0 BRA `(.L_x_1950) ;  /* 0xfffffffc00f08947 */ /* 0x004fea000383ffff */
[----:B------:R-:W-:Y:S05]  /*159c0*/  BRA `(.L_x_1997) ;  /* 0xffffffe800d07947 */ /* 0x000fea000383ffff */
.L_x_1952:
[----:B--2---:R2:W3:Y:S02]  /*159d0*/  SYNCS.PHASECHK.TRANS64.TRYWAIT P0, [R4+URZ], R5 ;  /* 0x00000005040075a7 */ /* 0x0044e4000800017f */
[----:B---3--:R-:W-:Y:S05]  /*159e0*/  @!P0 NANOSLEEP.SYNCS 0x989680 ;  /* 0x009896800000895d */ /* 0x008fea0003900000 */
[----:B------:R-:W3:Y:S02]  /*159f0*/  @!P0 SYNCS.PHASECHK.TRANS64 P0, [R4+URZ], R5 ;  /* 0x00000005040085a7 */ /* 0x000ee4000800007f */
[----:B---3--:R-:W-:Y:S05]  /*15a00*/  @!P0 BRA `(.L_x_1952) ;  /* 0xfffffffc00f08947 */ /* 0x008fea000383ffff */
[----:B------:R-:W-:Y:S05]  /*15a10*/  BRA `(.L_x_1998) ;  /* 0xffffffe800d47947 */ /* 0x000fea000383ffff */
.L_x_1999:
        /* <DEDUP_REMOVED lines=14> */
.L_x_6040:


//--------------------- .text._ZN7cutlass13device_kernelIN5flash11enable_sm90INS1_16FlashAttnFwdSm90INS1_25CollectiveMainloopFwdSm90ILi2EN4cute5tupleIJNS5_1CILi1EEES8_S8_EEENS6_IJNS7_ILi128EEENS7_ILi96EEENS7_ILi64EEEEEELi256ENS_10bfloat16_tEfNS_4arch4Sm90ELb0ELb1ELb0ELb0ELb0ELb0ELb1ELb1ELb0ELb1ELb0ELb0EEENS1_21CollectiveEpilogueFwdINS6_IJSA_NS7_ILi256EEESB_EEES9_SE_SG_Li256ELb0ELb1ELb0ELb0EEENS1_30DynamicPersistentTileSchedulerILi256ELi128ELb0ELb1ELb1EEEEEEEEEvNT_6ParamsE --------------------------
	.section	.text._ZN7cutlass13device_kernelIN5flash11enable_sm90INS1_16FlashAttnFwdSm90INS1_25CollectiveMainloopFwdSm90ILi2EN4cute5tupleIJNS5_1CILi1EEES8_S8_EEENS6_IJNS7_ILi128EEENS7_ILi96EEENS7_ILi64EEEEEELi256ENS_10bfloat16_tEfNS_4arch4Sm90ELb0ELb1ELb0ELb0ELb0ELb0ELb1ELb1ELb0ELb1ELb0ELb0EEENS1_21CollectiveEpilogueFwdINS6_IJSA_NS7_ILi256EEESB_EEES9_SE_SG_Li256ELb0ELb1ELb0ELb0EEENS1_30DynamicPersistentTileSchedulerILi256ELi128ELb0ELb1ELb1EEEEEEEEEvNT_6ParamsE,"ax",@progbits
	.align	128
.text._ZN7cutlass13device_kernelIN5flash11enable_sm90INS1_16FlashAttnFwdSm90INS1_25CollectiveMainloopFwdSm90ILi2EN4cute5tupleIJNS5_1CILi1EEES8_S8_EEENS6_IJNS7_ILi128EEENS7_ILi96EEENS7_ILi64EEEEEELi256ENS_10bfloat16_tEfNS_4arch4Sm90ELb0ELb1ELb0ELb0ELb0ELb0ELb1ELb1ELb0ELb1ELb0ELb0EEENS1_21CollectiveEpilogueFwdINS6_IJSA_NS7_ILi256EEESB_EEES9_SE_SG_Li256ELb0ELb1ELb0ELb0EEENS1_30DynamicPersistentTileSchedulerILi256ELi128ELb0ELb1ELb1EEEEEEEEEvNT_6ParamsE:
        .type           _ZN7cutlass13device_kernelIN5flash11enable_sm90INS1_16FlashAttnFwdSm90INS1_25CollectiveMainloopFwdSm90ILi2EN4cute5tupleIJNS5_1CILi1EEES8_S8_EEENS6_IJNS7_ILi128EEENS7_ILi96EEENS7_ILi64EEEEEELi256ENS_10bfloat16_tEfNS_4arch4Sm90ELb0ELb1ELb0ELb0ELb0ELb0ELb1ELb1ELb0ELb1ELb0ELb0EEENS1_21CollectiveEpilogueFwdINS6_IJSA_NS7_ILi256EEESB_EEES9_SE_SG_Li256ELb0ELb1ELb0ELb0EEENS1_30DynamicPersistentTileSchedulerILi256ELi128ELb0ELb1ELb1EEEEEEEEEvNT_6ParamsE,@function
        .size           _ZN7cutlass13device_kernelIN5flash11enable_sm90INS1_16FlashAttnFwdSm90INS1_25CollectiveMainloopFwdSm90ILi2EN4cute5tupleIJNS5_1CILi1EEES8_S8_EEENS6_IJNS7_ILi128EEENS7_ILi96EEENS7_ILi64EEEEEELi256ENS_10bfloat16_tEfNS_4arch4Sm90ELb0ELb1ELb0ELb0ELb0ELb0ELb1ELb1ELb0ELb1ELb0ELb0EEENS1_21CollectiveEpilogueFwdINS6_IJSA_NS7_ILi256EEESB_EEES9_SE_SG_Li256ELb0ELb1ELb0ELb0EEENS1_30DynamicPersistentTileSchedulerILi256ELi128ELb0ELb1ELb1EEEEEEEEEvNT_6ParamsE,(.L_x_6041 - _ZN7cutlass13device_kernelIN5flash11enable_sm90INS1_16FlashAttnFwdSm90INS1_25CollectiveMainloopFwdSm90ILi2EN4cute5tupleIJNS5_1CILi1EEES8_S8_EEENS6_IJNS7_ILi128EEENS7_ILi96EEENS7_ILi64EEEEEELi256ENS_10bfloat16_tEfNS_4arch4Sm90ELb0ELb1ELb0ELb0ELb0ELb0ELb1ELb1ELb0ELb1ELb0ELb0EEENS1_21CollectiveEpilogueFwdINS6_IJSA_NS7_ILi256EEESB_EEES9_SE_SG_Li256ELb0ELb1ELb0ELb0EEENS1_30DynamicPersistentTileSchedulerILi256ELi128ELb0ELb1ELb1EEEEEEEEEvNT_6ParamsE)
        .other          _ZN7cutlass13device_kernelIN5flash11enable_sm90INS1_16FlashAttnFwdSm90INS1_25CollectiveMainloopFwdSm90ILi2EN4cute5tupleIJNS5_1CILi1EEES8_S8_EEENS6_IJNS7_ILi128EEENS7_ILi96EEENS7_ILi64EEEEEELi256ENS_10bfloat16_tEfNS_4arch4Sm90ELb0ELb1ELb0ELb0ELb0ELb0ELb1ELb1ELb0ELb1ELb0ELb0EEENS1_21CollectiveEpilogueFwdINS6_IJSA_NS7_ILi256EEESB_EEES9_SE_SG_Li256ELb0ELb1ELb0ELb0EEENS1_30DynamicPersistentTileSchedulerILi256ELi128ELb0ELb1ELb1EEEEEEEEEvNT_6ParamsE,@"STO_CUDA_ENTRY STV_DEFAULT"
_ZN7cutlass13device_kernelIN5flash11enable_sm90INS1_16FlashAttnFwdSm90INS1_25CollectiveMainloopFwdSm90ILi2EN4cute5tupleIJNS5_1CILi1EEES8_S8_EEENS6_IJNS7_ILi128EEENS7_ILi96EEENS7_ILi64EEEEEELi256ENS_10bfloat16_tEfNS_4arch4Sm90ELb0ELb1ELb0ELb0ELb0ELb0ELb1ELb1ELb0ELb1ELb0ELb0EEENS1_21CollectiveEpilogueFwdINS6_IJSA_NS7_ILi256EEESB_EEES9_SE_SG_Li256ELb0ELb1ELb0ELb0EEENS1_30DynamicPersistentTileSchedulerILi256ELi128ELb0ELb1ELb1EEEEEEEEEvNT_6ParamsE:
[----:B------:R-:W0:Y:S02]  /*0000*/  LDC R1, c[0x0][0x28] ;  /* 0x00000a00ff017b82 */ /* 0x000e240000000800 */
[----:B0-----:R-:W-:Y:S01]  /*0010*/  VIADD R1, R1, 0xfffffb50 ;  /* 0xfffffb5001017836 */ /* 0x001fe20000000000 */
[----:B------:R-:W0:Y:S01]  /*0020*/  S2R R3, SR_TID.X ;  /* 0x0000000000037919 */ /* 0x000e220000002100 */
[----:B------:R-:W-:Y:S01]  /*0030*/  ELECT P0, URZ, PT ;  /* 0x00000000003f782f */ /* 0x000fe20003800000 */
[----:B------:R-:W-:Y:S01]  /*0040*/  BSSY B0, `(.L_x_2000) ;  /* 0x0000012000007945 */ /* 0x000fe20003800000 */
[----:B------:R-:W-:Y:S02]  /*0050*/  ULDC UR4, c[0x0][0x20] ;  /* 0x0000080000047ab9 */ /* 0x000fe40000000800 */
[----:B------:R-:W-:Y:S01]  /*0060*/  IADD3 R16, P1, R1, UR4, RZ ;  /* 0x0000000401107c10 */ /* 0x000fe2000ff3e0ff */
[----:B------:R-:W-:-:S04]  /*0070*/  ULDC UR4, c[0x0][0x24] ;  /* 0x0000090000047ab9 */ /* 0x000fc80000000800 */
[----:B------:R-:W-:Y:S01]  /*0080*/  IMAD.X R17, RZ, RZ, UR4, P1 ;  /* 0x00000004ff117e24 */ /* 0x000fe200088e06ff */
        /* <DEDUP_REMOVED lines=13> */
.L_x_2001:
[----:B------:R-:W-:Y:S05]  /*0160*/  BSYNC B0 ;  /* 0x0000000000007941 */ /* 0x000fea0003800000 */
.L_x_2000:
        /* <DEDUP_REMOVED lines=43> */
.L_x_2002:
        /* <DEDUP_REMOVED lines=22> */
.L_x_2003:
        /* <DEDUP_REMOVED lines=18> */
.L_x_2004:
        /* <DEDUP_REMOVED lines=22> */
.L_x_2005:
        /* <DEDUP_REMOVED lines=22> */
.L_x_2006:
[----:B------:R-:W-:Y:S01]  /*0960*/  IADD3 R2, P0, R16, 0x70, RZ ;  /* 0x0000007010027810 */ /* 0x000fe20007f1e0ff */
[----:B------:R-:W-:Y:S01]  /*0970*/  UMOV UR41, 0x1 ;  /* 0x0000000100297882 */ /* 0x000fe20000000000 */
[----:B------:R-:W-:Y:S01]  /*0980*/  PLOP3.LUT P1, PT, PT, PT, UP0, 0x80, 0x0 ;  /* 0x000000000000781c */ /* 0x000fe20003f2f008 */
[----:B------:R-:W-:Y:S01]  /*0990*/  NOP ;  /* 0x0000000000007918 */ /* 0x000fe20000000000 */
[----:B------:R-:W-:Y:S01]  /*09a0*/  USEL UR41, UR41, 0x2, !UP0 ;  /* 0x0000000229297887 */ /* 0x000fe2000c000000 */
[----:B------:R4:W-:Y:S01]  /*09b0*/  STL [R1+0x464], R2 ;  /* 0x0004640201007387 */ /* 0x0009e20000100800 */
[----:B------:R-:W-:Y:S01]  /*09c0*/  ULDC.64 UR48, c[0x0][0x208] ;  /* 0x0000820000307ab9 */ /* 0x000fe20000000a00 */
[----:B------:R-:W-:Y:S02]  /*09d0*/  IMAD.MOV.U32 R22, RZ, RZ, R16 ;  /* 0x000000ffff167224 */ /* 0x000fe400078e0010 */
[--C-:B------:R-:W-:Y:S02]  /*09e0*/  IMAD.MOV.U32 R23, RZ, RZ, R17.reuse ;  /* 0x000000ffff177224 */ /* 0x100fe400078e0011 */
[----:B----4-:R-:W-:-:S05]  /*09f0*/  IMAD.X R2, RZ, RZ, R17, P0 ;  /* 0x000000ffff027224 */ /* 0x010fca00000e0611 */
[----:B------:R4:W-:Y:S01]  /*0a00*/  STL [R1+0x460], R2 ;  /* 0x0004600201007387 */ /* 0x0009e20000100800 */
[----:B0123--:R-:W-:Y:S06]  /*0a10*/  BAR.SYNC.DEFER_BLOCKING 0x0 ;  /* 0x0000000000007b1d */ /* 0x00ffec0000010000 */
[----:B------:R-:W-:Y:S05]  /*0a20*/  @!P1 BRA `(.L_x_2007) ;  /* 0x0000020800f49947 */ /* 0x000fea0003800000 */
.L_x_2008:
[----:B------:R-:W-:-:S08]  /*0a30*/  NOP ;  /* 0x0000000000007918 */ /* 0x000fd00000000000 */
[----:B------:R-:W0:Y:S02]  /*0a40*/  USETMAXREG.TRY_ALLOC.CTAPOOL UP0, 0xf0 ;  /* 0x000000f0000079c8 */ /* 0x000e240008000600 */
[----:B0-----:R-:W-:-:S13]  /*0a50*/  PLOP3.LUT P0, PT, PT, PT, UP0, 0x80, 0x0 ;  /* 0x000000000000781c */ /* 0x001fda0003f0f008 */
[----:B------:R-:W-:Y:S05]  /*0a60*/  @!P0 BRA `(.L_x_2008) ;  /* 0xfffffffc00f08947 */ /* 0x000fea000383ffff */
[----:B------:R-:W0:Y:S08]  /*0a70*/  S2UR UR5, SR_CTAID.X ;  /* 0x00000000000579c3 */ /* 0x000e300000002500 */
[----:B------:R-:W-:Y:S08]  /*0a80*/  BAR.ARV 0x4, 0x180 ;  /* 0x0106000000007b1d */ /* 0x000ff00000002000 */
[----:B------:R-:W-:Y:S08]  /*0a90*/  BAR.ARV 0x8, 0x180 ;  /* 0x0206000000007b1d */ /* 0x000ff00000002000 */
[----:B------:R-:W0:Y:S01]  /*0aa0*/  LDC R0, c[0x0][0xd38] ;  /* 0x00034e00ff007b82 */ /* 0x000e220000000800 */
[----:B------:R-:W-:Y:S01]  /*0ab0*/  ISETP.NE.AND P0, PT, R14, 0x1, PT ;  /* 0x000000010e00780c */ /* 0x000fe20003f05270 */
[----:B------:R1:W-:-:S12]  /*0ac0*/  STL.64 [R1+0x210], RZ ;  /* 0x000210ff01007387 */ /* 0x0003d80000100a00 */
[----:B------:R-:W-:Y:S06]  /*0ad0*/  @!P0 BAR.ARV 0x9, 0x100 ;  /* 0x0244000000008b1d */ /* 0x000fec0000002000 */
[C---:B------:R-:W-:Y:S02]  /*0ae0*/  IADD3 R214, P1, R16.reuse, 0x210, RZ ;  /* 0x0000021010d67810 */ /* 0x040fe40007f3e0ff */
[----:B------:R-:W-:Y:S01]  /*0af0*/  IADD3 R224, P2, R16, 0x21c, RZ ;  /* 0x0000021c10e07810 */ /* 0x000fe20007f5e0ff */
[----:B------:R1:W-:Y:S01]  /*0b00*/  STL [R1+0x218], RZ ;  /* 0x000218ff01007387 */ /* 0x0003e20000100800 */
[----:B0-----:R-:W-:Y:S01]  /*0b10*/  ISETP.LE.AND P0, PT, R0, UR5, PT ;  /* 0x0000000500007c0c */ /* 0x001fe2000bf03270 */
[----:B------:R-:W-:-:S02]  /*0b20*/  IMAD.X R213, RZ, RZ, R17, P1 ;  /* 0x000000ffffd57224 */ /* 0x000fc400008e0611 */
[----:B------:R1:W-:Y:S01]  /*0b30*/  STL [R1+0x21c], RZ ;  /* 0x00021cff01007387 */ /* 0x0003e20000100800 */
[----:B------:R-:W-:-:S09]  /*0b40*/  IMAD.X R223, RZ, RZ, R17, P2 ;  /* 0x000000ffffdf7224 */ /* 0x000fd200010e0611 */
[----:B-1----:R-:W-:Y:S05]  /*0b50*/  @P0 EXIT ;  /* 0x000000000000094d */ /* 0x002fea0003800000 */
[----:B----4-:R-:W0:Y:S01]  /*0b60*/  S2R R2, SR_TID.X ;  /* 0x0000000000027919 */ /* 0x010e220000002100 */
[----:B------:R-:W1:Y:S01]  /*0b70*/  S2UR UR6, SR_CgaCtaId ;  /* 0x00000000000679c3 */ /* 0x000e620000008800 */
[----:B------:R-:W-:Y:S01]  /*0b80*/  UMOV UR44, 0x400 ;  /* 0x00000400002c7882 */ /* 0x000fe20000000000 */
[----:B------:R-:W-:Y:S01]  /*0b90*/  IMAD.MOV.U32 R189, RZ, RZ, 0x2 ;  /* 0x00000002ffbd7424 */ /* 0x000fe200078e00ff */
[C---:B------:R-:W-:Y:S01]  /*0ba0*/  IADD3 R208, -R14.reuse, 0xb, RZ ;  /* 0x0000000b0ed07810 */ /* 0x040fe20007ffe1ff */
[----:B------:R-:W-:-:S04]  /*0bb0*/  VIADD R209, R14, 0x8 ;  /* 0x000000080ed17836 */ /* 0x000fc80000000000 */
[----:B------:R-:W2:Y:S01]  /*0bc0*/  S2UR UR4, SR_SWINHI ;  /* 0x00000000000479c3 */ /* 0x000ea20000002f00 */
[----:B-1----:R-:W-:Y:S01]  /*0bd0*/  ULEA UR44, UR6, UR44, 0x18 ;  /* 0x0000002c062c7291 */ /* 0x002fe2000f8ec03f */
[----:B0-----:R-:W-:-:S06]  /*0be0*/  VIADD R206, R2, 0xffffff80 ;  /* 0xffffff8002ce7836 */ /* 0x001fcc0000000000 */
[----:B------:R-:W-:Y:S01]  /*0bf0*/  UMOV UR36, UR44 ;  /* 0x0000002c00247c82 */ /* 0x000fe20008000000 */
[----:B--2---:R-:W-:Y:S01]  /*0c00*/  UMOV UR37, UR4 ;  /* 0x0000000400257c82 */ /* 0x004fe20008000000 */
[----:B------:R-:W-:Y:S01]  /*0c10*/  UMOV UR4, UR5 ;  /* 0x0000000500047c82 */ /* 0x000fe20008000000 */
[----:B------:R-:W-:-:S04]  /*0c20*/  SHF.R.S32.HI R15, RZ, 0x1f, R206 ;  /* 0x0000001fff0f7819 */ /* 0x000fc800000114ce */
[CC--:B------:R-:W-:Y:S02]  /*0c30*/  LEA.HI R2, R15.reuse, R206.reuse, RZ, 0x4 ;  /* 0x000000ce0f027211 */ /* 0x0c0fe400078f20ff */
[CC--:B------:R-:W-:Y:S02]  /*0c40*/  LEA.HI R0, R15.reuse, R206.reuse, RZ, 0x5 ;  /* 0x000000ce0f007211 */ /* 0x0c0fe400078f28ff */
[----:B------:R-:W-:Y:S02]  /*0c50*/  SHF.R.S32.HI R5, RZ, 0x4, R2 ;  /* 0x00000004ff057819 */ /* 0x000fe40000011402 */
[----:B------:R-:W-:Y:S01]  /*0c60*/  LOP3.LUT R3, R2, 0x3fffff0, RZ, 0xc0, !PT ;  /* 0x03fffff002037812 */ /* 0x000fe200078ec0ff */
[----:B------:R-:W-:Y:S01]  /*0c70*/  IMAD.SHL.U32 R6, R0, 0x20, RZ ;  /* 0x0000002000067824 */ /* 0x000fe200078e00ff */
[----:B------:R-:W-:Y:S02]  /*0c80*/  LEA.HI R0, R15, R206, RZ, 0x7 ;  /* 0x000000ce0f007211 */ /* 0x000fe400078f38ff */
[----:B------:R-:W-:Y:S01]  /*0c90*/  LEA.HI R4, R2, R5, RZ, 0x1 ;  /* 0x0000000502047211 */ /* 0x000fe200078f08ff */
[----:B------:R-:W-:Y:S01]  /*0ca0*/  IMAD.IADD R2, R206, 0x1, -R3 ;  /* 0x00000001ce027824 */ /* 0x000fe200078e0a03 */
[----:B------:R-:W-:-:S02]  /*0cb0*/  LOP3.LUT R3, R0, 0xffffff80, RZ, 0xc0, !PT ;  /* 0xffffff8000037812 */ /* 0x000fc400078ec0ff */
[----:B------:R-:W-:Y:S02]  /*0cc0*/  LOP3.LUT R7, R6, 0xfffffc00, RZ, 0xc0, !PT ;  /* 0xfffffc0006077812 */ /* 0x000fe400078ec0ff */
[----:B------:R-:W-:Y:S01]  /*0cd0*/  LOP3.LUT R4, R4, 0x1ffffffe, RZ, 0xc0, !PT ;  /* 0x1ffffffe04047812 */ /* 0x000fe200078ec0ff */
[----:B------:R-:W-:Y:S01]  /*0ce0*/  IMAD.IADD R212, R206, 0x1, -R3 ;  /* 0x00000001ced47824 */ /* 0x000fe200078e0a03 */
[----:B------:R-:W-:Y:S01]  /*0cf0*/  SHF.R.S32.HI R227, RZ, 0x7, R0 ;  /* 0x00000007ffe37819 */ /* 0x000fe20000011400 */
[----:B------:R-:W-:Y:S01]  /*0d00*/  IMAD R7, R2, 0x40, R7 ;  /* 0x0000004002077824 */ /* 0x000fe200078e0207 */
[----:B------:R-:W-:Y:S01]  /*0d10*/  LEA.HI R2, R15, R206, RZ, 0x2 ;  /* 0x000000ce0f027211 */ /* 0x000fe200078f10ff */
[----:B------:R-:W-:Y:S01]  /*0d20*/  IMAD.IADD R4, R5, 0x1, -R4 ;  /* 0x0000000105047824 */ /* 0x000fe200078e0a04 */
[----:B------:R-:W-:Y:S02]  /*0d30*/  SHF.R.S32.HI R3, RZ, 0x1f, R212 ;  /* 0x0000001fff037819 */ /* 0x000fe400000114d4 */
[----:B------:R-:W-:Y:S01]  /*0d40*/  LOP3.LUT R5, R2, 0xfffffffc, RZ, 0xc0, !PT ;  /* 0xfffffffc02057812 */ /* 0x000fe200078ec0ff */
[----:B------:R-:W-:Y:S01]  /*0d50*/  IMAD R4, R4, 0x8, R7 ;  /* 0x0000000804047824 */ /* 0x000fe200078e0207 */
[----:B------:R-:W-:-:S02]  /*0d60*/  LEA.HI R19, R3, R212, RZ, 0x2 ;  /* 0x000000d403137211 */ /* 0x000fc400078f10ff */
[----:B------:R-:W-:Y:S01]  /*0d70*/  LEA.HI R3, R3, R212, RZ, 0x5 ;  /* 0x000000d403037211 */ /* 0x000fe200078f28ff */
[----:B------:R-:W-:Y:S01]  /*0d80*/  IMAD.IADD R6, R206, 0x1, -R5 ;  /* 0x00000001ce067824 */ /* 0x000fe200078e0a05 */
[--C-:B------:R-:W-:Y:S01]  /*0d90*/  SHF.R.S32.HI R2, RZ, 0x2, R19.reuse ;  /* 0x00000002ff027819 */ /* 0x100fe20000011413 */
[----:B------:R-:W-:Y:S01]  /*0da0*/  IMAD.WIDE R188, R4, R189, UR36 ;  /* 0x0000002404bc7e25 */ /* 0x000fe2000f8e02bd */
[----:B------:R-:W-:Y:S02]  /*0db0*/  SHF.R.S32.HI R5, RZ, 0x1f, R19 ;  /* 0x0000001fff057819 */ /* 0x000fe40000011413 */
[----:B------:R-:W-:Y:S02]  /*0dc0*/  SHF.R.S32.HI R3, RZ, 0x5, R3 ;  /* 0x00000005ff037819 */ /* 0x000fe40000011403 */
[----:B------:R-:W-:Y:S02]  /*0dd0*/  LEA.HI R5, R5, R2, RZ, 0x3 ;  /* 0x0000000205057211 */ /* 0x000fe400078f18ff */
[----:B------:R-:W-:-:S02]  /*0de0*/  IADD3 R9, P0, R188, 0x20, RZ ;  /* 0x00000020bc097810 */ /* 0x000fc40007f1e0ff */
[----:B------:R-:W-:Y:S02]  /*0df0*/  LOP3.LUT R5, R5, 0xfffffff8, RZ, 0xc0, !PT ;  /* 0xfffffff805057812 */ /* 0x000fe400078ec0ff */
[----:B------:R-:W-:Y:S02]  /*0e00*/  LOP3.LUT R8, R9, 0x380, RZ, 0xc0, !PT ;  /* 0x0000038009087812 */ /* 0x000fe400078ec0ff */
[----:B------:R-:W-:Y:S01]  /*0e10*/  LEA.HI R7, R6, R6, RZ, 0x1 ;  /* 0x0000000606077211 */ /* 0x000fe200078f08ff */
[----:B------:R-:W-:Y:S01]  /*0e20*/  IMAD.IADD R2, R2, 0x1, -R5 ;  /* 0x0000000102027824 */ /* 0x000fe200078e0a05 */
[----:B------:R-:W-:Y:S02]  /*0e30*/  SHF.R.U64 R8, R8, 0x3, RZ ;  /* 0x0000000308087819 */ /* 0x000fe400000012ff */
[----:B------:R-:W-:Y:S01]  /*0e40*/  LOP3.LUT R7, R7, 0x1ffffffe, RZ, 0xc0, !PT ;  /* 0x1ffffffe07077812 */ /* 0x000fe200078ec0ff */
[----:B------:R-:W-:Y:S01]  /*0e50*/  IMAD R21, R3, 0x10, R2 ;  /* 0x0000001003157824 */ /* 0x000fe200078e0202 */
[----:B------:R-:W-:Y:S01]  /*0e60*/  LOP3.LUT R2, R8, R9, RZ, 0x3c, !PT ;  /* 0x0000000908027212 */ /* 0x000fe200078e3cff */
[----:B------:R-:W-:Y:S01]  /*0e70*/  IMAD.X R3, RZ, RZ, R189, P0 ;  /* 0x000000ffff037224 */ /* 0x000fe200000e06bd */
[----:B------:R-:W-:Y:S01]  /*0e80*/  LEA.HI R15, R15, R206, RZ, 0x3 ;  /* 0x000000ce0f0f7211 */ /* 0x000fe200078f18ff */
[----:B------:R-:W-:Y:S01]  /*0e90*/  IMAD.IADD R25, R6, 0x1, -R7 ;  /* 0x0000000106197824 */ /* 0x000fe200078e0a07 */
[----:B------:R-:W-:-:S02]  /*0ea0*/  IADD3 R5, P1, R188, 0x40, RZ ;  /* 0x00000040bc057810 */ /* 0x000fc40007f3e0ff */
[----:B------:R-:W-:Y:S02]  /*0eb0*/  MOV R235, R2 ;  /* 0x0000000200eb7202 */ /* 0x000fe40000000f00 */
[C---:B------:R-:W-:Y:S02]  /*0ec0*/  IADD3 R7, P2, R188.reuse, 0x60, RZ ;  /* 0x00000060bc077810 */ /* 0x040fe40007f5e0ff */
[C---:B------:R-:W-:Y:S02]  /*0ed0*/  IADD3 R9, P3, R188.reuse, 0x4000, RZ ;  /* 0x00004000bc097810 */ /* 0x040fe40007f7e0ff */
[C---:B------:R-:W-:Y:S02]  /*0ee0*/  IADD3 R231, P4, R188.reuse, 0x4020, RZ ;  /* 0x00004020bce77810 */ /* 0x040fe40007f9e0ff */
[C---:B------:R-:W-:Y:S02]  /*0ef0*/  IADD3 R11, P5, R188.reuse, 0x4040, RZ ;  /* 0x00004040bc0b7810 */ /* 0x040fe40007fbe0ff */
[----:B------:R-:W-:-:S02]  /*0f00*/  IADD3 R13, P6, R188, 0xc060, RZ ;  /* 0x0000c060bc0d7810 */ /* 0x000fc40007fde0ff */
[----:B------:R-:W-:Y:S02]  /*0f10*/  LOP3.LUT R3, R15, 0xfffffff8, RZ, 0xc0, !PT ;  /* 0xfffffff80f037812 */ /* 0x000fe400078ec0ff */
[----:B------:R-:W-:Y:S02]  /*0f20*/  LEA.HI R0, R0, R227, RZ, 0x1 ;  /* 0x000000e300007211 */ /* 0x000fe400078f08ff */
[----:B------:R-:W-:Y:S01]  /*0f30*/  LOP3.LUT R4, R5, 0x380, RZ, 0xc0, !PT ;  /* 0x0000038005047812 */ /* 0x000fe200078ec0ff */
[----:B------:R-:W-:Y:S01]  /*0f40*/  IMAD.IADD R3, R206, 0x1, -R3 ;  /* 0x00000001ce037824 */ /* 0x000fe200078e0a03 */
[----:B------:R-:W-:Y:S02]  /*0f50*/  LOP3.LUT R6, R7, 0x380, RZ, 0xc0, !PT ;  /* 0x0000038007067812 */ /* 0x000fe400078ec0ff */
[----:B------:R-:W-:Y:S01]  /*0f60*/  LOP3.LUT R8, R9, 0x380, RZ, 0xc0, !PT ;  /* 0x0000038009087812 */ /* 0x000fe200078ec0ff */
[----:B------:R-:W-:Y:S01]  /*0f70*/  IMAD.SHL.U32 R194, R3, 0x8, RZ ;  /* 0x0000000803c27824 */ /* 0x000fe200078e00ff */
[----:B------:R-:W-:-:S02]  /*0f80*/  LOP3.LUT R230, R231, 0x380, RZ, 0xc0, !PT ;  /* 0x00000380e7e67812 */ /* 0x000fc400078ec0ff */
[----:B------:R-:W-:Y:S01]  /*0f90*/  LOP3.LUT R10, R11, 0x380, RZ, 0xc0, !PT ;  /* 0x000003800b0a7812 */ /* 0x000fe200078ec0ff */
[C---:B------:R-:W-:Y:S01]  /*0fa0*/  VIADD R196, R194.reuse, 0x40 ;  /* 0x00000040c2c47836 */ /* 0x040fe20000000000 */
[----:B------:R-:W-:Y:S01]  /*0fb0*/  LOP3.LUT R12, R13, 0x380, RZ, 0xc0, !PT ;  /* 0x000003800d0c7812 */ /* 0x000fe200078ec0ff */
[----:B------:R-:W-:Y:S01]  /*0fc0*/  VIADD R195, R194, 0x80 ;  /* 0x00000080c2c37836 */ /* 0x000fe20000000000 */
[----:B------:R-:W-:Y:S01]  /*0fd0*/  LOP3.LUT R0, R0, 0x3fffffe, RZ, 0xc0, !PT ;  /* 0x03fffffe00007812 */ /* 0x000fe200078ec0ff */
[----:B------:R-:W-:Y:S01]  /*0fe0*/  VIADD R197, R194, 0xc0 ;  /* 0x000000c0c2c57836 */ /* 0x000fe20000000000 */
[----:B------:R-:W-:Y:S02]  /*0ff0*/  SHF.R.U64 R4, R4, 0x3, RZ ;  /* 0x0000000304047819 */ /* 0x000fe400000012ff */
[----:B------:R-:W-:Y:S01]  /*1000*/  SHF.R.U64 R6, R6, 0x3, RZ ;  /* 0x0000000306067819 */ /* 0x000fe200000012ff */
[----:B------:R-:W-:Y:S01]  /*1010*/  IMAD.IADD R0, R227, 0x1, -R0 ;  /* 0x00000001e3007824 */ /* 0x000fe200078e0a00 */
[----:B------:R-:W-:-:S02]  /*1020*/  SHF.R.U64 R8, R8, 0x3, RZ ;  /* 0x0000000308087819 */ /* 0x000fc400000012ff */
[----:B------:R-:W-:Y:S01]  /*1030*/  SHF.R.U64 R230, R230, 0x3, RZ ;  /* 0x00000003e6e67819 */ /* 0x000fe200000012ff */
[----:B------:R-:W-:Y:S01]  /*1040*/  IMAD R204, R0, 0x40, R21 ;  /* 0x0000004000cc7824 */ /* 0x000fe200078e0215 */
[----:B------:R-:W-:Y:S02]  /*1050*/  SHF.R.U64 R10, R10, 0x3, RZ ;  /* 0x000000030a0a7819 */ /* 0x000fe400000012ff */
[----:B------:R-:W-:Y:S01]  /*1060*/  SHF.R.U64 R12, R12, 0x3, RZ ;  /* 0x000000030c0c7819 */ /* 0x000fe200000012ff */
[----:B------:R-:W-:Y:S01]  /*1070*/  IMAD R236, R25, 0x8, R204 ;  /* 0x0000000819ec7824 */ /* 0x000fe200078e02cc */
[----:B------:R-:W-:Y:S02]  /*1080*/  LOP3.LUT R19, R19, 0x7ffffffc, RZ, 0xc0, !PT ;  /* 0x7ffffffc13137812 */ /* 0x000fe400078ec0ff */
        /* <DEDUP_REMOVED lines=12> */
[----:B------:R-:W-:Y:S01]  /*1150*/  IADD3 R18, P0, R16, 0x13c, RZ ;  /* 0x0000013c10127810 */ /* 0x000fe20007f1e0ff */
[----:B------:R-:W-:Y:S01]  /*1160*/  IMAD.IADD R19, R212, 0x1, -R19 ;  /* 0x00000001d4137824 */ /* 0x000fe200078e0a13 */
[----:B------:R-:W-:-:S02]  /*1170*/  IADD3 R226, P1, R16, 0x220, RZ ;  /* 0x0000022010e27810 */ /* 0x000fc40007f3e0ff */
[----:B------:R-:W-:Y:S01]  /*1180*/  SHF.R.S32.HI R210, RZ, 0x3, R15 ;  /* 0x00000003ffd27819 */ /* 0x000fe2000001140f */
[--C-:B------:R-:W-:Y:S01]  /*1190*/  IMAD.X R164, RZ, RZ, R17.reuse, P0 ;  /* 0x000000ffffa47224 */ /* 0x100fe200000e0611 */
[----:B------:R-:W-:Y:S01]  /*11a0*/  MOV R234, R4 ;  /* 0x0000000400ea7202 */ /* 0x000fe20000000f00 */
[----:B------:R-:W-:Y:S01]  /*11b0*/  IMAD.X R225, RZ, RZ, R17, P1 ;  /* 0x000000ffffe17224 */ /* 0x000fe200008e0611 */
[----:B------:R-:W-:Y:S01]  /*11c0*/  MOV R233, R6 ;  /* 0x0000000600e97202 */ /* 0x000fe20000000f00 */
[----:B------:R-:W-:Y:S01]  /*11d0*/  IMAD R211, R3, 0x20, R210 ;  /* 0x0000002003d37824 */ /* 0x000fe200078e02d2 */
[----:B------:R-:W-:Y:S01]  /*11e0*/  MOV R232, R8 ;  /* 0x0000000800e87202 */ /* 0x000fe20000000f00 */
[----:B------:R-:W-:Y:S01]  /*11f0*/  IMAD.SHL.U32 R205, R19, 0x2, RZ ;  /* 0x0000000213cd7824 */ /* 0x000fe200078e00ff */
[----:B------:R-:W-:Y:S02]  /*1200*/  MOV R230, R230 ;  /* 0x000000e600e67202 */ /* 0x000fe40000000f00 */
[----:B------:R-:W-:-:S02]  /*1210*/  MOV R229, R10 ;  /* 0x0000000a00e57202 */ /* 0x000fc40000000f00 */
[----:B------:R-:W-:Y:S02]  /*1220*/  MOV R228, R12 ;  /* 0x0000000c00e47202 */ /* 0x000fe40000000f00 */
[----:B------:R-:W-:Y:S02]  /*1230*/  SHF.R.S32.HI R203, RZ, 0x1f, R194 ;  /* 0x0000001fffcb7819 */ /* 0x000fe400000114c2 */
[----:B------:R-:W-:Y:S02]  /*1240*/  SHF.R.S32.HI R202, RZ, 0x1f, R196 ;  /* 0x0000001fffca7819 */ /* 0x000fe400000114c4 */
[----:B------:R-:W-:Y:S02]  /*1250*/  SHF.R.S32.HI R201, RZ, 0x1f, R195 ;  /* 0x0000001fffc97819 */ /* 0x000fe400000114c3 */
[----:B------:R-:W-:-:S07]  /*1260*/  SHF.R.S32.HI R200, RZ, 0x1f, R197 ;  /* 0x0000001fffc87819 */ /* 0x000fce00000114c5 */
.L_x_2131:
        /* <DEDUP_REMOVED lines=12> */
[----:B01234-:R-:W-:Y:S05]  /*1330*/  @!P0 BRA `(.L_x_2009) ;  /* 0x0000000000208947 */ /* 0x01ffea0003800000 */
        /* <DEDUP_REMOVED lines=8> */
.L_x_2009:
[----:B------:R-:W-:Y:S01]  /*13c0*/  ULDC UR7, c[0x0][0xd54] ;  /* 0x0003550000077ab9 */ /* 0x000fe20000000800 */
[----:B------:R-:W-:Y:S01]  /*13d0*/  UMOV UR6, UR9 ;  /* 0x0000000900067c82 */ /* 0x000fe20008000000 */
[----:B------:R-:W-:-:S11]  /*13e0*/  UISETP.NE.AND UP0, UPT, UR7, 0x1, UPT ;  /* 0x000000010700788c */ /* 0x000fd6000bf05270 */
[----:B------:R-:W-:Y:S02]  /*13f0*/  @UP0 ULDC.64 UR10, c[0x0][0xd58] ;  /* 0x00035600000a0ab9 */ /* 0x000fe40000000a00 */
[----:B------:R-:W-:-:S04]  /*1400*/  UIMAD.WIDE.U32 UR4, UR9, UR10, URZ ;  /* 0x0000000a090472a5 */ /* 0x000fc8000f8e003f */
[----:B------:R-:W-:-:S04]  /*1410*/  @UP0 USHF.R.U32.HI UR6, URZ, UR11, UR5 ;  /* 0x0000000b3f060299 */ /* 0x000fc80008011605 */
[----:B------:R-:W-:-:S12]  /*1420*/  UIMAD UR4, UR6, UR7, URZ ;  /* 0x00000007060472a4 */ /* 0x000fd8000f8e023f */
.L_x_2010:
[----:B------:R-:W0:Y:S01]  /*1430*/  S2R R0, SR_TID.X ;  /* 0x0000000000007919 */ /* 0x000e220000002100 */
[----:B------:R-:W-:Y:S01]  /*1440*/  ULOP3.LUT UR5, URZ, UR6, URZ, 0x33, !UPT ;  /* 0x000000063f057292 */ /* 0x000fe2000f8e333f */
[----:B------:R-:W-:Y:S01]  /*1450*/  IMAD.MOV.U32 R2, RZ, RZ, 0x3000 ;  /* 0x00003000ff027424 */ /* 0x000fe200078e00ff */
[----:B------:R-:W-:Y:S01]  /*1460*/  UIADD3 UR6, UP2, UR36, 0x32450, URZ ;  /* 0x0003245024067890 */ /* 0x000fe2000ff5e03f */
[----:B------:R-:W-:Y:S01]  /*1470*/  IMAD.U32 R3, RZ, RZ, UR41 ;  /* 0x00000029ff037e24 */ /* 0x000fe2000f8e00ff */
[----:B------:R-:W-:Y:S01]  /*1480*/  ULDC UR39, c[0x0][0xd3c] ;  /* 0x00034f0000277ab9 */ /* 0x000fe20000000800 */
[----:B------:R-:W-:Y:S01]  /*1490*/  UIADD3 UR7, UP0, UR36, 0x32430, URZ ;  /* 0x0003243024077890 */ /* 0x000fe2000ff1e03f */
[----:B------:R-:W-:Y:S01]  /*14a0*/  IMAD.MOV.U32 R5, RZ, RZ, 0x100 ;  /* 0x00000100ff057424 */ /* 0x000fe200078e00ff */
[----:B------:R-:W-:Y:S01]  /*14b0*/  UIADD3 UR39, UR5, UR39, URZ ;  /* 0x0000002705277290 */ /* 0x000fe2000fffe03f */
[----:B------:R1:W-:Y:S01]  /*14c0*/  STL.64 [R1+0x18], R2 ;  /* 0x0000180201007387 */ /* 0x0003e20000100a00 */
[----:B------:R-:W-:Y:S01]  /*14d0*/  UIADD3.X UR5, URZ, UR37, URZ, UP2, !UPT ;  /* 0x000000253f057290 */ /* 0x000fe200097fe43f */
[----:B------:R-:W-:Y:S01]  /*14e0*/  IMAD.MOV.U32 R6, RZ, RZ, 0x1 ;  /* 0x00000001ff067424 */ /* 0x000fe200078e00ff */
[----:B------:R-:W-:Y:S01]  /*14f0*/  UIADD3 UR10, UP1, UR36, 0x32440, URZ ;  /* 0x00032440240a7890 */ /* 0x000fe2000ff3e03f */
[----:B------:R-:W-:Y:S01]  /*1500*/  IMAD.MOV.U32 R7, RZ, RZ, RZ ;  /* 0x000000ffff077224 */ /* 0x000fe200078e00ff */
[----:B------:R-:W-:Y:S01]  /*1510*/  UIADD3 UR11, UP3, UR36, 0x32460, URZ ;  /* 0x00032460240b7890 */ /* 0x000fe2000ff7e03f */
[----:B------:R-:W-:Y:S01]  /*1520*/  IMAD.MOV.U32 R8, RZ, RZ, 0xc000 ;  /* 0x0000c000ff087424 */ /* 0x000fe200078e00ff */
[----:B------:R-:W-:Y:S01]  /*1530*/  UIADD3 UR4, UR9, -UR4, URZ ;  /* 0x8000000409047290 */ /* 0x000fe2000fffe03f */
[----:B------:R-:W-:Y:S01]  /*1540*/  IMAD.U32 R9, RZ, RZ, UR41 ;  /* 0x00000029ff097e24 */ /* 0x000fe2000f8e00ff */
[----:B------:R-:W-:Y:S01]  /*1550*/  UIADD3.X UR12, URZ, UR37, URZ, UP3, !UPT ;  /* 0x000000253f0c7290 */ /* 0x000fe20009ffe43f */
[----:B------:R-:W-:Y:S01]  /*1560*/  IMAD.MOV.U32 R11, RZ, RZ, 0x100 ;  /* 0x00000100ff0b7424 */ /* 0x000fe200078e00ff */
[----:B------:R-:W-:Y:S01]  /*1570*/  ULDC UR42, c[0x0][0xd48] ;  /* 0x00035200002a7ab9 */ /* 0x000fe20000000800 */
[----:B-1----:R-:W-:Y:S01]  /*1580*/  IMAD.U32 R3, RZ, RZ, UR5 ;  /* 0x00000005ff037e24 */ /* 0x002fe2000f8e00ff */
[----:B------:R-:W-:Y:S01]  /*1590*/  UIADD3.X UR5, URZ, UR37, URZ, UP0, !UPT ;  /* 0x000000253f057290 */ /* 0x000fe200087fe43f */
[----:B------:R-:W-:Y:S01]  /*15a0*/  IMAD.U32 R2, RZ, RZ, UR6 ;  /* 0x00000006ff027e24 */ /* 0x000fe2000f8e00ff */
[----:B------:R-:W-:Y:S01]  /*15b0*/  UIADD3.X UR6, URZ, UR37, URZ, UP1, !UPT ;  /* 0x000000253f067290 */ /* 0x000fe20008ffe43f */
[----:B------:R-:W-:Y:S01]  /*15c0*/  IMAD.U32 R12, RZ, RZ, UR11 ;  /* 0x0000000bff0c7e24 */ /* 0x000fe2000f8e00ff */
[----:B------:R-:W-:Y:S01]  /*15d0*/  UISETP.NE.AND UP2, UPT, UR42, 0x1, UPT ;  /* 0x000000012a00788c */ /* 0x000fe2000bf45270 */
[----:B------:R-:W-:Y:S01]  /*15e0*/  IMAD.U32 R13, RZ, RZ, UR12 ;  /* 0x0000000cff0d7e24 */ /* 0x000fe2000f8e00ff */
[----:B------:R-:W-:Y:S01]  /*15f0*/  ULDC UR12, c[0x0][0xd54] ;  /* 0x00035500000c7ab9 */ /* 0x000fe20000000800 */
[----:B------:R-:W-:Y:S01]  /*1600*/  IMAD.MOV.U32 R20, RZ, RZ, 0x1 ;  /* 0x00000001ff147424 */ /* 0x000fe200078e00ff */
[----:B------:R-:W-:Y:S01]  /*1610*/  UIMAD UR12, UR8, UR12, UR4 ;  /* 0x0000000c080c72a4 */ /* 0x000fe2000f8e0204 */
[----:B------:R-:W-:Y:S01]  /*1620*/  IMAD.MOV.U32 R21, RZ, RZ, RZ ;  /* 0x000000ffff157224 */ /* 0x000fe200078e00ff */
[----:B0-----:R-:W-:Y:S01]  /*1630*/  LOP3.LUT R0, R0, 0x7f, RZ, 0xc0, !PT ;  /* 0x0000007f00007812 */ /* 0x001fe200078ec0ff */
[----:B------:R-:W-:Y:S01]  /*1640*/  IMAD.U32 R14, RZ, RZ, UR39 ;  /* 0x00000027ff0e7e24 */ /* 0x000fe2000f8e00ff */
[----:B------:R-:W-:Y:S01]  /*1650*/  USHF.L.U32 UR39, UR39, 0x7, URZ ;  /* 0x0000000727277899 */ /* 0x000fe2000800063f */
[----:B------:R-:W-:Y:S01]  /*1660*/  STL.128 [R1+0x430], RZ ;  /* 0x000430ff01007387 */ /* 0x000fe20000100c00 */
[----:B------:R-:W-:Y:S01]  /*1670*/  ISETP.NE.AND P0, PT, R0, RZ, PT ;  /* 0x000000ff0000720c */ /* 0x000fe20003f05270 */
[----:B------:R-:W-:Y:S01]  /*1680*/  ULDC UR45, c[0x0][0x424] ;  /* 0x00010900002d7ab9 */ /* 0x000fe20000000800 */
[----:B------:R-:W0:Y:S01]  /*1690*/  LDC R0, c[0x0][0xa80] ;  /* 0x0002a000ff007b82 */ /* 0x000e220000000800 */
[----:B------:R-:W-:Y:S01]  /*16a0*/  STL.64 [R1+0x60], R20 ;  /* 0x0000601401007387 */ /* 0x000fe20000100a00 */
[----:B------:R-:W-:Y:S01]  /*16b0*/  SEL R4, RZ, 0x1, P0 ;  /* 0x00000001ff047807 */ /* 0x000fe20000000000 */
[----:B------:R-:W-:Y:S01]  /*16c0*/  ULDC UR11, c[0x0][0x2f0] ;  /* 0x0000bc00000b7ab9 */ /* 0x000fe20000000800 */
[----:B------:R-:W-:Y:S01]  /*16d0*/  ULDC UR46, c[0x0][0x288] ;  /* 0x0000a200002e7ab9 */ /* 0x000fe20000000800 */
[----:B------:R-:W-:Y:S01]  /*16e0*/  STL [R1+0x70], R14 ;  /* 0x0000700e01007387 */ /* 0x000fe20000100800 */
[----:B------:R-:W-:Y:S01]  /*16f0*/  @UP2 ULDC UR13, c[0x0][0xd50] ;  /* 0x00035400000d2ab9 */ /* 0x000fe20000000800 */
[----:B------:R-:W-:Y:S01]  /*1700*/  IMAD.MOV.U32 R10, RZ, RZ, R4 ;  /* 0x000000ffff0a7224 */ /* 0x000fe200078e0004 */
[----:B------:R-:W-:Y:S01]  /*1710*/  UMOV UR38, UR12 ;  /* 0x0000000c00267c82 */ /* 0x000fe20008000000 */
[----:B------:R1:W-:Y:S01]  /*1720*/  STL.128 [R1+0x20], R4 ;  /* 0x0000200401007387 */ /* 0x0003e20000100c00 */
[----:B------:R-:W-:-:S02]  /*1730*/  IADD3 R32, P0, R16, 0x430, RZ ;  /* 0x0000043010207810 */ /* 0x000fc40007f1e0ff */
[----:B------:R-:W-:Y:S01]  /*1740*/  IADD3 R43, P1, R16, 0x38, RZ ;  /* 0x00000038102b7810 */ /* 0x000fe20007f3e0ff */
[----:B------:R2:W-:Y:S02]  /*1750*/  STL.128 [R1+0x50], R8 ;  /* 0x0000500801007387 */ /* 0x0005e40000100c00 */
[--C-:B------:R-:W-:Y:S02]  /*1760*/  IMAD.X R45, RZ, RZ, R17.reuse, P0 ;  /* 0x000000ffff2d7224 */ /* 0x100fe400000e0611 */
[----:B------:R3:W-:Y:S01]  /*1770*/  STL.128 [R1+0x440], RZ ;  /* 0x000440ff01007387 */ /* 0x0007e20000100c00 */
[----:B------:R-:W-:-:S03]  /*1780*/  IMAD.X R48, RZ, RZ, R17, P1 ;  /* 0x000000ffff307224 */ /* 0x000fc600008e0611 */
[----:B------:R3:W-:Y:S01]  /*1790*/  STL.128 [R1+0x220], RZ ;  /* 0x000220ff01007387 */ /* 0x0007e20000100c00 */
[----:B-1----:R-:W-:Y:S01]  /*17a0*/  IMAD.U32 R5, RZ, RZ, UR5 ;  /* 0x00000005ff057e24 */ /* 0x002fe2000f8e00ff */
[----:B------:R-:W-:Y:S01]  /*17b0*/  ULDC UR5, c[0x0][0x448] ;  /* 0x0001120000057ab9 */ /* 0x000fe20000000800 */
[----:B------:R-:W-:Y:S01]  /*17c0*/  IMAD.U32 R4, RZ, RZ, UR7 ;  /* 0x00000007ff047e24 */ /* 0x000fe2000f8e00ff */
[----:B------:R-:W-:Y:S01]  /*17d0*/  UISETP.NE.AND UP1, UPT, UR5, 0x1, UPT ;  /* 0x000000010500788c */ /* 0x000fe2000bf25270 */
[----:B--2---:R-:W-:Y:S01]  /*17e0*/  IMAD.MOV.U32 R9, RZ, RZ, R3 ;  /* 0x000000ffff097224 */ /* 0x004fe200078e0003 */
[----:B0-----:R3:W-:Y:S01]  /*17f0*/  STL [R1+0x450], R0 ;  /* 0x0004500001007387 */ /* 0x0017e20000100800 */
[----:B------:R-:W-:Y:S01]  /*1800*/  IMAD.U32 R3, RZ, RZ, UR6 ;  /* 0x00000006ff037e24 */ /* 0x000fe2000f8e00ff */
[----:B------:R-:W-:Y:S01]  /*1810*/  ULDC.64 UR6, c[0x0][0x418] ;  /* 0x0001060000067ab9 */ /* 0x000fe20000000a00 */
[----:B------:R-:W-:Y:S01]  /*1820*/  IMAD.MOV.U32 R8, RZ, RZ, R2 ;  /* 0x000000ffff087224 */ /* 0x000fe200078e0002 */
[----:B------:R-:W-:Y:S01]  /*1830*/  UISETP.NE.U32.AND UP0, UPT, UR6, URZ, UPT ;  /* 0x0000003f0600728c */ /* 0x000fe2000bf05070 */
[----:B------:R-:W-:Y:S01]  /*1840*/  IMAD.MOV.U32 R10, RZ, RZ, R12 ;  /* 0x000000ffff0a7224 */ /* 0x000fe200078e000c */
[----:B------:R-:W-:Y:S01]  /*1850*/  ULDC.64 UR4, c[0x0][0xad8] ;  /* 0x0002b60000047ab9 */ /* 0x000fe20000000a00 */
[----:B------:R-:W-:Y:S01]  /*1860*/  IMAD.MOV.U32 R11, RZ, RZ, R13 ;  /* 0x000000ffff0b7224 */ /* 0x000fe200078e000d */
[----:B------:R-:W-:Y:S01]  /*1870*/  UISETP.NE.AND.EX UP0, UPT, UR7, URZ, UPT, UP0 ;  /* 0x0000003f0700728c */ /* 0x000fe2000bf05300 */
[----:B------:R-:W-:Y:S01]  /*1880*/  IMAD.U32 R2, RZ, RZ, UR10 ;  /* 0x0000000aff027e24 */ /* 0x000fe2000f8e00ff */
[----:B------:R-:W-:Y:S01]  /*1890*/  UISETP.GE.AND UP3, UPT, UR5, 0x1, UPT ;  /* 0x000000010500788c */ /* 0x000fe2000bf66270 */
[----:B------:R3:W-:Y:S01]  /*18a0*/  STL.64 [R1+0x8], R4 ;  /* 0x0000080401007387 */ /* 0x0007e20000100a00 */
[----:B------:R-:W-:-:S02]  /*18b0*/  UIADD3 UR10, UR39, 0x7f, URZ ;  /* 0x0000007f270a7890 */ /* 0x000fc4000fffe03f */
[----:B------:R-:W-:Y:S01]  /*18c0*/  USEL UR45, UR45, 0x1, UP0 ;  /* 0x000000012d2d7887 */ /* 0x000fe20008000000 */
[----:B------:R3:W-:Y:S01]  /*18d0*/  STL.128 [R1+0x40], R8 ;  /* 0x0000400801007387 */ /* 0x0007e20000100c00 */
[----:B------:R-:W-:Y:S01]  /*18e0*/  @UP2 ULDC UR6, c[0x0][0xd4c] ;  /* 0x0003530000062ab9 */ /* 0x000fe20000000800 */
[----:B------:R-:W-:Y:S01]  /*18f0*/  @UP1 ULDC UR8, c[0x0][0x44c] ;  /* 0x0001130000081ab9 */ /* 0x000fe20000000800 */
[----:B------:R-:W-:Y:S01]  /*1900*/  UIMAD.WIDE.U32 UR6, UR12, UR6, URZ ;  /* 0x000000060c0672a5 */ /* 0x000fe2000f8e003f */
[----:B------:R3:W-:Y:S01]  /*1910*/  STL.64 [R1+0x68], R10 ;  /* 0x0000680a01007387 */ /* 0x0007e20000100a00 */
[----:B------:R-:W-:Y:S01]  /*1920*/  UIMAD.WIDE.U32 UR8, UR10, UR8, URZ ;  /* 0x000000080a0872a5 */ /* 0x000fe2000f8e003f */
[----:B------:R-:W-:Y:S01]  /*1930*/  PLOP3.LUT P2, PT, PT, PT, UP3, 0x80, 0x0 ;  /* 0x000000000000781c */ /* 0x000fe20003f4f038 */
[----:B------:R-:W-:Y:S01]  /*1940*/  UIMAD UR45, UR45, UR11, URZ ;  /* 0x0000000b2d2d72a4 */ /* 0x000fe2000f8e023f */
[----:B------:R3:W-:Y:S01]  /*1950*/  STL.64 [R1+0x10], R2 ;  /* 0x0000100201007387 */ /* 0x0007e20000100a00 */
[----:B------:R-:W-:Y:S01]  /*1960*/  @UP1 ULDC UR14, c[0x0][0x450] ;  /* 0x00011400000e1ab9 */ /* 0x000fe20000000800 */
[----:B------:R-:W-:-:S02]  /*1970*/  @UP2 USHF.R.U32.HI UR38, URZ, UR13, UR7 ;  /* 0x0000000d3f262299 */ /* 0x000fc40008011607 */
[----:B------:R3:W-:Y:S01]  /*1980*/  STL.64 [R1+0x30], R2 ;  /* 0x0000300201007387 */ /* 0x0007e20000100a00 */
[----:B------:R-:W-:Y:S02]  /*1990*/  UIADD3 UR40, UR45, 0x1, -UR46 ;  /* 0x000000012d287890 */ /* 0x000fe4000fffe82e */
[----:B------:R-:W-:Y:S01]  /*19a0*/  @UP1 USHF.R.U32.HI UR10, URZ, UR14, UR9 ;  /* 0x0000000e3f0a1299 */ /* 0x000fe20008011609 */
[----:B------:R3:W-:Y:S01]  /*19b0*/  STL.128 [R1+0x230], RZ ;  /* 0x000230ff01007387 */ /* 0x0007e20000100c00 */
[----:B------:R-:W-:Y:S02]  /*19c0*/  UIADD3 UR6, -UR38, URZ, URZ ;  /* 0x0000003f26067290 */ /* 0x000fe4000fffe13f */
[----:B------:R-:W-:Y:S01]  /*19d0*/  UIADD3 UR10, UR40, UR10, URZ ;  /* 0x0000000a280a7290 */ /* 0x000fe2000fffe03f */
[----:B------:R3:W-:Y:S01]  /*19e0*/  STL.128 [R1+0x240], RZ ;  /* 0x000240ff01007387 */ /* 0x0007e20000100c00 */
[----:B------:R-:W-:Y:S02]  /*19f0*/  UIMAD UR42, UR42, UR6, UR12 ;  /* 0x000000062a2a72a4 */ /* 0x000fe4000f8e020c */
[----:B------:R-:W-:Y:S01]  /*1a00*/  UIADD3 UR4, UR10, UR4, URZ ;  /* 0x000000040a047290 */ /* 0x000fe2000fffe03f */
[----:B------:R3:W-:Y:S04]  /*1a10*/  STL.128 [R1+0x250], RZ ;  /* 0x000250ff01007387 */ /* 0x0007e80000100c00 */
        /* <DEDUP_REMOVED lines=28> */
[----:B------:R3:W-:Y:S04]  /*1be0*/  STL.64 [R1], RZ ;  /* 0x000000ff01007387 */ /* 0x0007e80000100a00 */
[----:B------:R3:W-:Y:S01]  /*1bf0*/  STL.64 [R1+0x38], RZ ;  /* 0x000038ff01007387 */ /* 0x0007e20000100a00 */
[----:B------:R-:W-:Y:S05]  /*1c00*/  @!P2 BRA `(.L_x_2011) ;  /* 0x000000000044a947 */ /* 0x000fea0003800000 */
        /* <DEDUP_REMOVED lines=10> */
.L_x_2012:
[----:B------:R-:W-:-:S11]  /*1cb0*/  UISETP.NE.AND UP0, UPT, UR5, 0x1, UPT ;  /* 0x000000010500788c */ /* 0x000fd6000bf05270 */
[----:B------:R-:W-:Y:S02]  /*1cc0*/  @UP0 ULDC.64 UR10, c[0x0][0xae0] ;  /* 0x0002b800000a0ab9 */ /* 0x000fe40000000a00 */
[----:B------:R-:W-:-:S04]  /*1cd0*/  UIMAD.WIDE.U32 UR6, UR8, UR10, URZ ;  /* 0x0000000a080672a5 */ /* 0x000fc8000f8e003f */
[----:B------:R-:W-:-:S12]  /*1ce0*/  @UP0 USHF.R.U32.HI UR8, URZ, UR11, UR7 ;  /* 0x0000000b3f080299 */ /* 0x000fd80008011607 */
.L_x_2013:
[----:B------:R-:W-:-:S04]  /*1cf0*/  UIMAD UR8, UR8, UR5, UR5 ;  /* 0x00000005080872a4 */ /* 0x000fc8000f8e0205 */
[----:B------:R-:W-:-:S04]  /*1d00*/  UISETP.LT.AND UP0, UPT, UR4, UR8, UPT ;  /* 0x000000080400728c */ /* 0x000fc8000bf01270 */
[----:B------:R-:W-:-:S12]  /*1d10*/  USEL UR4, UR4, UR8, UP0 ;  /* 0x0000000804047287 */ /* 0x000fd80008000000 */
.L_x_2011:
[----:B------:R-:W-:Y:S02]  /*1d20*/  UIADD3 UR6, UR45, 0x5f, URZ ;  /* 0x0000005f2d067890 */ /* 0x000fe4000fffe03f */
[----:B------:R-:W-:Y:S02]  /*1d30*/  UIADD3 UR8, UR4, 0x5f, URZ ;  /* 0x0000005f04087890 */ /* 0x000fe4000fffe03f */
[----:B------:R-:W-:Y:S02]  /*1d40*/  UIMAD.WIDE UR6, UR6, 0x2aaaaaab, URZ ;  /* 0x2aaaaaab060678a5 */ /* 0x000fe4000f8e023f */
[----:B------:R-:W-:Y:S01]  /*1d50*/  UIMAD.WIDE UR8, UR8, 0x2aaaaaab, URZ ;  /* 0x2aaaaaab080878a5 */ /* 0x000fe2000f8e023f */
[----:B------:R-:W-:Y:S01]  /*1d60*/  @UP1 ULDC UR10, c[0x0][0x44c] ;  /* 0x00011300000a1ab9 */ /* 0x000fe20000000800 */
[----:B------:R-:W-:Y:S02]  /*1d70*/  USHF.R.U32.HI UR4, URZ, 0x1f, UR7 ;  /* 0x0000001f3f047899 */ /* 0x000fe40008011607 */
[----:B------:R-:W-:-:S02]  /*1d80*/  UIMAD.WIDE.U32 UR10, UR39, UR10, URZ ;  /* 0x0000000a270a72a5 */ /* 0x000fc4000f8e003f */
[----:B------:R-:W-:Y:S01]  /*1d90*/  USHF.R.U32.HI UR6, URZ, 0x1f, UR9 ;  /* 0x0000001f3f067899 */ /* 0x000fe20008011609 */
[----:B------:R-:W-:Y:S01]  /*1da0*/  @UP1 ULDC UR13, c[0x0][0x450] ;  /* 0x00011400000d1ab9 */ /* 0x000fe20000000800 */
[----:B------:R-:W-:Y:S01]  /*1db0*/  UMOV UR12, UR39 ;  /* 0x00000027000c7c82 */ /* 0x000fe20008000000 */
[----:B------:R-:W-:Y:S02]  /*1dc0*/  UIADD3 UR46, UR45, -UR46, URZ ;  /* 0x8000002e2d2e7290 */ /* 0x000fe4000fffe03f */
        /* <DEDUP_REMOVED lines=20> */
.L_x_2015:
[----:B------:R-:W-:-:S11]  /*1f10*/  UISETP.NE.AND UP0, UPT, UR5, 0x1, UPT ;  /* 0x000000010500788c */ /* 0x000fd6000bf05270 */
[----:B------:R-:W-:Y:S02]  /*1f20*/  @UP0 ULDC.64 UR10, c[0x0][0xae0] ;  /* 0x0002b800000a0ab9 */ /* 0x000fe40000000a00 */
[----:B------:R-:W-:-:S04]  /*1f30*/  UIMAD.WIDE.U32 UR6, UR4, UR10, URZ ;  /* 0x0000000a040672a5 */ /* 0x000fc8000f8e003f */
[----:B------:R-:W-:-:S12]  /*1f40*/  @UP0 USHF.R.U32.HI UR4, URZ, UR11, UR7 ;  /* 0x0000000b3f040299 */ /* 0x000fd80008011607 */
.L_x_2016:
[----:B------:R-:W-:-:S04]  /*1f50*/  UIMAD UR4, UR4, UR5, URZ ;  /* 0x00000005040472a4 */ /* 0x000fc8000f8e023f */
[----:B------:R-:W-:-:S04]  /*1f60*/  UISETP.LT.AND UP0, UPT, UR8, UR4, UPT ;  /* 0x000000040800728c */ /* 0x000fc8000bf01270 */
[----:B------:R-:W-:-:S12]  /*1f70*/  USEL UR8, UR8, UR4, !UP0 ;  /* 0x0000000408087287 */ /* 0x000fd8000c000000 */
.L_x_2014:
[----:B------:R-:W-:Y:S01]  /*1f80*/  UIMAD.WIDE UR4, UR8, 0x2aaaaaab, URZ ;  /* 0x2aaaaaab080478a5 */ /* 0x000fe2000f8e023f */
[----:B------:R-:W-:-:S03]  /*1f90*/  PLOP3.LUT P0, PT, PT, PT, PT, 0x80, 0x0 ;  /* 0x000000000000781c */ /* 0x000fc60003f0f070 */
[----:B------:R-:W-:-:S04]  /*1fa0*/  USHF.R.U32.HI UR4, URZ, 0x1f, UR5 ;  /* 0x0000001f3f047899 */ /* 0x000fc80008011605 */
[----:B------:R-:W-:-:S04]  /*1fb0*/  ULEA.HI.SX32 UR4, UR5, UR4, 0x1c ;  /* 0x0000000405047291 */ /* 0x000fc8000f8fe23f */
[----:B------:R-:W-:-:S04]  /*1fc0*/  UISETP.LT.AND UP0, UPT, URZ, UR4, UPT ;  /* 0x000000043f00728c */ /* 0x000fc8000bf01270 */
[----:B------:R-:W-:-:S04]  /*1fd0*/  USEL UR43, URZ, UR4, !UP0 ;  /* 0x000000043f2b7287 */ /* 0x000fc8000c000000 */
[----:B------:R-:W-:-:S06]  /*1fe0*/  UISETP.GT.AND UP0, UPT, UR47, UR43, UPT ;  /* 0x0000002b2f00728c */ /* 0x000fcc000bf04270 */
[----:B------:R-:W-:-:S13]  /*1ff0*/  PLOP3.LUT P1, PT, PT, PT, UP0, 0x80, 0x0 ;  /* 0x000000000000781c */ /* 0x000fda0003f2f008 */
[----:B------:R-:W-:Y:S05]  /*2000*/  @!P1 BRA `(.L_x_2017) ;  /* 0x000001cc00549947 */ /* 0x000fea0003800000 */
[----:B---3--:R-:W0:Y:S01]  /*2010*/  SHFL.IDX PT, R0, R227, RZ, 0x1f ;  /* 0x00001fffe3007589 */ /* 0x008e2200000e0000 */
[----:B------:R-:W-:Y:S01]  /*2020*/  UIADD3 UR6, UR44, 0x18400, URZ ;  /* 0x000184002c067890 */ /* 0x000fe2000fffe03f */
[----:B------:R-:W-:Y:S01]  /*2030*/  IMAD.MOV.U32 R12, RZ, RZ, 0x1 ;  /* 0x00000001ff0c7424 */ /* 0x000fe200078e00ff */
[----:B------:R-:W-:Y:S01]  /*2040*/  UIADD3 UR5, UR44, 0x400, URZ ;  /* 0x000004002c057890 */ /* 0x000fe2000fffe03f */
[----:B------:R-:W-:Y:S01]  /*2050*/  IMAD.MOV.U32 R4, RZ, RZ, 0x1 ;  /* 0x00000001ff047424 */ /* 0x000fe200078e00ff */
[----:B------:R-:W-:Y:S01]  /*2060*/  UIADD3 UR4, UR44, 0x1c400, URZ ;  /* 0x0001c4002c047890 */ /* 0x000fe2000fffe03f */
[----:B------:R-:W-:Y:S01]  /*2070*/  IMAD.MOV.U32 R5, RZ, RZ, RZ ;  /* 0x000000ffff057224 */ /* 0x000fe200078e00ff */
[----:B------:R-:W-:Y:S01]  /*2080*/  USHF.R.U32.HI UR5, URZ, 0x4, UR5 ;  /* 0x000000043f057899 */ /* 0x000fe20008011605 */
[----:B------:R-:W-:Y:S01]  /*2090*/  IMAD.MOV.U32 R6, RZ, RZ, 0x1 ;  /* 0x00000001ff067424 */ /* 0x000fe200078e00ff */
[----:B------:R-:W-:Y:S01]  /*20a0*/  USHF.R.U32.HI UR4, URZ, 0x4, UR4 ;  /* 0x000000043f047899 */ /* 0x000fe20008011604 */
[----:B------:R-:W-:Y:S01]  /*20b0*/  IMAD.MOV.U32 R7, RZ, RZ, RZ ;  /* 0x000000ffff077224 */ /* 0x000fe200078e00ff */
[----:B------:R-:W-:Y:S01]  /*20c0*/  ULOP3.LUT UR5, UR5, 0x3fff, URZ, 0xc0, !UPT ;  /* 0x00003fff05057892 */ /* 0x000fe2000f8ec03f */
[----:B------:R-:W-:Y:S01]  /*20d0*/  IMAD.MOV.U32 R13, RZ, RZ, RZ ;  /* 0x000000ffff0d7224 */ /* 0x000fe200078e00ff */
[----:B------:R-:W-:Y:S01]  /*20e0*/  ULOP3.LUT UR4, UR4, 0x3fff, URZ, 0xc0, !UPT ;  /* 0x00003fff04047892 */ /* 0x000fe2000f8ec03f */
[----:B------:R-:W-:Y:S01]  /*20f0*/  IMAD.MOV.U32 R9, RZ, RZ, 0x40000040 ;  /* 0x40000040ff097424 */ /* 0x000fe200078e00ff */
[----:B------:R-:W-:Y:S01]  /*2100*/  ULOP3.LUT UR7, UR5, 0x3000000, URZ, 0xfc, !UPT ;  /* 0x0300000005077892 */ /* 0x000fe2000f8efc3f */
[----:B------:R1:W-:Y:S01]  /*2110*/  STL.128 [R1+0x80], R4 ;  /* 0x0000800401007387 */ /* 0x0003e20000100c00 */
[----:B------:R-:W-:Y:S01]  /*2120*/  ULOP3.LUT UR4, UR4, 0x10000, URZ, 0xfc, !UPT ;  /* 0x0001000004047892 */ /* 0x000fe2000f8efc3f */
[----:B------:R-:W-:Y:S01]  /*2130*/  IMAD.MOV.U32 R11, RZ, RZ, 0x40000040 ;  /* 0x40000040ff0b7424 */ /* 0x000fe200078e00ff */
[----:B------:R-:W-:Y:S01]  /*2140*/  ULOP3.LUT UR5, UR5, 0x10000, URZ, 0xfc, !UPT ;  /* 0x0001000005057892 */ /* 0x000fe2000f8efc3f */
[----:B------:R2:W-:Y:S01]  /*2150*/  STL.64 [R1+0x90], R12 ;  /* 0x0000900c01007387 */ /* 0x0005e20000100a00 */
[----:B------:R-:W-:Y:S01]  /*2160*/  IMAD.U32 R10, RZ, RZ, UR7 ;  /* 0x00000007ff0a7e24 */ /* 0x000fe2000f8e00ff */
[----:B------:R-:W-:Y:S01]  /*2170*/  IADD3 R27, P1, R16, 0xa0, RZ ;  /* 0x000000a0101b7810 */ /* 0x000fe20007f3e0ff */
[----:B------:R-:W-:Y:S01]  /*2180*/  IMAD.U32 R8, RZ, RZ, UR4 ;  /* 0x00000004ff087e24 */ /* 0x000fe2000f8e00ff */
[----:B0-----:R-:W-:Y:S01]  /*2190*/  LEA.HI R2, R0, R0, RZ, 0x1 ;  /* 0x0000000000027211 */ /* 0x001fe200078f08ff */
[----:B------:R-:W-:Y:S01]  /*21a0*/  IMAD.U32 R14, RZ, RZ, UR5 ;  /* 0x00000005ff0e7e24 */ /* 0x000fe2000f8e00ff */
[----:B------:R-:W-:Y:S01]  /*21b0*/  ULOP3.LUT UP0, URZ, UR6, 0x1bf, URZ, 0xc0, !UPT ;  /* 0x000001bf063f7892 */ /* 0x000fe2000f80c03f */
[----:B------:R-:W-:Y:S01]  /*21c0*/  IMAD.MOV.U32 R15, RZ, RZ, 0x40000040 ;  /* 0x40000040ff0f7424 */ /* 0x000fe200078e00ff */
[----:B------:R-:W-:Y:S01]  /*21d0*/  LOP3.LUT R3, R2, 0x7fffe, RZ, 0xc0, !PT ;  /* 0x0007fffe02037812 */ /* 0x000fe200078ec0ff */
[----:B------:R0:W-:Y:S01]  /*21e0*/  STL.128 [R1+0xa0], R8 ;  /* 0x0000a00801007387 */ /* 0x0001e20000100c00 */
[----:B------:R-:W-:Y:S01]  /*21f0*/  IMAD.X R44, RZ, RZ, R17, P1 ;  /* 0x000000ffff2c7224 */ /* 0x000fe200008e0611 */
[----:B------:R-:W-:Y:S01]  /*2200*/  IADD3 R30, P5, R16, 0x118, RZ ;  /* 0x00000118101e7810 */ /* 0x000fe20007fbe0ff */
[----:B-1----:R-:W-:Y:S01]  /*2210*/  IMAD.MOV.U32 R5, RZ, RZ, 0x40000040 ;  /* 0x40000040ff057424 */ /* 0x002fe200078e00ff */
[----:B------:R0:W-:Y:S01]  /*2220*/  STL.64 [R1+0x78], RZ ;  /* 0x000078ff01007387 */ /* 0x0001e20000100a00 */
[----:B------:R-:W-:Y:S01]  /*2230*/  IMAD.IADD R3, R0, 0x1, -R3 ;  /* 0x0000000100037824 */ /* 0x000fe200078e0a03 */
[----:B------:R-:W-:Y:S01]  /*2240*/  PLOP3.LUT P1, PT, PT, PT, UP0, 0x80, 0x0 ;  /* 0x000000000000781c */ /* 0x000fe20003f2f008 */
[----:B--2---:R-:W-:Y:S01]  /*2250*/  IMAD.MOV.U32 R13, RZ, RZ, 0x40000040 ;  /* 0x40000040ff0d7424 */ /* 0x004fe200078e00ff */
[----:B------:R0:W-:Y:S01]  /*2260*/  STL.128 [R1+0xb0], RZ ;  /* 0x0000b0ff01007387 */ /* 0x0001e20000100c00 */
[C---:B------:R-:W-:Y:S01]  /*2270*/  IADD3 R29, P6, R16.reuse, 0x110, RZ ;  /* 0x00000110101d7810 */ /* 0x040fe20007fde0ff */
[--C-:B------:R-:W-:Y:S01]  /*2280*/  IMAD.X R31, RZ, RZ, R17.reuse, P5 ;  /* 0x000000ffff1f7224 */ /* 0x100fe200028e0611 */
[----:B------:R-:W-:Y:S01]  /*2290*/  LEA R3, R3, UR6, 0xd ;  /* 0x0000000603037c11 */ /* 0x000fe2000f8e68ff */
[----:B------:R0:W-:Y:S01]  /*22a0*/  STL.128 [R1+0xc0], RZ ;  /* 0x0000c0ff01007387 */ /* 0x0001e20000100c00 */
[----:B------:R-:W-:Y:S01]  /*22b0*/  IADD3 R28, P0, R16, 0xa8, RZ ;  /* 0x000000a8101c7810 */ /* 0x000fe20007f1e0ff */
[----:B------:R-:W-:Y:S01]  /*22c0*/  IMAD.X R46, RZ, RZ, R17, P6 ;  /* 0x000000ffff2e7224 */ /* 0x000fe200030e0611 */
[----:B------:R-:W-:Y:S01]  /*22d0*/  SHF.R.U32.HI R0, RZ, 0x4, R3 ;  /* 0x00000004ff007819 */ /* 0x000fe20000011603 */
[----:B------:R-:W-:Y:S01]  /*22e0*/  VIADD R2, R3, 0xa000 ;  /* 0x0000a00003027836 */ /* 0x000fe20000000000 */
[----:B------:R0:W-:Y:S01]  /*22f0*/  STL.128 [R1+0xd0], RZ ;  /* 0x0000d0ff01007387 */ /* 0x0001e20000100c00 */
[----:B------:R-:W-:Y:S01]  /*2300*/  IMAD.X R41, RZ, RZ, R17, P0 ;  /* 0x000000ffff297224 */ /* 0x000fe200000e0611 */
[----:B------:R-:W-:-:S02]  /*2310*/  LOP3.LUT R0, R0, 0x3fff, RZ, 0xc0, !PT ;  /* 0x00003fff00007812 */ /* 0x000fc400078ec0ff */
[----:B------:R-:W-:Y:S01]  /*2320*/  SHF.R.U32.HI R2, RZ, 0x4, R2 ;  /* 0x00000004ff027819 */ /* 0x000fe20000011602 */
[----:B------:R0:W-:Y:S01]  /*2330*/  STL.128 [R1+0xe0], RZ ;  /* 0x0000e0ff01007387 */ /* 0x0001e20000100c00 */
[----:B------:R-:W-:Y:S02]  /*2340*/  LOP3.LUT R4, R0, 0x10000, RZ, 0xfc, !PT ;  /* 0x0001000000047812 */ /* 0x000fe400078efcff */
[----:B------:R-:W-:Y:S01]  /*2350*/  LOP3.LUT R2, R2, 0x3fff, RZ, 0xc0, !PT ;  /* 0x00003fff02027812 */ /* 0x000fe200078ec0ff */
[----:B------:R0:W-:Y:S01]  /*2360*/  STL.128 [R1+0xf0], RZ ;  /* 0x0000f0ff01007387 */ /* 0x0001e20000100c00 */
[----:B------:R-:W-:Y:S02]  /*2370*/  IADD3 R26, P2, R16, 0x98, RZ ;  /* 0x00000098101a7810 */ /* 0x000fe40007f5e0ff */
[----:B------:R-:W-:Y:S01]  /*2380*/  LOP3.LUT R2, R2, 0x10000, RZ, 0xfc, !PT ;  /* 0x0001000002027812 */ /* 0x000fe200078efcff */
[----:B------:R0:W-:Y:S01]  /*2390*/  STL.64 [R1+0x98], R4 ;  /* 0x0000980401007387 */ /* 0x0001e20000100a00 */
[C---:B------:R-:W-:Y:S01]  /*23a0*/  IADD3 R25, P3, R16.reuse, 0x90, RZ ;  /* 0x0000009010197810 */ /* 0x040fe20007f7e0ff */
[--C-:B------:R-:W-:Y:S01]  /*23b0*/  IMAD.X R33, RZ, RZ, R17.reuse, P2 ;  /* 0x000000ffff217224 */ /* 0x100fe200010e0611 */
[C---:B------:R-:W-:Y:S01]  /*23c0*/  IADD3 R24, P4, R16.reuse, 0x88, RZ ;  /* 0x0000008810187810 */ /* 0x040fe20007f9e0ff */
[----:B------:R-:W-:Y:S01]  /*23d0*/  IMAD.MOV.U32 R12, RZ, RZ, R2 ;  /* 0x000000ffff0c7224 */ /* 0x000fe200078e0002 */
[----:B------:R0:W-:Y:S01]  /*23e0*/  STL.128 [R1+0x100], RZ ;  /* 0x000100ff01007387 */ /* 0x0001e20000100c00 */
[C---:B------:R-:W-:Y:S01]  /*23f0*/  IADD3 R19, P5, R16.reuse, 0x80, RZ ;  /* 0x0000008010137810 */ /* 0x040fe20007fbe0ff */
[--C-:B------:R-:W-:Y:S01]  /*2400*/  IMAD.X R42, RZ, RZ, R17.reuse, P3 ;  /* 0x000000ffff2a7224 */ /* 0x100fe200018e0611 */
[C---:B------:R-:W-:Y:S01]  /*2410*/  IADD3 R34, P6, R16.reuse, 0x78, RZ ;  /* 0x0000007810227810 */ /* 0x040fe20007fde0ff */
[----:B------:R0:W-:Y:S01]  /*2420*/  STL.128 [R1+0x110], R12 ;  /* 0x0001100c01007387 */ /* 0x0001e20000100c00 */
[----:B------:R-:W-:Y:S01]  /*2430*/  IADD3 R37, P0, R16, 0xb0, RZ ;  /* 0x000000b010257810 */ /* 0x000fe20007f1e0ff */
[----:B------:R-:W-:-:S02]  /*2440*/  IMAD.X R39, RZ, RZ, R17, P4 ;  /* 0x000000ffff277224 */ /* 0x000fc400020e0611 */
[--C-:B------:R-:W-:Y:S02]  /*2450*/  IMAD.X R40, RZ, RZ, R17.reuse, P5 ;  /* 0x000000ffff287224 */ /* 0x100fe400028e0611 */
[--C-:B------:R-:W-:Y:S02]  /*2460*/  IMAD.X R35, RZ, RZ, R17.reuse, P6 ;  /* 0x000000ffff237224 */ /* 0x100fe400030e0611 */
[----:B------:R-:W-:Y:S01]  /*2470*/  IMAD.X R38, RZ, RZ, R17, P0 ;  /* 0x000000ffff267224 */ /* 0x000fe200000e0611 */
[----:B------:R-:W-:Y:S06]  /*2480*/  @!P1 BRA `(.L_x_2018) ;  /* 0x0000000000409947 */ /* 0x000fec0003800000 */
[----:B------:R-:W-:Y:S01]  /*2490*/  MOV R0, 0x0 ;  /* 0x0000000000007802 */ /* 0x000fe20000000f00 */
[----:B------:R-:W-:Y:S01]  /*24a0*/  ULDC.64 UR4, c[0x4][0x98] ;  /* 0x0100260000047ab9 */ /* 0x000fe20000000a00 */
[----:B------:R-:W-:Y:S01]  /*24b0*/  ULDC.64 UR6, c[0x4][0x38] ;  /* 0x01000e0000067ab9 */ /* 0x000fe20000000a00 */
[----:B0-----:R-:W-:Y:S01]  /*24c0*/  IMAD.U32 R4, RZ, RZ, UR4 ;  /* 0x00000004ff047e24 */ /* 0x001fe2000f8e00ff */
        /* <DEDUP_REMOVED lines=12> */
.L_x_2018:
[----:B------:R-:W1:Y:S01]  /*2590*/  S2R R20, SR_TID.X ;  /* 0x0000000000147919 */ /* 0x000e620000002100 */
[----:B0-----:R-:W0:Y:S01]  /*25a0*/  LDC R13, c[0x0][0x288] ;  /* 0x0000a200ff0d7b82 */ /* 0x001e220000000800 */
[----:B------:R-:W-:Y:S01]  /*25b0*/  IADD3 R8, P0, R16, 0x120, RZ ;  /* 0x0000012010087810 */ /* 0x000fe20007f1e0ff */
[----:B------:R-:W-:Y:S01]  /*25c0*/  ULDC UR4, c[0x0][0x20] ;  /* 0x0000080000047ab9 */ /* 0x000fe20000000800 */
[----:B------:R-:W-:Y:S01]  /*25d0*/  IMAD.U32 R11, RZ, RZ, UR45 ;  /* 0x0000002dff0b7e24 */ /* 0x000fe2000f8e00ff */
[----:B------:R-:W-:Y:S01]  /*25e0*/  STL.64 [R1+0x130], R34 ;  /* 0x0001302201007387 */ /* 0x000fe20000100a00 */
[----:B------:R-:W-:Y:S02]  /*25f0*/  VIADD R198, R18, -UR4 ;  /* 0x8000000412c67c36 */ /* 0x000fe40008000000 */
[----:B------:R-:W-:Y:S01]  /*2600*/  IMAD.X R9, RZ, RZ, R17, P0 ;  /* 0x000000ffff097224 */ /* 0x000fe200000e0611 */
[----:B------:R-:W2:Y:S01]  /*2610*/  LDC R15, c[0x0][0xad4] ;  /* 0x0002b500ff0f7b82 */ /* 0x000ea20000000800 */
[----:B------:R-:W-:Y:S04]  /*2620*/  STL.64 [R1+0x120], R204 ;  /* 0x000120cc01007387 */ /* 0x000fe80000100a00 */
[----:B------:R3:W-:Y:S03]  /*2630*/  STL.64 [R1+0x128], R8 ;  /* 0x0001280801007387 */ /* 0x0007e60000100a00 */
[----:B------:R-:W4:Y:S01]  /*2640*/  LDC.64 R4, c[0x0][0xad8] ;  /* 0x0002b600ff047b82 */ /* 0x000f220000000a00 */
[----:B------:R0:W-:Y:S04]  /*2650*/  STL.U8 [R1+0x138], RZ ;  /* 0x000138ff01007387 */ /* 0x0001e80000100000 */
[----:B------:R0:W-:Y:S03]  /*2660*/  STL [R198+0x8], R11 ;  /* 0x0000080bc6007387 */ /* 0x0001e60000100800 */
[----:B------:R-:W5:Y:S01]  /*2670*/  LDC.64 R2, c[0x0][0xae0] ;  /* 0x0002b800ff027b82 */ /* 0x000f620000000a00 */
[----:B0-----:R0:W-:Y:S04]  /*2680*/  STL [R198+0x4], R13 ;  /* 0x0000040dc6007387 */ /* 0x0011e80000100800 */
[----:B------:R0:W-:Y:S01]  /*2690*/  STL [R198+0x14], RZ ;  /* 0x000014ffc6007387 */ /* 0x0001e20000100800 */
[----:B-1----:R-:W-:-:S02]  /*26a0*/  VIADD R206, R20, 0xffffff80 ;  /* 0xffffff8014ce7836 */ /* 0x002fc40000000000 */
[----:B------:R-:W1:Y:S01]  /*26b0*/  LDC.64 R6, c[0x0][0x448] ;  /* 0x00011200ff067b82 */ /* 0x000e620000000a00 */
[----:B--2---:R0:W-:Y:S04]  /*26c0*/  STL [R198+0xc], R15 ;  /* 0x00000c0fc6007387 */ /* 0x0041e80000100800 */
[----:B------:R0:W-:Y:S03]  /*26d0*/  STL [R198], R206 ;  /* 0x000000cec6007387 */ /* 0x0001e60000100800 */
[----:B------:R-:W2:Y:S01]  /*26e0*/  LDC R237, c[0x0][0x450] ;  /* 0x00011400ffed7b82 */ /* 0x000ea20000000800 */
[----:B----4-:R0:W-:Y:S04]  /*26f0*/  STL [R198+0x10], R4 ;  /* 0x00001004c6007387 */ /* 0x0101e80000100800 */
[----:B------:R0:W-:Y:S04]  /*2700*/  STL [R198+0x18], R5 ;  /* 0x00001805c6007387 */ /* 0x0001e80000100800 */
[----:B-----5:R0:W-:Y:S04]  /*2710*/  STL [R198+0x1c], R2 ;  /* 0x00001c02c6007387 */ /* 0x0201e80000100800 */
[----:B------:R0:W-:Y:S04]  /*2720*/  STL [R198+0x20], R3 ;  /* 0x00002003c6007387 */ /* 0x0001e80000100800 */
[----:B-1----:R0:W-:Y:S04]  /*2730*/  STL [R198+0x24], R6 ;  /* 0x00002406c6007387 */ /* 0x0021e80000100800 */
[----:B------:R0:W-:Y:S04]  /*2740*/  STL [R198+0x28], R7 ;  /* 0x00002807c6007387 */ /* 0x0001e80000100800 */
[----:B--2---:R0:W-:Y:S04]  /*2750*/  STL [R198+0x2c], R237 ;  /* 0x00002cedc6007387 */ /* 0x0041e80000100800 */
[----:B---3--:R-:W2:Y:S01]  /*2760*/  LDL R9, [R1+0x21c] ;  /* 0x00021c0001097983 */ /* 0x008ea20000100800 */
[----:B------:R-:W-:Y:S03]  /*2770*/  BSSY B0, `(.L_x_2019) ;  /* 0x0000008000007945 */ /* 0x000fe60003800000 */
[----:B------:R0:W-:Y:S01]  /*2780*/  STL.U8 [R1+0x16c], RZ ;  /* 0x00016cff01007387 */ /* 0x0001e20000100000 */
[----:B--2---:R-:W-:-:S04]  /*2790*/  LEA.HI R0, R9, R9, RZ, 0x1 ;  /* 0x0000000909007211 */ /* 0x004fc800078f08ff */
[----:B------:R-:W-:-:S05]  /*27a0*/  LOP3.LUT R0, R0, 0xfffffffe, RZ, 0xc0, !PT ;  /* 0xfffffffe00007812 */ /* 0x000fca00078ec0ff */
[----:B------:R-:W-:-:S05]  /*27b0*/  IMAD.IADD R0, R9, 0x1, -R0 ;  /* 0x0000000109007824 */ /* 0x000fca00078e0a00 */
[----:B------:R-:W-:-:S04]  /*27c0*/  SHF.L.U32 R0, R0, 0x1f, RZ ;  /* 0x0000001f00007819 */ /* 0x000fc800000006ff */
[----:B------:R-:W1:Y:S02]  /*27d0*/  SYNCS.PHASECHK.TRANS64.TRYWAIT P0, [UR44+0x32400], R0 ;  /* 0x03240000ff0075a7 */ /* 0x000e64000800016c */
[----:B01----:R-:W-:Y:S05]  /*27e0*/  @!P0 BRA `(.L_x_2020) ;  /* 0x0000024400a08947 */ /* 0x003fea0003800000 */
.L_x_2247:
[----:B------:R-:W-:Y:S05]  /*27f0*/  BSYNC B0 ;  /* 0x0000000000007941 */ /* 0x000fea0003800000 */
.L_x_2019:
[----:B------:R-:W2:Y:S04]  /*2800*/  LDL R36, [R1+0x1c] ;  /* 0x00001c0001247983 */ /* 0x000ea80000100800 */
[----:B------:R1:W5:Y:S01]  /*2810*/  LDL.64 R12, [R1+0x210] ;  /* 0x00021000010c7983 */ /* 0x0003620000100a00 */
[----:B------:R-:W-:Y:S01]  /*2820*/  IMAD.MOV.U32 R10, RZ, RZ, R19 ;  /* 0x000000ffff0a7224 */ /* 0x000fe200078e0013 */
[C---:B------:R-:W-:Y:S01]  /*2830*/  IADD3 R20, P0, R16.reuse, 0x16c, RZ ;  /* 0x0000016c10147810 */ /* 0x040fe20007f1e0ff */
[----:B------:R-:W-:Y:S01]  /*2840*/  IMAD.MOV.U32 R11, RZ, RZ, R40 ;  /* 0x000000ffff0b7224 */ /* 0x000fe200078e0028 */
[C---:B0-----:R-:W-:Y:S01]  /*2850*/  IADD3 R0, P2, R16.reuse, 0x420, RZ ;  /* 0x0000042010007810 */ /* 0x041fe20007f5e0ff */
[----:B------:R-:W-:Y:S01]  /*2860*/  IMAD.MOV.U32 R8, RZ, RZ, R214 ;  /* 0x000000ffff087224 */ /* 0x000fe200078e00d6 */
[----:B------:R-:W-:Y:S01]  /*2870*/  IADD3 R14, P1, R16, 0x128, RZ ;  /* 0x00000128100e7810 */ /* 0x000fe20007f3e0ff */
[----:B------:R-:W-:-:S02]  /*2880*/  IMAD.MOV.U32 R9, RZ, RZ, R213 ;  /* 0x000000ffff097224 */ /* 0x000fc400078e00d5 */
[--C-:B------:R-:W-:Y:S02]  /*2890*/  IMAD.X R21, RZ, RZ, R17.reuse, P0 ;  /* 0x000000ffff157224 */ /* 0x100fe400000e0611 */
[--C-:B------:R-:W-:Y:S01]  /*28a0*/  IMAD.X R15, RZ, RZ, R17.reuse, P2 ;  /* 0x000000ffff0f7224 */ /* 0x100fe200010e0611 */
[----:B------:R0:W-:Y:S01]  /*28b0*/  STL.128 [R1+0x170], R8 ;  /* 0x0001700801007387 */ /* 0x0001e20000100c00 */
[----:B------:R-:W-:Y:S02]  /*28c0*/  IMAD.X R19, RZ, RZ, R17, P1 ;  /* 0x000000ffff137224 */ /* 0x000fe400008e0611 */
[----:B------:R-:W-:Y:S02]  /*28d0*/  IMAD.U32 R220, RZ, RZ, UR36 ;  /* 0x00000024ffdc7e24 */ /* 0x000fe4000f8e00ff */
[----:B------:R-:W-:Y:S01]  /*28e0*/  IMAD.U32 R221, RZ, RZ, UR37 ;  /* 0x00000025ffdd7e24 */ /* 0x000fe2000f8e00ff */
[----:B------:R-:W-:Y:S05]  /*28f0*/  WARPSYNC.ALL ;  /* 0x0000000000007948 */ /* 0x000fea0003800000 */
[----:B------:R-:W-:Y:S01]  /*2900*/  IMAD.MOV.U32 R222, RZ, RZ, R224 ;  /* 0x000000ffffde7224 */ /* 0x000fe200078e00e0 */
[----:B------:R-:W-:Y:S01]  /*2910*/  BSSY B0, `(.L_x_2021) ;  /* 0x000002c000007945 */ /* 0x000fe20003800000 */
[----:B------:R-:W-:-:S02]  /*2920*/  IMAD.MOV.U32 R34, RZ, RZ, R14 ;  /* 0x000000ffff227224 */ /* 0x000fc400078e000e */
[----:B------:R-:W-:Y:S01]  /*2930*/  IMAD.MOV.U32 R35, RZ, RZ, R19 ;  /* 0x000000ffff237224 */ /* 0x000fe200078e0013 */
[----:B------:R-:W-:Y:S01]  /*2940*/  STL.128 [R1+0x1a0], R220 ;  /* 0x0001a0dc01007387 */ /* 0x000fe20000100c00 */
[----:B0-----:R-:W-:Y:S02]  /*2950*/  IMAD.MOV.U32 R8, RZ, RZ, R26 ;  /* 0x000000ffff087224 */ /* 0x001fe400078e001a */
[----:B------:R-:W-:Y:S02]  /*2960*/  IMAD.MOV.U32 R9, RZ, RZ, R33 ;  /* 0x000000ffff097224 */ /* 0x000fe400078e0021 */
[----:B------:R-:W-:Y:S02]  /*2970*/  IMAD.MOV.U32 R10, RZ, RZ, R27 ;  /* 0x000000ffff0a7224 */ /* 0x000fe400078e001b */
[----:B------:R-:W-:Y:S02]  /*2980*/  IMAD.MOV.U32 R11, RZ, RZ, R44 ;  /* 0x000000ffff0b7224 */ /* 0x000fe400078e002c */
[----:B------:R-:W-:-:S03]  /*2990*/  IMAD.MOV.U32 R33, RZ, RZ, R45 ;  /* 0x000000ffff217224 */ /* 0x000fc600078e002d */
[----:B------:R0:W-:Y:S04]  /*29a0*/  STL.128 [R1+0x190], R8 ;  /* 0x0001900801007387 */ /* 0x0001e80000100c00 */
[----:B------:R-:W-:Y:S01]  /*29b0*/  STL.128 [R1+0x1e0], R32 ;  /* 0x0001e02001007387 */ /* 0x000fe20000100c00 */
[----:B0-----:R-:W-:Y:S02]  /*29c0*/  IMAD.MOV.U32 R8, RZ, RZ, R43 ;  /* 0x000000ffff087224 */ /* 0x001fe400078e002b */
[----:B------:R-:W-:Y:S02]  /*29d0*/  IMAD.MOV.U32 R9, RZ, RZ, R48 ;  /* 0x000000ffff097224 */ /* 0x000fe400078e0030 */
[----:B------:R-:W-:Y:S02]  /*29e0*/  IMAD.MOV.U32 R10, RZ, RZ, R25 ;  /* 0x000000ffff0a7224 */ /* 0x000fe400078e0019 */
[----:B------:R-:W-:-:S05]  /*29f0*/  IMAD.MOV.U32 R11, RZ, RZ, R42 ;  /* 0x000000ffff0b7224 */ /* 0x000fca00078e002a */
[----:B------:R0:W-:Y:S02]  /*2a00*/  STL.128 [R1+0x1b0], R8 ;  /* 0x0001b00801007387 */ /* 0x0001e40000100c00 */
[----:B0-----:R-:W-:Y:S02]  /*2a10*/  IMAD.MOV.U32 R8, RZ, RZ, R29 ;  /* 0x000000ffff087224 */ /* 0x001fe400078e001d */
[----:B------:R-:W-:Y:S02]  /*2a20*/  IMAD.MOV.U32 R9, RZ, RZ, R46 ;  /* 0x000000ffff097224 */ /* 0x000fe400078e002e */
[----:B------:R-:W-:Y:S02]  /*2a30*/  IMAD.MOV.U32 R10, RZ, RZ, R30 ;  /* 0x000000ffff0a7224 */ /* 0x000fe400078e001e */
[----:B------:R-:W-:-:S05]  /*2a40*/  IMAD.MOV.U32 R11, RZ, RZ, R31 ;  /* 0x000000ffff0b7224 */ /* 0x000fca00078e001f */
[----:B------:R0:W-:Y:S02]  /*2a50*/  STL.128 [R1+0x1c0], R8 ;  /* 0x0001c00801007387 */ /* 0x0001e40000100c00 */
[----:B0-----:R-:W-:Y:S01]  /*2a60*/  IMAD.MOV.U32 R10, RZ, RZ, R20 ;  /* 0x000000ffff0a7224 */ /* 0x001fe200078e0014 */
[----:B------:R1:W-:Y:S01]  /*2a70*/  BAR.SYNC.DEFER_BLOCKING R209, 0x100 ;  /* 0x000400d10000751d */ /* 0x0003e20000010000 */
[----:B------:R-:W-:Y:S01]  /*2a80*/  IMAD.MOV.U32 R11, RZ, RZ, R21 ;  /* 0x000000ffff0b7224 */ /* 0x000fe200078e0015 */
[----:B------:R-:W-:Y:S01]  /*2a90*/  IADD3 R20, P0, R16, 0x138, RZ ;  /* 0x0000013810147810 */ /* 0x000fe20007f1e0ff */
[----:B------:R-:W-:Y:S02]  /*2aa0*/  IMAD.MOV.U32 R8, RZ, RZ, R0 ;  /* 0x000000ffff087224 */ /* 0x000fe400078e0000 */
[----:B------:R-:W-:Y:S02]  /*2ab0*/  IMAD.MOV.U32 R9, RZ, RZ, R15 ;  /* 0x000000ffff097224 */ /* 0x000fe400078e000f */
[----:B------:R-:W-:-:S03]  /*2ac0*/  IMAD.X R21, RZ, RZ, R17, P0 ;  /* 0x000000ffff157224 */ /* 0x000fc600000e0611 */
        /* <DEDUP_REMOVED lines=11> */
[----:B------:R1:W-:Y:S01]  /*2b80*/  STL.128 [R1+0x200], R8 ;  /* 0x0002000801007387 */ /* 0x0003e20000100c00 */
[----:B--2---:R-:W-:-:S04]  /*2b90*/  LOP3.LUT R0, R36, 0x1, RZ, 0xfc, !PT ;  /* 0x0000000124007812 */ /* 0x004fc800078efcff */
[----:B------:R-:W-:-:S13]  /*2ba0*/  ISETP.NE.AND P1, PT, R0, 0x3, PT ;  /* 0x000000030000780c */ /* 0x000fda0003f25270 */
[----:B-1----:R-:W-:Y:S05]  /*2bb0*/  @!P1 BRA `(.L_x_2022) ;  /* 0x0000000000049947 */ /* 0x002fea0003800000 */
[----:B------:R-:W-:Y:S01]  /*2bc0*/  BPT.TRAP 0x1 ;  /* 0x000000040000795c */ /* 0x000fe20000300000 */
.L_x_2022:
[----:B------:R-:W-:Y:S05]  /*2bd0*/  BSYNC B0 ;  /* 0x0000000000007941 */ /* 0x000fea0003800000 */
.L_x_2021:
[----:B------:R-:W2:Y:S01]  /*2be0*/  LDL.64 R8, [R1+0x8] ;  /* 0x0000080001087983 */ /* 0x000ea20000100a00 */
[----:B-----5:R-:W-:Y:S01]  /*2bf0*/  SHF.L.U32 R13, R13, 0x1f, RZ ;  /* 0x0000001f0d0d7819 */ /* 0x020fe200000006ff */
[----:B------:R-:W-:Y:S01]  /*2c00*/  BSSY B0, `(.L_x_2023) ;  /* 0x0000006000007945 */ /* 0x000fe20003800000 */
[----:B--2---:R-:W-:-:S05]  /*2c10*/  MOV R9, R8 ;  /* 0x0000000800097202 */ /* 0x004fca0000000f00 */
[----:B------:R-:W-:-:S04]  /*2c20*/  IMAD R12, R12, 0x8, R9 ;  /* 0x000000080c0c7824 */ /* 0x000fc800078e0209 */
[----:B------:R0:W1:Y:S01]  /*2c30*/  SYNCS.PHASECHK.TRANS64.TRYWAIT P0, [R12+URZ], R13 ;  /* 0x0000000d0c0075a7 */ /* 0x000062000800017f */
[----:B------:R-:W-:Y:S05]  /*2c40*/  @!P1 BRA `(.L_x_2024) ;  /* 0x0000000000049947 */ /* 0x000fea0003800000 */
[----:B------:R-:W-:Y:S01]  /*2c50*/  BPT.TRAP 0x1 ;  /* 0x000000040000795c */ /* 0x000fe20000300000 */
.L_x_2024:
[----:B------:R-:W-:Y:S05]  /*2c60*/  BSYNC B0 ;  /* 0x0000000000007941 */ /* 0x000fea0003800000 */
.L_x_2023:
[----:B------:R-:W-:Y:S04]  /*2c70*/  BSSY B0, `(.L_x_2025) ;  /* 0x0000004000007945 */ /* 0x000fe80003800000 */
[----:B-1----:R-:W-:Y:S05]  /*2c80*/  @P0 BRA `(.L_x_2026) ;  /* 0x0000000000080947 */ /* 0x002fea0003800000 */
[----:B------:R-:W1:Y:S02]  /*2c90*/  SYNCS.PHASECHK.TRANS64.TRYWAIT P0, [R12+URZ], R13 ;  /* 0x0000000d0c0075a7 */ /* 0x000e64000800017f */
[----:B-1----:R-:W-:Y:S05]  /*2ca0*/  @!P0 BRA `(.L_x_2027) ;  /* 0x0000024000888947 */ /* 0x002fea0003800000 */
.L_x_2026:
[----:B------:R-:W-:Y:S05]  /*2cb0*/  BSYNC B0 ;  /* 0x0000000000007941 */ /* 0x000fea0003800000 */
.L_x_2025:
[----:B01----:R-:W2:Y:S04]  /*2cc0*/  LDL R13, [R1+0x210] ;  /* 0x00021000010d7983 */ /* 0x003ea80000100800 */
[----:B------:R-:W2:Y:S01]  /*2cd0*/  LDL.64 R8, [R1+0xa0] ;  /* 0x0000a00001087983 */ /* 0x000ea20000100a00 */
[----:B------:R-:W-:Y:S05]  /*2ce0*/  WARPSYNC.ALL ;  /* 0x0000000000007948 */ /* 0x000fea0003800000 */
[----:B------:R-:W3:Y:S04]  /*2cf0*/  LDL.64 R24, [R1+0x98] ;  /* 0x0000980001187983 */ /* 0x000ee80000100a00 */
[----:B------:R-:W4:Y:S04]  /*2d00*/  LDL.64 R10, [R1+0x98] ;  /* 0x00009800010a7983 */ /* 0x000f280000100a00 */
[----:B------:R-:W5:Y:S01]  /*2d10*/  LDL.64 R14, [R1+0x98] ;  /* 0x00009800010e7983 */ /* 0x000f620000100a00 */
[----:B--2---:R-:W-:-:S03]  /*2d20*/  IMAD R8, R13, 0x300, R8 ;  /* 0x000003000d087824 */ /* 0x004fc600078e0208 */
[----:B------:R-:W2:Y:S01]  /*2d30*/  LDL.64 R20, [R1+0x98] ;  /* 0x0000980001147983 */ /* 0x000ea20000100a00 */
[----:B------:R-:W-:Y:S02]  /*2d40*/  R2UR UR7, R9 ;  /* 0x00000000090772ca */ /* 0x000fe400000e0000 */
[C---:B------:R-:W-:Y:S01]  /*2d50*/  R2UR UR6, R8.reuse ;  /* 0x00000000080672ca */ /* 0x040fe200000e0000 */
[----:B------:R-:W2:Y:S01]  /*2d60*/  LDL R19, [R1+0x21c] ;  /* 0x00021c0001137983 */ /* 0x000ea20000100800 */
[----:B------:R-:W-:Y:S01]  /*2d70*/  VIADD R12, R8, 0x2 ;  /* 0x00000002080c7836 */ /* 0x000fe20000000000 */
[----:B------:R-:W-:Y:S01]  /*2d80*/  BSSY B0, `(.L_x_2028) ;  /* 0x000002e000007945 */ /* 0x000fe20003800000 */
[----:B------:R-:W-:Y:S01]  /*2d90*/  IMAD.MOV.U32 R13, RZ, RZ, R9 ;  /* 0x000000ffff0d7224 */ /* 0x000fe200078e0009 */
[----:B------:R0:W-:Y:S01]  /*2da0*/  STL [R1+0x80], RZ ;  /* 0x000080ff01007387 */ /* 0x0001e20000100800 */
[----:B---3--:R-:W-:Y:S02]  /*2db0*/  R2UR UR4, R24 ;  /* 0x00000000180472ca */ /* 0x008fe400000e0000 */
[----:B------:R-:W-:-:S02]  /*2dc0*/  R2UR UR5, R25 ;  /* 0x00000000190572ca */ /* 0x000fc400000e0000 */
[----:B------:R-:W-:Y:S01]  /*2dd0*/  WARPGROUP.ARRIVE ;  /* 0x00000000000079c5 */ /* 0x000fe20000000000 */
[----:B----4-:R-:W-:Y:S02]  /*2de0*/  VIADD R10, R10, 0x2 ;  /* 0x000000020a0a7836 */ /* 0x010fe40000000000 */
[----:B-----5:R-:W-:Y:S02]  /*2df0*/  VIADD R14, R14, 0x4 ;  /* 0x000000040e0e7836 */ /* 0x020fe40000000000 */
[----:B--2---:R-:W-:-:S06]  /*2e00*/  VIADD R20, R20, 0x6 ;  /* 0x0000000614147836 */ /* 0x004fcc0000000000 */
[----:B------:R-:W-:Y:S01]  /*2e10*/  HGMMA.64x96x16.F32.BF16 R24, gdesc[UR4], RZ, !UPT, gsb0 ;  /* 0x01600000041879f0 */ /* 0x000fe2000c0018ff */
[----:B------:R-:W-:Y:S02]  /*2e20*/  R2UR UR6, R12 ;  /* 0x000000000c0672ca */ /* 0x000fe400000e0000 */
[----:B------:R-:W-:Y:S02]  /*2e30*/  R2UR UR7, R13 ;  /* 0x000000000d0772ca */ /* 0x000fe400000e0000 */
[----:B------:R-:W-:Y:S01]  /*2e40*/  R2UR UR4, R10 ;  /* 0x000000000a0472ca */ /* 0x000fe200000e0000 */
[C---:B------:R-:W-:Y:S01]  /*2e50*/  VIADD R10, R8.reuse, 0x4 ;  /* 0x00000004080a7836 */ /* 0x040fe20000000000 */
[----:B------:R-:W-:Y:S01]  /*2e60*/  R2UR UR5, R11 ;  /* 0x000000000b0572ca */ /* 0x000fe200000e0000 */
[----:B------:R-:W-:Y:S01]  /*2e70*/  IMAD.MOV.U32 R11, RZ, RZ, R9 ;  /* 0x000000ffff0b7224 */ /* 0x000fe200078e0009 */
[----:B------:R-:W-:Y:S01]  /*2e80*/  LEA.HI R0, R19, R19, RZ, 0x1 ;  /* 0x0000001313007211 */ /* 0x000fe200078f08ff */
[----:B------:R-:W-:Y:S01]  /*2e90*/  VIADD R8, R8, 0x6 ;  /* 0x0000000608087836 */ /* 0x000fe20000000000 */
[----:B------:R-:W-:-:S02]  /*2ea0*/  WARPGROUP.DEPBAR.LE gsb0, 0x0 ;  /* 0x00008000000079c5 */ /* 0x000fc40000010000 */
[----:B------:R-:W-:-:S07]  /*2eb0*/  WARPGROUP.ARRIVE ;  /* 0x00000000000079c5 */ /* 0x000fce0000000000 */
        /* <DEDUP_REMOVED lines=8> */
[----:B------:R-:W-:Y:S02]  /*2f40*/  R2UR UR6, R8 ;  /* 0x00000000080672ca */ /* 0x000fe400000e0000 */
[----:B------:R-:W-:Y:S02]  /*2f50*/  R2UR UR7, R9 ;  /* 0x00000000090772ca */ /* 0x000fe400000e0000 */
[----:B------:R-:W-:Y:S02]  /*2f60*/  R2UR UR4, R20 ;  /* 0x00000000140472ca */ /* 0x000fe400000e0000 */
[----:B------:R-:W-:Y:S02]  /*2f70*/  R2UR UR5, R21 ;  /* 0x00000000150572ca */ /* 0x000fe400000e0000 */
[----:B------:R-:W-:Y:S01]  /*2f80*/  LOP3.LUT R8, R0, 0xfffffffe, RZ, 0xc0, !PT ;  /* 0xfffffffe00087812 */ /* 0x000fe200078ec0ff */
[----:B------:R-:W-:-:S04]  /*2f90*/  IMAD.MOV.U32 R0, RZ, RZ, 0x1 ;  /* 0x00000001ff007424 */ /* 0x000fc800078e00ff */
[----:B------:R-:W-:Y:S01]  /*2fa0*/  IMAD.IADD R8, R19, 0x1, -R8 ;  /* 0x0000000113087824 */ /* 0x000fe200078e0a08 */
[----:B------:R0:W-:Y:S04]  /*2fb0*/  STL [R1+0x80], R0 ;  /* 0x0000800001007387 */ /* 0x0001e80000100800 */
[----:B------:R-:W-:Y:S01]  /*2fc0*/  SHF.L.U32 R8, R8, 0x1f, RZ ;  /* 0x0000001f08087819 */ /* 0x000fe200000006ff */
[----:B------:R0:W-:Y:S04]  /*2fd0*/  STL [R1+0x80], R0 ;  /* 0x0000800001007387 */ /* 0x0001e80000100800 */
[----:B------:R0:W-:Y:S04]  /*2fe0*/  STL [R1+0x80], R0 ;  /* 0x0000800001007387 */ /* 0x0001e80000100800 */
[----:B------:R0:W-:Y:S01]  /*2ff0*/  STL [R1+0x80], R0 ;  /* 0x0000800001007387 */ /* 0x0001e20000100800 */
[----:B------:R-:W-:-:S02]  /*3000*/  WARPGROUP.DEPBAR.LE gsb0, 0x0 ;  /* 0x00008000000079c5 */ /* 0x000fc40000010000 */
[----:B------:R-:W-:-:S06]  /*3010*/  WARPGROUP.ARRIVE ;  /* 0x00000000000079c5 */ /* 0x000fcc0000000000 */
[----:B------:R-:W-:Y:S03]  /*3020*/  HGMMA.64x96x16.F32.BF16 R24, gdesc[UR4], R24, gsb0 ;  /* 0x01600000041879f0 */ /* 0x000fe60008001818 */
[----:B------:R-:W-:Y:S02]  /*3030*/  WARPGROUP.DEPBAR.LE gsb0, 0x0 ;  /* 0x00008000000079c5 */ /* 0x000fe40000010000 */
[----:B------:R-:W1:Y:S02]  /*3040*/  SYNCS.PHASECHK.TRANS64.TRYWAIT P0, [UR44+0x32410], R8 ;  /* 0x03241008ff0075a7 */ /* 0x000e64000800016c */
[----:B01----:R-:W-:Y:S05]  /*3050*/  @!P0 BRA `(.L_x_2029) ;  /* 0x0000023c00b08947 */ /* 0x003fea0003800000 */
.L_x_2248:
[----:B------:R-:W-:Y:S05]  /*3060*/  BSYNC B0 ;  /* 0x0000000000007941 */ /* 0x000fea0003800000 */
.L_x_2028:
[----:B------:R-:W2:Y:S04]  /*3070*/  LDL R10, [R1+0x54] ;  /* 0x00005400010a7983 */ /* 0x000ea80000100800 */
[----:B0-----:R0:W5:Y:S01]  /*3080*/  LDL.64 R8, [R1+0x210] ;  /* 0x0002100001087983 */ /* 0x0011620000100a00 */
[----:B------:R-:W-:Y:S01]  /*3090*/  BSSY B0, `(.L_x_2030) ;  /* 0x0000005000007945 */ /* 0x000fe20003800000 */
[----:B--2---:R-:W-:-:S04]  /*30a0*/  LOP3.LUT R10, R10, 0x1, RZ, 0xfc, !PT ;  /* 0x000000010a0a7812 */ /* 0x004fc800078efcff */
[----:B------:R-:W-:-:S13]  /*30b0*/  ISETP.NE.AND P1, PT, R10, 0x3, PT ;  /* 0x000000030a00780c */ /* 0x000fda0003f25270 */
[----:B0-----:R-:W-:Y:S05]  /*30c0*/  @!P1 BRA `(.L_x_2031) ;  /* 0x0000000000049947 */ /* 0x001fea0003800000 */
[----:B------:R-:W-:Y:S01]  /*30d0*/  BPT.TRAP 0x1 ;  /* 0x000000040000795c */ /* 0x000fe20000300000 */
.L_x_2031:
[----:B------:R-:W-:Y:S05]  /*30e0*/  BSYNC B0 ;  /* 0x0000000000007941 */ /* 0x000fea0003800000 */
.L_x_2030:
        /* <DEDUP_REMOVED lines=8> */
.L_x_2033:
[----:B------:R-:W-:Y:S05]  /*3170*/  BSYNC B0 ;  /* 0x0000000000007941 */ /* 0x000fea0003800000 */
.L_x_2032:
[----:B------:R-:W-:Y:S04]  /*3180*/  BSSY B0, `(.L_x_2034) ;  /* 0x0000004000007945 */ /* 0x000fe80003800000 */
[----:B-1----:R-:W-:Y:S05]  /*3190*/  @P0 BRA `(.L_x_2035) ;  /* 0x0000000000080947 */ /* 0x002fea0003800000 */
[----:B------:R-:W1:Y:S02]  /*31a0*/  SYNCS.PHASECHK.TRANS64.TRYWAIT P0, [R8+URZ], R9 ;  /* 0x00000009080075a7 */ /* 0x000e64000800017f */
[----:B-1----:R-:W-:Y:S05]  /*31b0*/  @!P0 BRA `(.L_x_2036) ;  /* 0x0000023c00708947 */ /* 0x002fea0003800000 */
.L_x_2035:
[----:B------:R-:W-:Y:S05]  /*31c0*/  BSYNC B0 ;  /* 0x0000000000007941 */ /* 0x000fea0003800000 */
.L_x_2034:
[----:B------:R-:W2:Y:S04]  /*31d0*/  LDL R13, [R1+0x210] ;  /* 0x00021000010d7983 */ /* 0x000ea80000100800 */
[----:B01----:R-:W2:Y:S04]  /*31e0*/  LDL.64 R8, [R1+0x118] ;  /* 0x0001180001087983 */ /* 0x003ea80000100a00 */
[----:B------:R-:W3:Y:S04]  /*31f0*/  LDL R12, [R1+0x90] ;  /* 0x00009000010c7983 */ /* 0x000ee80000100800 */
[----:B------:R-:W4:Y:S04]  /*3200*/  LDL.64 R10, [R1+0x110] ;  /* 0x00011000010a7983 */ /* 0x000f280000100a00 */
[----:B------:R-:W5:Y:S04]  /*3210*/  LDL.64 R14, [R1+0x110] ;  /* 0x00011000010e7983 */ /* 0x000f680000100a00 */
[----:B------:R-:W5:Y:S04]  /*3220*/  LDL.64 R20, [R1+0x110] ;  /* 0x0001100001147983 */ /* 0x000f680000100a00 */
[----:B------:R-:W5:Y:S01]  /*3230*/  LDL.64 R72, [R1+0x110] ;  /* 0x0001100001487983 */ /* 0x000f620000100a00 */
[----:B------:R-:W-:Y:S05]  /*3240*/  WARPSYNC.ALL ;  /* 0x0000000000007948 */ /* 0x000fea0003800000 */
[----:B------:R-:W-:Y:S01]  /*3250*/  WARPGROUP.ARRIVE ;  /* 0x00000000000079c5 */ /* 0x000fe20000000000 */
[----:B--2---:R-:W-:Y:S01]  /*3260*/  IMAD R8, R13, 0xc00, R8 ;  /* 0x00000c000d087824 */ /* 0x004fe200078e0208 */
[----:B------:R-:W-:-:S02]  /*3270*/  R2UR UR7, R9 ;  /* 0x00000000090772ca */ /* 0x000fc400000e0000 */
[----:B---3--:R-:W-:Y:S02]  /*3280*/  ISETP.NE.U32.AND P0, PT, R12, RZ, PT ;  /* 0x000000ff0c00720c */ /* 0x008fe40003f05070 */
[----:B------:R-:W-:Y:S01]  /*3290*/  R2UR UR6, R8 ;  /* 0x00000000080672ca */ /* 0x000fe200000e0000 */
[----:B------:R-:W2:Y:S01]  /*32a0*/  LDL.64 R12, [R1+0x110] ;  /* 0x00011000010c7983 */ /* 0x000ea20000100a00 */
[----:B----4-:R-:W-:Y:S02]  /*32b0*/  R2UR UR4, R10 ;  /* 0x000000000a0472ca */ /* 0x010fe400000e0000 */
[----:B------:R-:W-:-:S07]  /*32c0*/  R2UR UR5, R11 ;  /* 0x000000000b0572ca */ /* 0x000fce00000e0000 */
[----:B------:R-:W-:-:S06]  /*32d0*/  VOTEU.ANY UP0, P0 ;  /* 0x00000000003f7886 */ /* 0x000fcc0000000100 */
[----:B------:R-:W-:Y:S01]  /*32e0*/  HGMMA.64x96x16.F32.BF16 R24, gdesc[UR4], R24, UP0, gsb0 ;  /* 0x01600000041879f0 */ /* 0x000fe2000b801818 */
[----:B-----5:R-:W-:Y:S02]  /*32f0*/  VIADD R14, R14, 0x2 ;  /* 0x000000020e0e7836 */ /* 0x020fe40000000000 */
[----:B------:R-:W-:Y:S02]  /*3300*/  VIADD R10, R8, 0x2 ;  /* 0x00000002080a7836 */ /* 0x000fe40000000000 */
[----:B------:R-:W-:Y:S01]  /*3310*/  IMAD.MOV.U32 R11, RZ, RZ, R9 ;  /* 0x000000ffff0b7224 */ /* 0x000fe200078e0009 */
[----:B------:R-:W-:Y:S02]  /*3320*/  R2UR UR4, R14 ;  /* 0x000000000e0472ca */ /* 0x000fe400000e0000 */
[----:B------:R-:W-:Y:S02]  /*3330*/  R2UR UR6, R10 ;  /* 0x000000000a0672ca */ /* 0x000fe400000e0000 */
[----:B------:R-:W-:-:S02]  /*3340*/  R2UR UR7, R11 ;  /* 0x000000000b0772ca */ /* 0x000fc400000e0000 */
[----:B------:R-:W-:Y:S02]  /*3350*/  R2UR UR5, R15 ;  /* 0x000000000f0572ca */ /* 0x000fe400000e0000 */
[----:B------:R-:W3:Y:S01]  /*3360*/  LDL.64 R14, [R1+0x110] ;  /* 0x00011000010e7983 */ /* 0x000ee20000100a00 */
[----:B------:R-:W-:Y:S02]  /*3370*/  WARPGROUP.DEPBAR.LE gsb0, 0x0 ;  /* 0x00008000000079c5 */ /* 0x000fe40000010000 */
[----:B------:R-:W-:-:S08]  /*3380*/  WARPGROUP.ARRIVE ;  /* 0x00000000000079c5 */ /* 0x000fd00000000000 */
[----:B------:R-:W-:Y:S01]  /*3390*/  HGMMA.64x96x16.F32.BF16 R24, gdesc[UR4], R24, gsb0 ;  /* 0x01600000041879f0 */ /* 0x000fe20008001818 */
[----:B------:R-:W-:Y:S02]  /*33a0*/  VIADD R20, R20, 0x4 ;  /* 0x0000000414147836 */ /* 0x000fe40000000000 */
[----:B------:R-:W-:Y:S02]  /*33b0*/  VIADD R10, R8, 0x4 ;  /* 0x00000004080a7836 */ /* 0x000fe40000000000 */
[----:B------:R-:W-:Y:S01]  /*33c0*/  IMAD.MOV.U32 R11, RZ, RZ, R9 ;  /* 0x000000ffff0b7224 */ /* 0x000fe200078e0009 */
[----:B------:R-:W-:Y:S02]  /*33d0*/  R2UR UR4, R20 ;  /* 0x00000000140472ca */ /* 0x000fe400000e0000 */
[----:B------:R-:W-:Y:S02]  /*33e0*/  R2UR UR6, R10 ;  /* 0x000000000a0672ca */ /* 0x000fe400000e0000 */
[----:B------:R-:W-:-:S02]  /*33f0*/  R2UR UR7, R11 ;  /* 0x000000000b0772ca */ /* 0x000fc400000e0000 */
[----:B------:R-:W-:Y:S02]  /*3400*/  R2UR UR5, R21 ;  /* 0x00000000150572ca */ /* 0x000fe400000e0000 */
[----:B------:R-:W4:Y:S01]  /*3410*/  LDL.64 R20, [R1+0x110] ;  /* 0x0001100001147983 */ /* 0x000f220000100a00 */
        /* <DEDUP_REMOVED lines=10> */
[----:B------:R-:W5:Y:S01]  /*34c0*/  LDL.64 R72, [R1+0x110] ;  /* 0x0001100001487983 */ /* 0x000f620000100a00 */
[----:B------:R-:W-:Y:S02]  /*34d0*/  WARPGROUP.DEPBAR.LE gsb0, 0x0 ;  /* 0x00008000000079c5 */ /* 0x000fe40000010000 */
[----:B------:R-:W-:-:S08]  /*34e0*/  WARPGROUP.ARRIVE ;  /* 0x00000000000079c5 */ /* 0x000fd00000000000 */
[----:B------:R-:W-:Y:S01]  /*34f0*/  HGMMA.64x96x16.F32.BF16 R24, gdesc[UR4], R24, gsb0 ;  /* 0x01600000041879f0 */ /* 0x000fe20008001818 */
[----:B--2---:R-:W-:Y:S02]  /*3500*/  VIADD R12, R12, 0x400 ;  /* 0x000004000c0c7836 */ /* 0x004fe40000000000 */
[----:B------:R-:W-:Y:S02]  /*3510*/  VIADD R10, R8, 0x300 ;  /* 0x00000300080a7836 */ /* 0x000fe40000000000 */
[----:B------:R-:W-:Y:S01]  /*3520*/  IMAD.MOV.U32 R11, RZ, RZ, R9 ;  /* 0x000000ffff0b7224 */ /* 0x000fe200078e0009 */
[----:B------:R-:W-:Y:S02]  /*3530*/  R2UR UR4, R12 ;  /* 0x000000000c0472ca */ /* 0x000fe400000e0000 */
[----:B------:R-:W-:Y:S02]  /*3540*/  R2UR UR6, R10 ;  /* 0x000000000a0672ca */ /* 0x000fe400000e0000 */
[----:B------:R-:W-:-:S02]  /*3550*/  R2UR UR7, R11 ;  /* 0x000000000b0772ca */ /* 0x000fc400000e0000 */
[----:B------:R-:W-:Y:S02]  /*3560*/  R2UR UR5, R13 ;  /* 0x000000000d0572ca */ /* 0x000fe400000e0000 */
[----:B------:R-:W2:Y:S01]  /*3570*/  LDL.64 R12, [R1+0x110] ;  /* 0x00011000010c7983 */ /* 0x000ea20000100a00 */
[----:B------:R-:W-:Y:S02]  /*3580*/  WARPGROUP.DEPBAR.LE gsb0, 0x0 ;  /* 0x00008000000079c5 */ /* 0x000fe40000010000 */
[----:B------:R-:W-:-:S08]  /*3590*/  WARPGROUP.ARRIVE ;  /* 0x00000000000079c5 */ /* 0x000fd00000000000 */
[----:B------:R-:W-:Y:S01]  /*35a0*/  HGMMA.64x96x16.F32.BF16 R24, gdesc[UR4], R24, gsb0 ;  /* 0x01600000041879f0 */ /* 0x000fe20008001818 */
[----:B---3--:R-:W-:Y:S02]  /*35b0*/  VIADD R14, R14, 0x402 ;  /* 0x000004020e0e7836 */ /* 0x008fe40000000000 */
        /* <DEDUP_REMOVED lines=10> */
[----:B----4-:R-:W-:Y:S02]  /*3660*/  VIADD R20, R20, 0x404 ;  /* 0x0000040414147836 */ /* 0x010fe40000000000 */
        /* <DEDUP_REMOVED lines=10> */
[----:B-----5:R-:W-:Y:S02]  /*3710*/  VIADD R72, R72, 0x406 ;  /* 0x0000040648487836 */ /* 0x020fe40000000000 */
        /* <DEDUP_REMOVED lines=60> */
[----:B------:R-:W-:Y:S01]  /*3ae0*/  R2UR UR5, R13 ;  /* 0x000000000d0572ca */ /* 0x000fe200000e0000 */
[----:B------:R-:W0:Y:S01]  /*3af0*/  S2R R19, SR_TID.X ;  /* 0x0000000000137919 */ /* 0x000e220000002100 */
[----:B---3--:R-:W-:Y:S01]  /*3b00*/  VIADD R14, R14, 0xc02 ;  /* 0x00000c020e0e7836 */ /* 0x008fe20000000000 */
[----:B------:R-:W-:Y:S02]  /*3b10*/  WARPGROUP.DEPBAR.LE gsb0, 0x0 ;  /* 0x00008000000079c5 */ /* 0x000fe40000010000 */
[----:B------:R-:W-:-:S08]  /*3b20*/  WARPGROUP.ARRIVE ;  /* 0x00000000000079c5 */ /* 0x000fd00000000000 */
[----:B------:R-:W-:Y:S01]  /*3b30*/  HGMMA.64x96x16.F32.BF16 R24, gdesc[UR4], R24, gsb0 ;  /* 0x01600000041879f0 */ /* 0x000fe20008001818 */
[----:B0-----:R-:W-:-:S04]  /*3b40*/  LOP3.LUT R19, R19, 0x7f, RZ, 0xc0, !PT ;  /* 0x0000007f13137812 */ /* 0x001fc800078ec0ff */
[----:B------:R-:W-:Y:S01]  /*3b50*/  ISETP.NE.AND P0, PT, R19, RZ, PT ;  /* 0x000000ff1300720c */ /* 0x000fe20003f05270 */
[----:B------:R-:W-:Y:S02]  /*3b60*/  VIADD R10, R8, 0x902 ;  /* 0x00000902080a7836 */ /* 0x000fe40000000000 */
[----:B------:R-:W-:Y:S01]  /*3b70*/  IMAD.MOV.U32 R11, RZ, RZ, R9 ;  /* 0x000000ffff0b7224 */ /* 0x000fe200078e0009 */
[----:B------:R-:W-:-:S09]  /*3b80*/  R2UR UR4, R14 ;  /* 0x000000000e0472ca */ /* 0x000fd200000e0000 */
[----:B------:R-:W2:Y:S04]  /*3b90*/  @!P0 LDL.64 R74, [R1+0x30] ;  /* 0x00003000014a8983 */ /* 0x000ea80000100a00 */
[----:B------:R-:W3:Y:S01]  /*3ba0*/  @!P0 LDL R19, [R1+0x210] ;  /* 0x0002100001138983 */ /* 0x000ee20000100800 */
[----:B------:R-:W-:Y:S02]  /*3bb0*/  R2UR UR6, R10 ;  /* 0x000000000a0672ca */ /* 0x000fe400000e0000 */
[----:B------:R-:W-:Y:S02]  /*3bc0*/  R2UR UR7, R11 ;  /* 0x000000000b0772ca */ /* 0x000fe400000e0000 */
[----:B------:R-:W-:Y:S01]  /*3bd0*/  R2UR UR5, R15 ;  /* 0x000000000f0572ca */ /* 0x000fe200000e0000 */
[----:B------:R-:W-:-:S02]  /*3be0*/  WARPGROUP.DEPBAR.LE gsb0, 0x0 ;  /* 0x00008000000079c5 */ /* 0x000fc40000010000 */
[----:B------:R-:W-:-:S10]  /*3bf0*/  WARPGROUP.ARRIVE ;  /* 0x00000000000079c5 */ /* 0x000fd40000000000 */
[----:B------:R-:W-:Y:S01]  /*3c00*/  HGMMA.64x96x16.F32.BF16 R24, gdesc[UR4], R24, gsb0 ;  /* 0x01600000041879f0 */ /* 0x000fe20008001818 */
[----:B----4-:R-:W-:Y:S02]  /*3c10*/  VIADD R20, R20, 0xc04 ;  /* 0x00000c0414147836 */ /* 0x010fe40000000000 */
[----:B------:R-:W-:Y:S02]  /*3c20*/  VIADD R10, R8, 0x904 ;  /* 0x00000904080a7836 */ /* 0x000fe40000000000 */
[----:B------:R-:W-:Y:S01]  /*3c30*/  IMAD.MOV.U32 R11, RZ, RZ, R9 ;  /* 0x000000ffff0b7224 */ /* 0x000fe200078e0009 */
[----:B------:R-:W-:Y:S02]  /*3c40*/  R2UR UR4, R20 ;  /* 0x00000000140472ca */ /* 0x000fe400000e0000 */
[----:B------:R-:W-:Y:S02]  /*3c50*/  R2UR UR6, R10 ;  /* 0x000000000a0672ca */ /* 0x000fe400000e0000 */
[----:B------:R-:W-:-:S02]  /*3c60*/  R2UR UR7, R11 ;  /* 0x000000000b0772ca */ /* 0x000fc400000e0000 */
[----:B------:R-:W-:Y:S01]  /*3c70*/  R2UR UR5, R21 ;  /* 0x00000000150572ca */ /* 0x000fe200000e0000 */
[----:B------:R-:W-:Y:S01]  /*3c80*/  VIADD R8, R8, 0x906 ;  /* 0x0000090608087836 */ /* 0x000fe20000000000 */
[----:B------:R-:W-:Y:S02]  /*3c90*/  WARPGROUP.DEPBAR.LE gsb0, 0x0 ;  /* 0x00008000000079c5 */ /* 0x000fe40000010000 */
[----:B------:R-:W-:-:S09]  /*3ca0*/  WARPGROUP.ARRIVE ;  /* 0x00000000000079c5 */ /* 0x000fd20000000000 */
[----:B------:R-:W-:Y:S01]  /*3cb0*/  HGMMA.64x96x16.F32.BF16 R24, gdesc[UR4], R24, gsb0 ;  /* 0x01600000041879f0 */ /* 0x000fe20008001818 */
[----:B-----5:R-:W-:Y:S01]  /*3cc0*/  VIADD R72, R72, 0xc06 ;  /* 0x00000c0648487836 */ /* 0x020fe20000000000 */
[----:B------:R-:W-:Y:S02]  /*3cd0*/  R2UR UR6, R8 ;  /* 0x00000000080672ca */ /* 0x000fe400000e0000 */
[----:B------:R-:W-:Y:S02]  /*3ce0*/  R2UR UR7, R9 ;  /* 0x00000000090772ca */ /* 0x000fe400000e0000 */
[----:B------:R-:W-:Y:S02]  /*3cf0*/  R2UR UR4, R72 ;  /* 0x00000000480472ca */ /* 0x000fe400000e0000 */
[----:B------:R-:W-:Y:S01]  /*3d00*/  R2UR UR5, R73 ;  /* 0x00000000490572ca */ /* 0x000fe200000e0000 */
[----:B------:R-:W-:Y:S04]  /*3d10*/  STL [R1+0x90], R0 ;  /* 0x0000900001007387 */ /* 0x000fe80000100800 */
[----:B------:R-:W-:Y:S01]  /*3d20*/  STL [R1+0x90], R0 ;  /* 0x0000900001007387 */ /* 0x000fe20000100800 */
[----:B------:R-:W-:-:S02]  /*3d30*/  WARPGROUP.DEPBAR.LE gsb0, 0x0 ;  /* 0x00008000000079c5 */ /* 0x000fc40000010000 */
[----:B------:R-:W-:-:S06]  /*3d40*/  WARPGROUP.ARRIVE ;  /* 0x00000000000079c5 */ /* 0x000fcc0000000000 */
[----:B------:R-:W-:Y:S01]  /*3d50*/  HGMMA.64x96x16.F32.BF16 R24, gdesc[UR4], R24, gsb0 ;  /* 0x01600000041879f0 */ /* 0x000fe20008001818 */
[----:B--2---:R-:W-:Y:S01]  /*3d60*/  @!P0 MOV R74, R74 ;  /* 0x0000004a004a8202 */ /* 0x004fe20000000f00 */
[----:B------:R-:W-:Y:S04]  /*3d70*/  STL [R1+0x90], R0 ;  /* 0x0000900001007387 */ /* 0x000fe80000100800 */
[----:B------:R-:W-:Y:S01]  /*3d80*/  STL [R1+0x90], R0 ;  /* 0x0000900001007387 */ /* 0x000fe20000100800 */
[----:B---3--:R-:W-:-:S03]  /*3d90*/  @!P0 IMAD R19, R19, 0x8, R74 ;  /* 0x0000000813138824 */ /* 0x008fc600078e024a */
[----:B------:R-:W-:Y:S04]  /*3da0*/  STL [R1+0x90], R0 ;  /* 0x0000900001007387 */ /* 0x000fe80000100800 */
[----:B------:R-:W-:Y:S04]  /*3db0*/  STL [R1+0x90], R0 ;  /* 0x0000900001007387 */ /* 0x000fe80000100800 */
[----:B------:R-:W-:Y:S04]  /*3dc0*/  STL [R1+0x90], R0 ;  /* 0x0000900001007387 */ /* 0x000fe80000100800 */
[----:B------:R-:W-:Y:S04]  /*3dd0*/  STL [R1+0x90], R0 ;  /* 0x0000900001007387 */ /* 0x000fe80000100800 */
[----:B------:R-:W-:Y:S01]  /*3de0*/  STL [R1+0x90], R0 ;  /* 0x0000900001007387 */ /* 0x000fe20000100800 */
[----:B------:R-:W-:-:S03]  /*3df0*/  @!P0 PRMT R8, RZ, 0x654, R19 ;  /* 0x00000654ff088816 */ /* 0x000fc60000000013 */
[----:B------:R-:W-:Y:S04]  /*3e00*/  STL [R1+0x90], R0 ;  /* 0x0000900001007387 */ /* 0x000fe80000100800 */
[----:B------:R-:W-:Y:S04]  /*3e10*/  STL [R1+0x90], R0 ;  /* 0x0000900001007387 */ /* 0x000fe80000100800 */
[----:B------:R-:W-:Y:S04]  /*3e20*/  STL [R1+0x90], R0 ;  /* 0x0000900001007387 */ /* 0x000fe80000100800 */
[----:B------:R-:W-:Y:S04]  /*3e30*/  STL [R1+0x90], R0 ;  /* 0x0000900001007387 */ /* 0x000fe80000100800 */
[----:B------:R-:W-:Y:S04]  /*3e40*/  STL [R1+0x90], R0 ;  /* 0x0000900001007387 */ /* 0x000fe80000100800 */
[----:B------:R-:W-:Y:S04]  /*3e50*/  STL [R1+0x90], R0 ;  /* 0x0000900001007387 */ /* 0x000fe80000100800 */
[----:B------:R-:W-:Y:S01]  /*3e60*/  STL [R1+0x90], R0 ;  /* 0x0000900001007387 */ /* 0x000fe20000100800 */
[----:B------:R-:W-:-:S02]  /*3e70*/  WARPGROUP.DEPBAR.LE gsb0, 0x0 ;  /* 0x00008000000079c5 */ /* 0x000fc40000010000 */
[----:B------:R0:W-:Y:S06]  /*3e80*/  BAR.ARV R208, 0x100 ;  /* 0x000400d00000751d */ /* 0x0001ec0000002000 */
[----:B------:R1:W-:Y:S01]  /*3e90*/  @!P0 SYNCS.ARRIVE.TRANS64.RED.A1T0 RZ, [R8+URZ], RZ ;  /* 0x000000ff08ff89a7 */ /* 0x0003e2000810043f */
[----:B------:R-:W2:Y:S04]  /*3ea0*/  LDL R9, [R198+0x24] ;  /* 0x00002400c6097983 */ /* 0x000ea80000100800 */
[----:B------:R-:W3:Y:S04]  /*3eb0*/  LDL R11, [R1+0x70] ;  /* 0x00007000010b7983 */ /* 0x000ee80000100800 */
[----:B-1----:R-:W4:Y:S04]  /*3ec0*/  LDL R8, [R198] ;  /* 0x00000000c6087983 */ /* 0x002f280000100800 */
[----:B------:R-:W5:Y:S04]  /*3ed0*/  LDL R10, [R198+0x8] ;  /* 0x00000800c60a7983 */ /* 0x000f680000100800 */
[----:B------:R-:W5:Y:S04]  /*3ee0*/  LDL R21, [R198+0x18] ;  /* 0x00001800c6157983 */ /* 0x000f680000100800 */
[----:B------:R-:W5:Y:S04]  /*3ef0*/  LDL R15, [R198+0x4] ;  /* 0x00000400c60f7983 */ /* 0x000f680000100800 */
[----:B------:R-:W5:Y:S04]  /*3f00*/  LDL R19, [R198+0xc] ;  /* 0x00000c00c6137983 */ /* 0x000f680000100800 */
[----:B------:R-:W5:Y:S04]  /*3f10*/  LDL R14, [R198+0x10] ;  /* 0x00001000c60e7983 */ /* 0x000f680000100800 */
[----:B------:R-:W5:Y:S01]  /*3f20*/  LDL R20, [R198+0x14] ;  /* 0x00001400c6147983 */ /* 0x000f620000100800 */
[----:B--2---:R-:W-:-:S13]  /*3f30*/  ISETP.NE.AND P1, PT, R9, 0x1, PT ;  /* 0x000000010900780c */ /* 0x004fda0003f25270 */
[----:B------:R-:W2:Y:S04]  /*3f40*/  @P1 LDL R12, [R198+0x28] ;  /* 0x00002800c60c1983 */ /* 0x000ea80000100800 */
[----:B------:R-:W2:Y:S01]  /*3f50*/  @P1 LDL R13, [R198+0x2c] ;  /* 0x00002c00c60d1983 */ /* 0x000ea20000100800 */
[----:B----4-:R-:W-:-:S04]  /*3f60*/  SHF.R.S32.HI R9, RZ, 0x1f, R8 ;  /* 0x0000001fff097819 */ /* 0x010fc80000011408 */
[----:B------:R-:W-:-:S04]  /*3f70*/  LEA.HI R72, R9, R8, RZ, 0x7 ;  /* 0x0000000809487211 */ /* 0x000fc800078f38ff */
[----:B------:R-:W-:-:S05]  /*3f80*/  LOP3.LUT R73, R72, 0xffffff80, RZ, 0xc0, !PT ;  /* 0xffffff8048497812 */ /* 0x000fca00078ec0ff */
[----:B------:R-:W-:-:S05]  /*3f90*/  IMAD.IADD R73, R8, 0x1, -R73 ;  /* 0x0000000108497824 */ /* 0x000fca00078e0a49 */
[----:B------:R-:W-:Y:S02]  /*3fa0*/  SHF.R.S32.HI R74, RZ, 0x1f, R73 ;  /* 0x0000001fff4a7819 */ /* 0x000fe40000011449 */
[----:B------:R-:W-:Y:S02]  /*3fb0*/  LEA.HI R78, R9, R8, RZ, 0x2 ;  /* 0x00000008094e7211 */ /* 0x000fe400078f10ff */
[----:B------:R-:W-:Y:S02]  /*3fc0*/  LEA.HI R75, R74, R73, RZ, 0x2 ;  /* 0x000000494a4b7211 */ /* 0x000fe400078f10ff */
[----:B------:R-:W-:Y:S02]  /*3fd0*/  LOP3.LUT R79, R78, 0xfffffffc, RZ, 0xc0, !PT ;  /* 0xfffffffc4e4f7812 */ /* 0x000fe400078ec0ff */
[--C-:B------:R-:W-:Y:S02]  /*3fe0*/  SHF.R.S32.HI R76, RZ, 0x2, R75.reuse ;  /* 0x00000002ff4c7819 */ /* 0x100fe4000001144b */
[----:B------:R-:W-:-:S02]  /*3ff0*/  SHF.R.S32.HI R77, RZ, 0x1f, R75 ;  /* 0x0000001fff4d7819 */ /* 0x000fc4000001144b */
[----:B------:R-:W-:Y:S02]  /*4000*/  SHF.R.S32.HI R9, RZ, 0x7, R72 ;  /* 0x00000007ff097819 */ /* 0x000fe40000011448 */
[----:B------:R-:W-:Y:S02]  /*4010*/  LEA.HI R77, R77, R76, RZ, 0x3 ;  /* 0x0000004c4d4d7211 */ /* 0x000fe400078f18ff */
[----:B------:R-:W-:Y:S01]  /*4020*/  LEA.HI R74, R74, R73, RZ, 0x5 ;  /* 0x000000494a4a7211 */ /* 0x000fe200078f28ff */
[----:B------:R-:W-:Y:S01]  /*4030*/  IMAD.IADD R79, R8, 0x1, -R79 ;  /* 0x00000001084f7824 */ /* 0x000fe200078e0a4f */
[----:B------:R-:W-:Y:S02]  /*4040*/  LOP3.LUT R77, R77, 0xfffffff8, RZ, 0xc0, !PT ;  /* 0xfffffff84d4d7812 */ /* 0x000fe400078ec0ff */
[----:B------:R-:W-:Y:S02]  /*4050*/  LEA.HI R72, R72, R9, RZ, 0x1 ;  /* 0x0000000948487211 */ /* 0x000fe400078f08ff */
[----:B------:R-:W-:Y:S01]  /*4060*/  SHF.R.S32.HI R74, RZ, 0x5, R74 ;  /* 0x00000005ff4a7819 */ /* 0x000fe2000001144a */
[----:B------:R-:W-:Y:S01]  /*4070*/  IMAD.IADD R77, R76, 0x1, -R77 ;  /* 0x000000014c4d7824 */ /* 0x000fe200078e0a4d */
[----:B------:R-:W-:-:S02]  /*4080*/  LOP3.LUT R72, R72, 0x3fffffe, RZ, 0xc0, !PT ;  /* 0x03fffffe48487812 */ /* 0x000fc400078ec0ff */
[----:B------:R-:W-:Y:S01]  /*4090*/  LEA.HI R8, R79, R79, RZ, 0x1 ;  /* 0x0000004f4f087211 */ /* 0x000fe200078f08ff */
[----:B---3--:R-:W-:Y:S02]  /*40a0*/  IMAD R74, R11, 0x8, R74 ;  /* 0x000000080b4a7824 */ /* 0x008fe400078e024a */
[----:B------:R-:W-:Y:S01]  /*40b0*/  IMAD.IADD R72, R9, 0x1, -R72 ;  /* 0x0000000109487824 */ /* 0x000fe200078e0a48 */
[----:B------:R-:W-:Y:S01]  /*40c0*/  LOP3.LUT R8, R8, 0x1ffffffe, RZ, 0xc0, !PT ;  /* 0x1ffffffe08087812 */ /* 0x000fe200078ec0ff */
[----:B------:R-:W-:-:S04]  /*40d0*/  IMAD.U32 R77, R74, 0x10, R77 ;  /* 0x000000104a4d7824 */ /* 0x000fc800078e004d */
[----:B------:R-:W-:Y:S02]  /*40e0*/  IMAD.IADD R8, R79, 0x1, -R8 ;  /* 0x000000014f087824 */ /* 0x000fe400078e0a08 */
[----:B------:R-:W-:-:S04]  /*40f0*/  IMAD R77, R72, 0x40, R77 ;  /* 0x00000040484d7824 */ /* 0x000fc800078e024d */
[----:B------:R-:W-:Y:S02]  /*4100*/  IMAD R11, R8, 0x8, R77 ;  /* 0x00000008080b7824 */ /* 0x000fe400078e024d */
[----:B------:R-:W-:Y:S01]  /*4110*/  IMAD.U32 R9, RZ, RZ, UR47 ;  /* 0x0000002fff097e24 */ /* 0x000fe2000f8e00ff */
[----:B------:R-:W-:-:S03]  /*4120*/  LOP3.LUT R8, R75, 0x7ffffffc, RZ, 0xc0, !PT ;  /* 0x7ffffffc4b087812 */ /* 0x000fc600078ec0ff */
[----:B-----5:R-:W-:Y:S02]  /*4130*/  IMAD R9, R9, -0x60, R10 ;  /* 0xffffffa009097824 */ /* 0x020fe400078e020a */
[----:B------:R-:W-:Y:S01]  /*4140*/  IMAD.IADD R8, R73, 0x1, -R8 ;  /* 0x0000000149087824 */ /* 0x000fe200078e0a08 */
[----:B------:R-:W-:Y:S01]  /*4150*/  ISETP.GE.AND P2, PT, R21, 0x1, PT ;  /* 0x000000011500780c */ /* 0x000fe20003f46270 */
[----:B------:R-:W-:Y:S02]  /*4160*/  UMOV UR4, 0xffffffa0 ;  /* 0xffffffa000047882 */ /* 0x000fe40000000000 */
[----:B------:R-:W-:Y:S01]  /*4170*/  UIMAD UR4, UR47, UR4, 0x60 ;  /* 0x000000602f0474a4 */ /* 0x000fe2000f8e0204 */
[----:B------:R-:W-:Y:S05]  /*4180*/  BSSY B0, `(.L_x_2037) ;  /* 0x000002b000007945 */ /* 0x000fea0003800000 */
[----:B------:R-:W-:-:S02]  /*4190*/  IMAD.U32 R73, RZ, RZ, UR4 ;  /* 0x00000004ff497e24 */ /* 0x000fc4000f8e00ff */
[----:B------:R-:W-:Y:S02]  /*41a0*/  VIADD R20, R20, UR4 ;  /* 0x0000000414147c36 */ /* 0x000fe40008000000 */
[----:B------:R-:W-:Y:S02]  /*41b0*/  IMAD R74, R8, -0x2, R73 ;  /* 0xfffffffe084a7824 */ /* 0x000fe400078e0249 */
[----:B--2---:R-:W-:-:S05]  /*41c0*/  @P1 IMAD.HI.U32 R12, R11, R12, RZ ;  /* 0x0000000c0b0c1227 */ /* 0x004fca00078e00ff */
[----:B------:R-:W-:-:S05]  /*41d0*/  @P1 SHF.R.U32.HI R11, RZ, R13, R12 ;  /* 0x0000000dff0b1219 */ /* 0x000fca000001160c */
[----:B------:R-:W1:Y:S01]  /*41e0*/  SHFL.IDX PT, R77, R11, RZ, 0x1c1f ;  /* 0x001c1fff0b4d7589 */ /* 0x000e6200000e0000 */
[----:B------:R-:W-:-:S04]  /*41f0*/  VIADD R13, R9, 0x61 ;  /* 0x00000061090d7836 */ /* 0x000fc80000000000 */
[----:B------:R-:W-:Y:S02]  /*4200*/  IMAD R12, R8, -0x2, R13 ;  /* 0xfffffffe080c7824 */ /* 0x000fe400078e020d */
[----:B------:R-:W-:Y:S02]  /*4210*/  VIADD R9, R9, 0x60 ;  /* 0x0000006009097836 */ /* 0x000fe40000000000 */
[----:B------:R-:W-:Y:S01]  /*4220*/  IMAD.IADD R13, R12, 0x1, -R15 ;  /* 0x000000010c0d7824 */ /* 0x000fe200078e0a0f */
[----:B------:R-:W-:Y:S01]  /*4230*/  LOP3.LUT R12, RZ, R19, RZ, 0x33, !PT ;  /* 0x00000013ff0c7212 */ /* 0x000fe200078e33ff */
[----:B------:R-:W-:Y:S02]  /*4240*/  IMAD R72, R8, -0x2, R9 ;  /* 0xfffffffe08487824 */ /* 0x000fe400078e0209 */
[C---:B------:R-:W-:Y:S02]  /*4250*/  IMAD.IADD R79, R13.reuse, 0x1, R14 ;  /* 0x000000010d4f7824 */ /* 0x040fe400078e020e */
[----:B------:R-:W-:-:S03]  /*4260*/  IMAD.IADD R14, R13, 0x1, R12 ;  /* 0x000000010d0e7824 */ /* 0x000fc600078e020c */
[----:B-1----:R-:W-:Y:S01]  /*4270*/  VIADDMNMX R8, R77, R79, R72, PT ;  /* 0x0000004f4d087246 */ /* 0x002fe20003800148 */
[----:B------:R-:W-:Y:S01]  /*4280*/  IMAD.IADD R9, R14, 0x1, R77 ;  /* 0x000000010e097824 */ /* 0x000fe200078e024d */
[----:B0-----:R-:W-:Y:S06]  /*4290*/  @!P2 BRA `(.L_x_2038) ;  /* 0x000000000064a947 */ /* 0x001fec0003800000 */
[----:B------:R-:W-:Y:S01]  /*42a0*/  IADD3 R12, -R15, R10, R77 ;  /* 0x0000000a0f0c7210 */ /* 0x000fe20007ffe14d */
[----:B------:R-:W-:Y:S03]  /*42b0*/  BSSY B1, `(.L_x_2039) ;  /* 0x0000014000017945 */ /* 0x000fe60003800000 */
[----:B------:R-:W-:-:S13]  /*42c0*/  ISETP.GT.AND P1, PT, R12, -0x1, PT ;  /* 0xffffffff0c00780c */ /* 0x000fda0003f24270 */
[----:B------:R-:W-:Y:S05]  /*42d0*/  @P1 BRA `(.L_x_2040) ;  /* 0x00000000002c1947 */ /* 0x000fea0003800000 */
[----:B------:R-:W-:Y:S01]  /*42e0*/  ISETP.NE.AND P1, PT, R21, 0x1, PT ;  /* 0x000000011500780c */ /* 0x000fe20003f25270 */
[----:B------:R-:W-:Y:S01]  /*42f0*/  BSSY B2, `(.L_x_2041) ;  /* 0x0000007000027945 */ /* 0x000fe20003800000 */
[----:B------:R-:W-:-:S11]  /*4300*/  LOP3.LUT R12, RZ, R12, RZ, 0x33, !PT ;  /* 0x0000000cff0c7212 */ /* 0x000fd600078e33ff */
[----:B------:R-:W-:Y:S05]  /*4310*/  @!P1 BRA `(.L_x_2042) ;  /* 0x0000000000109947 */ /* 0x000fea0003800000 */
[----:B------:R-:W2:Y:S04]  /*4320*/  LDL R13, [R198+0x1c] ;  /* 0x00001c00c60d7983 */ /* 0x000ea80000100800 */
[----:B------:R-:W3:Y:S01]  /*4330*/  LDL R19, [R198+0x20] ;  /* 0x00002000c6137983 */ /* 0x000ee20000100800 */
[----:B--2---:R-:W-:-:S05]  /*4340*/  IMAD.HI.U32 R12, R12, R13, RZ ;  /* 0x0000000d0c0c7227 */ /* 0x004fca00078e00ff */
[----:B---3--:R-:W-:-:S07]  /*4350*/  SHF.R.U32.HI R12, RZ, R19, R12 ;  /* 0x00000013ff0c7219 */ /* 0x008fce000001160c */
.L_x_2042:
[----:B------:R-:W-:Y:S05]  /*4360*/  BSYNC B2 ;  /* 0x0000000000027941 */ /* 0x000fea0003800000 */
.L_x_2041:
[----:B------:R-:W-:Y:S01]  /*4370*/  LOP3.LUT R12, RZ, R12, RZ, 0x33, !PT ;  /* 0x0000000cff0c7212 */ /* 0x000fe200078e33ff */
[----:B------:R-:W-:Y:S06]  /*4380*/  BRA `(.L_x_2043) ;  /* 0x0000000000187947 */ /* 0x000fec0003800000 */
.L_x_2040:
[----:B------:R-:W-:-:S13]  /*4390*/  ISETP.NE.AND P1, PT, R21, 0x1, PT ;  /* 0x000000011500780c */ /* 0x000fda0003f25270 */
[----:B------:R-:W-:Y:S05]  /*43a0*/  @!P1 BRA `(.L_x_2043) ;  /* 0x0000000000109947 */ /* 0x000fea0003800000 */
[----:B------:R-:W2:Y:S04]  /*43b0*/  LDL R13, [R198+0x1c] ;  /* 0x00001c00c60d7983 */ /* 0x000ea80000100800 */
[----:B------:R-:W3:Y:S01]  /*43c0*/  LDL R19, [R198+0x20] ;  /* 0x00002000c6137983 */ /* 0x000ee20000100800 */
[----:B--2---:R-:W-:-:S05]  /*43d0*/  IMAD.HI.U32 R12, R12, R13, RZ ;  /* 0x0000000d0c0c7227 */ /* 0x004fca00078e00ff */
[----:B---3--:R-:W-:-:S07]  /*43e0*/  SHF.R.U32.HI R12, RZ, R19, R12 ;  /* 0x00000013ff0c7219 */ /* 0x008fce000001160c */
.L_x_2043:
[----:B------:R-:W-:Y:S05]  /*43f0*/  BSYNC B1 ;  /* 0x0000000000017941 */ /* 0x000fea0003800000 */
.L_x_2039:
[----:B------:R-:W-:-:S05]  /*4400*/  IMAD R12, R21, R12, R74 ;  /* 0x0000000c150c7224 */ /* 0x000fca00078e024a */
[----:B------:R-:W-:Y:S02]  /*4410*/  VIMNMX R9, R9, R12, !PT ;  /* 0x0000000c09097248 */ /* 0x000fe40007fe0100 */
[----:B------:R-:W-:-:S07]  /*4420*/  VIADDMNMX R8, R12, R21, R8, PT ;  /* 0x000000150c087246 */ /* 0x000fce0003800108 */
.L_x_2038:
[----:B------:R-:W-:Y:S05]  /*4430*/  BSYNC B0 ;  /* 0x0000000000007941 */ /* 0x000fea0003800000 */
.L_x_2037:
[C---:B------:R-:W-:Y:S01]  /*4440*/  ISETP.GE.AND P1, PT, R20.reuse, 0x2, PT ;  /* 0x000000021400780c */ /* 0x040fe20003f26270 */
[----:B------:R-:W0:Y:S01]  /*4450*/  SHFL.IDX PT, R11, R11, 0x1, 0x1c1f ;  /* 0x003c1f000b0b7f89 */ /* 0x000e2200000e0000 */
[C---:B------:R-:W-:Y:S01]  /*4460*/  ISETP.GE.AND P5, PT, R20.reuse, 0xa, PT ;  /* 0x0000000a1400780c */ /* 0x040fe20003fa6270 */
[----:B------:R-:W-:Y:S01]  /*4470*/  BSSY B0, `(.L_x_2044) ;  /* 0x000008f000007945 */ /* 0x000fe20003800000 */
[C---:B------:R-:W-:Y:S02]  /*4480*/  ISETP.GT.AND P3, PT, R9.reuse, 0x1, !P1 ;  /* 0x000000010900780c */ /* 0x040fe40004f64270 */
[----:B------:R-:W-:Y:S02]  /*4490*/  ISETP.GE.AND P2, PT, R20, 0x9, PT ;  /* 0x000000091400780c */ /* 0x000fe40003f46270 */
[----:B------:R-:W-:Y:S02]  /*44a0*/  ISETP.LT.OR P3, PT, R8, 0x2, P3 ;  /* 0x000000020800780c */ /* 0x000fe40001f61670 */
[----:B------:R-:W-:-:S02]  /*44b0*/  ISETP.GT.AND P4, PT, R9, 0x8, !P2 ;  /* 0x000000080900780c */ /* 0x000fc40005784270 */
[----:B------:R-:W-:Y:S02]  /*44c0*/  FSEL R73, R25, -INF , !P3 ;  /* 0xff80000019497808 */ /* 0x000fe40005800000 */
[----:B------:R-:W-:Y:S02]  /*44d0*/  ISETP.GT.AND P3, PT, R9, 0x9, !P5 ;  /* 0x000000090900780c */ /* 0x000fe40006f64270 */
[----:B------:R-:W-:Y:S02]  /*44e0*/  P2R R25, PR, RZ, 0x20 ;  /* 0x00000020ff197803 */ /* 0x000fe40000000000 */
[----:B------:R-:W-:Y:S02]  /*44f0*/  ISETP.LT.OR P3, PT, R8, 0xa, P3 ;  /* 0x0000000a0800780c */ /* 0x000fe40001f61670 */
[----:B------:R-:W-:Y:S02]  /*4500*/  ISETP.GE.AND P5, PT, R20, 0x11, PT ;  /* 0x000000111400780c */ /* 0x000fe40003fa6270 */
[----:B------:R-:W-:-:S02]  /*4510*/  FSEL R75, R29, -INF , !P3 ;  /* 0xff8000001d4b7808 */ /* 0x000fc40005800000 */
[----:B------:R-:W-:Y:S02]  /*4520*/  ISETP.LT.OR P4, PT, R8, 0x9, P4 ;  /* 0x000000090800780c */ /* 0x000fe40002781670 */
[----:B------:R-:W-:Y:S02]  /*4530*/  ISETP.GT.AND P3, PT, R9, 0x10, !P5 ;  /* 0x000000100900780c */ /* 0x000fe40006f64270 */
[----:B------:R-:W-:Y:S02]  /*4540*/  FSEL R77, R28, -INF , !P4 ;  /* 0xff8000001c4d7808 */ /* 0x000fe40006000000 */
        /* <DEDUP_REMOVED lines=21> */
[----:B------:R-:W-:Y:S02]  /*46a0*/  ISETP.GE.AND P4, PT, R20, 0x22, PT ;  /* 0x000000221400780c */ /* 0x000fe40003f86270 */
        /* <DEDUP_REMOVED lines=54> */
[----:B------:R-:W-:Y:S02]  /*4a10*/  P2R R28, PR, RZ, 0x20 ;  /* 0x00000020ff1c7803 */ /* 0x000fe40000000000 */
        /* <DEDUP_REMOVED lines=14> */
[----:B------:R-:W-:Y:S02]  /*4b00*/  P2R R12, PR, RZ, 0x40 ;  /* 0x00000040ff0c7803 */ /* 0x000fe40000000000 */
[----:B------:R-:W-:-:S04]  /*4b10*/  ISETP.GT.AND P6, PT, R9, RZ, !P6 ;  /* 0x000000ff0900720c */ /* 0x000fc800077c4270 */
[----:B------:R-:W-:-:S04]  /*4b20*/  ISETP.LT.OR P6, PT, R8, 0x1, P6 ;  /* 0x000000010800780c */ /* 0x000fc800037c1670 */
[----:B------:R-:W-:Y:S02]  /*4b30*/  FSEL R91, R24, -INF , !P6 ;  /* 0xff800000185b7808 */ /* 0x000fe40007000000 */
[----:B------:R-:W-:-:S04]  /*4b40*/  ISETP.GE.AND P6, PT, R20, 0x5a, PT ;  /* 0x0000005a1400780c */ /* 0x000fc80003fc6270 */
[----:B------:R-:W-:Y:S02]  /*4b50*/  P2R R20, PR, RZ, 0x40 ;  /* 0x00000040ff147803 */ /* 0x000fe40000000000 */
[----:B------:R-:W-:Y:S01]  /*4b60*/  ISETP.GT.AND P6, PT, R9, 0x59, !P6 ;  /* 0x000000590900780c */ /* 0x000fe200077c4270 */
[----:B0-----:R-:W-:-:S03]  /*4b70*/  IMAD.IADD R9, R14, 0x1, R11 ;  /* 0x000000010e097824 */ /* 0x001fc600078e020b */
[----:B------:R-:W-:Y:S02]  /*4b80*/  ISETP.LT.OR P6, PT, R8, 0x5a, P6 ;  /* 0x0000005a0800780c */ /* 0x000fe400037c1670 */
[----:B------:R-:W-:Y:S02]  /*4b90*/  VIADDMNMX R8, R11, R79, R72, PT ;  /* 0x0000004f0b087246 */ /* 0x000fe40003800148 */
[----:B------:R-:W-:Y:S02]  /*4ba0*/  FSEL R177, R69, -INF , !P6 ;  /* 0xff80000045b17808 */ /* 0x000fe40007000000 */
[----:B------:R-:W-:-:S13]  /*4bb0*/  ISETP.GE.AND P6, PT, R21, 0x1, PT ;  /* 0x000000011500780c */ /* 0x000fda0003fc6270 */
[----:B------:R-:W-:Y:S05]  /*4bc0*/  @!P6 BRA `(.L_x_2045) ;  /* 0x000000000064e947 */ /* 0x000fea0003800000 */
        /* <DEDUP_REMOVED lines=12> */
.L_x_2049:
[----:B------:R-:W-:Y:S05]  /*4c90*/  BSYNC B2 ;  /* 0x0000000000027941 */ /* 0x000fea0003800000 */
.L_x_2048:
[----:B------:R-:W-:Y:S01]  /*4ca0*/  LOP3.LUT R10, RZ, R10, RZ, 0x33, !PT ;  /* 0x0000000aff0a7212 */ /* 0x000fe200078e33ff */
[----:B------:R-:W-:Y:S06]  /*4cb0*/  BRA `(.L_x_2050) ;  /* 0x0000000000187947 */ /* 0x000fec0003800000 */
.L_x_2047:
[----:B------:R-:W-:-:S13]  /*4cc0*/  ISETP.NE.AND P6, PT, R21, 0x1, PT ;  /* 0x000000011500780c */ /* 0x000fda0003fc5270 */
[----:B------:R-:W-:Y:S05]  /*4cd0*/  @!P6 BRA `(.L_x_2050) ;  /* 0x000000000010e947 */ /* 0x000fea0003800000 */
[----:B------:R-:W2:Y:S04]  /*4ce0*/  LDL R11, [R198+0x1c] ;  /* 0x00001c00c60b7983 */ /* 0x000ea80000100800 */
[----:B------:R-:W3:Y:S01]  /*4cf0*/  LDL R13, [R198+0x20] ;  /* 0x00002000c60d7983 */ /* 0x000ee20000100800 */
[----:B--2---:R-:W-:-:S05]  /*4d00*/  IMAD.HI.U32 R10, R10, R11, RZ ;  /* 0x0000000b0a0a7227 */ /* 0x004fca00078e00ff */
[----:B---3--:R-:W-:-:S07]  /*4d10*/  SHF.R.U32.HI R10, RZ, R13, R10 ;  /* 0x0000000dff0a7219 */ /* 0x008fce000001160a */
.L_x_2050:
[----:B------:R-:W-:Y:S05]  /*4d20*/  BSYNC B1 ;  /* 0x0000000000017941 */ /* 0x000fea0003800000 */
.L_x_2046:
[----:B------:R-:W-:-:S05]  /*4d30*/  IMAD R10, R21, R10, R74 ;  /* 0x0000000a150a7224 */ /* 0x000fca00078e024a */
[----:B------:R-:W-:Y:S02]  /*4d40*/  VIADDMNMX R8, R10, R21, R8, PT ;  /* 0x000000150a087246 */ /* 0x000fe40003800108 */
[----:B------:R-:W-:-:S07]  /*4d50*/  VIMNMX R9, R9, R10, !PT ;  /* 0x0000000a09097248 */ /* 0x000fce0007fe0100 */
.L_x_2045:
[----:B------:R-:W-:Y:S05]  /*4d60*/  BSYNC B0 ;  /* 0x0000000000007941 */ /* 0x000fea0003800000 */
.L_x_2044:
[C---:B------:R-:W-:Y:S01]  /*4d70*/  ISETP.GT.AND P1, PT, R9.reuse, 0x1, !P1 ;  /* 0x000000010900780c */ /* 0x040fe20004f24270 */
[----:B------:R-:W2:Y:S01]  /*4d80*/  LDL R176, [R1+0x27c] ;  /* 0x00027c0001b07983 */ /* 0x000ea20000100800 */
[----:B------:R-:W-:Y:S02]  /*4d90*/  ISETP.GT.AND P2, PT, R9, 0x8, !P2 ;  /* 0x000000080900780c */ /* 0x000fe40005744270 */
[C---:B------:R-:W-:Y:S01]  /*4da0*/  ISETP.LT.OR P1, PT, R8.reuse, 0x2, P1 ;  /* 0x000000020800780c */ /* 0x040fe20000f21670 */
[----:B------:R-:W3:Y:S01]  /*4db0*/  LDL R15, [R1+0x288] ;  /* 0x00028800010f7983 */ /* 0x000ee20000100800 */
[----:B------:R-:W-:Y:S02]  /*4dc0*/  ISETP.LT.OR P2, PT, R8, 0x9, P2 ;  /* 0x000000090800780c */ /* 0x000fe40001741670 */
[----:B------:R-:W-:Y:S01]  /*4dd0*/  FSEL R83, R27, -INF , !P1 ;  /* 0xff8000001b537808 */ /* 0x000fe20004800000 */
[----:B------:R-:W4:Y:S01]  /*4de0*/  LDL R156, [R1+0x278] ;  /* 0x00027800019c7983 */ /* 0x000f220000100800 */
[----:B------:R-:W-:-:S02]  /*4df0*/  ISETP.NE.AND P1, PT, R25, RZ, PT ;  /* 0x000000ff1900720c */ /* 0x000fc40003f25270 */
[----:B------:R-:W-:Y:S01]  /*4e00*/  FSEL R81, R30, -INF , !P2 ;  /* 0xff8000001e517808 */ /* 0x000fe20005000000 */
[----:B------:R-:W5:Y:S01]  /*4e10*/  LDL R220, [R1+0x280] ;  /* 0x0002800001dc7983 */ /* 0x000f620000100800 */
[----:B------:R-:W-:Y:S02]  /*4e20*/  ISETP.GT.AND P1, PT, R9, 0x9, !P1 ;  /* 0x000000090900780c */ /* 0x000fe40004f24270 */
[----:B------:R-:W-:Y:S01]  /*4e30*/  ISETP.NE.AND P2, PT, R32, RZ, PT ;  /* 0x000000ff2000720c */ /* 0x000fe20003f45270 */
[----:B------:R-:W5:Y:S01]  /*4e40*/  LDL R21, [R1+0x28c] ;  /* 0x00028c0001157983 */ /* 0x000f620000100800 */
[----:B------:R-:W-:Y:S02]  /*4e50*/  ISETP.LT.OR P1, PT, R8, 0xa, P1 ;  /* 0x0000000a0800780c */ /* 0x000fe40000f21670 */
[----:B------:R-:W-:Y:S01]  /*4e60*/  ISETP.NE.AND P6, PT, R33, RZ, PT ;  /* 0x000000ff2100720c */ /* 0x000fe20003fc5270 */
[----:B------:R-:W5:Y:S01]  /*4e70*/  LDL R143, [R1+0x210] ;  /* 0x00021000018f7983 */ /* 0x000f620000100800 */
[----:B------:R-:W-:-:S02]  /*4e80*/  FSEL R79, R31, -INF , !P1 ;  /* 0xff8000001f4f7808 */ /* 0x000fc40004800000 */
[----:B------:R-:W-:Y:S01]  /*4e90*/  ISETP.NE.AND P1, PT, R28, RZ, PT ;  /* 0x000000ff1c00720c */ /* 0x000fe20003f25270 */
[----:B------:R-:W5:Y:S01]  /*4ea0*/  LDL R27, [R1+0x294] ;  /* 0x00029400011b7983 */ /* 0x000f620000100800 */
[C---:B------:R-:W-:Y:S02]  /*4eb0*/  ISETP.GT.AND P3, PT, R9.reuse, 0x50, !P3 ;  /* 0x000000500900780c */ /* 0x040fe40005f64270 */
[C---:B------:R-:W-:Y:S01]  /*4ec0*/  ISETP.GT.AND P1, PT, R9.reuse, 0x10, !P1 ;  /* 0x000000100900780c */ /* 0x040fe20004f24270 */
[----:B------:R-:W5:Y:S01]  /*4ed0*/  LDL R152, [R1+0x270] ;  /* 0x0002700001987983 */ /* 0x000f620000100800 */
[C---:B------:R-:W-:Y:S02]  /*4ee0*/  ISETP.GT.AND P4, PT, R9.reuse, 0x51, !P4 ;  /* 0x000000510900780c */ /* 0x040fe40006784270 */
[----:B------:R-:W-:Y:S01]  /*4ef0*/  ISETP.LT.OR P1, PT, R8, 0x11, P1 ;  /* 0x000000110800780c */ /* 0x000fe20000f21670 */
[----:B------:R-:W5:Y:S01]  /*4f00*/  LDL R154, [R1+0x274] ;  /* 0x00027400019a7983 */ /* 0x000f620000100800 */
[----:B------:R-:W-:-:S02]  /*4f10*/  ISETP.GT.AND P5, PT, R9, 0x58, !P5 ;  /* 0x000000580900780c */ /* 0x000fc40006fa4270 */
[----:B------:R-:W-:Y:S01]  /*4f20*/  FSEL R181, R34, -INF , !P1 ;  /* 0xff80000022b57808 */ /* 0x000fe20004800000 */
[----:B------:R-:W5:Y:S01]  /*4f30*/  LDL R112, [R1+0x220] ;  /* 0x0002200001707983 */ /* 0x000f620000100800 */
[----:B------:R-:W-:Y:S02]  /*4f40*/  ISETP.NE.AND P1, PT, R29, RZ, PT ;  /* 0x000000ff1d00720c */ /* 0x000fe40003f25270 */
[C---:B------:R-:W-:Y:S01]  /*4f50*/  ISETP.LT.OR P3, PT, R8.reuse, 0x51, P3 ;  /* 0x000000510800780c */ /* 0x040fe20001f61670 */
[----:B------:R-:W5:Y:S01]  /*4f60*/  LDL R114, [R1+0x224] ;  /* 0x0002240001727983 */ /* 0x000f620000100800 */
[----:B------:R-:W-:Y:S02]  /*4f70*/  ISETP.GT.AND P1, PT, R9, 0x11, !P1 ;  /* 0x000000110900780c */ /* 0x000fe40004f24270 */
[C---:B------:R-:W-:Y:S01]  /*4f80*/  ISETP.LT.OR P4, PT, R8.reuse, 0x52, P4 ;  /* 0x000000520800780c */ /* 0x040fe20002781670 */
[----:B------:R-:W5:Y:S01]  /*4f90*/  LDL R116, [R1+0x228] ;  /* 0x0002280001747983 */ /* 0x000f620000100800 */
[----:B------:R-:W-:-:S02]  /*4fa0*/  ISETP.LT.OR P1, PT, R8, 0x12, P1 ;  /* 0x000000120800780c */ /* 0x000fc40000f21670 */
[----:B------:R-:W-:Y:S01]  /*4fb0*/  FSEL R215, R66, -INF , !P3 ;  /* 0xff80000042d77808 */ /* 0x000fe20005800000 */
[----:B------:R-:W5:Y:S01]  /*4fc0*/  LDL R118, [R1+0x22c] ;  /* 0x00022c0001767983 */ /* 0x000f620000100800 */
[----:B------:R-:W-:Y:S02]  /*4fd0*/  FSEL R184, R35, -INF , !P1 ;  /* 0xff80000023b87808 */ /* 0x000fe40004800000 */
[----:B------:R-:W-:Y:S01]  /*4fe0*/  ISETP.GT.AND P1, PT, R9, 0x18, !P2 ;  /* 0x000000180900780c */ /* 0x000fe20005724270 */
[----:B------:R-:W5:Y:S01]  /*4ff0*/  LDL R120, [R1+0x230] ;  /* 0x0002300001787983 */ /* 0x000f620000100800 */
[----:B------:R-:W-:Y:S02]  /*5000*/  ISETP.NE.AND P2, PT, R12, RZ, PT ;  /* 0x000000ff0c00720c */ /* 0x000fe40003f45270 */
[----:B------:R-:W-:Y:S01]  /*5010*/  ISETP.LT.OR P1, PT, R8, 0x19, P1 ;  /* 0x000000190800780c */ /* 0x000fe20000f21670 */
[----:B------:R-:W5:Y:S01]  /*5020*/  LDL R122, [R1+0x234] ;  /* 0x00023400017a7983 */ /* 0x000f620000100800 */
[----:B------:R-:W-:-:S02]  /*5030*/  FMNMX.FTZ R12, R91, R73, !PT ;  /* 0x000000495b0c7209 */ /* 0x000fc40007810000 */
[----:B------:R-:W-:Y:S01]  /*5040*/  FSEL R185, R38, -INF , !P1 ;  /* 0xff80000026b97808 */ /* 0x000fe20004800000 */
[----:B------:R-:W5:Y:S01]  /*5050*/  LDL R124, [R1+0x238] ;  /* 0x00023800017c7983 */ /* 0x000f620000100800 */
[----:B------:R-:W-:Y:S02]  /*5060*/  ISETP.GT.AND P1, PT, R9, 0x19, !P6 ;  /* 0x000000190900780c */ /* 0x000fe40007724270 */
[----:B------:R-:W-:Y:S01]  /*5070*/  FMNMX.FTZ R12, R77, R12, !PT ;  /* 0x0000000c4d0c7209 */ /* 0x000fe20007810000 */
[----:B------:R-:W5:Y:S01]  /*5080*/  LDL R38, [R1+0x3e0] ;  /* 0x0003e00001267983 */ /* 0x000f620000100800 */
[----:B------:R-:W-:Y:S02]  /*5090*/  ISETP.LT.OR P1, PT, R8, 0x1a, P1 ;  /* 0x0000001a0800780c */ /* 0x000fe40000f21670 */
[----:B------:R-:W-:Y:S01]  /*50a0*/  FMNMX.FTZ R12, R75, R12, !PT ;  /* 0x0000000c4b0c7209 */ /* 0x000fe20007810000 */
[----:B------:R-:W5:Y:S01]  /*50b0*/  LDL R126, [R1+0x23c] ;  /* 0x00023c00017e7983 */ /* 0x000f620000100800 */
[----:B------:R-:W-:-:S02]  /*50c0*/  FSEL R199, R39, -INF , !P1 ;  /* 0xff80000027c77808 */ /* 0x000fc40004800000 */
[----:B------:R-:W-:Y:S01]  /*50d0*/  ISETP.NE.AND P1, PT, R36, RZ, PT ;  /* 0x000000ff2400720c */ /* 0x000fe20003f25270 */
[----:B------:R-:W5:Y:S01]  /*50e0*/  LDL R39, [R1+0x2ac] ;  /* 0x0002ac0001277983 */ /* 0x000f620000100800 */
[----:B------:R-:W-:Y:S02]  /*50f0*/  FMNMX.FTZ R12, R19, R12, !PT ;  /* 0x0000000c130c7209 */ /* 0x000fe40007810000 */
[----:B------:R-:W-:Y:S01]  /*5100*/  ISETP.GT.AND P1, PT, R9, 0x20, !P1 ;  /* 0x000000200900780c */ /* 0x000fe20004f24270 */
[----:B------:R-:W5:Y:S01]  /*5110*/  LDL R128, [R1+0x240] ;  /* 0x0002400001807983 */ /* 0x000f620000100800 */
[----:B------:R-:W-:Y:S02]  /*5120*/  FMNMX.FTZ R13, R161, R12, !PT ;  /* 0x0000000ca10d7209 */ /* 0x000fe40007810000 */
[----:B------:R-:W-:Y:S01]  /*5130*/  ISETP.LT.OR P1, PT, R8, 0x21, P1 ;  /* 0x000000210800780c */ /* 0x000fe20000f21670 */
[----:B------:R-:W5:Y:S01]  /*5140*/  LDL R130, [R1+0x244] ;  /* 0x0002440001827983 */ /* 0x000f620000100800 */
[----:B------:R-:W-:-:S02]  /*5150*/  FMNMX.FTZ R12, R168, R13, !PT ;  /* 0x0000000da80c7209 */ /* 0x000fc40007810000 */
[----:B------:R-:W-:Y:S01]  /*5160*/  FSEL R178, R42, -INF , !P1 ;  /* 0xff8000002ab27808 */ /* 0x000fe20004800000 */
[----:B------:R-:W5:Y:S01]  /*5170*/  LDL R132, [R1+0x248] ;  /* 0x0002480001847983 */ /* 0x000f620000100800 */
[----:B------:R-:W-:Y:S02]  /*5180*/  ISETP.NE.AND P1, PT, R37, RZ, PT ;  /* 0x000000ff2500720c */ /* 0x000fe40003f25270 */
[----:B------:R-:W-:Y:S01]  /*5190*/  FMNMX.FTZ R12, R167, R12, !PT ;  /* 0x0000000ca70c7209 */ /* 0x000fe20007810000 */
[----:B------:R-:W5:Y:S01]  /*51a0*/  LDL R134, [R1+0x24c] ;  /* 0x00024c0001867983 */ /* 0x000f620000100800 */
[----:B------:R-:W-:Y:S02]  /*51b0*/  ISETP.GT.AND P1, PT, R9, 0x21, !P1 ;  /* 0x000000210900780c */ /* 0x000fe40004f24270 */
[----:B------:R-:W-:Y:S01]  /*51c0*/  FMNMX.FTZ R12, R157, R12, !PT ;  /* 0x0000000c9d0c7209 */ /* 0x000fe20007810000 */
[----:B------:R-:W5:Y:S01]  /*51d0*/  LDL R136, [R1+0x250] ;  /* 0x0002500001887983 */ /* 0x000f620000100800 */
[----:B------:R-:W-:-:S02]  /*51e0*/  ISETP.LT.OR P1, PT, R8, 0x22, P1 ;  /* 0x000000220800780c */ /* 0x000fc40000f21670 */
[----:B------:R-:W-:Y:S01]  /*51f0*/  FMNMX.FTZ R13, R159, R12, !PT ;  /* 0x0000000c9f0d7209 */ /* 0x000fe20007810000 */
[----:B------:R-:W5:Y:S01]  /*5200*/  LDL R138, [R1+0x254] ;  /* 0x00025400018a7983 */ /* 0x000f620000100800 */
[----:B------:R-:W-:Y:S02]  /*5210*/  FSEL R182, R43, -INF , !P1 ;  /* 0xff8000002bb67808 */ /* 0x000fe40004800000 */
[----:B------:R-:W-:Y:S01]  /*5220*/  ISETP.NE.AND P1, PT, R40, RZ, PT ;  /* 0x000000ff2800720c */ /* 0x000fe20003f25270 */
[----:B------:R-:W5:Y:S01]  /*5230*/  LDL R140, [R1+0x258] ;  /* 0x00025800018c7983 */ /* 0x000f620000100800 */
[----:B------:R-:W-:Y:S02]  /*5240*/  FMNMX.FTZ R13, R162, R13, !PT ;  /* 0x0000000da20d7209 */ /* 0x000fe40007810000 */
[----:B------:R-:W-:Y:S01]  /*5250*/  ISETP.GT.AND P1, PT, R9, 0x28, !P1 ;  /* 0x000000280900780c */ /* 0x000fe20004f24270 */
[----:B------:R-:W5:Y:S01]  /*5260*/  LDL R40, [R1+0x3e4] ;  /* 0x0003e40001287983 */ /* 0x000f620000100800 */
[----:B------:R-:W-:-:S02]  /*5270*/  FMNMX.FTZ R13, R166, R13, !PT ;  /* 0x0000000da60d7209 */ /* 0x000fc40007810000 */
[----:B------:R-:W-:Y:S01]  /*5280*/  ISETP.LT.OR P1, PT, R8, 0x29, P1 ;  /* 0x000000290800780c */ /* 0x000fe20000f21670 */
[----:B------:R-:W5:Y:S01]  /*5290*/  LDL R142, [R1+0x25c] ;  /* 0x00025c00018e7983 */ /* 0x000f620000100800 */
[----:B------:R-:W-:Y:S02]  /*52a0*/  ISETP.NE.AND P6, PT, R53, RZ, PT ;  /* 0x000000ff3500720c */ /* 0x000fe40003fc5270 */
[----:B------:R-:W-:Y:S01]  /*52b0*/  FSEL R186, R46, -INF , !P1 ;  /* 0xff8000002eba7808 */ /* 0x000fe20004800000 */
[----:B------:R-:W5:Y:S01]  /*52c0*/  LDL R144, [R1+0x260] ;  /* 0x0002600001907983 */ /* 0x000f620000100800 */
[----:B------:R-:W-:Y:S02]  /*52d0*/  ISETP.NE.AND P1, PT, R41, RZ, PT ;  /* 0x000000ff2900720c */ /* 0x000fe40003f25270 */
[----:B------:R-:W-:Y:S01]  /*52e0*/  FMNMX.FTZ R13, R158, R13, !PT ;  /* 0x0000000d9e0d7209 */ /* 0x000fe20007810000 */
[----:B------:R-:W5:Y:S01]  /*52f0*/  LDL R41, [R1+0x2b0] ;  /* 0x0002b00001297983 */ /* 0x000f620000100800 */
[----:B------:R-:W-:-:S02]  /*5300*/  ISETP.GT.AND P1, PT, R9, 0x29, !P1 ;  /* 0x000000290900780c */ /* 0x000fc40004f24270 */
[----:B------:R-:W-:Y:S01]  /*5310*/  FMNMX.FTZ R12, R160, R13, !PT ;  /* 0x0000000da00c7209 */ /* 0x000fe20007810000 */
[----:B------:R-:W5:Y:S01]  /*5320*/  LDL R146, [R1+0x264] ;  /* 0x0002640001927983 */ /* 0x000f620000100800 */
[----:B------:R-:W-:Y:S02]  /*5330*/  ISETP.LT.OR P1, PT, R8, 0x2a, P1 ;  /* 0x0000002a0800780c */ /* 0x000fe40000f21670 */
[----:B------:R-:W-:Y:S01]  /*5340*/  FMNMX.FTZ R12, R163, R12, !PT ;  /* 0x0000000ca30c7209 */ /* 0x000fe20007810000 */
[----:B------:R-:W5:Y:S01]  /*5350*/  LDL R13, [R1+0x284] ;  /* 0x00028400010d7983 */ /* 0x000f620000100800 */
[----:B------:R-:W-:Y:S02]  /*5360*/  FSEL R191, R47, -INF , !P1 ;  /* 0xff8000002fbf7808 */ /* 0x000fe40004800000 */
[----:B------:R-:W-:Y:S01]  /*5370*/  ISETP.NE.AND P1, PT, R44, RZ, PT ;  /* 0x000000ff2c00720c */ /* 0x000fe20003f25270 */
[----:B------:R-:W5:Y:S01]  /*5380*/  LDL R148, [R1+0x268] ;  /* 0x0002680001947983 */ /* 0x000f620000100800 */
[----:B------:R-:W-:-:S02]  /*5390*/  FMNMX.FTZ R12, R165, R12, !PT ;  /* 0x0000000ca50c7209 */ /* 0x000fc40007810000 */
[----:B------:R-:W-:Y:S01]  /*53a0*/  ISETP.GT.AND P1, PT, R9, 0x30, !P1 ;  /* 0x000000300900780c */ /* 0x000fe20004f24270 */
[----:B------:R-:W5:Y:S01]  /*53b0*/  LDL R150, [R1+0x26c] ;  /* 0x00026c0001967983 */ /* 0x000f620000100800 */
[C---:B------:R-:W-:Y:S02]  /*53c0*/  ISETP.LT.OR P5, PT, R8.reuse, 0x59, P5 ;  /* 0x000000590800780c */ /* 0x040fe40002fa1670 */
[----:B------:R-:W-:Y:S01]  /*53d0*/  ISETP.LT.OR P1, PT, R8, 0x31, P1 ;  /* 0x000000310800780c */ /* 0x000fe20000f21670 */
[----:B------:R-:W5:Y:S01]  /*53e0*/  LDL R25, [R1+0x290] ;  /* 0x0002900001197983 */ /* 0x000f620000100800 */
[----:B------:R-:W-:Y:S02]  /*53f0*/  FSEL R216, R67, -INF , !P4 ;  /* 0xff80000043d87808 */ /* 0x000fe40006000000 */
[----:B------:R-:W-:Y:S01]  /*5400*/  FSEL R179, R50, -INF , !P1 ;  /* 0xff80000032b37808 */ /* 0x000fe20004800000 */
[----:B------:R-:W5:Y:S01]  /*5410*/  LDL R29, [R1+0x298] ;  /* 0x00029800011d7983 */ /* 0x000f620000100800 */
[----:B------:R-:W-:-:S02]  /*5420*/  ISETP.NE.AND P1, PT, R45, RZ, PT ;  /* 0x000000ff2d00720c */ /* 0x000fc40003f25270 */
[----:B------:R-:W-:Y:S01]  /*5430*/  FSEL R217, R70, -INF , !P5 ;  /* 0xff80000046d97808 */ /* 0x000fe20006800000 */
[----:B------:R-:W5:Y:S01]  /*5440*/  LDL R31, [R1+0x29c] ;  /* 0x00029c00011f7983 */ /* 0x000f620000100800 */
[----:B------:R-:W-:-:S03]  /*5450*/  ISETP.GT.AND P1, PT, R9, 0x31, !P1 ;  /* 0x000000310900780c */ /* 0x000fc60004f24270 */
[----:B------:R-:W5:Y:S01]  /*5460*/  LDL R33, [R1+0x2a0] ;  /* 0x0002a00001217983 */ /* 0x000f620000100800 */
[----:B------:R-:W-:-:S03]  /*5470*/  ISETP.LT.OR P1, PT, R8, 0x32, P1 ;  /* 0x000000320800780c */ /* 0x000fc60000f21670 */
[----:B------:R-:W5:Y:S01]  /*5480*/  LDL R35, [R1+0x2a4] ;  /* 0x0002a40001237983 */ /* 0x000f620000100800 */
[----:B------:R-:W-:Y:S02]  /*5490*/  FSEL R183, R51, -INF , !P1 ;  /* 0xff80000033b77808 */ /* 0x000fe40004800000 */
[----:B------:R-:W-:Y:S01]  /*54a0*/  ISETP.NE.AND P1, PT, R48, RZ, PT ;  /* 0x000000ff3000720c */ /* 0x000fe20003f25270 */
[----:B------:R-:W5:Y:S03]  /*54b0*/  LDL R37, [R1+0x2a8] ;  /* 0x0002a80001257983 */ /* 0x000f660000100800 */
[----:B------:R-:W-:Y:S01]  /*54c0*/  ISETP.GT.AND P1, PT, R9, 0x38, !P1 ;  /* 0x000000380900780c */ /* 0x000fe20004f24270 */
[----:B------:R-:W5:Y:S03]  /*54d0*/  LDL R43, [R1+0x2b4] ;  /* 0x0002b400012b7983 */ /* 0x000f660000100800 */
[----:B------:R-:W-:Y:S01]  /*54e0*/  ISETP.LT.OR P1, PT, R8, 0x39, P1 ;  /* 0x000000390800780c */ /* 0x000fe20000f21670 */
[----:B------:R-:W5:Y:S03]  /*54f0*/  LDL R45, [R1+0x2b8] ;  /* 0x0002b800012d7983 */ /* 0x000f660000100800 */
[----:B------:R-:W-:Y:S01]  /*5500*/  FSEL R187, R54, -INF , !P1 ;  /* 0xff80000036bb7808 */ /* 0x000fe20004800000 */
[----:B------:R-:W5:Y:S01]  /*5510*/  LDL R47, [R1+0x2bc] ;  /* 0x0002bc00012f7983 */ /* 0x000f620000100800 */
[----:B------:R-:W-:-:S03]  /*5520*/  ISETP.NE.AND P1, PT, R49, RZ, PT ;  /* 0x000000ff3100720c */ /* 0x000fc60003f25270 */
        /* <DEDUP_REMOVED lines=8> */
[C---:B------:R-:W-:Y:S01]  /*55b0*/  ISETP.GT.AND P1, PT, R9.reuse, 0x40, !P1 ;  /* 0x000000400900780c */ /* 0x040fe20004f24270 */
[----:B------:R-:W5:Y:S03]  /*55c0*/  LDL R61, [R1+0x2d8] ;  /* 0x0002d800013d7983 */ /* 0x000f660000100800 */
[----:B------:R-:W-:Y:S01]  /*55d0*/  ISETP.LT.OR P1, PT, R8, 0x41, P1 ;  /* 0x000000410800780c */ /* 0x000fe20000f21670 */
[----:B------:R-:W5:Y:S03]  /*55e0*/  LDL R65, [R1+0x2e0] ;  /* 0x0002e00001417983 */ /* 0x000f660000100800 */
[----:B------:R-:W-:Y:S01]  /*55f0*/  FSEL R180, R58, -INF , !P1 ;  /* 0xff8000003ab47808 */ /* 0x000fe20004800000 */
[----:B------:R-:W5:Y:S01]  /*5600*/  LDL R67, [R1+0x2e4] ;  /* 0x0002e40001437983 */ /* 0x000f620000100800 */
[----:B------:R-:W-:-:S02]  /*5610*/  ISETP.GT.AND P1, PT, R9, RZ, !P2 ;  /* 0x000000ff0900720c */ /* 0x000fc40005724270 */
[----:B------:R-:W-:Y:S01]  /*5620*/  ISETP.NE.AND P2, PT, R57, RZ, PT ;  /* 0x000000ff3900720c */ /* 0x000fe20003f45270 */
[----:B------:R-:W5:Y:S01]  /*5630*/  LDL R69, [R1+0x2e8] ;  /* 0x0002e80001457983 */ /* 0x000f620000100800 */
[----:B------:R-:W-:Y:S02]  /*5640*/  ISETP.LT.OR P1, PT, R8, 0x1, P1 ;  /* 0x000000010800780c */ /* 0x000fe40000f21670 */
[C---:B------:R-:W-:Y:S01]  /*5650*/  ISETP.GT.AND P2, PT, R9.reuse, 0x49, !P2 ;  /* 0x000000490900780c */ /* 0x040fe20005744270 */
[----:B------:R-:W5:Y:S01]  /*5660*/  LDL R57, [R1+0x2d0] ;  /* 0x0002d00001397983 */ /* 0x000f620000100800 */
[----:B------:R-:W-:Y:S02]  /*5670*/  FSEL R117, R26, -INF , !P1 ;  /* 0xff8000001a757808 */ /* 0x000fe40004800000 */
[----:B------:R-:W-:Y:S01]  /*5680*/  ISETP.GT.AND P1, PT, R9, 0x41, !P6 ;  /* 0x000000410900780c */ /* 0x000fe20007724270 */
[----:B------:R-:W5:Y:S01]  /*5690*/  LDL R26, [R1+0x3f8] ;  /* 0x0003f800011a7983 */ /* 0x000f620000100800 */
[----:B------:R-:W-:-:S02]  /*56a0*/  FMNMX.FTZ R10, R117, R83, !PT ;  /* 0x00000053750a7209 */ /* 0x000fc40007810000 */
[----:B------:R-:W-:Y:S01]  /*56b0*/  ISETP.LT.OR P1, PT, R8, 0x42, P1 ;  /* 0x000000420800780c */ /* 0x000fe20000f21670 */
[----:B------:R-:W5:Y:S01]  /*56c0*/  LDL R85, [R1+0x2f0] ;  /* 0x0002f00001557983 */ /* 0x000f620000100800 */
[----:B------:R-:W-:Y:S02]  /*56d0*/  FMNMX.FTZ R10, R81, R10, !PT ;  /* 0x0000000a510a7209 */ /* 0x000fe40007810000 */
[----:B------:R-:W-:Y:S01]  /*56e0*/  FSEL R190, R59, -INF , !P1 ;  /* 0xff8000003bbe7808 */ /* 0x000fe20004800000 */
[----:B------:R-:W5:Y:S01]  /*56f0*/  LDL R87, [R1+0x2f4] ;  /* 0x0002f40001577983 */ /* 0x000f620000100800 */
[----:B------:R-:W-:Y:S02]  /*5700*/  FMNMX.FTZ R10, R79, R10, !PT ;  /* 0x0000000a4f0a7209 */ /* 0x000fe40007810000 */
[----:B------:R-:W-:Y:S01]  /*5710*/  ISETP.NE.AND P6, PT, R20, RZ, PT ;  /* 0x000000ff1400720c */ /* 0x000fe20003fc5270 */
[----:B------:R-:W5:Y:S01]  /*5720*/  LDL R59, [R1+0x2d4] ;  /* 0x0002d400013b7983 */ /* 0x000f620000100800 */
[----:B------:R-:W-:-:S02]  /*5730*/  FMNMX.FTZ R11, R181, R10, !PT ;  /* 0x0000000ab50b7209 */ /* 0x000fc40007810000 */
[----:B------:R-:W-:Y:S01]  /*5740*/  ISETP.NE.AND P1, PT, R56, RZ, PT ;  /* 0x000000ff3800720c */ /* 0x000fe20003f25270 */
[----:B------:R-:W5:Y:S01]  /*5750*/  LDL R20, [R1+0x358] ;  /* 0x0003580001147983 */ /* 0x000f620000100800 */
[----:B------:R-:W-:Y:S02]  /*5760*/  FMNMX.FTZ R10, R184, R11, !PT ;  /* 0x0000000bb80a7209 */ /* 0x000fe40007810000 */
[----:B------:R-:W-:Y:S01]  /*5770*/  ISETP.GT.AND P1, PT, R9, 0x48, !P1 ;  /* 0x000000480900780c */ /* 0x000fe20004f24270 */
[----:B------:R-:W5:Y:S01]  /*5780*/  LDL R89, [R1+0x2f8] ;  /* 0x0002f80001597983 */ /* 0x000f620000100800 */
[----:B------:R-:W-:Y:S02]  /*5790*/  FMNMX.FTZ R10, R185, R10, !PT ;  /* 0x0000000ab90a7209 */ /* 0x000fe40007810000 */
[----:B------:R-:W-:Y:S01]  /*57a0*/  ISETP.GT.AND P6, PT, R9, 0x59, !P6 ;  /* 0x000000590900780c */ /* 0x000fe200077c4270 */
[----:B------:R-:W5:Y:S01]  /*57b0*/  LDL R93, [R1+0x2fc] ;  /* 0x0002fc00015d7983 */ /* 0x000f620000100800 */
[----:B------:R-:W-:-:S02]  /*57c0*/  FMNMX.FTZ R11, R199, R10, !PT ;  /* 0x0000000ac70b7209 */ /* 0x000fc40007810000 */
[----:B------:R-:W-:Y:S01]  /*57d0*/  FMNMX.FTZ R9, R169, R12, !PT ;  /* 0x0000000ca9097209 */ /* 0x000fe20007810000 */
[----:B------:R-:W5:Y:S01]  /*57e0*/  LDL R95, [R1+0x300] ;  /* 0x00030000015f7983 */ /* 0x000f620000100800 */
[----:B------:R-:W-:Y:S02]  /*57f0*/  FMNMX.FTZ R11, R178, R11, !PT ;  /* 0x0000000bb20b7209 */ /* 0x000fe40007810000 */
[----:B------:R-:W-:Y:S01]  /*5800*/  ISETP.LT.OR P1, PT, R8, 0x49, P1 ;  /* 0x000000490800780c */ /* 0x000fe20000f21670 */
[----:B------:R-:W5:Y:S01]  /*5810*/  LDL R97, [R1+0x304] ;  /* 0x0003040001617983 */ /* 0x000f620000100800 */
[----:B------:R-:W-:Y:S02]  /*5820*/  FMNMX.FTZ R11, R182, R11, !PT ;  /* 0x0000000bb60b7209 */ /* 0x000fe40007810000 */
[----:B------:R-:W-:Y:S01]  /*5830*/  ISETP.LT.OR P2, PT, R8, 0x4a, P2 ;  /* 0x0000004a0800780c */ /* 0x000fe20001741670 */
[----:B------:R-:W5:Y:S01]  /*5840*/  LDL R99, [R1+0x308] ;  /* 0x0003080001637983 */ /* 0x000f620000100800 */
[----:B------:R-:W-:-:S02]  /*5850*/  FMNMX.FTZ R10, R186, R11, !PT ;  /* 0x0000000bba0a7209 */ /* 0x000fc40007810000 */
[----:B------:R-:W-:Y:S01]  /*5860*/  FSEL R192, R62, -INF , !P1 ;  /* 0xff8000003ec07808 */ /* 0x000fe20004800000 */
[----:B------:R-:W5:Y:S01]  /*5870*/  LDL R101, [R1+0x30c] ;  /* 0x00030c0001657983 */ /* 0x000f620000100800 */
[----:B------:R-:W-:Y:S02]  /*5880*/  FMNMX.FTZ R10, R191, R10, !PT ;  /* 0x0000000abf0a7209 */ /* 0x000fe40007810000 */
[----:B------:R-:W-:Y:S01]  /*5890*/  FSEL R207, R63, -INF , !P2 ;  /* 0xff8000003fcf7808 */ /* 0x000fe20005000000 */
[----:B------:R-:W5:Y:S01]  /*58a0*/  LDL R103, [R1+0x310] ;  /* 0x0003100001677983 */ /* 0x000f620000100800 */
[----:B------:R-:W-:Y:S02]  /*58b0*/  FMNMX.FTZ R10, R179, R10, !PT ;  /* 0x0000000ab30a7209 */ /* 0x000fe40007810000 */
[----:B------:R-:W-:Y:S01]  /*58c0*/  ISETP.LT.OR P6, PT, R8, 0x5a, P6 ;  /* 0x0000005a0800780c */ /* 0x000fe200037c1670 */
[----:B------:R-:W5:Y:S01]  /*58d0*/  LDL R63, [R1+0x2dc] ;  /* 0x0002dc00013f7983 */ /* 0x000f620000100800 */
[----:B------:R-:W-:-:S02]  /*58e0*/  FMNMX.FTZ R10, R183, R10, !PT ;  /* 0x0000000ab70a7209 */ /* 0x000fc40007810000 */
[----:B------:R-:W-:Y:S01]  /*58f0*/  FSEL R218, R71, -INF , !P6 ;  /* 0xff80000047da7808 */ /* 0x000fe20007000000 */
[----:B------:R-:W5:Y:S01]  /*5900*/  LDL R105, [R1+0x314] ;  /* 0x0003140001697983 */ /* 0x000f620000100800 */
[----:B------:R-:W-:-:S03]  /*5910*/  FMNMX.FTZ R10, R187, R10, !PT ;  /* 0x0000000abb0a7209 */ /* 0x000fc60007810000 */
[----:B------:R-:W5:Y:S01]  /*5920*/  LDL R71, [R1+0x2ec] ;  /* 0x0002ec0001477983 */ /* 0x000f620000100800 */
[----:B------:R-:W-:Y:S02]  /*5930*/  FMNMX.FTZ R11, R193, R10, !PT ;  /* 0x0000000ac10b7209 */ /* 0x000fe40007810000 */
[----:B------:R-:W-:Y:S01]  /*5940*/  FMNMX.FTZ R10, R170, R9, !PT ;  /* 0x00000009aa0a7209 */ /* 0x000fe20007810000 */
[----:B------:R-:W5:Y:S01]  /*5950*/  LDL R107, [R1+0x318] ;  /* 0x00031800016b7983 */ /* 0x000f620000100800 */
[----:B------:R-:W-:Y:S02]  /*5960*/  FMNMX.FTZ R11, R180, R11, !PT ;  /* 0x0000000bb40b7209 */ /* 0x000fe40007810000 */
[----:B------:R-:W-:Y:S01]  /*5970*/  FMNMX.FTZ R9, R171, R10, !PT ;  /* 0x0000000aab097209 */ /* 0x000fe20007810000 */
[----:B------:R-:W5:Y:S01]  /*5980*/  LDL R109, [R1+0x31c] ;  /* 0x00031c00016d7983 */ /* 0x000f620000100800 */
[----:B------:R-:W-:Y:S02]  /*5990*/  FMNMX.FTZ R11, R190, R11, !PT ;  /* 0x0000000bbe0b7209 */ /* 0x000fe40007810000 */
[----:B------:R-:W-:Y:S01]  /*59a0*/  FMNMX.FTZ R12, R172, R9, !PT ;  /* 0x00000009ac0c7209 */ /* 0x000fe20007810000 */
[----:B------:R-:W5:Y:S01]  /*59b0*/  LDL R111, [R1+0x320] ;  /* 0x00032000016f7983 */ /* 0x000f620000100800 */
[----:B------:R-:W-:-:S02]  /*59c0*/  FMNMX.FTZ R10, R192, R11, !PT ;  /* 0x0000000bc00a7209 */ /* 0x000fc40007810000 */
        /* <DEDUP_REMOVED lines=8> */
[----:B------:R-:W-:-:S03]  /*5a50*/  FMNMX.FTZ R10, R216, R11, !PT ;  /* 0x0000000bd80a7209 */ /* 0x000fc60007810000 */
[----:B------:R-:W5:Y:S01]  /*5a60*/  LDL R121, [R1+0x330] ;  /* 0x0003300001797983 */ /* 0x000f620000100800 */
[----:B------:R-:W-:Y:S02]  /*5a70*/  FMNMX.FTZ R11, R217, R10, !PT ;  /* 0x0000000ad90b7209 */ /* 0x000fe40007810000 */
[----:B------:R-:W-:Y:S01]  /*5a80*/  FMNMX.FTZ R10, R177, R8, !PT ;  /* 0x00000008b10a7209 */ /* 0x000fe20007810000 */
[----:B------:R-:W5:Y:S01]  /*5a90*/  LDL R123, [R1+0x334] ;  /* 0x00033400017b7983 */ /* 0x000f620000100800 */
[----:B------:R-:W-:-:S03]  /*5aa0*/  FMNMX.FTZ R11, R218, R11, !PT ;  /* 0x0000000bda0b7209 */ /* 0x000fc60007810000 */
[----:B------:R-:W0:Y:S04]  /*5ab0*/  SHFL.BFLY PT, R9, R10, 0x2, 0x1f ;  /* 0x0c401f000a097f89 */ /* 0x000e2800000e0000 */
[----:B------:R1:W-:Y:S04]  /*5ac0*/  STL.64 [R1+0x430], R10 ;  /* 0x0004300a01007387 */ /* 0x0003e80000100a00 */
[----:B------:R-:W3:Y:S04]  /*5ad0*/  LDL R145, [R1+0x434] ;  /* 0x0004340001917983 */ /* 0x000ee80000100800 */
[----:B------:R-:W5:Y:S04]  /*5ae0*/  LDL R125, [R1+0x338] ;  /* 0x00033800017d7983 */ /* 0x000f680000100800 */
[----:B-1----:R-:W5:Y:S04]  /*5af0*/  LDL R11, [R1+0x450] ;  /* 0x00045000010b7983 */ /* 0x002f680000100800 */
[----:B------:R-:W5:Y:S01]  /*5b00*/  LDL R127, [R1+0x33c] ;  /* 0x00033c00017f7983 */ /* 0x000f620000100800 */
[----:B0-----:R-:W-:-:S03]  /*5b10*/  FMNMX.FTZ R12, R10, R9, !PT ;  /* 0x000000090a0c7209 */ /* 0x001fc60007810000 */
[----:B------:R-:W5:Y:S04]  /*5b20*/  LDL R129, [R1+0x340] ;  /* 0x0003400001817983 */ /* 0x000f680000100800 */
[----:B------:R-:W0:Y:S04]  /*5b30*/  SHFL.BFLY PT, R9, R12, 0x1, 0x1f ;  /* 0x0c201f000c097f89 */ /* 0x000e2800000e0000 */
[----:B------:R-:W5:Y:S04]  /*5b40*/  LDL R131, [R1+0x344] ;  /* 0x0003440001837983 */ /* 0x000f680000100800 */
[----:B------:R-:W5:Y:S04]  /*5b50*/  LDL R135, [R1+0x348] ;  /* 0x0003480001877983 */ /* 0x000f680000100800 */
[----:B------:R-:W5:Y:S04]  /*5b60*/  LDL R137, [R1+0x34c] ;  /* 0x00034c0001897983 */ /* 0x000f680000100800 */
[----:B------:R-:W5:Y:S04]  /*5b70*/  LDL R139, [R1+0x350] ;  /* 0x00035000018b7983 */ /* 0x000f680000100800 */
[----:B------:R-:W5:Y:S01]  /*5b80*/  LDL R141, [R1+0x354] ;  /* 0x00035400018d7983 */ /* 0x000f620000100800 */
[----:B0-----:R-:W-:-:S03]  /*5b90*/  FMNMX.FTZ R14, R12, R9, !PT ;  /* 0x000000090c0e7209 */ /* 0x001fc60007810000 */
[----:B------:R-:W5:Y:S04]  /*5ba0*/  LDL R100, [R1+0x35c] ;  /* 0x00035c0001647983 */ /* 0x000f680000100800 */
[----:B------:R0:W-:Y:S04]  /*5bb0*/  STL [R1+0x430], R14 ;  /* 0x0004300e01007387 */ /* 0x0001e80000100800 */
[----:B------:R-:W5:Y:S04]  /*5bc0*/  LDL R133, [R1+0x430] ;  /* 0x0004300001857983 */ /* 0x000f680000100800 */
[----:B------:R-:W5:Y:S04]  /*5bd0*/  LDL R12, [R1+0x38c] ;  /* 0x00038c00010c7983 */ /* 0x000f680000100800 */
[----:B0-----:R-:W5:Y:S04]  /*5be0*/  LDL R14, [R1+0x3c8] ;  /* 0x0003c800010e7983 */ /* 0x001f680000100800 */
[----:B------:R-:W5:Y:S04]  /*5bf0*/  LDL.64 R8, [R1+0xa8] ;  /* 0x0000a80001087983 */ /* 0x000f680000100a00 */
[----:B------:R-:W5:Y:S04]  /*5c00*/  LDL R102, [R1+0x360] ;  /* 0x0003600001667983 */ /* 0x000f680000100800 */
        /* <DEDUP_REMOVED lines=42> */
[----:B--2---:R-:W-:Y:S04]  /*5eb0*/  STL [R1+0x27c], R176 ;  /* 0x00027cb001007387 */ /* 0x004fe80000100800 */
[----:B---3--:R-:W0:Y:S02]  /*5ec0*/  SHFL.BFLY PT, R10, R145, 0x2, 0x1f ;  /* 0x0c401f00910a7f89 */ /* 0x008e2400000e0000 */
[----:B0-----:R-:W-:-:S05]  /*5ed0*/  FMNMX.FTZ R147, R10, R145, !PT ;  /* 0x000000910a937209 */ /* 0x001fca0007810000 */
[----:B------:R-:W0:Y:S04]  /*5ee0*/  SHFL.BFLY PT, R10, R147, 0x1, 0x1f ;  /* 0x0c201f00930a7f89 */ /* 0x000e2800000e0000 */
[----:B------:R1:W-:Y:S04]  /*5ef0*/  STL [R1+0x288], R15 ;  /* 0x0002880f01007387 */ /* 0x0003e80000100800 */
[----:B----4-:R-:W-:Y:S01]  /*5f00*/  STL [R1+0x278], R156 ;  /* 0x0002789c01007387 */ /* 0x010fe20000100800 */
[----:B0-----:R-:W-:Y:S01]  /*5f10*/  FMNMX.FTZ R10, R147, R10, !PT ;  /* 0x0000000a930a7209 */ /* 0x001fe20007810000 */
[----:B-----5:R-:W-:Y:S01]  /*5f20*/  FMUL.FTZ R176, R11, R133 ;  /* 0x000000850bb07220 */ /* 0x020fe20000410000 */
[----:B------:R-:W-:-:S03]  /*5f30*/  FSETP.NEU.FTZ.AND P1, PT, R133, -INF , PT ;  /* 0xff8000008500780b */ /* 0x000fc60003f3d000 */
[-C--:B-1----:R-:W-:Y:S01]  /*5f40*/  FMUL.FTZ R15, R10, R11.reuse ;  /* 0x0000000b0a0f7220 */ /* 0x082fe20000410000 */
[----:B------:R-:W-:Y:S02]  /*5f50*/  FSEL R176, R176, RZ, P1 ;  /* 0x000000ffb0b07208 */ /* 0x000fe40000800000 */
[----:B------:R-:W-:Y:S01]  /*5f60*/  FSETP.NEU.FTZ.AND P1, PT, R10, -INF , PT ;  /* 0xff8000000a00780b */ /* 0x000fe20003f3d000 */
[----:B------:R0:W-:Y:S02]  /*5f70*/  STL [R1+0x38c], R12 ;  /* 0x00038c0c01007387 */ /* 0x0001e40000100800 */
[----:B------:R-:W-:Y:S02]  /*5f80*/  FFMA.FTZ R219, R77, R11, -R176 ;  /* 0x0000000b4ddb7223 */ /* 0x000fe400000108b0 */
[----:B------:R1:W-:Y:S01]  /*5f90*/  STL [R1+0x280], R220 ;  /* 0x000280dc01007387 */ /* 0x0003e20000100800 */
[----:B0-----:R-:W-:-:S03]  /*5fa0*/  FSEL R12, R15, RZ, P1 ;  /* 0x000000ff0f0c7208 */ /* 0x001fc60000800000 */
[----:B------:R0:W-:Y:S01]  /*5fb0*/  STL [R1+0x284], R13 ;  /* 0x0002840d01007387 */ /* 0x0001e20000100800 */
[----:B-1----:R-:W-:-:S03]  /*5fc0*/  FFMA.FTZ R220, R91, R11, -R176 ;  /* 0x0000000b5bdc7223 */ /* 0x002fc600000108b0 */
[----:B------:R1:W-:Y:S01]  /*5fd0*/  STL [R1+0x28c], R21 ;  /* 0x00028c1501007387 */ /* 0x0003e20000100800 */
[-CC-:B------:R-:W-:Y:S01]  /*5fe0*/  FFMA.FTZ R156, R83, R11.reuse, -R12.reuse ;  /* 0x0000000b539c7223 */ /* 0x180fe2000001080c */
[-C--:B------:R-:W-:Y:S02]  /*5ff0*/  FFMA.FTZ R15, R79, R11.reuse, -R12 ;  /* 0x0000000b4f0f7223 */ /* 0x080fe4000001080c */
[----:B------:R2:W-:Y:S01]  /*6000*/  STL [R1+0x358], R20 ;  /* 0x0003581401007387 */ /* 0x0005e20000100800 */
[----:B0-----:R-:W-:-:S03]  /*6010*/  FFMA.FTZ R13, R75, R11, -R176 ;  /* 0x0000000b4b0d7223 */ /* 0x001fc600000108b0 */
[----:B------:R0:W-:Y:S01]  /*6020*/  STL [R1+0x3c8], R14 ;  /* 0x0003c80e01007387 */ /* 0x0001e20000100800 */
[-C--:B-1----:R-:W-:Y:S01]  /*6030*/  FFMA.FTZ R21, R117, R11.reuse, -R12 ;  /* 0x0000000b75157223 */ /* 0x082fe2000001080c */
[-C--:B--2---:R-:W-:Y:S01]  /*6040*/  FFMA.FTZ R20, R73, R11.reuse, -R176 ;  /* 0x0000000b49147223 */ /* 0x084fe200000108b0 */
[----:B0-----:R-:W-:Y:S01]  /*6050*/  FFMA.FTZ R14, R81, R11, -R12 ;  /* 0x0000000b510e7223 */ /* 0x001fe2000001080c */
[----:B------:R-:W-:Y:S08]  /*6060*/  MUFU.EX2 R220, R220 ;  /* 0x000000dc00dc7308 */ /* 0x000ff00000000800 */
[----:B------:R-:W-:Y:S08]  /*6070*/  MUFU.EX2 R20, R20 ;  /* 0x0000001400147308 */ /* 0x000ff00000000800 */
[----:B------:R-:W-:Y:S08]  /*6080*/  MUFU.EX2 R219, R219 ;  /* 0x000000db00db7308 */ /* 0x000ff00000000800 */
[----:B------:R-:W-:Y:S08]  /*6090*/  MUFU.EX2 R13, R13 ;  /* 0x0000000d000d7308 */ /* 0x000ff00000000800 */
[----:B------:R-:W-:Y:S08]  /*60a0*/  MUFU.EX2 R21, R21 ;  /* 0x0000001500157308 */ /* 0x000ff00000000800 */
[----:B------:R-:W0:Y:S08]  /*60b0*/  MUFU.EX2 R156, R156 ;  /* 0x0000009c009c7308 */ /* 0x000e300000000800 */
[----:B------:R-:W-:Y:S08]  /*60c0*/  MUFU.EX2 R14, R14 ;  /* 0x0000000e000e7308 */ /* 0x000ff00000000800 */
[----:B------:R-:W1:Y:S01]  /*60d0*/  MUFU.EX2 R15, R15 ;  /* 0x0000000f000f7308 */ /* 0x000e620000000800 */
[----:B------:R-:W-:Y:S01]  /*60e0*/  IMAD R8, R143, 0xc00, R8 ;  /* 0x00000c008f087824 */ /* 0x000fe200078e0208 */
[----:B------:R2:W-:Y:S01]  /*60f0*/  STL [R1+0x294], R27 ;  /* 0x0002941b01007387 */ /* 0x0005e20000100800 */
[----:B------:R-:W-:-:S03]  /*6100*/  R2UR UR7, R9 ;  /* 0x00000000090772ca */ /* 0x000fc600000e0000 */
[----:B------:R3:W-:Y:S01]  /*6110*/  STL [R1+0x2ac], R39 ;  /* 0x0002ac2701007387 */ /* 0x0007e20000100800 */
[----:B------:R-:W-:-:S03]  /*6120*/  R2UR UR6, R8 ;  /* 0x00000000080672ca */ /* 0x000fc600000e0000 */
[----:B------:R4:W-:Y:S01]  /*6130*/  STL [R1+0x2b0], R41 ;  /* 0x0002b02901007387 */ /* 0x0009e20000100800 */
[----:B--2---:R-:W-:-:S03]  /*6140*/  IMAD.MOV.U32 R27, RZ, RZ, R9 ;  /* 0x000000ffff1b7224 */ /* 0x004fc600078e0009 */
[----:B------:R2:W-:Y:S01]  /*6150*/  STL [R1+0x3e0], R38 ;  /* 0x0003e02601007387 */ /* 0x0005e20000100800 */
[----:B---3--:R-:W-:-:S03]  /*6160*/  IMAD.MOV.U32 R39, RZ, RZ, R9 ;  /* 0x000000ffff277224 */ /* 0x008fc600078e0009 */
[----:B------:R3:W-:Y:S01]  /*6170*/  STL [R1+0x3e4], R40 ;  /* 0x0003e42801007387 */ /* 0x0007e20000100800 */
[----:B----4-:R-:W-:-:S03]  /*6180*/  IMAD.MOV.U32 R41, RZ, RZ, R9 ;  /* 0x000000ffff297224 */ /* 0x010fc600078e0009 */
[----:B------:R4:W-:Y:S01]  /*6190*/  STL [R1+0x3f8], R26 ;  /* 0x0003f81a01007387 */ /* 0x0009e20000100800 */
[----:B--2---:R-:W-:Y:S01]  /*61a0*/  VIADD R38, R8, 0x80 ;  /* 0x0000008008267836 */ /* 0x004fe20000000000 */
[----:B0-----:R-:W-:Y:S02]  /*61b0*/  F2FP.BF16.F32.PACK_AB R153, R156, R21 ;  /* 0x000000159c99723e */ /* 0x001fe400000010ff */
[----:B------:R0:W-:Y:S01]  /*61c0*/  STL [R1+0x270], R152 ;  /* 0x0002709801007387 */ /* 0x0001e20000100800 */
[C---:B---3--:R-:W-:Y:S01]  /*61d0*/  VIADD R40, R8.reuse, 0x100 ;  /* 0x0000010008287836 */ /* 0x048fe20000000000 */
[----:B-1----:R-:W-:Y:S02]  /*61e0*/  F2FP.BF16.F32.PACK_AB R155, R15, R14 ;  /* 0x0000000e0f9b723e */ /* 0x002fe400000010ff */
[----:B------:R1:W-:Y:S01]  /*61f0*/  STL [R1+0x274], R154 ;  /* 0x0002749a01007387 */ /* 0x0003e20000100800 */
[----:B----4-:R-:W-:Y:S01]  /*6200*/  VIADD R26, R8, 0x180 ;  /* 0x00000180081a7836 */ /* 0x010fe20000000000 */
[----:B------:R-:W-:-:S02]  /*6210*/  R2UR UR10, R38 ;  /* 0x00000000260a72ca */ /* 0x000fc400000e0000 */
[----:B0-----:R-:W-:Y:S01]  /*6220*/  F2FP.BF16.F32.PACK_AB R152, R20, R220 ;  /* 0x000000dc1498723e */ /* 0x001fe200000010ff */
[----:B------:R-:W-:Y:S01]  /*6230*/  STL [R1+0x220], R112 ;  /* 0x0002207001007387 */ /* 0x000fe20000100800 */
[----:B-1----:R-:W-:-:S03]  /*6240*/  F2FP.BF16.F32.PACK_AB R154, R13, R219 ;  /* 0x000000db0d9a723e */ /* 0x002fc600000010ff */
[----:B------:R-:W-:Y:S01]  /*6250*/  STL [R1+0x224], R114 ;  /* 0x0002247201007387 */ /* 0x000fe20000100800 */
[----:B------:R-:W-:Y:S02]  /*6260*/  R2UR UR11, R39 ;  /* 0x00000000270b72ca */ /* 0x000fe400000e0000 */
[----:B------:R-:W-:Y:S01]  /*6270*/  R2UR UR14, R40 ;  /* 0x00000000280e72ca */ /* 0x000fe200000e0000 */
[----:B------:R-:W-:Y:S01]  /*6280*/  STL [R1+0x228], R116 ;  /* 0x0002287401007387 */ /* 0x000fe20000100800 */
[----:B------:R-:W-:Y:S02]  /*6290*/  R2UR UR15, R41 ;  /* 0x00000000290f72ca */ /* 0x000fe400000e0000 */
[----:B------:R-:W-:Y:S01]  /*62a0*/  R2UR UR18, R26 ;  /* 0x000000001a1272ca */ /* 0x000fe200000e0000 */
[----:B------:R-:W-:Y:S01]  /*62b0*/  STL [R1+0x22c], R118 ;  /* 0x00022c7601007387 */ /* 0x000fe20000100800 */
[----:B------:R-:W-:-:S03]  /*62c0*/  R2UR UR19, R27 ;  /* 0x000000001b1372ca */ /* 0x000fc600000e0000 */
[----:B------:R-:W-:Y:S04]  /*62d0*/  STL [R1+0x230], R120 ;  /* 0x0002307801007387 */ /* 0x000fe80000100800 */
        /* <DEDUP_REMOVED lines=102> */
[----:B------:R0:W-:Y:S01]  /*6940*/  STL [R1+0x410], R24 ;  /* 0x0004101801007387 */ /* 0x0001e20000100800 */
[----:B------:R1:W-:Y:S06]  /*6950*/  BAR.SYNC.DEFER_BLOCKING R209, 0x100 ;  /* 0x000400d10000751d */ /* 0x0003ec0000010000 */
[----:B0-----:R-:W-:-:S06]  /*6960*/  WARPGROUP.ARRIVE ;  /* 0x00000000000079c5 */ /* 0x001fcc0000000000 */
[----:B------:R-:W-:Y:S01]  /*6970*/  HGMMA.64x256x16.F32.BF16 R24, R152, gdesc[UR4].tnspB, RZ, !UPT, gsb0 ;  /* 0x43e0000498187df0 */ /* 0x000fe2000c0018ff */
[----:B------:R0:W-:Y:S04]  /*6980*/  STL [R1+0x414], R221 ;  /* 0x000414dd01007387 */ /* 0x0001e80000100800 */
[----:B------:R2:W-:Y:S04]  /*6990*/  STL [R1+0x418], R222 ;  /* 0x000418de01007387 */ /* 0x0005e80000100800 */
[----:B------:R-:W-:Y:S01]  /*69a0*/  STL [R1+0x41c], R231 ;  /* 0x00041ce701007387 */ /* 0x000fe20000100800 */
[----:B------:R-:W-:-:S02]  /*69b0*/  WARPGROUP.DEPBAR.LE gsb0, 0x0 ;  /* 0x00008000000079c5 */ /* 0x000fc40000010000 */
[-CC-:B------:R-:W-:Y:S01]  /*69c0*/  FFMA.FTZ R152, R19, R11.reuse, -R176.reuse ;  /* 0x0000000b13987223 */ /* 0x180fe200000108b0 */
[-CC-:B------:R-:W-:Y:S01]  /*69d0*/  FFMA.FTZ R153, R161, R11.reuse, -R176.reuse ;  /* 0x0000000ba1997223 */ /* 0x180fe200000108b0 */
[-CC-:B------:R-:W-:Y:S01]  /*69e0*/  FFMA.FTZ R19, R168, R11.reuse, -R176.reuse ;  /* 0x0000000ba8137223 */ /* 0x180fe200000108b0 */
[-C--:B------:R-:W-:Y:S01]  /*69f0*/  FFMA.FTZ R161, R167, R11.reuse, -R176 ;  /* 0x0000000ba7a17223 */ /* 0x080fe200000108b0 */
[-CC-:B------:R-:W-:Y:S01]  /*6a00*/  FFMA.FTZ R167, R181, R11.reuse, -R12.reuse ;  /* 0x0000000bb5a77223 */ /* 0x180fe2000001080c */
[-CC-:B------:R-:W-:Y:S01]  /*6a10*/  FFMA.FTZ R168, R184, R11.reuse, -R12.reuse ;  /* 0x0000000bb8a87223 */ /* 0x180fe2000001080c */
[-CC-:B------:R-:W-:Y:S01]  /*6a20*/  FFMA.FTZ R181, R185, R11.reuse, -R12.reuse ;  /* 0x0000000bb9b57223 */ /* 0x180fe2000001080c */
[----:B------:R-:W-:Y:S01]  /*6a30*/  FFMA.FTZ R184, R199, R11, -R12 ;  /* 0x0000000bc7b87223 */ /* 0x000fe2000001080c */
[----:B0-----:R-:W-:Y:S08]  /*6a40*/  MUFU.EX2 R221, R152 ;  /* 0x0000009800dd7308 */ /* 0x001ff00000000800 */
[----:B--2---:R-:W0:Y:S08]  /*6a50*/  MUFU.EX2 R222, R153 ;  /* 0x0000009900de7308 */ /* 0x004e300000000800 */
[----:B------:R-:W-:Y:S08]  /*6a60*/  MUFU.EX2 R19, R19 ;  /* 0x0000001300137308 */ /* 0x000ff00000000800 */
[----:B------:R-:W2:Y:S08]  /*6a70*/  MUFU.EX2 R161, R161 ;  /* 0x000000a100a17308 */ /* 0x000eb00000000800 */
[----:B------:R-:W-:Y:S08]  /*6a80*/  MUFU.EX2 R167, R167 ;  /* 0x000000a700a77308 */ /* 0x000ff00000000800 */
[----:B------:R-:W3:Y:S08]  /*6a90*/  MUFU.EX2 R168, R168 ;  /* 0x000000a800a87308 */ /* 0x000ef00000000800 */
[----:B------:R-:W-:Y:S08]  /*6aa0*/  MUFU.EX2 R181, R181 ;  /* 0x000000b500b57308 */ /* 0x000ff00000000800 */
[----:B------:R-:W4:Y:S01]  /*6ab0*/  MUFU.EX2 R184, R184 ;  /* 0x000000b800b87308 */ /* 0x000f220000000800 */
[----:B0-----:R-:W-:-:S02]  /*6ac0*/  F2FP.BF16.F32.PACK_AB R152, R222, R221 ;  /* 0x000000ddde98723e */ /* 0x001fc400000010ff */
[----:B--2---:R-:W-:Y:S02]  /*6ad0*/  F2FP.BF16.F32.PACK_AB R154, R161, R19 ;  /* 0x00000013a19a723e */ /* 0x004fe400000010ff */
[----:B---3--:R-:W-:Y:S01]  /*6ae0*/  F2FP.BF16.F32.PACK_AB R153, R168, R167 ;  /* 0x000000a7a899723e */ /* 0x008fe200000010ff */
[----:B------:R-:W-:Y:S04]  /*6af0*/  STL.128 [R1+0x220], R24 ;  /* 0x0002201801007387 */ /* 0x000fe80000100c00 */
[----:B------:R-:W-:Y:S04]  /*6b00*/  STL.128 [R1+0x230], R28 ;  /* 0x0002301c01007387 */ /* 0x000fe80000100c00 */
[----:B------:R-:W-:Y:S01]  /*6b10*/  STL.128 [R1+0x240], R32 ;  /* 0x0002402001007387 */ /* 0x000fe20000100c00 */
[----:B----4-:R-:W-:-:S03]  /*6b20*/  F2FP.BF16.F32.PACK_AB R155, R184, R181 ;  /* 0x000000b5b89b723e */ /* 0x010fc600000010ff */
[----:B------:R-:W-:Y:S04]  /*6b30*/  STL.128 [R1+0x250], R36 ;  /* 0x0002502401007387 */ /* 0x000fe80000100c00 */
        /* <DEDUP_REMOVED lines=27> */
[----:B------:R0:W-:Y:S02]  /*6cf0*/  STL.128 [R1+0x410], R148 ;  /* 0x0004109401007387 */ /* 0x0001e40000100c00 */
[----:B0-----:R-:W-:-:S06]  /*6d00*/  WARPGROUP.ARRIVE ;  /* 0x00000000000079c5 */ /* 0x001fcc0000000000 */
[----:B------:R-:W-:Y:S01]  /*6d10*/  HGMMA.64x256x16.F32.BF16 R24, R152, gdesc[UR8].tnspB, R24, gsb0 ;  /* 0x43e0000898187df0 */ /* 0x000fe20008001818 */
[-CC-:B------:R-:W-:Y:S01]  /*6d20*/  FFMA.FTZ R185, R157, R11.reuse, -R176.reuse ;  /* 0x0000000b9db97223 */ /* 0x180fe200000108b0 */
[-CC-:B------:R-:W-:Y:S01]  /*6d30*/  FFMA.FTZ R157, R159, R11.reuse, -R176.reuse ;  /* 0x0000000b9f9d7223 */ /* 0x180fe200000108b0 */
[-CC-:B------:R-:W-:Y:S01]  /*6d40*/  FFMA.FTZ R159, R162, R11.reuse, -R176.reuse ;  /* 0x0000000ba29f7223 */ /* 0x180fe200000108b0 */
[-C--:B------:R-:W-:Y:S01]  /*6d50*/  FFMA.FTZ R162, R166, R11.reuse, -R176 ;  /* 0x0000000ba6a27223 */ /* 0x080fe200000108b0 */
[-CC-:B------:R-:W-:Y:S01]  /*6d60*/  FFMA.FTZ R166, R178, R11.reuse, -R12.reuse ;  /* 0x0000000bb2a67223 */ /* 0x180fe2000001080c */
[-CC-:B------:R-:W-:Y:S01]  /*6d70*/  FFMA.FTZ R178, R182, R11.reuse, -R12.reuse ;  /* 0x0000000bb6b27223 */ /* 0x180fe2000001080c */
[-CC-:B------:R-:W-:Y:S01]  /*6d80*/  FFMA.FTZ R182, R186, R11.reuse, -R12.reuse ;  /* 0x0000000bbab67223 */ /* 0x180fe2000001080c */
[-C--:B------:R-:W-:Y:S01]  /*6d90*/  FFMA.FTZ R186, R191, R11.reuse, -R12 ;  /* 0x0000000bbfba7223 */ /* 0x080fe2000001080c */
[----:B------:R-:W-:Y:S08]  /*6da0*/  MUFU.EX2 R185, R185 ;  /* 0x000000b900b97308 */ /* 0x000ff00000000800 */
[----:B------:R-:W0:Y:S08]  /*6db0*/  MUFU.EX2 R157, R157 ;  /* 0x0000009d009d7308 */ /* 0x000e300000000800 */
[----:B------:R-:W-:Y:S08]  /*6dc0*/  MUFU.EX2 R159, R159 ;  /* 0x0000009f009f7308 */ /* 0x000ff00000000800 */
[----:B------:R-:W2:Y:S08]  /*6dd0*/  MUFU.EX2 R162, R162 ;  /* 0x000000a200a27308 */ /* 0x000eb00000000800 */
[----:B------:R-:W-:Y:S08]  /*6de0*/  MUFU.EX2 R166, R166 ;  /* 0x000000a600a67308 */ /* 0x000ff00000000800 */
[----:B------:R-:W3:Y:S08]  /*6df0*/  MUFU.EX2 R178, R178 ;  /* 0x000000b200b27308 */ /* 0x000ef00000000800 */
[----:B------:R-:W-:Y:S08]  /*6e00*/  MUFU.EX2 R182, R182 ;  /* 0x000000b600b67308 */ /* 0x000ff00000000800 */
[----:B------:R-:W4:Y:S01]  /*6e10*/  MUFU.EX2 R186, R186 ;  /* 0x000000ba00ba7308 */ /* 0x000f220000000800 */
[----:B------:R-:W-:Y:S01]  /*6e20*/  FADD.FTZ R220, R220, R20 ;  /* 0x00000014dcdc7221 */ /* 0x000fe20000010000 */
[-C--:B------:R-:W-:Y:S01]  /*6e30*/  FFMA.FTZ R20, R183, R11.reuse, -R12 ;  /* 0x0000000bb7147223 */ /* 0x080fe2000001080c */
[-CC-:B------:R-:W-:Y:S01]  /*6e40*/  FFMA.FTZ R183, R169, R11.reuse, -R176.reuse ;  /* 0x0000000ba9b77223 */ /* 0x180fe200000108b0 */
[-CC-:B------:R-:W-:Y:S01]  /*6e50*/  FFMA.FTZ R158, R158, R11.reuse, -R176.reuse ;  /* 0x0000000b9e9e7223 */ /* 0x180fe200000108b0 */
[-CC-:B------:R-:W-:Y:S01]  /*6e60*/  FFMA.FTZ R160, R160, R11.reuse, -R176.reuse ;  /* 0x0000000ba0a07223 */ /* 0x180fe200000108b0 */
[-CC-:B------:R-:W-:Y:S01]  /*6e70*/  FFMA.FTZ R163, R163, R11.reuse, -R176.reuse ;  /* 0x0000000ba3a37223 */ /* 0x180fe200000108b0 */
[-C--:B------:R-:W-:Y:S01]  /*6e80*/  FFMA.FTZ R165, R165, R11.reuse, -R176 ;  /* 0x0000000ba5a57223 */ /* 0x080fe200000108b0 */
[-CC-:B------:R-:W-:Y:S01]  /*6e90*/  FFMA.FTZ R179, R179, R11.reuse, -R12.reuse ;  /* 0x0000000bb3b37223 */ /* 0x180fe2000001080c */
[-CC-:B------:R-:W-:Y:S01]  /*6ea0*/  FFMA.FTZ R169, R187, R11.reuse, -R12.reuse ;  /* 0x0000000bbba97223 */ /* 0x180fe2000001080c */
[-C--:B------:R-:W-:Y:S01]  /*6eb0*/  FFMA.FTZ R193, R193, R11.reuse, -R12 ;  /* 0x0000000bc1c17223 */ /* 0x080fe2000001080c */
[-CC-:B------:R-:W-:Y:S01]  /*6ec0*/  FFMA.FTZ R170, R170, R11.reuse, -R176.reuse ;  /* 0x0000000baaaa7223 */ /* 0x180fe200000108b0 */
[-CC-:B------:R-:W-:Y:S01]  /*6ed0*/  FFMA.FTZ R171, R171, R11.reuse, -R176.reuse ;  /* 0x0000000babab7223 */ /* 0x180fe200000108b0 */
[-CC-:B------:R-:W-:Y:S01]  /*6ee0*/  FFMA.FTZ R172, R172, R11.reuse, -R176.reuse ;  /* 0x0000000bacac7223 */ /* 0x180fe200000108b0 */
[-CC-:B------:R-:W-:Y:S01]  /*6ef0*/  FFMA.FTZ R173, R173, R11.reuse, -R176.reuse ;  /* 0x0000000badad7223 */ /* 0x180fe200000108b0 */
[-CC-:B------:R-:W-:Y:S01]  /*6f00*/  FFMA.FTZ R174, R174, R11.reuse, -R176.reuse ;  /* 0x0000000baeae7223 */ /* 0x180fe200000108b0 */
[-CC-:B------:R-:W-:Y:S01]  /*6f10*/  FFMA.FTZ R175, R175, R11.reuse, -R176.reuse ;  /* 0x0000000bafaf7223 */ /* 0x180fe200000108b0 */
[----:B------:R-:W-:Y:S01]  /*6f20*/  FFMA.FTZ R176, R177, R11, -R176 ;  /* 0x0000000bb1b07223 */ /* 0x000fe200000108b0 */
[----:B------:R-:W-:Y:S01]  /*6f30*/  FADD.FTZ R177, R21, R156 ;  /* 0x0000009c15b17221 */ /* 0x000fe20000010000 */
[----:B------:R-:W-:Y:S08]  /*6f40*/  MUFU.EX2 R158, R158 ;  /* 0x0000009e009e7308 */ /* 0x000ff00000000800 */
[----:B------:R-:W5:Y:S08]  /*6f50*/  MUFU.EX2 R160, R160 ;  /* 0x000000a000a07308 */ /* 0x000f700000000800 */
[----:B------:R-:W-:Y:S08]  /*6f60*/  MUFU.EX2 R163, R163 ;  /* 0x000000a300a37308 */ /* 0x000ff00000000800 */
[----:B------:R-:W1:Y:S01]  /*6f70*/  MUFU.EX2 R165, R165 ;  /* 0x000000a500a57308 */ /* 0x000e620000000800 */
[----:B------:R-:W-:-:S02]  /*6f80*/  WARPGROUP.DEPBAR.LE gsb0, 0x0 ;  /* 0x00008000000079c5 */ /* 0x000fc40000010000 */
[----:B0-----:R-:W-:Y:S02]  /*6f90*/  F2FP.BF16.F32.PACK_AB R152, R157, R185 ;  /* 0x000000b99d98723e */ /* 0x001fe400000010ff */
[----:B--2---:R-:W-:Y:S02]  /*6fa0*/  F2FP.BF16.F32.PACK_AB R154, R162, R159 ;  /* 0x0000009fa29a723e */ /* 0x004fe400000010ff */
[----:B---3--:R-:W-:Y:S02]  /*6fb0*/  F2FP.BF16.F32.PACK_AB R153, R178, R166 ;  /* 0x000000a6b299723e */ /* 0x008fe400000010ff */
[----:B----4-:R-:W-:Y:S01]  /*6fc0*/  F2FP.BF16.F32.PACK_AB R155, R186, R182 ;  /* 0x000000b6ba9b723e */ /* 0x010fe200000010ff */
        /* <DEDUP_REMOVED lines=34> */
[----:B------:R-:W-:Y:S08]  /*71f0*/  MUFU.EX2 R179, R179 ;  /* 0x000000b300b37308 */ /* 0x000ff00000000800 */
[----:B------:R-:W0:Y:S08]  /*7200*/  MUFU.EX2 R20, R20 ;  /* 0x0000001400147308 */ /* 0x000e300000000800 */
[----:B------:R-:W-:Y:S08]  /*7210*/  MUFU.EX2 R169, R169 ;  /* 0x000000a900a97308 */ /* 0x000ff00000000800 */
[----:B------:R-:W2:Y:S01]  /*7220*/  MUFU.EX2 R21, R193 ;  /* 0x000000c100157308 */ /* 0x000ea20000000800 */
[-CC-:B------:R-:W-:Y:S01]  /*7230*/  FFMA.FTZ R156, R180, R11.reuse, -R12.reuse ;  /* 0x0000000bb49c7223 */ /* 0x180fe2000001080c */
[-CC-:B------:R-:W-:Y:S01]  /*7240*/  FFMA.FTZ R192, R192, R11.reuse, -R12.reuse ;  /* 0x0000000bc0c07223 */ /* 0x180fe2000001080c */
[-CC-:B------:R-:W-:Y:S01]  /*7250*/  FFMA.FTZ R207, R207, R11.reuse, -R12.reuse ;  /* 0x0000000bcfcf7223 */ /* 0x180fe2000001080c */
[-CC-:B------:R-:W-:Y:S01]  /*7260*/  FFMA.FTZ R215, R215, R11.reuse, -R12.reuse ;  /* 0x0000000bd7d77223 */ /* 0x180fe2000001080c */
[-CC-:B------:R-:W-:Y:S01]  /*7270*/  FFMA.FTZ R216, R216, R11.reuse, -R12.reuse ;  /* 0x0000000bd8d87223 */ /* 0x180fe2000001080c */
[-CC-:B------:R-:W-:Y:S01]  /*7280*/  FFMA.FTZ R217, R217, R11.reuse, -R12.reuse ;  /* 0x0000000bd9d97223 */ /* 0x180fe2000001080c */
[----:B------:R-:W-:Y:S01]  /*7290*/  FFMA.FTZ R218, R218, R11, -R12 ;  /* 0x0000000bdada7223 */ /* 0x000fe2000001080c */
[----:B------:R-:W-:Y:S01]  /*72a0*/  MUFU.EX2 R183, R183 ;  /* 0x000000b700b77308 */ /* 0x000fe20000000800 */
[----:B------:R-:W-:-:S07]  /*72b0*/  FADD.FTZ R220, R219, R220 ;  /* 0x000000dcdbdc7221 */ /* 0x000fce0000010000 */
[----:B------:R-:W-:Y:S08]  /*72c0*/  MUFU.EX2 R170, R170 ;  /* 0x000000aa00aa7308 */ /* 0x000ff00000000800 */
[----:B------:R-:W-:Y:S08]  /*72d0*/  MUFU.EX2 R171, R171 ;  /* 0x000000ab00ab7308 */ /* 0x000ff00000000800 */
[----:B------:R-:W3:Y:S08]  /*72e0*/  MUFU.EX2 R172, R172 ;  /* 0x000000ac00ac7308 */ /* 0x000ef00000000800 */
[----:B------:R-:W-:Y:S01]  /*72f0*/  MUFU.EX2 R156, R156 ;  /* 0x0000009c009c7308 */ /* 0x000fe20000000800 */
[----:B------:R-:W-:Y:S01]  /*7300*/  FADD.FTZ R220, R13, R220 ;  /* 0x000000dc0ddc7221 */ /* 0x000fe20000010000 */
[----:B------:R-:W-:-:S05]  /*7310*/  IMAD.MOV.U32 R13, RZ, RZ, R9 ;  /* 0x000000ffff0d7224 */ /* 0x000fca00078e0009 */
[----:B------:R-:W-:Y:S01]  /*7320*/  R2UR UR7, R13 ;  /* 0x000000000d0772ca */ /* 0x000fe200000e0000 */
[----:B------:R-:W-:Y:S02]  /*7330*/  WARPGROUP.DEPBAR.LE gsb0, 0x0 ;  /* 0x00008000000079c5 */ /* 0x000fe40000010000 */
[----:B-----5:R-:W-:Y:S01]  /*7340*/  F2FP.BF16.F32.PACK_AB R152, R160, R158 ;  /* 0x0000009ea098723e */ /* 0x020fe200000010ff */
[----:B------:R-:W-:Y:S01]  /*7350*/  MUFU.EX2 R173, R173 ;  /* 0x000000ad00ad7308 */ /* 0x000fe20000000800 */
[----:B-1----:R-:W-:-:S07]  /*7360*/  F2FP.BF16.F32.PACK_AB R154, R165, R163 ;  /* 0x000000a3a59a723e */ /* 0x002fce00000010ff */
[----:B------:R-:W-:Y:S01]  /*7370*/  MUFU.EX2 R174, R174 ;  /* 0x000000ae00ae7308 */ /* 0x000fe20000000800 */
[----:B0-----:R-:W-:-:S07]  /*7380*/  F2FP.BF16.F32.PACK_AB R153, R20, R179 ;  /* 0x000000b31499723e */ /* 0x001fce00000010ff */
[----:B------:R-:W-:Y:S01]  /*7390*/  MUFU.EX2 R175, R175 ;  /* 0x000000af00af7308 */ /* 0x000fe20000000800 */
[----:B--2---:R-:W-:Y:S01]  /*73a0*/  F2FP.BF16.F32.PACK_AB R155, R21, R169 ;  /* 0x000000a9159b723e */ /* 0x004fe200000010ff */
        /* <DEDUP_REMOVED lines=31> */
[----:B------:R0:W-:Y:S01]  /*75a0*/  STL.128 [R1+0x410], R148 ;  /* 0x0004109401007387 */ /* 0x0001e20000100c00 */
[----:B------:R-:W-:Y:S08]  /*75b0*/  MUFU.EX2 R176, R176 ;  /* 0x000000b000b07308 */ /* 0x000ff00000000800 */
[----:B------:R-:W-:Y:S08]  /*75c0*/  MUFU.EX2 R215, R215 ;  /* 0x000000d700d77308 */ /* 0x000ff00000000800 */
[----:B------:R-:W-:Y:S01]  /*75d0*/  MUFU.EX2 R216, R216 ;  /* 0x000000d800d87308 */ /* 0x000fe20000000800 */
[----:B0-----:R-:W-:-:S07]  /*75e0*/  WARPGROUP.ARRIVE ;  /* 0x00000000000079c5 */ /* 0x001fce0000000000 */
[----:B------:R-:W-:Y:S01]  /*75f0*/  MUFU.EX2 R217, R217 ;  /* 0x000000d900d97308 */ /* 0x000fe20000000800 */
[----:B------:R-:W-:Y:S07]  /*7600*/  HGMMA.64x256x16.F32.BF16 R24, R152, gdesc[UR16].tnspB, R24, gsb0 ;  /* 0x43e0001098187df0 */ /* 0x000fee0008001818 */
[----:B------:R-:W-:Y:S01]  /*7610*/  MUFU.EX2 R218, R218 ;  /* 0x000000da00da7308 */ /* 0x000fe20000000800 */
[----:B------:R-:W-:Y:S01]  /*7620*/  FADD.FTZ R221, R221, R220 ;  /* 0x000000dcdddd7221 */ /* 0x000fe20000010000 */
[----:B------:R-:W2:Y:S01]  /*7630*/  @!P0 LDL R13, [R1+0x210] ;  /* 0x00021000010d8983 */ /* 0x000ea20000100800 */
[----:B------:R-:W-:-:S02]  /*7640*/  WARPGROUP.DEPBAR.LE gsb0, 0x0 ;  /* 0x00008000000079c5 */ /* 0x000fc40000010000 */
[----:B------:R-:W-:Y:S01]  /*7650*/  FADD.FTZ R152, R14, R177 ;  /* 0x000000b10e987221 */ /* 0x000fe20000010000 */
[----:B------:R-:W-:Y:S01]  /*7660*/  FFMA.FTZ R14, R190, R11, -R12 ;  /* 0x0000000bbe0e7223 */ /* 0x000fe2000001080c */
[----:B------:R-:W-:Y:S01]  /*7670*/  VIADD R12, R8, 0x200 ;  /* 0x00000200080c7836 */ /* 0x000fe20000000000 */
[----:B------:R-:W-:Y:S04]  /*7680*/  MUFU.EX2 R11, R192 ;  /* 0x000000c0000b7308 */ /* 0x000fe80000000800 */
[----:B------:R-:W-:-:S04]  /*7690*/  R2UR UR6, R12 ;  /* 0x000000000c0672ca */ /* 0x000fc800000e0000 */
[----:B------:R-:W0:Y:S08]  /*76a0*/  MUFU.EX2 R14, R14 ;  /* 0x0000000e000e7308 */ /* 0x000e300000000800 */
[----:B------:R-:W1:Y:S01]  /*76b0*/  MUFU.EX2 R12, R207 ;  /* 0x000000cf000c7308 */ /* 0x000e620000000800 */
[----:B------:R-:W-:Y:S01]  /*76c0*/  FADD.FTZ R152, R15, R152 ;  /* 0x000000980f987221 */ /* 0x000fe20000010000 */
[----:B---3--:R-:W-:-:S03]  /*76d0*/  F2FP.BF16.F32.PACK_AB R154, R172, R171 ;  /* 0x000000abac9a723e */ /* 0x008fc600000010ff */
[----:B------:R-:W-:Y:S01]  /*76e0*/  FADD.FTZ R167, R167, R152 ;  /* 0x00000098a7a77221 */ /* 0x000fe20000010000 */
[----:B------:R-:W-:Y:S02]  /*76f0*/  F2FP.BF16.F32.PACK_AB R152, R170, R183 ;  /* 0x000000b7aa98723e */ /* 0x000fe400000010ff */
[----:B0-----:R-:W-:Y:S01]  /*7700*/  F2FP.BF16.F32.PACK_AB R153, R14, R156 ;  /* 0x0000009c0e99723e */ /* 0x001fe200000010ff */
[----:B------:R-:W-:Y:S04]  /*7710*/  STL.128 [R1+0x220], R24 ;  /* 0x0002201801007387 */ /* 0x000fe80000100c00 */
[----:B------:R-:W-:Y:S01]  /*7720*/  STL.128 [R1+0x230], R28 ;  /* 0x0002301c01007387 */ /* 0x000fe20000100c00 */
[----:B-1----:R-:W-:-:S03]  /*7730*/  F2FP.BF16.F32.PACK_AB R155, R12, R11 ;  /* 0x0000000b0c9b723e */ /* 0x002fc600000010ff */
        /* <DEDUP_REMOVED lines=32> */
[----:B------:R-:W-:Y:S01]  /*7940*/  VIADD R8, R8, 0x280 ;  /* 0x0000028008087836 */ /* 0x000fe20000000000 */
[----:B------:R-:W-:-:S04]  /*7950*/  R2UR UR7, R9 ;  /* 0x00000000090772ca */ /* 0x000fc800000e0000 */
[----:B------:R-:W-:Y:S01]  /*7960*/  R2UR UR6, R8 ;  /* 0x00000000080672ca */ /* 0x000fe200000e0000 */
[----:B------:R-:W-:Y:S01]  /*7970*/  FADD.FTZ R222, R222, R221 ;  /* 0x000000dddede7221 */ /* 0x000fe20000010000 */
[----:B------:R-:W3:Y:S01]  /*7980*/  @!P0 LDL.64 R8, [R1+0x68] ;  /* 0x0000680001088983 */ /* 0x000ee20000100a00 */
[----:B------:R-:W-:Y:S02]  /*7990*/  FADD.FTZ R168, R168, R167 ;  /* 0x000000a7a8a87221 */ /* 0x000fe40000010000 */
[----:B------:R-:W-:Y:S02]  /*79a0*/  FADD.FTZ R222, R19, R222 ;  /* 0x000000de13de7221 */ /* 0x000fe40000010000 */
[----:B------:R-:W-:Y:S02]  /*79b0*/  FADD.FTZ R15, R181, R168 ;  /* 0x000000a8b50f7221 */ /* 0x000fe40000010000 */
[----:B------:R-:W-:Y:S02]  /*79c0*/  FADD.FTZ R222, R161, R222 ;  /* 0x000000dea1de7221 */ /* 0x000fe40000010000 */
[----:B------:R-:W-:-:S02]  /*79d0*/  FADD.FTZ R15, R184, R15 ;  /* 0x0000000fb80f7221 */ /* 0x000fc40000010000 */
[----:B------:R-:W-:Y:S01]  /*79e0*/  FADD.FTZ R168, R185, R222 ;  /* 0x000000deb9a87221 */ /* 0x000fe20000010000 */
[----:B------:R-:W-:Y:S02]  /*79f0*/  WARPGROUP.DEPBAR.LE gsb0, 0x0 ;  /* 0x00008000000079c5 */ /* 0x000fe40000010000 */
[----:B------:R-:W-:Y:S02]  /*7a00*/  F2FP.BF16.F32.PACK_AB R152, R174, R173 ;  /* 0x000000adae98723e */ /* 0x000fe400000010ff */
[----:B------:R-:W-:Y:S02]  /*7a10*/  F2FP.BF16.F32.PACK_AB R154, R176, R175 ;  /* 0x000000afb09a723e */ /* 0x000fe400000010ff */
[----:B------:R-:W-:Y:S02]  /*7a20*/  F2FP.BF16.F32.PACK_AB R153, R216, R215 ;  /* 0x000000d7d899723e */ /* 0x000fe400000010ff */
[----:B------:R-:W-:Y:S01]  /*7a30*/  F2FP.BF16.F32.PACK_AB R155, R218, R217 ;  /* 0x000000d9da9b723e */ /* 0x000fe200000010ff */
        /* <DEDUP_REMOVED lines=34> */
[----:B------:R-:W-:Y:S01]  /*7c60*/  FADD.FTZ R15, R166, R15 ;  /* 0x0000000fa60f7221 */ /* 0x000fe20000010000 */
[----:B------:R-:W-:-:S03]  /*7c70*/  FADD.FTZ R168, R157, R168 ;  /* 0x000000a89da87221 */ /* 0x000fc60000010000 */
[----:B------:R-:W-:Y:S01]  /*7c80*/  FADD.FTZ R15, R178, R15 ;  /* 0x0000000fb20f7221 */ /* 0x000fe20000010000 */
[----:B------:R-:W-:-:S03]  /*7c90*/  FADD.FTZ R159, R159, R168 ;  /* 0x000000a89f9f7221 */ /* 0x000fc60000010000 */
[----:B------:R-:W-:Y:S01]  /*7ca0*/  FADD.FTZ R15, R182, R15 ;  /* 0x0000000fb60f7221 */ /* 0x000fe20000010000 */
[----:B------:R-:W-:-:S03]  /*7cb0*/  FADD.FTZ R159, R162, R159 ;  /* 0x0000009fa29f7221 */ /* 0x000fc60000010000 */
[----:B------:R-:W-:Y:S01]  /*7cc0*/  FADD.FTZ R186, R186, R15 ;  /* 0x0000000fbaba7221 */ /* 0x000fe20000010000 */
[----:B------:R-:W-:-:S03]  /*7cd0*/  FADD.FTZ R159, R158, R159 ;  /* 0x0000009f9e9f7221 */ /* 0x000fc60000010000 */
[----:B------:R-:W-:Y:S01]  /*7ce0*/  FADD.FTZ R179, R179, R186 ;  /* 0x000000bab3b37221 */ /* 0x000fe20000010000 */
[----:B------:R-:W-:Y:S02]  /*7cf0*/  WARPGROUP.DEPBAR.LE gsb0, 0x0 ;  /* 0x00008000000079c5 */ /* 0x000fe40000010000 */
        /* <DEDUP_REMOVED lines=25> */
[----:B------:R0:W-:Y:S04]  /*7e90*/  STL.128 [R1+0x3b0], R124 ;  /* 0x0003b07c01007387 */ /* 0x0001e80000100c00 */
[----:B------:R-:W-:Y:S04]  /*7ea0*/  STL.128 [R1+0x3c0], R128 ;  /* 0x0003c08001007387 */ /* 0x000fe80000100c00 */
[----:B------:R-:W-:Y:S04]  /*7eb0*/  STL.128 [R1+0x3d0], R132 ;  /* 0x0003d08401007387 */ /* 0x000fe80000100c00 */
[----:B------:R-:W-:Y:S04]  /*7ec0*/  STL.128 [R1+0x3e0], R136 ;  /* 0x0003e08801007387 */ /* 0x000fe80000100c00 */
[----:B------:R-:W-:Y:S04]  /*7ed0*/  STL.128 [R1+0x3f0], R140 ;  /* 0x0003f08c01007387 */ /* 0x000fe80000100c00 */
[----:B------:R-:W-:Y:S04]  /*7ee0*/  STL.128 [R1+0x400], R144 ;  /* 0x0004009001007387 */ /* 0x000fe80000100c00 */
[----:B------:R1:W-:Y:S04]  /*7ef0*/  STL.128 [R1+0x410], R148 ;  /* 0x0004109401007387 */ /* 0x0003e80000100c00 */
[----:B------:R-:W4:Y:S04]  /*7f00*/  LDL R167, [R1+0x220] ;  /* 0x0002200001a77983 */ /* 0x000f280000100800 */
[----:B------:R-:W5:Y:S04]  /*7f10*/  LDL R161, [R1+0x224] ;  /* 0x0002240001a17983 */ /* 0x000f680000100800 */
[----:B------:R-:W5:Y:S04]  /*7f20*/  LDL R155, [R1+0x228] ;  /* 0x00022800019b7983 */ /* 0x000f680000100800 */
[----:B------:R-:W5:Y:S04]  /*7f30*/  LDL R153, [R1+0x22c] ;  /* 0x00022c0001997983 */ /* 0x000f680000100800 */
[----:B0-----:R-:W5:Y:S04]  /*7f40*/  LDL R125, [R1+0x230] ;  /* 0x00023000017d7983 */ /* 0x001f680000100800 */
        /* <DEDUP_REMOVED lines=59> */
[----:B-1----:R-:W5:Y:S04]  /*8300*/  LDL R150, [R1+0x320] ;  /* 0x0003200001967983 */ /* 0x002f680000100800 */
        /* <DEDUP_REMOVED lines=62> */
[----:B------:R-:W5:Y:S01]  /*86f0*/  LDL R26, [R1+0x41c] ;  /* 0x00041c00011a7983 */ /* 0x000f620000100800 */
        /* <DEDUP_REMOVED lines=15> */
[----:B------:R-:W-:Y:S01]  /*87f0*/  FADD.FTZ R215, R215, R12 ;  /* 0x0000000cd7d77221 */ /* 0x000fe20000010000 */
[----:B---3--:R-:W-:Y:S02]  /*8800*/  @!P0 MOV R8, R8 ;  /* 0x0000000800088202 */ /* 0x008fe40000000f00 */
[----:B------:R-:W-:Y:S01]  /*8810*/  FADD.FTZ R174, R174, R173 ;  /* 0x000000adaeae7221 */ /* 0x000fe20000010000 */
[----:B------:R-:W-:Y:S02]  /*8820*/  FADD.FTZ R216, R216, R215 ;  /* 0x000000d7d8d87221 */ /* 0x000fe40000010000 */
[----:B--2---:R-:W-:Y:S02]  /*8830*/  @!P0 IMAD R13, R13, 0x8, R8 ;  /* 0x000000080d0d8824 */ /* 0x004fe400078e0208 */
[----:B------:R-:W-:Y:S01]  /*8840*/  FADD.FTZ R175, R175, R174 ;  /* 0x000000aeafaf7221 */ /* 0x000fe20000010000 */
[----:B------:R-:W-:Y:S01]  /*8850*/  FADD.FTZ R177, R217, R216 ;  /* 0x000000d8d9b17221 */ /* 0x000fe20000010000 */
[----:B------:R-:W-:Y:S02]  /*8860*/  STL [R1+0x88], RZ ;  /* 0x000088ff01007387 */ /* 0x000fe40000100800 */
[----:B------:R-:W-:Y:S01]  /*8870*/  FADD.FTZ R176, R176, R175 ;  /* 0x000000afb0b07221 */ /* 0x000fe20000010000 */
[----:B------:R-:W-:Y:S01]  /*8880*/  FADD.FTZ R177, R218, R177 ;  /* 0x000000b1dab17221 */ /* 0x000fe20000010000 */
[----:B------:R-:W-:Y:S01]  /*8890*/  STL [R1+0x88], R0 ;  /* 0x0000880001007387 */ /* 0x000fe20000100800 */
[----:B------:R-:W-:-:S03]  /*88a0*/  @!P0 PRMT R13, RZ, 0x654, R13 ;  /* 0x00000654ff0d8816 */ /* 0x000fc6000000000d */
[----:B------:R-:W-:Y:S04]  /*88b0*/  STL [R1+0x88], R0 ;  /* 0x0000880001007387 */ /* 0x000fe80000100800 */
[----:B------:R-:W-:Y:S04]  /*88c0*/  STL [R1+0x88], R0 ;  /* 0x0000880001007387 */ /* 0x000fe80000100800 */
[----:B------:R-:W-:Y:S04]  /*88d0*/  STL [R1+0x88], R0 ;  /* 0x0000880001007387 */ /* 0x000fe80000100800 */
[----:B------:R-:W-:Y:S04]  /*88e0*/  STL [R1+0x88], R0 ;  /* 0x0000880001007387 */ /* 0x000fe80000100800 */
[----:B------:R0:W-:Y:S04]  /*88f0*/  STL [R1+0x88], R0 ;  /* 0x0000880001007387 */ /* 0x0001e80000100800 */
[----:B------:R1:W-:Y:S04]  /*8900*/  STL [R1+0x434], R10 ;  /* 0x0004340a01007387 */ /* 0x0003e80000100800 */
[----:B------:R2:W-:Y:S04]  /*8910*/  STL.64 [R1+0x440], R176 ;  /* 0x000440b001007387 */ /* 0x0005e80000100a00 */
[----:B----4-:R2:W-:Y:S04]  /*8920*/  STL [R1+0x220], R167 ;  /* 0x000220a701007387 */ /* 0x0105e80000100800 */
[----:B-----5:R2:W-:Y:S04]  /*8930*/  STL [R1+0x224], R161 ;  /* 0x000224a101007387 */ /* 0x0205e80000100800 */
[----:B------:R2:W-:Y:S04]  /*8940*/  STL [R1+0x228], R155 ;  /* 0x0002289b01007387 */ /* 0x0005e80000100800 */
        /* <DEDUP_REMOVED lines=124> */
[----:B------:R2:W-:Y:S01]  /*9110*/  STL [R1+0x41c], R26 ;  /* 0x00041c1a01007387 */ /* 0x0005e20000100800 */
[----:B------:R2:W-:Y:S03]  /*9120*/  @!P0 SYNCS.ARRIVE.TRANS64.RED.A1T0 RZ, [R13+URZ], RZ ;  /* 0x000000ff0dff89a7 */ /* 0x0005e6000810043f */
[----:B0-----:R-:W3:Y:S01]  /*9130*/  LDL R0, [R1+0x70] ;  /* 0x0000700001007983 */ /* 0x001ee20000100800 */
[----:B------:R-:W-:Y:S01]  /*9140*/  ISETP.NE.AND P1, PT, R6, 0x1, PT ;  /* 0x000000010600780c */ /* 0x000fe20003f25270 */
[----:B------:R-:W-:-:S06]  /*9150*/  UIADD3 UR47, UR47, -0x2, URZ ;  /* 0xfffffffe2f2f7890 */ /* 0x000fcc000fffe03f */
[----:B-1----:R-:W-:Y:S02]  /*9160*/  IMAD.U32 R10, RZ, RZ, UR47 ;  /* 0x0000002fff0a7e24 */ /* 0x002fe4000f8e00ff */
[----:B---3--:R-:W-:-:S04]  /*9170*/  IMAD.SHL.U32 R0, R0, 0x80, RZ ;  /* 0x0000008000007824 */ /* 0x008fc800078e00ff */
[----:B------:R-:W-:-:S04]  /*9180*/  @P1 IMAD.HI.U32 R8, R0, R7, RZ ;  /* 0x0000000700081227 */ /* 0x000fc800078e00ff */
[----:B------:R-:W-:Y:S01]  /*9190*/  IMAD.MOV.U32 R6, RZ, RZ, R0 ;  /* 0x000000ffff067224 */ /* 0x000fe200078e0000 */
[----:B------:R-:W-:Y:S02]  /*91a0*/  @P1 SHF.R.U32.HI R6, RZ, R237, R8 ;  /* 0x000000edff061219 */ /* 0x000fe40000011608 */
[----:B------:R-:W-:-:S03]  /*91b0*/  ISETP.GE.AND P1, PT, R5, 0x1, PT ;  /* 0x000000010500780c */ /* 0x000fc60003f26270 */
[----:B------:R-:W-:-:S04]  /*91c0*/  VIADD R7, R6, UR46 ;  /* 0x0000002e06077c36 */ /* 0x000fc80008000000 */
[----:B------:R-:W-:-:S06]  /*91d0*/  IMAD.IADD R4, R7, 0x1, R4 ;  /* 0x0000000107047824 */ /* 0x000fcc00078e0204 */
[----:B--2---:R-:W-:Y:S05]  /*91e0*/  @!P1 BRA `(.L_x_2051) ;  /* 0x0000000000409947 */ /* 0x004fea0003800000 */
[C---:B------:R-:W-:Y:S01]  /*91f0*/  ISETP.GT.AND P1, PT, R7.reuse, RZ, PT ;  /* 0x000000ff0700720c */ /* 0x040fe20003f24270 */
[----:B------:R-:W-:Y:S01]  /*9200*/  BSSY B0, `(.L_x_2052) ;  /* 0x000000c000007945 */ /* 0x000fe20003800000 */
[----:B------:R-:W-:-:S11]  /*9210*/  VIADD R6, R7, 0xffffffff ;  /* 0xffffffff07067836 */ /* 0x000fd60000000000 */
[----:B------:R-:W-:Y:S05]  /*9220*/  @P1 BRA `(.L_x_2053) ;  /* 0x0000000000181947 */ /* 0x000fea0003800000 */
[----:B------:R-:W-:Y:S01]  /*9230*/  ISETP.NE.AND P1, PT, R5, 0x1, PT ;  /* 0x000000010500780c */ /* 0x000fe20003f25270 */
[----:B------:R-:W-:-:S12]  /*9240*/  IMAD.MOV R7, RZ, RZ, -R7 ;  /* 0x000000ffff077224 */ /* 0x000fd800078e0a07 */
[----:B------:R-:W-:-:S05]  /*9250*/  @P1 IMAD.HI.U32 R2, R7, R2, RZ ;  /* 0x0000000207021227 */ /* 0x000fca00078e00ff */
[----:B------:R-:W-:-:S04]  /*9260*/  @P1 SHF.R.U32.HI R7, RZ, R3, R2 ;  /* 0x00000003ff071219 */ /* 0x000fc80000011602 */
[----:B------:R-:W-:Y:S01]  /*9270*/  LOP3.LUT R6, RZ, R7, RZ, 0x33, !PT ;  /* 0x00000007ff067212 */ /* 0x000fe200078e33ff */
[----:B------:R-:W-:Y:S06]  /*9280*/  BRA `(.L_x_2054) ;  /* 0x00000000000c7947 */ /* 0x000fec0003800000 */
.L_x_2053:
[----:B------:R-:W-:-:S13]  /*9290*/  ISETP.NE.AND P1, PT, R5, 0x1, PT ;  /* 0x000000010500780c */ /* 0x000fda0003f25270 */
[----:B------:R-:W-:-:S05]  /*92a0*/  @P1 IMAD.HI.U32 R2, R6, R2, RZ ;  /* 0x0000000206021227 */ /* 0x000fca00078e00ff */
[----:B------:R-:W-:-:S07]  /*92b0*/  @P1 SHF.R.U32.HI R6, RZ, R3, R2 ;  /* 0x00000003ff061219 */ /* 0x000fce0000011602 */
.L_x_2054:
[----:B------:R-:W-:Y:S05]  /*92c0*/  BSYNC B0 ;  /* 0x0000000000007941 */ /* 0x000fea0003800000 */
.L_x_2052:
[----:B------:R-:W-:-:S05]  /*92d0*/  IMAD R5, R6, R5, R5 ;  /* 0x0000000506057224 */ /* 0x000fca00078e0205 */
[----:B------:R-:W-:-:S07]  /*92e0*/  VIMNMX R4, R4, R5, PT ;  /* 0x0000000504047248 */ /* 0x000fce0003fe0100 */
.L_x_2051:
[----:B------:R-:W-:Y:S01]  /*92f0*/  IMAD.HI R4, R4, 0x2aaaaaab, RZ ;  /* 0x2aaaaaab04047827 */ /* 0x000fe200078e02ff */
[----:B------:R-:W-:Y:S04]  /*9300*/  BSSY B2, `(.L_x_2055) ;  /* 0x0000012000027945 */ /* 0x000fe80003800000 */
[----:B------:R-:W-:-:S04]  /*9310*/  SHF.R.U32.HI R3, RZ, 0x1f, R4 ;  /* 0x0000001fff037819 */ /* 0x000fc80000011604 */
[----:B------:R-:W-:-:S04]  /*9320*/  LEA.HI.SX32 R3, R4, R3, 0x1c ;  /* 0x0000000304037211 */ /* 0x000fc800078fe2ff */
[----:B------:R-:W-:-:S04]  /*9330*/  VIMNMX R193, R3, UR43, !PT ;  /* 0x0000002b03c17c48 */ /* 0x000fc8000ffe0100 */
[----:B------:R-:W-:-:S13]  /*9340*/  ISETP.GE.AND P1, PT, R10, R193, PT ;  /* 0x000000c10a00720c */ /* 0x000fda0003f26270 */
[----:B------:R-:W-:Y:S05]  /*9350*/  @!P1 BRA `(.L_x_2056) ;  /* 0x0000000000309947 */ /* 0x000fea0003800000 */
[----:B------:R-:W-:Y:S01]  /*9360*/  BSSY B1, `(.L_x_2057) ;  /* 0x0000009000017945 */ /* 0x000fe20003800000 */
.L_x_2059:
[----:B------:R-:W-:Y:S01]  /*9370*/  BSSY B0, `(.L_x_2058) ;  /* 0x0000004000007945 */ /* 0x000fe20003800000 */
[----:B------:R-:W-:Y:S01]  /*9380*/  VIADD R0, R16, 0x170 ;  /* 0x0000017010007836 */ /* 0x000fe20000000000 */
[----:B------:R-:W-:-:S07]  /*9390*/  MOV R215, 0x93b0 ;  /* 0x000093b000d77802 */ /* 0x000fce0000000f00 */
[----:B------:R-:W-:Y:S05]  /*93a0*/  CALL.REL.NOINC `($_ZN7cutlass13device_kernelIN5flash11enable_sm90INS1_16FlashAttnFwdSm90INS1_25CollectiveMainloopFwdSm90ILi2EN4cute5tupleIJNS5_1CILi1EEES8_S8_EEENS6_IJNS7_ILi128EEENS7_ILi96EEENS7_ILi64EEEEEELi256ENS_10bfloat16_tEfNS_4arch4Sm90ELb0ELb1ELb0ELb0ELb0ELb0ELb1ELb1ELb0ELb1ELb0ELb0EEENS1_21CollectiveEpilogueFwdINS6_IJSA_NS7_ILi256EEESB_EEES9_SE_SG_Li256ELb0ELb1ELb0ELb0EEENS1_30DynamicPersistentTileSchedulerILi256ELi128ELb0ELb1ELb1EEEEEEEEEvNT_6ParamsE$_ZZN5flash25CollectiveMainloopFwdSm90ILi2EN4cute5tupleIJNS1_1CILi1EEES4_S4_EEENS2_IJNS3_ILi128EEENS3_ILi96EEENS3_ILi64EEEEEELi256EN7cutlass10bfloat16_tEfNSA_4arch4Sm90ELb0ELb1ELb0ELb0ELb0ELb0ELb1ELb1ELb0ELb1ELb0ELb0EE3mmaINS_16FlashAttnFwdSm90ISE_NS_21CollectiveEpilogueFwdINS2_IJS6_NS3_ILi256EEES7_EEES5_SB_SD_Li256ELb0ELb1ELb0ELb0EEENS_30DynamicPersistentTileSchedulerILi256ELi128ELb0ELb1ELb1EEEE13SharedStorageENS1_6TensorINS1_11ArrayEngineIfLm128EEENS1_6LayoutINS2_IJNS2_IJNS3_ILi2EEEST_NS3_ILi32EEEEEES4_S4_EEENS2_IJNS2_IJS4_ST_NS3_ILi4EEEEEENS3_ILi0EEESZ_EEEEEEENS_7SoftmaxILi2ELi0EEEEEbRKNSE_6ParamsENSA_25PipelineTmaAsyncNoClusterILi2ENSA_16PipelineTmaAsyncILi2EEEEES1B_RNSA_13PipelineStateILj2EEERT0_RT1_iRiRKNS_16SeqlenInfoQKNewKILb0ELb0EEENS2_IJiiiiEEERT_ENKUliT_T0_T1_E_clIZSF_ISO_S12_S14_EbS17_S1B_S1B_S1E_S1G_S1I_iS1J_S1N_S1O_S1Q_EUlRS1R_iE1_NS3_ILb0EEENS3_ILb1EEEEEDaiS1R_S1S_S1T_) ;  /* 0x000001fc00287944 */ /* 0x000fea0003c00000 */
[----:B------:R-:W-:Y:S05]  /*93b0*/  BSYNC B0 ;  /* 0x0000000000007941 */ /* 0x000fea0003800000 */
.L_x_2058:
[C---:B------:R-:W-:Y:S01]  /*93c0*/  ISETP.GT.AND P1, PT, R10.reuse, R193, PT ;  /* 0x000000c10a00720c */ /* 0x040fe20003f24270 */
[----:B------:R-:W-:-:S12]  /*93d0*/  VIADD R10, R10, 0xffffffff ;  /* 0xffffffff0a0a7836 */ /* 0x000fd80000000000 */
[----:B------:R-:W-:Y:S05]  /*93e0*/  @P1 BRA `(.L_x_2059) ;  /* 0xfffffffc00e01947 */ /* 0x000fea000383ffff */
[----:B------:R-:W-:Y:S05]  /*93f0*/  BSYNC B1 ;  /* 0x0000000000017941 */ /* 0x000fea0003800000 */
.L_x_2057:
[----:B------:R-:W2:Y:S02]  /*9400*/  LDL R0, [R1+0x70] ;  /* 0x0000700001007983 */ /* 0x000ea40000100800 */
[----:B--2---:R-:W-:-:S07]  /*9410*/  IMAD.SHL.U32 R0, R0, 0x80, RZ ;  /* 0x0000008000007824 */ /* 0x004fce00078e00ff */
.L_x_2056:
[----:B------:R-:W-:Y:S05]  /*9420*/  BSYNC B2 ;  /* 0x0000000000027941 */ /* 0x000fea0003800000 */
.L_x_2055:
[----:B------:R-:W0:Y:S01]  /*9430*/  LDC R2, c[0x0][0x448] ;  /* 0x00011200ff027b82 */ /* 0x000e220000000800 */
[----:B------:R-:W-:Y:S01]  /*9440*/  VIADD R0, R0, 0x7f ;  /* 0x0000007f00007836 */ /* 0x000fe20000000000 */
[----:B------:R-:W-:-:S06]  /*9450*/  ULDC UR4, c[0x0][0xad4] ;  /* 0x0002b50000047ab9 */ /* 0x000fcc0000000800 */
[----:B------:R-:W1:Y:S01]  /*9460*/  LDC R7, c[0x0][0xadc] ;  /* 0x0002b700ff077b82 */ /* 0x000e620000000800 */
[----:B0-----:R-:W-:-:S13]  /*9470*/  ISETP.NE.AND P1, PT, R2, 0x1, PT ;  /* 0x000000010200780c */ /* 0x001fda0003f25270 */
[----:B------:R-:W0:Y:S08]  /*9480*/  @P1 LDC R3, c[0x0][0x44c] ;  /* 0x00011300ff031b82 */ /* 0x000e300000000800 */
[----:B------:R-:W2:Y:S01]  /*9490*/  @P1 LDC R5, c[0x0][0x450] ;  /* 0x00011400ff051b82 */ /* 0x000ea20000000800 */
[----:B0-----:R-:W-:-:S05]  /*94a0*/  @P1 IMAD.HI.U32 R2, R0, R3, RZ ;  /* 0x0000000300021227 */ /* 0x001fca00078e00ff */
[----:B--2---:R-:W-:Y:S02]  /*94b0*/  @P1 SHF.R.U32.HI R0, RZ, R5, R2 ;  /* 0x00000005ff001219 */ /* 0x004fe40000011602 */
[----:B-1----:R-:W-:-:S03]  /*94c0*/  ISETP.GE.AND P1, PT, R7, 0x1, PT ;  /* 0x000000010700780c */ /* 0x002fc60003f26270 */
[----:B------:R-:W-:-:S04]  /*94d0*/  VIADD R0, R0, UR40 ;  /* 0x0000002800007c36 */ /* 0x000fc80008000000 */
[----:B------:R-:W-:-:S06]  /*94e0*/  VIADD R2, R0, -UR4 ;  /* 0x8000000400027c36 */ /* 0x000fcc0008000000 */
[----:B------:R-:W-:Y:S05]  /*94f0*/  @!P1 BRA `(.L_x_2060) ;  /* 0x0000000000449947 */ /* 0x000fea0003800000 */
[----:B------:R-:W-:Y:S01]  /*9500*/  ISETP.GT.AND P1, PT, R0, -0x1, PT ;  /* 0xffffffff0000780c */ /* 0x000fe20003f24270 */
[----:B------:R-:W-:-:S12]  /*9510*/  BSSY B0, `(.L_x_2061) ;  /* 0x000000d000007945 */ /* 0x000fd80003800000 */
        /* <DEDUP_REMOVED lines=8> */
.L_x_2062:
[----:B------:R-:W-:-:S13]  /*95a0*/  ISETP.NE.AND P1, PT, R7, 0x1, PT ;  /* 0x000000010700780c */ /* 0x000fda0003f25270 */
[----:B------:R-:W0:Y:S02]  /*95b0*/  @P1 LDC.64 R4, c[0x0][0xae0] ;  /* 0x0002b800ff041b82 */ /* 0x000e240000000a00 */
[----:B0-----:R-:W-:-:S05]  /*95c0*/  @P1 IMAD.HI.U32 R4, R0, R4, RZ ;  /* 0x0000000400041227 */ /* 0x001fca00078e00ff */
[----:B------:R-:W-:-:S07]  /*95d0*/  @P1 SHF.R.U32.HI R0, RZ, R5, R4 ;  /* 0x00000005ff001219 */ /* 0x000fce0000011604 */
.L_x_2063:
[----:B------:R-:W-:Y:S05]  /*95e0*/  BSYNC B0 ;  /* 0x0000000000007941 */ /* 0x000fea0003800000 */
.L_x_2061:
[----:B------:R-:W-:-:S05]  /*95f0*/  IMAD R3, R0, R7, RZ ;  /* 0x0000000700037224 */ /* 0x000fca00078e02ff */
[----:B------:R-:W-:-:S07]  /*9600*/  VIMNMX R2, R2, R3, !PT ;  /* 0x0000000302027248 */ /* 0x000fce0007fe0100 */
.L_x_2060:
[----:B------:R-:W-:-:S04]  /*9610*/  VIADD R2, R2, 0x5f ;  /* 0x0000005f02027836 */ /* 0x000fc80000000000 */
[----:B------:R-:W-:-:S05]  /*9620*/  IMAD.HI R2, R2, 0x2aaaaaab, RZ ;  /* 0x2aaaaaab02027827 */ /* 0x000fca00078e02ff */
[----:B------:R-:W-:-:S04]  /*9630*/  SHF.R.U32.HI R3, RZ, 0x1f, R2 ;  /* 0x0000001fff037819 */ /* 0x000fc80000011602 */
[----:B------:R-:W-:-:S04]  /*9640*/  LEA.HI.SX32 R2, R2, R3, 0x1c ;  /* 0x0000000302027211 */ /* 0x000fc800078fe2ff */
[----:B------:R-:W-:-:S04]  /*9650*/  VIMNMX R2, R2, UR43, !PT ;  /* 0x0000002b02027c48 */ /* 0x000fc8000ffe0100 */
[----:B------:R-:W-:-:S13]  /*9660*/  ISETP.GE.AND P1, PT, R10, R2, PT ;  /* 0x000000020a00720c */ /* 0x000fda0003f26270 */
[----:B------:R-:W-:Y:S05]  /*9670*/  @!P1 BRA `(.L_x_2064) ;  /* 0x0000009400e09947 */ /* 0x000fea0003800000 */
.L_x_2081:
[----:B0-----:R-:W2:Y:S04]  /*9680*/  LD.E R3, desc[UR48][R22.64+0x210] ;  /* 0x0002103016037980 */ /* 0x001ea8000c101900 */
[----:B-1----:R-:W3:Y:S01]  /*9690*/  LD.E R0, desc[UR48][R22.64+0x218] ;  /* 0x0002183016007980 */ /* 0x002ee2000c101900 */
[----:B--2---:R-:W-:-:S05]  /*96a0*/  VIADD R3, R3, 0x1 ;  /* 0x0000000103037836 */ /* 0x004fca0000000000 */
[----:B------:R-:W-:-:S13]  /*96b0*/  ISETP.NE.AND P2, PT, R3, 0x2, PT ;  /* 0x000000020300780c */ /* 0x000fda0003f45270 */
[----:B------:R0:W5:Y:S04]  /*96c0*/  @P2 LD.E R9, desc[UR48][R22.64+0x214] ;  /* 0x0002143016092980 */ /* 0x000168000c101900 */
[----:B------:R-:W2:Y:S01]  /*96d0*/  @!P2 LD.E R4, desc[UR48][R22.64+0x214] ;  /* 0x000214301604a980 */ /* 0x000ea2000c101900 */
[----:B---3--:R-:W-:-:S03]  /*96e0*/  VIADD R7, R0, 0x1 ;  /* 0x0000000100077836 */ /* 0x008fc60000000000 */
[----:B------:R1:W-:Y:S04]  /*96f0*/  ST.E desc[UR48][R22.64+0x210], R3 ;  /* 0x0002100316007985 */ /* 0x0003e8000c101930 */
[----:B------:R0:W-:Y:S04]  /*9700*/  ST.E desc[UR48][R22.64+0x218], R7 ;  /* 0x0002180716007985 */ /* 0x0001e8000c101930 */
[----:B------:R0:W-:Y:S01]  /*9710*/  @!P2 ST.E desc[UR48][R22.64+0x210], RZ ;  /* 0x000210ff1600a985 */ /* 0x0001e2000c101930 */
[----:B--2---:R-:W-:-:S05]  /*9720*/  @!P2 LOP3.LUT R9, R4, 0x1, RZ, 0x3c, !PT ;  /* 0x000000010409a812 */ /* 0x004fca00078e3cff */
[----:B------:R0:W-:Y:S04]  /*9730*/  @!P2 ST.E desc[UR48][R22.64+0x214], R9 ;  /* 0x000214091600a985 */ /* 0x0001e8000c101930 */
[----:B------:R-:W2:Y:S04]  /*9740*/  LDL.64 R72, [R1+0x188] ;  /* 0x0001880001487983 */ /* 0x000ea80000100a00 */
[----:B--2---:R-:W2:Y:S01]  /*9750*/  LD.E R0, desc[UR48][R72.64+0x1c] ;  /* 0x00001c3048007980 */ /* 0x004ea2000c101900 */
[----:B------:R-:W-:Y:S01]  /*9760*/  IMAD.MOV.U32 R5, RZ, RZ, R10 ;  /* 0x000000ffff057224 */ /* 0x000fe200078e000a */
[----:B------:R-:W-:Y:S05]  /*9770*/  YIELD ;  /* 0x0000000000007946 */ /* 0x000fea0003800000 */
[----:B------:R-:W-:Y:S01]  /*9780*/  BSSY B0, `(.L_x_2065) ;  /* 0x0000008000007945 */ /* 0x000fe20003800000 */
[----:B------:R-:W-:Y:S01]  /*9790*/  VIADD R10, R10, 0xffffffff ;  /* 0xffffffff0a0a7836 */ /* 0x000fe20000000000 */
[----:B------:R-:W-:Y:S01]  /*97a0*/  ISETP.GT.AND P1, PT, R5, R2, PT ;  /* 0x000000020500720c */ /* 0x000fe20003f24270 */
[----:B-1----:R-:W-:Y:S01]  /*97b0*/  @!P2 IMAD.MOV.U32 R3, RZ, RZ, RZ ;  /* 0x000000ffff03a224 */ /* 0x002fe200078e00ff */
[----:B--2---:R-:W-:-:S04]  /*97c0*/  LOP3.LUT R0, R0, 0x1, RZ, 0xfc, !PT ;  /* 0x0000000100007812 */ /* 0x004fc800078efcff */
[----:B------:R-:W-:-:S13]  /*97d0*/  ISETP.NE.AND P3, PT, R0, 0x3, PT ;  /* 0x000000030000780c */ /* 0x000fda0003f65270 */
[----:B0-----:R-:W-:Y:S05]  /*97e0*/  @!P3 BRA `(.L_x_2066) ;  /* 0x000000000004b947 */ /* 0x001fea0003800000 */
[----:B------:R-:W-:Y:S01]  /*97f0*/  BPT.TRAP 0x1 ;  /* 0x000000040000795c */ /* 0x000fe20000300000 */
.L_x_2066:
[----:B------:R-:W-:Y:S05]  /*9800*/  BSYNC B0 ;  /* 0x0000000000007941 */ /* 0x000fea0003800000 */
.L_x_2065:
[----:B------:R-:W2:Y:S01]  /*9810*/  LD.E.64 R4, desc[UR48][R72.64+0x8] ;  /* 0x0000083048047980 */ /* 0x000ea2000c101b00 */
[----:B-----5:R-:W-:Y:S02]  /*9820*/  SHF.L.U32 R8, R9, 0x1f, RZ ;  /* 0x0000001f09087819 */ /* 0x020fe400000006ff */
[----:B--2---:R-:W-:-:S05]  /*9830*/  MOV R4, R4 ;  /* 0x0000000400047202 */ /* 0x004fca0000000f00 */
[----:B------:R-:W-:-:S04]  /*9840*/  IMAD R3, R3, 0x8, R4 ;  /* 0x0000000803037824 */ /* 0x000fc800078e0204 */
[----:B------:R0:W1:Y:S01]  /*9850*/  SYNCS.PHASECHK.TRANS64.TRYWAIT P2, [R3+URZ], R8 ;  /* 0x00000008030075a7 */ /* 0x000062000804017f */
[----:B------:R-:W2:Y:S04]  /*9860*/  LD.E R4, desc[UR48][R72.64+0x1c] ;  /* 0x00001c3048047980 */ /* 0x000ea8000c101900 */
[----:B------:R0:W5:Y:S04]  /*9870*/  LD.E R0, desc[UR48][R22.64+0x210] ;  /* 0x0002103016007980 */ /* 0x000168000c101900 */
[----:B------:R0:W5:Y:S01]  /*9880*/  LD.E R6, desc[UR48][R22.64+0x214] ;  /* 0x0002143016067980 */ /* 0x000162000c101900 */
[----:B------:R-:W-:Y:S01]  /*9890*/  BSSY B0, `(.L_x_2067) ;  /* 0x0000005000007945 */ /* 0x000fe20003800000 */
[----:B--2---:R-:W-:-:S04]  /*98a0*/  LOP3.LUT R4, R4, 0x1, RZ, 0xfc, !PT ;  /* 0x0000000104047812 */ /* 0x004fc800078efcff */
[----:B------:R-:W-:-:S13]  /*98b0*/  ISETP.NE.AND P3, PT, R4, 0x3, PT ;  /* 0x000000030400780c */ /* 0x000fda0003f65270 */
[----:B01----:R-:W-:Y:S05]  /*98c0*/  @!P3 BRA `(.L_x_2068) ;  /* 0x000000000004b947 */ /* 0x003fea0003800000 */
[----:B------:R-:W-:Y:S01]  /*98d0*/  BPT.TRAP 0x1 ;  /* 0x000000040000795c */ /* 0x000fe20000300000 */
.L_x_2068:
[----:B------:R-:W-:Y:S05]  /*98e0*/  BSYNC B0 ;  /* 0x0000000000007941 */ /* 0x000fea0003800000 */
.L_x_2067:
[----:B------:R-:W-:Y:S04]  /*98f0*/  BSSY B0, `(.L_x_2069) ;  /* 0x0000008000007945 */ /* 0x000fe80003800000 */
[----:B------:R-:W-:Y:S05]  /*9900*/  @P2 BRA `(.L_x_2070) ;  /* 0x0000000000182947 */ /* 0x000fea0003800000 */
[----:B------:R-:W2:Y:S01]  /*9910*/  LD.E.64 R4, desc[UR48][R72.64+0x8] ;  /* 0x0000083048047980 */ /* 0x000ea2000c101b00 */
[----:B-----5:R-:W-:Y:S02]  /*9920*/  SHF.L.U32 R3, R6, 0x1f, RZ ;  /* 0x0000001f06037819 */ /* 0x020fe400000006ff */
[----:B--2---:R-:W-:-:S05]  /*9930*/  MOV R5, R4 ;  /* 0x0000000400057202 */ /* 0x004fca0000000f00 */
[----:B------:R-:W-:-:S04]  /*9940*/  IMAD R0, R0, 0x8, R5 ;  /* 0x0000000800007824 */ /* 0x000fc800078e0205 */
[----:B------:R-:W0:Y:S02]  /*9950*/  SYNCS.PHASECHK.TRANS64.TRYWAIT P2, [R0+URZ], R3 ;  /* 0x00000003000075a7 */ /* 0x000e24000804017f */
[----:B0-----:R-:W-:Y:S05]  /*9960*/  @!P2 BRA `(.L_x_2071) ;  /* 0x000001d40098a947 */ /* 0x001fea0003800000 */
.L_x_2070:
[----:B------:R-:W-:Y:S05]  /*9970*/  BSYNC B0 ;  /* 0x0000000000007941 */ /* 0x000fea0003800000 */
.L_x_2069:
[----:B------:R-:W2:Y:S04]  /*9980*/  LD.E R5, desc[UR48][R22.64+0x210] ;  /* 0x0002103016057980 */ /* 0x000ea8000c101900 */
[----:B------:R-:W2:Y:S01]  /*9990*/  LDL.64 R8, [R1+0xa0] ;  /* 0x0000a00001087983 */ /* 0x000ea20000100a00 */
[----:B------:R-:W-:Y:S05]  /*99a0*/  WARPSYNC.ALL ;  /* 0x0000000000007948 */ /* 0x000fea0003800000 */
[----:B------:R-:W3:Y:S04]  /*99b0*/  LDL.64 R20, [R1+0x98] ;  /* 0x0000980001147983 */ /* 0x000ee80000100a00 */
[----:B-----5:R-:W4:Y:S04]  /*99c0*/  LDL.64 R6, [R1+0x98] ;  /* 0x0000980001067983 */ /* 0x020f280000100a00 */
[----:B------:R-:W4:Y:S01]  /*99d0*/  LDL.64 R12, [R1+0x98] ;  /* 0x00009800010c7983 */ /* 0x000f220000100a00 */
[----:B--2---:R-:W-:-:S03]  /*99e0*/  IMAD R4, R5, 0x300, R8 ;  /* 0x0000030005047824 */ /* 0x004fc600078e0208 */
[----:B------:R-:W2:Y:S01]  /*99f0*/  LDL.64 R14, [R1+0x98] ;  /* 0x00009800010e7983 */ /* 0x000ea20000100a00 */
[----:B------:R-:W-:Y:S01]  /*9a00*/  IMAD.MOV.U32 R5, RZ, RZ, R9 ;  /* 0x000000ffff057224 */ /* 0x000fe200078e0009 */
[C---:B------:R-:W-:Y:S01]  /*9a10*/  R2UR UR6, R4.reuse ;  /* 0x00000000040672ca */ /* 0x040fe200000e0000 */
[----:B------:R-:W-:Y:S01]  /*9a20*/  WARPGROUP.ARRIVE ;  /* 0x00000000000079c5 */ /* 0x000fe20000000000 */
[----:B------:R-:W2:Y:S02]  /*9a30*/  LDL R11, [R1+0x54] ;  /* 0x00005400010b7983 */ /* 0x000ea40000100800 */
[----:B------:R-:W-:Y:S01]  /*9a40*/  R2UR UR7, R5 ;  /* 0x00000000050772ca */ /* 0x000fe200000e0000 */
[----:B------:R-:W-:Y:S02]  /*9a50*/  VIADD R8, R4, 0x2 ;  /* 0x0000000204087836 */ /* 0x000fe40000000000 */
[----:B0-----:R-:W-:Y:S01]  /*9a60*/  IMAD.MOV.U32 R0, RZ, RZ, 0x1 ;  /* 0x00000001ff007424 */ /* 0x001fe200078e00ff */
[----:B------:R0:W-:Y:S04]  /*9a70*/  STL [R1+0x80], RZ ;  /* 0x000080ff01007387 */ /* 0x0001e80000100800 */
[----:B------:R0:W-:Y:S04]  /*9a80*/  STL [R1+0x80], R0 ;  /* 0x0000800001007387 */ /* 0x0001e80000100800 */
[----:B------:R0:W-:Y:S04]  /*9a90*/  STL [R1+0x80], R0 ;  /* 0x0000800001007387 */ /* 0x0001e80000100800 */
[----:B------:R0:W-:Y:S04]  /*9aa0*/  STL [R1+0x80], R0 ;  /* 0x0000800001007387 */ /* 0x0001e80000100800 */
[----:B------:R0:W-:Y:S01]  /*9ab0*/  STL [R1+0x80], R0 ;  /* 0x0000800001007387 */ /* 0x0001e20000100800 */
[----:B---3--:R-:W-:-:S02]  /*9ac0*/  R2UR UR4, R20 ;  /* 0x00000000140472ca */ /* 0x008fc400000e0000 */
[----:B------:R-:W-:-:S13]  /*9ad0*/  R2UR UR5, R21 ;  /* 0x00000000150572ca */ /* 0x000fda00000e0000 */
[----:B------:R-:W-:Y:S01]  /*9ae0*/  HGMMA.64x96x16.F32.BF16 R24, gdesc[UR4], RZ, !UPT, gsb0 ;  /* 0x01600000041879f0 */ /* 0x000fe2000c0018ff */
[----:B----4-:R-:W-:Y:S01]  /*9af0*/  VIADD R6, R6, 0x2 ;  /* 0x0000000206067836 */ /* 0x010fe20000000000 */
[----:B------:R-:W-:Y:S02]  /*9b00*/  R2UR UR6, R8 ;  /* 0x00000000080672ca */ /* 0x000fe400000e0000 */
[----:B------:R-:W-:Y:S02]  /*9b10*/  R2UR UR7, R9 ;  /* 0x00000000090772ca */ /* 0x000fe400000e0000 */
[----:B------:R-:W-:Y:S02]  /*9b20*/  R2UR UR4, R6 ;  /* 0x00000000060472ca */ /* 0x000fe400000e0000 */
[----:B------:R-:W-:Y:S01]  /*9b30*/  R2UR UR5, R7 ;  /* 0x00000000070572ca */ /* 0x000fe200000e0000 */
[----:B------:R-:W-:Y:S02]  /*9b40*/  VIADD R12, R12, 0x4 ;  /* 0x000000040c0c7836 */ /* 0x000fe40000000000 */
[----:B------:R-:W-:-:S02]  /*9b50*/  VIADD R6, R4, 0x4 ;  /* 0x0000000404067836 */ /* 0x000fc40000000000 */
[----:B------:R-:W-:Y:S01]  /*9b60*/  IMAD.MOV.U32 R7, RZ, RZ, R9 ;  /* 0x000000ffff077224 */ /* 0x000fe200078e0009 */
[----:B------:R-:W-:Y:S02]  /*9b70*/  WARPGROUP.DEPBAR.LE gsb0, 0x0 ;  /* 0x00008000000079c5 */ /* 0x000fe40000010000 */
[----:B------:R0:W5:Y:S04]  /*9b80*/  LD.E R3, desc[UR48][R22.64+0x210] ;  /* 0x0002103016037980 */ /* 0x000168000c101900 */
[----:B------:R0:W5:Y:S01]  /*9b90*/  LD.E R5, desc[UR48][R22.64+0x214] ;  /* 0x0002143016057980 */ /* 0x000162000c101900 */
[----:B------:R-:W-:-:S06]  /*9ba0*/  WARPGROUP.ARRIVE ;  /* 0x00000000000079c5 */ /* 0x000fcc0000000000 */
[----:B------:R-:W-:Y:S01]  /*9bb0*/  HGMMA.64x96x16.F32.BF16 R24, gdesc[UR4], R24, gsb0 ;  /* 0x01600000041879f0 */ /* 0x000fe20008001818 */
[----:B------:R-:W-:Y:S02]  /*9bc0*/  R2UR UR6, R6 ;  /* 0x00000000060672ca */ /* 0x000fe400000e0000 */
[----:B------:R-:W-:Y:S02]  /*9bd0*/  R2UR UR7, R7 ;  /* 0x00000000070772ca */ /* 0x000fe400000e0000 */
[----:B------:R-:W-:Y:S02]  /*9be0*/  R2UR UR4, R12 ;  /* 0x000000000c0472ca */ /* 0x000fe400000e0000 */
[----:B------:R-:W-:Y:S01]  /*9bf0*/  R2UR UR5, R13 ;  /* 0x000000000d0572ca */ /* 0x000fe200000e0000 */
[----:B------:R-:W-:Y:S02]  /*9c00*/  VIADD R6, R4, 0x6 ;  /* 0x0000000604067836 */ /* 0x000fe40000000000 */
[----:B--2---:R-:W-:-:S02]  /*9c10*/  VIADD R14, R14, 0x6 ;  /* 0x000000060e0e7836 */ /* 0x004fc40000000000 */
[----:B------:R-:W-:Y:S01]  /*9c20*/  IMAD.MOV.U32 R7, RZ, RZ, R9 ;  /* 0x000000ffff077224 */ /* 0x000fe200078e0009 */
[----:B------:R-:W-:Y:S02]  /*9c30*/  WARPGROUP.DEPBAR.LE gsb0, 0x0 ;  /* 0x00008000000079c5 */ /* 0x000fe40000010000 */
[----:B------:R-:W-:-:S06]  /*9c40*/  WARPGROUP.ARRIVE ;  /* 0x00000000000079c5 */ /* 0x000fcc0000000000 */
[----:B------:R-:W-:Y:S01]  /*9c50*/  HGMMA.64x96x16.F32.BF16 R24, gdesc[UR4], R24, gsb0 ;  /* 0x01600000041879f0 */ /* 0x000fe20008001818 */
[----:B------:R-:W-:Y:S02]  /*9c60*/  R2UR UR6, R6 ;  /* 0x00000000060672ca */ /* 0x000fe400000e0000 */
[----:B------:R-:W-:Y:S02]  /*9c70*/  R2UR UR7, R7 ;  /* 0x00000000070772ca */ /* 0x000fe400000e0000 */
[----:B------:R-:W-:Y:S02]  /*9c80*/  R2UR UR4, R14 ;  /* 0x000000000e0472ca */ /* 0x000fe400000e0000 */
[----:B------:R-:W-:Y:S02]  /*9c90*/  R2UR UR5, R15 ;  /* 0x000000000f0572ca */ /* 0x000fe400000e0000 */
[----:B------:R-:W-:-:S04]  /*9ca0*/  LOP3.LUT R11, R11, 0x1, RZ, 0xfc, !PT ;  /* 0x000000010b0b7812 */ /* 0x000fc800078efcff */
[----:B------:R-:W-:Y:S01]  /*9cb0*/  ISETP.NE.AND P3, PT, R11, 0x3, PT ;  /* 0x000000030b00780c */ /* 0x000fe20003f65270 */
[----:B------:R-:W-:Y:S02]  /*9cc0*/  WARPGROUP.DEPBAR.LE gsb0, 0x0 ;  /* 0x00008000000079c5 */ /* 0x000fe40000010000 */
[----:B------:R-:W-:-:S06]  /*9cd0*/  WARPGROUP.ARRIVE ;  /* 0x00000000000079c5 */ /* 0x000fcc0000000000 */
[----:B------:R-:W-:Y:S01]  /*9ce0*/  HGMMA.64x96x16.F32.BF16 R24, gdesc[UR4], R24, gsb0 ;  /* 0x01600000041879f0 */ /* 0x000fe20008001818 */
[----:B------:R-:W-:Y:S02]  /*9cf0*/  BSSY B0, `(.L_x_2072) ;  /* 0x0000004000007945 */ /* 0x000fe40003800000 */
[----:B------:R-:W-:Y:S02]  /*9d00*/  WARPGROUP.DEPBAR.LE gsb0, 0x0 ;  /* 0x00008000000079c5 */ /* 0x000fe40000010000 */
[----:B0-----:R-:W-:Y:S05]  /*9d10*/  @!P3 BRA `(.L_x_2073) ;  /* 0x000000000004b947 */ /* 0x001fea0003800000 */
[----:B------:R-:W-:Y:S01]  /*9d20*/  BPT.TRAP 0x1 ;  /* 0x000000040000795c */ /* 0x000fe20000300000 */
.L_x_2073:
[----:B------:R-:W-:Y:S05]  /*9d30*/  BSYNC B0 ;  /* 0x0000000000007941 */ /* 0x000fea0003800000 */
.L_x_2072:
[----:B------:R-:W2:Y:S01]  /*9d40*/  LDL.64 R6, [R1+0x40] ;  /* 0x0000400001067983 */ /* 0x000ea20000100a00 */
[----:B-----5:R-:W-:Y:S02]  /*9d50*/  SHF.L.U32 R8, R5, 0x1f, RZ ;  /* 0x0000001f05087819 */ /* 0x020fe400000006ff */
[----:B--2---:R-:W-:-:S05]  /*9d60*/  MOV R6, R6 ;  /* 0x0000000600067202 */ /* 0x004fca0000000f00 */
[----:B------:R-:W-:-:S04]  /*9d70*/  IMAD R3, R3, 0x8, R6 ;  /* 0x0000000803037824 */ /* 0x000fc800078e0206 */
[----:B------:R0:W1:Y:S01]  /*9d80*/  SYNCS.PHASECHK.TRANS64.TRYWAIT P2, [R3+URZ], R8 ;  /* 0x00000008030075a7 */ /* 0x000062000804017f */
[----:B------:R0:W5:Y:S04]  /*9d90*/  LD.E R4, desc[UR48][R22.64+0x210] ;  /* 0x0002103016047980 */ /* 0x000168000c101900 */
[----:B------:R0:W5:Y:S01]  /*9da0*/  LD.E R5, desc[UR48][R22.64+0x214] ;  /* 0x0002143016057980 */ /* 0x000162000c101900 */
[----:B------:R-:W-:Y:S04]  /*9db0*/  BSSY B0, `(.L_x_2074) ;  /* 0x0000003000007945 */ /* 0x000fe80003800000 */
[----:B------:R-:W-:Y:S05]  /*9dc0*/  @!P3 BRA `(.L_x_2075) ;  /* 0x000000000004b947 */ /* 0x000fea0003800000 */
[----:B------:R-:W-:Y:S01]  /*9dd0*/  BPT.TRAP 0x1 ;  /* 0x000000040000795c */ /* 0x000fe20000300000 */
.L_x_2075:
[----:B------:R-:W-:Y:S05]  /*9de0*/  BSYNC B0 ;  /* 0x0000000000007941 */ /* 0x000fea0003800000 */
.L_x_2074:
[----:B------:R-:W-:Y:S04]  /*9df0*/  BSSY B0, `(.L_x_2076) ;  /* 0x0000006000007945 */ /* 0x000fe80003800000 */
[----:B-1----:R-:W-:Y:S05]  /*9e00*/  @P2 BRA `(.L_x_2077) ;  /* 0x0000000000102947 */ /* 0x002fea0003800000 */
[----:B-----5:R-:W-:Y:S01]  /*9e10*/  IMAD R4, R4, 0x8, R6 ;  /* 0x0000000804047824 */ /* 0x020fe200078e0206 */
[----:B------:R-:W-:-:S04]  /*9e20*/  SHF.L.U32 R5, R5, 0x1f, RZ ;  /* 0x0000001f05057819 */ /* 0x000fc800000006ff */
[----:B------:R-:W1:Y:S02]  /*9e30*/  SYNCS.PHASECHK.TRANS64.TRYWAIT P2, [R4+URZ], R5 ;  /* 0x00000005040075a7 */ /* 0x000e64000804017f */
[----:B-1----:R-:W-:Y:S05]  /*9e40*/  @!P2 BRA `(.L_x_2078) ;  /* 0x000001d00074a947 */ /* 0x002fea0003800000 */
.L_x_2077:
[----:B------:R-:W-:Y:S05]  /*9e50*/  BSYNC B0 ;  /* 0x0000000000007941 */ /* 0x000fea0003800000 */
.L_x_2076:
[----:B------:R-:W2:Y:S04]  /*9e60*/  LD.E R11, desc[UR48][R22.64+0x210] ;  /* 0x00021030160b7980 */ /* 0x000ea8000c101900 */
[----:B-1---5:R-:W2:Y:S04]  /*9e70*/  LDL.64 R4, [R1+0x118] ;  /* 0x0001180001047983 */ /* 0x022ea80000100a00 */
[----:B0-----:R-:W3:Y:S04]  /*9e80*/  LDL R3, [R1+0x90] ;  /* 0x0000900001037983 */ /* 0x001ee80000100800 */
[----:B------:R-:W4:Y:S04]  /*9e90*/  LDL.64 R6, [R1+0x110] ;  /* 0x0001100001067983 */ /* 0x000f280000100a00 */
[----:B------:R-:W4:Y:S04]  /*9ea0*/  LDL.64 R8, [R1+0x110] ;  /* 0x0001100001087983 */ /* 0x000f280000100a00 */
[----:B------:R-:W4:Y:S04]  /*9eb0*/  LDL.64 R12, [R1+0x110] ;  /* 0x00011000010c7983 */ /* 0x000f280000100a00 */
[----:B------:R-:W4:Y:S01]  /*9ec0*/  LDL.64 R14, [R1+0x110] ;  /* 0x00011000010e7983 */ /* 0x000f220000100a00 */
[----:B------:R-:W-:Y:S05]  /*9ed0*/  WARPSYNC.ALL ;  /* 0x0000000000007948 */ /* 0x000fea0003800000 */
[----:B------:R-:W-:Y:S01]  /*9ee0*/  WARPGROUP.ARRIVE ;  /* 0x00000000000079c5 */ /* 0x000fe20000000000 */
[----:B------:R-:W4:Y:S01]  /*9ef0*/  LDL.64 R20, [R1+0x110] ;  /* 0x0001100001147983 */ /* 0x000f220000100a00 */
[----:B--2---:R-:W-:Y:S01]  /*9f00*/  IMAD R4, R11, 0xc00, R4 ;  /* 0x00000c000b047824 */ /* 0x004fe200078e0204 */
[----:B------:R-:W-:-:S02]  /*9f10*/  R2UR UR7, R5 ;  /* 0x00000000050772ca */ /* 0x000fc400000e0000 */
[----:B---3--:R-:W-:Y:S02]  /*9f20*/  ISETP.NE.U32.AND P2, PT, R3, RZ, PT ;  /* 0x000000ff0300720c */ /* 0x008fe40003f45070 */
[----:B------:R-:W-:Y:S02]  /*9f30*/  R2UR UR6, R4 ;  /* 0x00000000040672ca */ /* 0x000fe400000e0000 */
[----:B----4-:R-:W-:Y:S02]  /*9f40*/  R2UR UR4, R6 ;  /* 0x00000000060472ca */ /* 0x010fe400000e0000 */
[----:B------:R-:W-:-:S07]  /*9f50*/  R2UR UR5, R7 ;  /* 0x00000000070572ca */ /* 0x000fce00000e0000 */
[----:B------:R-:W-:-:S06]  /*9f60*/  VOTEU.ANY UP0, P2 ;  /* 0x00000000003f7886 */ /* 0x000fcc0001000100 */
[----:B------:R-:W-:Y:S01]  /*9f70*/  HGMMA.64x96x16.F32.BF16 R24, gdesc[UR4], R24, UP0, gsb0 ;  /* 0x01600000041879f0 */ /* 0x000fe2000b801818 */
[----:B------:R-:W-:Y:S02]  /*9f80*/  VIADD R8, R8, 0x2 ;  /* 0x0000000208087836 */ /* 0x000fe40000000000 */
        /* <DEDUP_REMOVED lines=126> */
[----:B------:R-:W-:Y:S01]  /*a770*/  R2UR UR5, R21 ;  /* 0x00000000150572ca */ /* 0x000fe200000e0000 */
[----:B--2---:R-:W-:Y:S01]  /*a780*/  VIADD R8, R8, 0xc02 ;  /* 0x00000c0208087836 */ /* 0x004fe20000000000 */
[----:B------:R-:W-:Y:S02]  /*a790*/  WARPGROUP.DEPBAR.LE gsb0, 0x0 ;  /* 0x00008000000079c5 */ /* 0x000fe40000010000 */
[----:B------:R-:W-:-:S09]  /*a7a0*/  WARPGROUP.ARRIVE ;  /* 0x00000000000079c5 */ /* 0x000fd20000000000 */
[----:B------:R-:W-:Y:S01]  /*a7b0*/  HGMMA.64x96x16.F32.BF16 R24, gdesc[UR4], R24, gsb0 ;  /* 0x01600000041879f0 */ /* 0x000fe20008001818 */
[----:B------:R-:W-:Y:S02]  /*a7c0*/  VIADD R6, R4, 0x902 ;  /* 0x0000090204067836 */ /* 0x000fe40000000000 */
[----:B------:R-:W-:Y:S01]  /*a7d0*/  IMAD.MOV.U32 R7, RZ, RZ, R5 ;  /* 0x000000ffff077224 */ /* 0x000fe200078e0005 */
[----:B------:R-:W-:Y:S02]  /*a7e0*/  R2UR UR4, R8 ;  /* 0x00000000080472ca */ /* 0x000fe400000e0000 */
[----:B------:R-:W-:Y:S02]  /*a7f0*/  R2UR UR6, R6 ;  /* 0x00000000060672ca */ /* 0x000fe400000e0000 */
[----:B------:R-:W-:Y:S02]  /*a800*/  R2UR UR7, R7 ;  /* 0x00000000070772ca */ /* 0x000fe400000e0000 */
[----:B------:R-:W-:Y:S01]  /*a810*/  R2UR UR5, R9 ;  /* 0x00000000090572ca */ /* 0x000fe200000e0000 */
[----:B---3--:R-:W-:-:S02]  /*a820*/  VIADD R12, R12, 0xc04 ;  /* 0x00000c040c0c7836 */ /* 0x008fc40000000000 */
[----:B------:R-:W-:Y:S01]  /*a830*/  VIADD R6, R4, 0x904 ;  /* 0x0000090404067836 */ /* 0x000fe20000000000 */
[----:B------:R-:W-:Y:S02]  /*a840*/  WARPGROUP.DEPBAR.LE gsb0, 0x0 ;  /* 0x00008000000079c5 */ /* 0x000fe40000010000 */
[----:B------:R-:W-:-:S07]  /*a850*/  WARPGROUP.ARRIVE ;  /* 0x00000000000079c5 */ /* 0x000fce0000000000 */
[----:B------:R-:W-:Y:S01]  /*a860*/  HGMMA.64x96x16.F32.BF16 R24, gdesc[UR4], R24, gsb0 ;  /* 0x01600000041879f0 */ /* 0x000fe20008001818 */
[----:B------:R-:W-:Y:S01]  /*a870*/  IMAD.MOV.U32 R7, RZ, RZ, R5 ;  /* 0x000000ffff077224 */ /* 0x000fe200078e0005 */
[----:B------:R-:W-:Y:S02]  /*a880*/  R2UR UR6, R6 ;  /* 0x00000000060672ca */ /* 0x000fe400000e0000 */
[----:B------:R-:W-:Y:S02]  /*a890*/  R2UR UR4, R12 ;  /* 0x000000000c0472ca */ /* 0x000fe400000e0000 */
[----:B------:R-:W-:Y:S02]  /*a8a0*/  R2UR UR7, R7 ;  /* 0x00000000070772ca */ /* 0x000fe400000e0000 */
[----:B------:R-:W-:Y:S01]  /*a8b0*/  R2UR UR5, R13 ;  /* 0x000000000d0572ca */ /* 0x000fe200000e0000 */
[----:B----4-:R-:W-:Y:S02]  /*a8c0*/  VIADD R14, R14, 0xc06 ;  /* 0x00000c060e0e7836 */ /* 0x010fe40000000000 */
        /* <DEDUP_REMOVED lines=29> */
[----:B------:R-:W2:Y:S04]  /*aaa0*/  @!P0 LD.E.64 R72, desc[UR48][R72.64+0x30] ;  /* 0x0000303048488980 */ /* 0x000ea8000c101b00 */
[----:B------:R-:W3:Y:S01]  /*aab0*/  @!P0 LD.E R3, desc[UR48][R22.64+0x210] ;  /* 0x0002103016038980 */ /* 0x000ee2000c101900 */
[----:B--2---:R-:W-:-:S05]  /*aac0*/  @!P0 MOV R4, R72 ;  /* 0x0000004800048202 */ /* 0x004fca0000000f00 */
[----:B---3--:R-:W-:-:S05]  /*aad0*/  @!P0 IMAD R3, R3, 0x8, R4 ;  /* 0x0000000803038824 */ /* 0x008fca00078e0204 */
[----:B------:R-:W-:-:S04]  /*aae0*/  @!P0 PRMT R3, RZ, 0x654, R3 ;  /* 0x00000654ff038816 */ /* 0x000fc80000000003 */
[----:B------:R1:W-:Y:S01]  /*aaf0*/  @!P0 SYNCS.ARRIVE.TRANS64.RED.A1T0 RZ, [R3+URZ], RZ ;  /* 0x000000ff03ff89a7 */ /* 0x0003e2000810043f */
[----:B------:R-:W2:Y:S04]  /*ab00*/  LDL.64 R74, [R1+0x430] ;  /* 0x00043000014a7983 */ /* 0x000ea80000100a00 */
[----:B------:R-:W3:Y:S04]  /*ab10*/  LDL R72, [R1+0x450] ;  /* 0x0004500001487983 */ /* 0x000ee80000100800 */
[----:B------:R-:W4:Y:S01]  /*ab20*/  LDL.64 R14, [R1+0x440] ;  /* 0x00044000010e7983 */ /* 0x000f220000100a00 */
[----:B--2---:R-:W-:-:S04]  /*ab30*/  FMNMX.FTZ R4, R24, R74, !PT ;  /* 0x0000004a18047209 */ /* 0x004fc80007810000 */
        /* <DEDUP_REMOVED lines=50> */
[----:B-1----:R-:W-:-:S03]  /*ae60*/  FMNMX.FTZ R6, R7, R8, !PT ;  /* 0x0000000807067209 */ /* 0x002fc60007810000 */
[----:B------:R-:W-:Y:S04]  /*ae70*/  STL.64 [R1+0x430], R4 ;  /* 0x0004300401007387 */ /* 0x000fe80000100a00 */
[----:B------:R-:W2:Y:S04]  /*ae80*/  LDL R7, [R1+0x434] ;  /* 0x0004340001077983 */ /* 0x000ea80000100800 */
[----:B------:R-:W-:Y:S04]  /*ae90*/  STL [R1+0x430], R6 ;  /* 0x0004300601007387 */ /* 0x000fe80000100800 */
[----:B------:R-:W3:Y:S04]  /*aea0*/  LDL R77, [R1+0x430] ;  /* 0x00043000014d7983 */ /* 0x000ee80000100800 */
[----:B--2---:R-:W1:Y:S01]  /*aeb0*/  SHFL.BFLY PT, R4, R7, 0x2, 0x1f ;  /* 0x0c401f0007047f89 */ /* 0x004e6200000e0000 */
[----:B---3--:R-:W-:Y:S01]  /*aec0*/  FADD.FTZ R3, R74, -R77 ;  /* 0x8000004d4a037221 */ /* 0x008fe20000010000 */
[----:B------:R-:W-:-:S04]  /*aed0*/  FMUL.FTZ R77, R72, R77 ;  /* 0x0000004d484d7220 */ /* 0x000fc80000410000 */
[----:B------:R-:W-:Y:S01]  /*aee0*/  FFMA.FTZ R152, R24, R72, -R77 ;  /* 0x0000004818987223 */ /* 0x000fe2000001084d */
[----:B-1----:R-:W-:-:S05]  /*aef0*/  FMNMX.FTZ R5, R4, R7, !PT ;  /* 0x0000000704057209 */ /* 0x002fca0007810000 */
[----:B------:R-:W1:Y:S01]  /*af00*/  SHFL.BFLY PT, R24, R5, 0x1, 0x1f ;  /* 0x0c201f0005187f89 */ /* 0x000e6200000e0000 */
[-C--:B------:R-:W-:Y:S01]  /*af10*/  FMUL.FTZ R73, R3, R72.reuse ;  /* 0x0000004803497220 */ /* 0x080fe20000410000 */
[-CC-:B------:R-:W-:Y:S01]  /*af20*/  FFMA.FTZ R3, R25, R72.reuse, -R77.reuse ;  /* 0x0000004819037223 */ /* 0x180fe2000001084d */
[-CC-:B------:R-:W-:Y:S01]  /*af30*/  FFMA.FTZ R12, R44, R72.reuse, -R77.reuse ;  /* 0x000000482c0c7223 */ /* 0x180fe2000001084d */
[----:B------:R-:W-:Y:S01]  /*af40*/  MUFU.EX2 R152, R152 ;  /* 0x0000009800987308 */ /* 0x000fe20000000800 */
[----:B------:R-:W-:Y:S01]  /*af50*/  FFMA.FTZ R154, R28, R72, -R77 ;  /* 0x000000481c9a7223 */ /* 0x000fe2000001084d */
[----:B-1----:R-:W-:-:S05]  /*af60*/  FMNMX.FTZ R24, R5, R24, !PT ;  /* 0x0000001805187209 */ /* 0x002fca0007810000 */
[----:B------:R-:W-:Y:S01]  /*af70*/  FADD.FTZ R75, R75, -R24 ;  /* 0x800000184b4b7221 */ /* 0x000fe20000010000 */
[----:B------:R-:W-:-:S03]  /*af80*/  FMUL.FTZ R25, R24, R72 ;  /* 0x0000004818197220 */ /* 0x000fc60000410000 */
[----:B------:R-:W-:Y:S01]  /*af90*/  FMUL.FTZ R44, R72, R75 ;  /* 0x0000004b482c7220 */ /* 0x000fe20000410000 */
[-CC-:B------:R-:W-:Y:S01]  /*afa0*/  FFMA.FTZ R153, R26, R72.reuse, -R25.reuse ;  /* 0x000000481a997223 */ /* 0x180fe20000010819 */
[-CC-:B------:R-:W-:Y:S01]  /*afb0*/  FFMA.FTZ R186, R27, R72.reuse, -R25.reuse ;  /* 0x000000481bba7223 */ /* 0x180fe20000010819 */
[----:B------:R-:W-:Y:S01]  /*afc0*/  MUFU.EX2 R73, R73 ;  /* 0x0000004900497308 */ /* 0x000fe20000000800 */
[----:B------:R-:W-:-:S07]  /*afd0*/  FFMA.FTZ R185, R30, R72, -R25 ;  /* 0x000000481eb97223 */ /* 0x000fce0000010819 */
[----:B------:R-:W-:Y:S01]  /*afe0*/  MUFU.EX2 R44, R44 ;  /* 0x0000002c002c7308 */ /* 0x000fe20000000800 */
[----:B------:R-:W-:-:S07]  /*aff0*/  FFMA.FTZ R155, R29, R72, -R77 ;  /* 0x000000481d9b7223 */ /* 0x000fce000001084d */
[----:B------:R-:W4:Y:S01]  /*b000*/  MUFU.EX2 R153, R153 ;  /* 0x0000009900997308 */ /* 0x000f220000000800 */
[----:B------:R-:W-:-:S07]  /*b010*/  FFMA.FTZ R187, R31, R72, -R25 ;  /* 0x000000481fbb7223 */ /* 0x000fce0000010819 */
[----:B------:R-:W1:Y:S01]  /*b020*/  MUFU.EX2 R186, R186 ;  /* 0x000000ba00ba7308 */ /* 0x000e620000000800 */
[-C--:B------:R-:W-:Y:S01]  /*b030*/  FFMA.FTZ R13, R32, R72.reuse, -R77 ;  /* 0x00000048200d7223 */ /* 0x080fe2000001084d */
[----:B------:R-:W-:-:S06]  /*b040*/  FFMA.FTZ R181, R34, R72, -R25 ;  /* 0x0000004822b57223 */ /* 0x000fcc0000010819 */
[----:B------:R-:W2:Y:S01]  /*b050*/  MUFU.EX2 R3, R3 ;  /* 0x0000000300037308 */ /* 0x000ea20000000800 */
[-C--:B------:R-:W-:Y:S01]  /*b060*/  FFMA.FTZ R20, R33, R72.reuse, -R77 ;  /* 0x0000004821147223 */ /* 0x080fe2000001084d */
[----:B------:R-:W-:-:S06]  /*b070*/  FFMA.FTZ R183, R35, R72, -R25 ;  /* 0x0000004823b77223 */ /* 0x000fcc0000010819 */
[----:B------:R-:W-:Y:S08]  /*b080*/  MUFU.EX2 R154, R154 ;  /* 0x0000009a009a7308 */ /* 0x000ff00000000800 */
[----:B------:R-:W3:Y:S01]  /*b090*/  MUFU.EX2 R185, R185 ;  /* 0x000000b900b97308 */ /* 0x000ee20000000800 */
[----:B----4-:R-:W-:Y:S01]  /*b0a0*/  FFMA.FTZ R15, R15, R44, R153 ;  /* 0x0000002c0f0f7223 */ /* 0x010fe20000010099 */
[----:B------:R-:W-:-:S06]  /*b0b0*/  FFMA.FTZ R14, R73, R14, R152 ;  /* 0x0000000e490e7223 */ /* 0x000fcc0000010098 */
[----:B------:R-:W-:Y:S01]  /*b0c0*/  MUFU.EX2 R155, R155 ;  /* 0x0000009b009b7308 */ /* 0x000fe20000000800 */
[-C--:B------:R-:W-:Y:S01]  /*b0d0*/  FFMA.FTZ R19, R36, R72.reuse, -R77 ;  /* 0x0000004824137223 */ /* 0x080fe2000001084d */
[----:B------:R-:W-:-:S06]  /*b0e0*/  FFMA.FTZ R182, R38, R72, -R25 ;  /* 0x0000004826b67223 */ /* 0x000fcc0000010819 */
[----:B------:R-:W4:Y:S01]  /*b0f0*/  MUFU.EX2 R187, R187 ;  /* 0x000000bb00bb7308 */ /* 0x000f220000000800 */
[----:B-1----:R-:W-:Y:S01]  /*b100*/  FADD.FTZ R26, R186, R15 ;  /* 0x0000000fba1a7221 */ /* 0x002fe20000010000 */
[----:B--2---:R-:W-:-:S06]  /*b110*/  FADD.FTZ R15, R3, R14 ;  /* 0x0000000e030f7221 */ /* 0x004fcc0000010000 */
[----:B------:R-:W-:Y:S01]  /*b120*/  MUFU.EX2 R13, R13 ;  /* 0x0000000d000d7308 */ /* 0x000fe20000000800 */
[-C--:B------:R-:W-:Y:S01]  /*b130*/  FFMA.FTZ R21, R37, R72.reuse, -R77 ;  /* 0x0000004825157223 */ /* 0x080fe2000001084d */
[----:B------:R-:W-:-:S06]  /*b140*/  FFMA.FTZ R184, R39, R72, -R25 ;  /* 0x0000004827b87223 */ /* 0x000fcc0000010819 */
[----:B------:R-:W1:Y:S01]  /*b150*/  MUFU.EX2 R181, R181 ;  /* 0x000000b500b57308 */ /* 0x000e620000000800 */
[----:B---3--:R-:W-:Y:S01]  /*b160*/  FADD.FTZ R26, R185, R26 ;  /* 0x0000001ab91a7221 */ /* 0x008fe20000010000 */
[----:B------:R-:W-:-:S06]  /*b170*/  FADD.FTZ R14, R154, R15 ;  /* 0x0000000f9a0e7221 */ /* 0x000fcc0000010000 */
[----:B------:R-:W-:Y:S01]  /*b180*/  MUFU.EX2 R20, R20 ;  /* 0x0000001400147308 */ /* 0x000fe20000000800 */
[-C--:B------:R-:W-:Y:S01]  /*b190*/  FFMA.FTZ R11, R40, R72.reuse, -R77 ;  /* 0x00000048280b7223 */ /* 0x080fe2000001084d */
[----:B------:R-:W-:-:S06]  /*b1a0*/  FFMA.FTZ R177, R42, R72, -R25 ;  /* 0x000000482ab17223 */ /* 0x000fcc0000010819 */
[----:B------:R-:W2:Y:S01]  /*b1b0*/  MUFU.EX2 R183, R183 ;  /* 0x000000b700b77308 */ /* 0x000ea20000000800 */
[----:B----4-:R-:W-:Y:S01]  /*b1c0*/  FADD.FTZ R26, R187, R26 ;  /* 0x0000001abb1a7221 */ /* 0x010fe20000010000 */
[----:B------:R-:W-:-:S06]  /*b1d0*/  FADD.FTZ R14, R155, R14 ;  /* 0x0000000e9b0e7221 */ /* 0x000fcc0000010000 */
[----:B------:R-:W-:Y:S01]  /*b1e0*/  MUFU.EX2 R19, R19 ;  /* 0x0000001300137308 */ /* 0x000fe20000000800 */
[-C--:B------:R-:W-:Y:S01]  /*b1f0*/  FFMA.FTZ R156, R41, R72.reuse, -R77 ;  /* 0x00000048299c7223 */ /* 0x080fe2000001084d */
[----:B------:R-:W-:-:S06]  /*b200*/  FFMA.FTZ R179, R43, R72, -R25 ;  /* 0x000000482bb37223 */ /* 0x000fcc0000010819 */
[----:B------:R-:W3:Y:S01]  /*b210*/  MUFU.EX2 R182, R182 ;  /* 0x000000b600b67308 */ /* 0x000ee20000000800 */
[----:B-1----:R-:W-:Y:S01]  /*b220*/  FADD.FTZ R26, R181, R26 ;  /* 0x0000001ab51a7221 */ /* 0x002fe20000010000 */
[----:B------:R-:W-:-:S06]  /*b230*/  FADD.FTZ R15, R13, R14 ;  /* 0x0000000e0d0f7221 */ /* 0x000fcc0000010000 */
[----:B------:R-:W-:Y:S01]  /*b240*/  MUFU.EX2 R21, R21 ;  /* 0x0000001500157308 */ /* 0x000fe20000000800 */
[----:B------:R-:W-:-:S07]  /*b250*/  FFMA.FTZ R178, R46, R72, -R25 ;  /* 0x000000482eb27223 */ /* 0x000fce0000010819 */
[----:B------:R-:W1:Y:S01]  /*b260*/  MUFU.EX2 R184, R184 ;  /* 0x000000b800b87308 */ /* 0x000e620000000800 */
[----:B--2---:R-:W-:Y:S01]  /*b270*/  FADD.FTZ R27, R183, R26 ;  /* 0x0000001ab71b7221 */ /* 0x004fe20000010000 */
[----:B------:R-:W-:-:S06]  /*b280*/  FADD.FTZ R14, R20, R15 ;  /* 0x0000000f140e7221 */ /* 0x000fcc0000010000 */
[----:B------:R-:W-:Y:S01]  /*b290*/  MUFU.EX2 R11, R11 ;  /* 0x0000000b000b7308 */ /* 0x000fe20000000800 */
[-C--:B------:R-:W-:Y:S01]  /*b2a0*/  FFMA.FTZ R157, R45, R72.reuse, -R77 ;  /* 0x000000482d9d7223 */ /* 0x080fe2000001084d */
[----:B------:R-:W-:-:S06]  /*b2b0*/  FFMA.FTZ R180, R47, R72, -R25 ;  /* 0x000000482fb47223 */ /* 0x000fcc0000010819 */
[----:B------:R-:W2:Y:S01]  /*b2c0*/  MUFU.EX2 R177, R177 ;  /* 0x000000b100b17308 */ /* 0x000ea20000000800 */
[----:B---3--:R-:W-:Y:S01]  /*b2d0*/  FADD.FTZ R27, R182, R27 ;  /* 0x0000001bb61b7221 */ /* 0x008fe20000010000 */
        /* <DEDUP_REMOVED lines=8> */
[-C--:B------:R-:W-:Y:S01]  /*b360*/  FFMA.FTZ R158, R49, R72.reuse, -R77 ;  /* 0x00000048319e7223 */ /* 0x080fe2000001084d */
[----:B------:R-:W-:-:S06]  /*b370*/  FFMA.FTZ R171, R51, R72, -R25 ;  /* 0x0000004833ab7223 */ /* 0x000fcc0000010819 */
        /* <DEDUP_REMOVED lines=54> */
[----:B------:R-:W-:Y:S01]  /*b6e0*/  FFMA.FTZ R68, R68, R72, -R77 ;  /* 0x0000004844447223 */ /* 0x000fe2000001084d */
[----:B--2---:R-:W-:Y:S01]  /*b6f0*/  FADD.FTZ R27, R173, R26 ;  /* 0x0000001aad1b7221 */ /* 0x004fe20000010000 */
[----:B------:R-:W-:-:S05]  /*b700*/  FADD.FTZ R14, R160, R15 ;  /* 0x0000000fa00e7221 */ /* 0x000fca0000010000 */
[----:B------:R-:W-:Y:S01]  /*b710*/  MUFU.EX2 R4, R4 ;  /* 0x0000000400047308 */ /* 0x000fe20000000800 */
[-C--:B------:R-:W-:Y:S01]  /*b720*/  FFMA.FTZ R163, R69, R72.reuse, -R77 ;  /* 0x0000004845a37223 */ /* 0x080fe2000001084d */
[----:B------:R-:W-:-:S06]  /*b730*/  FFMA.FTZ R176, R71, R72, -R25 ;  /* 0x0000004847b07223 */ /* 0x000fcc0000010819 */
[----:B------:R-:W2:Y:S01]  /*b740*/  MUFU.EX2 R169, R169 ;  /* 0x000000a900a97308 */ /* 0x000ea20000000800 */
[----:B---3--:R-:W-:Y:S01]  /*b750*/  FADD.FTZ R27, R168, R27 ;  /* 0x0000001ba81b7221 */ /* 0x008fe20000010000 */
[----:B------:R-:W-:-:S06]  /*b760*/  FADD.FTZ R14, R7, R14 ;  /* 0x0000000e070e7221 */ /* 0x000fcc0000010000 */
[----:B------:R-:W-:Y:S08]  /*b770*/  MUFU.EX2 R162, R162 ;  /* 0x000000a200a27308 */ /* 0x000ff00000000800 */
[----:B------:R-:W3:Y:S01]  /*b780*/  MUFU.EX2 R175, R175 ;  /* 0x000000af00af7308 */ /* 0x000ee20000000800 */
[----:B-1----:R-:W-:Y:S01]  /*b790*/  FADD.FTZ R26, R174, R27 ;  /* 0x0000001bae1a7221 */ /* 0x002fe20000010000 */
[----:B------:R-:W-:-:S06]  /*b7a0*/  FADD.FTZ R15, R161, R14 ;  /* 0x0000000ea10f7221 */ /* 0x000fcc0000010000 */
[----:B------:R-:W-:Y:S08]  /*b7b0*/  MUFU.EX2 R5, R68 ;  /* 0x0000004400057308 */ /* 0x000ff00000000800 */
[----:B------:R-:W1:Y:S01]  /*b7c0*/  MUFU.EX2 R170, R170 ;  /* 0x000000aa00aa7308 */ /* 0x000e620000000800 */
[----:B--2---:R-:W-:Y:S01]  /*b7d0*/  FADD.FTZ R26, R169, R26 ;  /* 0x0000001aa91a7221 */ /* 0x004fe20000010000 */
[----:B------:R-:W-:-:S06]  /*b7e0*/  FADD.FTZ R15, R4, R15 ;  /* 0x0000000f040f7221 */ /* 0x000fcc0000010000 */
[----:B------:R-:W2:Y:S08]  /*b7f0*/  MUFU.EX2 R163, R163 ;  /* 0x000000a300a37308 */ /* 0x000eb00000000800 */
[----:B------:R-:W4:Y:S01]  /*b800*/  MUFU.EX2 R176, R176 ;  /* 0x000000b000b07308 */ /* 0x000f220000000800 */
[----:B---3--:R-:W-:Y:S01]  /*b810*/  FADD.FTZ R25, R175, R26 ;  /* 0x0000001aaf197221 */ /* 0x008fe20000010000 */
[----:B------:R-:W-:-:S03]  /*b820*/  FADD.FTZ R14, R162, R15 ;  /* 0x0000000fa20e7221 */ /* 0x000fc60000010000 */
[----:B-1----:R-:W-:Y:S01]  /*b830*/  FADD.FTZ R15, R170, R25 ;  /* 0x00000019aa0f7221 */ /* 0x002fe20000010000 */
[----:B------:R-:W-:-:S04]  /*b840*/  FADD.FTZ R14, R5, R14 ;  /* 0x0000000e050e7221 */ /* 0x000fc80000010000 */
[----:B--2---:R-:W-:Y:S01]  /*b850*/  FADD.FTZ R14, R163, R14 ;  /* 0x0000000ea30e7221 */ /* 0x004fe20000010000 */
[----:B------:R1:W-:Y:S01]  /*b860*/  STL [R1+0x434], R24 ;  /* 0x0004341801007387 */ /* 0x0003e20000100800 */
[----:B----4-:R-:W-:-:S05]  /*b870*/  FADD.FTZ R15, R176, R15 ;  /* 0x0000000fb00f7221 */ /* 0x010fca0000010000 */
[----:B------:R2:W-:Y:S04]  /*b880*/  STL.64 [R1+0x440], R14 ;  /* 0x0004400e01007387 */ /* 0x0005e80000100a00 */
[----:B------:R-:W3:Y:S04]  /*b890*/  LD.E R25, desc[UR48][R22.64+0x41c] ;  /* 0x00041c3016197980 */ /* 0x000ee8000c101900 */
[----:B------:R-:W4:Y:S04]  /*b8a0*/  LD.E R40, desc[UR48][R22.64+0x414] ;  /* 0x0004143016287980 */ /* 0x000f28000c101900 */
[----:B------:R-:W4:Y:S04]  /*b8b0*/  LD.E R26, desc[UR48][R22.64+0x220] ;  /* 0x00022030161a7980 */ /* 0x000f28000c101900 */
[----:B------:R-:W4:Y:S04]  /*b8c0*/  LD.E R28, desc[UR48][R22.64+0x224] ;  /* 0x00022430161c7980 */ /* 0x000f28000c101900 */
[----:B------:R-:W4:Y:S04]  /*b8d0*/  LD.E R30, desc[UR48][R22.64+0x230] ;  /* 0x00023030161e7980 */ /* 0x000f28000c101900 */
[----:B------:R-:W4:Y:S04]  /*b8e0*/  LD.E R32, desc[UR48][R22.64+0x234] ;  /* 0x0002343016207980 */ /* 0x000f28000c101900 */
[----:B------:R-:W4:Y:S04]  /*b8f0*/  LD.E R34, desc[UR48][R22.64+0x240] ;  /* 0x0002403016227980 */ /* 0x000f28000c101900 */
[----:B------:R-:W4:Y:S04]  /*b900*/  LD.E R36, desc[UR48][R22.64+0x244] ;  /* 0x0002443016247980 */ /* 0x000f28000c101900 */
[----:B------:R-:W4:Y:S04]  /*b910*/  LD.E R38, desc[UR48][R22.64+0x250] ;  /* 0x0002503016267980 */ /* 0x000f28000c101900 */
[----:B-1----:R-:W4:Y:S04]  /*b920*/  LD.E R24, desc[UR48][R22.64+0x254] ;  /* 0x0002543016187980 */ /* 0x002f28000c101900 */
        /* <DEDUP_REMOVED lines=54> */
[----:B--2---:R-:W2:Y:S04]  /*bc90*/  LD.E R14, desc[UR48][R22.64+0x410] ;  /* 0x00041030160e7980 */ /* 0x004ea8000c101900 */
[----:B------:R-:W2:Y:S04]  /*bca0*/  LD.E R151, desc[UR48][R22.64+0x228] ;  /* 0x0002283016977980 */ /* 0x000ea8000c101900 */
        /* <DEDUP_REMOVED lines=61> */
[----:B------:R-:W2:Y:S01]  /*c080*/  LD.E R27, desc[UR48][R22.64+0x418] ;  /* 0x00041830161b7980 */ /* 0x000ea2000c101900 */
[----:B---3--:R-:W-:Y:S01]  /*c090*/  FMUL.FTZ R219, R44, R25 ;  /* 0x000000192cdb7220 */ /* 0x008fe20000410000 */
[C---:B----4-:R-:W-:Y:S01]  /*c0a0*/  FMUL.FTZ R217, R73.reuse, R40 ;  /* 0x0000002849d97220 */ /* 0x050fe20000410000 */
[C---:B------:R-:W-:Y:S01]  /*c0b0*/  FMUL.FTZ R25, R73.reuse, R26 ;  /* 0x0000001a49197220 */ /* 0x040fe20000410000 */
[C---:B------:R-:W-:Y:S01]  /*c0c0*/  FMUL.FTZ R191, R73.reuse, R28 ;  /* 0x0000001c49bf7220 */ /* 0x040fe20000410000 */
[C---:B------:R-:W-:Y:S01]  /*c0d0*/  FMUL.FTZ R193, R73.reuse, R30 ;  /* 0x0000001e49c17220 */ /* 0x040fe20000410000 */
[C---:B------:R-:W-:Y:S01]  /*c0e0*/  FMUL.FTZ R199, R73.reuse, R32 ;  /* 0x0000002049c77220 */ /* 0x040fe20000410000 */
[----:B------:R1:W-:Y:S01]  /*c0f0*/  ST.E desc[UR48][R22.64+0x414], R217 ;  /* 0x000414d916007985 */ /* 0x0003e2000c101930 */
[C---:B------:R-:W-:Y:S01]  /*c100*/  FMUL.FTZ R207, R73.reuse, R34 ;  /* 0x0000002249cf7220 */ /* 0x040fe20000410000 */
[----:B------:R-:W-:-:S02]  /*c110*/  FMUL.FTZ R215, R73, R36 ;  /* 0x0000002449d77220 */ /* 0x000fc40000410000 */
[----:B------:R3:W-:Y:S04]  /*c120*/  ST.E desc[UR48][R22.64+0x41c], R219 ;  /* 0x00041cdb16007985 */ /* 0x0007e8000c101930 */
[----:B------:R4:W-:Y:S04]  /*c130*/  ST.E desc[UR48][R22.64+0x220], R25 ;  /* 0x0002201916007985 */ /* 0x0009e8000c101930 */
[----:B------:R0:W-:Y:S01]  /*c140*/  ST.E desc[UR48][R22.64+0x224], R191 ;  /* 0x000224bf16007985 */ /* 0x0001e2000c101930 */
[----:B-1----:R-:W-:-:S03]  /*c150*/  FMUL.FTZ R217, R73, R38 ;  /* 0x0000002649d97220 */ /* 0x002fc60000410000 */
[----:B------:R1:W-:Y:S01]  /*c160*/  ST.E desc[UR48][R22.64+0x230], R193 ;  /* 0x000230c116007985 */ /* 0x0003e2000c101930 */
[----:B---3--:R-:W-:-:S03]  /*c170*/  FMUL.FTZ R219, R73, R24 ;  /* 0x0000001849db7220 */ /* 0x008fc60000410000 */
[----:B------:R3:W-:Y:S01]  /*c180*/  ST.E desc[UR48][R22.64+0x234], R199 ;  /* 0x000234c716007985 */ /* 0x0007e2000c101930 */
[C---:B----4-:R-:W-:Y:S01]  /*c190*/  FMUL.FTZ R25, R73.reuse, R150 ;  /* 0x0000009649197220 */ /* 0x050fe20000410000 */
[C---:B0-----:R-:W-:Y:S01]  /*c1a0*/  FMUL.FTZ R191, R73.reuse, R148 ;  /* 0x0000009449bf7220 */ /* 0x041fe20000410000 */
[C---:B-1----:R-:W-:Y:S01]  /*c1b0*/  FMUL.FTZ R193, R73.reuse, R146 ;  /* 0x0000009249c17220 */ /* 0x042fe20000410000 */
[C---:B---3--:R-:W-:Y:S01]  /*c1c0*/  FMUL.FTZ R199, R73.reuse, R144 ;  /* 0x0000009049c77220 */ /* 0x048fe20000410000 */
[----:B------:R0:W-:Y:S01]  /*c1d0*/  ST.E desc[UR48][R22.64+0x240], R207 ;  /* 0x000240cf16007985 */ /* 0x0001e2000c101930 */
[C---:B------:R-:W-:Y:S01]  /*c1e0*/  FMUL.FTZ R221, R73.reuse, R140 ;  /* 0x0000008c49dd7220 */ /* 0x040fe20000410000 */
[C---:B------:R-:W-:Y:S02]  /*c1f0*/  FMUL.FTZ R231, R73.reuse, R138 ;  /* 0x0000008a49e77220 */ /* 0x040fe40000410000 */
[----:B------:R1:W-:Y:S04]  /*c200*/  ST.E desc[UR48][R22.64+0x244], R215 ;  /* 0x000244d716007985 */ /* 0x0003e8000c101930 */
[----:B------:R3:W-:Y:S04]  /*c210*/  ST.E desc[UR48][R22.64+0x250], R217 ;  /* 0x000250d916007985 */ /* 0x0007e8000c101930 */
[----:B------:R4:W-:Y:S01]  /*c220*/  ST.E desc[UR48][R22.64+0x254], R219 ;  /* 0x000254db16007985 */ /* 0x0009e2000c101930 */
[----:B0-----:R-:W-:-:S03]  /*c230*/  FMUL.FTZ R207, R73, R136 ;  /* 0x0000008849cf7220 */ /* 0x001fc60000410000 */
[----:B------:R0:W-:Y:S01]  /*c240*/  ST.E desc[UR48][R22.64+0x260], R25 ;  /* 0x0002601916007985 */ /* 0x0001e2000c101930 */
[----:B-1----:R-:W-:-:S03]  /*c250*/  FMUL.FTZ R215, R73, R142 ;  /* 0x0000008e49d77220 */ /* 0x002fc60000410000 */
[----:B------:R1:W-:Y:S01]  /*c260*/  ST.E desc[UR48][R22.64+0x264], R191 ;  /* 0x000264bf16007985 */ /* 0x0003e2000c101930 */
[----:B---3--:R-:W-:-:S03]  /*c270*/  FMUL.FTZ R217, R73, R130 ;  /* 0x0000008249d97220 */ /* 0x008fc60000410000 */
[----:B------:R3:W-:Y:S01]  /*c280*/  ST.E desc[UR48][R22.64+0x270], R193 ;  /* 0x000270c116007985 */ /* 0x0007e2000c101930 */
[----:B----4-:R-:W-:-:S03]  /*c290*/  FMUL.FTZ R219, R73, R128 ;  /* 0x0000008049db7220 */ /* 0x010fc60000410000 */
[----:B------:R4:W-:Y:S01]  /*c2a0*/  ST.E desc[UR48][R22.64+0x274], R199 ;  /* 0x000274c716007985 */ /* 0x0009e2000c101930 */
[C---:B0-----:R-:W-:Y:S01]  /*c2b0*/  FMUL.FTZ R25, R73.reuse, R134 ;  /* 0x0000008649197220 */ /* 0x041fe20000410000 */
[C---:B-1----:R-:W-:Y:S01]  /*c2c0*/  FMUL.FTZ R191, R73.reuse, R126 ;  /* 0x0000007e49bf7220 */ /* 0x042fe20000410000 */
[C---:B---3--:R-:W-:Y:S01]  /*c2d0*/  FMUL.FTZ R193, R73.reuse, R132 ;  /* 0x0000008449c17220 */ /* 0x048fe20000410000 */
[C---:B----4-:R-:W-:Y:S01]  /*c2e0*/  FMUL.FTZ R199, R73.reuse, R124 ;  /* 0x0000007c49c77220 */ /* 0x050fe20000410000 */
[----:B------:R0:W-:Y:S04]  /*c2f0*/  ST.E desc[UR48][R22.64+0x280], R207 ;  /* 0x000280cf16007985 */ /* 0x0001e8000c101930 */
        /* <DEDUP_REMOVED lines=11> */
[----:B0-----:R-:W-:-:S03]  /*c3b0*/  FMUL.FTZ R25, R73, R114 ;  /* 0x0000007249197220 */ /* 0x001fc60000410000 */
[----:B------:R0:W-:Y:S01]  /*c3c0*/  ST.E desc[UR48][R22.64+0x2c0], R219 ;  /* 0x0002c0db16007985 */ /* 0x0001e2000c101930 */
[----:B-1----:R-:W-:-:S03]  /*c3d0*/  FMUL.FTZ R191, R73, R106 ;  /* 0x0000006a49bf7220 */ /* 0x002fc60000410000 */
[----:B------:R1:W-:Y:S01]  /*c3e0*/  ST.E desc[UR48][R22.64+0x2c4], R199 ;  /* 0x0002c4c716007985 */ /* 0x0003e2000c101930 */
[C---:B---3--:R-:W-:Y:S01]  /*c3f0*/  FMUL.FTZ R193, R73.reuse, R112 ;  /* 0x0000007049c17220 */ /* 0x048fe20000410000 */
[C---:B----4-:R-:W-:Y:S01]  /*c400*/  FMUL.FTZ R217, R73.reuse, R110 ;  /* 0x0000006e49d97220 */ /* 0x050fe20000410000 */
[C---:B0-----:R-:W-:Y:S01]  /*c410*/  FMUL.FTZ R219, R73.reuse, R108 ;  /* 0x0000006c49db7220 */ /* 0x041fe20000410000 */
[C---:B-1----:R-:W-:Y:S01]  /*c420*/  FMUL.FTZ R199, R73.reuse, R104 ;  /* 0x0000006849c77220 */ /* 0x042fe20000410000 */
        /* <DEDUP_REMOVED lines=39> */
[----:B-1----:R-:W-:Y:S01]  /*c6a0*/  FMUL.FTZ R199, R73, R64 ;  /* 0x0000004049c77220 */ /* 0x002fe20000410000 */
[----:B------:R0:W-:Y:S01]  /*c6b0*/  ST.E desc[UR48][R22.64+0x370], R207 ;  /* 0x000370cf16007985 */ /* 0x0001e2000c101930 */
[C---:B--2---:R-:W-:Y:S01]  /*c6c0*/  FMUL.FTZ R151, R44.reuse, R151 ;  /* 0x000000972c977220 */ /* 0x044fe20000410000 */
[C---:B------:R-:W-:Y:S02]  /*c6d0*/  FMUL.FTZ R149, R44.reuse, R149 ;  /* 0x000000952c957220 */ /* 0x040fe40000410000 */
[----:B------:R1:W-:Y:S01]  /*c6e0*/  ST.E desc[UR48][R22.64+0x374], R215 ;  /* 0x000374d716007985 */ /* 0x0003e2000c101930 */
[C---:B------:R-:W-:Y:S01]  /*c6f0*/  FMUL.FTZ R147, R44.reuse, R147 ;  /* 0x000000932c937220 */ /* 0x040fe20000410000 */
[----:B------:R-:W-:-:S02]  /*c700*/  FMUL.FTZ R145, R44, R145 ;  /* 0x000000912c917220 */ /* 0x000fc40000410000 */
[----:B------:R2:W-:Y:S01]  /*c710*/  ST.E desc[UR48][R22.64+0x380], R221 ;  /* 0x000380dd16007985 */ /* 0x0005e2000c101930 */
[C---:B------:R-:W-:Y:S01]  /*c720*/  FMUL.FTZ R137, R44.reuse, R137 ;  /* 0x000000892c897220 */ /* 0x040fe20000410000 */
[C---:B------:R-:W-:Y:S02]  /*c730*/  FMUL.FTZ R143, R44.reuse, R143 ;  /* 0x0000008f2c8f7220 */ /* 0x040fe40000410000 */
[----:B------:R3:W-:Y:S01]  /*c740*/  ST.E desc[UR48][R22.64+0x384], R231 ;  /* 0x000384e716007985 */ /* 0x0007e2000c101930 */
[C---:B0-----:R-:W-:Y:S01]  /*c750*/  FMUL.FTZ R207, R73.reuse, R56 ;  /* 0x0000003849cf7220 */ /* 0x041fe20000410000 */
[C---:B------:R-:W-:Y:S02]  /*c760*/  FMUL.FTZ R141, R44.reuse, R141 ;  /* 0x0000008d2c8d7220 */ /* 0x040fe40000410000 */
[----:B------:R0:W-:Y:S01]  /*c770*/  ST.E desc[UR48][R22.64+0x390], R25 ;  /* 0x0003901916007985 */ /* 0x0001e2000c101930 */
[----:B-1----:R-:W-:Y:S01]  /*c780*/  FMUL.FTZ R215, R73, R62 ;  /* 0x0000003e49d77220 */ /* 0x002fe20000410000 */
[----:B------:R-:W-:-:S02]  /*c790*/  FMUL.FTZ R139, R44, R139 ;  /* 0x0000008b2c8b7220 */ /* 0x000fc40000410000 */
[----:B------:R1:W-:Y:S01]  /*c7a0*/  ST.E desc[UR48][R22.64+0x394], R191 ;  /* 0x000394bf16007985 */ /* 0x0003e2000c101930 */
[C---:B--2---:R-:W-:Y:S01]  /*c7b0*/  FMUL.FTZ R221, R73.reuse, R60 ;  /* 0x0000003c49dd7220 */ /* 0x044fe20000410000 */
[C---:B------:R-:W-:Y:S02]  /*c7c0*/  FMUL.FTZ R135, R44.reuse, R135 ;  /* 0x000000872c877220 */ /* 0x040fe40000410000 */
[----:B------:R2:W-:Y:S01]  /*c7d0*/  ST.E desc[UR48][R22.64+0x3a0], R193 ;  /* 0x0003a0c116007985 */ /* 0x0005e2000c101930 */
[C---:B---3--:R-:W-:Y:S01]  /*c7e0*/  FMUL.FTZ R231, R73.reuse, R58 ;  /* 0x0000003a49e77220 */ /* 0x048fe20000410000 */
[C---:B------:R-:W-:Y:S02]  /*c7f0*/  FMUL.FTZ R127, R44.reuse, R127 ;  /* 0x0000007f2c7f7220 */ /* 0x040fe40000410000 */
[----:B------:R3:W-:Y:S01]  /*c800*/  ST.E desc[UR48][R22.64+0x3a4], R217 ;  /* 0x0003a4d916007985 */ /* 0x0007e2000c101930 */
[----:B0-----:R-:W-:Y:S01]  /*c810*/  FMUL.FTZ R25, R73, R54 ;  /* 0x0000003649197220 */ /* 0x001fe20000410000 */
[----:B------:R-:W-:-:S02]  /*c820*/  FMUL.FTZ R133, R44, R133 ;  /* 0x000000852c857220 */ /* 0x000fc40000410000 */
[----:B------:R0:W-:Y:S01]  /*c830*/  ST.E desc[UR48][R22.64+0x3b0], R219 ;  /* 0x0003b0db16007985 */ /* 0x0001e2000c101930 */
[C---:B-1----:R-:W-:Y:S01]  /*c840*/  FMUL.FTZ R191, R73.reuse, R46 ;  /* 0x0000002e49bf7220 */ /* 0x042fe20000410000 */
[C---:B------:R-:W-:Y:S02]  /*c850*/  FMUL.FTZ R131, R44.reuse, R131 ;  /* 0x000000832c837220 */ /* 0x040fe40000410000 */
[----:B------:R1:W-:Y:S01]  /*c860*/  ST.E desc[UR48][R22.64+0x3b4], R199 ;  /* 0x0003b4c716007985 */ /* 0x0003e2000c101930 */
[C---:B--2---:R-:W-:Y:S01]  /*c870*/  FMUL.FTZ R193, R73.reuse, R52 ;  /* 0x0000003449c17220 */ /* 0x044fe20000410000 */
[C---:B------:R-:W-:Y:S01]  /*c880*/  FMUL.FTZ R129, R44.reuse, R129 ;  /* 0x000000812c817220 */ /* 0x040fe20000410000 */
[C---:B------:R-:W-:Y:S01]  /*c890*/  FMUL.FTZ R125, R44.reuse, R125 ;  /* 0x0000007d2c7d7220 */ /* 0x040fe20000410000 */
[C---:B---3--:R-:W-:Y:S01]  /*c8a0*/  FMUL.FTZ R217, R73.reuse, R50 ;  /* 0x0000003249d97220 */ /* 0x048fe20000410000 */
[C---:B------:R-:W-:Y:S01]  /*c8b0*/  FMUL.FTZ R117, R44.reuse, R117 ;  /* 0x000000752c757220 */ /* 0x040fe20000410000 */
[C---:B------:R-:W-:Y:S01]  /*c8c0*/  FMUL.FTZ R123, R44.reuse, R123 ;  /* 0x0000007b2c7b7220 */ /* 0x040fe20000410000 */
[C---:B------:R-:W-:Y:S01]  /*c8d0*/  FMUL.FTZ R121, R44.reuse, R121 ;  /* 0x000000792c797220 */ /* 0x040fe20000410000 */
[C---:B0-----:R-:W-:Y:S01]  /*c8e0*/  FMUL.FTZ R219, R73.reuse, R48 ;  /* 0x0000003049db7220 */ /* 0x041fe20000410000 */
[C---:B------:R-:W-:Y:S01]  /*c8f0*/  FMUL.FTZ R119, R44.reuse, R119 ;  /* 0x000000772c777220 */ /* 0x040fe20000410000 */
[C---:B------:R-:W-:Y:S01]  /*c900*/  FMUL.FTZ R115, R44.reuse, R115 ;  /* 0x000000732c737220 */ /* 0x040fe20000410000 */
[C---:B------:R-:W-:Y:S01]  /*c910*/  FMUL.FTZ R107, R44.reuse, R107 ;  /* 0x0000006b2c6b7220 */ /* 0x040fe20000410000 */
[C---:B-1----:R-:W-:Y:S01]  /*c920*/  FMUL.FTZ R199, R73.reuse, R42 ;  /* 0x0000002a49c77220 */ /* 0x042fe20000410000 */
[----:B------:R-:W-:Y:S01]  /*c930*/  FMUL.FTZ R73, R73, R14 ;  /* 0x0000000e49497220 */ /* 0x000fe20000410000 */
[C---:B------:R-:W-:Y:S01]  /*c940*/  FMUL.FTZ R113, R44.reuse, R113 ;  /* 0x000000712c717220 */ /* 0x040fe20000410000 */
        /* <DEDUP_REMOVED lines=41> */
[----:B------:R-:W-:Y:S01]  /*cbe0*/  FMUL.FTZ R27, R44, R27 ;  /* 0x0000001b2c1b7220 */ /* 0x000fe20000410000 */
[----:B------:R-:W-:Y:S04]  /*cbf0*/  ST.E desc[UR48][R22.64+0x3c0], R207 ;  /* 0x0003c0cf16007985 */ /* 0x000fe8000c101930 */
[----:B------:R-:W-:Y:S04]  /*cc00*/  ST.E desc[UR48][R22.64+0x3c4], R215 ;  /* 0x0003c4d716007985 */ /* 0x000fe8000c101930 */
[----:B------:R-:W-:Y:S04]  /*cc10*/  ST.E desc[UR48][R22.64+0x3d0], R221 ;  /* 0x0003d0dd16007985 */ /* 0x000fe8000c101930 */
[----:B------:R-:W-:Y:S04]  /*cc20*/  ST.E desc[UR48][R22.64+0x3d4], R231 ;  /* 0x0003d4e716007985 */ /* 0x000fe8000c101930 */
[----:B------:R0:W-:Y:S04]  /*cc30*/  ST.E desc[UR48][R22.64+0x3e0], R25 ;  /* 0x0003e01916007985 */ /* 0x0001e8000c101930 */
[----:B------:R-:W-:Y:S04]  /*cc40*/  ST.E desc[UR48][R22.64+0x3e4], R191 ;  /* 0x0003e4bf16007985 */ /* 0x000fe8000c101930 */
        /* <DEDUP_REMOVED lines=59> */
[----:B------:R1:W-:Y:S04]  /*d000*/  ST.E desc[UR48][R22.64+0x3d8], R35 ;  /* 0x0003d82316007985 */ /* 0x0003e8000c101930 */
[----:B------:R-:W-:Y:S04]  /*d010*/  ST.E desc[UR48][R22.64+0x3dc], R41 ;  /* 0x0003dc2916007985 */ /* 0x000fe8000c101930 */
[----:B------:R-:W-:Y:S04]  /*d020*/  ST.E desc[UR48][R22.64+0x3e8], R39 ;  /* 0x0003e82716007985 */ /* 0x000fe8000c101930 */
[----:B------:R2:W-:Y:S04]  /*d030*/  ST.E desc[UR48][R22.64+0x3ec], R37 ;  /* 0x0003ec2516007985 */ /* 0x0005e8000c101930 */
[----:B------:R3:W-:Y:S04]  /*d040*/  ST.E desc[UR48][R22.64+0x3f8], R33 ;  /* 0x0003f82116007985 */ /* 0x0007e8000c101930 */
[----:B------:R4:W-:Y:S04]  /*d050*/  ST.E desc[UR48][R22.64+0x3fc], R15 ;  /* 0x0003fc0f16007985 */ /* 0x0009e8000c101930 */
[----:B------:R4:W-:Y:S04]  /*d060*/  ST.E desc[UR48][R22.64+0x408], R31 ;  /* 0x0004081f16007985 */ /* 0x0009e8000c101930 */
[----:B------:R4:W-:Y:S04]  /*d070*/  ST.E desc[UR48][R22.64+0x40c], R29 ;  /* 0x00040c1d16007985 */ /* 0x0009e8000c101930 */
[----:B------:R4:W-:Y:S01]  /*d080*/  ST.E desc[UR48][R22.64+0x418], R27 ;  /* 0x0004181b16007985 */ /* 0x0009e2000c101930 */
[----:B------:R2:W-:Y:S06]  /*d090*/  BAR.SYNC.DEFER_BLOCKING R209, 0x100 ;  /* 0x000400d10000751d */ /* 0x0005ec0000010000 */
[----:B0-----:R-:W4:Y:S04]  /*d0a0*/  LD.E R25, desc[UR48][R22.64+0x220] ;  /* 0x0002203016197980 */ /* 0x001f28000c101900 */
[----:B-1----:R-:W4:Y:S04]  /*d0b0*/  LD.E R35, desc[UR48][R22.64+0x224] ;  /* 0x0002243016237980 */ /* 0x002f28000c101900 */
[----:B--2---:R-:W2:Y:S04]  /*d0c0*/  LD.E R37, desc[UR48][R22.64+0x228] ;  /* 0x0002283016257980 */ /* 0x004ea8000c101900 */
[----:B------:R-:W2:Y:S04]  /*d0d0*/  LD.E R39, desc[UR48][R22.64+0x22c] ;  /* 0x00022c3016277980 */ /* 0x000ea8000c101900 */
[----:B------:R-:W2:Y:S04]  /*d0e0*/  LD.E R41, desc[UR48][R22.64+0x230] ;  /* 0x0002303016297980 */ /* 0x000ea8000c101900 */
[----:B---3--:R-:W3:Y:S04]  /*d0f0*/  LD.E R33, desc[UR48][R22.64+0x234] ;  /* 0x0002343016217980 */ /* 0x008ee8000c101900 */
[----:B----4-:R-:W4:Y:S04]  /*d100*/  LD.E R15, desc[UR48][R22.64+0x238] ;  /* 0x00023830160f7980 */ /* 0x010f28000c101900 */
        /* <DEDUP_REMOVED lines=121> */
[----:B------:R-:W-:Y:S04]  /*d8a0*/  ST.E desc[UR48][R22.64+0x220], R25 ;  /* 0x0002201916007985 */ /* 0x000fe8000c101930 */
[----:B------:R-:W-:Y:S04]  /*d8b0*/  ST.E desc[UR48][R22.64+0x224], R35 ;  /* 0x0002242316007985 */ /* 0x000fe8000c101930 */
[----:B--2---:R-:W-:Y:S04]  /*d8c0*/  ST.E desc[UR48][R22.64+0x228], R37 ;  /* 0x0002282516007985 */ /* 0x004fe8000c101930 */
[----:B------:R-:W-:Y:S04]  /*d8d0*/  ST.E desc[UR48][R22.64+0x22c], R39 ;  /* 0x00022c2716007985 */ /* 0x000fe8000c101930 */
[----:B------:R-:W-:Y:S04]  /*d8e0*/  ST.E desc[UR48][R22.64+0x230], R41 ;  /* 0x0002302916007985 */ /* 0x000fe8000c101930 */
[----:B---3--:R-:W-:Y:S04]  /*d8f0*/  ST.E desc[UR48][R22.64+0x234], R33 ;  /* 0x0002342116007985 */ /* 0x008fe8000c101930 */
[----:B----4-:R-:W-:Y:S04]  /*d900*/  ST.E desc[UR48][R22.64+0x238], R15 ;  /* 0x0002380f16007985 */ /* 0x010fe8000c101930 */
        /* <DEDUP_REMOVED lines=121> */
[----:B0-----:R-:W4:Y:S04]  /*e0a0*/  LD.E R191, desc[UR48][R22.64+0x210] ;  /* 0x0002103016bf7980 */ /* 0x001f28000c101900 */
[----:B-1----:R-:W4:Y:S04]  /*e0b0*/  LD.E.64 R14, desc[UR48][R22.64+0xa8] ;  /* 0x0000a830160e7980 */ /* 0x002f28000c101b00 */
[----:B------:R-:W4:Y:S04]  /*e0c0*/  LDL R190, [R1+0x88] ;  /* 0x0000880001be7983 */ /* 0x000f280000100800 */
[----:B--2---:R-:W2:Y:S04]  /*e0d0*/  LD.E R24, desc[UR48][R22.64+0x220] ;  /* 0x0002203016187980 */ /* 0x004ea8000c101900 */
[----:B------:R-:W2:Y:S04]  /*e0e0*/  LD.E R25, desc[UR48][R22.64+0x224] ;  /* 0x0002243016197980 */ /* 0x000ea8000c101900 */
[----:B---3--:R-:W2:Y:S04]  /*e0f0*/  LD.E R26, desc[UR48][R22.64+0x228] ;  /* 0x00022830161a7980 */ /* 0x008ea8000c101900 */
[----:B------:R-:W2:Y:S04]  /*e100*/  LD.E R27, desc[UR48][R22.64+0x22c] ;  /* 0x00022c30161b7980 */ /* 0x000ea8000c101900 */
[----:B----4-:R-:W2:Y:S04]  /*e110*/  LD.E R28, desc[UR48][R22.64+0x230] ;  /* 0x00023030161c7980 */ /* 0x010ea8000c101900 */
        /* <DEDUP_REMOVED lines=123> */
[----:B------:R-:W-:Y:S01]  /*e8d0*/  IMAD R14, R191, 0xc00, R14 ;  /* 0x00000c00bf0e7824 */ /* 0x000fe200078e020e */
[----:B------:R-:W-:-:S02]  /*e8e0*/  ISETP.NE.U32.AND P2, PT, R190, RZ, PT ;  /* 0x000000ffbe00720c */ /* 0x000fc40003f45070 */
[----:B------:R-:W-:Y:S02]  /*e8f0*/  R2UR UR7, R15 ;  /* 0x000000000f0772ca */ /* 0x000fe400000e0000 */
[----:B------:R-:W-:Y:S02]  /*e900*/  R2UR UR6, R14 ;  /* 0x000000000e0672ca */ /* 0x000fe400000e0000 */
[----:B------:R-:W-:Y:S02]  /*e910*/  F2FP.BF16.F32.PACK_AB R154, R155, R154 ;  /* 0x0000009a9b9a723e */ /* 0x000fe400000010ff */
[----:B------:R-:W-:Y:S02]  /*e920*/  F2FP.BF16.F32.PACK_AB R152, R3, R152 ;  /* 0x000000980398723e */ /* 0x000fe400000010ff */
[----:B------:R-:W-:Y:S02]  /*e930*/  F2FP.BF16.F32.PACK_AB R153, R186, R153 ;  /* 0x00000099ba99723e */ /* 0x000fe400000010ff */
[----:B------:R-:W-:Y:S01]  /*e940*/  F2FP.BF16.F32.PACK_AB R155, R187, R185 ;  /* 0x000000b9bb9b723e */ /* 0x000fe200000010ff */
[----:B------:R-:W-:-:S03]  /*e950*/  VOTEU.ANY UP0, P2 ;  /* 0x00000000003f7886 */ /* 0x000fc60001000100 */
[----:B--2---:R-:W-:-:S06]  /*e960*/  WARPGROUP.ARRIVE ;  /* 0x00000000000079c5 */ /* 0x004fcc0000000000 */
[----:B------:R-:W-:Y:S03]  /*e970*/  HGMMA.64x256x16.F32.BF16 R24, R152, gdesc[UR4].tnspB, R24, UP0, gsb0 ;  /* 0x43e0000498187df0 */ /* 0x000fe6000b801818 */
[----:B------:R-:W-:Y:S02]  /*e980*/  WARPGROUP.DEPBAR.LE gsb0, 0x0 ;  /* 0x00008000000079c5 */ /* 0x000fe40000010000 */
[----:B------:R-:W-:Y:S02]  /*e990*/  VIADD R154, R14, 0x80 ;  /* 0x000000800e9a7836 */ /* 0x000fe40000000000 */
[----:B------:R-:W-:-:S03]  /*e9a0*/  IMAD.MOV.U32 R155, RZ, RZ, R15 ;  /* 0x000000ffff9b7224 */ /* 0x000fc600078e000f */
[----:B------:R-:W-:Y:S02]  /*e9b0*/  R2UR UR6, R154 ;  /* 0x000000009a0672ca */ /* 0x000fe400000e0000 */
[----:B------:R-:W-:Y:S02]  /*e9c0*/  R2UR UR7, R155 ;  /* 0x000000009b0772ca */ /* 0x000fe400000e0000 */
[----:B------:R-:W-:Y:S02]  /*e9d0*/  F2FP.BF16.F32.PACK_AB R152, R20, R13 ;  /* 0x0000000d1498723e */ /* 0x000fe400000010ff */
[----:B------:R-:W-:Y:S02]  /*e9e0*/  F2FP.BF16.F32.PACK_AB R153, R183, R181 ;  /* 0x000000b5b799723e */ /* 0x000fe400000010ff */
[----:B------:R-:W-:Y:S02]  /*e9f0*/  F2FP.BF16.F32.PACK_AB R154, R21, R19 ;  /* 0x00000013159a723e */ /* 0x000fe400000010ff */
[----:B------:R-:W-:Y:S01]  /*ea00*/  F2FP.BF16.F32.PACK_AB R155, R184, R182 ;  /* 0x000000b6b89b723e */ /* 0x000fe200000010ff */
        /* <DEDUP_REMOVED lines=127> */
[----:B------:R0:W-:Y:S02]  /*f200*/  ST.E desc[UR48][R22.64+0x41c], R151 ;  /* 0x00041c9716007985 */ /* 0x0001e4000c101930 */
[----:B0-----:R-:W-:-:S06]  /*f210*/  WARPGROUP.ARRIVE ;  /* 0x00000000000079c5 */ /* 0x001fcc0000000000 */
[----:B------:R-:W-:Y:S01]  /*f220*/  HGMMA.64x256x16.F32.BF16 R24, R152, gdesc[UR4].tnspB, R24, gsb0 ;  /* 0x43e0000498187df0 */ /* 0x000fe20008001818 */
[----:B------:R-:W-:Y:S02]  /*f230*/  VIADD R20, R14, 0x100 ;  /* 0x000001000e147836 */ /* 0x000fe40000000000 */
[----:B------:R-:W-:-:S03]  /*f240*/  IMAD.MOV.U32 R21, RZ, RZ, R15 ;  /* 0x000000ffff157224 */ /* 0x000fc600078e000f */
[----:B------:R-:W-:Y:S02]  /*f250*/  R2UR UR6, R20 ;  /* 0x00000000140672ca */ /* 0x000fe400000e0000 */
[----:B------:R-:W-:Y:S01]  /*f260*/  R2UR UR7, R21 ;  /* 0x00000000150772ca */ /* 0x000fe200000e0000 */
[----:B------:R-:W-:Y:S01]  /*f270*/  STL [R1+0x88], R0 ;  /* 0x0000880001007387 */ /* 0x000fe20000100800 */
[----:B------:R-:W-:Y:S01]  /*f280*/  IMAD.MOV.U32 R13, RZ, RZ, R15 ;  /* 0x000000ffff0d7224 */ /* 0x000fe200078e000f */
[----:B------:R-:W-:Y:S02]  /*f290*/  WARPGROUP.DEPBAR.LE gsb0, 0x0 ;  /* 0x00008000000079c5 */ /* 0x000fe40000010000 */
[----:B------:R-:W-:Y:S02]  /*f2a0*/  F2FP.BF16.F32.PACK_AB R152, R156, R11 ;  /* 0x0000000b9c98723e */ /* 0x000fe400000010ff */
[----:B------:R-:W-:Y:S02]  /*f2b0*/  F2FP.BF16.F32.PACK_AB R153, R179, R177 ;  /* 0x000000b1b399723e */ /* 0x000fe400000010ff */
[----:B------:R-:W-:-:S02]  /*f2c0*/  F2FP.BF16.F32.PACK_AB R154, R157, R12 ;  /* 0x0000000c9d9a723e */ /* 0x000fc400000010ff */
        /* <DEDUP_REMOVED lines=131> */
[----:B------:R-:W-:Y:S01]  /*fb00*/  VIADD R12, R14, 0x180 ;  /* 0x000001800e0c7836 */ /* 0x000fe20000000000 */
[----:B------:R-:W-:-:S04]  /*fb10*/  R2UR UR7, R13 ;  /* 0x000000000d0772ca */ /* 0x000fc800000e0000 */
[----:B------:R-:W-:Y:S01]  /*fb20*/  R2UR UR6, R12 ;  /* 0x000000000c0672ca */ /* 0x000fe200000e0000 */
[----:B------:R-:W-:Y:S01]  /*fb30*/  STL [R1+0x88], R0 ;  /* 0x0000880001007387 */ /* 0x000fe20000100800 */
[----:B------:R-:W-:Y:S02]  /*fb40*/  WARPGROUP.DEPBAR.LE gsb0, 0x0 ;  /* 0x00008000000079c5 */ /* 0x000fe40000010000 */
        /* <DEDUP_REMOVED lines=414> */
[----:B------:R-:W-:Y:S02]  /*11530*/  STL [R1+0x88], R0 ;  /* 0x0000880001007387 */ /* 0x000fe40000100800 */
[----:B------:R-:W-:Y:S02]  /*11540*/  WARPGROUP.DEPBAR.LE gsb0, 0x0 ;  /* 0x00008000000079c5 */ /* 0x000fe40000010000 */
[----:B------:R-:W-:Y:S04]  /*11550*/  ST.E desc[UR48][R22.64+0x220], R24 ;  /* 0x0002201816007985 */ /* 0x000fe8000c101930 */
[----:B------:R0:W-:Y:S04]  /*11560*/  ST.E desc[UR48][R22.64+0x224], R25 ;  /* 0x0002241916007985 */ /* 0x0001e8000c101930 */
        /* <DEDUP_REMOVED lines=126> */
[----:B------:R4:W-:Y:S04]  /*11d50*/  STL [R1+0x88], R0 ;  /* 0x0000880001007387 */ /* 0x0009e80000100800 */
        /* <DEDUP_REMOVED lines=9> */
[----:B0-----:R-:W4:Y:S04]  /*11df0*/  LD.E R25, desc[UR48][R22.64+0x244] ;  /* 0x0002443016197980 */ /* 0x001f28000c101900 */
[----:B-1----:R-:W4:Y:S04]  /*11e00*/  LD.E R27, desc[UR48][R22.64+0x248] ;  /* 0x00024830161b7980 */ /* 0x002f28000c101900 */
[----:B--2---:R-:W2:Y:S04]  /*11e10*/  LD.E R29, desc[UR48][R22.64+0x24c] ;  /* 0x00024c30161d7980 */ /* 0x004ea8000c101900 */
        /* <DEDUP_REMOVED lines=127> */
[----:B--2---:R0:W-:Y:S04]  /*12610*/  ST.E desc[UR48][R22.64+0x24c], R29 ;  /* 0x00024c1d16007985 */ /* 0x0041e8000c101930 */
[----:B---3--:R0:W-:Y:S04]  /*12620*/  ST.E desc[UR48][R22.64+0x250], R31 ;  /* 0x0002501f16007985 */ /* 0x0081e8000c101930 */
[----:B----4-:R0:W-:Y:S04]  /*12630*/  ST.E desc[UR48][R22.64+0x254], R33 ;  /* 0x0002542116007985 */ /* 0x0101e8000c101930 */
        /* <DEDUP_REMOVED lines=113> */
[----:B------:R0:W-:Y:S01]  /*12d50*/  ST.E desc[UR48][R22.64+0x41c], R62 ;  /* 0x00041c3e16007985 */ /* 0x0001e2000c101930 */
[----:B------:R-:W-:Y:S04]  /*12d60*/  BSSY B0, `(.L_x_2079) ;  /* 0x0000008000007945 */ /* 0x000fe80003800000 */
[----:B------:R-:W-:Y:S05]  /*12d70*/  @P0 BRA `(.L_x_2080) ;  /* 0x0000000000180947 */ /* 0x000fea0003800000 */
[----:B0-----:R-:W2:Y:S04]  /*12d80*/  LDL.64 R4, [R1+0x68] ;  /* 0x0000680001047983 */ /* 0x001ea80000100a00 */
[----:B------:R-:W3:Y:S01]  /*12d90*/  LD.E R0, desc[UR48][R22.64+0x210] ;  /* 0x0002103016007980 */ /* 0x000ee2000c101900 */
[----:B--2---:R-:W-:-:S05]  /*12da0*/  MOV R3, R4 ;  /* 0x0000000400037202 */ /* 0x004fca0000000f00 */
[----:B---3--:R-:W-:-:S05]  /*12db0*/  IMAD R0, R0, 0x8, R3 ;  /* 0x0000000800007824 */ /* 0x008fca00078e0203 */
[----:B------:R-:W-:-:S04]  /*12dc0*/  PRMT R0, RZ, 0x654, R0 ;  /* 0x00000654ff007816 */ /* 0x000fc80000000000 */
[----:B------:R1:W-:Y:S03]  /*12dd0*/  SYNCS.ARRIVE.TRANS64.RED.A1T0 RZ, [R0+URZ], RZ ;  /* 0x000000ff00ff79a7 */ /* 0x0003e6000810043f */
.L_x_2080:
[----:B------:R-:W-:Y:S05]  /*12de0*/  BSYNC B0 ;  /* 0x0000000000007941 */ /* 0x000fea0003800000 */
.L_x_2079:
[----:B------:R-:W-:Y:S05]  /*12df0*/  @P1 BRA `(.L_x_2081) ;  /* 0xffffff6800201947 */ /* 0x000fea000383ffff */
.L_x_2064:
[----:B------:R-:W-:-:S13]  /*12e00*/  ISETP.GE.AND P1, PT, R10, UR43, PT ;  /* 0x0000002b0a007c0c */ /* 0x000fda000bf26270 */
[----:B------:R-:W-:Y:S05]  /*12e10*/  @!P1 BRA `(.L_x_2082) ;  /* 0x000000a800fc9947 */ /* 0x000fea0003800000 */
[----:B0-----:R0:W5:Y:S02]  /*12e20*/  LDL.64 R2, [R1+0x170] ;  /* 0x0001700001027983 */ /* 0x0011640000100a00 */
.L_x_2113:
[----:B0----5:R-:W2:Y:S04]  /*12e30*/  LD.E R5, desc[UR48][R2.64] ;  /* 0x0000003002057980 */ /* 0x021ea8000c101900 */
        /* <DEDUP_REMOVED lines=13> */
[----:B------:R-:W-:Y:S05]  /*12f10*/  YIELD ;  /* 0x0000000000007946 */ /* 0x000fea0003800000 */
[----:B------:R-:W-:Y:S01]  /*12f20*/  BSSY B0, `(.L_x_2083) ;  /* 0x0000006000007945 */ /* 0x000fe20003800000 */
[----:B---3--:R-:W-:Y:S01]  /*12f30*/  @!P1 IMAD.MOV.U32 R5, RZ, RZ, RZ ;  /* 0x000000ffff059224 */ /* 0x008fe200078e00ff */
[----:B--2---:R-:W-:-:S04]  /*12f40*/  LOP3.LUT R0, R0, 0x1, RZ, 0xfc, !PT ;  /* 0x0000000100007812 */ /* 0x004fc800078efcff */
[----:B------:R-:W-:-:S13]  /*12f50*/  ISETP.NE.AND P2, PT, R0, 0x3, PT ;  /* 0x000000030000780c */ /* 0x000fda0003f45270 */
[----:B-1----:R-:W-:Y:S05]  /*12f60*/  @!P2 BRA `(.L_x_2084) ;  /* 0x000000000004a947 */ /* 0x002fea0003800000 */
[----:B------:R-:W-:Y:S01]  /*12f70*/  BPT.TRAP 0x1 ;  /* 0x000000040000795c */ /* 0x000fe20000300000 */
.L_x_2084:
[----:B------:R-:W-:Y:S05]  /*12f80*/  BSYNC B0 ;  /* 0x0000000000007941 */ /* 0x000fea0003800000 */
.L_x_2083:
[----:B------:R-:W2:Y:S01]  /*12f90*/  LD.E.64 R6, desc[UR48][R72.64+0x8] ;  /* 0x0000083048067980 */ /* 0x000ea2000c101b00 */
[----:B-----5:R-:W-:Y:S02]  /*12fa0*/  SHF.L.U32 R8, R9, 0x1f, RZ ;  /* 0x0000001f09087819 */ /* 0x020fe400000006ff */
[----:B--2---:R-:W-:-:S05]  /*12fb0*/  MOV R6, R6 ;  /* 0x0000000600067202 */ /* 0x004fca0000000f00 */
[----:B------:R-:W-:-:S04]  /*12fc0*/  IMAD R5, R5, 0x8, R6 ;  /* 0x0000000805057824 */ /* 0x000fc800078e0206 */
[----:B------:R1:W2:Y:S01]  /*12fd0*/  SYNCS.PHASECHK.TRANS64.TRYWAIT P1, [R5+URZ], R8 ;  /* 0x00000008050075a7 */ /* 0x0002a2000802017f */
[----:B------:R-:W3:Y:S04]  /*12fe0*/  LD.E R4, desc[UR48][R72.64+0x1c] ;  /* 0x00001c3048047980 */ /* 0x000ee8000c101900 */
[----:B------:R1:W5:Y:S04]  /*12ff0*/  LD.E R0, desc[UR48][R2.64] ;  /* 0x0000003002007980 */ /* 0x000368000c101900 */
[----:B------:R1:W5:Y:S01]  /*13000*/  LD.E R6, desc[UR48][R2.64+0x4] ;  /* 0x0000043002067980 */ /* 0x000362000c101900 */
[----:B------:R-:W-:Y:S01]  /*13010*/  BSSY B0, `(.L_x_2085) ;  /* 0x0000005000007945 */ /* 0x000fe20003800000 */
[----:B---3--:R-:W-:-:S04]  /*13020*/  LOP3.LUT R4, R4, 0x1, RZ, 0xfc, !PT ;  /* 0x0000000104047812 */ /* 0x008fc800078efcff */
[----:B------:R-:W-:-:S13]  /*13030*/  ISETP.NE.AND P2, PT, R4, 0x3, PT ;  /* 0x000000030400780c */ /* 0x000fda0003f45270 */
[----:B-12---:R-:W-:Y:S05]  /*13040*/  @!P2 BRA `(.L_x_2086) ;  /* 0x000000000004a947 */ /* 0x006fea0003800000 */
[----:B------:R-:W-:Y:S01]  /*13050*/  BPT.TRAP 0x1 ;  /* 0x000000040000795c */ /* 0x000fe20000300000 */
.L_x_2086:
[----:B------:R-:W-:Y:S05]  /*13060*/  BSYNC B0 ;  /* 0x0000000000007941 */ /* 0x000fea0003800000 */
.L_x_2085:
[----:B------:R-:W-:Y:S04]  /*13070*/  BSSY B0, `(.L_x_2087) ;  /* 0x0000008000007945 */ /* 0x000fe80003800000 */
[----:B------:R-:W-:Y:S05]  /*13080*/  @P1 BRA `(.L_x_2088) ;  /* 0x0000000000181947 */ /* 0x000fea0003800000 */
[----:B------:R-:W2:Y:S01]  /*13090*/  LD.E.64 R4, desc[UR48][R72.64+0x8] ;  /* 0x0000083048047980 */ /* 0x000ea2000c101b00 */
[----:B-----5:R-:W-:Y:S02]  /*130a0*/  SHF.L.U32 R7, R6, 0x1f, RZ ;  /* 0x0000001f06077819 */ /* 0x020fe400000006ff */
[----:B--2---:R-:W-:-:S05]  /*130b0*/  MOV R5, R4 ;  /* 0x0000000400057202 */ /* 0x004fca0000000f00 */
[----:B------:R-:W-:-:S04]  /*130c0*/  IMAD R0, R0, 0x8, R5 ;  /* 0x0000000800007824 */ /* 0x000fc800078e0205 */
[----:B------:R-:W1:Y:S02]  /*130d0*/  SYNCS.PHASECHK.TRANS64.TRYWAIT P1, [R0+URZ], R7 ;  /* 0x00000007000075a7 */ /* 0x000e64000802017f */
[----:B-1----:R-:W-:Y:S05]  /*130e0*/  @!P1 BRA `(.L_x_2089) ;  /* 0x0000013c00e09947 */ /* 0x002fea0003800000 */
.L_x_2088:
[----:B------:R-:W-:Y:S05]  /*130f0*/  BSYNC B0 ;  /* 0x0000000000007941 */ /* 0x000fea0003800000 */
.L_x_2087:
[----:B------:R-:W2:Y:S04]  /*13100*/  LD.E R5, desc[UR48][R2.64] ;  /* 0x0000003002057980 */ /* 0x000ea8000c101900 */
[----:B------:R-:W2:Y:S01]  /*13110*/  LDL.64 R8, [R1+0xa0] ;  /* 0x0000a00001087983 */ /* 0x000ea20000100a00 */
[----:B------:R-:W-:Y:S05]  /*13120*/  WARPSYNC.ALL ;  /* 0x0000000000007948 */ /* 0x000fea0003800000 */
[----:B------:R-:W3:Y:S04]  /*13130*/  LDL.64 R20, [R1+0x98] ;  /* 0x0000980001147983 */ /* 0x000ee80000100a00 */
[----:B-1---5:R-:W4:Y:S04]  /*13140*/  LDL.64 R6, [R1+0x98] ;  /* 0x0000980001067983 */ /* 0x022f280000100a00 */
        /* <DEDUP_REMOVED lines=9> */
[----:B------:R-:W-:Y:S01]  /*131e0*/  IMAD.MOV.U32 R0, RZ, RZ, 0x1 ;  /* 0x00000001ff007424 */ /* 0x000fe200078e00ff */
        /* <DEDUP_REMOVED lines=42> */
[----:B-1----:R-:W-:Y:S05]  /*13490*/  @!P2 BRA `(.L_x_2091) ;  /* 0x000000000004a947 */ /* 0x002fea0003800000 */
[----:B------:R-:W-:Y:S01]  /*134a0*/  BPT.TRAP 0x1 ;  /* 0x000000040000795c */ /* 0x000fe20000300000 */
.L_x_2091:
[----:B------:R-:W-:Y:S05]  /*134b0*/  BSYNC B0 ;  /* 0x0000000000007941 */ /* 0x000fea0003800000 */
.L_x_2090:
[----:B------:R-:W2:Y:S01]  /*134c0*/  LDL.64 R6, [R1+0x40] ;  /* 0x0000400001067983 */ /* 0x000ea20000100a00 */
[----:B-----5:R-:W-:Y:S02]  /*134d0*/  SHF.L.U32 R8, R11, 0x1f, RZ ;  /* 0x0000001f0b087819 */ /* 0x020fe400000006ff */
[----:B--2---:R-:W-:-:S05]  /*134e0*/  MOV R7, R6 ;  /* 0x0000000600077202 */ /* 0x004fca0000000f00 */
[----:B------:R-:W-:-:S04]  /*134f0*/  IMAD R5, R5, 0x8, R7 ;  /* 0x0000000805057824 */ /* 0x000fc800078e0207 */
[----:B------:R1:W2:Y:S01]  /*13500*/  SYNCS.PHASECHK.TRANS64.TRYWAIT P1, [R5+URZ], R8 ;  /* 0x00000008050075a7 */ /* 0x0002a2000802017f */
[----:B------:R1:W5:Y:S04]  /*13510*/  LD.E R4, desc[UR48][R2.64] ;  /* 0x0000003002047980 */ /* 0x000368000c101900 */
[----:B------:R1:W5:Y:S01]  /*13520*/  LD.E R6, desc[UR48][R2.64+0x4] ;  /* 0x0000043002067980 */ /* 0x000362000c101900 */
[----:B------:R-:W-:Y:S04]  /*13530*/  BSSY B0, `(.L_x_2092) ;  /* 0x0000003000007945 */ /* 0x000fe80003800000 */
[----:B------:R-:W-:Y:S05]  /*13540*/  @!P2 BRA `(.L_x_2093) ;  /* 0x000000000004a947 */ /* 0x000fea0003800000 */
[----:B------:R-:W-:Y:S01]  /*13550*/  BPT.TRAP 0x1 ;  /* 0x000000040000795c */ /* 0x000fe20000300000 */
.L_x_2093:
[----:B------:R-:W-:Y:S05]  /*13560*/  BSYNC B0 ;  /* 0x0000000000007941 */ /* 0x000fea0003800000 */
.L_x_2092:
[----:B------:R-:W-:Y:S04]  /*13570*/  BSSY B0, `(.L_x_2094) ;  /* 0x0000006000007945 */ /* 0x000fe80003800000 */
[----:B--2---:R-:W-:Y:S05]  /*13580*/  @P1 BRA `(.L_x_2095) ;  /* 0x0000000000101947 */ /* 0x004fea0003800000 */
[----:B-----5:R-:W-:Y:S01]  /*13590*/  IMAD R4, R4, 0x8, R7 ;  /* 0x0000000804047824 */ /* 0x020fe200078e0207 */
[----:B-1----:R-:W-:-:S04]  /*135a0*/  SHF.L.U32 R5, R6, 0x1f, RZ ;  /* 0x0000001f06057819 */ /* 0x002fc800000006ff */
[----:B------:R-:W1:Y:S02]  /*135b0*/  SYNCS.PHASECHK.TRANS64.TRYWAIT P1, [R4+URZ], R5 ;  /* 0x00000005040075a7 */ /* 0x000e64000802017f */
[----:B-1----:R-:W-:Y:S05]  /*135c0*/  @!P1 BRA `(.L_x_2096) ;  /* 0x0000013800bc9947 */ /* 0x002fea0003800000 */
.L_x_2095:
[----:B------:R-:W-:Y:S05]  /*135d0*/  BSYNC B0 ;  /* 0x0000000000007941 */ /* 0x000fea0003800000 */
.L_x_2094:
[----:B------:R-:W2:Y:S04]  /*135e0*/  LDL R7, [R1+0x90] ;  /* 0x0000900001077983 */ /* 0x000ea80000100800 */
[----:B------:R-:W3:Y:S04]  /*135f0*/  LD.E R11, desc[UR48][R2.64] ;  /* 0x00000030020b7980 */ /* 0x000ee8000c101900 */
[----:B------:R-:W3:Y:S04]  /*13600*/  LDL.64 R74, [R1+0x118] ;  /* 0x00011800014a7983 */ /* 0x000ee80000100a00 */
[----:B-1---5:R-:W4:Y:S04]  /*13610*/  LDL.64 R4, [R1+0x110] ;  /* 0x0001100001047983 */ /* 0x022f280000100a00 */
[----:B------:R-:W4:Y:S04]  /*13620*/  LDL.64 R8, [R1+0x110] ;  /* 0x0001100001087983 */ /* 0x000f280000100a00 */
[----:B------:R-:W4:Y:S04]  /*13630*/  LDL.64 R12, [R1+0x110] ;  /* 0x00011000010c7983 */ /* 0x000f280000100a00 */
[----:B------:R-:W4:Y:S01]  /*13640*/  LDL.64 R14, [R1+0x110] ;  /* 0x00011000010e7983 */ /* 0x000f220000100a00 */
[----:B------:R-:W-:Y:S05]  /*13650*/  WARPSYNC.ALL ;  /* 0x0000000000007948 */ /* 0x000fea0003800000 */
[----:B------:R-:W-:Y:S01]  /*13660*/  WARPGROUP.ARRIVE ;  /* 0x00000000000079c5 */ /* 0x000fe20000000000 */
[----:B------:R-:W4:Y:S01]  /*13670*/  LDL.64 R20, [R1+0x110] ;  /* 0x0001100001147983 */ /* 0x000f220000100a00 */
[----:B--2---:R-:W-:Y:S01]  /*13680*/  ISETP.NE.U32.AND P1, PT, R7, RZ, PT ;  /* 0x000000ff0700720c */ /* 0x004fe20003f25070 */
[----:B---3--:R-:W-:-:S02]  /*13690*/  IMAD R6, R11, 0xc00, R74 ;  /* 0x00000c000b067824 */ /* 0x008fc400078e024a */
[----:B------:R-:W-:Y:S01]  /*136a0*/  IMAD.MOV.U32 R7, RZ, RZ, R75 ;  /* 0x000000ffff077224 */ /* 0x000fe200078e004b */
[----:B----4-:R-:W-:Y:S02]  /*136b0*/  R2UR UR4, R4 ;  /* 0x00000000040472ca */ /* 0x010fe400000e0000 */
[----:B------:R-:W-:Y:S02]  /*136c0*/  R2UR UR6, R6 ;  /* 0x00000000060672ca */ /* 0x000fe400000e0000 */
[----:B------:R-:W-:Y:S02]  /*136d0*/  R2UR UR7, R7 ;  /* 0x00000000070772ca */ /* 0x000fe400000e0000 */
[----:B------:R-:W-:-:S03]  /*136e0*/  R2UR UR5, R5 ;  /* 0x00000000050572ca */ /* 0x000fc600000e0000 */
[----:B------:R-:W-:-:S10]  /*136f0*/  VOTEU.ANY UP0, P1 ;  /* 0x00000000003f7886 */ /* 0x000fd40000800100 */
        /* <DEDUP_REMOVED lines=184> */
[----:B------:R-:W3:Y:S04]  /*14280*/  LDL R5, [R198+0x24] ;  /* 0x00002400c6057983 */ /* 0x000ee80000100800 */
[----:B------:R-:W4:Y:S04]  /*14290*/  LDL R75, [R1+0x70] ;  /* 0x00007000014b7983 */ /* 0x000f280000100800 */
[----:B--2---:R-:W2:Y:S04]  /*142a0*/  LDL R4, [R198] ;  /* 0x00000000c6047983 */ /* 0x004ea80000100800 */
[----:B------:R-:W4:Y:S04]  /*142b0*/  LDL R14, [R198+0x18] ;  /* 0x00001800c60e7983 */ /* 0x000f280000100800 */
[----:B------:R-:W4:Y:S04]  /*142c0*/  LDL R8, [R198+0x8] ;  /* 0x00000800c6087983 */ /* 0x000f280000100800 */
[----:B------:R-:W4:Y:S04]  /*142d0*/  LDL R9, [R198+0x4] ;  /* 0x00000400c6097983 */ /* 0x000f280000100800 */
[----:B------:R-:W4:Y:S04]  /*142e0*/  LDL R12, [R198+0xc] ;  /* 0x00000c00c60c7983 */ /* 0x000f280000100800 */
[----:B------:R-:W4:Y:S04]  /*142f0*/  LDL R11, [R198+0x10] ;  /* 0x00001000c60b7983 */ /* 0x000f280000100800 */
[----:B------:R-:W4:Y:S01]  /*14300*/  LDL R13, [R198+0x14] ;  /* 0x00001400c60d7983 */ /* 0x000f220000100800 */
[----:B---3--:R-:W-:-:S13]  /*14310*/  ISETP.NE.AND P1, PT, R5, 0x1, PT ;  /* 0x000000010500780c */ /* 0x008fda0003f25270 */
[----:B------:R-:W3:Y:S04]  /*14320*/  @P1 LDL R6, [R198+0x28] ;  /* 0x00002800c6061983 */ /* 0x000ee80000100800 */
[----:B------:R-:W3:Y:S01]  /*14330*/  @P1 LDL R7, [R198+0x2c] ;  /* 0x00002c00c6071983 */ /* 0x000ee20000100800 */
[----:B--2---:R-:W-:-:S04]  /*14340*/  SHF.R.S32.HI R5, RZ, 0x1f, R4 ;  /* 0x0000001fff057819 */ /* 0x004fc80000011404 */
[----:B------:R-:W-:-:S04]  /*14350*/  LEA.HI R15, R5, R4, RZ, 0x7 ;  /* 0x00000004050f7211 */ /* 0x000fc800078f38ff */
[----:B------:R-:W-:-:S05]  /*14360*/  LOP3.LUT R19, R15, 0xffffff80, RZ, 0xc0, !PT ;  /* 0xffffff800f137812 */ /* 0x000fca00078ec0ff */
[----:B------:R-:W-:-:S05]  /*14370*/  IMAD.IADD R19, R4, 0x1, -R19 ;  /* 0x0000000104137824 */ /* 0x000fca00078e0a13 */
[----:B------:R-:W-:-:S04]  /*14380*/  SHF.R.S32.HI R72, RZ, 0x1f, R19 ;  /* 0x0000001fff487819 */ /* 0x000fc80000011413 */
[----:B------:R-:W-:Y:S02]  /*14390*/  LEA.HI R21, R72, R19, RZ, 0x2 ;  /* 0x0000001348157211 */ /* 0x000fe400078f10ff */
[----:B------:R-:W-:Y:S02]  /*143a0*/  LEA.HI R74, R5, R4, RZ, 0x2 ;  /* 0x00000004054a7211 */ /* 0x000fe400078f10ff */
[--C-:B------:R-:W-:Y:S02]  /*143b0*/  SHF.R.S32.HI R73, RZ, 0x2, R21.reuse ;  /* 0x00000002ff497819 */ /* 0x100fe40000011415 */
[----:B------:R-:W-:Y:S02]  /*143c0*/  SHF.R.S32.HI R20, RZ, 0x1f, R21 ;  /* 0x0000001fff147819 */ /* 0x000fe40000011415 */
[----:B------:R-:W-:Y:S02]  /*143d0*/  LOP3.LUT R77, R74, 0xfffffffc, RZ, 0xc0, !PT ;  /* 0xfffffffc4a4d7812 */ /* 0x000fe400078ec0ff */
[----:B------:R-:W-:-:S02]  /*143e0*/  LEA.HI R5, R20, R73, RZ, 0x3 ;  /* 0x0000004914057211 */ /* 0x000fc400078f18ff */
[----:B------:R-:W-:Y:S02]  /*143f0*/  SHF.R.S32.HI R20, RZ, 0x7, R15 ;  /* 0x00000007ff147819 */ /* 0x000fe4000001140f */
        /* <DEDUP_REMOVED lines=8> */
[----:B----4-:R-:W-:Y:S02]  /*14480*/  IMAD R75, R75, 0x8, R72 ;  /* 0x000000084b4b7824 */ /* 0x010fe400078e0248 */
[----:B------:R-:W-:Y:S01]  /*14490*/  IMAD.IADD R15, R20, 0x1, -R15 ;  /* 0x00000001140f7824 */ /* 0x000fe200078e0a0f */
[----:B------:R-:W-:Y:S01]  /*144a0*/  LOP3.LUT R4, R4, 0x1ffffffe, RZ, 0xc0, !PT ;  /* 0x1ffffffe04047812 */ /* 0x000fe200078ec0ff */
[----:B------:R-:W-:-:S04]  /*144b0*/  IMAD.U32 R74, R75, 0x10, R74 ;  /* 0x000000104b4a7824 */ /* 0x000fc800078e004a */
[----:B------:R-:W-:Y:S02]  /*144c0*/  IMAD.IADD R4, R77, 0x1, -R4 ;  /* 0x000000014d047824 */ /* 0x000fe400078e0a04 */
[----:B------:R-:W-:-:S04]  /*144d0*/  IMAD R15, R15, 0x40, R74 ;  /* 0x000000400f0f7824 */ /* 0x000fc800078e024a */
[----:B------:R-:W-:Y:S01]  /*144e0*/  IMAD R15, R4, 0x8, R15 ;  /* 0x00000008040f7824 */ /* 0x000fe200078e020f */
[----:B------:R-:W-:Y:S01]  /*144f0*/  LOP3.LUT R4, R21, 0x7ffffffc, RZ, 0xc0, !PT ;  /* 0x7ffffffc15047812 */ /* 0x000fe200078ec0ff */
[----:B------:R-:W-:Y:S01]  /*14500*/  IMAD.MOV.U32 R5, RZ, RZ, -0x60 ;  /* 0xffffffa0ff057424 */ /* 0x000fe200078e00ff */
[----:B------:R-:W-:-:S03]  /*14510*/  ISETP.GE.AND P2, PT, R14, 0x1, PT ;  /* 0x000000010e00780c */ /* 0x000fc60003f46270 */
[----:B------:R-:W-:Y:S02]  /*14520*/  IMAD.IADD R4, R19, 0x1, -R4 ;  /* 0x0000000113047824 */ /* 0x000fe400078e0a04 */
[----:B------:R-:W-:-:S04]  /*14530*/  IMAD R5, R10, R5, 0x1 ;  /* 0x000000010a057424 */ /* 0x000fc800078e0205 */
[----:B------:R-:W-:Y:S01]  /*14540*/  IMAD R4, R4, -0x2, R5 ;  /* 0xfffffffe04047824 */ /* 0x000fe200078e0205 */
[----:B------:R-:W-:Y:S01]  /*14550*/  LOP3.LUT R5, RZ, R12, RZ, 0x33, !PT ;  /* 0x0000000cff057212 */ /* 0x000fe200078e33ff */
[----:B------:R-:W-:Y:S01]  /*14560*/  BSSY B0, `(.L_x_2097) ;  /* 0x0000025000007945 */ /* 0x000fe20003800000 */
[----:B------:R-:W-:Y:S02]  /*14570*/  IMAD R13, R10, -0x60, R13 ;  /* 0xffffffa00a0d7824 */ /* 0x000fe400078e020d */
[----:B------:R-:W-:Y:S02]  /*14580*/  VIADD R21, R4, 0xffffffff ;  /* 0xffffffff04157836 */ /* 0x000fe40000000000 */
[----:B---3--:R-:W-:-:S05]  /*14590*/  @P1 IMAD.HI.U32 R6, R15, R6, RZ ;  /* 0x000000060f061227 */ /* 0x008fca00078e00ff */
[----:B------:R-:W-:-:S05]  /*145a0*/  @P1 SHF.R.U32.HI R15, RZ, R7, R6 ;  /* 0x00000007ff0f1219 */ /* 0x000fca0000011606 */
[----:B------:R-:W2:Y:S01]  /*145b0*/  SHFL.IDX PT, R7, R15, RZ, 0x1c1f ;  /* 0x001c1fff0f077589 */ /* 0x000ea200000e0000 */
[----:B------:R-:W-:-:S05]  /*145c0*/  IADD3 R6, -R9, R4, R8 ;  /* 0x0000000409067210 */ /* 0x000fca0007ffe108 */
[C---:B------:R-:W-:Y:S02]  /*145d0*/  IMAD.IADD R12, R6.reuse, 0x1, R11 ;  /* 0x00000001060c7824 */ /* 0x040fe400078e020b */
[----:B------:R-:W-:Y:S02]  /*145e0*/  IMAD.IADD R19, R6, 0x1, R5 ;  /* 0x0000000106137824 */ /* 0x000fe400078e0205 */
[--C-:B--2---:R-:W-:Y:S02]  /*145f0*/  IMAD.IADD R5, R12, 0x1, R7.reuse ;  /* 0x000000010c057824 */ /* 0x104fe400078e0207 */
[----:B------:R-:W-:Y:S01]  /*14600*/  IMAD.IADD R4, R19, 0x1, R7 ;  /* 0x0000000113047824 */ /* 0x000fe200078e0207 */
[----:B-1----:R-:W-:Y:S06]  /*14610*/  @!P2 BRA `(.L_x_2098) ;  /* 0x000000000064a947 */ /* 0x002fec0003800000 */
        /* <DEDUP_REMOVED lines=12> */
.L_x_2102:
[----:B------:R-:W-:Y:S05]  /*146e0*/  BSYNC B2 ;  /* 0x0000000000027941 */ /* 0x000fea0003800000 */
.L_x_2101:
[----:B------:R-:W-:Y:S01]  /*146f0*/  LOP3.LUT R7, RZ, R7, RZ, 0x33, !PT ;  /* 0x00000007ff077212 */ /* 0x000fe200078e33ff */
[----:B------:R-:W-:Y:S06]  /*14700*/  BRA `(.L_x_2103) ;  /* 0x0000000000187947 */ /* 0x000fec0003800000 */
.L_x_2100:
[----:B------:R-:W-:-:S13]  /*14710*/  ISETP.NE.AND P1, PT, R14, 0x1, PT ;  /* 0x000000010e00780c */ /* 0x000fda0003f25270 */
[----:B------:R-:W-:Y:S05]  /*14720*/  @!P1 BRA `(.L_x_2103) ;  /* 0x0000000000109947 */ /* 0x000fea0003800000 */
[----:B------:R-:W2:Y:S04]  /*14730*/  LDL R6, [R198+0x1c] ;  /* 0x00001c00c6067983 */ /* 0x000ea80000100800 */
[----:B------:R-:W3:Y:S01]  /*14740*/  LDL R20, [R198+0x20] ;  /* 0x00002000c6147983 */ /* 0x000ee20000100800 */
[----:B--2---:R-:W-:-:S05]  /*14750*/  IMAD.HI.U32 R7, R7, R6, RZ ;  /* 0x0000000607077227 */ /* 0x004fca00078e00ff */
[----:B---3--:R-:W-:-:S07]  /*14760*/  SHF.R.U32.HI R7, RZ, R20, R7 ;  /* 0x00000014ff077219 */ /* 0x008fce0000011607 */
.L_x_2103:
[----:B------:R-:W-:Y:S05]  /*14770*/  BSYNC B1 ;  /* 0x0000000000017941 */ /* 0x000fea0003800000 */
.L_x_2099:
[----:B------:R-:W-:-:S05]  /*14780*/  IMAD R7, R14, R7, R21 ;  /* 0x000000070e077224 */ /* 0x000fca00078e0215 */
[----:B------:R-:W-:Y:S02]  /*14790*/  VIMNMX R4, R4, R7, !PT ;  /* 0x0000000704047248 */ /* 0x000fe40007fe0100 */
[----:B------:R-:W-:-:S07]  /*147a0*/  VIADDMNMX R5, R7, R14, R5, PT ;  /* 0x0000000e07057246 */ /* 0x000fce0003800105 */
.L_x_2098:
[----:B------:R-:W-:Y:S05]  /*147b0*/  BSYNC B0 ;  /* 0x0000000000007941 */ /* 0x000fea0003800000 */
.L_x_2097:
[C---:B------:R-:W-:Y:S01]  /*147c0*/  ISETP.GE.AND P1, PT, R13.reuse, 0x2, PT ;  /* 0x000000020d00780c */ /* 0x040fe20003f26270 */
[----:B------:R-:W1:Y:S01]  /*147d0*/  SHFL.IDX PT, R15, R15, 0x1, 0x1c1f ;  /* 0x003c1f000f0f7f89 */ /* 0x000e6200000e0000 */
[C---:B------:R-:W-:Y:S01]  /*147e0*/  ISETP.GE.AND P5, PT, R13.reuse, 0xa, PT ;  /* 0x0000000a0d00780c */ /* 0x040fe20003fa6270 */
[----:B------:R-:W-:Y:S01]  /*147f0*/  BSSY B0, `(.L_x_2104) ;  /* 0x000008f000007945 */ /* 0x000fe20003800000 */
[----:B------:R-:W-:Y:S02]  /*14800*/  ISETP.GT.AND P3, PT, R4, 0x1, !P1 ;  /* 0x000000010400780c */ /* 0x000fe40004f64270 */
[----:B------:R-:W-:Y:S02]  /*14810*/  ISETP.GE.AND P2, PT, R13, 0x9, PT ;  /* 0x000000090d00780c */ /* 0x000fe40003f46270 */
[----:B------:R-:W-:Y:S02]  /*14820*/  ISETP.LT.OR P3, PT, R5, 0x2, P3 ;  /* 0x000000020500780c */ /* 0x000fe40001f61670 */
[----:B------:R-:W-:-:S02]  /*14830*/  P2R R11, PR, RZ, 0x20 ;  /* 0x00000020ff0b7803 */ /* 0x000fc40000000000 */
[----:B------:R-:W-:Y:S02]  /*14840*/  FSEL R152, R25, -INF , !P3 ;  /* 0xff80000019987808 */ /* 0x000fe40005800000 */
[C---:B------:R-:W-:Y:S02]  /*14850*/  ISETP.GT.AND P3, PT, R4.reuse, 0x9, !P5 ;  /* 0x000000090400780c */ /* 0x040fe40006f64270 */
[----:B------:R-:W-:Y:S02]  /*14860*/  ISETP.GT.AND P4, PT, R4, 0x8, !P2 ;  /* 0x000000080400780c */ /* 0x000fe40005784270 */
[----:B------:R-:W-:Y:S02]  /*14870*/  ISETP.LT.OR P3, PT, R5, 0xa, P3 ;  /* 0x0000000a0500780c */ /* 0x000fe40001f61670 */
[----:B------:R-:W-:Y:S02]  /*14880*/  ISETP.GE.AND P5, PT, R13, 0x11, PT ;  /* 0x000000110d00780c */ /* 0x000fe40003fa6270 */
[----:B------:R-:W-:-:S02]  /*14890*/  FSEL R88, R29, -INF , !P3 ;  /* 0xff8000001d587808 */ /* 0x000fc40005800000 */
[----:B------:R-:W-:Y:S01]  /*148a0*/  ISETP.LT.OR P4, PT, R5, 0x9, P4 ;  /* 0x000000090500780c */ /* 0x000fe20002781670 */
[----:B-1----:R-:W-:Y:S01]  /*148b0*/  IMAD.IADD R6, R19, 0x1, R15 ;  /* 0x0000000113067824 */ /* 0x002fe200078e020f */
[----:B------:R-:W-:Y:S02]  /*148c0*/  ISETP.GT.AND P3, PT, R4, 0x10, !P5 ;  /* 0x000000100400780c */ /* 0x000fe40006f64270 */
[----:B------:R-:W-:Y:S02]  /*148d0*/  FSEL R154, R28, -INF , !P4 ;  /* 0xff8000001c9a7808 */ /* 0x000fe40006000000 */
[----:B------:R-:W-:Y:S02]  /*148e0*/  ISETP.LT.OR P3, PT, R5, 0x11, P3 ;  /* 0x000000110500780c */ /* 0x000fe40001f61670 */
[----:B------:R-:W-:Y:S02]  /*148f0*/  ISETP.GE.AND P4, PT, R13, 0x12, PT ;  /* 0x000000120d00780c */ /* 0x000fe40003f86270 */
[----:B------:R-:W-:-:S02]  /*14900*/  FSEL R86, R32, -INF , !P3 ;  /* 0xff80000020567808 */ /* 0x000fc40005800000 */
[C---:B------:R-:W-:Y:S02]  /*14910*/  ISETP.GT.AND P3, PT, R4.reuse, 0x11, !P4 ;  /* 0x000000110400780c */ /* 0x040fe40006764270 */
        /* <DEDUP_REMOVED lines=93> */
[----:B------:R-:W-:-:S04]  /*14ef0*/  ISETP.GT.AND P6, PT, R4, 0x59, !P6 ;  /* 0x000000590400780c */ /* 0x000fc800077c4270 */
[----:B------:R-:W-:Y:S01]  /*14f00*/  ISETP.LT.OR P6, PT, R5, 0x5a, P6 ;  /* 0x0000005a0500780c */ /* 0x000fe200037c1670 */
[----:B------:R-:W-:-:S03]  /*14f10*/  IMAD.IADD R5, R12, 0x1, R15 ;  /* 0x000000010c057824 */ /* 0x000fc600078e020f */
        /* <DEDUP_REMOVED lines=15> */
.L_x_2109:
[----:B------:R-:W-:Y:S05]  /*15010*/  BSYNC B2 ;  /* 0x0000000000027941 */ /* 0x000fea0003800000 */
.L_x_2108:
[----:B------:R-:W-:Y:S01]  /*15020*/  LOP3.LUT R9, RZ, R9, RZ, 0x33, !PT ;  /* 0x00000009ff097212 */ /* 0x000fe200078e33ff */
[----:B------:R-:W-:Y:S06]  /*15030*/  BRA `(.L_x_2110) ;  /* 0x0000000000187947 */ /* 0x000fec0003800000 */
.L_x_2107:
[----:B------:R-:W-:-:S13]  /*15040*/  ISETP.NE.AND P6, PT, R14, 0x1, PT ;  /* 0x000000010e00780c */ /* 0x000fda0003fc5270 */
[----:B------:R-:W-:Y:S05]  /*15050*/  @!P6 BRA `(.L_x_2110) ;  /* 0x000000000010e947 */ /* 0x000fea0003800000 */
[----:B------:R-:W2:Y:S04]  /*15060*/  LDL R4, [R198+0x1c] ;  /* 0x00001c00c6047983 */ /* 0x000ea80000100800 */
[----:B------:R-:W3:Y:S01]  /*15070*/  LDL R8, [R198+0x20] ;  /* 0x00002000c6087983 */ /* 0x000ee20000100800 */
[----:B--2---:R-:W-:-:S05]  /*15080*/  IMAD.HI.U32 R9, R9, R4, RZ ;  /* 0x0000000409097227 */ /* 0x004fca00078e00ff */
[----:B---3--:R-:W-:-:S07]  /*15090*/  SHF.R.U32.HI R9, RZ, R8, R9 ;  /* 0x00000008ff097219 */ /* 0x008fce0000011609 */
.L_x_2110:
[----:B------:R-:W-:Y:S05]  /*150a0*/  BSYNC B1 ;  /* 0x0000000000017941 */ /* 0x000fea0003800000 */
.L_x_2106:
[----:B------:R-:W-:-:S05]  /*150b0*/  IMAD R9, R14, R9, R21 ;  /* 0x000000090e097224 */ /* 0x000fca00078e0215 */
[----:B------:R-:W-:Y:S02]  /*150c0*/  VIADDMNMX R5, R9, R14, R5, PT ;  /* 0x0000000e09057246 */ /* 0x000fe40003800105 */
[----:B------:R-:W-:-:S07]  /*150d0*/  VIMNMX R6, R6, R9, !PT ;  /* 0x0000000906067248 */ /* 0x000fce0007fe0100 */
.L_x_2105:
[----:B------:R-:W-:Y:S05]  /*150e0*/  BSYNC B0 ;  /* 0x0000000000007941 */ /* 0x000fea0003800000 */
.L_x_2104:
[C---:B------:R-:W-:Y:S02]  /*150f0*/  ISETP.GT.AND P1, PT, R6.reuse, 0x1, !P1 ;  /* 0x000000010600780c */ /* 0x040fe40004f24270 */
        /* <DEDUP_REMOVED lines=9> */
[----:B------:R-:W-:Y:S02]  /*15190*/  ISETP.NE.AND P6, PT, R73, RZ, PT ;  /* 0x000000ff4900720c */ /* 0x000fe40003fc5270 */
[----:B------:R-:W-:-:S02]  /*151a0*/  FSEL R31, R31, -INF , !P1 ;  /* 0xff8000001f1f7808 */ /* 0x000fc40004800000 */
[----:B------:R-:W-:Y:S02]  /*151b0*/  ISETP.NE.AND P1, PT, R25, RZ, PT ;  /* 0x000000ff1900720c */ /* 0x000fe40003f25270 */
[----:B------:R-:W2:Y:S02]  /*151c0*/  LDL.64 R24, [R1+0x430] ;  /* 0x0004300001187983 */ /* 0x000ea40000100a00 */
[----:B------:R-:W-:-:S04]  /*151d0*/  ISETP.GT.AND P1, PT, R6, 0x10, !P1 ;  /* 0x000000100600780c */ /* 0x000fc80004f24270 */
[----:B------:R-:W-:-:S04]  /*151e0*/  ISETP.LT.OR P1, PT, R5, 0x11, P1 ;  /* 0x000000110500780c */ /* 0x000fc80000f21670 */
[----:B------:R-:W-:Y:S02]  /*151f0*/  FSEL R34, R34, -INF , !P1 ;  /* 0xff80000022227808 */ /* 0x000fe40004800000 */
[----:B------:R-:W-:-:S04]  /*15200*/  ISETP.NE.AND P1, PT, R29, RZ, PT ;  /* 0x000000ff1d00720c */ /* 0x000fc80003f25270 */
[----:B------:R-:W-:-:S04]  /*15210*/  ISETP.GT.AND P1, PT, R6, 0x11, !P1 ;  /* 0x000000110600780c */ /* 0x000fc80004f24270 */
[----:B------:R-:W-:-:S04]  /*15220*/  ISETP.LT.OR P1, PT, R5, 0x12, P1 ;  /* 0x000000120500780c */ /* 0x000fc80000f21670 */
        /* <DEDUP_REMOVED lines=9> */
[----:B------:R-:W-:-:S04]  /*152c0*/  ISETP.NE.AND P1, PT, R37, RZ, PT ;  /* 0x000000ff2500720c */ /* 0x000fc80003f25270 */
[----:B------:R-:W-:-:S04]  /*152d0*/  ISETP.GT.AND P1, PT, R6, 0x20, !P1 ;  /* 0x000000200600780c */ /* 0x000fc80004f24270 */
        /* <DEDUP_REMOVED lines=38> */
[----:B------:R-:W-:Y:S02]  /*15540*/  ISETP.GT.AND P1, PT, R6, RZ, !P6 ;  /* 0x000000ff0600720c */ /* 0x000fe40007724270 */
[----:B--2---:R-:W-:Y:S02]  /*15550*/  FMNMX.FTZ R4, R90, R24, !PT ;  /* 0x000000185a047209 */ /* 0x004fe40007810000 */
[----:B------:R-:W-:Y:S02]  /*15560*/  ISETP.LT.OR P1, PT, R5, 0x1, P1 ;  /* 0x000000010500780c */ /* 0x000fe40000f21670 */
[----:B------:R-:W-:Y:S02]  /*15570*/  FMNMX.FTZ R4, R152, R4, !PT ;  /* 0x0000000498047209 */ /* 0x000fe40007810000 */
[----:B------:R-:W-:-:S02]  /*15580*/  FSEL R15, R26, -INF , !P1 ;  /* 0xff8000001a0f7808 */ /* 0x000fc40004800000 */
[----:B------:R-:W-:Y:S01]  /*15590*/  FMNMX.FTZ R4, R154, R4, !PT ;  /* 0x000000049a047209 */ /* 0x000fe20007810000 */
[----:B------:R-:W2:Y:S01]  /*155a0*/  LDL R26, [R1+0x450] ;  /* 0x00045000011a7983 */ /* 0x000ea20000100800 */
[----:B------:R-:W-:Y:S02]  /*155b0*/  ISETP.NE.AND P1, PT, R57, RZ, PT ;  /* 0x000000ff3900720c */ /* 0x000fe40003f25270 */
[----:B------:R-:W-:Y:S02]  /*155c0*/  FMNMX.FTZ R4, R88, R4, !PT ;  /* 0x0000000458047209 */ /* 0x000fe40007810000 */
[----:B------:R-:W-:Y:S02]  /*155d0*/  ISETP.GT.AND P2, PT, R6, 0x49, !P2 ;  /* 0x000000490600780c */ /* 0x000fe40005744270 */
[----:B------:R-:W-:Y:S02]  /*155e0*/  FMNMX.FTZ R4, R86, R4, !PT ;  /* 0x0000000456047209 */ /* 0x000fe40007810000 */
[----:B------:R-:W-:-:S02]  /*155f0*/  ISETP.GT.AND P3, PT, R6, 0x50, !P3 ;  /* 0x000000500600780c */ /* 0x000fc40005f64270 */
[----:B------:R-:W-:Y:S02]  /*15600*/  FMNMX.FTZ R4, R84, R4, !PT ;  /* 0x0000000454047209 */ /* 0x000fe40007810000 */
[----:B------:R-:W-:Y:S02]  /*15610*/  ISETP.GT.AND P4, PT, R6, 0x51, !P4 ;  /* 0x000000510600780c */ /* 0x000fe40006784270 */
[----:B------:R-:W-:Y:S02]  /*15620*/  FMNMX.FTZ R4, R82, R4, !PT ;  /* 0x0000000452047209 */ /* 0x000fe40007810000 */
[----:B------:R-:W-:Y:S02]  /*15630*/  ISETP.NE.AND P6, PT, R13, RZ, PT ;  /* 0x000000ff0d00720c */ /* 0x000fe40003fc5270 */
[----:B------:R-:W-:-:S04]  /*15640*/  FMNMX.FTZ R4, R80, R4, !PT ;  /* 0x0000000450047209 */ /* 0x000fc80007810000 */
[----:B------:R-:W-:-:S04]  /*15650*/  FMNMX.FTZ R4, R78, R4, !PT ;  /* 0x000000044e047209 */ /* 0x000fc80007810000 */
[----:B------:R-:W-:-:S04]  /*15660*/  FMNMX.FTZ R4, R76, R4, !PT ;  /* 0x000000044c047209 */ /* 0x000fc80007810000 */
[----:B------:R-:W-:-:S04]  /*15670*/  FMNMX.FTZ R7, R74, R4, !PT ;  /* 0x000000044a077209 */ /* 0x000fc80007810000 */
[----:B------:R-:W-:-:S04]  /*15680*/  FMNMX.FTZ R7, R72, R7, !PT ;  /* 0x0000000748077209 */ /* 0x000fc80007810000 */
[----:B------:R-:W-:Y:S02]  /*15690*/  FMNMX.FTZ R7, R48, R7, !PT ;  /* 0x0000000730077209 */ /* 0x000fe40007810000 */
[----:B------:R-:W-:Y:S02]  /*156a0*/  FMNMX.FTZ R4, R15, R25, !PT ;  /* 0x000000190f047209 */ /* 0x000fe40007810000 */
        /* <DEDUP_REMOVED lines=21> */
[----:B------:R-:W1:Y:S01]  /*15800*/  SHFL.BFLY PT, R9, R8, 0x2, 0x1f ;  /* 0x0c401f0008097f89 */ /* 0x000e6200000e0000 */
[----:B------:R-:W-:-:S04]  /*15810*/  FMNMX.FTZ R7, R47, R4, !PT ;  /* 0x000000042f077209 */ /* 0x000fc80007810000 */
[----:B------:R-:W-:-:S04]  /*15820*/  FMNMX.FTZ R4, R50, R7, !PT ;  /* 0x0000000732047209 */ /* 0x000fc80007810000 */
[----:B------:R-:W-:-:S04]  /*15830*/  FMNMX.FTZ R7, R51, R4, !PT ;  /* 0x0000000433077209 */ /* 0x000fc80007810000 */
[----:B------:R-:W-:Y:S02]  /*15840*/  FMNMX.FTZ R4, R54, R7, !PT ;  /* 0x0000000736047209 */ /* 0x000fe40007810000 */
[----:B------:R-:W-:Y:S02]  /*15850*/  ISETP.GT.AND P1, PT, R6, 0x48, !P1 ;  /* 0x000000480600780c */ /* 0x000fe40004f24270 */
[----:B------:R-:W-:Y:S02]  /*15860*/  FMNMX.FTZ R7, R55, R4, !PT ;  /* 0x0000000437077209 */ /* 0x000fe40007810000 */
[C---:B------:R-:W-:Y:S02]  /*15870*/  ISETP.LT.OR P1, PT, R5.reuse, 0x49, P1 ;  /* 0x000000490500780c */ /* 0x040fe40000f21670 */
[----:B------:R-:W-:Y:S02]  /*15880*/  FMNMX.FTZ R4, R58, R7, !PT ;  /* 0x000000073a047209 */ /* 0x000fe40007810000 */
[----:B------:R-:W-:-:S02]  /*15890*/  ISETP.LT.OR P2, PT, R5, 0x4a, P2 ;  /* 0x0000004a0500780c */ /* 0x000fc40001741670 */
[----:B-1----:R-:W-:Y:S02]  /*158a0*/  FMNMX.FTZ R11, R8, R9, !PT ;  /* 0x00000009080b7209 */ /* 0x002fe40007810000 */
[----:B------:R-:W-:Y:S02]  /*158b0*/  FSEL R62, R62, -INF , !P1 ;  /* 0xff8000003e3e7808 */ /* 0x000fe40004800000 */
[----:B------:R-:W-:Y:S01]  /*158c0*/  FMNMX.FTZ R7, R59, R4, !PT ;  /* 0x000000043b077209 */ /* 0x000fe20007810000 */
[----:B------:R-:W1:Y:S01]  /*158d0*/  SHFL.BFLY PT, R12, R11, 0x1, 0x1f ;  /* 0x0c201f000b0c7f89 */ /* 0x000e6200000e0000 */
[----:B------:R-:W-:Y:S02]  /*158e0*/  ISETP.LT.OR P3, PT, R5, 0x51, P3 ;  /* 0x000000510500780c */ /* 0x000fe40001f61670 */
[----:B------:R-:W-:Y:S02]  /*158f0*/  FSEL R63, R63, -INF , !P2 ;  /* 0xff8000003f3f7808 */ /* 0x000fe40005000000 */
[----:B------:R-:W-:-:S02]  /*15900*/  FMNMX.FTZ R4, R62, R7, !PT ;  /* 0x000000073e047209 */ /* 0x000fc40007810000 */
[----:B------:R-:W-:Y:S02]  /*15910*/  ISETP.GT.AND P5, PT, R6, 0x58, !P5 ;  /* 0x000000580600780c */ /* 0x000fe40006fa4270 */
[----:B------:R-:W-:Y:S02]  /*15920*/  ISETP.LT.OR P4, PT, R5, 0x52, P4 ;  /* 0x000000520500780c */ /* 0x000fe40002781670 */
[----:B------:R-:W-:Y:S02]  /*15930*/  FSEL R66, R66, -INF , !P3 ;  /* 0xff80000042427808 */ /* 0x000fe40005800000 */
[----:B------:R-:W-:Y:S02]  /*15940*/  FMNMX.FTZ R7, R63, R4, !PT ;  /* 0x000000043f077209 */ /* 0x000fe40007810000 */
[----:B------:R-:W-:Y:S02]  /*15950*/  ISETP.GT.AND P1, PT, R6, 0x59, !P6 ;  /* 0x000000590600780c */ /* 0x000fe40007724270 */
[----:B------:R-:W-:-:S02]  /*15960*/  ISETP.LT.OR P5, PT, R5, 0x59, P5 ;  /* 0x000000590500780c */ /* 0x000fc40002fa1670 */
[----:B------:R-:W-:Y:S02]  /*15970*/  FSEL R67, R67, -INF , !P4 ;  /* 0xff80000043437808 */ /* 0x000fe40006000000 */
[----:B------:R-:W-:Y:S02]  /*15980*/  FMNMX.FTZ R4, R66, R7, !PT ;  /* 0x0000000742047209 */ /* 0x000fe40007810000 */
[----:B------:R-:W-:Y:S02]  /*15990*/  ISETP.LT.OR P1, PT, R5, 0x5a, P1 ;  /* 0x0000005a0500780c */ /* 0x000fe40000f21670 */
[----:B------:R-:W-:Y:S02]  /*159a0*/  FSEL R70, R70, -INF , !P5 ;  /* 0xff80000046467808 */ /* 0x000fe40006800000 */
[----:B------:R-:W-:Y:S02]  /*159b0*/  FMNMX.FTZ R5, R67, R4, !PT ;  /* 0x0000000443057209 */ /* 0x000fe40007810000 */
[----:B------:R-:W-:-:S02]  /*159c0*/  FSEL R71, R71, -INF , !P1 ;  /* 0xff80000047477808 */ /* 0x000fc40004800000 */
[----:B------:R-:W-:-:S04]  /*159d0*/  FMNMX.FTZ R4, R70, R5, !PT ;  /* 0x0000000546047209 */ /* 0x000fc80007810000 */
[----:B------:R-:W-:Y:S02]  /*159e0*/  FMNMX.FTZ R9, R71, R4, !PT ;  /* 0x0000000447097209 */ /* 0x000fe40007810000 */
[----:B-1----:R-:W-:Y:S01]  /*159f0*/  FMNMX.FTZ R6, R11, R12, !PT ;  /* 0x0000000c0b067209 */ /* 0x002fe20007810000 */
[----:B------:R-:W3:Y:S04]  /*15a00*/  LDL.64 R4, [R1+0x440] ;  /* 0x0004400001047983 */ /* 0x000ee80000100a00 */
[----:B------:R-:W-:Y:S04]  /*15a10*/  STL.64 [R1+0x430], R8 ;  /* 0x0004300801007387 */ /* 0x000fe80000100a00 */
[----:B------:R-:W4:Y:S04]  /*15a20*/  LDL R12, [R1+0x434] ;  /* 0x00043400010c7983 */ /* 0x000f280000100800 */
[----:B------:R1:W-:Y:S04]  /*15a30*/  STL [R1+0x430], R6 ;  /* 0x0004300601007387 */ /* 0x0003e80000100800 */
[----:B------:R-:W2:Y:S04]  /*15a40*/  LDL R14, [R1+0x430] ;  /* 0x00043000010e7983 */ /* 0x000ea80000100800 */
[----:B----4-:R-:W4:Y:S01]  /*15a50*/  SHFL.BFLY PT, R9, R12, 0x2, 0x1f ;  /* 0x0c401f000c097f89 */ /* 0x010f2200000e0000 */
[----:B--2---:R-:W-:Y:S01]  /*15a60*/  FMUL.FTZ R7, R26, R14 ;  /* 0x0000000e1a077220 */ /* 0x004fe20000410000 */
[----:B------:R-:W-:-:S04]  /*15a70*/  FSETP.NEU.FTZ.AND P1, PT, R14, -INF , PT ;  /* 0xff8000000e00780b */ /* 0x000fc80003f3d000 */
[----:B------:R-:W-:-:S05]  /*15a80*/  FSEL R11, R7, RZ, P1 ;  /* 0x000000ff070b7208 */ /* 0x000fca0000800000 */
[----:B-1----:R-:W-:Y:S01]  /*15a90*/  FFMA.FTZ R6, R88, R26, -R11 ;  /* 0x0000001a58067223 */ /* 0x002fe2000001080b */
[----:B----4-:R-:W-:-:S03]  /*15aa0*/  FMNMX.FTZ R9, R9, R12, !PT ;  /* 0x0000000c09097209 */ /* 0x010fc60007810000 */
[----:B------:R1:W-:Y:S02]  /*15ab0*/  MUFU.EX2 R153, R6 ;  /* 0x0000000600997308 */ /* 0x0003e40000000800 */
[----:B-1----:R-:W1:Y:S01]  /*15ac0*/  SHFL.BFLY PT, R6, R9, 0x1, 0x1f ;  /* 0x0c201f0009067f89 */ /* 0x002e6200000e0000 */
[----:B------:R-:W-:Y:S01]  /*15ad0*/  FSEL R29, R14, RZ, P1 ;  /* 0x000000ff0e1d7208 */ /* 0x000fe20000800000 */
[----:B------:R-:W-:-:S04]  /*15ae0*/  FFMA.FTZ R7, R90, R26, -R11 ;  /* 0x0000001a5a077223 */ /* 0x000fc8000001080b */
[----:B------:R-:W-:Y:S01]  /*15af0*/  FADD.FTZ R29, R24, -R29 ;  /* 0x8000001d181d7221 */ /* 0x000fe20000010000 */
[----:B-1----:R-:W-:-:S04]  /*15b00*/  FMNMX.FTZ R6, R9, R6, !PT ;  /* 0x0000000609067209 */ /* 0x002fc80007810000 */
[C---:B------:R-:W-:Y:S01]  /*15b10*/  FSETP.NEU.FTZ.AND P1, PT, R6.reuse, -INF , PT ;  /* 0xff8000000600780b */ /* 0x040fe20003f3d000 */
[----:B------:R-:W-:-:S05]  /*15b20*/  FMUL.FTZ R8, R6, R26 ;  /* 0x0000001a06087220 */ /* 0x000fca0000410000 */
[----:B------:R-:W-:Y:S02]  /*15b30*/  FSEL R37, R8, RZ, P1 ;  /* 0x000000ff08257208 */ /* 0x000fe40000800000 */
[----:B------:R-:W-:Y:S01]  /*15b40*/  FSEL R8, R6, RZ, P1 ;  /* 0x000000ff06087208 */ /* 0x000fe20000800000 */
[-C--:B------:R-:W-:Y:S02]  /*15b50*/  FMUL.FTZ R29, R29, R26.reuse ;  /* 0x0000001a1d1d7220 */ /* 0x080fe40000410000 */
[-C--:B------:R-:W-:Y:S02]  /*15b60*/  FFMA.FTZ R218, R15, R26.reuse, -R37 ;  /* 0x0000001a0fda7223 */ /* 0x080fe40000010825 */
[----:B------:R-:W-:Y:S01]  /*15b70*/  FADD.FTZ R25, R25, -R8 ;  /* 0x8000000819197221 */ /* 0x000fe20000010000 */
[-C--:B------:R-:W-:Y:S01]  /*15b80*/  FFMA.FTZ R152, R152, R26.reuse, -R11 ;  /* 0x0000001a98987223 */ /* 0x080fe2000001080b */
[-C--:B------:R-:W-:Y:S02]  /*15b90*/  FFMA.FTZ R185, R27, R26.reuse, -R37 ;  /* 0x0000001a1bb97223 */ /* 0x080fe40000010825 */
[----:B------:R-:W-:Y:S01]  /*15ba0*/  FMUL.FTZ R25, R26, R25 ;  /* 0x000000191a197220 */ /* 0x000fe20000410000 */
[----:B------:R-:W-:Y:S01]  /*15bb0*/  MUFU.EX2 R7, R7 ;  /* 0x0000000700077308 */ /* 0x000fe20000000800 */
[-CC-:B------:R-:W-:Y:S01]  /*15bc0*/  FFMA.FTZ R14, R32, R26.reuse, -R11.reuse ;  /* 0x0000001a200e7223 */ /* 0x180fe2000001080b */
[-C--:B------:R-:W-:Y:S01]  /*15bd0*/  FFMA.FTZ R154, R154, R26.reuse, -R11 ;  /* 0x0000001a9a9a7223 */ /* 0x080fe2000001080b */
[----:B------:R-:W-:-:S05]  /*15be0*/  FFMA.FTZ R155, R30, R26, -R37 ;  /* 0x0000001a1e9b7223 */ /* 0x000fca0000010825 */
[----:B------:R-:W3:Y:S01]  /*15bf0*/  MUFU.EX2 R33, R29 ;  /* 0x0000001d00217308 */ /* 0x000ee20000000800 */
[----:B------:R-:W-:-:S07]  /*15c00*/  FFMA.FTZ R216, R31, R26, -R37 ;  /* 0x0000001a1fd87223 */ /* 0x000fce0000010825 */
[----:B------:R-:W-:Y:S08]  /*15c10*/  MUFU.EX2 R218, R218 ;  /* 0x000000da00da7308 */ /* 0x000ff00000000800 */
[----:B------:R-:W1:Y:S01]  /*15c20*/  MUFU.EX2 R32, R25 ;  /* 0x0000001900207308 */ /* 0x000e620000000800 */
[----:B------:R-:W-:-:S07]  /*15c30*/  FFMA.FTZ R192, R86, R26, -R11 ;  /* 0x0000001a56c07223 */ /* 0x000fce000001080b */
[----:B------:R-:W2:Y:S01]  /*15c40*/  MUFU.EX2 R152, R152 ;  /* 0x0000009800987308 */ /* 0x000ea20000000800 */
[----:B------:R-:W-:-:S07]  /*15c50*/  FFMA.FTZ R181, R34, R26, -R37 ;  /* 0x0000001a22b57223 */ /* 0x000fce0000010825 */
[----:B------:R-:W4:Y:S01]  /*15c60*/  MUFU.EX2 R185, R185 ;  /* 0x000000b900b97308 */ /* 0x000f220000000800 */
[----:B------:R-:W-:-:S07]  /*15c70*/  FFMA.FTZ R183, R84, R26, -R11 ;  /* 0x0000001a54b77223 */ /* 0x000fce000001080b */
[----:B------:R-:W5:Y:S01]  /*15c80*/  MUFU.EX2 R154, R154 ;  /* 0x0000009a009a7308 */ /* 0x000f620000000800 */
[----:B------:R-:W-:-:S07]  /*15c90*/  FFMA.FTZ R190, R35, R26, -R37 ;  /* 0x0000001a23be7223 */ /* 0x000fce0000010825 */
[----:B------:R-:W0:Y:S01]  /*15ca0*/  MUFU.EX2 R155, R155 ;  /* 0x0000009b009b7308 */ /* 0x000e220000000800 */
[-CC-:B------:R-:W-:Y:S01]  /*15cb0*/  FFMA.FTZ R179, R82, R26.reuse, -R11.reuse ;  /* 0x0000001a52b37223 */ /* 0x180fe2000001080b */
[-CC-:B------:R-:W-:Y:S01]  /*15cc0*/  FFMA.FTZ R186, R80, R26.reuse, -R11.reuse ;  /* 0x0000001a50ba7223 */ /* 0x180fe2000001080b */
[-CC-:B------:R-:W-:Y:S01]  /*15cd0*/  FFMA.FTZ R175, R78, R26.reuse, -R11.reuse ;  /* 0x0000001a4eaf7223 */ /* 0x180fe2000001080b */
[-CC-:B------:R-:W-:Y:S01]  /*15ce0*/  FFMA.FTZ R182, R76, R26.reuse, -R11.reuse ;  /* 0x0000001a4cb67223 */ /* 0x180fe2000001080b */
[----:B------:R-:W-:-:S03]  /*15cf0*/  FFMA.FTZ R178, R74, R26, -R11 ;  /* 0x0000001a4ab27223 */ /* 0x000fc6000001080b */
[----:B------:R-:W0:Y:S01]  /*15d00*/  MUFU.EX2 R216, R216 ;  /* 0x000000d800d87308 */ /* 0x000e220000000800 */
[-CC-:B------:R-:W-:Y:S01]  /*15d10*/  FFMA.FTZ R171, R72, R26.reuse, -R11.reuse ;  /* 0x0000001a48ab7223 */ /* 0x180fe2000001080b */
[-CC-:B------:R-:W-:Y:S01]  /*15d20*/  FFMA.FTZ R172, R48, R26.reuse, -R11.reuse ;  /* 0x0000001a30ac7223 */ /* 0x180fe2000001080b */
[-CC-:B------:R-:W-:Y:S01]  /*15d30*/  FFMA.FTZ R165, R44, R26.reuse, -R11.reuse ;  /* 0x0000001a2ca57223 */ /* 0x180fe2000001080b */
[-CC-:B------:R-:W-:Y:S01]  /*15d40*/  FFMA.FTZ R161, R52, R26.reuse, -R11.reuse ;  /* 0x0000001a34a17223 */ /* 0x180fe2000001080b */
[-CC-:B------:R-:W-:Y:S01]  /*15d50*/  FFMA.FTZ R168, R40, R26.reuse, -R11.reuse ;  /* 0x0000001a28a87223 */ /* 0x180fe2000001080b */
[-CC-:B------:R-:W-:Y:S01]  /*15d60*/  FFMA.FTZ R160, R56, R26.reuse, -R11.reuse ;  /* 0x0000001a38a07223 */ /* 0x180fe2000001080b */
[-CC-:B------:R-:W-:Y:S01]  /*15d70*/  FFMA.FTZ R21, R36, R26.reuse, -R11.reuse ;  /* 0x0000001a24157223 */ /* 0x180fe2000001080b */
[----:B------:R-:W0:Y:S01]  /*15d80*/  MUFU.EX2 R192, R192 ;  /* 0x000000c000c07308 */ /* 0x000e220000000800 */
[-CC-:B------:R-:W-:Y:S01]  /*15d90*/  FFMA.FTZ R19, R60, R26.reuse, -R11.reuse ;  /* 0x0000001a3c137223 */ /* 0x180fe2000001080b */
[-CC-:B------:R-:W-:Y:S01]  /*15da0*/  FFMA.FTZ R158, R28, R26.reuse, -R11.reuse ;  /* 0x0000001a1c9e7223 */ /* 0x180fe2000001080b */
[-CC-:B------:R-:W-:Y:S01]  /*15db0*/  FFMA.FTZ R12, R64, R26.reuse, -R11.reuse ;  /* 0x0000001a400c7223 */ /* 0x180fe2000001080b */
[-CC-:B------:R-:W-:Y:S01]  /*15dc0*/  FFMA.FTZ R13, R20, R26.reuse, -R11.reuse ;  /* 0x0000001a140d7223 */ /* 0x180fe2000001080b */
[----:B------:R-:W-:Y:S01]  /*15dd0*/  FFMA.FTZ R68, R68, R26, -R11 ;  /* 0x0000001a44447223 */ /* 0x000fe2000001080b */
[----:B---3--:R-:W-:Y:S01]  /*15de0*/  FFMA.FTZ R11, R33, R4, R7 ;  /* 0x00000004210b7223 */ /* 0x008fe20000010007 */
[----:B-1----:R-:W-:Y:S01]  /*15df0*/  FFMA.FTZ R4, R5, R32, R218 ;  /* 0x0000002005047223 */ /* 0x002fe200000100da */
[----:B------:R-:W1:Y:S01]  /*15e00*/  MUFU.EX2 R181, R181 ;  /* 0x000000b500b57308 */ /* 0x000e620000000800 */
[-C--:B------:R-:W-:Y:S01]  /*15e10*/  FFMA.FTZ R177, R38, R26.reuse, -R37 ;  /* 0x0000001a26b17223 */ /* 0x080fe20000010825 */
[----:B--2---:R-:W-:Y:S01]  /*15e20*/  FADD.FTZ R11, R152, R11 ;  /* 0x0000000b980b7221 */ /* 0x004fe20000010000 */
[----:B----4-:R-:W-:Y:S01]  /*15e30*/  FADD.FTZ R4, R185, R4 ;  /* 0x00000004b9047221 */ /* 0x010fe20000010000 */
[----:B------:R-:W-:-:S04]  /*15e40*/  FFMA.FTZ R184, R39, R26, -R37 ;  /* 0x0000001a27b87223 */ /* 0x000fc80000010825 */
[----:B------:R-:W2:Y:S01]  /*15e50*/  MUFU.EX2 R183, R183 ;  /* 0x000000b700b77308 */ /* 0x000ea20000000800 */
[----:B-----5:R-:W-:Y:S01]  /*15e60*/  FADD.FTZ R8, R154, R11 ;  /* 0x0000000b9a087221 */ /* 0x020fe20000010000 */
[----:B0-----:R-:W-:-:S06]  /*15e70*/  FADD.FTZ R5, R155, R4 ;  /* 0x000000049b057221 */ /* 0x001fcc0000010000 */
[----:B------:R-:W0:Y:S01]  /*15e80*/  MUFU.EX2 R190, R190 ;  /* 0x000000be00be7308 */ /* 0x000e220000000800 */
[----:B------:R-:W-:Y:S01]  /*15e90*/  FFMA.FTZ R173, R42, R26, -R37 ;  /* 0x0000001a2aad7223 */ /* 0x000fe20000010825 */
[----:B------:R-:W-:-:S06]  /*15ea0*/  FADD.FTZ R11, R153, R8 ;  /* 0x00000008990b7221 */ /* 0x000fcc0000010000 */
[----:B------:R-:W3:Y:S01]  /*15eb0*/  MUFU.EX2 R179, R179 ;  /* 0x000000b300b37308 */ /* 0x000ee20000000800 */
[----:B------:R-:W-:Y:S01]  /*15ec0*/  FADD.FTZ R4, R216, R5 ;  /* 0x00000005d8047221 */ /* 0x000fe20000010000 */
[----:B------:R-:W-:-:S06]  /*15ed0*/  FFMA.FTZ R180, R43, R26, -R37 ;  /* 0x0000001a2bb47223 */ /* 0x000fcc0000010825 */
[----:B------:R-:W4:Y:S01]  /*15ee0*/  MUFU.EX2 R177, R177 ;  /* 0x000000b100b17308 */ /* 0x000f220000000800 */
[----:B------:R-:W-:Y:S01]  /*15ef0*/  FADD.FTZ R8, R192, R11 ;  /* 0x0000000bc0087221 */ /* 0x000fe20000010000 */
[----:B-1----:R-:W-:-:S06]  /*15f00*/  FADD.FTZ R5, R181, R4 ;  /* 0x00000004b5057221 */ /* 0x002fcc0000010000 */
[----:B------:R-:W1:Y:S01]  /*15f10*/  MUFU.EX2 R186, R186 ;  /* 0x000000ba00ba7308 */ /* 0x000e620000000800 */
[----:B------:R-:W-:-:S07]  /*15f20*/  FFMA.FTZ R169, R46, R26, -R37 ;  /* 0x0000001a2ea97223 */ /* 0x000fce0000010825 */
[----:B------:R-:W5:Y:S01]  /*15f30*/  MUFU.EX2 R184, R184 ;  /* 0x000000b800b87308 */ /* 0x000f620000000800 */
[----:B--2---:R-:W-:Y:S01]  /*15f40*/  FADD.FTZ R8, R183, R8 ;  /* 0x00000008b7087221 */ /* 0x004fe20000010000 */
[----:B0-----:R-:W-:-:S06]  /*15f50*/  FADD.FTZ R4, R190, R5 ;  /* 0x00000005be047221 */ /* 0x001fcc0000010000 */
[----:B------:R-:W0:Y:S01]  /*15f60*/  MUFU.EX2 R175, R175 ;  /* 0x000000af00af7308 */ /* 0x000e220000000800 */
[----:B------:R-:W-:-:S07]  /*15f70*/  FFMA.FTZ R176, R47, R26, -R37 ;  /* 0x0000001a2fb07223 */ /* 0x000fce0000010825 */
[----:B------:R-:W2:Y:S01]  /*15f80*/  MUFU.EX2 R173, R173 ;  /* 0x000000ad00ad7308 */ /* 0x000ea20000000800 */
[----:B---3--:R-:W-:Y:S01]  /*15f90*/  FADD.FTZ R5, R179, R8 ;  /* 0x00000008b3057221 */ /* 0x008fe20000010000 */
[----:B----4-:R-:W-:-:S06]  /*15fa0*/  FADD.FTZ R11, R177, R4 ;  /* 0x00000004b10b7221 */ /* 0x010fcc0000010000 */
[----:B------:R-:W3:Y:S01]  /*15fb0*/  MUFU.EX2 R182, R182 ;  /* 0x000000b600b67308 */ /* 0x000ee20000000800 */
[----:B------:R-:W-:-:S07]  /*15fc0*/  FFMA.FTZ R163, R50, R26, -R37 ;  /* 0x0000001a32a37223 */ /* 0x000fce0000010825 */
[----:B------:R-:W4:Y:S01]  /*15fd0*/  MUFU.EX2 R180, R180 ;  /* 0x000000b400b47308 */ /* 0x000f220000000800 */
[----:B-1----:R-:W-:Y:S01]  /*15fe0*/  FADD.FTZ R4, R186, R5 ;  /* 0x00000005ba047221 */ /* 0x002fe20000010000 */
[----:B-----5:R-:W-:-:S06]  /*15ff0*/  FADD.FTZ R8, R184, R11 ;  /* 0x0000000bb8087221 */ /* 0x020fcc0000010000 */
[----:B------:R-:W1:Y:S01]  /*16000*/  MUFU.EX2 R178, R178 ;  /* 0x000000b200b27308 */ /* 0x000e620000000800 */
[----:B------:R-:W-:-:S07]  /*16010*/  FFMA.FTZ R170, R51, R26, -R37 ;  /* 0x0000001a33aa7223 */ /* 0x000fce0000010825 */
[----:B------:R-:W5:Y:S01]  /*16020*/  MUFU.EX2 R169, R169 ;  /* 0x000000a900a97308 */ /* 0x000f620000000800 */
[----:B0-----:R-:W-:Y:S01]  /*16030*/  FADD.FTZ R5, R175, R4 ;  /* 0x00000004af057221 */ /* 0x001fe20000010000 */
[----:B--2---:R-:W-:-:S06]  /*16040*/  FADD.FTZ R11, R173, R8 ;  /* 0x00000008ad0b7221 */ /* 0x004fcc0000010000 */
        /* <DEDUP_REMOVED lines=50> */
[----:B------:R-:W3:Y:S08]  /*16370*/  MUFU.EX2 R13, R13 ;  /* 0x0000000d000d7308 */ /* 0x000ef00000000800 */
[----:B------:R-:W4:Y:S01]  /*16380*/  MUFU.EX2 R156, R156 ;  /* 0x0000009c009c7308 */ /* 0x000f220000000800 */
[----:B-1----:R-:W-:Y:S01]  /*16390*/  FADD.FTZ R5, R158, R5 ;  /* 0x000000059e057221 */ /* 0x002fe20000010000 */
[----:B-----5:R-:W-:-:S06]  /*163a0*/  FADD.FTZ R4, R162, R25 ;  /* 0x00000019a2047221 */ /* 0x020fcc0000010000 */
[----:B------:R-:W1:Y:S08]  /*163b0*/  MUFU.EX2 R9, R68 ;  /* 0x0000004400097308 */ /* 0x000e700000000800 */
[----:B------:R-:W5:Y:S01]  /*163c0*/  MUFU.EX2 R11, R11 ;  /* 0x0000000b000b7308 */ /* 0x000f620000000800 */
[----:B0-----:R-:W-:Y:S01]  /*163d0*/  FADD.FTZ R8, R12, R5 ;  /* 0x000000050c087221 */ /* 0x001fe20000010000 */
[----:B--2---:R-:W-:-:S06]  /*163e0*/  FADD.FTZ R5, R15, R4 ;  /* 0x000000040f057221 */ /* 0x004fcc0000010000 */
[----:B------:R-:W0:Y:S08]  /*163f0*/  MUFU.EX2 R14, R14 ;  /* 0x0000000e000e7308 */ /* 0x000e300000000800 */
[----:B------:R-:W2:Y:S01]  /*16400*/  MUFU.EX2 R20, R20 ;  /* 0x0000001400147308 */ /* 0x000ea20000000800 */
[----:B---3--:R-:W-:Y:S01]  /*16410*/  FADD.FTZ R8, R13, R8 ;  /* 0x000000080d087221 */ /* 0x008fe20000010000 */
[----:B----4-:R-:W-:-:S03]  /*16420*/  FADD.FTZ R4, R156, R5 ;  /* 0x000000059c047221 */ /* 0x010fc60000010000 */
[----:B-1----:R-:W-:Y:S01]  /*16430*/  FADD.FTZ R5, R9, R8 ;  /* 0x0000000809057221 */ /* 0x002fe20000010000 */
[----:B-----5:R-:W-:-:S03]  /*16440*/  FADD.FTZ R25, R11, R4 ;  /* 0x000000040b197221 */ /* 0x020fc60000010000 */
[----:B0-----:R-:W-:Y:S01]  /*16450*/  FADD.FTZ R4, R14, R5 ;  /* 0x000000050e047221 */ /* 0x001fe20000010000 */
[----:B------:R0:W-:Y:S01]  /*16460*/  STL [R1+0x434], R6 ;  /* 0x0004340601007387 */ /* 0x0001e20000100800 */
[----:B--2---:R-:W-:-:S05]  /*16470*/  FADD.FTZ R5, R20, R25 ;  /* 0x0000001914057221 */ /* 0x004fca0000010000 */
[----:B------:R1:W-:Y:S04]  /*16480*/  STL.64 [R1+0x440], R4 ;  /* 0x0004400401007387 */ /* 0x0003e80000100a00 */
[----:B------:R-:W2:Y:S04]  /*16490*/  LD.E R31, desc[UR48][R22.64+0x41c] ;  /* 0x00041c30161f7980 */ /* 0x000ea8000c101900 */
[----:B------:R-:W3:Y:S04]  /*164a0*/  LD.E R30, desc[UR48][R22.64+0x414] ;  /* 0x00041430161e7980 */ /* 0x000ee8000c101900 */
[----:B------:R-:W4:Y:S04]  /*164b0*/  LD.E R8, desc[UR48][R22.64+0x220] ;  /* 0x0002203016087980 */ /* 0x000f28000c101900 */
[----:B------:R-:W5:Y:S04]  /*164c0*/  LD.E R24, desc[UR48][R22.64+0x224] ;  /* 0x0002243016187980 */ /* 0x000f68000c101900 */
[----:B------:R-:W5:Y:S04]  /*164d0*/  LD.E R25, desc[UR48][R22.64+0x230] ;  /* 0x0002303016197980 */ /* 0x000f68000c101900 */
[----:B------:R-:W5:Y:S04]  /*164e0*/  LD.E R27, desc[UR48][R22.64+0x240] ;  /* 0x00024030161b7980 */ /* 0x000f68000c101900 */
[----:B------:R-:W5:Y:S04]  /*164f0*/  LD.E R26, desc[UR48][R22.64+0x234] ;  /* 0x00023430161a7980 */ /* 0x000f68000c101900 */
[----:B------:R-:W5:Y:S04]  /*16500*/  LD.E R28, desc[UR48][R22.64+0x244] ;  /* 0x00024430161c7980 */ /* 0x000f68000c101900 */
[----:B------:R-:W5:Y:S04]  /*16510*/  LD.E R29, desc[UR48][R22.64+0x250] ;  /* 0x00025030161d7980 */ /* 0x000f68000c101900 */
[----:B0-----:R-:W5:Y:S04]  /*16520*/  LD.E R6, desc[UR48][R22.64+0x254] ;  /* 0x0002543016067980 */ /* 0x001f68000c101900 */
[----:B------:R-:W5:Y:S04]  /*16530*/  LD.E R140, desc[UR48][R22.64+0x260] ;  /* 0x00026030168c7980 */ /* 0x000f68000c101900 */
        /* <DEDUP_REMOVED lines=53> */
[----:B-1----:R-:W5:Y:S04]  /*16890*/  LD.E R4, desc[UR48][R22.64+0x410] ;  /* 0x0004103016047980 */ /* 0x002f68000c101900 */
        /* <DEDUP_REMOVED lines=62> */
[----:B------:R-:W5:Y:S01]  /*16c80*/  LD.E R35, desc[UR48][R22.64+0x418] ;  /* 0x0004183016237980 */ /* 0x000f62000c101900 */
[----:B--2---:R-:W-:Y:S01]  /*16c90*/  FMUL.FTZ R219, R32, R31 ;  /* 0x0000001f20db7220 */ /* 0x004fe20000410000 */
[C---:B---3--:R-:W-:Y:S01]  /*16ca0*/  FMUL.FTZ R217, R33.reuse, R30 ;  /* 0x0000001e21d97220 */ /* 0x048fe20000410000 */
[C---:B----4-:R-:W-:Y:S01]  /*16cb0*/  FMUL.FTZ R31, R33.reuse, R8 ;  /* 0x00000008211f7220 */ /* 0x050fe20000410000 */
[C---:B-----5:R-:W-:Y:S01]  /*16cc0*/  FMUL.FTZ R199, R33.reuse, R24 ;  /* 0x0000001821c77220 */ /* 0x060fe20000410000 */
[C---:B------:R-:W-:Y:S01]  /*16cd0*/  FMUL.FTZ R25, R33.reuse, R25 ;  /* 0x0000001921197220 */ /* 0x040fe20000410000 */
[C---:B------:R-:W-:Y:S01]  /*16ce0*/  FMUL.FTZ R27, R33.reuse, R27 ;  /* 0x0000001b211b7220 */ /* 0x040fe20000410000 */
[----:B------:R0:W-:Y:S01]  /*16cf0*/  ST.E desc[UR48][R22.64+0x414], R217 ;  /* 0x000414d916007985 */ /* 0x0001e2000c101930 */
[C---:B------:R-:W-:Y:S01]  /*16d00*/  FMUL.FTZ R207, R33.reuse, R26 ;  /* 0x0000001a21cf7220 */ /* 0x040fe20000410000 */
[C---:B------:R-:W-:Y:S01]  /*16d10*/  FMUL.FTZ R215, R33.reuse, R28 ;  /* 0x0000001c21d77220 */ /* 0x040fe20000410000 */
[C---:B------:R-:W-:Y:S01]  /*16d20*/  FMUL.FTZ R29, R33.reuse, R29 ;  /* 0x0000001d211d7220 */ /* 0x040fe20000410000 */
[----:B------:R1:W-:Y:S04]  /*16d30*/  ST.E desc[UR48][R22.64+0x220], R31 ;  /* 0x0002201f16007985 */ /* 0x0003e8000c101930 */
[----:B------:R2:W-:Y:S04]  /*16d40*/  ST.E desc[UR48][R22.64+0x224], R199 ;  /* 0x000224c716007985 */ /* 0x0005e8000c101930 */
[----:B------:R3:W-:Y:S01]  /*16d50*/  ST.E desc[UR48][R22.64+0x230], R25 ;  /* 0x0002301916007985 */ /* 0x0007e2000c101930 */
[----:B0-----:R-:W-:-:S03]  /*16d60*/  FMUL.FTZ R217, R33, R6 ;  /* 0x0000000621d97220 */ /* 0x001fc60000410000 */
[----:B------:R0:W-:Y:S01]  /*16d70*/  ST.E desc[UR48][R22.64+0x240], R27 ;  /* 0x0002401b16007985 */ /* 0x0001e2000c101930 */
[C---:B-1----:R-:W-:Y:S01]  /*16d80*/  FMUL.FTZ R31, R33.reuse, R140 ;  /* 0x0000008c211f7220 */ /* 0x042fe20000410000 */
[C---:B--2---:R-:W-:Y:S01]  /*16d90*/  FMUL.FTZ R199, R33.reuse, R138 ;  /* 0x0000008a21c77220 */ /* 0x044fe20000410000 */
[C---:B---3--:R-:W-:Y:S01]  /*16da0*/  FMUL.FTZ R25, R33.reuse, R136 ;  /* 0x0000008821197220 */ /* 0x048fe20000410000 */
[C---:B0-----:R-:W-:Y:S01]  /*16db0*/  FMUL.FTZ R27, R33.reuse, R134 ;  /* 0x00000086211b7220 */ /* 0x041fe20000410000 */
[----:B------:R0:W-:Y:S01]  /*16dc0*/  ST.E desc[UR48][R22.64+0x41c], R219 ;  /* 0x00041cdb16007985 */ /* 0x0001e2000c101930 */
[----:B------:R-:W-:-:S03]  /*16dd0*/  FMUL.FTZ R221, R33, R128 ;  /* 0x0000008021dd7220 */ /* 0x000fc60000410000 */
[----:B------:R1:W-:Y:S04]  /*16de0*/  ST.E desc[UR48][R22.64+0x234], R207 ;  /* 0x000234cf16007985 */ /* 0x0003e8000c101930 */
[----:B------:R2:W-:Y:S04]  /*16df0*/  ST.E desc[UR48][R22.64+0x244], R215 ;  /* 0x000244d716007985 */ /* 0x0005e8000c101930 */
[----:B------:R3:W-:Y:S01]  /*16e00*/  ST.E desc[UR48][R22.64+0x250], R29 ;  /* 0x0002501d16007985 */ /* 0x0007e2000c101930 */
[----:B0-----:R-:W-:-:S03]  /*16e10*/  FMUL.FTZ R219, R33, R130 ;  /* 0x0000008221db7220 */ /* 0x001fc60000410000 */
[----:B------:R0:W-:Y:S01]  /*16e20*/  ST.E desc[UR48][R22.64+0x254], R217 ;  /* 0x000254d916007985 */ /* 0x0001e2000c101930 */
[----:B-1----:R-:W-:-:S03]  /*16e30*/  FMUL.FTZ R207, R33, R126 ;  /* 0x0000007e21cf7220 */ /* 0x002fc60000410000 */
[----:B------:R1:W-:Y:S01]  /*16e40*/  ST.E desc[UR48][R22.64+0x260], R31 ;  /* 0x0002601f16007985 */ /* 0x0003e2000c101930 */
[----:B--2---:R-:W-:-:S03]  /*16e50*/  FMUL.FTZ R215, R33, R132 ;  /* 0x0000008421d77220 */ /* 0x004fc60000410000 */
[----:B------:R2:W-:Y:S01]  /*16e60*/  ST.E desc[UR48][R22.64+0x264], R199 ;  /* 0x000264c716007985 */ /* 0x0005e2000c101930 */
[----:B---3--:R-:W-:-:S03]  /*16e70*/  FMUL.FTZ R29, R33, R116 ;  /* 0x00000074211d7220 */ /* 0x008fc60000410000 */
[----:B------:R3:W-:Y:S01]  /*16e80*/  ST.E desc[UR48][R22.64+0x270], R25 ;  /* 0x0002701916007985 */ /* 0x0007e2000c101930 */
[----:B0-----:R-:W-:-:S03]  /*16e90*/  FMUL.FTZ R217, R33, R118 ;  /* 0x0000007621d97220 */ /* 0x001fc60000410000 */
[----:B------:R0:W-:Y:S01]  /*16ea0*/  ST.E desc[UR48][R22.64+0x274], R27 ;  /* 0x0002741b16007985 */ /* 0x0001e2000c101930 */
[C---:B-1----:R-:W-:Y:S01]  /*16eb0*/  FMUL.FTZ R31, R33.reuse, R122 ;  /* 0x0000007a211f7220 */ /* 0x042fe20000410000 */
[C---:B--2---:R-:W-:Y:S01]  /*16ec0*/  FMUL.FTZ R199, R33.reuse, R120 ;  /* 0x0000007821c77220 */ /* 0x044fe20000410000 */
[C---:B---3--:R-:W-:Y:S01]  /*16ed0*/  FMUL.FTZ R25, R33.reuse, R124 ;  /* 0x0000007c21197220 */ /* 0x048fe20000410000 */
[C---:B0-----:R-:W-:Y:S01]  /*16ee0*/  FMUL.FTZ R27, R33.reuse, R114 ;  /* 0x00000072211b7220 */ /* 0x041fe20000410000 */
        /* <DEDUP_REMOVED lines=14> */
[----:B-1----:R-:W-:-:S03]  /*16fd0*/  FMUL.FTZ R29, R33, R96 ;  /* 0x00000060211d7220 */ /* 0x002fc60000410000 */
[----:B------:R1:W-:Y:S01]  /*16fe0*/  ST.E desc[UR48][R22.64+0x2c4], R27 ;  /* 0x0002c41b16007985 */ /* 0x0003e2000c101930 */
[C---:B--2---:R-:W-:Y:S01]  /*16ff0*/  FMUL.FTZ R31, R33.reuse, R102 ;  /* 0x00000066211f7220 */ /* 0x044fe20000410000 */
[C---:B---3--:R-:W-:Y:S01]  /*17000*/  FMUL.FTZ R199, R33.reuse, R100 ;  /* 0x0000006421c77220 */ /* 0x048fe20000410000 */
        /* <DEDUP_REMOVED lines=41> */
[----:B-1----:R-:W-:Y:S01]  /*172a0*/  FMUL.FTZ R27, R33, R54 ;  /* 0x00000036211b7220 */ /* 0x002fe20000410000 */
[----:B------:R0:W-:Y:S01]  /*172b0*/  ST.E desc[UR48][R22.64+0x370], R207 ;  /* 0x000370cf16007985 */ /* 0x0001e2000c101930 */
[C---:B------:R-:W-:Y:S01]  /*172c0*/  FMUL.FTZ R193, R32.reuse, R193 ;  /* 0x000000c120c17220 */ /* 0x040fe20000410000 */
        /* <DEDUP_REMOVED lines=91> */
[----:B------:R1:W-:Y:S04]  /*17880*/  ST.E desc[UR48][R22.64+0x404], R27 ;  /* 0x0004041b16007985 */ /* 0x0003e8000c101930 */
        /* <DEDUP_REMOVED lines=63> */
[----:B------:R5:W-:Y:S01]  /*17c80*/  ST.E desc[UR48][R22.64+0x418], R35 ;  /* 0x0004182316007985 */ /* 0x000be2000c101930 */
[----:B------:R2:W-:Y:S06]  /*17c90*/  BAR.SYNC.DEFER_BLOCKING R209, 0x100 ;  /* 0x000400d10000751d */ /* 0x0005ec0000010000 */
[----:B0-----:R-:W5:Y:S04]  /*17ca0*/  LD.E R25, desc[UR48][R22.64+0x220] ;  /* 0x0002203016197980 */ /* 0x001f68000c101900 */
[----:B-1----:R-:W5:Y:S04]  /*17cb0*/  LD.E R27, desc[UR48][R22.64+0x224] ;  /* 0x00022430161b7980 */ /* 0x002f68000c101900 */
[----:B------:R-:W5:Y:S04]  /*17cc0*/  LD.E R29, desc[UR48][R22.64+0x228] ;  /* 0x00022830161d7980 */ /* 0x000f68000c101900 */
[----:B------:R-:W5:Y:S04]  /*17cd0*/  LD.E R31, desc[UR48][R22.64+0x22c] ;  /* 0x00022c30161f7980 */ /* 0x000f68000c101900 */
[----:B--2---:R-:W2:Y:S04]  /*17ce0*/  LD.E R33, desc[UR48][R22.64+0x230] ;  /* 0x0002303016217980 */ /* 0x004ea8000c101900 */
[----:B---3--:R-:W3:Y:S04]  /*17cf0*/  LD.E R41, desc[UR48][R22.64+0x234] ;  /* 0x0002343016297980 */ /* 0x008ee8000c101900 */
[----:B----4-:R-:W4:Y:S04]  /*17d00*/  LD.E R5, desc[UR48][R22.64+0x238] ;  /* 0x0002383016057980 */ /* 0x010f28000c101900 */
[----:B-----5:R-:W5:Y:S04]  /*17d10*/  LD.E R39, desc[UR48][R22.64+0x23c] ;  /* 0x00023c3016277980 */ /* 0x020f68000c101900 */
        /* <DEDUP_REMOVED lines=121> */
[----:B------:R-:W-:Y:S04]  /*184b0*/  ST.E desc[UR48][R22.64+0x220], R25 ;  /* 0x0002201916007985 */ /* 0x000fe8000c101930 */
[----:B------:R-:W-:Y:S04]  /*184c0*/  ST.E desc[UR48][R22.64+0x224], R27 ;  /* 0x0002241b16007985 */ /* 0x000fe8000c101930 */
[----:B------:R-:W-:Y:S04]  /*184d0*/  ST.E desc[UR48][R22.64+0x228], R29 ;  /* 0x0002281d16007985 */ /* 0x000fe8000c101930 */
[----:B------:R-:W-:Y:S04]  /*184e0*/  ST.E desc[UR48][R22.64+0x22c], R31 ;  /* 0x00022c1f16007985 */ /* 0x000fe8000c101930 */
[----:B--2---:R-:W-:Y:S04]  /*184f0*/  ST.E desc[UR48][R22.64+0x230], R33 ;  /* 0x0002302116007985 */ /* 0x004fe8000c101930 */
[----:B---3--:R-:W-:Y:S04]  /*18500*/  ST.E desc[UR48][R22.64+0x234], R41 ;  /* 0x0002342916007985 */ /* 0x008fe8000c101930 */
[----:B----4-:R-:W-:Y:S04]  /*18510*/  ST.E desc[UR48][R22.64+0x238], R5 ;  /* 0x0002380516007985 */ /* 0x010fe8000c101930 */
[----:B-----5:R-:W-:Y:S04]  /*18520*/  ST.E desc[UR48][R22.64+0x23c], R39 ;  /* 0x00023c2716007985 */ /* 0x020fe8000c101930 */
        /* <DEDUP_REMOVED lines=120> */
[----:B0-----:R-:W5:Y:S04]  /*18cb0*/  LD.E.64 R4, desc[UR48][R22.64+0xa8] ;  /* 0x0000a83016047980 */ /* 0x001f68000c101b00 */
[----:B-1----:R-:W5:Y:S04]  /*18cc0*/  LDL R6, [R1+0x88] ;  /* 0x0000880001067983 */ /* 0x002f680000100800 */
[----:B--2---:R-:W2:Y:S04]  /*18cd0*/  LD.E R24, desc[UR48][R22.64+0x220] ;  /* 0x0002203016187980 */ /* 0x004ea8000c101900 */
[----:B------:R-:W2:Y:S04]  /*18ce0*/  LD.E R25, desc[UR48][R22.64+0x224] ;  /* 0x0002243016197980 */ /* 0x000ea8000c101900 */
[----:B---3--:R-:W2:Y:S04]  /*18cf0*/  LD.E R26, desc[UR48][R22.64+0x228] ;  /* 0x00022830161a7980 */ /* 0x008ea8000c101900 */
[----:B------:R-:W2:Y:S04]  /*18d00*/  LD.E R27, desc[UR48][R22.64+0x22c] ;  /* 0x00022c30161b7980 */ /* 0x000ea8000c101900 */
[----:B----4-:R-:W2:Y:S04]  /*18d10*/  LD.E R28, desc[UR48][R22.64+0x230] ;  /* 0x00023030161c7980 */ /* 0x010ea8000c101900 */
[----:B------:R-:W2:Y:S04]  /*18d20*/  LD.E R29, desc[UR48][R22.64+0x234] ;  /* 0x00023430161d7980 */ /* 0x000ea8000c101900 */
[----:B-----5:R-:W2:Y:S04]  /*18d30*/  LD.E R30, desc[UR48][R22.64+0x238] ;  /* 0x00023830161e7980 */ /* 0x020ea8000c101900 */
        /* <DEDUP_REMOVED lines=129> */
[----:B------:R-:W-:Y:S01]  /*19550*/  VOTEU.ANY UP0, P1 ;  /* 0x00000000003f7886 */ /* 0x000fe20000800100 */
[----:B------:R-:W-:-:S02]  /*19560*/  VIADD R6, R4, 0x80 ;  /* 0x0000008004067836 */ /* 0x000fc40000000000 */
[----:B------:R-:W-:Y:S01]  /*19570*/  IMAD.MOV.U32 R7, RZ, RZ, R5 ;  /* 0x000000ffff077224 */ /* 0x000fe200078e0005 */
[----:B--2---:R-:W-:-:S06]  /*19580*/  WARPGROUP.ARRIVE ;  /* 0x00000000000079c5 */ /* 0x004fcc0000000000 */
[----:B------:R-:W-:Y:S01]  /*19590*/  HGMMA.64x256x16.F32.BF16 R24, R152, gdesc[UR4].tnspB, R24, UP0, gsb0 ;  /* 0x43e0000498187df0 */ /* 0x000fe2000b801818 */
[----:B------:R-:W-:Y:S02]  /*195a0*/  R2UR UR6, R6 ;  /* 0x00000000060672ca */ /* 0x000fe400000e0000 */
[----:B------:R-:W-:Y:S01]  /*195b0*/  R2UR UR7, R7 ;  /* 0x00000000070772ca */ /* 0x000fe200000e0000 */
[----:B------:R-:W-:Y:S02]  /*195c0*/  VIADD R6, R4, 0x100 ;  /* 0x0000010004067836 */ /* 0x000fe40000000000 */
[----:B------:R-:W-:Y:S01]  /*195d0*/  IMAD.MOV.U32 R7, RZ, RZ, R5 ;  /* 0x000000ffff077224 */ /* 0x000fe200078e0005 */
[----:B------:R-:W-:Y:S02]  /*195e0*/  WARPGROUP.DEPBAR.LE gsb0, 0x0 ;  /* 0x00008000000079c5 */ /* 0x000fe40000010000 */
[----:B------:R-:W-:Y:S02]  /*195f0*/  F2FP.BF16.F32.PACK_AB R152, R183, R192 ;  /* 0x000000c0b798723e */ /* 0x000fe400000010ff */
[----:B------:R-:W-:-:S02]  /*19600*/  F2FP.BF16.F32.PACK_AB R154, R186, R179 ;  /* 0x000000b3ba9a723e */ /* 0x000fc400000010ff */
        /* <DEDUP_REMOVED lines=132> */
[----:B------:R-:W-:Y:S02]  /*19e50*/  R2UR UR6, R6 ;  /* 0x00000000060672ca */ /* 0x000fe400000e0000 */
[----:B------:R-:W-:Y:S01]  /*19e60*/  R2UR UR7, R7 ;  /* 0x00000000070772ca */ /* 0x000fe200000e0000 */
[----:B------:R-:W-:Y:S01]  /*19e70*/  STL [R1+0x88], R0 ;  /* 0x0000880001007387 */ /* 0x000fe20000100800 */
[----:B------:R-:W-:Y:S02]  /*19e80*/  VIADD R6, R4, 0x180 ;  /* 0x0000018004067836 */ /* 0x000fe40000000000 */
[----:B------:R-:W-:Y:S01]  /*19e90*/  IMAD.MOV.U32 R7, RZ, RZ, R5 ;  /* 0x000000ffff077224 */ /* 0x000fe200078e0005 */
[----:B------:R-:W-:Y:S02]  /*19ea0*/  WARPGROUP.DEPBAR.LE gsb0, 0x0 ;  /* 0x00008000000079c5 */ /* 0x000fe40000010000 */
[----:B------:R-:W-:-:S02]  /*19eb0*/  F2FP.BF16.F32.PACK_AB R152, R182, R175 ;  /* 0x000000afb698723e */ /* 0x000fc400000010ff */
        /* <DEDUP_REMOVED lines=276> */
[----:B------:R-:W-:Y:S01]  /*1b000*/  VIADD R4, R4, 0x280 ;  /* 0x0000028004047836 */ /* 0x000fe20000000000 */
        /* <DEDUP_REMOVED lines=412> */
[----:B0-----:R-:W5:Y:S04]  /*1c9d0*/  LD.E R25, desc[UR48][R22.64+0x240] ;  /* 0x0002403016197980 */ /* 0x001f68000c101900 */
[----:B-1----:R-:W5:Y:S04]  /*1c9e0*/  LD.E R27, desc[UR48][R22.64+0x244] ;  /* 0x00024430161b7980 */ /* 0x002f68000c101900 */
        /* <DEDUP_REMOVED lines=131> */
[----:B-----5:R0:W-:Y:S04]  /*1d220*/  ST.E desc[UR48][R22.64+0x254], R35 ;  /* 0x0002542316007985 */ /* 0x0201e8000c101930 */
        /* <DEDUP_REMOVED lines=122> */
.L_x_2112:
[----:B------:R-:W-:Y:S05]  /*1d9d0*/  BSYNC B0 ;  /* 0x0000000000007941 */ /* 0x000fea0003800000 */
.L_x_2111:
[C---:B------:R-:W-:Y:S01]  /*1d9e0*/  ISETP.GT.AND P1, PT, R10.reuse, UR43, PT ;  /* 0x0000002b0a007c0c */ /* 0x040fe2000bf24270 */
[----:B------:R-:W-:-:S12]  /*1d9f0*/  VIADD R10, R10, 0xffffffff ;  /* 0xffffffff0a0a7836 */ /* 0x000fd80000000000 */
[----:B------:R-:W-:Y:S05]  /*1da00*/  @P1 BRA `(.L_x_2113) ;  /* 0xffffff5400081947 */ /* 0x000fea000383ffff */
.L_x_2082:
[----:B------:R-:W-:Y:S05]  /*1da10*/  WARPSYNC.ALL ;  /* 0x0000000000007948 */ /* 0x000fea0003800000 */
[----:B0-----:R-:W1:Y:S04]  /*1da20*/  LDL R5, [R1+0x440] ;  /* 0x0004400001057983 */ /* 0x001e680000100800 */
[----:B------:R-:W2:Y:S04]  /*1da30*/  LDL R6, [R1+0x444] ;  /* 0x0004440001067983 */ /* 0x000ea80000100800 */
[----:B------:R-:W3:Y:S04]  /*1da40*/  LDL R136, [R1+0x210] ;  /* 0x0002100001887983 */ /* 0x000ee80000100800 */
[----:B------:R-:W4:Y:S04]  /*1da50*/  LDL.64 R14, [R1+0x3b8] ;  /* 0x0003b800010e7983 */ /* 0x000f280000100a00 */
[----:B------:R-:W5:Y:S04]  /*1da60*/  LDL.64 R12, [R1+0x3c8] ;  /* 0x0003c800010c7983 */ /* 0x000f680000100a00 */
[----:B------:R-:W4:Y:S04]  /*1da70*/  LDL.64 R134, [R1+0x220] ;  /* 0x0002200001867983 */ /* 0x000f280000100a00 */
[----:B------:R-:W5:Y:S04]  /*1da80*/  LDL.64 R132, [R1+0x230] ;  /* 0x0002300001847983 */ /* 0x000f680000100a00 */
        /* <DEDUP_REMOVED lines=57> */
[----:B------:R-:W5:Y:S04]  /*1de20*/  LDL R137, [R1+0x218] ;  /* 0x0002180001897983 */ /* 0x000f680000100800 */
[----:B-1----:R-:W0:Y:S02]  /*1de30*/  SHFL.BFLY PT, R0, R5, 0x2, 0x1f ;  /* 0x0c401f0005007f89 */ /* 0x002e2400000e0000 */
[----:B0-----:R-:W-:-:S05]  /*1de40*/  FADD.FTZ R0, R5, R0 ;  /* 0x0000000005007221 */ /* 0x001fca0000010000 */
[----:B------:R-:W0:Y:S02]  /*1de50*/  SHFL.BFLY PT, R3, R0, 0x1, 0x1f ;  /* 0x0c201f0000037f89 */ /* 0x000e2400000e0000 */
[----:B0-----:R-:W-:Y:S01]  /*1de60*/  FADD.FTZ R2, R0, R3 ;  /* 0x0000000300027221 */ /* 0x001fe20000010000 */
[----:B---3--:R-:W-:Y:S01]  /*1de70*/  VIADD R136, R136, 0x1 ;  /* 0x0000000188887836 */ /* 0x008fe20000000000 */
[----:B------:R-:W3:Y:S04]  /*1de80*/  LDL R0, [R1+0x21c] ;  /* 0x00021c0001007983 */ /* 0x000ee80000100800 */
[----:B------:R-:W-:Y:S04]  /*1de90*/  STL [R1+0x440], R2 ;  /* 0x0004400201007387 */ /* 0x000fe80000100800 */
[----:B------:R-:W4:Y:S04]  /*1dea0*/  LDL R148, [R1+0x440] ;  /* 0x0004400001947983 */ /* 0x000f280000100800 */
[----:B--2---:R-:W0:Y:S02]  /*1deb0*/  SHFL.BFLY PT, R3, R6, 0x2, 0x1f ;  /* 0x0c401f0006037f89 */ /* 0x004e2400000e0000 */
[----:B0-----:R-:W-:Y:S01]  /*1dec0*/  FADD.FTZ R3, R3, R6 ;  /* 0x0000000603037221 */ /* 0x001fe20000010000 */
[----:B------:R-:W-:Y:S01]  /*1ded0*/  ISETP.NE.AND P2, PT, R136, 0x2, PT ;  /* 0x000000028800780c */ /* 0x000fe20003f45270 */
[----:B------:R-:W2:Y:S04]  /*1dee0*/  LDL.64 R6, [R1+0x408] ;  /* 0x0004080001067983 */ /* 0x000ea80000100a00 */
[----:B------:R-:W0:Y:S08]  /*1def0*/  SHFL.BFLY PT, R4, R3, 0x1, 0x1f ;  /* 0x0c201f0003047f89 */ /* 0x000e3000000e0000 */
[----:B------:R-:W2:Y:S01]  /*1df00*/  @!P2 LDL R19, [R1+0x214] ;  /* 0x000214000113a983 */ /* 0x000ea20000100800 */
[----:B0-----:R-:W-:-:S03]  /*1df10*/  FADD.FTZ R140, R3, R4 ;  /* 0x00000004038c7221 */ /* 0x001fc60000010000 */
[----:B------:R-:W2:Y:S02]  /*1df20*/  LDL.64 R4, [R1+0x3f8] ;  /* 0x0003f80001047983 */ /* 0x000ea40000100a00 */
[----:B------:R-:W-:Y:S02]  /*1df30*/  FSETP.NE.FTZ.AND P1, PT, R140, RZ, PT ;  /* 0x000000ff8c00720b */ /* 0x000fe40003f35000 */
[----:B------:R-:W2:Y:S11]  /*1df40*/  LDL.64 R2, [R1+0x418] ;  /* 0x0004180001027983 */ /* 0x000eb60000100a00 */
[----:B------:R-:W2:Y:S04]  /*1df50*/  @P1 LDL R143, [R1+0x450] ;  /* 0x00045000018f1983 */ /* 0x000ea80000100800 */
[----:B------:R-:W2:Y:S01]  /*1df60*/  @P1 LDL R145, [R1+0x434] ;  /* 0x0004340001911983 */ /* 0x000ea20000100800 */
[----:B------:R-:W-:-:S02]  /*1df70*/  IMAD.MOV.U32 R142, RZ, RZ, -0x800000 ;  /* 0xff800000ff8e7424 */ /* 0x000fc400078e00ff */
[----:B------:R-:W-:Y:S01]  /*1df80*/  IMAD.MOV.U32 R138, RZ, RZ, RZ ;  /* 0x000000ffff8a7224 */ /* 0x000fe200078e00ff */
[----:B------:R0:W-:Y:S08]  /*1df90*/  BAR.ARV R208, 0x100 ;  /* 0x000400d00000751d */ /* 0x0001f00000002000 */
[----:B------:R-:W-:Y:S06]  /*1dfa0*/  BAR.ARV 0x8, 0x180 ;  /* 0x0206000000007b1d */ /* 0x000fec0000002000 */
[----:B----4-:R-:W-:-:S13]  /*1dfb0*/  FSETP.NE.FTZ.AND P0, PT, R148, RZ, PT ;  /* 0x000000ff9400720b */ /* 0x010fda0003f15000 */
[----:B------:R-:W4:Y:S04]  /*1dfc0*/  @P0 LDL R139, [R1+0x450] ;  /* 0x00045000018b0983 */ /* 0x000f280000100800 */
[----:B------:R-:W2:Y:S01]  /*1dfd0*/  @P0 LDL R144, [R1+0x430] ;  /* 0x0004300001900983 */ /* 0x000ea20000100800 */
[----:B------:R-:W1:Y:S02]  /*1dfe0*/  @P0 MUFU.LG2 R141, R148 ;  /* 0x00000094008d0308 */ /* 0x000e640000000c00 */
[----:B-1----:R-:W-:-:S06]  /*1dff0*/  @P0 FMUL.FTZ R146, R141, 0.69314718246459960938 ;  /* 0x3f3172188d920820 */ /* 0x002fcc0000410000 */
[----:B------:R-:W1:Y:S08]  /*1e000*/  @P1 MUFU.LG2 R147, R140 ;  /* 0x0000008c00931308 */ /* 0x000e700000000c00 */
[----:B------:R-:W0:Y:S01]  /*1e010*/  @P0 MUFU.RCP R138, R148 ;  /* 0x00000094008a0308 */ /* 0x000e220000001000 */
[----:B---3--:R-:W-:Y:S02]  /*1e020*/  VIADD R0, R0, 0x1 ;  /* 0x0000000100007836 */ /* 0x008fe40000000000 */
[----:B-1----:R-:W-:Y:S01]  /*1e030*/  @P1 FMUL.FTZ R147, R147, 0.69314718246459960938 ;  /* 0x3f31721893931820 */ /* 0x002fe20000410000 */
[----:B------:R-:W-:Y:S01]  /*1e040*/  STL [R1+0x444], R140 ;  /* 0x0004448c01007387 */ /* 0x000fe20000100800 */
[-C--:B0-----:R-:W-:Y:S01]  /*1e050*/  FMUL.FTZ R135, R135, R138.reuse ;  /* 0x0000008a87877220 */ /* 0x081fe20000410000 */
[-C--:B------:R-:W-:Y:S01]  /*1e060*/  FMUL.FTZ R134, R134, R138.reuse ;  /* 0x0000008a86867220 */ /* 0x080fe20000410000 */
[-C--:B-----5:R-:W-:Y:S01]  /*1e070*/  FMUL.FTZ R133, R133, R138.reuse ;  /* 0x0000008a85857220 */ /* 0x0a0fe20000410000 */
        /* <DEDUP_REMOVED lines=61> */
[----:B------:R-:W-:Y:S04]  /*1e450*/  STL [R1+0x210], R136 ;  /* 0x0002108801007387 */ /* 0x000fe80000100800 */
[----:B------:R-:W-:Y:S04]  /*1e460*/  STL.64 [R1+0x220], R134 ;  /* 0x0002208601007387 */ /* 0x000fe80000100a00 */
        /* <DEDUP_REMOVED lines=31> */
[----:B------:R-:W-:Y:S04]  /*1e660*/  STL [R1+0x21c], R0 ;  /* 0x00021c0001007387 */ /* 0x000fe80000100800 */
[----:B------:R-:W-:Y:S01]  /*1e670*/  @!P2 STL [R1+0x210], RZ ;  /* 0x000210ff0100a387 */ /* 0x000fe20000100800 */
[----:B----4-:R-:W-:-:S04]  /*1e680*/  @P0 FMUL.FTZ R139, R139, 0.69314718246459960938 ;  /* 0x3f3172188b8b0820 */ /* 0x010fc80000410000 */
[----:B--2---:R-:W-:Y:S01]  /*1e690*/  @P0 FFMA.FTZ R142, R139, R144, R146 ;  /* 0x000000908b8e0223 */ /* 0x004fe20000010092 */
[----:B------:R-:W-:-:S06]  /*1e6a0*/  IMAD.MOV.U32 R139, RZ, RZ, RZ ;  /* 0x000000ffff8b7224 */ /* 0x000fcc00078e00ff */
[----:B------:R-:W0:Y:S01]  /*1e6b0*/  @P1 MUFU.RCP R139, R140 ;  /* 0x0000008c008b1308 */ /* 0x000e220000001000 */
[----:B------:R-:W-:Y:S01]  /*1e6c0*/  @P1 FMUL.FTZ R146, R143, 0.69314718246459960938 ;  /* 0x3f3172188f921820 */ /* 0x000fe20000410000 */
[----:B------:R-:W-:-:S03]  /*1e6d0*/  IMAD.MOV.U32 R144, RZ, RZ, -0x800000 ;  /* 0xff800000ff907424 */ /* 0x000fc600078e00ff */
[----:B------:R-:W-:Y:S01]  /*1e6e0*/  @P1 FFMA.FTZ R144, R146, R145, R147 ;  /* 0x0000009192901223 */ /* 0x000fe20000010093 */
[----:B------:R-:W-:Y:S01]  /*1e6f0*/  STL [R1+0x440], R142 ;  /* 0x0004408e01007387 */ /* 0x000fe20000100800 */
[-C--:B0-----:R-:W-:Y:S01]  /*1e700*/  FMUL.FTZ R15, R15, R139.reuse ;  /* 0x0000008b0f0f7220 */ /* 0x081fe20000410000 */
[-C--:B------:R-:W-:Y:S01]  /*1e710*/  FMUL.FTZ R14, R14, R139.reuse ;  /* 0x0000008b0e0e7220 */ /* 0x080fe20000410000 */
[-C--:B------:R-:W-:Y:S01]  /*1e720*/  FMUL.FTZ R13, R13, R139.reuse ;  /* 0x0000008b0d0d7220 */ /* 0x080fe20000410000 */
[-C--:B------:R-:W-:Y:S01]  /*1e730*/  FMUL.FTZ R12, R12, R139.reuse ;  /* 0x0000008b0c0c7220 */ /* 0x080fe20000410000 */
[-C--:B------:R-:W-:Y:S01]  /*1e740*/  FMUL.FTZ R71, R71, R139.reuse ;  /* 0x0000008b47477220 */ /* 0x080fe20000410000 */
[-C--:B------:R-:W-:Y:S01]  /*1e750*/  FMUL.FTZ R70, R70, R139.reuse ;  /* 0x0000008b46467220 */ /* 0x080fe20000410000 */
[----:B------:R-:W-:Y:S01]  /*1e760*/  STL.64 [R1+0x3b8], R14 ;  /* 0x0003b80e01007387 */ /* 0x000fe20000100a00 */
[-C--:B------:R-:W-:Y:S01]  /*1e770*/  FMUL.FTZ R69, R69, R139.reuse ;  /* 0x0000008b45457220 */ /* 0x080fe20000410000 */
[-C--:B------:R-:W-:Y:S01]  /*1e780*/  FMUL.FTZ R68, R68, R139.reuse ;  /* 0x0000008b44447220 */ /* 0x080fe20000410000 */
[-C--:B------:R-:W-:Y:S01]  /*1e790*/  FMUL.FTZ R67, R67, R139.reuse ;  /* 0x0000008b43437220 */ /* 0x080fe20000410000 */
[----:B------:R0:W-:Y:S01]  /*1e7a0*/  STL.64 [R1+0x3c8], R12 ;  /* 0x0003c80c01007387 */ /* 0x0001e20000100a00 */
        /* <DEDUP_REMOVED lines=55> */
[----:B0-----:R-:W-:Y:S01]  /*1eb20*/  VIADD R12, R137, 0x1 ;  /* 0x00000001890c7836 */ /* 0x001fe20000000000 */
[----:B------:R-:W-:Y:S01]  /*1eb30*/  @!P2 LOP3.LUT R14, R19, 0x1, RZ, 0x3c, !PT ;  /* 0x00000001130ea812 */ /* 0x000fe200078e3cff */
[----:B------:R0:W-:Y:S04]  /*1eb40*/  STL [R1+0x444], R144 ;  /* 0x0004449001007387 */ /* 0x0001e80000100800 */
[----:B------:R0:W-:Y:S04]  /*1eb50*/  STL.64 [R1+0x228], R70 ;  /* 0x0002284601007387 */ /* 0x0001e80000100a00 */
        /* <DEDUP_REMOVED lines=29> */
[----:B------:R0:W-:Y:S04]  /*1ed30*/  STL [R1+0x218], R12 ;  /* 0x0002180c01007387 */ /* 0x0001e80000100800 */
[----:B------:R0:W-:Y:S01]  /*1ed40*/  @!P2 STL [R1+0x214], R14 ;  /* 0x0002140e0100a387 */ /* 0x0001e20000100800 */
[----:B------:R-:W-:-:S13]  /*1ed50*/  PLOP3.LUT P0, PT, PT, PT, PT, 0x8, 0x0 ;  /* 0x000000000000781c */ /* 0x000fda0003f0e170 */
.L_x_2017:
[----:B------:R-:W1:Y:S08]  /*1ed60*/  S2UR UR4, SR_CgaCtaId ;  /* 0x00000000000479c3 */ /* 0x000e700000008800 */
[----:B------:R-:W-:Y:S06]  /*1ed70*/  BAR.SYNC.DEFER_BLOCKING 0x5, 0x180 ;  /* 0x0146000000007b1d */ /* 0x000fec0000010000 */
[----:B------:R-:W-:Y:S01]  /*1ed80*/  UMOV UR44, 0x400 ;  /* 0x00000400002c7882 */ /* 0x000fe20000000000 */
[----:B------:R-:W-:Y:S01]  /*1ed90*/  BSSY B0, `(.L_x_2114) ;  /* 0x0000281000007945 */ /* 0x000fe20003800000 */
[----:B-1----:R-:W-:-:S09]  /*1eda0*/  ULEA UR44, UR4, UR44, 0x18 ;  /* 0x0000002c042c7291 */ /* 0x002fd2000f8ec03f */
[----:B---3--:R-:W1:Y:S02]  /*1edb0*/  LDS R0, [UR44+0x324d0] ;  /* 0x0324d02cff007984 */ /* 0x008e640008000800 */
[----:B-1----:R-:W-:Y:S01]  /*1edc0*/  R2UR UR4, R0 ;  /* 0x00000000000472ca */ /* 0x002fe200000e0000 */
[----:B------:R-:W-:Y:S06]  /*1edd0*/  BAR.ARV 0x4, 0x180 ;  /* 0x0106000000007b1d */ /* 0x000fec0000002000 */
[----:B------:R-:W-:Y:S08]  /*1ede0*/  @P0 BRA `(.L_x_2115) ;  /* 0x0000001c001c0947 */ /* 0x000ff00003800000 */
[----:B------:R-:W2:Y:S01]  /*1edf0*/  LDL.128 R96, [R1+0x2c0] ;  /* 0x0002c00001607983 */ /* 0x000ea20000100c00 */
[----:B0-----:R-:W0:Y:S01]  /*1ee00*/  LDC R2, c[0x0][0xce8] ;  /* 0x00033a00ff027b82 */ /* 0x001e220000000800 */
[----:B------:R-:W-:Y:S02]  /*1ee10*/  ULDC UR5, c[0x0][0xb88] ;  /* 0x0002e20000057ab9 */ /* 0x000fe40000000800 */
[----:B------:R-:W3:Y:S04]  /*1ee20*/  LDL.128 R92, [R1+0x2d0] ;  /* 0x0002d000015c7983 */ /* 0x000ee80000100c00 */
[----:B------:R-:W4:Y:S04]  /*1ee30*/  LDL.128 R88, [R1+0x2e0] ;  /* 0x0002e00001587983 */ /* 0x000f280000100c00 */
        /* <DEDUP_REMOVED lines=28> */
[----:B------:R-:W4:Y:S01]  /*1f000*/  LDL.128 R8, [R1+0x410] ;  /* 0x0004100001087983 */ /* 0x000f220000100c00 */
[----:B------:R-:W-:Y:S01]  /*1f010*/  VIADD R19, R204, UR39 ;  /* 0x00000027cc137c36 */ /* 0x000fe20008000000 */
[----:B------:R-:W-:Y:S01]  /*1f020*/  LOP3.LUT P0, RZ, R212, 0x3, RZ, 0xc0, !PT ;  /* 0x00000003d4ff7812 */ /* 0x000fe2000780c0ff */
[----:B0-----:R-:W-:Y:S01]  /*1f030*/  IMAD R0, R2, UR5, RZ ;  /* 0x0000000502007c24 */ /* 0x001fe2000f8e02ff */
[----:B------:R-:W-:-:S02]  /*1f040*/  IADD3 R141, P6, R188, 0x8000, RZ ;  /* 0x00008000bc8d7810 */ /* 0x000fc40007fde0ff */
[C---:B------:R-:W-:Y:S02]  /*1f050*/  IADD3 R143, P1, R188.reuse, 0x8020, RZ ;  /* 0x00008020bc8f7810 */ /* 0x040fe40007f3e0ff */
[C---:B------:R-:W-:Y:S02]  /*1f060*/  IADD3 R21, P5, R188.reuse, 0x4060, RZ ;  /* 0x00004060bc157810 */ /* 0x040fe40007fbe0ff */
[C---:B------:R-:W-:Y:S01]  /*1f070*/  LOP3.LUT R155, R188.reuse, 0x380, RZ, 0xc0, !PT ;  /* 0x00000380bc9b7812 */ /* 0x040fe200078ec0ff */
[----:B------:R-:W-:Y:S01]  /*1f080*/  USHF.R.S32.HI UR12, URZ, 0x1f, UR42 ;  /* 0x0000001f3f0c7899 */ /* 0x000fe2000801142a */
[----:B------:R-:W-:Y:S01]  /*1f090*/  ISETP.GE.OR P2, PT, R19, R0, P0 ;  /* 0x000000001300720c */ /* 0x000fe20000746670 */
[----:B------:R-:W-:Y:S01]  /*1f0a0*/  ULDC.64 UR8, c[0x0][0xc90] ;  /* 0x0003240000087ab9 */ /* 0x000fe20000000a00 */
[----:B------:R-:W-:Y:S01]  /*1f0b0*/  IADD3 R145, P3, R188, 0x8040, RZ ;  /* 0x00008040bc917810 */ /* 0x000fe20007f7e0ff */
[----:B------:R-:W-:Y:S01]  /*1f0c0*/  USHF.R.S32.HI UR13, URZ, 0x1f, UR38 ;  /* 0x0000001f3f0d7899 */ /* 0x000fe20008011426 */
[----:B------:R-:W-:-:S09]  /*1f0d0*/  ULDC.64 UR10, c[0x0][0xc98] ;  /* 0x00032600000a7ab9 */ /* 0x000fd20000000a00 */
[----:B------:R-:W4:Y:S01]  /*1f0e0*/  @!P2 LDL R3, [R1+0x440] ;  /* 0x000440000103a983 */ /* 0x000f220000100800 */
[----:B------:R-:W-:Y:S02]  /*1f0f0*/  LOP3.LUT R140, R141, 0x380, RZ, 0xc0, !PT ;  /* 0x000003808d8c7812 */ /* 0x000fe400078ec0ff */
[----:B------:R-:W-:Y:S02]  /*1f100*/  LOP3.LUT R142, R143, 0x380, RZ, 0xc0, !PT ;  /* 0x000003808f8e7812 */ /* 0x000fe400078ec0ff */
[----:B------:R-:W-:Y:S02]  /*1f110*/  SHF.R.U64 R140, R140, 0x3, RZ ;  /* 0x000000038c8c7819 */ /* 0x000fe400000012ff */
[----:B------:R-:W-:Y:S02]  /*1f120*/  SHF.R.U64 R146, R142, 0x3, RZ ;  /* 0x000000038e927819 */ /* 0x000fe400000012ff */
[----:B------:R-:W-:Y:S01]  /*1f130*/  LOP3.LUT R142, R140, R141, RZ, 0x3c, !PT ;  /* 0x0000008d8c8e7212 */ /* 0x000fe200078e3cff */
[----:B------:R-:W-:Y:S01]  /*1f140*/  IMAD.X R141, RZ, RZ, R189, P1 ;  /* 0x000000ffff8d7224 */ /* 0x000fe200008e06bd */
[----:B------:R-:W-:-:S04]  /*1f150*/  IADD3 R149, P1, R188, 0xc040, RZ ;  /* 0x0000c040bc957810 */ /* 0x000fc80007f3e0ff */
[----:B------:R-:W-:-:S04]  /*1f160*/  LOP3.LUT R148, R149, 0x380, RZ, 0xc0, !PT ;  /* 0x0000038095947812 */ /* 0x000fc800078ec0ff */
[----:B------:R-:W-:Y:S02]  /*1f170*/  SHF.R.U64 R148, R148, 0x3, RZ ;  /* 0x0000000394947819 */ /* 0x000fe400000012ff */
[----:B------:R-:W-:Y:S02]  /*1f180*/  LOP3.LUT R20, R21, 0x380, RZ, 0xc0, !PT ;  /* 0x0000038015147812 */ /* 0x000fe400078ec0ff */
[----:B------:R-:W-:Y:S01]  /*1f190*/  LOP3.LUT R148, R148, R149, RZ, 0x3c, !PT ;  /* 0x0000009594947212 */ /* 0x000fe200078e3cff */
[----:B------:R-:W-:Y:S01]  /*1f1a0*/  IMAD.X R149, RZ, RZ, R189, P1 ;  /* 0x000000ffff957224 */ /* 0x000fe200008e06bd */
[----:B------:R-:W-:Y:S02]  /*1f1b0*/  ISETP.NE.AND P1, PT, R2, 0x1, PT ;  /* 0x000000010200780c */ /* 0x000fe40003f25270 */
[----:B------:R-:W-:Y:S02]  /*1f1c0*/  SHF.R.U64 R155, R155, 0x3, RZ ;  /* 0x000000039b9b7819 */ /* 0x000fe400000012ff */
[----:B------:R-:W-:-:S02]  /*1f1d0*/  SHF.R.U64 R20, R20, 0x3, RZ ;  /* 0x0000000314147819 */ /* 0x000fc400000012ff */
[----:B------:R-:W-:Y:S01]  /*1f1e0*/  LOP3.LUT R154, R155, R188, RZ, 0x3c, !PT ;  /* 0x000000bc9b9a7212 */ /* 0x000fe200078e3cff */
[--C-:B------:R-:W-:Y:S01]  /*1f1f0*/  IMAD.MOV.U32 R155, RZ, RZ, R189.reuse ;  /* 0x000000ffff9b7224 */ /* 0x100fe200078e00bd */
[----:B------:R-:W-:Y:S01]  /*1f200*/  LOP3.LUT R20, R20, R21, RZ, 0x3c, !PT ;  /* 0x0000001514147212 */ /* 0x000fe200078e3cff */
[----:B------:R-:W-:-:S03]  /*1f210*/  IMAD.X R21, RZ, RZ, R189, P5 ;  /* 0x000000ffff157224 */ /* 0x000fc600028e06bd */
[----:B------:R-:W-:Y:S02]  /*1f220*/  MOV R155, R154 ;  /* 0x0000009a009b7202 */ /* 0x000fe40000000f00 */
[----:B------:R-:W-:Y:S02]  /*1f230*/  MOV R154, R20 ;  /* 0x00000014009a7202 */ /* 0x000fe40000000f00 */
[----:B------:R-:W0:Y:S01]  /*1f240*/  @P1 LDC R21, c[0x0][0xcec] ;  /* 0x00033b00ff151b82 */ /* 0x000e220000000800 */
[----:B------:R-:W-:Y:S02]  /*1f250*/  UIMAD UR5, UR12, UR8, URZ ;  /* 0x000000080c0572a4 */ /* 0x000fe4000f8e023f */
[----:B------:R-:W-:Y:S02]  /*1f260*/  UIMAD.WIDE.U32 UR6, UR42, UR8, URZ ;  /* 0x000000082a0672a5 */ /* 0x000fe4000f8e003f */
[----:B------:R-:W-:Y:S01]  /*1f270*/  UIMAD UR5, UR42, UR9, UR5 ;  /* 0x000000092a0572a4 */ /* 0x000fe2000f8e0205 */
[----:B------:R-:W-:Y:S01]  /*1f280*/  LOP3.LUT R144, R145, 0x380, RZ, 0xc0, !PT ;  /* 0x0000038091907812 */ /* 0x000fe200078ec0ff */
[----:B------:R-:W-:-:S02]  /*1f290*/  UIMAD UR8, UR13, UR10, URZ ;  /* 0x0000000a0d0872a4 */ /* 0x000fc4000f8e023f */
[----:B------:R-:W-:Y:S01]  /*1f2a0*/  UIADD3 UR7, UR7, UR5, URZ ;  /* 0x0000000507077290 */ /* 0x000fe2000fffe03f */
[----:B------:R-:W-:Y:S01]  /*1f2b0*/  SHF.R.U64 R144, R144, 0x3, RZ ;  /* 0x0000000390907819 */ /* 0x000fe200000012ff */
[----:B------:R-:W-:Y:S02]  /*1f2c0*/  UIMAD UR8, UR38, UR11, UR8 ;  /* 0x0000000b260872a4 */ /* 0x000fe4000f8e0208 */
[----:B------:R-:W-:Y:S01]  /*1f2d0*/  UIMAD.WIDE.U32 UR6, UR38, UR10, UR6 ;  /* 0x0000000a260672a5 */ /* 0x000fe2000f8e0006 */
[----:B------:R-:W-:Y:S01]  /*1f2e0*/  LOP3.LUT R140, R146, R143, RZ, 0x3c, !PT ;  /* 0x0000008f928c7212 */ /* 0x000fe200078e3cff */
[--C-:B------:R-:W-:Y:S01]  /*1f2f0*/  IMAD.X R143, RZ, RZ, R189.reuse, P6 ;  /* 0x000000ffff8f7224 */ /* 0x100fe200030e06bd */
[----:B------:R-:W-:Y:S02]  /*1f300*/  LOP3.LUT R152, R144, R145, RZ, 0x3c, !PT ;  /* 0x0000009190987212 */ /* 0x000fe400078e3cff */
[C---:B------:R-:W-:Y:S01]  /*1f310*/  IADD3 R151, P4, R188.reuse, 0x8060, RZ ;  /* 0x00008060bc977810 */ /* 0x040fe20007f9e0ff */
[----:B------:R-:W-:Y:S01]  /*1f320*/  IMAD.X R153, RZ, RZ, R189, P3 ;  /* 0x000000ffff997224 */ /* 0x000fe200018e06bd */
[C---:B------:R-:W-:Y:S01]  /*1f330*/  IADD3 R145, P5, R188.reuse, 0xc000, RZ ;  /* 0x0000c000bc917810 */ /* 0x040fe20007fbe0ff */
[----:B------:R-:W-:Y:S01]  /*1f340*/  VIADD R19, R19, 0x8 ;  /* 0x0000000813137836 */ /* 0x000fe20000000000 */
[----:B------:R-:W-:Y:S01]  /*1f350*/  IADD3 R147, P6, R188, 0xc020, RZ ;  /* 0x0000c020bc937810 */ /* 0x000fe20007fde0ff */
[----:B------:R-:W-:Y:S01]  /*1f360*/  ULDC.64 UR10, c[0x0][0xbf0] ;  /* 0x0002fc00000a7ab9 */ /* 0x000fe20000000a00 */
[----:B------:R-:W-:-:S02]  /*1f370*/  LOP3.LUT R150, R151, 0x380, RZ, 0xc0, !PT ;  /* 0x0000038097967812 */ /* 0x000fc400078ec0ff */
[----:B------:R-:W-:Y:S02]  /*1f380*/  LOP3.LUT R144, R145, 0x380, RZ, 0xc0, !PT ;  /* 0x0000038091907812 */ /* 0x000fe400078ec0ff */
[----:B------:R-:W-:Y:S02]  /*1f390*/  LOP3.LUT R146, R147, 0x380, RZ, 0xc0, !PT ;  /* 0x0000038093927812 */ /* 0x000fe400078ec0ff */
[----:B------:R-:W-:Y:S02]  /*1f3a0*/  SHF.R.U64 R150, R150, 0x3, RZ ;  /* 0x0000000396967819 */ /* 0x000fe400000012ff */
        /* <DEDUP_REMOVED lines=8> */
[----:B------:R-:W-:-:S02]  /*1f430*/  MOV R142, R142 ;  /* 0x0000008e008e7202 */ /* 0x000fc40000000f00 */
[----:B------:R-:W-:Y:S02]  /*1f440*/  MOV R140, R140 ;  /* 0x0000008c008c7202 */ /* 0x000fe40000000f00 */
[----:B------:R-:W-:Y:S02]  /*1f450*/  MOV R152, R152 ;  /* 0x0000009800987202 */ /* 0x000fe40000000f00 */
[----:B------:R-:W-:Y:S02]  /*1f460*/  MOV R20, R150 ;  /* 0x0000009600147202 */ /* 0x000fe40000000f00 */
[----:B------:R-:W-:Y:S02]  /*1f470*/  MOV R144, R144 ;  /* 0x0000009000907202 */ /* 0x000fe40000000f00 */
[----:B------:R-:W-:Y:S02]  /*1f480*/  MOV R146, R146 ;  /* 0x0000009200927202 */ /* 0x000fe40000000f00 */
[----:B--2---:R-:W-:-:S02]  /*1f490*/  F2FP.BF16.F32.PACK_AB R96, R97, R96 ;  /* 0x000000606160723e */ /* 0x004fc400000010ff */
[----:B------:R-:W-:Y:S02]  /*1f4a0*/  F2FP.BF16.F32.PACK_AB R97, R99, R98 ;  /* 0x000000626361723e */ /* 0x000fe400000010ff */
[----:B---3--:R-:W-:Y:S02]  /*1f4b0*/  F2FP.BF16.F32.PACK_AB R98, R93, R92 ;  /* 0x0000005c5d62723e */ /* 0x008fe400000010ff */
[----:B------:R-:W1:Y:S01]  /*1f4c0*/  @P1 LDC R93, c[0x0][0xcf0] ;  /* 0x00033c00ff5d1b82 */ /* 0x000e620000000800 */
[----:B----4-:R-:W-:Y:S02]  /*1f4d0*/  F2FP.BF16.F32.PACK_AB R88, R89, R88 ;  /* 0x000000585958723e */ /* 0x010fe400000010ff */
[----:B------:R-:W-:Y:S02]  /*1f4e0*/  F2FP.BF16.F32.PACK_AB R89, R91, R90 ;  /* 0x0000005a5b59723e */ /* 0x000fe400000010ff */
[----:B------:R-:W-:Y:S01]  /*1f4f0*/  F2FP.BF16.F32.PACK_AB R90, R85, R84 ;  /* 0x00000054555a723e */ /* 0x000fe200000010ff */
[----:B------:R-:W-:Y:S01]  /*1f500*/  VIADD R84, R236, UR39 ;  /* 0x00000027ec547c36 */ /* 0x000fe20008000000 */
[----:B------:R-:W-:-:S02]  /*1f510*/  F2FP.BF16.F32.PACK_AB R80, R81, R80 ;  /* 0x000000505150723e */ /* 0x000fc400000010ff */
[----:B------:R-:W-:Y:S02]  /*1f520*/  F2FP.BF16.F32.PACK_AB R81, R83, R82 ;  /* 0x000000525351723e */ /* 0x000fe400000010ff */
[----:B------:R-:W-:Y:S01]  /*1f530*/  F2FP.BF16.F32.PACK_AB R82, R77, R76 ;  /* 0x0000004c4d52723e */ /* 0x000fe200000010ff */
[----:B0-----:R-:W-:-:S04]  /*1f540*/  @P1 IMAD.HI.U32 R76, R84, R21, RZ ;  /* 0x00000015544c1227 */ /* 0x001fc800078e00ff */
[----:B------:R-:W-:Y:S01]  /*1f550*/  IMAD.MOV.U32 R21, RZ, RZ, R84 ;  /* 0x000000ffff157224 */ /* 0x000fe200078e0054 */
[----:B-1----:R-:W-:Y:S02]  /*1f560*/  @P1 SHF.R.U32.HI R21, RZ, R93, R76 ;  /* 0x0000005dff151219 */ /* 0x002fe4000001164c */
[----:B------:R-:W-:-:S03]  /*1f570*/  F2FP.BF16.F32.PACK_AB R72, R73, R72 ;  /* 0x000000484948723e */ /* 0x000fc600000010ff */
[--C-:B------:R-:W-:Y:S01]  /*1f580*/  IMAD.MOV R77, RZ, RZ, -R21.reuse ;  /* 0x000000ffff4d7224 */ /* 0x100fe200078e0a15 */
[----:B------:R-:W-:Y:S02]  /*1f590*/  F2FP.BF16.F32.PACK_AB R73, R75, R74 ;  /* 0x0000004a4b49723e */ /* 0x000fe400000010ff */
[----:B------:R-:W-:Y:S01]  /*1f5a0*/  F2FP.BF16.F32.PACK_AB R75, R59, R58 ;  /* 0x0000003a3b4b723e */ /* 0x000fe200000010ff */
[----:B------:R-:W-:Y:S01]  /*1f5b0*/  IMAD R59, R2, R77, R84 ;  /* 0x0000004d023b7224 */ /* 0x000fe200078e0254 */
[----:B------:R-:W-:Y:S01]  /*1f5c0*/  F2FP.BF16.F32.PACK_AB R74, R57, R56 ;  /* 0x00000038394a723e */ /* 0x000fe200000010ff */
[----:B------:R-:W-:Y:S01]  /*1f5d0*/  IMAD.U32 R58, RZ, RZ, UR8 ;  /* 0x00000008ff3a7e24 */ /* 0x000fe2000f8e00ff */
[----:B------:R-:W-:Y:S01]  /*1f5e0*/  SHF.R.S32.HI R57, RZ, 0x1f, R21 ;  /* 0x0000001fff397819 */ /* 0x000fe20000011415 */
[----:B------:R-:W-:Y:S01]  /*1f5f0*/  ULDC.64 UR8, c[0x0][0xbe8] ;  /* 0x0002fa0000087ab9 */ /* 0x000fe20000000a00 */
[----:B------:R-:W-:Y:S02]  /*1f600*/  IADD3 R56, P3, R21, UR6, RZ ;  /* 0x0000000615387c10 */ /* 0x000fe4000ff7e0ff */
[----:B------:R-:W-:-:S02]  /*1f610*/  F2FP.BF16.F32.PACK_AB R136, R137, R136 ;  /* 0x000000888988723e */ /* 0x000fc400000010ff */
[----:B------:R-:W-:Y:S02]  /*1f620*/  SHF.R.S32.HI R21, RZ, 0x1f, R59 ;  /* 0x0000001fff157819 */ /* 0x000fe4000001143b */
[----:B------:R-:W-:Y:S02]  /*1f630*/  F2FP.BF16.F32.PACK_AB R137, R139, R138 ;  /* 0x0000008a8b89723e */ /* 0x000fe400000010ff */
[----:B------:R-:W-:Y:S02]  /*1f640*/  F2FP.BF16.F32.PACK_AB R128, R129, R128 ;  /* 0x000000808180723e */ /* 0x000fe400000010ff */
[----:B------:R-:W-:Y:S02]  /*1f650*/  F2FP.BF16.F32.PACK_AB R138, R133, R132 ;  /* 0x00000084858a723e */ /* 0x000fe400000010ff */
[----:B------:R-:W-:Y:S01]  /*1f660*/  F2FP.BF16.F32.PACK_AB R139, R135, R134 ;  /* 0x00000086878b723e */ /* 0x000fe200000010ff */
[----:B------:R-:W-:Y:S01]  /*1f670*/  BAR.SYNC.DEFER_BLOCKING 0x1, 0x100 ;  /* 0x0044000000007b1d */ /* 0x000fe20000010000 */
[----:B------:R-:W-:-:S02]  /*1f680*/  F2FP.BF16.F32.PACK_AB R129, R131, R130 ;  /* 0x000000828381723e */ /* 0x000fc400000010ff */
[----:B------:R-:W-:Y:S02]  /*1f690*/  F2FP.BF16.F32.PACK_AB R120, R121, R120 ;  /* 0x000000787978723e */ /* 0x000fe400000010ff */
[----:B------:R-:W-:Y:S01]  /*1f6a0*/  IADD3.X R57, R57, UR7, R58, P3, !PT ;  /* 0x0000000739397c10 */ /* 0x000fe20009ffe43a */
[----:B------:R-:W-:Y:S01]  /*1f6b0*/  ULDC.64 UR6, c[0x0][0xc88] ;  /* 0x0003220000067ab9 */ /* 0x000fe20000000a00 */
[----:B------:R-:W-:Y:S02]  /*1f6c0*/  F2FP.BF16.F32.PACK_AB R130, R125, R124 ;  /* 0x0000007c7d82723e */ /* 0x000fe400000010ff */
[----:B------:R-:W-:Y:S02]  /*1f6d0*/  F2FP.BF16.F32.PACK_AB R131, R127, R126 ;  /* 0x0000007e7f83723e */ /* 0x000fe400000010ff */
[----:B------:R-:W-:Y:S02]  /*1f6e0*/  F2FP.BF16.F32.PACK_AB R121, R123, R122 ;  /* 0x0000007a7b79723e */ /* 0x000fe400000010ff */
[----:B------:R-:W-:Y:S01]  /*1f6f0*/  F2FP.BF16.F32.PACK_AB R112, R113, R112 ;  /* 0x000000707170723e */ /* 0x000fe200000010ff */
[----:B------:R-:W-:Y:S01]  /*1f700*/  IMAD R58, R21, UR6, RZ ;  /* 0x00000006153a7c24 */ /* 0x000fe2000f8e02ff */
[----:B------:R-:W-:-:S02]  /*1f710*/  F2FP.BF16.F32.PACK_AB R122, R117, R116 ;  /* 0x00000074757a723e */ /* 0x000fc400000010ff */
[----:B------:R-:W-:Y:S02]  /*1f720*/  F2FP.BF16.F32.PACK_AB R123, R119, R118 ;  /* 0x00000076777b723e */ /* 0x000fe400000010ff */
[----:B------:R-:W-:Y:S02]  /*1f730*/  F2FP.BF16.F32.PACK_AB R113, R115, R114 ;  /* 0x000000727371723e */ /* 0x000fe400000010ff */
[----:B------:R-:W-:Y:S02]  /*1f740*/  F2FP.BF16.F32.PACK_AB R104, R105, R104 ;  /* 0x000000686968723e */ /* 0x000fe400000010ff */
[----:B------:R-:W-:Y:S02]  /*1f750*/  F2FP.BF16.F32.PACK_AB R114, R109, R108 ;  /* 0x0000006c6d72723e */ /* 0x000fe400000010ff */
[----:B------:R-:W-:Y:S02]  /*1f760*/  F2FP.BF16.F32.PACK_AB R115, R111, R110 ;  /* 0x0000006e6f73723e */ /* 0x000fe400000010ff */
[----:B------:R-:W-:Y:S01]  /*1f770*/  F2FP.BF16.F32.PACK_AB R105, R107, R106 ;  /* 0x0000006a6b69723e */ /* 0x000fe200000010ff */
[----:B------:R-:W-:Y:S01]  /*1f780*/  STSM.16.M88.4 [R155], R136 ;  /* 0x000000889b007844 */ /* 0x000fe20000000200 */
[----:B------:R-:W-:-:S02]  /*1f790*/  F2FP.BF16.F32.PACK_AB R106, R101, R100 ;  /* 0x00000064656a723e */ /* 0x000fc400000010ff */
[----:B------:R-:W-:Y:S01]  /*1f7a0*/  F2FP.BF16.F32.PACK_AB R107, R103, R102 ;  /* 0x00000066676b723e */ /* 0x000fe200000010ff */
[----:B------:R-:W-:Y:S01]  /*1f7b0*/  STSM.16.M88.4 [R235], R128 ;  /* 0x00000080eb007844 */ /* 0x000fe20000000200 */
[----:B------:R-:W-:Y:S01]  /*1f7c0*/  F2FP.BF16.F32.PACK_AB R99, R95, R94 ;  /* 0x0000005e5f63723e */ /* 0x000fe200000010ff */
[----:B------:R-:W-:Y:S01]  /*1f7d0*/  IMAD.WIDE.U32 R56, R59, UR6, R56 ;  /* 0x000000063b387c25 */ /* 0x000fe2000f8e0038 */
[----:B------:R-:W-:Y:S01]  /*1f7e0*/  F2FP.BF16.F32.PACK_AB R91, R87, R86 ;  /* 0x00000056575b723e */ /* 0x000fe200000010ff */
[----:B------:R-:W-:Y:S01]  /*1f7f0*/  STSM.16.M88.4 [R234], R120 ;  /* 0x00000078ea007844 */ /* 0x000fe20000000200 */
[----:B------:R-:W-:Y:S01]  /*1f800*/  F2FP.BF16.F32.PACK_AB R83, R79, R78 ;  /* 0x0000004e4f53723e */ /* 0x000fe200000010ff */
[----:B------:R-:W-:Y:S01]  /*1f810*/  IMAD R21, R59, UR7, R58 ;  /* 0x000000073b157c24 */ /* 0x000fe2000f8e023a */
[----:B------:R-:W-:Y:S01]  /*1f820*/  F2FP.BF16.F32.PACK_AB R52, R53, R52 ;  /* 0x000000343534723e */ /* 0x000fe200000010ff */
[----:B------:R-:W-:Y:S01]  /*1f830*/  STSM.16.M88.4 [R233], R112 ;  /* 0x00000070e9007844 */ /* 0x000fe20000000200 */
[----:B------:R-:W-:Y:S01]  /*1f840*/  F2FP.BF16.F32.PACK_AB R53, R55, R54 ;  /* 0x000000363735723e */ /* 0x000fe200000010ff */
[----:B------:R-:W-:Y:S01]  /*1f850*/  ULDC.64 UR6, c[0x0][0xc50] ;  /* 0x0003140000067ab9 */ /* 0x000fe20000000a00 */
[----:B------:R-:W-:Y:S01]  /*1f860*/  F2FP.BF16.F32.PACK_AB R64, R65, R64 ;  /* 0x000000404140723e */ /* 0x000fe200000010ff */
[----:B------:R-:W-:Y:S01]  /*1f870*/  STSM.16.M88.4 [R232], R104 ;  /* 0x00000068e8007844 */ /* 0x000fe20000000200 */
[----:B------:R-:W-:-:S02]  /*1f880*/  F2FP.BF16.F32.PACK_AB R54, R69, R68 ;  /* 0x000000444536723e */ /* 0x000fc400000010ff */
[----:B------:R-:W-:Y:S01]  /*1f890*/  F2FP.BF16.F32.PACK_AB R55, R71, R70 ;  /* 0x000000464737723e */ /* 0x000fe200000010ff */
[----:B------:R-:W-:Y:S01]  /*1f8a0*/  STSM.16.M88.4 [R230], R96 ;  /* 0x00000060e6007844 */ /* 0x000fe20000000200 */
[----:B------:R-:W-:Y:S02]  /*1f8b0*/  F2FP.BF16.F32.PACK_AB R65, R67, R66 ;  /* 0x000000424341723e */ /* 0x000fe400000010ff */
[----:B------:R-:W-:Y:S01]  /*1f8c0*/  F2FP.BF16.F32.PACK_AB R48, R49, R48 ;  /* 0x000000303130723e */ /* 0x000fe200000010ff */
[----:B------:R-:W-:Y:S01]  /*1f8d0*/  STSM.16.M88.4 [R229], R88 ;  /* 0x00000058e5007844 */ /* 0x000fe20000000200 */
[----:B------:R-:W-:Y:S01]  /*1f8e0*/  F2FP.BF16.F32.PACK_AB R66, R61, R60 ;  /* 0x0000003c3d42723e */ /* 0x000fe200000010ff */
[----:B------:R-:W-:Y:S01]  /*1f8f0*/  IMAD.IADD R21, R57, 0x1, R21 ;  /* 0x0000000139157824 */ /* 0x000fe200078e0215 */
[----:B------:R-:W-:Y:S02]  /*1f900*/  F2FP.BF16.F32.PACK_AB R67, R63, R62 ;  /* 0x0000003e3f43723e */ /* 0x000fe400000010ff */
[----:B------:R-:W-:Y:S01]  /*1f910*/  F2FP.BF16.F32.PACK_AB R49, R51, R50 ;  /* 0x000000323331723e */ /* 0x000fe200000010ff */
[----:B------:R-:W-:Y:S01]  /*1f920*/  STSM.16.M88.4 [R154], R80 ;  /* 0x000000509a007844 */ /* 0x000fe20000000200 */
[----:B------:R-:W-:-:S02]  /*1f930*/  F2FP.BF16.F32.PACK_AB R50, R45, R44 ;  /* 0x0000002c2d32723e */ /* 0x000fc400000010ff */
[----:B------:R-:W-:Y:S02]  /*1f940*/  F2FP.BF16.F32.PACK_AB R51, R47, R46 ;  /* 0x0000002e2f33723e */ /* 0x000fe400000010ff */
[----:B------:R-:W-:Y:S01]  /*1f950*/  F2FP.BF16.F32.PACK_AB R36, R37, R36 ;  /* 0x000000242524723e */ /* 0x000fe200000010ff */
[----:B------:R-:W-:Y:S01]  /*1f960*/  STSM.16.M88.4 [R142], R72 ;  /* 0x000000488e007844 */ /* 0x000fe20000000200 */
[----:B------:R-:W-:Y:S02]  /*1f970*/  LEA R58, P3, R56, UR6, 0x2 ;  /* 0x00000006383a7c11 */ /* 0x000fe4000f8610ff */
[----:B------:R-:W-:Y:S02]  /*1f980*/  F2FP.BF16.F32.PACK_AB R44, R5, R4 ;  /* 0x00000004052c723e */ /* 0x000fe400000010ff */
[----:B------:R-:W-:Y:S02]  /*1f990*/  F2FP.BF16.F32.PACK_AB R45, R7, R6 ;  /* 0x00000006072d723e */ /* 0x000fe400000010ff */
[----:B------:R-:W-:-:S02]  /*1f9a0*/  F2FP.BF16.F32.PACK_AB R46, R41, R40 ;  /* 0x00000028292e723e */ /* 0x000fc400000010ff */
[----:B------:R-:W-:Y:S02]  /*1f9b0*/  F2FP.BF16.F32.PACK_AB R47, R43, R42 ;  /* 0x0000002a2b2f723e */ /* 0x000fe400000010ff */
[----:B------:R-:W-:Y:S02]  /*1f9c0*/  F2FP.BF16.F32.PACK_AB R37, R39, R38 ;  /* 0x000000262725723e */ /* 0x000fe400000010ff */
[----:B------:R-:W-:Y:S01]  /*1f9d0*/  F2FP.BF16.F32.PACK_AB R28, R29, R28 ;  /* 0x0000001c1d1c723e */ /* 0x000fe200000010ff */
[----:B------:R-:W-:Y:S01]  /*1f9e0*/  STSM.16.M88.4 [R140], R52 ;  /* 0x000000348c007844 */ /* 0x000fe20000000200 */
[----:B------:R-:W-:Y:S02]  /*1f9f0*/  F2FP.BF16.F32.PACK_AB R38, R33, R32 ;  /* 0x000000202126723e */ /* 0x000fe400000010ff */
[----:B------:R-:W-:Y:S02]  /*1fa00*/  F2FP.BF16.F32.PACK_AB R39, R35, R34 ;  /* 0x000000222327723e */ /* 0x000fe400000010ff */
[----:B------:R-:W-:-:S02]  /*1fa10*/  F2FP.BF16.F32.PACK_AB R29, R31, R30 ;  /* 0x0000001e1f1d723e */ /* 0x000fc400000010ff */
[----:B------:R-:W-:Y:S01]  /*1fa20*/  F2FP.BF16.F32.PACK_AB R12, R13, R12 ;  /* 0x0000000c0d0c723e */ /* 0x000fe200000010ff */
[----:B------:R-:W-:Y:S01]  /*1fa30*/  STSM.16.M88.4 [R152], R64 ;  /* 0x0000004098007844 */ /* 0x000fe20000000200 */
[----:B------:R-:W-:Y:S02]  /*1fa40*/  MOV R148, R148 ;  /* 0x0000009400947202 */ /* 0x000fe40000000f00 */
[----:B------:R-:W-:Y:S02]  /*1fa50*/  F2FP.BF16.F32.PACK_AB R30, R25, R24 ;  /* 0x00000018191e723e */ /* 0x000fe400000010ff */
[----:B------:R-:W-:Y:S02]  /*1fa60*/  F2FP.BF16.F32.PACK_AB R31, R27, R26 ;  /* 0x0000001a1b1f723e */ /* 0x000fe400000010ff */
[----:B------:R-:W-:Y:S01]  /*1fa70*/  F2FP.BF16.F32.PACK_AB R13, R15, R14 ;  /* 0x0000000e0f0d723e */ /* 0x000fe200000010ff */
[----:B------:R-:W-:Y:S01]  /*1fa80*/  STSM.16.M88.4 [R20], R48 ;  /* 0x0000003014007844 */ /* 0x000fe20000000200 */
[----:B------:R-:W-:-:S02]  /*1fa90*/  F2FP.BF16.F32.PACK_AB R14, R9, R8 ;  /* 0x00000008090e723e */ /* 0x000fc400000010ff */
[----:B------:R-:W-:Y:S01]  /*1faa0*/  F2FP.BF16.F32.PACK_AB R15, R11, R10 ;  /* 0x0000000a0b0f723e */ /* 0x000fe200000010ff */
[----:B------:R-:W-:Y:S01]  /*1fab0*/  STSM.16.M88.4 [R144], R44 ;  /* 0x0000002c90007844 */ /* 0x000fe20000000200 */
[----:B------:R-:W-:-:S03]  /*1fac0*/  LEA.HI.X R21, R56, UR7, R21, 0x2, P3 ;  /* 0x0000000738157c11 */ /* 0x000fc600098f1415 */
[----:B------:R-:W-:Y:S04]  /*1fad0*/  STSM.16.M88.4 [R146], R36 ;  /* 0x0000002492007844 */ /* 0x000fe80000000200 */
[----:B------:R-:W-:Y:S04]  /*1fae0*/  STSM.16.M88.4 [R148], R28 ;  /* 0x0000001c94007844 */ /* 0x000fe80000000200 */
[----:B------:R-:W-:Y:S04]  /*1faf0*/  STSM.16.M88.4 [R228], R12 ;  /* 0x0000000ce4007844 */ /* 0x000fe80000000200 */
[----:B------:R-:W-:Y:S04]  /*1fb00*/  SHFL.IDX PT, R56, R58, RZ, 0x1c1f ;  /* 0x001c1fff3a387589 */ /* 0x000fe800000e0000 */
[----:B------:R-:W0:Y:S01]  /*1fb10*/  SHFL.IDX PT, R57, R21, RZ, 0x1c1f ;  /* 0x001c1fff15397589 */ /* 0x000e2200000e0000 */
[----:B------:R-:W-:Y:S01]  /*1fb20*/  BAR.SYNC.DEFER_BLOCKING 0x1, 0x100 ;  /* 0x0044000000007b1d */ /* 0x000fe20000010000 */
[----:B------:R-:W-:-:S05]  /*1fb30*/  ISETP.GE.OR P0, PT, R19, R0, P0 ;  /* 0x000000001300720c */ /* 0x000fca0000706670 */
[----:B0-----:R0:W-:Y:S08]  /*1fb40*/  @!P2 ST.E desc[UR48][R56.64], R3 ;  /* 0x000000033800a985 */ /* 0x0011f0000c101930 */
[----:B------:R-:W2:Y:S01]  /*1fb50*/  @!P0 LDL R19, [R1+0x444] ;  /* 0x0004440001138983 */ /* 0x000ea20000100800 */
[----:B------:R-:W-:Y:S02]  /*1fb60*/  IMAD R4, R210, 0x40, R194 ;  /* 0x00000040d2047824 */ /* 0x000fe400078e02c2 */
[----:B------:R-:W-:-:S04]  /*1fb70*/  IMAD.MOV.U32 R5, RZ, RZ, 0x2 ;  /* 0x00000002ff057424 */ /* 0x000fc800078e00ff */
[----:B------:R-:W-:-:S03]  /*1fb80*/  IMAD.WIDE R4, R4, R5, UR36 ;  /* 0x0000002404047e25 */ /* 0x000fc6000f8e0205 */
[----:B------:R-:W-:-:S04]  /*1fb90*/  IADD3 R33, P6, R4, 0x5000, RZ ;  /* 0x0000500004217810 */ /* 0x000fc80007fde0ff */
[----:B------:R-:W-:-:S04]  /*1fba0*/  LOP3.LUT R32, R33, 0x380, RZ, 0xc0, !PT ;  /* 0x0000038021207812 */ /* 0x000fc800078ec0ff */
[----:B------:R-:W-:-:S04]  /*1fbb0*/  SHF.R.U64 R32, R32, 0x3, RZ ;  /* 0x0000000320207819 */ /* 0x000fc800000012ff */
[----:B------:R-:W-:Y:S01]  /*1fbc0*/  LOP3.LUT R32, R32, R33, RZ, 0x3c, !PT ;  /* 0x0000002120207212 */ /* 0x000fe200078e3cff */
[----:B------:R-:W-:Y:S01]  /*1fbd0*/  IMAD.X R33, RZ, RZ, R5, P6 ;  /* 0x000000ffff217224 */ /* 0x000fe200030e0605 */
[C---:B------:R-:W-:Y:S02]  /*1fbe0*/  IADD3 R53, P6, R4.reuse, 0xa000, RZ ;  /* 0x0000a00004357810 */ /* 0x040fe40007fde0ff */
[----:B------:R-:W-:Y:S02]  /*1fbf0*/  IADD3 R7, P3, R4, 0x2000, RZ ;  /* 0x0000200004077810 */ /* 0x000fe40007f7e0ff */
[----:B------:R-:W-:Y:S02]  /*1fc00*/  LOP3.LUT R52, R53, 0x380, RZ, 0xc0, !PT ;  /* 0x0000038035347812 */ /* 0x000fe400078ec0ff */
[----:B------:R-:W-:Y:S01]  /*1fc10*/  LOP3.LUT R6, R7, 0x380, RZ, 0xc0, !PT ;  /* 0x0000038007067812 */ /* 0x000fe200078ec0ff */
[----:B------:R-:W-:Y:S01]  /*1fc20*/  SHFL.IDX PT, R20, R58, 0x1, 0x1c1f ;  /* 0x003c1f003a147f89 */ /* 0x000fe200000e0000 */
[----:B------:R-:W-:-:S02]  /*1fc30*/  SHF.R.U64 R52, R52, 0x3, RZ ;  /* 0x0000000334347819 */ /* 0x000fc400000012ff */
[----:B------:R-:W-:Y:S01]  /*1fc40*/  SHF.R.U64 R6, R6, 0x3, RZ ;  /* 0x0000000306067819 */ /* 0x000fe200000012ff */
[----:B------:R-:W2:Y:S01]  /*1fc50*/  SHFL.IDX PT, R21, R21, 0x1, 0x1c1f ;  /* 0x003c1f0015157f89 */ /* 0x000ea200000e0000 */
[----:B------:R-:W-:Y:S01]  /*1fc60*/  LOP3.LUT R52, R52, R53, RZ, 0x3c, !PT ;  /* 0x0000003534347212 */ /* 0x000fe200078e3cff */
[----:B------:R-:W-:Y:S01]  /*1fc70*/  IMAD.X R53, RZ, RZ, R5, P6 ;  /* 0x000000ffff357224 */ /* 0x000fe200030e0605 */
[----:B------:R-:W-:Y:S02]  /*1fc80*/  LOP3.LUT R12, R6, R7, RZ, 0x3c, !PT ;  /* 0x00000007060c7212 */ /* 0x000fe400078e3cff */
[----:B------:R-:W-:-:S04]  /*1fc90*/  IADD3 R6, P6, R4, 0xf000, RZ ;  /* 0x0000f00004067810 */ /* 0x000fc80007fde0ff */
[----:B0-----:R-:W-:Y:S02]  /*1fca0*/  LOP3.LUT R3, R6, 0x380, RZ, 0xc0, !PT ;  /* 0x0000038006037812 */ /* 0x001fe400078ec0ff */
[C---:B------:R-:W-:Y:S02]  /*1fcb0*/  IADD3 R9, P2, R4.reuse, 0x1000, RZ ;  /* 0x0000100004097810 */ /* 0x040fe40007f5e0ff */
[----:B------:R-:W-:Y:S02]  /*1fcc0*/  SHF.R.U64 R3, R3, 0x3, RZ ;  /* 0x0000000303037819 */ /* 0x000fe400000012ff */
[C---:B------:R-:W-:Y:S02]  /*1fcd0*/  IADD3 R25, P4, R4.reuse, 0x3000, RZ ;  /* 0x0000300004197810 */ /* 0x040fe40007f9e0ff */
[----:B------:R-:W-:Y:S02]  /*1fce0*/  IADD3 R29, P5, R4, 0x4000, RZ ;  /* 0x00004000041d7810 */ /* 0x000fe40007fbe0ff */
[----:B------:R-:W-:-:S02]  /*1fcf0*/  LOP3.LUT R8, R9, 0x380, RZ, 0xc0, !PT ;  /* 0x0000038009087812 */ /* 0x000fc400078ec0ff */
[----:B------:R-:W-:Y:S02]  /*1fd00*/  LOP3.LUT R24, R25, 0x380, RZ, 0xc0, !PT ;  /* 0x0000038019187812 */ /* 0x000fe400078ec0ff */
[----:B------:R-:W-:Y:S02]  /*1fd10*/  LOP3.LUT R28, R29, 0x380, RZ, 0xc0, !PT ;  /* 0x000003801d1c7812 */ /* 0x000fe400078ec0ff */
[----:B------:R-:W-:Y:S02]  /*1fd20*/  LOP3.LUT R72, R3, R6, RZ, 0x3c, !PT ;  /* 0x0000000603487212 */ /* 0x000fe400078e3cff */
[----:B------:R-:W0:Y:S01]  /*1fd30*/  @P1 LDC R3, c[0x0][0xcec] ;  /* 0x00033b00ff031b82 */ /* 0x000e220000000800 */
[----:B------:R-:W-:Y:S02]  /*1fd40*/  SHF.R.U64 R8, R8, 0x3, RZ ;  /* 0x0000000308087819 */ /* 0x000fe400000012ff */
[----:B------:R-:W-:Y:S02]  /*1fd50*/  SHF.R.U64 R24, R24, 0x3, RZ ;  /* 0x0000000318187819 */ /* 0x000fe400000012ff */
[----:B------:R-:W-:Y:S01]  /*1fd60*/  SHF.R.U64 R28, R28, 0x3, RZ ;  /* 0x000000031c1c7819 */ /* 0x000fe200000012ff */
[--C-:B------:R-:W-:Y:S01]  /*1fd70*/  IMAD.X R13, RZ, RZ, R5.reuse, P3 ;  /* 0x000000ffff0d7224 */ /* 0x100fe200018e0605 */
[----:B------:R-:W-:Y:S01]  /*1fd80*/  LOP3.LUT R8, R8, R9, RZ, 0x3c, !PT ;  /* 0x0000000908087212 */ /* 0x000fe200078e3cff */
[--C-:B------:R-:W-:Y:S01]  /*1fd90*/  IMAD.X R9, RZ, RZ, R5.reuse, P2 ;  /* 0x000000ffff097224 */ /* 0x100fe200010e0605 */
[----:B------:R-:W-:Y:S01]  /*1fda0*/  LOP3.LUT R24, R24, R25, RZ, 0x3c, !PT ;  /* 0x0000001918187212 */ /* 0x000fe200078e3cff */
[--C-:B------:R-:W-:Y:S01]  /*1fdb0*/  IMAD.X R25, RZ, RZ, R5.reuse, P4 ;  /* 0x000000ffff197224 */ /* 0x100fe200020e0605 */
[----:B------:R-:W-:Y:S01]  /*1fdc0*/  LOP3.LUT R28, R28, R29, RZ, 0x3c, !PT ;  /* 0x0000001d1c1c7212 */ /* 0x000fe200078e3cff */
[----:B------:R-:W-:Y:S01]  /*1fdd0*/  IMAD.X R29, RZ, RZ, R5, P5 ;  /* 0x000000ffff1d7224 */ /* 0x000fe200028e0605 */
[----:B------:R-:W-:-:S02]  /*1fde0*/  IADD3 R37, P2, R4, 0x6000, RZ ;  /* 0x0000600004257810 */ /* 0x000fc40007f5e0ff */
[C---:B------:R-:W-:Y:S02]  /*1fdf0*/  IADD3 R41, P3, R4.reuse, 0x7000, RZ ;  /* 0x0000700004297810 */ /* 0x040fe40007f7e0ff */
[C---:B------:R-:W-:Y:S02]  /*1fe00*/  IADD3 R45, P4, R4.reuse, 0x8000, RZ ;  /* 0x00008000042d7810 */ /* 0x040fe40007f9e0ff */
[----:B------:R-:W-:Y:S02]  /*1fe10*/  IADD3 R49, P5, R4, 0x9000, RZ ;  /* 0x0000900004317810 */ /* 0x000fe40007fbe0ff */
[----:B------:R-:W-:Y:S02]  /*1fe20*/  LOP3.LUT R36, R37, 0x380, RZ, 0xc0, !PT ;  /* 0x0000038025247812 */ /* 0x000fe400078ec0ff */
[----:B------:R-:W-:Y:S02]  /*1fe30*/  LOP3.LUT R40, R41, 0x380, RZ, 0xc0, !PT ;  /* 0x0000038029287812 */ /* 0x000fe400078ec0ff */
[----:B------:R-:W-:-:S02]  /*1fe40*/  LOP3.LUT R44, R45, 0x380, RZ, 0xc0, !PT ;  /* 0x000003802d2c7812 */ /* 0x000fc400078ec0ff */
[----:B------:R-:W-:Y:S01]  /*1fe50*/  LOP3.LUT R48, R49, 0x380, RZ, 0xc0, !PT ;  /* 0x0000038031307812 */ /* 0x000fe200078ec0ff */
[----:B------:R-:W-:Y:S01]  /*1fe60*/  UIMAD UR5, UR12, UR8, URZ ;  /* 0x000000080c0572a4 */ /* 0x000fe2000f8e023f */
[----:B------:R-:W-:Y:S02]  /*1fe70*/  SHF.R.U64 R36, R36, 0x3, RZ ;  /* 0x0000000324247819 */ /* 0x000fe400000012ff */
[----:B------:R-:W-:Y:S02]  /*1fe80*/  SHF.R.U64 R40, R40, 0x3, RZ ;  /* 0x0000000328287819 */ /* 0x000fe400000012ff */
[----:B------:R-:W-:Y:S02]  /*1fe90*/  SHF.R.U64 R44, R44, 0x3, RZ ;  /* 0x000000032c2c7819 */ /* 0x000fe400000012ff */
[----:B------:R-:W-:Y:S01]  /*1fea0*/  SHF.R.U64 R48, R48, 0x3, RZ ;  /* 0x0000000330307819 */ /* 0x000fe200000012ff */
[----:B------:R-:W-:Y:S01]  /*1feb0*/  VIADD R78, R211, UR39 ;  /* 0x00000027d34e7c36 */ /* 0x000fe20008000000 */
[----:B------:R-:W-:Y:S01]  /*1fec0*/  LOP3.LUT R36, R36, R37, RZ, 0x3c, !PT ;  /* 0x0000002524247212 */ /* 0x000fe200078e3cff */
[----:B------:R-:W-:Y:S01]  /*1fed0*/  UIMAD.WIDE.U32 UR6, UR42, UR8, URZ ;  /* 0x000000082a0672a5 */ /* 0x000fe2000f8e003f */
[----:B------:R-:W-:Y:S01]  /*1fee0*/  LOP3.LUT R40, R40, R41, RZ, 0x3c, !PT ;  /* 0x0000002928287212 */ /* 0x000fe200078e3cff */
[----:B------:R-:W-:Y:S01]  /*1fef0*/  UIMAD UR5, UR42, UR9, UR5 ;  /* 0x000000092a0572a4 */ /* 0x000fe2000f8e0205 */
[----:B------:R-:W-:Y:S01]  /*1ff00*/  LOP3.LUT R44, R44, R45, RZ, 0x3c, !PT ;  /* 0x0000002d2c2c7212 */ /* 0x000fe200078e3cff */
[--C-:B------:R-:W-:Y:S01]  /*1ff10*/  IMAD.X R37, RZ, RZ, R5.reuse, P2 ;  /* 0x000000ffff257224 */ /* 0x100fe200010e0605 */
[----:B------:R-:W-:Y:S01]  /*1ff20*/  LOP3.LUT R48, R48, R49, RZ, 0x3c, !PT ;  /* 0x0000003130307212 */ /* 0x000fe200078e3cff */
[--C-:B------:R-:W-:Y:S01]  /*1ff30*/  IMAD.X R41, RZ, RZ, R5.reuse, P3 ;  /* 0x000000ffff297224 */ /* 0x100fe200018e0605 */
[C---:B------:R-:W-:Y:S01]  /*1ff40*/  IADD3 R57, P2, R4.reuse, 0xb000, RZ ;  /* 0x0000b00004397810 */ /* 0x040fe20007f5e0ff */
[--C-:B------:R-:W-:Y:S01]  /*1ff50*/  IMAD.X R45, RZ, RZ, R5.reuse, P4 ;  /* 0x000000ffff2d7224 */ /* 0x100fe200020e0605 */
[C---:B------:R-:W-:Y:S01]  /*1ff60*/  IADD3 R61, P3, R4.reuse, 0xc000, RZ ;  /* 0x0000c000043d7810 */ /* 0x040fe20007f7e0ff */
[----:B------:R-:W-:Y:S01]  /*1ff70*/  IMAD.X R49, RZ, RZ, R5, P5 ;  /* 0x000000ffff317224 */ /* 0x000fe200028e0605 */
[----:B------:R-:W-:Y:S01]  /*1ff80*/  IADD3 R65, P4, R4, 0xd000, RZ ;  /* 0x0000d00004417810 */ /* 0x000fe20007f9e0ff */
[----:B0-----:R-:W-:Y:S01]  /*1ff90*/  @P1 IMAD.HI.U32 R3, R78, R3, RZ ;  /* 0x000000034e031227 */ /* 0x001fe200078e00ff */
[----:B------:R-:W-:Y:S01]  /*1ffa0*/  IADD3 R69, P5, R4, 0xe000, RZ ;  /* 0x0000e00004457810 */ /* 0x000fe20007fbe0ff */
[----:B------:R-:W-:-:S02]  /*1ffb0*/  UIMAD UR8, UR13, UR10, URZ ;  /* 0x0000000a0d0872a4 */ /* 0x000fc4000f8e023f */
[----:B------:R-:W-:Y:S01]  /*1ffc0*/  UIADD3 UR7, UR7, UR5, URZ ;  /* 0x0000000507077290 */ /* 0x000fe2000fffe03f */
[----:B------:R-:W-:Y:S02]  /*1ffd0*/  LOP3.LUT R56, R57, 0x380, RZ, 0xc0, !PT ;  /* 0x0000038039387812 */ /* 0x000fe400078ec0ff */
[----:B------:R-:W-:Y:S02]  /*1ffe0*/  LOP3.LUT R60, R61, 0x380, RZ, 0xc0, !PT ;  /* 0x000003803d3c7812 */ /* 0x000fe400078ec0ff */
[----:B------:R-:W-:Y:S02]  /*1fff0*/  LOP3.LUT R64, R65, 0x380, RZ, 0xc0, !PT ;  /* 0x0000038041407812 */ /* 0x000fe400078ec0ff */
[----:B------:R-:W-:Y:S01]  /*20000*/  LOP3.LUT R68, R69, 0x380, RZ, 0xc0, !PT ;  /* 0x0000038045447812 */ /* 0x000fe200078ec0ff */
[----:B------:R-:W-:Y:S01]  /*20010*/  UIMAD UR5, UR38, UR11, UR8 ;  /* 0x0000000b260572a4 */ /* 0x000fe2000f8e0208 */
[----:B------:R-:W-:Y:S01]  /*20020*/  LOP3.LUT R7, R4, 0x380, RZ, 0xc0, !PT ;  /* 0x0000038004077812 */ /* 0x000fe200078ec0ff */
[----:B------:R-:W-:Y:S01]  /*20030*/  UIMAD.WIDE.U32 UR6, UR38, UR10, UR6 ;  /* 0x0000000a260672a5 */ /* 0x000fe2000f8e0006 */
[----:B------:R-:W-:Y:S01]  /*20040*/  SHF.R.U64 R56, R56, 0x3, RZ ;  /* 0x0000000338387819 */ /* 0x000fe200000012ff */
[----:B------:R-:W-:Y:S01]  /*20050*/  IMAD.X R73, RZ, RZ, R5, P6 ;  /* 0x000000ffff497224 */ /* 0x000fe200030e0605 */
[----:B------:R-:W-:-:S02]  /*20060*/  SHF.R.U64 R60, R60, 0x3, RZ ;  /* 0x000000033c3c7819 */ /* 0x000fc400000012ff */
[----:B------:R-:W-:Y:S02]  /*20070*/  SHF.R.U64 R64, R64, 0x3, RZ ;  /* 0x0000000340407819 */ /* 0x000fe400000012ff */
[----:B------:R-:W-:Y:S01]  /*20080*/  SHF.R.U64 R68, R68, 0x3, RZ ;  /* 0x0000000344447819 */ /* 0x000fe200000012ff */
[----:B------:R-:W-:Y:S01]  /*20090*/  UIADD3 UR5, UR7, UR5, URZ ;  /* 0x0000000507057290 */ /* 0x000fe2000fffe03f */
[----:B------:R-:W-:Y:S01]  /*200a0*/  SHF.R.U64 R7, R7, 0x3, RZ ;  /* 0x0000000307077819 */ /* 0x000fe200000012ff */
[----:B------:R-:W-:Y:S01]  /*200b0*/  ULDC.64 UR8, c[0x0][0xbe0] ;  /* 0x0002f80000087ab9 */ /* 0x000fe20000000a00 */
        /* <DEDUP_REMOVED lines=8> */
[----:B------:R-:W-:Y:S01]  /*20140*/  LOP3.LUT R4, R7, R4, RZ, 0x3c, !PT ;  /* 0x0000000407047212 */ /* 0x000fe200078e3cff */
[----:B------:R-:W-:-:S05]  /*20150*/  VIADD R81, R210, UR39 ;  /* 0x00000027d2517c36 */ /* 0x000fca0008000000 */
[----:B------:R-:W-:Y:S01]  /*20160*/  ISETP.GE.AND P2, PT, R81, R0, PT ;  /* 0x000000005100720c */ /* 0x000fe20003f46270 */
[----:B------:R-:W-:Y:S01]  /*20170*/  BSSY B1, `(.L_x_2116) ;  /* 0x000004a000017945 */ /* 0x000fe20003800000 */
[----:B--2---:R0:W-:Y:S04]  /*20180*/  @!P0 ST.E desc[UR48][R20.64], R19 ;  /* 0x0000001314008985 */ /* 0x0041e8000c101930 */
[----:B------:R-:W5:Y:S04]  /*20190*/  LD.E.128 R4, desc[UR48][R4.64] ;  /* 0x0000003004047980 */ /* 0x000f68000c101d00 */
[----:B------:R-:W5:Y:S01]  /*201a0*/  LD.E.128 R8, desc[UR48][R8.64] ;  /* 0x0000003008087980 */ /* 0x000f62000c101d00 */
[----:B0-----:R-:W0:Y:S01]  /*201b0*/  @P1 LDC R20, c[0x0][0xcf0] ;  /* 0x00033c00ff141b82 */ /* 0x001e220000000800 */
[----:B------:R-:W-:-:S02]  /*201c0*/  IMAD.MOV.U32 R19, RZ, RZ, R78 ;  /* 0x000000ffff137224 */ /* 0x000fc400078e004e */
[----:B------:R-:W5:Y:S01]  /*201d0*/  LD.E.128 R12, desc[UR48][R12.64] ;  /* 0x000000300c0c7980 */ /* 0x000f62000c101d00 */
[----:B------:R-:W-:-:S03]  /*201e0*/  IMAD.U32 R21, RZ, RZ, UR7 ;  /* 0x00000007ff157e24 */ /* 0x000fc6000f8e00ff */
[----:B------:R-:W5:Y:S04]  /*201f0*/  LD.E.128 R24, desc[UR48][R24.64] ;  /* 0x0000003018187980 */ /* 0x000f68000c101d00 */
[----:B------:R-:W5:Y:S04]  /*20200*/  LD.E.128 R28, desc[UR48][R28.64] ;  /* 0x000000301c1c7980 */ /* 0x000f68000c101d00 */
[----:B------:R-:W5:Y:S04]  /*20210*/  LD.E.128 R32, desc[UR48][R32.64] ;  /* 0x0000003020207980 */ /* 0x000f68000c101d00 */
[----:B------:R-:W5:Y:S04]  /*20220*/  LD.E.128 R36, desc[UR48][R36.64] ;  /* 0x0000003024247980 */ /* 0x000f68000c101d00 */
[----:B------:R-:W5:Y:S01]  /*20230*/  LD.E.128 R40, desc[UR48][R40.64] ;  /* 0x0000003028287980 */ /* 0x000f62000c101d00 */
[----:B0-----:R-:W-:Y:S01]  /*20240*/  @P1 SHF.R.U32.HI R19, RZ, R20, R3 ;  /* 0x00000014ff131219 */ /* 0x001fe20000011603 */
[----:B------:R-:W-:-:S02]  /*20250*/  IMAD.U32 R20, RZ, RZ, UR6 ;  /* 0x00000006ff147e24 */ /* 0x000fc4000f8e00ff */
[----:B------:R-:W5:Y:S01]  /*20260*/  LD.E.128 R44, desc[UR48][R44.64] ;  /* 0x000000302c2c7980 */ /* 0x000f62000c101d00 */
[----:B------:R-:W-:Y:S01]  /*20270*/  IMAD.U32 R3, RZ, RZ, UR5 ;  /* 0x00000005ff037e24 */ /* 0x000fe2000f8e00ff */
[--C-:B------:R-:W-:Y:S01]  /*20280*/  SHF.R.S32.HI R76, RZ, 0x1f, R19.reuse ;  /* 0x0000001fff4c7819 */ /* 0x100fe20000011413 */
[----:B------:R-:W-:Y:S01]  /*20290*/  IMAD.MOV R77, RZ, RZ, -R19 ;  /* 0x000000ffff4d7224 */ /* 0x000fe200078e0a13 */
[----:B------:R-:W5:Y:S01]  /*202a0*/  LD.E.128 R48, desc[UR48][R48.64] ;  /* 0x0000003030307980 */ /* 0x000f62000c101d00 */
[----:B------:R-:W-:Y:S02]  /*202b0*/  ULDC.64 UR6, c[0x0][0xbd8] ;  /* 0x0002f60000067ab9 */ /* 0x000fe40000000a00 */
[----:B------:R-:W-:Y:S01]  /*202c0*/  IMAD R21, R2, R77, R78 ;  /* 0x0000004d02157224 */ /* 0x000fe200078e024e */
[----:B------:R-:W5:Y:S01]  /*202d0*/  LD.E.128 R52, desc[UR48][R52.64] ;  /* 0x0000003034347980 */ /* 0x000f62000c101d00 */
[----:B------:R-:W-:Y:S02]  /*202e0*/  IMAD R76, R76, UR8, RZ ;  /* 0x000000084c4c7c24 */ /* 0x000fe4000f8e02ff */
[----:B------:R-:W-:Y:S01]  /*202f0*/  IMAD.MOV.U32 R2, RZ, RZ, R20 ;  /* 0x000000ffff027224 */ /* 0x000fe200078e0014 */
[----:B------:R-:W5:Y:S01]  /*20300*/  LD.E.128 R56, desc[UR48][R56.64] ;  /* 0x0000003038387980 */ /* 0x000f62000c101d00 */
[----:B------:R-:W-:-:S02]  /*20310*/  IMAD R77, R19, UR9, R76 ;  /* 0x00000009134d7c24 */ /* 0x000fc4000f8e024c */
[----:B------:R-:W-:Y:S01]  /*20320*/  IMAD.WIDE.U32 R2, R19, UR8, R2 ;  /* 0x0000000813027c25 */ /* 0x000fe2000f8e0002 */
[----:B------:R-:W5:Y:S01]  /*20330*/  LD.E.128 R60, desc[UR48][R60.64] ;  /* 0x000000303c3c7980 */ /* 0x000f62000c101d00 */
[----:B------:R-:W-:-:S03]  /*20340*/  SHF.R.S32.HI R19, RZ, 0x1f, R21 ;  /* 0x0000001fff137819 */ /* 0x000fc60000011415 */
        /* <DEDUP_REMOVED lines=11> */
[----:B------:R-:W-:Y:S01]  /*20400*/  VIADD R19, R81, 0x20 ;  /* 0x0000002051137836 */ /* 0x000fe20000000000 */
[----:B------:R-:W-:Y:S01]  /*20410*/  UIADD3 UR5, UR44, 0x32420, URZ ;  /* 0x000324202c057890 */ /* 0x000fe2000fffe03f */
[C---:B------:R-:W-:Y:S02]  /*20420*/  IMAD R77, R21.reuse, UR7, R20 ;  /* 0x00000007154d7c24 */ /* 0x040fe4000f8e0214 */
[----:B------:R-:W-:Y:S01]  /*20430*/  IMAD.WIDE.U32 R2, R21, UR6, R2 ;  /* 0x0000000615027c25 */ /* 0x000fe2000f8e0002 */
[----:B------:R-:W-:Y:S01]  /*20440*/  ISETP.GE.AND P1, PT, R19, R0, PT ;  /* 0x000000001300720c */ /* 0x000fe20003f26270 */
[----:B------:R-:W-:Y:S02]  /*20450*/  ULDC.64 UR6, c[0x0][0xb80] ;  /* 0x0002e00000067ab9 */ /* 0x000fe40000000a00 */
[----:B------:R-:W-:Y:S01]  /*20460*/  VIADD R19, R81, 0x40 ;  /* 0x0000004051137836 */ /* 0x000fe20000000000 */
[----:B------:R-:W-:Y:S01]  /*20470*/  LEA R80, P3, R2, UR6, 0x1 ;  /* 0x0000000602507c11 */ /* 0x000fe2000f8608ff */
[----:B------:R-:W-:Y:S01]  /*20480*/  IMAD.IADD R3, R3, 0x1, R77 ;  /* 0x0000000103037824 */ /* 0x000fe200078e024d */
[----:B------:R-:W-:-:S02]  /*20490*/  UPRMT UR5, URZ, 0x654, UR5 ;  /* 0x000006543f057896 */ /* 0x000fc40008000005 */
[----:B------:R-:W-:Y:S02]  /*204a0*/  ISETP.GE.AND P0, PT, R19, R0, PT ;  /* 0x000000001300720c */ /* 0x000fe40003f06270 */
[----:B------:R-:W-:Y:S01]  /*204b0*/  LEA.HI.X R19, R2, UR7, R3, 0x1, P3 ;  /* 0x0000000702137c11 */ /* 0x000fe200098f0c03 */
[----:B0-----:R0:W1:Y:S04]  /*204c0*/  SHFL.IDX PT, R78, R80, RZ, 0x181f ;  /* 0x00181fff504e7589 */ /* 0x00106800000e0000 */
[----:B------:R0:W2:Y:S01]  /*204d0*/  SHFL.IDX PT, R79, R19, RZ, 0x181f ;  /* 0x00181fff134f7589 */ /* 0x0000a200000e0000 */
[----:B------:R-:W-:Y:S01]  /*204e0*/  SYNCS.ARRIVE.TRANS64.RED.A1T0 RZ, [UR5], RZ ;  /* 0x000000ffffff79a7 */ /* 0x000fe20008100405 */
        /* <DEDUP_REMOVED lines=18> */
.L_x_2117:
[----:B------:R-:W-:Y:S05]  /*20610*/  BSYNC B1 ;  /* 0x0000000000017941 */ /* 0x000fea0003800000 */
.L_x_2116:
[----:B---3--:R3:W4:Y:S01]  /*20620*/  SHFL.IDX PT, R21, R19, 0x1, 0x181f ;  /* 0x00381f0013157f89 */ /* 0x00872200000e0000 */
        /* <DEDUP_REMOVED lines=9> */
[-C--:B-----5:R-:W-:Y:S02]  /*206c0*/  @!P3 LEA R4, P5, R196, R20.reuse, 0x1 ;  /* 0x00000014c404b211 */ /* 0x0a0fe400078a08ff */
[-C--:B----4-:R-:W-:Y:S02]  /*206d0*/  @!P4 LEA.HI.X R3, R194, R21.reuse, R203, 0x1, P6 ;  /* 0x00000015c203c211 */ /* 0x090fe400030f0ccb */
[-C--:B------:R-:W-:Y:S02]  /*206e0*/  @!P2 LEA R6, P6, R195, R20.reuse, 0x1 ;  /* 0x00000014c306a211 */ /* 0x080fe400078c08ff */
        /* <DEDUP_REMOVED lines=8> */
.L_x_2119:
[----:B------:R-:W-:Y:S05]  /*20770*/  BSYNC B1 ;  /* 0x0000000000017941 */ /* 0x000fea0003800000 */
.L_x_2118:
[----:B0----5:R0:W0:Y:S01]  /*20780*/  SHFL.IDX PT, R9, R19, 0x2, 0x181f ;  /* 0x00581f0013097f89 */ /* 0x02102200000e0000 */
        /* <DEDUP_REMOVED lines=9> */
[-C--:B------:R-:W-:Y:S02]  /*20820*/  @!P2 LEA R4, P5, R196, R8.reuse, 0x1 ;  /* 0x00000008c404a211 */ /* 0x080fe400078a08ff */
[-C--:B------:R-:W-:Y:S02]  /*20830*/  @!P1 LEA R6, P4, R195, R8.reuse, 0x1 ;  /* 0x00000008c3069211 */ /* 0x080fe400078808ff */
[-C--:B------:R-:W-:Y:S02]  /*20840*/  @!P3 LEA.HI.X R3, R194, R9.reuse, R203, 0x1, P6 ;  /* 0x00000009c203b211 */ /* 0x080fe400030f0ccb */
        /* <DEDUP_REMOVED lines=8> */
.L_x_2121:
[----:B------:R-:W-:Y:S05]  /*208d0*/  BSYNC B1 ;  /* 0x0000000000017941 */ /* 0x000fea0003800000 */
.L_x_2120:
[----:B0-----:R-:W-:Y:S01]  /*208e0*/  VIADD R3, R81, 0x60 ;  /* 0x0000006051037836 */ /* 0x001fe20000000000 */
[----:B---3--:R-:W0:Y:S04]  /*208f0*/  SHFL.IDX PT, R19, R19, 0x3, 0x181f ;  /* 0x00781f0013137f89 */ /* 0x008e2800000e0000 */
[----:B------:R-:W-:Y:S01]  /*20900*/  ISETP.GE.AND P0, PT, R3, R0, PT ;  /* 0x000000000300720c */ /* 0x000fe20003f06270 */
[----:B------:R-:W3:-:S12]  /*20910*/  SHFL.IDX PT, R80, R80, 0x3, 0x181f ;  /* 0x00781f0050507f89 */ /* 0x000ed800000e0000 */
[----:B------:R-:W-:Y:S05]  /*20920*/  @P0 BRA `(.L_x_2122) ;  /* 0x0000000c001c0947 */ /* 0x000fea0003800000 */
[----:B------:R-:W-:Y:S02]  /*20930*/  ULDC UR5, c[0x0][0xbc8] ;  /* 0x0002f20000057ab9 */ /* 0x000fe40000000800 */
[----:B------:R-:W-:Y:S02]  /*20940*/  ISETP.GE.AND P3, PT, R194, UR5, PT ;  /* 0x00000005c2007c0c */ /* 0x000fe4000bf66270 */
[----:B------:R-:W-:Y:S02]  /*20950*/  ISETP.GE.AND P4, PT, R196, UR5, PT ;  /* 0x00000005c4007c0c */ /* 0x000fe4000bf86270 */
[----:B------:R-:W-:-:S09]  /*20960*/  ISETP.GE.AND P5, PT, R195, UR5, PT ;  /* 0x00000005c3007c0c */ /* 0x000fd2000bfa6270 */
[-C--:B---3--:R-:W-:Y:S02]  /*20970*/  @!P3 LEA R2, P0, R194, R80.reuse, 0x1 ;  /* 0x00000050c202b211 */ /* 0x088fe400078008ff */
[-C--:B------:R-:W-:Y:S02]  /*20980*/  @!P4 LEA R4, P1, R196, R80.reuse, 0x1 ;  /* 0x00000050c404c211 */ /* 0x080fe400078208ff */
[C---:B------:R-:W-:Y:S02]  /*20990*/  @!P5 LEA R6, P2, R195.reuse, R80, 0x1 ;  /* 0x00000050c306d211 */ /* 0x040fe400078408ff */
[-C--:B0-----:R-:W-:Y:S02]  /*209a0*/  @!P3 LEA.HI.X R3, R194, R19.reuse, R203, 0x1, P0 ;  /* 0x00000013c203b211 */ /* 0x081fe400000f0ccb */
        /* <DEDUP_REMOVED lines=11> */
.L_x_2115:
[----:B0-----:R-:W0:Y:S01]  /*20a60*/  LDC R6, c[0x0][0xce8] ;  /* 0x00033a00ff067b82 */ /* 0x001e220000000800 */
[----:B------:R-:W-:Y:S01]  /*20a70*/  ISETP.GE.AND P0, PT, R206, 0x80, PT ;  /* 0x00000080ce00780c */ /* 0x000fe20003f06270 */
[----:B------:R-:W-:Y:S01]  /*20a80*/  USHF.R.S32.HI UR8, URZ, 0x1f, UR42 ;  /* 0x0000001f3f087899 */ /* 0x000fe2000801142a */
[----:B------:R-:W-:Y:S01]  /*20a90*/  BSSY B1, `(.L_x_2123) ;  /* 0x000002e000017945 */ /* 0x000fe20003800000 */
[----:B------:R-:W-:Y:S01]  /*20aa0*/  USHF.R.S32.HI UR9, URZ, 0x1f, UR38 ;  /* 0x0000001f3f097899 */ /* 0x000fe20008011426 */
        /* <DEDUP_REMOVED lines=44> */
.L_x_2124:
[----:B------:R-:W-:Y:S05]  /*20d70*/  BSYNC B1 ;  /* 0x0000000000017941 */ /* 0x000fea0003800000 */
.L_x_2123:
[----:B------:R-:W-:Y:S01]  /*20d80*/  ULDC.64 UR10, c[0x0][0xbe8] ;  /* 0x0002fa00000a7ab9 */ /* 0x000fe20000000a00 */
[----:B--2---:R-:W-:Y:S01]  /*20d90*/  VIADD R4, R211, UR39 ;  /* 0x00000027d3047c36 */ /* 0x004fe20008000000 */
[----:B------:R-:W-:Y:S01]  /*20da0*/  UIMAD UR5, UR8, UR10, URZ ;  /* 0x0000000a080572a4 */ /* 0x000fe2000f8e023f */
[----:B------:R-:W-:Y:S01]  /*20db0*/  VIADD R8, R210, UR39 ;  /* 0x00000027d2087c36 */ /* 0x000fe20008000000 */
[----:B------:R-:W-:Y:S01]  /*20dc0*/  UIMAD.WIDE.U32 UR6, UR42, UR10, URZ ;  /* 0x0000000a2a0672a5 */ /* 0x000fe2000f8e003f */
[----:B0-----:R-:W-:Y:S01]  /*20dd0*/  @P1 IMAD.HI.U32 R0, R4, R9, RZ ;  /* 0x0000000904001227 */ /* 0x001fe200078e00ff */
[----:B------:R-:W-:Y:S01]  /*20de0*/  UIMAD UR5, UR42, UR11, UR5 ;  /* 0x0000000b2a0572a4 */ /* 0x000fe2000f8e0205 */
[----:B------:R-:W-:Y:S02]  /*20df0*/  BSSY B1, `(.L_x_2125) ;  /* 0x0000038000017945 */ /* 0x000fe40003800000 */
[----:B------:R-:W-:Y:S01]  /*20e00*/  ULDC.64 UR10, c[0x0][0xbf0] ;  /* 0x0002fc00000a7ab9 */ /* 0x000fe20000000a00 */
[----:B------:R-:W-:Y:S01]  /*20e10*/  UIADD3 UR7, UR7, UR5, URZ ;  /* 0x0000000507077290 */ /* 0x000fe2000fffe03f */
[----:B------:R-:W-:Y:S01]  /*20e20*/  IMAD.MOV.U32 R5, RZ, RZ, R4 ;  /* 0x000000ffff057224 */ /* 0x000fe200078e0004 */
[----:B------:R-:W-:Y:S01]  /*20e30*/  UIMAD UR5, UR9, UR10, URZ ;  /* 0x0000000a090572a4 */ /* 0x000fe2000f8e023f */
[----:B-1----:R-:W-:Y:S01]  /*20e40*/  @P1 SHF.R.U32.HI R5, RZ, R11, R0 ;  /* 0x0000000bff051219 */ /* 0x002fe20000011600 */
[----:B------:R-:W-:-:S02]  /*20e50*/  UIMAD.WIDE.U32 UR6, UR38, UR10, UR6 ;  /* 0x0000000a260672a5 */ /* 0x000fc4000f8e0006 */
[----:B------:R-:W-:Y:S01]  /*20e60*/  UIMAD UR5, UR38, UR11, UR5 ;  /* 0x0000000b260572a4 */ /* 0x000fe2000f8e0205 */
[--C-:B------:R-:W-:Y:S01]  /*20e70*/  SHF.R.S32.HI R0, RZ, 0x1f, R5.reuse ;  /* 0x0000001fff007819 */ /* 0x100fe20000011405 */
[----:B------:R-:W-:Y:S01]  /*20e80*/  IMAD.MOV R7, RZ, RZ, -R5 ;  /* 0x000000ffff077224 */ /* 0x000fe200078e0a05 */
[----:B------:R-:W-:Y:S01]  /*20e90*/  ULDC.64 UR8, c[0x0][0xbe0] ;  /* 0x0002f80000087ab9 */ /* 0x000fe20000000a00 */
[----:B------:R-:W-:Y:S02]  /*20ea0*/  UIADD3 UR5, UR7, UR5, URZ ;  /* 0x0000000507057290 */ /* 0x000fe4000fffe03f */
[----:B------:R-:W-:Y:S02]  /*20eb0*/  IMAD.U32 R3, RZ, RZ, UR7 ;  /* 0x00000007ff037e24 */ /* 0x000fe4000f8e00ff */
[----:B------:R-:W-:Y:S02]  /*20ec0*/  IMAD R0, R0, UR8, RZ ;  /* 0x0000000800007c24 */ /* 0x000fe4000f8e02ff */
[----:B------:R-:W-:-:S02]  /*20ed0*/  IMAD R7, R6, R7, R4 ;  /* 0x0000000706077224 */ /* 0x000fc400078e0204 */
        /* <DEDUP_REMOVED lines=41> */
.L_x_2126:
[----:B------:R-:W-:Y:S05]  /*21170*/  BSYNC B1 ;  /* 0x0000000000017941 */ /* 0x000fea0003800000 */
.L_x_2125:
        /* <DEDUP_REMOVED lines=10> */
[----:B------:R-:W-:Y:S02]  /*21220*/  @!P3 LEA R10, P5, R196, R2, 0x1 ;  /* 0x00000002c40ab211 */ /* 0x000fe400078a08ff */
        /* <DEDUP_REMOVED lines=10> */
.L_x_2128:
[----:B------:R-:W-:Y:S05]  /*212d0*/  BSYNC B1 ;  /* 0x0000000000017941 */ /* 0x000fea0003800000 */
.L_x_2127:
        /* <DEDUP_REMOVED lines=10> */
[-C--:B------:R-:W-:Y:S02]  /*21380*/  @!P2 LEA R10, P5, R196, R2.reuse, 0x1 ;  /* 0x00000002c40aa211 */ /* 0x080fe400078a08ff */
        /* <DEDUP_REMOVED lines=10> */
.L_x_2130:
[----:B------:R-:W-:Y:S05]  /*21430*/  BSYNC B1 ;  /* 0x0000000000017941 */ /* 0x000fea0003800000 */
.L_x_2129:
        /* <DEDUP_REMOVED lines=11> */
[-C--:B------:R-:W-:Y:S02]  /*214f0*/  @!P2 LEA R6, P5, R196, R2.reuse, 0x1 ;  /* 0x00000002c406a211 */ /* 0x080fe400078a08ff */
        /* <DEDUP_REMOVED lines=10> */
.L_x_2122:
[----:B------:R-:W-:Y:S05]  /*215a0*/  BSYNC B0 ;  /* 0x0000000000007941 */ /* 0x000fea0003800000 */
.L_x_2114:
[----:B------:R-:W-:Y:S02]  /*215b0*/  ULDC UR5, c[0x0][0xd38] ;  /* 0x00034e0000057ab9 */ /* 0x000fe40000000800 */
[----:B------:R-:W-:-:S06]  /*215c0*/  UISETP.GE.AND UP0, UPT, UR4, UR5, UPT ;  /* 0x000000050400728c */ /* 0x000fcc000bf06270 */
[----:B------:R-:W-:-:S13]  /*215d0*/  PLOP3.LUT P0, PT, PT, PT, UP0, 0x80, 0x0 ;  /* 0x000000000000781c */ /* 0x000fda0003f0f008 */
[----:B------:R-:W-:Y:S05]  /*215e0*/  @!P0 BRA `(.L_x_2131) ;  /* 0xfffffdfc00208947 */ /* 0x000fea000383ffff */
[----:B------:R-:W-:Y:S05]  /*215f0*/  EXIT ;  /* 0x000000000000794d */ /* 0x000fea0003800000 */
.L_x_2007:
[----:B------:R-:W-:-:S08]  /*21600*/  NOP ;  /* 0x0000000000007918 */ /* 0x000fd00000000000 */
[----:B----4-:R-:W0:-:S00]  /*21610*/  USETMAXREG.DEALLOC.CTAPOOL 0x18 ;  /* 0x00000018000079c8 */ /* 0x010e0000080e0500 */
[----:B0-----:R-:W2:Y:S01]  /*21620*/  LDL.LU R2, [R1+0x46c] ;  /* 0x00046c0001027983 */ /* 0x001ea20000300800 */
[----:B------:R-:W-:-:S05]  /*21630*/  LOP3.LUT R0, R0, 0x3, RZ, 0xc0, !PT ;  /* 0x0000000300007812 */ /* 0x000fca00078ec0ff */
[----:B------:R-:W0:Y:S01]  /*21640*/  S2UR UR6, SR_CTAID.X ;  /* 0x00000000000679c3 */ /* 0x000e220000002500 */
[----:B------:R-:W-:Y:S01]  /*21650*/  IMAD.MOV.U32 R18, RZ, RZ, RZ ;  /* 0x000000ffff127224 */ /* 0x000fe200078e00ff */
[----:B------:R-:W-:Y:S04]  /*21660*/  STL [R1+0x498], RZ ;  /* 0x000498ff01007387 */ /* 0x000fe80000100800 */
[----:B------:R-:W1:Y:S02]  /*21670*/  SHFL.IDX PT, R0, R0, RZ, 0x1f ;  /* 0x00001fff00007589 */ /* 0x000e6400000e0000 */
[----:B-1----:R-:W-:Y:S02]  /*21680*/  ISETP.NE.AND P0, PT, R0, RZ, PT ;  /* 0x000000ff0000720c */ /* 0x002fe40003f05270 */
[----:B------:R-:W0:Y:S11]  /*21690*/  LDC R0, c[0x0][0xd38] ;  /* 0x00034e00ff007b82 */ /* 0x000e360000000800 */
[----:B------:R-:W-:Y:S06]  /*216a0*/  @P0 BAR.ARV 0x4, 0x180 ;  /* 0x0106000000000b1d */ /* 0x000fec0000002000 */
[----:B--2---:R-:W-:-:S04]  /*216b0*/  LOP3.LUT R2, R2, 0xffffff7f, RZ, 0xc0, !PT ;  /* 0xffffff7f02027812 */ /* 0x004fc800078ec0ff */
[----:B------:R-:W-:Y:S02]  /*216c0*/  @P0 LOP3.LUT R2, R2, 0x80, RZ, 0xfc, !PT ;  /* 0x0000008002020812 */ /* 0x000fe400078efcff */
[----:B0-----:R-:W-:Y:S01]  /*216d0*/  ISETP.LE.AND P0, PT, R0, UR6, PT ;  /* 0x0000000600007c0c */ /* 0x001fe2000bf03270 */
[----:B------:R-:W-:Y:S02]  /*216e0*/  IMAD.MOV.U32 R0, RZ, RZ, 0x1 ;  /* 0x00000001ff007424 */ /* 0x000fe400078e00ff */
[----:B------:R0:W-:Y:S04]  /*216f0*/  STL [R1+0x46c], R2 ;  /* 0x00046c0201007387 */ /* 0x0001e80000100800 */
[----:B------:R0:W-:Y:S06]  /*21700*/  STL [R1+0x464], R0 ;  /* 0x0004640001007387 */ /* 0x0001ec0000100800 */
[----:B------:R-:W-:Y:S05]  /*21710*/  @P0 BRA `(.L_x_2132) ;  /* 0x0000005000e80947 */ /* 0x000fea0003800000 */
[----:B------:R-:W1:Y:S01]  /*21720*/  S2R R5, SR_TID.X ;  /* 0x0000000000057919 */ /* 0x000e620000002100 */
[----:B------:R-:W2:Y:S01]  /*21730*/  S2UR UR5, SR_CgaCtaId ;  /* 0x00000000000579c3 */ /* 0x000ea20000008800 */
[----:B------:R-:W-:Y:S01]  /*21740*/  UMOV UR4, 0x400 ;  /* 0x0000040000047882 */ /* 0x000fe20000000000 */
[----:B------:R-:W-:Y:S01]  /*21750*/  IMAD.MOV.U32 R18, RZ, RZ, RZ ;  /* 0x000000ffff127224 */ /* 0x000fe200078e00ff */
[----:B------:R-:W-:Y:S01]  /*21760*/  STL [R1+0x498], RZ ;  /* 0x000498ff01007387 */ /* 0x000fe20000100800 */
[----:B------:R-:W-:Y:S01]  /*21770*/  ULDC UR42, c[0x0][0xc] ;  /* 0x00000300002a7ab9 */ /* 0x000fe20000000800 */
[----:B------:R-:W-:Y:S01]  /*21780*/  ULDC.64 UR46, c[0x0][0x198] ;  /* 0x00006600002e7ab9 */ /* 0x000fe20000000a00 */
[----:B--2---:R-:W-:-:S06]  /*21790*/  ULEA UR4, UR5, UR4, 0x18 ;  /* 0x0000000405047291 */ /* 0x004fcc000f8ec03f */
[----:B------:R-:W-:Y:S01]  /*217a0*/  IMAD.U32 R17, RZ, RZ, UR4 ;  /* 0x00000004ff117e24 */ /* 0x000fe2000f8e00ff */
[C---:B-1----:R-:W-:Y:S01]  /*217b0*/  LOP3.LUT R4, R5.reuse, 0x7f, RZ, 0xc0, !PT ;  /* 0x0000007f05047812 */ /* 0x042fe200078ec0ff */
[----:B0-----:R-:W-:-:S05]  /*217c0*/  IMAD.SHL.U32 R0, R5, 0x8, RZ ;  /* 0x0000000805007824 */ /* 0x001fca00078e00ff */
[C---:B------:R-:W-:Y:S02]  /*217d0*/  LOP3.LUT R2, R0.reuse, 0x1f8, RZ, 0xc0, !PT ;  /* 0x000001f800027812 */ /* 0x040fe400078ec0ff */
[----:B------:R-:W-:Y:S02]  /*217e0*/  LOP3.LUT R0, R0, 0x38, RZ, 0xc0, !PT ;  /* 0x0000003800007812 */ /* 0x000fe400078ec0ff */
[----:B------:R-:W-:Y:S01]  /*217f0*/  LOP3.LUT R3, R2, 0x38, R5, 0x78, !PT ;  /* 0x0000003802037812 */ /* 0x000fe200078e7805 */
[----:B------:R-:W-:Y:S01]  /*21800*/  IMAD.SHL.U32 R2, R4, 0x8, RZ ;  /* 0x0000000804027824 */ /* 0x000fe200078e00ff */
[----:B------:R-:W-:-:S04]  /*21810*/  SHF.R.U32.HI R4, RZ, 0x3, R4 ;  /* 0x00000003ff047819 */ /* 0x000fc80000011604 */
[----:B------:R-:W-:Y:S01]  /*21820*/  LOP3.LUT R2, R3, 0x200, R2, 0xf8, !PT ;  /* 0x0000020003027812 */ /* 0x000fe200078ef802 */
[----:B------:R-:W-:-:S05]  /*21830*/  IMAD.SHL.U32 R3, R5, 0x10, RZ ;  /* 0x0000001005037824 */ /* 0x000fca00078e00ff */
[----:B------:R-:W-:Y:S01]  /*21840*/  LOP3.LUT R5, R4, 0x70, R3, 0xf8, !PT ;  /* 0x0000007004057812 */ /* 0x000fe200078ef803 */
[----:B------:R-:W-:Y:S02]  /*21850*/  IMAD R4, R2, 0x2, R17 ;  /* 0x0000000202047824 */ /* 0x000fe400078e0211 */
[----:B------:R-:W-:Y:S02]  /*21860*/  IMAD.U32 R3, RZ, RZ, UR6 ;  /* 0x00000006ff037e24 */ /* 0x000fe4000f8e00ff */
[----:B------:R-:W-:Y:S01]  /*21870*/  IMAD.MOV.U32 R2, RZ, RZ, 0x1 ;  /* 0x00000001ff027424 */ /* 0x000fe200078e00ff */
[----:B------:R-:W-:Y:S04]  /*21880*/  STL [R1+0x460], R4 ;  /* 0x0004600401007387 */ /* 0x000fe80000100800 */
[----:B------:R0:W-:Y:S04]  /*21890*/  STL [R1+0x474], R3 ;  /* 0x0004740301007387 */ /* 0x0001e80000100800 */
[----:B------:R1:W-:Y:S01]  /*218a0*/  STL [R1+0x464], R2 ;  /* 0x0004640201007387 */ /* 0x0003e20000100800 */
[----:B0-----:R-:W-:-:S02]  /*218b0*/  LOP3.LUT R3, R0, 0x40, RZ, 0xfc, !PT ;  /* 0x0000004000037812 */ /* 0x001fc400078efcff */
[C---:B-1----:R-:W-:Y:S02]  /*218c0*/  LOP3.LUT R2, R0.reuse, 0x80, RZ, 0xfc, !PT ;  /* 0x0000008000027812 */ /* 0x042fe400078efcff */
[----:B------:R-:W-:-:S07]  /*218d0*/  LOP3.LUT R0, R0, 0xc0, RZ, 0xfc, !PT ;  /* 0x000000c000007812 */ /* 0x000fce00078efcff */
.L_x_2234:
[----:B--2---:R-:W2:Y:S01]  /*218e0*/  LDL R0, [R1+0x474] ;  /* 0x0004740001007983 */ /* 0x004ea20000100800 */
        /* <DEDUP_REMOVED lines=13> */
[----:B01-34-:R-:W-:Y:S05]  /*219c0*/  @!P0 BRA `(.L_x_2133) ;  /* 0x0000000000208947 */ /* 0x01bfea0003800000 */
        /* <DEDUP_REMOVED lines=8> */
.L_x_2133:
[----:B------:R-:W-:Y:S01]  /*21a50*/  ULDC UR9, c[0x0][0xd54] ;  /* 0x0003550000097ab9 */ /* 0x000fe20000000800 */
[----:B------:R-:W-:Y:S01]  /*21a60*/  UMOV UR6, UR8 ;  /* 0x0000000800067c82 */ /* 0x000fe20008000000 */
[----:B------:R-:W-:-:S11]  /*21a70*/  UISETP.NE.AND UP0, UPT, UR9, 0x1, UPT ;  /* 0x000000010900788c */ /* 0x000fd6000bf05270 */
[----:B------:R-:W-:Y:S02]  /*21a80*/  @UP0 ULDC.64 UR10, c[0x0][0xd58] ;  /* 0x00035600000a0ab9 */ /* 0x000fe40000000a00 */
[----:B------:R-:W-:-:S04]  /*21a90*/  UIMAD.WIDE.U32 UR4, UR8, UR10, URZ ;  /* 0x0000000a080472a5 */ /* 0x000fc8000f8e003f */
[----:B------:R-:W-:-:S04]  /*21aa0*/  @UP0 USHF.R.U32.HI UR6, URZ, UR11, UR5 ;  /* 0x0000000b3f060299 */ /* 0x000fc80008011605 */
[----:B------:R-:W-:-:S12]  /*21ab0*/  UIMAD UR4, UR6, UR9, URZ ;  /* 0x00000009060472a4 */ /* 0x000fd8000f8e023f */
.L_x_2134:
        /* <DEDUP_REMOVED lines=48> */
.L_x_2136:
[----:B------:R-:W-:-:S11]  /*21dc0*/  UISETP.NE.AND UP0, UPT, UR5, 0x1, UPT ;  /* 0x000000010500788c */ /* 0x000fd6000bf05270 */
[----:B------:R-:W-:Y:S02]  /*21dd0*/  @UP0 ULDC.64 UR12, c[0x0][0xae0] ;  /* 0x0002b800000c0ab9 */ /* 0x000fe40000000a00 */
[----:B------:R-:W-:-:S04]  /*21de0*/  UIMAD.WIDE.U32 UR8, UR10, UR12, URZ ;  /* 0x0000000c0a0872a5 */ /* 0x000fc8000f8e003f */
[----:B------:R-:W-:-:S12]  /*21df0*/  @UP0 USHF.R.U32.HI UR10, URZ, UR13, UR9 ;  /* 0x0000000d3f0a0299 */ /* 0x000fd80008011609 */
.L_x_2137:
[----:B------:R-:W-:-:S04]  /*21e00*/  UIMAD UR10, UR10, UR5, UR5 ;  /* 0x000000050a0a72a4 */ /* 0x000fc8000f8e0205 */
[----:B------:R-:W-:-:S04]  /*21e10*/  UISETP.LT.AND UP0, UPT, UR4, UR10, UPT ;  /* 0x0000000a0400728c */ /* 0x000fc8000bf01270 */
[----:B------:R-:W-:-:S12]  /*21e20*/  USEL UR4, UR4, UR10, UP0 ;  /* 0x0000000a04047287 */ /* 0x000fd80008000000 */
.L_x_2135:
        /* <DEDUP_REMOVED lines=31> */
.L_x_2139:
[----:B------:R-:W-:-:S11]  /*22020*/  UISETP.NE.AND UP0, UPT, UR5, 0x1, UPT ;  /* 0x000000010500788c */ /* 0x000fd6000bf05270 */
[----:B------:R-:W-:Y:S02]  /*22030*/  @UP0 ULDC.64 UR10, c[0x0][0xae0] ;  /* 0x0002b800000a0ab9 */ /* 0x000fe40000000a00 */
[----:B------:R-:W-:-:S04]  /*22040*/  UIMAD.WIDE.U32 UR6, UR4, UR10, URZ ;  /* 0x0000000a040672a5 */ /* 0x000fc8000f8e003f */
[----:B------:R-:W-:-:S12]  /*22050*/  @UP0 USHF.R.U32.HI UR4, URZ, UR11, UR7 ;  /* 0x0000000b3f040299 */ /* 0x000fd80008011607 */
.L_x_2140:
[----:B------:R-:W-:-:S04]  /*22060*/  UIMAD UR4, UR4, UR5, URZ ;  /* 0x00000005040472a4 */ /* 0x000fc8000f8e023f */
[----:B------:R-:W-:-:S04]  /*22070*/  UISETP.LT.AND UP0, UPT, UR8, UR4, UPT ;  /* 0x000000040800728c */ /* 0x000fc8000bf01270 */
[----:B------:R-:W-:-:S12]  /*22080*/  USEL UR8, UR8, UR4, !UP0 ;  /* 0x0000000408087287 */ /* 0x000fd8000c000000 */
.L_x_2138:
        /* <DEDUP_REMOVED lines=27> */
.L_x_2142:
        /* <DEDUP_REMOVED lines=20> */
.L_x_2145:
[----:B------:R-:W-:Y:S05]  /*22380*/  BSYNC B6 ;  /* 0x0000000000067941 */ /* 0x000fea0003800000 */
.L_x_2144:
        /* <DEDUP_REMOVED lines=20> */
.L_x_2148:
        /* <DEDUP_REMOVED lines=15> */
.L_x_2147:
[----:B------:R-:W-:Y:S05]  /*225c0*/  BSYNC B6 ;  /* 0x0000000000067941 */ /* 0x000fea0003800000 */
.L_x_2146:
[----:B------:R-:W-:Y:S01]  /*225d0*/  ULDC.64 UR4, c[0x0][0xaf0] ;  /* 0x0002bc0000047ab9 */ /* 0x000fe20000000a00 */
[----:B------:R-:W2:Y:S01]  /*225e0*/  LDL.LU R4, [R1+0x46c] ;  /* 0x00046c0001047983 */ /* 0x000ea20000300800 */
[----:B------:R-:W-:Y:S01]  /*225f0*/  UISETP.NE.U32.AND UP0, UPT, UR4, URZ, UPT ;  /* 0x0000003f0400728c */ /* 0x000fe2000bf05070 */
[----:B------:R-:W-:-:S03]  /*22600*/  IMAD.U32 R19, RZ, RZ, UR43 ;  /* 0x0000002bff137e24 */ /* 0x000fc6000f8e00ff */
[----:B------:R-:W-:-:S06]  /*22610*/  UISETP.NE.AND.EX UP0, UPT, UR5, URZ, UPT, UP0 ;  /* 0x0000003f0500728c */ /* 0x000fcc000bf05300 */
[----:B------:R-:W-:-:S05]  /*22620*/  PLOP3.LUT P0, PT, PT, PT, UP0, 0x80, 0x0 ;  /* 0x000000000000781c */ /* 0x000fca0003f0f008 */
[----:B------:R-:W-:Y:S02]  /*22630*/  @UP0 ULDC.64 UR4, c[0x0][0xaf0] ;  /* 0x0002bc0000040ab9 */ /* 0x000fe40000000a00 */
[----:B------:R-:W-:-:S06]  /*22640*/  @UP0 UIMAD.WIDE UR4, UR43, 0x4, UR4 ;  /* 0x000000042b0408a5 */ /* 0x000fcc000f8e0204 */
[----:B------:R-:W-:Y:S02]  /*22650*/  IMAD.U32 R2, RZ, RZ, UR4 ;  /* 0x00000004ff027e24 */ /* 0x000fe4000f8e00ff */
[----:B------:R-:W-:-:S05]  /*22660*/  IMAD.U32 R3, RZ, RZ, UR5 ;  /* 0x00000005ff037e24 */ /* 0x000fca000f8e00ff */
[----:B------:R0:W3:Y:S01]  /*22670*/  @P0 LDG.E R19, desc[UR48][R2.64] ;  /* 0x0000003002130981 */ /* 0x0000e2000c1e1900 */
[----:B------:R-:W-:Y:S01]  /*22680*/  UMOV UR4, 0xffffffff ;  /* 0xffffffff00047882 */ /* 0x000fe20000000000 */
[----:B------:R-:W-:Y:S01]  /*22690*/  IMAD.U32 R0, RZ, RZ, UR39 ;  /* 0x00000027ff007e24 */ /* 0x000fe2000f8e00ff */
[----:B------:R-:W1:Y:S03]  /*226a0*/  S2R R5, SR_TID.X ;  /* 0x0000000000057919 */ /* 0x000e660000002100 */
[----:B------:R-:W-:Y:S01]  /*226b0*/  VIADD R0, R0, 0xffffffff ;  /* 0xffffffff00007836 */ /* 0x000fe20000000000 */
[----:B0-----:R-:W0:Y:S02]  /*226c0*/  LDC.64 R2, c[0x0][0x418] ;  /* 0x00010600ff027b82 */ /* 0x001e240000000a00 */
[----:B0-----:R-:W-:Y:S02]  /*226d0*/  ISETP.NE.U32.AND P0, PT, R2, RZ, PT ;  /* 0x000000ff0200720c */ /* 0x001fe40003f05070 */
[----:B-1----:R-:W-:-:S02]  /*226e0*/  SHF.R.U32.HI R5, RZ, 0x5, R5 ;  /* 0x00000005ff057819 */ /* 0x002fc40000011605 */
[----:B------:R-:W-:Y:S02]  /*226f0*/  ISETP.NE.AND.EX P1, PT, R3, RZ, PT, P0 ;  /* 0x000000ff0300720c */ /* 0x000fe40003f25300 */
[----:B------:R-:W-:Y:S02]  /*22700*/  LOP3.LUT R5, R5, 0x3, RZ, 0xc0, !PT ;  /* 0x0000000305057812 */ /* 0x000fe400078ec0ff */
[----:B--2---:R-:W-:-:S09]  /*22710*/  LOP3.LUT R4, R4, 0xfffffffe, RZ, 0xc0, !PT ;  /* 0xfffffffe04047812 */ /* 0x004fd200078ec0ff */
[----:B------:R-:W-:-:S05]  /*22720*/  @P1 LOP3.LUT R4, R4, 0x1, RZ, 0xfc, !PT ;  /* 0x0000000104041812 */ /* 0x000fca00078efcff */
[----:B------:R0:W-:Y:S01]  /*22730*/  STL [R1+0x46c], R4 ;  /* 0x00046c0401007387 */ /* 0x0001e20000100800 */
[----:B---3--:R-:W-:Y:S02]  /*22740*/  SHF.R.S32.HI R7, RZ, 0x1f, R19 ;  /* 0x0000001fff077819 */ /* 0x008fe40000011413 */
[----:B------:R-:W-:-:S03]  /*22750*/  SEL R16, R19, RZ, !P1 ;  /* 0x000000ff13107207 */ /* 0x000fc60004800000 */
[----:B------:R0:W-:Y:S01]  /*22760*/  STL [R1+0x468], R7 ;  /* 0x0004680701007387 */ /* 0x0001e20000100800 */
[----:B------:R-:W-:Y:S05]  /*22770*/  BRA.DIV UR4, `(.L_x_2149) ;  /* 0x0000004a04647947 */ /* 0x000fea000b800000 */
[----:B------:R1:W2:Y:S02]  /*22780*/  SHFL.IDX PT, R14, R5, RZ, 0x1f ;  /* 0x00001fff050e7589 */ /* 0x0002a400000e0000 */
.L_x_2250:
[----:B------:R-:W-:Y:S01]  /*22790*/  PLOP3.LUT P2, PT, PT, PT, PT, 0x8, 0x0 ;  /* 0x000000000000781c */ /* 0x000fe20003f4e170 */
[----:B------:R3:W-:Y:S01]  /*227a0*/  STL [R1+0x47c], R0 ;  /* 0x00047c0001007387 */ /* 0x0007e20000100800 */
[----:B0-----:R-:W-:Y:S02]  /*227b0*/  LOP3.LUT R4, R4, 0xfffffffd, RZ, 0xc0, !PT ;  /* 0xfffffffd04047812 */ /* 0x001fe400078ec0ff */
[----:B--2---:R-:W-:-:S09]  /*227c0*/  ISETP.NE.AND P0, PT, R14, RZ, PT ;  /* 0x000000ff0e00720c */ /* 0x004fd20003f05270 */
[----:B------:R-:W-:-:S05]  /*227d0*/  @P2 LOP3.LUT R4, R4, 0x2, RZ, 0xfc, !PT ;  /* 0x0000000204042812 */ /* 0x000fca00078efcff */
[----:B------:R3:W-:Y:S01]  /*227e0*/  STL [R1+0x46c], R4 ;  /* 0x00046c0401007387 */ /* 0x0007e20000100800 */
[----:B------:R-:W-:Y:S05]  /*227f0*/  @P0 BRA `(.L_x_2150) ;  /* 0x0000000000f80947 */ /* 0x000fea0003800000 */
[----:B------:R-:W-:-:S03]  /*22800*/  UMOV UR4, 0xffffffff ;  /* 0xffffffff00047882 */ /* 0x000fc60000000000 */
[----:B------:R-:W-:Y:S05]  /*22810*/  BRA.DIV UR4, `(.L_x_2151) ;  /* 0x0000004a045c7947 */ /* 0x000fea000b800000 */
[----:B------:R-:W-:-:S13]  /*22820*/  ELECT P6, URZ, PT ;  /* 0x00000000003f782f */ /* 0x000fda00038c0000 */
.L_x_2253:
[----:B------:R-:W-:Y:S05]  /*22830*/  @!P6 BRA `(.L_x_2150) ;  /* 0x0000000000e8e947 */ /* 0x000fea0003800000 */
[----:B------:R-:W-:Y:S01]  /*22840*/  IMAD.MOV.U32 R16, RZ, RZ, R19 ;  /* 0x000000ffff107224 */ /* 0x000fe200078e0013 */
[----:B------:R-:W-:Y:S06]  /*22850*/  @!P1 BRA `(.L_x_2152) ;  /* 0x00000000004c9947 */ /* 0x000fec0003800000 */
[----:B------:R-:W0:Y:S01]  /*22860*/  LDC R6, c[0x0][0x43c] ;  /* 0x00010f00ff067b82 */ /* 0x000e220000000800 */
[----:B------:R-:W-:Y:S01]  /*22870*/  IMAD.MOV.U32 R8, RZ, RZ, R0 ;  /* 0x000000ffff087224 */ /* 0x000fe200078e0000 */
[----:B------:R-:W-:Y:S01]  /*22880*/  ULDC.64 UR4, c[0x0][0x428] ;  /* 0x00010a0000047ab9 */ /* 0x000fe20000000a00 */
[----:B0-----:R-:W-:-:S13]  /*22890*/  ISETP.NE.AND P0, PT, R6, 0x1, PT ;  /* 0x000000010600780c */ /* 0x001fda0003f05270 */
[----:B-1-3--:R-:W0:Y:S02]  /*228a0*/  @P0 LDC.64 R4, c[0x0][0x440] ;  /* 0x00011000ff040b82 */ /* 0x00ae240000000a00 */
[----:B0-----:R-:W-:-:S04]  /*228b0*/  @P0 IMAD.HI.U32 R0, R8, R4, RZ ;  /* 0x0000000408000227 */ /* 0x001fc800078e00ff */
[----:B------:R-:W-:Y:S01]  /*228c0*/  IMAD.MOV.U32 R4, RZ, RZ, R8 ;  /* 0x000000ffff047224 */ /* 0x000fe200078e0008 */
[----:B------:R-:W-:-:S04]  /*228d0*/  @P0 SHF.R.U32.HI R4, RZ, R5, R0 ;  /* 0x00000005ff040219 */ /* 0x000fc80000011600 */
[--C-:B------:R-:W-:Y:S01]  /*228e0*/  SHF.R.S32.HI R5, RZ, 0x1f, R4.reuse ;  /* 0x0000001fff057819 */ /* 0x100fe20000011404 */
[----:B------:R-:W-:-:S04]  /*228f0*/  IMAD.MOV R0, RZ, RZ, -R4 ;  /* 0x000000ffff007224 */ /* 0x000fc800078e0a04 */
[----:B------:R-:W-:Y:S02]  /*22900*/  IMAD R8, R6, R0, R8 ;  /* 0x0000000006087224 */ /* 0x000fe400078e0208 */
[----:B------:R-:W-:Y:S02]  /*22910*/  IMAD R0, R7, UR4, RZ ;  /* 0x0000000407007c24 */ /* 0x000fe4000f8e02ff */
[C---:B------:R-:W-:Y:S01]  /*22920*/  IMAD.WIDE.U32 R4, R19.reuse, UR4, R4 ;  /* 0x0000000413047c25 */ /* 0x040fe2000f8e0004 */
[----:B------:R0:W-:Y:S03]  /*22930*/  STL [R1+0x47c], R8 ;  /* 0x00047c0801007387 */ /* 0x0001e60000100800 */
[----:B------:R-:W-:Y:S01]  /*22940*/  IMAD R0, R19, UR5, R0 ;  /* 0x0000000513007c24 */ /* 0x000fe2000f8e0200 */
[----:B------:R-:W-:-:S03]  /*22950*/  LEA R2, P0, R4, R2, 0x2 ;  /* 0x0000000204027211 */ /* 0x000fc600078010ff */
[----:B------:R-:W-:-:S05]  /*22960*/  IMAD.IADD R0, R5, 0x1, R0 ;  /* 0x0000000105007824 */ /* 0x000fca00078e0200 */
[----:B------:R-:W-:-:S05]  /*22970*/  LEA.HI.X R3, R4, R3, R0, 0x2, P0 ;  /* 0x0000000304037211 */ /* 0x000fca00000f1400 */
[----:B------:R0:W5:Y:S02]  /*22980*/  LDG.E R16, desc[UR48][R2.64] ;  /* 0x0000003002107981 */ /* 0x000164000c1e1900 */
.L_x_2152:
[----:B0-----:R-:W2:Y:S01]  /*22990*/  LDL R2, [R1+0x464] ;  /* 0x0004640001027983 */ /* 0x001ea20000100800 */
[----:B---3--:R-:W-:Y:S01]  /*229a0*/  IMAD R0, R18, 0x8, R17 ;  /* 0x0000000812007824 */ /* 0x008fe200078e0211 */
[----:B--2---:R-:W-:-:S04]  /*229b0*/  SHF.L.U32 R2, R2, 0x1f, RZ ;  /* 0x0000001f02027819 */ /* 0x004fc800000006ff */
[----:B------:R-:W0:Y:S02]  /*229c0*/  SYNCS.PHASECHK.TRANS64.TRYWAIT P0, [R0+URZ+0x32440], R2 ;  /* 0x03244002000075a7 */ /* 0x000e24000800017f */
[----:B0-----:R-:W-:Y:S05]  /*229d0*/  @!P0 BRA `(.L_x_2153) ;  /* 0x00000048000c8947 */ /* 0x001fea0003800000 */
.L_x_2254:
        /* <DEDUP_REMOVED lines=11> */
.L_x_2154:
[----:B------:R-:W2:Y:S04]  /*22a90*/  LDL R3, [R1+0x47c] ;  /* 0x00047c0001037983 */ /* 0x000ea80000100800 */
[----:B0-----:R-:W3:Y:S01]  /*22aa0*/  LDL.LU R2, [R1+0x46c] ;  /* 0x00046c0001027983 */ /* 0x001ee20000300800 */
[----:B------:R-:W-:Y:S01]  /*22ab0*/  R2UR UR33, R0 ;  /* 0x00000000002172ca */ /* 0x000fe200000e0000 */
[----:B------:R-:W-:Y:S01]  /*22ac0*/  IMAD R0, R18, 0x3000, R17 ;  /* 0x0000300012007824 */ /* 0x000fe200078e0211 */
[----:B------:R-:W-:Y:S01]  /*22ad0*/  PLOP3.LUT P0, PT, PT, PT, PT, 0x80, 0x0 ;  /* 0x000000000000781c */ /* 0x000fe20003f0f070 */
[----:B------:R-:W-:Y:S01]  /*22ae0*/  UIADD3 UR4, UP0, UR46, 0x370, URZ ;  /* 0x000003702e047890 */ /* 0x000fe2000ff1e03f */
[----:B-----5:R-:W-:Y:S01]  /*22af0*/  R2UR UR37, R16 ;  /* 0x00000000102572ca */ /* 0x020fe200000e0000 */
[----:B------:R-:W-:Y:S01]  /*22b00*/  UMOV UR6, 0x0 ;  /* 0x0000000000067882 */ /* 0x000fe20000000000 */
[----:B------:R-:W-:Y:S01]  /*22b10*/  R2UR UR32, R0 ;  /* 0x00000000002072ca */ /* 0x000fe200000e0000 */
[----:B------:R-:W-:Y:S01]  /*22b20*/  UIADD3.X UR5, URZ, UR47, URZ, UP0, !UPT ;  /* 0x0000002f3f057290 */ /* 0x000fe200087fe43f */
[----:B------:R-:W-:Y:S01]  /*22b30*/  UMOV UR7, 0x14f00000 ;  /* 0x14f0000000077882 */ /* 0x000fe20000000000 */
[----:B------:R-:W-:-:S04]  /*22b40*/  UMOV UR34, URZ ;  /* 0x0000003f00227c82 */ /* 0x000fc80008000000 */
[----:B------:R-:W-:-:S06]  /*22b50*/  UIADD3 UR33, UR33, 0x32430, URZ ;  /* 0x0003243021217890 */ /* 0x000fcc000fffe03f */
[----:B------:R-:W-:Y:S01]  /*22b60*/  UIADD3 UR32, UR32, 0x1c400, URZ ;  /* 0x0001c40020207890 */ /* 0x000fe2000fffe03f */
[----:B--2---:R-:W-:Y:S02]  /*22b70*/  R2UR UR35, R3 ;  /* 0x00000000032372ca */ /* 0x004fe400000e0000 */
[----:B---3--:R-:W-:-:S04]  /*22b80*/  LOP3.LUT R2, R2, 0xfffffffd, RZ, 0xc0, !PT ;  /* 0xfffffffd02027812 */ /* 0x008fc800078ec0ff */
[----:B------:R-:W-:-:S07]  /*22b90*/  @P0 LOP3.LUT R2, R2, 0x2, RZ, 0xfc, !PT ;  /* 0x0000000202020812 */ /* 0x000fce00078efcff */
[----:B------:R-:W-:Y:S01]  /*22ba0*/  UIMAD UR35, UR35, 0x60, URZ ;  /* 0x00000060232378a4 */ /* 0x000fe2000f8e023f */
[----:B------:R0:W-:Y:S08]  /*22bb0*/  STL [R1+0x46c], R2 ;  /* 0x00046c0201007387 */ /* 0x0001f00000100800 */
[----:B------:R0:W-:Y:S01]  /*22bc0*/  UTMALDG.4D [UR32], [UR4], desc[UR6] ;  /* 0x00000620040075b4 */ /* 0x0001e20008019000 */
[----:B------:R-:W-:-:S02]  /*22bd0*/  NOP ;  /* 0x0000000000007918 */ /* 0x000fc40000000000 */
.L_x_2150:
[----:B------:R-:W-:Y:S05]  /*22be0*/  WARPSYNC.ALL ;  /* 0x0000000000007948 */ /* 0x000fea0003800000 */
[----:B---3--:R-:W-:Y:S01]  /*22bf0*/  VIADD R0, R17, 0x18400 ;  /* 0x0001840011007836 */ /* 0x008fe20000000000 */
[----:B------:R-:W-:Y:S01]  /*22c00*/  BAR.SYNC.DEFER_BLOCKING 0x8, 0x180 ;  /* 0x0206000000007b1d */ /* 0x000fe20000010000 */
[----:B------:R-:W-:Y:S02]  /*22c10*/  USHF.R.S32.HI UR44, URZ, 0x1f, UR36 ;  /* 0x0000001f3f2c7899 */ /* 0x000fe40008011424 */
[----:B0-----:R-:W-:Y:S01]  /*22c20*/  USHF.R.S32.HI UR37, URZ, 0x1f, UR43 ;  /* 0x0000001f3f257899 */ /* 0x001fe2000801142b */
[----:B------:R-:W-:-:S02]  /*22c30*/  LOP3.LUT P0, RZ, R0, 0x3ff, RZ, 0xc0, !PT ;  /* 0x000003ff00ff7812 */ /* 0x000fc4000780c0ff */
[----:B------:R-:W-:Y:S11]  /*22c40*/  BSSY B6, `(.L_x_2155) ;  /* 0x0000012000067945 */ /* 0x000ff60003800000 */
[----:B------:R-:W-:Y:S05]  /*22c50*/  @!P0 BRA `(.L_x_2156) ;  /* 0x0000000000408947 */ /* 0x000fea0003800000 */
[----:B------:R-:W-:Y:S01]  /*22c60*/  MOV R2, 0x0 ;  /* 0x0000000000027802 */ /* 0x000fe20000000f00 */
[----:B------:R-:W-:Y:S01]  /*22c70*/  ULDC.64 UR6, c[0x4][0x98] ;  /* 0x0100260000067ab9 */ /* 0x000fe20000000a00 */
[----:B------:R-:W-:Y:S01]  /*22c80*/  ULDC.64 UR8, c[0x4][0xa0] ;  /* 0x0100280000087ab9 */ /* 0x000fe20000000a00 */
[----:B------:R-:W-:Y:S01]  /*22c90*/  ULDC.64 UR4, c[0x4][0x20] ;  /* 0x0100080000047ab9 */ /* 0x000fe20000000a00 */
[----:B------:R-:W-:Y:S02]  /*22ca0*/  IMAD.U32 R4, RZ, RZ, UR6 ;  /* 0x00000006ff047e24 */ /* 0x000fe4000f8e00ff */
[----:B------:R-:W0:Y:S01]  /*22cb0*/  LDC.64 R2, c[0x4][R2] ;  /* 0x0100000002027b82 */ /* 0x000e220000000a00 */
[----:B-1----:R-:W-:Y:S02]  /*22cc0*/  IMAD.U32 R5, RZ, RZ, UR7 ;  /* 0x00000007ff057e24 */ /* 0x002fe4000f8e00ff */
        /* <DEDUP_REMOVED lines=9> */
.L_x_2156:
[----:B------:R-:W-:Y:S05]  /*22d60*/  BSYNC B6 ;  /* 0x0000000000067941 */ /* 0x000fea0003800000 */
.L_x_2155:
[----:B------:R0:W5:Y:S01]  /*22d70*/  LDL R8, [R1+0x460] ;  /* 0x0004600001087983 */ /* 0x0001620000100800 */
[----:B------:R-:W2:Y:S01]  /*22d80*/  LDC R6, c[0x0][0x448] ;  /* 0x00011200ff067b82 */ /* 0x000ea20000000800 */
[----:B------:R-:W-:Y:S01]  /*22d90*/  ULDC.64 UR8, c[0x0][0x2d8] ;  /* 0x0000b60000087ab9 */ /* 0x000fe20000000a00 */
[----:B------:R-:W3:Y:S01]  /*22da0*/  S2R R2, SR_TID.X ;  /* 0x0000000000027919 */ /* 0x000ee20000002100 */
[----:B------:R-:W-:Y:S02]  /*22db0*/  UIMAD UR6, UR44, UR8, URZ ;  /* 0x000000082c0672a4 */ /* 0x000fe4000f8e023f */
[----:B------:R-:W-:Y:S01]  /*22dc0*/  UIMAD.WIDE.U32 UR4, UR36, UR8, URZ ;  /* 0x00000008240472a5 */ /* 0x000fe2000f8e003f */
[----:B------:R-:W4:Y:S01]  /*22dd0*/  S2R R0, SR_TID.X ;  /* 0x0000000000007919 */ /* 0x000f220000002100 */
[----:B------:R-:W-:-:S03]  /*22de0*/  UIMAD UR6, UR36, UR9, UR6 ;  /* 0x00000009240672a4 */ /* 0x000fc6000f8e0206 */
[----:B------:R-:W-:Y:S01]  /*22df0*/  ULDC.64 UR8, c[0x0][0x2e0] ;  /* 0x0000b80000087ab9 */ /* 0x000fe20000000a00 */
[----:B------:R-:W-:Y:S02]  /*22e00*/  UIADD3 UR5, UR5, UR6, URZ ;  /* 0x0000000605057290 */ /* 0x000fe4000fffe03f */
[----:B------:R-:W-:Y:S02]  /*22e10*/  UIMAD UR6, UR37, UR8, URZ ;  /* 0x00000008250672a4 */ /* 0x000fe4000f8e023f */
[----:B------:R-:W-:Y:S02]  /*22e20*/  UIMAD.WIDE.U32 UR4, UR43, UR8, UR4 ;  /* 0x000000082b0472a5 */ /* 0x000fe4000f8e0004 */
[----:B------:R-:W-:-:S04]  /*22e30*/  UIMAD UR6, UR43, UR9, UR6 ;  /* 0x000000092b0672a4 */ /* 0x000fc8000f8e0206 */
[----:B------:R-:W-:Y:S02]  /*22e40*/  UIADD3 UR6, UR5, UR6, URZ ;  /* 0x0000000605067290 */ /* 0x000fe4000fffe03f */
[----:B-1----:R-:W-:Y:S01]  /*22e50*/  IMAD.U32 R5, RZ, RZ, UR5 ;  /* 0x00000005ff057e24 */ /* 0x002fe2000f8e00ff */
[----:B--2---:R-:W-:Y:S02]  /*22e60*/  ISETP.NE.AND P0, PT, R6, 0x1, PT ;  /* 0x000000010600780c */ /* 0x004fe40003f05270 */
[----:B---3--:R-:W-:-:S11]  /*22e70*/  LOP3.LUT R4, R2, 0x7f, RZ, 0xc0, !PT ;  /* 0x0000007f02047812 */ /* 0x008fd600078ec0ff */
[----:B------:R-:W1:Y:S01]  /*22e80*/  @P0 LDC R3, c[0x0][0x44c] ;  /* 0x00011300ff030b82 */ /* 0x000e620000000800 */
[----:B----4-:R-:W-:Y:S01]  /*22e90*/  IMAD.SHL.U32 R0, R0, 0x10, RZ ;  /* 0x0000001000007824 */ /* 0x010fe200078e00ff */
[----:B------:R-:W-:-:S04]  /*22ea0*/  SHF.R.U32.HI R4, RZ, 0x3, R4 ;  /* 0x00000003ff047819 */ /* 0x000fc80000011604 */
[----:B------:R-:W-:Y:S02]  /*22eb0*/  LOP3.LUT R0, R4, 0x70, R0, 0xf8, !PT ;  /* 0x0000007004007812 */ /* 0x000fe400078ef800 */
[----:B------:R-:W2:Y:S01]  /*22ec0*/  @P0 LDC R2, c[0x0][0x450] ;  /* 0x00011400ff020b82 */ /* 0x000ea20000000800 */
[----:B------:R-:W-:Y:S01]  /*22ed0*/  IMAD.U32 R4, RZ, RZ, UR4 ;  /* 0x00000004ff047e24 */ /* 0x000fe2000f8e00ff */
[----:B------:R-:W-:Y:S01]  /*22ee0*/  ULDC.64 UR4, c[0x0][0x2d0] ;  /* 0x0000b40000047ab9 */ /* 0x000fe20000000a00 */
[----:B------:R-:W-:-:S04]  /*22ef0*/  VIADD R7, R0, UR40 ;  /* 0x0000002800077c36 */ /* 0x000fc80008000000 */
[----:B------:R-:W-:Y:S01]  /*22f00*/  IMAD.MOV.U32 R0, RZ, RZ, R7 ;  /* 0x000000ffff007224 */ /* 0x000fe200078e0007 */
[----:B------:R3:W-:Y:S01]  /*22f10*/  STL [R1+0x478], R7 ;  /* 0x0004780701007387 */ /* 0x0007e20000100800 */
[----:B-1----:R-:W-:-:S05]  /*22f20*/  @P0 IMAD.HI.U32 R3, R7, R3, RZ ;  /* 0x0000000307030227 */ /* 0x002fca00078e00ff */
[----:B--2---:R-:W-:Y:S01]  /*22f30*/  @P0 SHF.R.U32.HI R0, RZ, R2, R3 ;  /* 0x00000002ff000219 */ /* 0x004fe20000011603 */
[----:B------:R-:W-:Y:S02]  /*22f40*/  IMAD.MOV.U32 R2, RZ, RZ, R4 ;  /* 0x000000ffff027224 */ /* 0x000fe400078e0004 */
[----:B------:R-:W-:Y:S01]  /*22f50*/  IMAD.U32 R3, RZ, RZ, UR6 ;  /* 0x00000006ff037e24 */ /* 0x000fe2000f8e00ff */
[----:B------:R-:W-:Y:S01]  /*22f60*/  SHF.R.S32.HI R4, RZ, 0x1f, R0 ;  /* 0x0000001fff047819 */ /* 0x000fe20000011400 */
[----:B------:R-:W-:Y:S01]  /*22f70*/  ULDC.64 UR6, c[0x0][0x280] ;  /* 0x0000a00000067ab9 */ /* 0x000fe20000000a00 */
[----:B------:R-:W-:-:S04]  /*22f80*/  IMAD.WIDE.U32 R2, R0, UR4, R2 ;  /* 0x0000000400027c25 */ /* 0x000fc8000f8e0002 */
[----:B------:R-:W-:-:S04]  /*22f90*/  IMAD R4, R4, UR4, RZ ;  /* 0x0000000404047c24 */ /* 0x000fc8000f8e02ff */
[----:B------:R-:W-:Y:S01]  /*22fa0*/  IMAD R4, R0, UR5, R4 ;  /* 0x0000000500047c24 */ /* 0x000fe2000f8e0204 */
[----:B------:R-:W-:Y:S01]  /*22fb0*/  ULDC.64 UR4, c[0x0][0x2c8] ;  /* 0x0000b20000047ab9 */ /* 0x000fe20000000a00 */
[----:B------:R-:W-:Y:S02]  /*22fc0*/  IMAD.MOV R0, RZ, RZ, -R0 ;  /* 0x000000ffff007224 */ /* 0x000fe400078e0a00 */
[----:B------:R-:W-:Y:S02]  /*22fd0*/  IMAD.IADD R3, R3, 0x1, R4 ;  /* 0x0000000103037824 */ /* 0x000fe400078e0204 */
[----:B------:R-:W-:Y:S02]  /*22fe0*/  IMAD R0, R6, R0, R7 ;  /* 0x0000000006007224 */ /* 0x000fe400078e0207 */
[----:B---3--:R-:W1:Y:S03]  /*22ff0*/  S2R R7, SR_TID.X ;  /* 0x0000000000077919 */ /* 0x008e660000002100 */
[----:B------:R-:W-:Y:S01]  /*23000*/  SHF.R.S32.HI R4, RZ, 0x1f, R0 ;  /* 0x0000001fff047819 */ /* 0x000fe20000011400 */
[----:B------:R-:W-:-:S04]  /*23010*/  IMAD.WIDE.U32 R2, R0, UR4, R2 ;  /* 0x0000000400027c25 */ /* 0x000fc8000f8e0002 */
[----:B------:R-:W-:Y:S01]  /*23020*/  IMAD R4, R4, UR4, RZ ;  /* 0x0000000404047c24 */ /* 0x000fe2000f8e02ff */
[----:B------:R-:W-:-:S03]  /*23030*/  ULDC UR4, c[0x0][0x2b8] ;  /* 0x0000ae0000047ab9 */ /* 0x000fc60000000800 */
[----:B------:R-:W-:Y:S01]  /*23040*/  IMAD R4, R0, UR5, R4 ;  /* 0x0000000500047c24 */ /* 0x000fe2000f8e0204 */
[----:B------:R-:W-:-:S03]  /*23050*/  LEA R0, P1, R2, UR6, 0x1 ;  /* 0x0000000602007c11 */ /* 0x000fc6000f8208ff */
[----:B------:R-:W-:Y:S02]  /*23060*/  IMAD.IADD R3, R3, 0x1, R4 ;  /* 0x0000000103037824 */ /* 0x000fe400078e0204 */
[----:B-1----:R-:W-:-:S05]  /*23070*/  IMAD.SHL.U32 R9, R7, 0x8, RZ ;  /* 0x0000000807097824 */ /* 0x002fca00078e00ff */
[----:B------:R-:W-:Y:S02]  /*23080*/  LOP3.LUT R9, R9, 0x38, RZ, 0xc0, !PT ;  /* 0x0000003809097812 */ /* 0x000fe400078ec0ff */
[----:B------:R-:W-:Y:S02]  /*23090*/  LOP3.LUT R7, R7, 0x7f, RZ, 0xc0, !PT ;  /* 0x0000007f07077812 */ /* 0x000fe400078ec0ff */
[----:B------:R-:W-:Y:S01]  /*230a0*/  ISETP.GE.AND P0, PT, R9, UR4, PT ;  /* 0x0000000409007c0c */ /* 0x000fe2000bf06270 */
[----:B------:R-:W-:Y:S01]  /*230b0*/  UMOV UR4, 0xffffffff ;  /* 0xffffffff00047882 */ /* 0x000fe20000000000 */
[----:B------:R-:W-:Y:S02]  /*230c0*/  LEA.HI.X R3, R2, UR7, R3, 0x1, P1 ;  /* 0x0000000702037c11 */ /* 0x000fe400088f0c03 */
[----:B------:R-:W-:Y:S01]  /*230d0*/  SHF.R.U32.HI R10, RZ, 0x3, R7 ;  /* 0x00000003ff0a7819 */ /* 0x000fe20000011607 */
[----:B0-----:R-:W-:Y:S08]  /*230e0*/  BRA.DIV UR4, `(.L_x_2157) ;  /* 0x00000042045c7947 */ /* 0x001ff0000b800000 */
[----:B------:R-:W0:Y:S01]  /*230f0*/  SHFL.IDX PT, R5, R0, RZ, 0x181f ;  /* 0x00181fff00057589 */ /* 0x000e2200000e0000 */
[----:B------:R-:W-:Y:S01]  /*23100*/  ULDC UR4, c[0x0][0x288] ;  /* 0x0000a20000047ab9 */ /* 0x000fe20000000800 */
[----:B------:R-:W-:Y:S02]  /*23110*/  VIADD R10, R10, UR40 ;  /* 0x000000280a0a7c36 */ /* 0x000fe40008000000 */
[----:B------:R-:W1:Y:S01]  /*23120*/  SHFL.IDX PT, R4, R3, RZ, 0x181f ;  /* 0x00181fff03047589 */ /* 0x000e6200000e0000 */
[----:B------:R-:W-:Y:S02]  /*23130*/  IMAD R2, R6, UR4, RZ ;  /* 0x0000000406027c24 */ /* 0x000fe4000f8e02ff */
[C---:B------:R-:W-:Y:S01]  /*23140*/  VIADD R11, R10.reuse, 0x10 ;  /* 0x000000100a0b7836 */ /* 0x040fe20000000000 */
[----:B------:R-:W2:Y:S02]  /*23150*/  SHFL.IDX PT, R6, R0, 0x1, 0x181f ;  /* 0x00381f0000067f89 */ /* 0x000ea400000e0000 */
[----:B------:R-:W-:-:S02]  /*23160*/  ISETP.GE.AND P3, PT, R10, R2, PT ;  /* 0x000000020a00720c */ /* 0x000fc40003f66270 */
[----:B------:R-:W3:Y:S01]  /*23170*/  SHFL.IDX PT, R7, R3, 0x1, 0x181f ;  /* 0x00381f0003077f89 */ /* 0x000ee200000e0000 */
[----:B------:R-:W-:-:S03]  /*23180*/  ISETP.GE.AND P1, PT, R11, R2, PT ;  /* 0x000000020b00720c */ /* 0x000fc60003f26270 */
[----:B------:R4:W-:Y:S04]  /*23190*/  STL [R1+0x480], R11 ;  /* 0x0004800b01007387 */ /* 0x0009e80000100800 */
[----:B------:R-:W-:Y:S03]  /*231a0*/  STL [R1+0x470], R10 ;  /* 0x0004700a01007387 */ /* 0x000fe60000100800 */
[----:B0-----:R-:W-:Y:S01]  /*231b0*/  @!P3 LEA R5, P2, R9, R5, 0x1 ;  /* 0x000000050905b211 */ /* 0x001fe200078408ff */
[----:B----4-:R-:W-:-:S04]  /*231c0*/  VIADD R11, R10, 0x20 ;  /* 0x000000200a0b7836 */ /* 0x010fc80000000000 */
[----:B-1----:R-:W-:Y:S01]  /*231d0*/  @!P3 IMAD.X R4, RZ, RZ, R4, P2 ;  /* 0x000000ffff04b224 */ /* 0x002fe200010e0604 */
[----:B------:R-:W-:Y:S04]  /*231e0*/  STL [R1+0x484], R11 ;  /* 0x0004840b01007387 */ /* 0x000fe80000100800 */
[----:B------:R-:W-:-:S04]  /*231f0*/  @!P3 LOP3.LUT R5, R5, R4, RZ, 0x3c, !PT ;  /* 0x000000040505b212 */ /* 0x000fc800078e3cff */
[----:B------:R-:W-:-:S04]  /*23200*/  @!P3 LOP3.LUT R4, R5, R4, RZ, 0x3c, !PT ;  /* 0x000000040504b212 */ /* 0x000fc800078e3cff */
[----:B------:R-:W-:-:S05]  /*23210*/  @!P3 LOP3.LUT R5, R5, R4, RZ, 0x3c, !PT ;  /* 0x000000040505b212 */ /* 0x000fca00078e3cff */
[----:B-----5:R2:W-:Y:S02]  /*23220*/  @!P3 LDGSTS.E.BYPASS.LTC128B.128 [R8+0x18400], desc[UR48][R4.64], !P0 ;  /* 0x184000000408bfae */ /* 0x0205e4000c101d70 */
[----:B--2---:R-:W-:Y:S02]  /*23230*/  @!P1 LEA R4, P2, R9, R6, 0x1 ;  /* 0x0000000609049211 */ /* 0x004fe400078408ff */
[----:B------:R-:W-:Y:S03]  /*23240*/  SHFL.IDX PT, R6, R3, 0x3, 0x181f ;  /* 0x00781f0003067f89 */ /* 0x000fe600000e0000 */
[----:B---3--:R-:W-:Y:S02]  /*23250*/  @!P1 IMAD.X R5, RZ, RZ, R7, P2 ;  /* 0x000000ffff059224 */ /* 0x008fe400010e0607 */
[----:B------:R-:W-:-:S03]  /*23260*/  VIADD R7, R10, 0x30 ;  /* 0x000000300a077836 */ /* 0x000fc60000000000 */
[----:B------:R0:W-:Y:S01]  /*23270*/  @!P1 LDGSTS.E.BYPASS.LTC128B.128 [R8+0x18c00], desc[UR48][R4.64], !P0 ;  /* 0x18c0000004089fae */ /* 0x0001e2000c101d70 */
[----:B------:R-:W-:-:S03]  /*23280*/  ISETP.GE.AND P1, PT, R11, R2, PT ;  /* 0x000000020b00720c */ /* 0x000fc60003f26270 */
[----:B------:R-:W-:Y:S04]  /*23290*/  STL [R1+0x488], R7 ;  /* 0x0004880701007387 */ /* 0x000fe80000100800 */
[----:B0-----:R-:W0:Y:S04]  /*232a0*/  SHFL.IDX PT, R5, R0, 0x2, 0x181f ;  /* 0x00581f0000057f89 */ /* 0x001e2800000e0000 */
[----:B------:R-:W1:Y:S02]  /*232b0*/  SHFL.IDX PT, R4, R3, 0x2, 0x181f ;  /* 0x00581f0003047f89 */ /* 0x000e6400000e0000 */
[----:B0-----:R-:W-:-:S05]  /*232c0*/  @!P1 LEA R5, P2, R9, R5, 0x1 ;  /* 0x0000000509059211 */ /* 0x001fca00078408ff */
[----:B-1----:R-:W-:-:S05]  /*232d0*/  @!P1 IMAD.X R4, RZ, RZ, R4, P2 ;  /* 0x000000ffff049224 */ /* 0x002fca00010e0604 */
        /* <DEDUP_REMOVED lines=33> */
[-C--:B------:R-:W-:Y:S01]  /*234f0*/  @!P1 LOP3.LUT R5, R5, R4.reuse, RZ, 0x3c, !PT ;  /* 0x0000000405059212 */ /* 0x080fe200078e3cff */
[----:B------:R-:W-:Y:S03]  /*23500*/  SHFL.IDX PT, R3, R3, 0x7, 0x181f ;  /* 0x00f81f0003037f89 */ /* 0x000fe600000e0000 */
        /* <DEDUP_REMOVED lines=11> */
[----:B-1----:R2:W-:Y:S02]  /*235c0*/  @!P1 LDGSTS.E.BYPASS.LTC128B.128 [R8+0x1b400], desc[UR48][R4.64], !P0 ;  /* 0x1b40000004089fae */ /* 0x0025e4000c101d70 */
.L_x_2271:
[----:B0-2---:R-:W2:Y:S02]  /*235d0*/  LDL R4, [R1+0x470] ;  /* 0x0004700001047983 */ /* 0x005ea40000100800 */
[----:B--2---:R-:W-:-:S05]  /*235e0*/  VIADD R4, R4, 0x70 ;  /* 0x0000007004047836 */ /* 0x004fca0000000000 */
[----:B------:R-:W-:Y:S01]  /*235f0*/  ISETP.GE.AND P1, PT, R4, R2, PT ;  /* 0x000000020400720c */ /* 0x000fe20003f26270 */
[----:B------:R0:W-:-:S12]  /*23600*/  STL [R1+0x49c], R4 ;  /* 0x00049c0401007387 */ /* 0x0001d80000100800 */
        /* <DEDUP_REMOVED lines=8> */
.L_x_2158:
[----:B------:R-:W-:Y:S02]  /*23690*/  PLOP3.LUT P1, PT, P1, P0, PT, 0xa2, 0x0 ;  /* 0x000000000000781c */ /* 0x000fe40000f21472 */
[----:B------:R-:W-:-:S08]  /*236a0*/  @P0 R2UR P1, UR4, R17 ;  /* 0x00000000110402ca */ /* 0x000fd00000020000 */
[----:B------:R-:W-:-:S05]  /*236b0*/  @P0 PLOP3.LUT P0, PT, P1, PT, PT, 0x80, 0x0 ;  /* 0x000000000000081c */ /* 0x000fca0000f0f070 */
[----:B------:R-:W-:Y:S01]  /*236c0*/  @!P1 SYNCS.ARRIVE.TRANS64.RED.A0T1 RZ, [UR4+0x32400], RZ ;  /* 0x032400ffffff99a7 */ /* 0x000fe20008200404 */
[----:B------:R-:W-:Y:S07]  /*236d0*/  @!P1 ARRIVES.LDGSTSBAR.64.TRANSCNT [UR4+0x32400] ;  /* 0x03240000ff0099b0 */ /* 0x000fee0008000a84 */
[----:B------:R-:W-:Y:S05]  /*236e0*/  @P0 BRA.U.ANY `(.L_x_2158) ;  /* 0xfffffffd00e80947 */ /* 0x000fea000393ffff */
[----:B0-----:R-:W0:Y:S01]  /*236f0*/  LDC.64 R2, c[0x0][0x3d8] ;  /* 0x0000f600ff027b82 */ /* 0x001e220000000a00 */
[----:B------:R-:W-:Y:S01]  /*23700*/  NOP ;  /* 0x0000000000007918 */ /* 0x000fe20000000000 */
[C---:B0-----:R-:W-:Y:S01]  /*23710*/  IMAD R0, R2.reuse, UR44, RZ ;  /* 0x0000002c02007c24 */ /* 0x041fe2000f8e02ff */
[----:B------:R0:W-:Y:S01]  /*23720*/  SYNCS.ARRIVE.TRANS64.A1T0 RZ, [R17+URZ+0x32400], RZ ;  /* 0x032400ff11ff79a7 */ /* 0x0001e2000810003f */
[----:B------:R-:W-:Y:S01]  /*23730*/  IMAD.WIDE.U32 R4, R2, UR36, RZ ;  /* 0x0000002402047c25 */ /* 0x000fe2000f8e00ff */
[----:B------:R-:W-:Y:S03]  /*23740*/  BSSY B6, `(.L_x_2159) ;  /* 0x0000018000067945 */ /* 0x000fe60003800000 */
[----:B------:R-:W-:Y:S01]  /*23750*/  IMAD R3, R3, UR36, R0 ;  /* 0x0000002403037c24 */ /* 0x000fe2000f8e0200 */
[----:B------:R0:W-:Y:S01]  /*23760*/  STL.64 [R1+0x4a0], R4 ;  /* 0x0004a00401007387 */ /* 0x0001e20000100a00 */
[----:B------:R-:W-:-:S05]  /*23770*/  VIADD R0, R17, 0x22400 ;  /* 0x0002240011007836 */ /* 0x000fca0000000000 */
[----:B------:R-:W-:Y:S01]  /*23780*/  LOP3.LUT P0, RZ, R0, 0x3ff, RZ, 0xc0, !PT ;  /* 0x000003ff00ff7812 */ /* 0x000fe2000780c0ff */
[----:B------:R-:W-:-:S05]  /*23790*/  IMAD.IADD R0, R5, 0x1, R3 ;  /* 0x0000000105007824 */ /* 0x000fca00078e0203 */
[----:B------:R0:W-:Y:S07]  /*237a0*/  STL [R1+0x4a8], R0 ;  /* 0x0004a80001007387 */ /* 0x0001ee0000100800 */
[----:B------:R-:W-:Y:S05]  /*237b0*/  @!P0 BRA `(.L_x_2160) ;  /* 0x0000000000408947 */ /* 0x000fea0003800000 */
[----:B------:R-:W-:Y:S01]  /*237c0*/  MOV R2, 0x0 ;  /* 0x0000000000027802 */ /* 0x000fe20000000f00 */
[----:B------:R-:W-:Y:S01]  /*237d0*/  ULDC.64 UR6, c[0x4][0x98] ;  /* 0x0100260000067ab9 */ /* 0x000fe20000000a00 */
[----:B------:R-:W-:Y:S01]  /*237e0*/  ULDC.64 UR8, c[0x4][0xa0] ;  /* 0x0100280000087ab9 */ /* 0x000fe20000000a00 */
[----:B------:R-:W-:Y:S01]  /*237f0*/  ULDC.64 UR4, c[0x4][0x28] ;  /* 0x01000a0000047ab9 */ /* 0x000fe20000000a00 */
[----:B0-----:R-:W-:Y:S02]  /*23800*/  IMAD.U32 R4, RZ, RZ, UR6 ;  /* 0x00000006ff047e24 */ /* 0x001fe4000f8e00ff */
        /* <DEDUP_REMOVED lines=11> */
.L_x_2160:
[----:B------:R-:W-:Y:S05]  /*238c0*/  BSYNC B6 ;  /* 0x0000000000067941 */ /* 0x000fea0003800000 */
.L_x_2159:
[----:B0-----:R-:W2:Y:S01]  /*238d0*/  LDL.LU.64 R4, [R1+0x4a0] ;  /* 0x0004a00001047983 */ /* 0x001ea20000300a00 */
[----:B------:R-:W0:Y:S01]  /*238e0*/  LDC R8, c[0x0][0x448] ;  /* 0x00011200ff087b82 */ /* 0x000e220000000800 */
[----:B------:R-:W-:Y:S02]  /*238f0*/  ULDC.64 UR8, c[0x0][0x3e0] ;  /* 0x0000f80000087ab9 */ /* 0x000fe40000000a00 */
[----:B------:R-:W3:Y:S04]  /*23900*/  LDL.LU R2, [R1+0x4a8] ;  /* 0x0004a80001027983 */ /* 0x000ee80000300800 */
[----:B------:R-:W4:Y:S01]  /*23910*/  LDL.LU R3, [R1+0x478] ;  /* 0x0004780001037983 */ /* 0x000f220000300800 */
[----:B------:R-:W-:Y:S01]  /*23920*/  UIMAD UR6, UR37, UR8, URZ ;  /* 0x00000008250672a4 */ /* 0x000fe2000f8e023f */
[----:B------:R-:W1:Y:S03]  /*23930*/  S2R R10, SR_TID.X ;  /* 0x00000000000a7919 */ /* 0x000e660000002100 */
[----:B------:R-:W-:Y:S01]  /*23940*/  UIMAD UR6, UR43, UR9, UR6 ;  /* 0x000000092b0672a4 */ /* 0x000fe2000f8e0206 */
[----:B0-----:R-:W-:-:S13]  /*23950*/  ISETP.NE.AND P0, PT, R8, 0x1, PT ;  /* 0x000000010800780c */ /* 0x001fda0003f05270 */
[----:B------:R-:W4:Y:S01]  /*23960*/  @P0 LDC R0, c[0x0][0x44c] ;  /* 0x00011300ff000b82 */ /* 0x000f220000000800 */
[C---:B-1----:R-:W-:Y:S02]  /*23970*/  IMAD.SHL.U32 R9, R10.reuse, 0x8, RZ ;  /* 0x000000080a097824 */ /* 0x042fe400078e00ff */
[----:B------:R-:W-:-:S03]  /*23980*/  IMAD.SHL.U32 R10, R10, 0x8, RZ ;  /* 0x000000080a0a7824 */ /* 0x000fc600078e00ff */
[----:B------:R-:W-:Y:S02]  /*23990*/  LOP3.LUT R9, R9, 0x38, RZ, 0xc0, !PT ;  /* 0x0000003809097812 */ /* 0x000fe400078ec0ff */
[----:B------:R-:W-:-:S04]  /*239a0*/  LOP3.LUT R10, R10, 0x38, RZ, 0xc0, !PT ;  /* 0x000000380a0a7812 */ /* 0x000fc800078ec0ff */
[C---:B------:R-:W-:Y:S02]  /*239b0*/  LOP3.LUT R12, R10.reuse, 0x40, RZ, 0xfc, !PT ;  /* 0x000000400a0c7812 */ /* 0x040fe400078efcff */
[C---:B------:R-:W-:Y:S02]  /*239c0*/  LOP3.LUT R11, R10.reuse, 0x80, RZ, 0xfc, !PT ;  /* 0x000000800a0b7812 */ /* 0x040fe400078efcff */
[----:B------:R-:W-:Y:S02]  /*239d0*/  LOP3.LUT R10, R10, 0xc0, RZ, 0xfc, !PT ;  /* 0x000000c00a0a7812 */ /* 0x000fe400078efcff */
[----:B--2---:R-:W-:Y:S02]  /*239e0*/  R2UR UR5, R5 ;  /* 0x00000000050572ca */ /* 0x004fe400000e0000 */
[----:B------:R-:W-:Y:S02]  /*239f0*/  R2UR UR4, R4 ;  /* 0x00000000040472ca */ /* 0x000fe400000e0000 */
[----:B---3--:R-:W-:-:S02]  /*23a00*/  R2UR UR5, R2 ;  /* 0x00000000020572ca */ /* 0x008fc400000e0000 */
[----:B------:R-:W0:Y:S01]  /*23a10*/  @P0 LDC R2, c[0x0][0x450] ;  /* 0x00011400ff020b82 */ /* 0x000e220000000800 */
[----:B----4-:R-:W-:-:S04]  /*23a20*/  @P0 IMAD.HI.U32 R0, R3, R0, RZ ;  /* 0x0000000003000227 */ /* 0x010fc800078e00ff */
[----:B------:R-:W-:-:S06]  /*23a30*/  IMAD.MOV.U32 R4, RZ, RZ, R3 ;  /* 0x000000ffff047224 */ /* 0x000fcc00078e0003 */
[----:B------:R-:W-:-:S04]  /*23a40*/  UIMAD.WIDE.U32 UR4, UR43, UR8, UR4 ;  /* 0x000000082b0472a5 */ /* 0x000fc8000f8e0004 */
[----:B------:R-:W-:Y:S02]  /*23a50*/  UIADD3 UR6, UR5, UR6, URZ ;  /* 0x0000000605067290 */ /* 0x000fe4000fffe03f */
[----:B------:R-:W-:Y:S02]  /*23a60*/  IMAD.U32 R6, RZ, RZ, UR4 ;  /* 0x00000004ff067e24 */ /* 0x000fe4000f8e00ff */
[----:B------:R-:W-:Y:S01]  /*23a70*/  IMAD.U32 R7, RZ, RZ, UR5 ;  /* 0x00000005ff077e24 */ /* 0x000fe2000f8e00ff */
[----:B------:R-:W-:Y:S01]  /*23a80*/  ULDC.64 UR4, c[0x0][0x3d0] ;  /* 0x0000f40000047ab9 */ /* 0x000fe20000000a00 */
[----:B0-----:R-:W-:Y:S01]  /*23a90*/  @P0 SHF.R.U32.HI R4, RZ, R2, R0 ;  /* 0x00000002ff040219 */ /* 0x001fe20000011600 */
[----:B------:R-:W-:-:S03]  /*23aa0*/  IMAD.MOV.U32 R2, RZ, RZ, R6 ;  /* 0x000000ffff027224 */ /* 0x000fc600078e0006 */
[--C-:B------:R-:W-:Y:S01]  /*23ab0*/  SHF.R.S32.HI R5, RZ, 0x1f, R4.reuse ;  /* 0x0000001fff057819 */ /* 0x100fe20000011404 */
[----:B------:R-:W-:-:S04]  /*23ac0*/  IMAD.MOV R0, RZ, RZ, -R4 ;  /* 0x000000ffff007224 */ /* 0x000fc800078e0a04 */
[----:B------:R-:W-:Y:S02]  /*23ad0*/  IMAD R0, R8, R0, R3 ;  /* 0x0000000008007224 */ /* 0x000fe400078e0203 */
[----:B------:R-:W-:Y:S02]  /*23ae0*/  IMAD.U32 R3, RZ, RZ, UR6 ;  /* 0x00000006ff037e24 */ /* 0x000fe4000f8e00ff */
[----:B------:R-:W-:Y:S02]  /*23af0*/  IMAD R5, R5, UR4, RZ ;  /* 0x0000000405057c24 */ /* 0x000fe4000f8e02ff */
[----:B------:R-:W-:-:S04]  /*23b00*/  IMAD.WIDE.U32 R2, R4, UR4, R2 ;  /* 0x0000000404027c25 */ /* 0x000fc8000f8e0002 */
[----:B------:R-:W-:Y:S01]  /*23b10*/  IMAD R4, R4, UR5, R5 ;  /* 0x0000000504047c24 */ /* 0x000fe2000f8e0205 */
[----:B------:R-:W-:-:S03]  /*23b20*/  ULDC.64 UR4, c[0x0][0x3c8] ;  /* 0x0000f20000047ab9 */ /* 0x000fc60000000a00 */
[----:B------:R-:W-:Y:S01]  /*23b30*/  IMAD.IADD R3, R3, 0x1, R4 ;  /* 0x0000000103037824 */ /* 0x000fe200078e0204 */
[----:B------:R-:W-:Y:S01]  /*23b40*/  SHF.R.S32.HI R4, RZ, 0x1f, R0 ;  /* 0x0000001fff047819 */ /* 0x000fe20000011400 */
[----:B------:R-:W-:-:S04]  /*23b50*/  IMAD.WIDE.U32 R2, R0, UR4, R2 ;  /* 0x0000000400027c25 */ /* 0x000fc8000f8e0002 */
[----:B------:R-:W-:-:S04]  /*23b60*/  IMAD R4, R4, UR4, RZ ;  /* 0x0000000404047c24 */ /* 0x000fc8000f8e02ff */
[----:B------:R-:W-:Y:S01]  /*23b70*/  IMAD R0, R0, UR5, R4 ;  /* 0x0000000500007c24 */ /* 0x000fe2000f8e0204 */
[----:B------:R-:W-:Y:S02]  /*23b80*/  ULDC.64 UR4, c[0x0][0x390] ;  /* 0x0000e40000047ab9 */ /* 0x000fe40000000a00 */
[----:B------:R-:W-:Y:S01]  /*23b90*/  LEA R5, P0, R2, UR4, 0x1 ;  /* 0x0000000402057c11 */ /* 0x000fe2000f8008ff */
[----:B------:R-:W-:Y:S01]  /*23ba0*/  IMAD.IADD R0, R3, 0x1, R0 ;  /* 0x0000000103007824 */ /* 0x000fe200078e0200 */
[----:B------:R-:W-:Y:S02]  /*23bb0*/  ULDC UR4, c[0x0][0x3b8] ;  /* 0x0000ee0000047ab9 */ /* 0x000fe40000000800 */
[----:B------:R-:W-:Y:S02]  /*23bc0*/  ISETP.GE.AND P1, PT, R12, UR4, PT ;  /* 0x000000040c007c0c */ /* 0x000fe4000bf26270 */
[----:B------:R-:W-:Y:S02]  /*23bd0*/  LEA.HI.X R4, R2, UR5, R0, 0x1, P0 ;  /* 0x0000000502047c11 */ /* 0x000fe400080f0c00 */
[----:B------:R-:W-:-:S02]  /*23be0*/  ISETP.GE.AND P0, PT, R9, UR4, PT ;  /* 0x0000000409007c0c */ /* 0x000fc4000bf06270 */
[----:B------:R-:W-:Y:S02]  /*23bf0*/  ISETP.GE.AND P2, PT, R11, UR4, PT ;  /* 0x000000040b007c0c */ /* 0x000fe4000bf46270 */
[----:B------:R-:W-:Y:S01]  /*23c00*/  ISETP.GE.AND P3, PT, R10, UR4, PT ;  /* 0x000000040a007c0c */ /* 0x000fe2000bf66270 */
[----:B------:R-:W-:-:S03]  /*23c10*/  UMOV UR4, 0xffffffff ;  /* 0xffffffff00047882 */ /* 0x000fc60000000000 */
[----:B------:R-:W-:Y:S09]  /*23c20*/  BRA.DIV UR4, `(.L_x_2161) ;  /* 0x0000004204447947 */ /* 0x000ff2000b800000 */
[----:B------:R-:W2:Y:S01]  /*23c30*/  LDL.LU R10, [R1+0x470] ;  /* 0x00047000010a7983 */ /* 0x000ea20000300800 */
[----:B------:R-:W-:-:S03]  /*23c40*/  ULDC UR4, c[0x0][0x288] ;  /* 0x0000a20000047ab9 */ /* 0x000fc60000000800 */
[----:B------:R-:W3:Y:S04]  /*23c50*/  LDL.LU R3, [R1+0x480] ;  /* 0x0004800001037983 */ /* 0x000ee80000300800 */
[----:B------:R-:W4:Y:S04]  /*23c60*/  LDL R7, [R1+0x460] ;  /* 0x0004600001077983 */ /* 0x000f280000100800 */
[----:B------:R-:W5:Y:S01]  /*23c70*/  LDL.LU R11, [R1+0x484] ;  /* 0x00048400010b7983 */ /* 0x000f620000300800 */
[----:B------:R-:W-:-:S03]  /*23c80*/  IMAD R0, R8, UR4, RZ ;  /* 0x0000000408007c24 */ /* 0x000fc6000f8e02ff */
[----:B------:R-:W-:Y:S04]  /*23c90*/  SHFL.IDX PT, R2, R4, RZ, 0x181f ;  /* 0x00181fff04027589 */ /* 0x000fe800000e0000 */
[----:B------:R-:W5:Y:S04]  /*23ca0*/  LDL.LU R12, [R1+0x48c] ;  /* 0x00048c00010c7983 */ /* 0x000f680000300800 */
[----:B------:R-:W-:Y:S01]  /*23cb0*/  SHFL.IDX PT, R6, R4, 0x1, 0x181f ;  /* 0x00381f0004067f89 */ /* 0x000fe200000e0000 */
[----:B--2---:R-:W-:-:S03]  /*23cc0*/  ISETP.GE.AND P5, PT, R10, R0, PT ;  /* 0x000000000a00720c */ /* 0x004fc60003fa6270 */
[----:B------:R-:W2:Y:S01]  /*23cd0*/  LDL.LU R10, [R1+0x488] ;  /* 0x00048800010a7983 */ /* 0x000ea20000300800 */
[----:B---3--:R-:W-:-:S03]  /*23ce0*/  ISETP.GE.AND P4, PT, R3, R0, PT ;  /* 0x000000000300720c */ /* 0x008fc60003f86270 */
[----:B------:R-:W0:Y:S06]  /*23cf0*/  SHFL.IDX PT, R3, R5, RZ, 0x181f ;  /* 0x00181fff05037589 */ /* 0x000e2c00000e0000 */
[----:B0-----:R-:W-:-:S05]  /*23d00*/  @!P5 LEA R3, P6, R9, R3, 0x1 ;  /* 0x000000030903d211 */ /* 0x001fca00078c08ff */
[----:B------:R-:W-:-:S05]  /*23d10*/  @!P5 IMAD.X R2, RZ, RZ, R2, P6 ;  /* 0x000000ffff02d224 */ /* 0x000fca00030e0602 */
[----:B------:R-:W-:-:S04]  /*23d20*/  @!P5 LOP3.LUT R3, R3, R2, RZ, 0x3c, !PT ;  /* 0x000000020303d212 */ /* 0x000fc800078e3cff */
[----:B------:R-:W-:-:S04]  /*23d30*/  @!P5 LOP3.LUT R2, R3, R2, RZ, 0x3c, !PT ;  /* 0x000000020302d212 */ /* 0x000fc800078e3cff */
[----:B------:R-:W-:-:S05]  /*23d40*/  @!P5 LOP3.LUT R3, R3, R2, RZ, 0x3c, !PT ;  /* 0x000000020303d212 */ /* 0x000fca00078e3cff */
[----:B----4-:R-:W-:Y:S04]  /*23d50*/  @!P5 LDGSTS.E.BYPASS.LTC128B.128 [R7+0x22400], desc[UR48][R2.64], !P0 ;  /* 0x224000000207dfae */ /* 0x010fe8000c101d70 */
        /* <DEDUP_REMOVED lines=10> */
[----:B-----5:R-:W-:-:S03]  /*23e00*/  ISETP.GE.AND P4, PT, R11, R0, PT ;  /* 0x000000000b00720c */ /* 0x020fc60003f86270 */
[----:B------:R-:W3:Y:S04]  /*23e10*/  LDL.LU R11, [R1+0x490] ;  /* 0x00049000010b7983 */ /* 0x000ee80000300800 */
        /* <DEDUP_REMOVED lines=47> */
.L_x_2289:
[----:B------:R-:W3:Y:S01]  /*24110*/  LDL.LU R3, [R1+0x49c] ;  /* 0x00049c0001037983 */ /* 0x000ee20000300800 */
[----:B------:R-:W-:Y:S01]  /*24120*/  BSSY B0, `(.L_x_2162) ;  /* 0x000000d000007945 */ /* 0x000fe20003800000 */
[----:B---3--:R-:W-:-:S13]  /*24130*/  ISETP.GE.AND P4, PT, R3, R0, PT ;  /* 0x000000000300720c */ /* 0x008fda0003f86270 */
[----:B------:R-:W-:Y:S05]  /*24140*/  @P4 BRA `(.L_x_2163) ;  /* 0x0000000000284947 */ /* 0x000fea0003800000 */
[----:B-1----:R-:W3:Y:S01]  /*24150*/  LDL R4, [R1+0x460] ;  /* 0x0004600001047983 */ /* 0x002ee20000100800 */
        /* <DEDUP_REMOVED lines=9> */
.L_x_2163:
[----:B------:R-:W-:Y:S05]  /*241f0*/  BSYNC B0 ;  /* 0x0000000000007941 */ /* 0x000fea0003800000 */
.L_x_2162:
[----:B------:R-:W-:Y:S01]  /*24200*/  NOP ;  /* 0x0000000000007918 */ /* 0x000fe20000000000 */
[----:B------:R-:W-:-:S13]  /*24210*/  PLOP3.LUT P0, PT, PT, PT, PT, 0x80, 0x0 ;  /* 0x000000000000781c */ /* 0x000fda0003f0f070 */
.L_x_2164:
[----:B------:R-:W-:Y:S02]  /*24220*/  PLOP3.LUT P1, PT, P1, P0, PT, 0xa2, 0x0 ;  /* 0x000000000000781c */ /* 0x000fe40000f21472 */
[----:B------:R-:W-:-:S08]  /*24230*/  @P0 R2UR P1, UR4, R17 ;  /* 0x00000000110402ca */ /* 0x000fd00000020000 */
[----:B------:R-:W-:-:S05]  /*24240*/  @P0 PLOP3.LUT P0, PT, P1, PT, PT, 0x80, 0x0 ;  /* 0x000000000000081c */ /* 0x000fca0000f0f070 */
[----:B------:R-:W-:Y:S01]  /*24250*/  @!P1 SYNCS.ARRIVE.TRANS64.RED.A0T1 RZ, [UR4+0x32410], RZ ;  /* 0x032410ffffff99a7 */ /* 0x000fe20008200404 */
[----:B------:R-:W-:Y:S07]  /*24260*/  @!P1 ARRIVES.LDGSTSBAR.64.TRANSCNT [UR4+0x32410] ;  /* 0x03241000ff0099b0 */ /* 0x000fee0008000a84 */
[----:B------:R-:W-:Y:S05]  /*24270*/  @P0 BRA.U.ANY `(.L_x_2164) ;  /* 0xfffffffd00e80947 */ /* 0x000fea000393ffff */
[----:B0--3--:R-:W3:Y:S02]  /*24280*/  LDL.LU R2, [R1+0x498] ;  /* 0x0004980001027983 */ /* 0x009ee40000300800 */
        /* <DEDUP_REMOVED lines=10> */
[----:B0--3--:R-:W-:Y:S05]  /*24330*/  @!P0 BRA `(.L_x_2166) ;  /* 0x0000004400d88947 */ /* 0x009fea0003800000 */
.L_x_2290:
[----:B------:R-:W-:Y:S05]  /*24340*/  BSYNC B0 ;  /* 0x0000000000007941 */ /* 0x000fea0003800000 */
.L_x_2165:
[----:B------:R-:W3:Y:S01]  /*24350*/  LDL R2, [R1+0x46c] ;  /* 0x00046c0001027983 */ /* 0x000ee20000100800 */
[----:B------:R-:W-:Y:S01]  /*24360*/  BSSY B0, `(.L_x_2167) ;  /* 0x0000059000007945 */ /* 0x000fe20003800000 */
[----:B---3--:R-:W-:-:S13]  /*24370*/  LOP3.LUT P0, RZ, R2, 0x2, RZ, 0xc0, !PT ;  /* 0x0000000202ff7812 */ /* 0x008fda000780c0ff */
[----:B------:R-:W-:Y:S05]  /*24380*/  @!P0 BRA `(.L_x_2168) ;  /* 0x0000000400588947 */ /* 0x000fea0003800000 */
[----:B-1----:R-:W0:Y:S01]  /*24390*/  LDL R4, [R1+0x464] ;  /* 0x0004640001047983 */ /* 0x002e220000100800 */
[----:B------:R-:W1:Y:S02]  /*243a0*/  S2R R2, SR_TID.X ;  /* 0x0000000000027919 */ /* 0x000e640000002100 */
[----:B-1----:R-:W-:Y:S01]  /*243b0*/  LOP3.LUT R3, R2, 0x7f, RZ, 0xc0, !PT ;  /* 0x0000007f02037812 */ /* 0x002fe200078ec0ff */
[----:B------:R-:W-:Y:S01]  /*243c0*/  IMAD R2, R18, 0x8, R17 ;  /* 0x0000000812027824 */ /* 0x000fe200078e0211 */
[----:B------:R-:W-:Y:S02]  /*243d0*/  BSSY B1, `(.L_x_2169) ;  /* 0x0000005000017945 */ /* 0x000fe40003800000 */
[----:B------:R-:W-:Y:S02]  /*243e0*/  ISETP.NE.AND P1, PT, R3, RZ, PT ;  /* 0x000000ff0300720c */ /* 0x000fe40003f25270 */
[----:B0-----:R-:W-:-:S04]  /*243f0*/  SHF.L.U32 R0, R4, 0x1f, RZ ;  /* 0x0000001f04007819 */ /* 0x001fc800000006ff */
[----:B------:R-:W0:Y:S02]  /*24400*/  SYNCS.PHASECHK.TRANS64.TRYWAIT P0, [R2+URZ+0x32460], R0 ;  /* 0x03246000020075a7 */ /* 0x000e24000800017f */
[----:B0-----:R-:W-:Y:S05]  /*24410*/  @!P0 BRA `(.L_x_2170) ;  /* 0x0000004400b48947 */ /* 0x001fea0003800000 */
.L_x_2291:
[----:B------:R-:W-:Y:S05]  /*24420*/  BSYNC B1 ;  /* 0x0000000000017941 */ /* 0x000fea0003800000 */
.L_x_2169:
[----:B------:R-:W-:Y:S04]  /*24430*/  BSSY B1, `(.L_x_2171) ;  /* 0x0000009000017945 */ /* 0x000fe80003800000 */
[----:B------:R-:W-:Y:S05]  /*24440*/  @P1 BRA `(.L_x_2172) ;  /* 0x00000000001c1947 */ /* 0x000fea0003800000 */
[----:B------:R-:W1:Y:S01]  /*24450*/  S2R R3, SR_TID.X ;  /* 0x0000000000037919 */ /* 0x000e620000002100 */
[----:B0-----:R-:W-:-:S04]  /*24460*/  IMAD.MOV.U32 R0, RZ, RZ, 0xc000 ;  /* 0x0000c000ff007424 */ /* 0x001fc800078e00ff */
[----:B------:R3:W-:Y:S01]  /*24470*/  SYNCS.ARRIVE.TRANS64 RZ, [R2+URZ+0x32450], R0 ;  /* 0x0324500002ff79a7 */ /* 0x0007e2000800003f */
[----:B-1----:R-:W-:-:S04]  /*24480*/  LOP3.LUT R3, R3, 0x1f, RZ, 0xc0, !PT ;  /* 0x0000001f03037812 */ /* 0x002fc800078ec0ff */
[----:B------:R-:W-:-:S13]  /*24490*/  ISETP.NE.AND P0, PT, R3, RZ, PT ;  /* 0x000000ff0300720c */ /* 0x000fda0003f05270 */
[----:B---3--:R-:W-:Y:S05]  /*244a0*/  @!P0 BRA `(.L_x_2172) ;  /* 0x0000000000048947 */ /* 0x008fea0003800000 */
[----:B------:R-:W-:Y:S01]  /*244b0*/  BPT.TRAP 0x1 ;  /* 0x000000040000795c */ /* 0x000fe20000300000 */
.L_x_2172:
[----:B------:R-:W-:Y:S05]  /*244c0*/  BSYNC B1 ;  /* 0x0000000000017941 */ /* 0x000fea0003800000 */
.L_x_2171:
[----:B------:R-:W3:Y:S01]  /*244d0*/  LDL.LU R3, [R1+0x47c] ;  /* 0x00047c0001037983 */ /* 0x000ee20000300800 */
[----:B0-----:R-:W-:Y:S01]  /*244e0*/  IMAD R0, R18, 0xc000, R17 ;  /* 0x0000c00012007824 */ /* 0x001fe200078e0211 */
        /* <DEDUP_REMOVED lines=8> */
[----:B---3--:R-:W-:-:S09]  /*24570*/  IMAD R3, R3, 0x60, RZ ;  /* 0x0000006003037824 */ /* 0x008fd200078e02ff */
.L_x_2173:
        /* <DEDUP_REMOVED lines=15> */
.L_x_2174:
        /* <DEDUP_REMOVED lines=15> */
.L_x_2175:
        /* <DEDUP_REMOVED lines=15> */
.L_x_2176:
        /* <DEDUP_REMOVED lines=9> */
[----:B---3--:R-:W-:Y:S05]  /*248e0*/  @P0 BRA.U.ANY `(.L_x_2176) ;  /* 0xfffffffd00d80947 */ /* 0x008fea000393ffff */
.L_x_2168:
[----:B------:R-:W-:Y:S05]  /*248f0*/  BSYNC B0 ;  /* 0x0000000000007941 */ /* 0x000fea0003800000 */
.L_x_2167:
[----:B------:R-:W-:-:S04]  /*24900*/  UIADD3 UR4, UR39, -0x2, URZ ;  /* 0xfffffffe27047890 */ /* 0x000fc8000fffe03f */
[----:B------:R-:W-:-:S06]  /*24910*/  UISETP.GE.AND UP0, UPT, UR4, UR38, UPT ;  /* 0x000000260400728c */ /* 0x000fcc000bf06270 */
[----:B------:R-:W-:-:S13]  /*24920*/  PLOP3.LUT P0, PT, PT, PT, UP0, 0x80, 0x0 ;  /* 0x000000000000781c */ /* 0x000fda0003f0f008 */
[----:B------:R-:W-:Y:S05]  /*24930*/  @!P0 BRA `(.L_x_2177) ;  /* 0x0000001c00808947 */ /* 0x000fea0003800000 */
[----:B------:R-:W-:Y:S01]  /*24940*/  IMAD R3, RZ, RZ, -UR39 ;  /* 0x80000027ff037e24 */ /* 0x000fe2000f8e02ff */
[----:B--2---:R-:W-:-:S04]  /*24950*/  LOP3.LUT R6, RZ, UR38, RZ, 0x33, !PT ;  /* 0x00000026ff067c12 */ /* 0x004fc8000f8e33ff */
[----:B------:R-:W-:-:S05]  /*24960*/  VIADDMNMX R6, R3, 0x1, R6, !PT ;  /* 0x0000000103067846 */ /* 0x000fca0007800106 */
[----:B0-----:R-:W-:-:S05]  /*24970*/  VIADD R0, R6, UR39 ;  /* 0x0000002706007c36 */ /* 0x001fca0008000000 */
[----:B------:R-:W-:-:S04]  /*24980*/  LOP3.LUT R0, R0, 0x1, RZ, 0xc0, !PT ;  /* 0x0000000100007812 */ /* 0x000fc800078ec0ff */
[----:B------:R-:W-:Y:S01]  /*24990*/  ISETP.NE.U32.AND P0, PT, R0, 0x1, PT ;  /* 0x000000010000780c */ /* 0x000fe20003f05070 */
[----:B------:R-:W-:-:S12]  /*249a0*/  IMAD.U32 R0, RZ, RZ, UR4 ;  /* 0x00000004ff007e24 */ /* 0x000fd8000f8e00ff */
[----:B------:R-:W-:Y:S05]  /*249b0*/  @P0 BRA `(.L_x_2178) ;  /* 0x00000008006c0947 */ /* 0x000fea0003800000 */
[----:B------:R-:W2:Y:S04]  /*249c0*/  LDL.LU R8, [R1+0x464] ;  /* 0x0004640001087983 */ /* 0x000ea80000300800 */
[----:B-1----:R-:W3:Y:S01]  /*249d0*/  LDL R4, [R1+0x46c] ;  /* 0x00046c0001047983 */ /* 0x002ee20000100800 */
[----:B------:R-:W-:-:S05]  /*249e0*/  VIADD R18, R18, 0x1 ;  /* 0x0000000112127836 */ /* 0x000fca0000000000 */
[----:B------:R-:W-:-:S04]  /*249f0*/  ISETP.NE.AND P0, PT, R18, 0x2, PT ;  /* 0x000000021200780c */ /* 0x000fc80003f05270 */
[----:B------:R-:W-:Y:S01]  /*24a00*/  SEL R2, RZ, 0x1, P0 ;  /* 0x00000001ff027807 */ /* 0x000fe20000000000 */
[----:B------:R-:W-:Y:S01]  /*24a10*/  BSSY B0, `(.L_x_2179) ;  /* 0x0000093000007945 */ /* 0x000fe20003800000 */
[----:B------:R-:W-:Y:S02]  /*24a20*/  SEL R18, R18, RZ, P0 ;  /* 0x000000ff12127207 */ /* 0x000fe40000000000 */
[----:B--2---:R-:W-:-:S05]  /*24a30*/  LOP3.LUT R8, R8, R2, RZ, 0x3c, !PT ;  /* 0x0000000208087212 */ /* 0x004fca00078e3cff */
[----:B------:R0:W-:Y:S01]  /*24a40*/  STL [R1+0x464], R8 ;  /* 0x0004640801007387 */ /* 0x0001e20000100800 */
[----:B---3--:R-:W-:-:S13]  /*24a50*/  LOP3.LUT P2, RZ, R4, 0x2, RZ, 0xc0, !PT ;  /* 0x0000000204ff7812 */ /* 0x008fda000784c0ff */
[----:B0-----:R-:W-:Y:S05]  /*24a60*/  @!P2 BRA `(.L_x_2180) ;  /* 0x000000080034a947 */ /* 0x001fea0003800000 */
[----:B------:R-:W-:-:S13]  /*24a70*/  LOP3.LUT P2, RZ, R4, 0x1, RZ, 0xc0, !PT ;  /* 0x0000000104ff7812 */ /* 0x000fda000784c0ff */
[----:B------:R-:W-:Y:S05]  /*24a80*/  @!P2 BRA `(.L_x_2181) ;  /* 0x00000000004ca947 */ /* 0x000fea0003800000 */
[----:B------:R-:W2:Y:S01]  /*24a90*/  LDL R7, [R1+0x468] ;  /* 0x0004680001077983 */ /* 0x000ea20000100800 */
[----:B------:R-:W0:Y:S01]  /*24aa0*/  LDC R5, c[0x0][0x43c] ;  /* 0x00010f00ff057b82 */ /* 0x000e220000000800 */
[----:B------:R-:W-:Y:S01]  /*24ab0*/  IMAD.MOV.U32 R4, RZ, RZ, R0 ;  /* 0x000000ffff047224 */ /* 0x000fe200078e0000 */
[----:B------:R-:W-:Y:S01]  /*24ac0*/  ULDC.64 UR4, c[0x0][0x428] ;  /* 0x00010a0000047ab9 */ /* 0x000fe20000000a00 */
[----:B0-----:R-:W-:-:S13]  /*24ad0*/  ISETP.NE.AND P0, PT, R5, 0x1, PT ;  /* 0x000000010500780c */ /* 0x001fda0003f05270 */
[----:B------:R-:W0:Y:S02]  /*24ae0*/  @P0 LDC.64 R2, c[0x0][0x440] ;  /* 0x00011000ff020b82 */ /* 0x000e240000000a00 */
[----:B0-----:R-:W-:-:S05]  /*24af0*/  @P0 IMAD.HI.U32 R2, R0, R2, RZ ;  /* 0x0000000200020227 */ /* 0x001fca00078e00ff */
[----:B------:R-:W-:-:S05]  /*24b00*/  @P0 SHF.R.U32.HI R4, RZ, R3, R2 ;  /* 0x00000003ff040219 */ /* 0x000fca0000011602 */
[----:B------:R-:W-:-:S04]  /*24b10*/  IMAD.MOV R2, RZ, RZ, -R4 ;  /* 0x000000ffff027224 */ /* 0x000fc800078e0a04 */
[----:B------:R-:W-:Y:S01]  /*24b20*/  IMAD R0, R5, R2, R0 ;  /* 0x0000000205007224 */ /* 0x000fe200078e0200 */
[--C-:B------:R-:W-:Y:S01]  /*24b30*/  SHF.R.S32.HI R5, RZ, 0x1f, R4.reuse ;  /* 0x0000001fff057819 */ /* 0x100fe20000011404 */
[----:B------:R-:W0:Y:S02]  /*24b40*/  LDC.64 R2, c[0x0][0x418] ;  /* 0x00010600ff027b82 */ /* 0x000e240000000a00 */
[----:B------:R-:W-:-:S03]  /*24b50*/  IMAD.WIDE.U32 R4, R19, UR4, R4 ;  /* 0x0000000413047c25 */ /* 0x000fc6000f8e0004 */
[----:B0-----:R-:W-:Y:S01]  /*24b60*/  LEA R2, P0, R4, R2, 0x2 ;  /* 0x0000000204027211 */ /* 0x001fe200078010ff */
[----:B--2---:R-:W-:-:S04]  /*24b70*/  IMAD R7, R7, UR4, RZ ;  /* 0x0000000407077c24 */ /* 0x004fc8000f8e02ff */
[----:B------:R-:W-:-:S04]  /*24b80*/  IMAD R7, R19, UR5, R7 ;  /* 0x0000000513077c24 */ /* 0x000fc8000f8e0207 */
[----:B------:R-:W-:-:S05]  /*24b90*/  IMAD.IADD R7, R7, 0x1, R5 ;  /* 0x0000000107077824 */ /* 0x000fca00078e0205 */
[----:B------:R-:W-:-:S05]  /*24ba0*/  LEA.HI.X R3, R4, R3, R7, 0x2, P0 ;  /* 0x0000000304037211 */ /* 0x000fca00000f1407 */
[----:B------:R0:W5:Y:S02]  /*24bb0*/  LDG.E R16, desc[UR48][R2.64] ;  /* 0x0000003002107981 */ /* 0x000164000c1e1900 */
.L_x_2181:
[----:B0-----:R-:W0:Y:S01]  /*24bc0*/  S2R R2, SR_TID.X ;  /* 0x0000000000027919 */ /* 0x001e220000002100 */
[----:B------:R-:W-:Y:S01]  /*24bd0*/  IMAD R3, R18, 0x8, R17 ;  /* 0x0000000812037824 */ /* 0x000fe200078e0211 */
[----:B------:R-:W-:Y:S01]  /*24be0*/  BSSY B1, `(.L_x_2182) ;  /* 0x0000006000017945 */ /* 0x000fe20003800000 */
[----:B0-----:R-:W-:Y:S02]  /*24bf0*/  LOP3.LUT R4, R2, 0x7f, RZ, 0xc0, !PT ;  /* 0x0000007f02047812 */ /* 0x001fe400078ec0ff */
[----:B------:R-:W-:Y:S02]  /*24c00*/  SHF.L.U32 R2, R8, 0x1f, RZ ;  /* 0x0000001f08027819 */ /* 0x000fe400000006ff */
[----:B------:R-:W-:Y:S02]  /*24c10*/  ISETP.NE.AND P1, PT, R4, RZ, PT ;  /* 0x000000ff0400720c */ /* 0x000fe40003f25270 */
[----:B------:R-:W0:Y:S02]  /*24c20*/  SYNCS.PHASECHK.TRANS64.TRYWAIT P0, [R3+URZ+0x32440], R2 ;  /* 0x03244002030075a7 */ /* 0x000e24000800017f */
[----:B0-----:R-:W-:Y:S09]  /*24c30*/  @!P0 BRA `(.L_x_2183) ;  /* 0x0000003c00c08947 */ /* 0x001ff20003800000 */
.L_x_2292:
[----:B------:R-:W-:Y:S05]  /*24c40*/  BSYNC B1 ;  /* 0x0000000000017941 */ /* 0x000fea0003800000 */
.L_x_2182:
        /* <DEDUP_REMOVED lines=9> */
.L_x_2185:
[----:B------:R-:W-:Y:S05]  /*24ce0*/  BSYNC B1 ;  /* 0x0000000000017941 */ /* 0x000fea0003800000 */
.L_x_2184:
        /* <DEDUP_REMOVED lines=11> */
.L_x_2186:
        /* <DEDUP_REMOVED lines=13> */
.L_x_2293:
[----:B------:R-:W-:Y:S05]  /*24e70*/  BSYNC B1 ;  /* 0x0000000000017941 */ /* 0x000fea0003800000 */
.L_x_2187:
        /* <DEDUP_REMOVED lines=11> */
.L_x_2190:
[----:B------:R-:W-:Y:S05]  /*24f30*/  BSYNC B1 ;  /* 0x0000000000017941 */ /* 0x000fea0003800000 */
.L_x_2189:
        /* <DEDUP_REMOVED lines=9> */
.L_x_2191:
        /* <DEDUP_REMOVED lines=15> */
.L_x_2192:
        /* <DEDUP_REMOVED lines=15> */
.L_x_2193:
        /* <DEDUP_REMOVED lines=15> */
.L_x_2194:
        /* <DEDUP_REMOVED lines=10> */
.L_x_2180:
[----:B------:R-:W-:Y:S05]  /*25340*/  BSYNC B0 ;  /* 0x0000000000007941 */ /* 0x000fea0003800000 */
.L_x_2179:
[----:B------:R-:W-:-:S06]  /*25350*/  UIADD3 UR4, UR39, -0x3, URZ ;  /* 0xfffffffd27047890 */ /* 0x000fcc000fffe03f */
[----:B------:R-:W-:-:S07]  /*25360*/  IMAD.U32 R0, RZ, RZ, UR4 ;  /* 0x00000004ff007e24 */ /* 0x000fce000f8e00ff */
.L_x_2178:
[----:B------:R-:W-:Y:S01]  /*25370*/  ULOP3.LUT UR4, URZ, UR39, URZ, 0x33, !UPT ;  /* 0x000000273f047292 */ /* 0x000fe2000f8e333f */
[----:B------:R-:W-:Y:S01]  /*25380*/  VIADD R6, R6, 0xfffffffe ;  /* 0xfffffffe06067836 */ /* 0x000fe20000000000 */
[----:B------:R-:W-:Y:S04]  /*25390*/  BSSY B0, `(.L_x_2177) ;  /* 0x000013a000007945 */ /* 0x000fe80003800000 */
[----:B------:R-:W-:-:S13]  /*253a0*/  ISETP.NE.AND P0, PT, R6, UR4, PT ;  /* 0x0000000406007c0c */ /* 0x000fda000bf05270 */
[----:B------:R-:W-:Y:S05]  /*253b0*/  @!P0 BRA `(.L_x_2195) ;  /* 0x0000001000dc8947 */ /* 0x000fea0003800000 */
.L_x_2228:
[----:B------:R-:W2:Y:S04]  /*253c0*/  LDL R2, [R1+0x46c] ;  /* 0x00046c0001027983 */ /* 0x000ea80000100800 */
[----:B------:R-:W3:Y:S01]  /*253d0*/  LDL.LU R3, [R1+0x464] ;  /* 0x0004640001037983 */ /* 0x000ee20000300800 */
[----:B------:R-:W-:Y:S01]  /*253e0*/  VIADD R6, R18, 0x1 ;  /* 0x0000000112067836 */ /* 0x000fe20000000000 */
[----:B------:R-:W-:Y:S05]  /*253f0*/  YIELD ;  /* 0x0000000000007946 */ /* 0x000fea0003800000 */
[----:B------:R-:W-:Y:S01]  /*25400*/  ISETP.NE.AND P0, PT, R6, 0x2, PT ;  /* 0x000000020600780c */ /* 0x000fe20003f05270 */
[----:B------:R-:W-:Y:S03]  /*25410*/  BSSY B1, `(.L_x_2196) ;  /* 0x0000094000017945 */ /* 0x000fe60003800000 */
[----:B------:R-:W-:-:S02]  /*25420*/  SEL R7, RZ, 0x1, P0 ;  /* 0x00000001ff077807 */ /* 0x000fc40000000000 */
[----:B------:R-:W-:Y:S02]  /*25430*/  SEL R6, R6, RZ, P0 ;  /* 0x000000ff06067207 */ /* 0x000fe40000000000 */
[----:B--2---:R-:W-:Y:S02]  /*25440*/  LOP3.LUT P1, RZ, R2, 0x2, RZ, 0xc0, !PT ;  /* 0x0000000202ff7812 */ /* 0x004fe4000782c0ff */
[----:B---3--:R-:W-:-:S11]  /*25450*/  LOP3.LUT R7, R3, R7, RZ, 0x3c, !PT ;  /* 0x0000000703077212 */ /* 0x008fd600078e3cff */
[----:B------:R-:W-:Y:S05]  /*25460*/  @!P1 BRA `(.L_x_2197) ;  /* 0x0000000800389947 */ /* 0x000fea0003800000 */
[----:B------:R-:W-:Y:S01]  /*25470*/  LOP3.LUT P1, RZ, R2, 0x1, RZ, 0xc0, !PT ;  /* 0x0000000102ff7812 */ /* 0x000fe2000782c0ff */
[----:B------:R-:W-:-:S12]  /*25480*/  IMAD.MOV.U32 R8, RZ, RZ, R0 ;  /* 0x000000ffff087224 */ /* 0x000fd800078e0000 */
[----:B------:R-:W-:Y:S05]  /*25490*/  @!P1 BRA `(.L_x_2198) ;  /* 0x00000000004c9947 */ /* 0x000fea0003800000 */
[----:B-1----:R-:W2:Y:S01]  /*254a0*/  LDL R5, [R1+0x468] ;  /* 0x0004680001057983 */ /* 0x002ea20000100800 */
[----:B------:R-:W0:Y:S01]  /*254b0*/  LDC R8, c[0x0][0x43c] ;  /* 0x00010f00ff087b82 */ /* 0x000e220000000800 */
[----:B------:R-:W-:Y:S01]  /*254c0*/  ULDC.64 UR4, c[0x0][0x428] ;  /* 0x00010a0000047ab9 */ /* 0x000fe20000000a00 */
[----:B0-----:R-:W-:-:S13]  /*254d0*/  ISETP.NE.AND P0, PT, R8, 0x1, PT ;  /* 0x000000010800780c */ /* 0x001fda0003f05270 */
[----:B------:R-:W0:Y:S02]  /*254e0*/  @P0 LDC.64 R2, c[0x0][0x440] ;  /* 0x00011000ff020b82 */ /* 0x000e240000000a00 */
[----:B0-----:R-:W-:-:S04]  /*254f0*/  @P0 IMAD.HI.U32 R4, R0, R2, RZ ;  /* 0x0000000200040227 */ /* 0x001fc800078e00ff */
        /* <DEDUP_REMOVED lines=13> */
.L_x_2198:
[----:B------:R-:W2:Y:S01]  /*255d0*/  S2R R2, SR_TID.X ;  /* 0x0000000000027919 */ /* 0x000ea20000002100 */
[----:B01----:R-:W-:Y:S01]  /*255e0*/  IMAD R4, R6, 0x8, R17 ;  /* 0x0000000806047824 */ /* 0x003fe200078e0211 */
[----:B------:R-:W-:Y:S01]  /*255f0*/  BSSY B2, `(.L_x_2199) ;  /* 0x0000006000027945 */ /* 0x000fe20003800000 */
[----:B--2---:R-:W-:Y:S02]  /*25600*/  LOP3.LUT R3, R2, 0x7f, RZ, 0xc0, !PT ;  /* 0x0000007f02037812 */ /* 0x004fe400078ec0ff */
[----:B------:R-:W-:Y:S02]  /*25610*/  SHF.L.U32 R2, R7, 0x1f, RZ ;  /* 0x0000001f07027819 */ /* 0x000fe400000006ff */
[----:B------:R-:W-:Y:S02]  /*25620*/  ISETP.NE.AND P1, PT, R3, RZ, PT ;  /* 0x000000ff0300720c */ /* 0x000fe40003f25270 */
[----:B------:R-:W0:Y:S02]  /*25630*/  SYNCS.PHASECHK.TRANS64.TRYWAIT P0, [R4+URZ+0x32440], R2 ;  /* 0x03244002040075a7 */ /* 0x000e24000800017f */
[----:B0-----:R-:W-:Y:S09]  /*25640*/  @!P0 BRA `(.L_x_2200) ;  /* 0x0000003400648947 */ /* 0x001ff20003800000 */
.L_x_2294:
[----:B------:R-:W-:Y:S05]  /*25650*/  BSYNC B2 ;  /* 0x0000000000027941 */ /* 0x000fea0003800000 */
.L_x_2199:
        /* <DEDUP_REMOVED lines=9> */
.L_x_2202:
[----:B------:R-:W-:Y:S05]  /*256f0*/  BSYNC B2 ;  /* 0x0000000000027941 */ /* 0x000fea0003800000 */
.L_x_2201:
        /* <DEDUP_REMOVED lines=11> */
.L_x_2203:
        /* <DEDUP_REMOVED lines=13> */
.L_x_2295:
[----:B------:R-:W-:Y:S05]  /*25880*/  BSYNC B2 ;  /* 0x0000000000027941 */ /* 0x000fea0003800000 */
.L_x_2204:
        /* <DEDUP_REMOVED lines=11> */
.L_x_2207:
[----:B------:R-:W-:Y:S05]  /*25940*/  BSYNC B2 ;  /* 0x0000000000027941 */ /* 0x000fea0003800000 */
.L_x_2206:
        /* <DEDUP_REMOVED lines=9> */
.L_x_2208:
        /* <DEDUP_REMOVED lines=15> */
.L_x_2209:
        /* <DEDUP_REMOVED lines=15> */
.L_x_2210:
        /* <DEDUP_REMOVED lines=15> */
.L_x_2211:
        /* <DEDUP_REMOVED lines=10> */
.L_x_2197:
[----:B------:R-:W-:Y:S05]  /*25d50*/  BSYNC B1 ;  /* 0x0000000000017941 */ /* 0x000fea0003800000 */
.L_x_2196:
[----:B------:R-:W2:Y:S01]  /*25d60*/  LDL R3, [R1+0x46c] ;  /* 0x00046c0001037983 */ /* 0x000ea20000100800 */
[----:B------:R-:W-:Y:S01]  /*25d70*/  VIADD R6, R6, 0x1 ;  /* 0x0000000106067836 */ /* 0x000fe20000000000 */
[----:B------:R-:W-:Y:S04]  /*25d80*/  BSSY B1, `(.L_x_2212) ;  /* 0x0000097000017945 */ /* 0x000fe80003800000 */
[----:B------:R-:W-:-:S04]  /*25d90*/  ISETP.NE.AND P0, PT, R6, 0x2, PT ;  /* 0x000000020600780c */ /* 0x000fc80003f05270 */
[----:B------:R-:W-:Y:S02]  /*25da0*/  SEL R2, RZ, 0x1, P0 ;  /* 0x00000001ff027807 */ /* 0x000fe40000000000 */
[----:B------:R-:W-:Y:S01]  /*25db0*/  SEL R18, R6, RZ, P0 ;  /* 0x000000ff06127207 */ /* 0x000fe20000000000 */
[----:B------:R-:W-:Y:S01]  /*25dc0*/  VIADD R6, R0, 0xffffffff ;  /* 0xffffffff00067836 */ /* 0x000fe20000000000 */
[----:B------:R-:W-:-:S05]  /*25dd0*/  LOP3.LUT R8, R7, R2, RZ, 0x3c, !PT ;  /* 0x0000000207087212 */ /* 0x000fca00078e3cff */
[----:B------:R0:W-:Y:S01]  /*25de0*/  STL [R1+0x464], R8 ;  /* 0x0004640801007387 */ /* 0x0001e20000100800 */
[----:B--2---:R-:W-:-:S13]  /*25df0*/  LOP3.LUT P2, RZ, R3, 0x2, RZ, 0xc0, !PT ;  /* 0x0000000203ff7812 */ /* 0x004fda000784c0ff */
[----:B0-----:R-:W-:Y:S05]  /*25e00*/  @!P2 BRA `(.L_x_2213) ;  /* 0x000000080038a947 */ /* 0x001fea0003800000 */
[----:B------:R-:W-:Y:S01]  /*25e10*/  LOP3.LUT P2, RZ, R3, 0x1, RZ, 0xc0, !PT ;  /* 0x0000000103ff7812 */ /* 0x000fe2000784c0ff */
[----:B------:R-:W-:-:S12]  /*25e20*/  IMAD.MOV.U32 R7, RZ, RZ, R6 ;  /* 0x000000ffff077224 */ /* 0x000fd800078e0006 */
        /* <DEDUP_REMOVED lines=20> */
.L_x_2214:
        /* <DEDUP_REMOVED lines=8> */
.L_x_2296:
[----:B------:R-:W-:Y:S05]  /*25ff0*/  BSYNC B2 ;  /* 0x0000000000027941 */ /* 0x000fea0003800000 */
.L_x_2215:
        /* <DEDUP_REMOVED lines=9> */
.L_x_2218:
[----:B------:R-:W-:Y:S05]  /*26090*/  BSYNC B2 ;  /* 0x0000000000027941 */ /* 0x000fea0003800000 */
.L_x_2217:
        /* <DEDUP_REMOVED lines=11> */
.L_x_2219:
        /* <DEDUP_REMOVED lines=13> */
.L_x_2297:
[----:B------:R-:W-:Y:S05]  /*26220*/  BSYNC B2 ;  /* 0x0000000000027941 */ /* 0x000fea0003800000 */
.L_x_2220:
        /* <DEDUP_REMOVED lines=11> */
.L_x_2223:
[----:B------:R-:W-:Y:S05]  /*262e0*/  BSYNC B2 ;  /* 0x0000000000027941 */ /* 0x000fea0003800000 */
.L_x_2222:
        /* <DEDUP_REMOVED lines=9> */
.L_x_2224:
        /* <DEDUP_REMOVED lines=15> */
.L_x_2225:
        /* <DEDUP_REMOVED lines=15> */
.L_x_2226:
        /* <DEDUP_REMOVED lines=15> */
.L_x_2227:
        /* <DEDUP_REMOVED lines=10> */
.L_x_2213:
[----:B------:R-:W-:Y:S05]  /*266f0*/  BSYNC B1 ;  /* 0x0000000000017941 */ /* 0x000fea0003800000 */
.L_x_2212:
[----:B------:R-:W-:Y:S01]  /*26700*/  ISETP.GT.AND P0, PT, R6, UR38, PT ;  /* 0x0000002606007c0c */ /* 0x000fe2000bf04270 */
[----:B------:R-:W-:-:S12]  /*26710*/  VIADD R0, R0, 0xfffffffe ;  /* 0xfffffffe00007836 */ /* 0x000fd80000000000 */
[----:B------:R-:W-:Y:S05]  /*26720*/  @P0 BRA `(.L_x_2228) ;  /* 0xffffffec00240947 */ /* 0x000fea000383ffff */
.L_x_2195:
[----:B------:R-:W-:Y:S05]  /*26730*/  BSYNC B0 ;  /* 0x0000000000007941 */ /* 0x000fea0003800000 */
.L_x_2177:
[----:B------:R-:W3:Y:S01]  /*26740*/  LDL.LU R2, [R1+0x464] ;  /* 0x0004640001027983 */ /* 0x000ee20000300800 */
[----:B0-----:R-:W0:Y:S01]  /*26750*/  S2R R0, SR_TID.X ;  /* 0x0000000000007919 */ /* 0x001e220000002100 */
[----:B------:R-:W-:-:S05]  /*26760*/  VIADD R18, R18, 0x1 ;  /* 0x0000000112127836 */ /* 0x000fca0000000000 */
[----:B------:R-:W-:Y:S02]  /*26770*/  ISETP.NE.AND P0, PT, R18, 0x2, PT ;  /* 0x000000021200780c */ /* 0x000fe40003f05270 */
[----:B0-----:R-:W-:-:S04]  /*26780*/  LOP3.LUT R0, R0, 0x7f, RZ, 0xc0, !PT ;  /* 0x0000007f00007812 */ /* 0x001fc800078ec0ff */
[----:B------:R-:W-:Y:S02]  /*26790*/  ISETP.NE.AND P2, PT, R0, RZ, PT ;  /* 0x000000ff0000720c */ /* 0x000fe40003f45270 */
[----:B------:R-:W-:Y:S01]  /*267a0*/  SEL R0, RZ, 0x1, P0 ;  /* 0x00000001ff007807 */ /* 0x000fe20000000000 */
[----:B------:R-:W-:Y:S03]  /*267b0*/  BSSY B0, `(.L_x_2229) ;  /* 0x0000011000007945 */ /* 0x000fe60003800000 */
[----:B---3--:R-:W-:-:S05]  /*267c0*/  LOP3.LUT R2, R2, R0, RZ, 0x3c, !PT ;  /* 0x0000000002027212 */ /* 0x008fca00078e3cff */
[----:B------:R0:W-:Y:S02]  /*267d0*/  STL [R1+0x464], R2 ;  /* 0x0004640201007387 */ /* 0x0001e40000100800 */
[----:B------:R-:W-:Y:S05]  /*267e0*/  @P2 BRA `(.L_x_2230) ;  /* 0x0000000000342947 */ /* 0x000fea0003800000 */
[----:B-1----:R-:W1:Y:S01]  /*267f0*/  S2R R5, SR_LANEID ;  /* 0x0000000000057919 */ /* 0x002e620000000000 */
[----:B------:R-:W-:Y:S01]  /*26800*/  VOTEU.ANY UR4, UPT, PT ;  /* 0x0000000000047886 */ /* 0x000fe200038e0100 */
[----:B0-----:R-:W0:Y:S01]  /*26810*/  LDC.64 R2, c[0x0][0xd80] ;  /* 0x00036000ff027b82 */ /* 0x001e220000000a00 */
[----:B------:R-:W1:Y:S02]  /*26820*/  FLO.U32 R0, UR4 ;  /* 0x0000000400007d00 */ /* 0x000e6400080e0000 */
[----:B-1----:R-:W-:-:S06]  /*26830*/  ISETP.EQ.U32.AND P1, PT, R0, R5, PT ;  /* 0x000000050000720c */ /* 0x002fcc0003f22070 */
[----:B------:R-:W0:Y:S07]  /*26840*/  POPC R5, UR4 ;  /* 0x0000000400057d09 */ /* 0x000e2e0008000000 */
[----:B0-----:R-:W3:Y:S01]  /*26850*/  @P1 ATOMG.E.ADD.STRONG.GPU PT, R3, desc[UR48][R2.64], R5 ;  /* 0x00000005020319a8 */ /* 0x001ee200081ee1f0 */
[----:B------:R-:W0:Y:S02]  /*26860*/  S2R R4, SR_LTMASK ;  /* 0x0000000000047919 */ /* 0x000e240000003900 */
[----:B0-----:R-:W-:-:S04]  /*26870*/  LOP3.LUT R4, R4, UR4, RZ, 0xc0, !PT ;  /* 0x0000000404047c12 */ /* 0x001fc8000f8ec0ff */
[----:B------:R-:W0:Y:S01]  /*26880*/  POPC R7, R4 ;  /* 0x0000000400077309 */ /* 0x000e220000000000 */
[----:B---3--:R-:W0:Y:S02]  /*26890*/  SHFL.IDX PT, R0, R3, R0, 0x1f ;  /* 0x00001f0003007589 */ /* 0x008e2400000e0000 */
[----:B0-----:R-:W-:-:S05]  /*268a0*/  IADD3 R0, R0, UR42, R7 ;  /* 0x0000002a00007c10 */ /* 0x001fca000fffe007 */
[----:B------:R3:W-:Y:S02]  /*268b0*/  STL [R1+0x474], R0 ;  /* 0x0004740001007387 */ /* 0x0007e40000100800 */
.L_x_2230:
[----:B------:R-:W-:Y:S05]  /*268c0*/  BSYNC B0 ;  /* 0x0000000000007941 */ /* 0x000fea0003800000 */
.L_x_2229:
[----:B------:R-:W-:-:S07]  /*268d0*/  SEL R18, R18, RZ, P0 ;  /* 0x000000ff12127207 */ /* 0x000fce0000000000 */
.L_x_2143:
[----:B------:R-:W-:Y:S05]  /*268e0*/  BSYNC B7 ;  /* 0x0000000000077941 */ /* 0x000fea0003800000 */
.L_x_2141:
[----:B---34-:R-:W3:Y:S04]  /*268f0*/  LDL R0, [R1+0x46c] ;  /* 0x00046c0001007983 */ /* 0x018ee80000100800 */
[----:B0-----:R0:W5:Y:S01]  /*26900*/  LDL R2, [R1+0x474] ;  /* 0x0004740001027983 */ /* 0x0011620000100800 */
[----:B---3--:R-:W-:-:S13]  /*26910*/  LOP3.LUT P0, RZ, R0, 0x80, RZ, 0xc0, !PT ;  /* 0x0000008000ff7812 */ /* 0x008fda000780c0ff */
[----:B0-----:R-:W-:Y:S05]  /*26920*/  @!P0 BRA `(.L_x_2231) ;  /* 0x0000000000288947 */ /* 0x001fea0003800000 */
[----:B------:R-:W-:Y:S05]  /*26930*/  WARPSYNC.ALL ;  /* 0x0000000000007948 */ /* 0x000fea0003800000 */
[----:B------:R-:W0:Y:S08]  /*26940*/  S2UR UR5, SR_CgaCtaId ;  /* 0x00000000000579c3 */ /* 0x000e300000008800 */
[----:B------:R-:W-:Y:S06]  /*26950*/  BAR.SYNC.DEFER_BLOCKING 0x5, 0x180 ;  /* 0x0146000000007b1d */ /* 0x000fec0000010000 */
[----:B------:R-:W-:-:S02]  /*26960*/  UMOV UR4, 0x400 ;  /* 0x0000040000047882 */ /* 0x000fc40000000000 */
[----:B0-----:R-:W-:-:S06]  /*26970*/  ULEA UR4, UR5, UR4, 0x18 ;  /* 0x0000000405047291 */ /* 0x001fcc000f8ec03f */
[----:B------:R-:W-:-:S05]  /*26980*/  IMAD.U32 R17, RZ, RZ, UR4 ;  /* 0x00000004ff117e24 */ /* 0x000fca000f8e00ff */
[----:B-----5:R-:W0:Y:S04]  /*26990*/  LDS R2, [R17+0x324d0] ;  /* 0x0324d00011027984 */ /* 0x020e280000000800 */
[----:B0-----:R4:W-:Y:S01]  /*269a0*/  STL [R1+0x474], R2 ;  /* 0x0004740201007387 */ /* 0x0019e20000100800 */
[----:B------:R-:W-:Y:S06]  /*269b0*/  BAR.ARV 0x4, 0x180 ;  /* 0x0106000000007b1d */ /* 0x000fec0000002000 */
[----:B------:R-:W-:Y:S05]  /*269c0*/  BRA `(.L_x_2232) ;  /* 0x00000000002c7947 */ /* 0x000fea0003800000 */
.L_x_2231:
[----:B------:R-:W-:-:S03]  /*269d0*/  UMOV UR4, 0xffffffff ;  /* 0xffffffff00047882 */ /* 0x000fc60000000000 */
[----:B------:R-:W-:Y:S05]  /*269e0*/  BRA.DIV UR4, `(.L_x_2233) ;  /* 0x0000002204cc7947 */ /* 0x000fea000b800000 */
[----:B-----5:R0:W3:Y:S02]  /*269f0*/  SHFL.IDX PT, R14, R2, RZ, 0x1f ;  /* 0x00001fff020e7589 */ /* 0x0200e400000e0000 */
.L_x_2300:
[----:B------:R-:W4:Y:S01]  /*26a00*/  @!P2 S2R R3, SR_CgaCtaId ;  /* 0x000000000003a919 */ /* 0x000f220000008800 */
[----:B------:R-:W-:Y:S05]  /*26a10*/  WARPSYNC.ALL ;  /* 0x0000000000007948 */ /* 0x000fea0003800000 */
[----:B------:R-:W-:Y:S01]  /*26a20*/  BAR.SYNC.DEFER_BLOCKING 0x4, 0x180 ;  /* 0x0106000000007b1d */ /* 0x000fe20000010000 */
[----:B------:R-:W-:-:S05]  /*26a30*/  @!P2 MOV R0, 0x400 ;  /* 0x000004000000a802 */ /* 0x000fca0000000f00 */
[----:B---3--:R3:W-:Y:S01]  /*26a40*/  STL [R1+0x474], R14 ;  /* 0x0004740e01007387 */ /* 0x0087e20000100800 */
[----:B----4-:R-:W-:-:S05]  /*26a50*/  @!P2 LEA R17, R3, R0, 0x18 ;  /* 0x000000000311a211 */ /* 0x010fca00078ec0ff */
[----:B------:R3:W-:Y:S01]  /*26a60*/  @!P2 STS [R17+0x324d0], R2 ;  /* 0x0324d0021100a388 */ /* 0x0007e20000000800 */
[----:B------:R-:W-:Y:S06]  /*26a70*/  BAR.ARV 0x5, 0x180 ;  /* 0x0146000000007b1d */ /* 0x000fec0000002000 */
.L_x_2232:
[----:B------:R-:W5:Y:S01]  /*26a80*/  LDL R0, [R1+0x474] ;  /* 0x0004740001007983 */ /* 0x000f620000100800 */
[----:B------:R-:W-:Y:S02]  /*26a90*/  ULDC UR4, c[0x0][0xd38] ;  /* 0x00034e0000047ab9 */ /* 0x000fe40000000800 */
[----:B-----5:R-:W-:-:S13]  /*26aa0*/  ISETP.GE.AND P0, PT, R0, UR4, PT ;  /* 0x0000000400007c0c */ /* 0x020fda000bf06270 */
[----:B------:R-:W-:Y:S05]  /*26ab0*/  @!P0 BRA `(.L_x_2234) ;  /* 0xffffffac00888947 */ /* 0x000fea000383ffff */
.L_x_2132:
[----:B0-----:R-:W5:Y:S01]  /*26ac0*/  LDL.LU R0, [R1+0x498] ;  /* 0x0004980001007983 */ /* 0x001f620000300800 */
[----:B------:R-:W-:Y:S01]  /*26ad0*/  BSSY B0, `(.L_x_2235) ;  /* 0x000000b000007945 */ /* 0x000fe20003800000 */
[----:B-1----:R-:W0:Y:S01]  /*26ae0*/  S2R R5, SR_CgaCtaId ;  /* 0x0000000000057919 */ /* 0x002e220000008800 */
[----:B-----5:R-:W-:-:S05]  /*26af0*/  VIADD R0, R0, 0x1 ;  /* 0x0000000100007836 */ /* 0x020fca0000000000 */
[----:B---34-:R-:W-:-:S04]  /*26b00*/  LEA.HI R2, R0, R0, RZ, 0x1 ;  /* 0x0000000000027211 */ /* 0x018fc800078f08ff */
[----:B------:R-:W-:-:S05]  /*26b10*/  LOP3.LUT R3, R2, 0xfffffffe, RZ, 0xc0, !PT ;  /* 0xfffffffe02037812 */ /* 0x000fca00078ec0ff */
[----:B------:R-:W-:Y:S01]  /*26b20*/  IMAD.IADD R3, R0, 0x1, -R3 ;  /* 0x0000000100037824 */ /* 0x000fe200078e0a03 */
[----:B------:R-:W-:-:S04]  /*26b30*/  MOV R0, 0x400 ;  /* 0x0000040000007802 */ /* 0x000fc80000000f00 */
[----:B0-----:R-:W-:Y:S02]  /*26b40*/  LEA R0, R5, R0, 0x18 ;  /* 0x0000000005007211 */ /* 0x001fe400078ec0ff */
[----:B------:R-:W-:-:S04]  /*26b50*/  SHF.L.U32 R3, R3, 0x1f, RZ ;  /* 0x0000001f03037819 */ /* 0x000fc800000006ff */
[----:B------:R-:W0:Y:S02]  /*26b60*/  SYNCS.PHASECHK.TRANS64.TRYWAIT P0, [R0+URZ+0x32420], R3 ;  /* 0x03242003000075a7 */ /* 0x000e24000800017f */
[----:B0-----:R-:W-:Y:S05]  /*26b70*/  @!P0 BRA `(.L_x_2236) ;  /* 0x0000002000908947 */ /* 0x001fea0003800000 */
.L_x_2301:
[----:B------:R-:W-:Y:S05]  /*26b80*/  BSYNC B0 ;  /* 0x0000000000007941 */ /* 0x000fea0003800000 */
.L_x_2235:
[----:B------:R-:W-:-:S03]  /*26b90*/  UMOV UR4, 0xffffffff ;  /* 0xffffffff00047882 */ /* 0x000fc60000000000 */
[----:B------:R-:W-:Y:S05]  /*26ba0*/  BRA.DIV UR4, `(.L_x_2237) ;  /* 0x0000002204987947 */ /* 0x000fea000b800000 */
[----:B------:R-:W1:Y:S02]  /*26bb0*/  S2R R2, SR_TID.X ;  /* 0x0000000000027919 */ /* 0x000e640000002100 */
[----:B-1----:R-:W-:-:S04]  /*26bc0*/  SHF.R.U32.HI R2, RZ, 0x5, R2 ;  /* 0x00000005ff027819 */ /* 0x002fc80000011602 */
[----:B------:R-:W-:-:S05]  /*26bd0*/  LOP3.LUT R2, R2, 0x3, RZ, 0xc0, !PT ;  /* 0x0000000302027812 */ /* 0x000fca00078ec0ff */
[----:B------:R1:W3:Y:S02]  /*26be0*/  SHFL.IDX PT, R14, R2, RZ, 0x1f ;  /* 0x00001fff020e7589 */ /* 0x0002e400000e0000 */
.L_x_2304:
[----:B---3--:R-:W-:Y:S01]  /*26bf0*/  ISETP.NE.AND P0, PT, R14, RZ, PT ;  /* 0x000000ff0e00720c */ /* 0x008fe20003f05270 */
[----:B------:R-:W-:-:S12]  /*26c00*/  BSSY B0, `(.L_x_2238) ;  /* 0x0000025000007945 */ /* 0x000fd80003800000 */
[----:B------:R-:W-:Y:S05]  /*26c10*/  @P0 BRA `(.L_x_2239) ;  /* 0x00000000008c0947 */ /* 0x000fea0003800000 */
[----:B------:R-:W-:-:S03]  /*26c20*/  UMOV UR4, 0xffffffff ;  /* 0xffffffff00047882 */ /* 0x000fc60000000000 */
[----:B------:R-:W-:Y:S05]  /*26c30*/  BRA.DIV UR4, `(.L_x_2240) ;  /* 0x0000002204a87947 */ /* 0x000fea000b800000 */
[----:B------:R-:W-:-:S13]  /*26c40*/  ELECT P6, URZ, PT ;  /* 0x00000000003f782f */ /* 0x000fda00038c0000 */
.L_x_2307:
[----:B------:R-:W-:Y:S05]  /*26c50*/  @!P6 BRA `(.L_x_2239) ;  /* 0x00000000007ce947 */ /* 0x000fea0003800000 */
[----:B------:R-:W-:-:S06]  /*26c60*/  ULOP3.LUT UR4, UR41, 0x2, URZ, 0xfc, !UPT ;  /* 0x0000000229047892 */ /* 0x000fcc000f8efc3f */
[----:B-1----:R-:W-:-:S05]  /*26c70*/  IMAD.U32 R2, RZ, RZ, UR4 ;  /* 0x00000004ff027e24 */ /* 0x002fca000f8e00ff */
[----:B------:R-:W-:-:S13]  /*26c80*/  ISETP.NE.AND P2, PT, R2, 0x3, PT ;  /* 0x000000030200780c */ /* 0x000fda0003f45270 */
[----:B------:R-:W-:Y:S05]  /*26c90*/  @!P2 BRA `(.L_x_2241) ;  /* 0x000000000004a947 */ /* 0x000fea0003800000 */
[----:B------:R-:W-:Y:S01]  /*26ca0*/  BPT.TRAP 0x1 ;  /* 0x000000040000795c */ /* 0x000fe20000300000 */
.L_x_2241:
[----:B------:R-:W3:Y:S01]  /*26cb0*/  LDL.LU R7, [R1+0x464] ;  /* 0x0004640001077983 */ /* 0x000ee20000300800 */
[----:B0-----:R-:W-:Y:S02]  /*26cc0*/  VIADD R3, R0, 0x32440 ;  /* 0x0003244000037836 */ /* 0x001fe40000000000 */
[C---:B------:R-:W-:Y:S02]  /*26cd0*/  VIADD R2, R18.reuse, 0x1 ;  /* 0x0000000112027836 */ /* 0x040fe40000000000 */
[----:B--2---:R-:W-:-:S03]  /*26ce0*/  IMAD R6, R18, 0x8, R3 ;  /* 0x0000000812067824 */ /* 0x004fc600078e0203 */
[----:B------:R-:W-:-:S04]  /*26cf0*/  ISETP.NE.AND P1, PT, R2, 0x2, PT ;  /* 0x000000020200780c */ /* 0x000fc80003f25270 */
[----:B------:R-:W-:Y:S02]  /*26d00*/  SEL R4, RZ, 0x1, P1 ;  /* 0x00000001ff047807 */ /* 0x000fe40000800000 */
[C---:B---3--:R-:W-:Y:S02]  /*26d10*/  SHF.L.U32 R5, R7.reuse, 0x1f, RZ ;  /* 0x0000001f07057819 */ /* 0x048fe400000006ff */
[----:B------:R-:W-:Y:S02]  /*26d20*/  LOP3.LUT R7, R7, R4, RZ, 0x3c, !PT ;  /* 0x0000000407077212 */ /* 0x000fe400078e3cff */
[----:B------:R-:W0:Y:S01]  /*26d30*/  SYNCS.PHASECHK.TRANS64.TRYWAIT P0, [R6+URZ], R5 ;  /* 0x00000005060075a7 */ /* 0x000e22000800017f */
[----:B------:R-:W-:Y:S02]  /*26d40*/  SEL R4, R2, RZ, P1 ;  /* 0x000000ff02047207 */ /* 0x000fe40000800000 */
[----:B------:R-:W-:-:S03]  /*26d50*/  SHF.L.U32 R2, R7, 0x1f, RZ ;  /* 0x0000001f07027819 */ /* 0x000fc600000006ff */
[----:B------:R-:W-:Y:S01]  /*26d60*/  IMAD R3, R4, 0x8, R3 ;  /* 0x0000000804037824 */ /* 0x000fe200078e0203 */
[----:B0-----:R-:W-:Y:S06]  /*26d70*/  @!P0 BRA `(.L_x_2242) ;  /* 0x0000002000788947 */ /* 0x001fec0003800000 */
.L_x_2308:
[----:B------:R-:W1:Y:S02]  /*26d80*/  SYNCS.PHASECHK.TRANS64.TRYWAIT P0, [R3+URZ], R2 ;  /* 0x00000002030075a7 */ /* 0x000e64000800017f */
[----:B-1----:R-:W-:Y:S05]  /*26d90*/  @!P0 BRA `(.L_x_2243) ;  /* 0x0000002000848947 */ /* 0x002fea0003800000 */
.L_x_2309:
[----:B------:R-:W-:Y:S05]  /*26da0*/  @!P2 BRA `(.L_x_2244) ;  /* 0x000000000004a947 */ /* 0x000fea0003800000 */
[----:B------:R-:W-:Y:S01]  /*26db0*/  BPT.TRAP 0x1 ;  /* 0x000000040000795c */ /* 0x000fe20000300000 */
.L_x_2244:
[----:B-1----:R-:W-:-:S04]  /*26dc0*/  VIADD R3, R0, 0x32460 ;  /* 0x0003246000037836 */ /* 0x002fc80000000000 */
[----:B------:R-:W-:-:S04]  /*26dd0*/  IMAD R18, R18, 0x8, R3 ;  /* 0x0000000812127824 */ /* 0x000fc800078e0203 */
[----:B------:R-:W1:Y:S02]  /*26de0*/  SYNCS.PHASECHK.TRANS64.TRYWAIT P0, [R18+URZ], R5 ;  /* 0x00000005120075a7 */ /* 0x000e64000800017f */
[----:B-1----:R-:W-:Y:S05]  /*26df0*/  @!P0 BRA `(.L_x_2245) ;  /* 0x0000002000808947 */ /* 0x002fea0003800000 */
.L_x_2310:
[----:B------:R-:W-:-:S07]  /*26e00*/  IMAD R3, R4, 0x8, R3 ;  /* 0x0000000804037824 */ /* 0x000fce00078e0203 */
.L_x_2246:
[----:B--2---:R2:W3:Y:S02]  /*26e10*/  SYNCS.PHASECHK.TRANS64.TRYWAIT P0, [R3+URZ], R2 ;  /* 0x00000002030075a7 */ /* 0x0044e4000800017f */
[----:B---3--:R-:W-:Y:S05]  /*26e20*/  @!P0 NANOSLEEP.SYNCS 0x989680 ;  /* 0x009896800000895d */ /* 0x008fea0003900000 */
[----:B------:R-:W3:Y:S02]  /*26e30*/  @!P0 SYNCS.PHASECHK.TRANS64 P0, [R3+URZ], R2 ;  /* 0x00000002030085a7 */ /* 0x000ee4000800007f */
[----:B---3--:R-:W-:Y:S05]  /*26e40*/  @!P0 BRA `(.L_x_2246) ;  /* 0xfffffffc00f08947 */ /* 0x008fea000383ffff */
.L_x_2239:
[----:B------:R-:W-:Y:S05]  /*26e50*/  BSYNC B0 ;  /* 0x0000000000007941 */ /* 0x000fea0003800000 */
.L_x_2238:
[----:B------:R-:W-:Y:S05]  /*26e60*/  EXIT ;  /* 0x000000000000794d */ /* 0x000fea0003800000 */
.L_x_2020:
[----:B0-----:R-:W-:-:S04]  /*26e70*/  IMAD.U32 R9, RZ, RZ, UR44 ;  /* 0x0000002cff097e24 */ /* 0x001fc8000f8e00ff */
[----:B------:R0:W1:Y:S03]  /*26e80*/  SYNCS.PHASECHK.TRANS64.TRYWAIT P0, [R9+URZ+0x32400], R0 ;  /* 0x03240000090075a7 */ /* 0x000066000800017f */
[----:B-1----:R-:W-:Y:S05]  /*26e90*/  @!P0 NANOSLEEP.SYNCS 0x989680 ;  /* 0x009896800000895d */ /* 0x002fea0003900000 */
[----:B------:R-:W1:Y:S02]  /*26ea0*/  @!P0 SYNCS.PHASECHK.TRANS64 P0, [R9+URZ+0x32400], R0 ;  /* 0x03240000090085a7 */ /* 0x000e64000800007f */
[----:B-1----:R-:W-:Y:S05]  /*26eb0*/  @!P0 BRA `(.L_x_2020) ;  /* 0xfffffffc00ec8947 */ /* 0x002fea000383ffff */
[----:B------:R-:W-:Y:S05]  /*26ec0*/  BRA `(.L_x_2247) ;  /* 0xfffffdb800487947 */ /* 0x000fea000383ffff */
.L_x_2027:
[----:B-1----:R1:W2:Y:S02]  /*26ed0*/  SYNCS.PHASECHK.TRANS64.TRYWAIT P0, [R12+URZ], R13 ;  /* 0x0000000d0c0075a7 */ /* 0x0022a4000800017f */
[----:B--2---:R-:W-:Y:S05]  /*26ee0*/  @!P0 NANOSLEEP.SYNCS 0x989680 ;  /* 0x009896800000895d */ /* 0x004fea0003900000 */
[----:B------:R-:W2:Y:S02]  /*26ef0*/  @!P0 SYNCS.PHASECHK.TRANS64 P0, [R12+URZ], R13 ;  /* 0x0000000d0c0085a7 */ /* 0x000ea4000800007f */
[----:B--2---:R-:W-:Y:S05]  /*26f00*/  @!P0 BRA `(.L_x_2027) ;  /* 0xfffffffc00f08947 */ /* 0x004fea000383ffff */
[----:B------:R-:W-:Y:S05]  /*26f10*/  BRA `(.L_x_2026) ;  /* 0xfffffdbc00647947 */ /* 0x000fea000383ffff */
.L_x_2029:
[----:B0-----:R-:W-:-:S04]  /*26f20*/  IMAD.U32 R9, RZ, RZ, UR44 ;  /* 0x0000002cff097e24 */ /* 0x001fc8000f8e00ff */
[----:B------:R0:W1:Y:S03]  /*26f30*/  SYNCS.PHASECHK.TRANS64.TRYWAIT P0, [R9+URZ+0x32410], R8 ;  /* 0x03241008090075a7 */ /* 0x000066000800017f */
[----:B-1----:R-:W-:Y:S05]  /*26f40*/  @!P0 NANOSLEEP.SYNCS 0x989680 ;  /* 0x009896800000895d */ /* 0x002fea0003900000 */
[----:B------:R-:W1:Y:S02]  /*26f50*/  @!P0 SYNCS.PHASECHK.TRANS64 P0, [R9+URZ+0x32410], R8 ;  /* 0x03241008090085a7 */ /* 0x000e64000800007f */
[----:B-1----:R-:W-:Y:S05]  /*26f60*/  @!P0 BRA `(.L_x_2029) ;  /* 0xfffffffc00ec8947 */ /* 0x002fea000383ffff */
[----:B------:R-:W-:Y:S05]  /*26f70*/  BRA `(.L_x_2248) ;  /* 0xfffffdc000387947 */ /* 0x000fea000383ffff */
.L_x_2036:
[----:B-1----:R1:W2:Y:S02]  /*26f80*/  SYNCS.PHASECHK.TRANS64.TRYWAIT P0, [R8+URZ], R9 ;  /* 0x00000009080075a7 */ /* 0x0022a4000800017f */
[----:B--2---:R-:W-:Y:S05]  /*26f90*/  @!P0 NANOSLEEP.SYNCS 0x989680 ;  /* 0x009896800000895d */ /* 0x004fea0003900000 */
[----:B------:R-:W2:Y:S02]  /*26fa0*/  @!P0 SYNCS.PHASECHK.TRANS64 P0, [R8+URZ], R9 ;  /* 0x00000009080085a7 */ /* 0x000ea4000800007f */
[----:B--2---:R-:W-:Y:S05]  /*26fb0*/  @!P0 BRA `(.L_x_2036) ;  /* 0xfffffffc00f08947 */ /* 0x004fea000383ffff */
[----:B------:R-:W-:Y:S05]  /*26fc0*/  BRA `(.L_x_2035) ;  /* 0xfffffdc0007c7947 */ /* 0x000fea000383ffff */
.L_x_2071:
[----:B0-----:R0:W1:Y:S02]  /*26fd0*/  SYNCS.PHASECHK.TRANS64.TRYWAIT P2, [R0+URZ], R3 ;  /* 0x00000003000075a7 */ /* 0x001064000804017f */
[----:B-1----:R-:W-:Y:S05]  /*26fe0*/  @!P2 NANOSLEEP.SYNCS 0x989680 ;  /* 0x009896800000a95d */ /* 0x002fea0003900000 */
[----:B------:R-:W1:Y:S02]  /*26ff0*/  @!P2 SYNCS.PHASECHK.TRANS64 P2, [R0+URZ], R3 ;  /* 0x000000030000a5a7 */ /* 0x000e64000804007f */
[----:B-1----:R-:W-:Y:S05]  /*27000*/  @!P2 BRA `(.L_x_2071) ;  /* 0xfffffffc00f0a947 */ /* 0x002fea000383ffff */
[----:B------:R-:W-:Y:S05]  /*27010*/  BRA `(.L_x_2070) ;  /* 0xfffffe2800547947 */ /* 0x000fea000383ffff */
.L_x_2078:
[----:B-1----:R1:W2:Y:S02]  /*27020*/  SYNCS.PHASECHK.TRANS64.TRYWAIT P2, [R4+URZ], R5 ;  /* 0x00000005040075a7 */ /* 0x0022a4000804017f */
[----:B--2---:R-:W-:Y:S05]  /*27030*/  @!P2 NANOSLEEP.SYNCS 0x989680 ;  /* 0x009896800000a95d */ /* 0x004fea0003900000 */
[----:B------:R-:W2:Y:S02]  /*27040*/  @!P2 SYNCS.PHASECHK.TRANS64 P2, [R4+URZ], R5 ;  /* 0x000000050400a5a7 */ /* 0x000ea4000804007f */
[----:B--2---:R-:W-:Y:S05]  /*27050*/  @!P2 BRA `(.L_x_2078) ;  /* 0xfffffffc00f0a947 */ /* 0x004fea000383ffff */
[----:B------:R-:W-:Y:S05]  /*27060*/  BRA `(.L_x_2077) ;  /* 0xfffffe2c00787947 */ /* 0x000fea000383ffff */
.L_x_2089:
[----:B-1----:R1:W2:Y:S02]  /*27070*/  SYNCS.PHASECHK.TRANS64.TRYWAIT P1, [R0+URZ], R7 ;  /* 0x00000007000075a7 */ /* 0x0022a4000802017f */
[----:B--2---:R-:W-:Y:S05]  /*27080*/  @!P1 NANOSLEEP.SYNCS 0x989680 ;  /* 0x009896800000995d */ /* 0x004fea0003900000 */
[----:B------:R-:W2:Y:S02]  /*27090*/  @!P1 SYNCS.PHASECHK.TRANS64 P1, [R0+URZ], R7 ;  /* 0x00000007000095a7 */ /* 0x000ea4000802007f */
[----:B--2---:R-:W-:Y:S05]  /*270a0*/  @!P1 BRA `(.L_x_2089) ;  /* 0xfffffffc00f09947 */ /* 0x004fea000383ffff */
[----:B------:R-:W-:Y:S05]  /*270b0*/  BRA `(.L_x_2088) ;  /* 0xfffffec0000c7947 */ /* 0x000fea000383ffff */
.L_x_2096:
[----:B-1----:R1:W2:Y:S02]  /*270c0*/  SYNCS.PHASECHK.TRANS64.TRYWAIT P1, [R4+URZ], R5 ;  /* 0x00000005040075a7 */ /* 0x0022a4000802017f */
[----:B--2---:R-:W-:Y:S05]  /*270d0*/  @!P1 NANOSLEEP.SYNCS 0x989680 ;  /* 0x009896800000995d */ /* 0x004fea0003900000 */
[----:B------:R-:W2:Y:S02]  /*270e0*/  @!P1 SYNCS.PHASECHK.TRANS64 P1, [R4+URZ], R5 ;  /* 0x00000005040095a7 */ /* 0x000ea4000802007f */
[----:B--2---:R-:W-:Y:S05]  /*270f0*/  @!P1 BRA `(.L_x_2096) ;  /* 0xfffffffc00f09947 */ /* 0x004fea000383ffff */
[----:B------:R-:W-:Y:S05]  /*27100*/  BRA `(.L_x_2095) ;  /* 0xfffffec400307947 */ /* 0x000fea000383ffff */
.L_x_2149:
[----:B------:R-:W-:Y:S02]  /*27110*/  IMAD.MOV.U32 R13, RZ, RZ, R5 ;  /* 0x000000ffff0d7224 */ /* 0x000fe400078e0005 */
[----:B------:R-:W-:Y:S02]  /*27120*/  IMAD.MOV.U32 R12, RZ, RZ, RZ ;  /* 0x000000ffff0c7224 */ /* 0x000fe400078e00ff */
[----:B------:R-:W-:Y:S02]  /*27130*/  IMAD.MOV.U32 R11, RZ, RZ, 0x1f ;  /* 0x0000001fff0b7424 */ /* 0x000fe400078e00ff */
[----:B------:R-:W-:-:S07]  /*27140*/  IMAD.MOV.U32 R15, RZ, RZ, -0x1 ;  /* 0xffffffffff0f7424 */ /* 0x000fce00078e00ff */
[----:B0-----:R-:W-:Y:S05]  /*27150*/  WARPSYNC.COLLECTIVE R15, `(.L_x_2249) ;  /* 0x000000000f087348 */ /* 0x001fea0003c00000 */
[----:B------:R1:W2:Y:S02]  /*27160*/  SHFL.IDX P6, R14, R13, R12, R11 ;  /* 0x0000000c0d0e7389 */ /* 0x0002a400000c000b */
[----:B012---:R-:W-:Y:S01]  /*27170*/  ENDCOLLECTIVE ;  /* 0x000000000000791b */ /* 0x007fe20003800000 */
.L_x_2249:
[----:B------:R-:W-:Y:S05]  /*27180*/  BRA `(.L_x_2250) ;  /* 0xffffffb400807947 */ /* 0x000fea000383ffff */
.L_x_2151:
[----:B------:R-:W-:Y:S01]  /*27190*/  BSSY B0, `(.L_x_2251) ;  /* 0x0000006000007945 */ /* 0x000fe20003800000 */
[----:B------:R-:W-:-:S07]  /*271a0*/  IMAD.MOV.U32 R15, RZ, RZ, -0x1 ;  /* 0xffffffffff0f7424 */ /* 0x000fce00078e00ff */
[----:B-1-3--:R-:W-:Y:S05]  /*271b0*/  WARPSYNC.COLLECTIVE R15, `(.L_x_2252) ;  /* 0x000000000f0c7348 */ /* 0x00afea0003c00000 */
[----:B------:R-:W-:Y:S02]  /*271c0*/  ELECT P6, UR62, PT ;  /* 0x00000000003e782f */ /* 0x000fe400038c0000 */
[----:B------:R-:W-:Y:S01]  /*271d0*/  MOV R14, UR62 ;  /* 0x0000003e000e7c02 */ /* 0x000fe20008000f00 */
[----:B-1-3--:R-:W-:Y:S10]  /*271e0*/  ENDCOLLECTIVE ;  /* 0x000000000000791b */ /* 0x00aff40003800000 */
.L_x_2252:
[----:B------:R-:W-:Y:S05]  /*271f0*/  BSYNC B0 ;  /* 0x0000000000007941 */ /* 0x000fea0003800000 */
.L_x_2251:
[----:B------:R-:W-:Y:S05]  /*27200*/  BRA `(.L_x_2253) ;  /* 0xffffffb400887947 */ /* 0x000fea000383ffff */
.L_x_2153:
[----:B0-----:R0:W2:Y:S02]  /*27210*/  SYNCS.PHASECHK.TRANS64.TRYWAIT P0, [R0+URZ+0x32440], R2 ;  /* 0x03244002000075a7 */ /* 0x0010a4000800017f */
[----:B--2---:R-:W-:Y:S05]  /*27220*/  @!P0 NANOSLEEP.SYNCS 0x989680 ;  /* 0x009896800000895d */ /* 0x004fea0003900000 */
[----:B------:R-:W2:Y:S02]  /*27230*/  @!P0 SYNCS.PHASECHK.TRANS64 P0, [R0+URZ+0x32440], R2 ;  /* 0x03244002000085a7 */ /* 0x000ea4000800007f */
[----:B--2---:R-:W-:Y:S05]  /*27240*/  @!P0 BRA `(.L_x_2153) ;  /* 0xfffffffc00f08947 */ /* 0x004fea000383ffff */
[----:B------:R-:W-:Y:S05]  /*27250*/  BRA `(.L_x_2254) ;  /* 0xffffffb400e07947 */ /* 0x000fea000383ffff */
.L_x_2157:
[----:B------:R-:W-:Y:S02]  /*27260*/  IMAD.MOV.U32 R13, RZ, RZ, R3 ;  /* 0x000000ffff0d7224 */ /* 0x000fe400078e0003 */
[----:B------:R-:W-:Y:S02]  /*27270*/  IMAD.MOV.U32 R12, RZ, RZ, RZ ;  /* 0x000000ffff0c7224 */ /* 0x000fe400078e00ff */
[----:B------:R-:W-:Y:S02]  /*27280*/  IMAD.MOV.U32 R11, RZ, RZ, 0x181f ;  /* 0x0000181fff0b7424 */ /* 0x000fe400078e00ff */
[----:B------:R-:W-:Y:S02]  /*27290*/  IMAD.MOV.U32 R15, RZ, RZ, -0x1 ;  /* 0xffffffffff0f7424 */ /* 0x000fe400078e00ff */
[----:B------:R-:W-:-:S07]  /*272a0*/  VIADD R10, R10, UR40 ;  /* 0x000000280a0a7c36 */ /* 0x000fce0008000000 */
[----:B-----5:R-:W-:Y:S05]  /*272b0*/  WARPSYNC.COLLECTIVE R15, `(.L_x_2255) ;  /* 0x000000000f087348 */ /* 0x020fea0003c00000 */
[----:B------:R0:W1:Y:S02]  /*272c0*/  SHFL.IDX P6, R14, R13, R12, R11 ;  /* 0x0000000c0d0e7389 */ /* 0x00006400000c000b */
[----:B01---5:R-:W-:Y:S01]  /*272d0*/  ENDCOLLECTIVE ;  /* 0x000000000000791b */ /* 0x023fe20003800000 */
.L_x_2255:
[----:B------:R0:W-:Y:S01]  /*272e0*/  STL [R1+0x470], R10 ;  /* 0x0004700a01007387 */ /* 0x0001e20000100800 */
[----:B------:R-:W-:Y:S02]  /*272f0*/  IMAD.MOV.U32 R13, RZ, RZ, R0 ;  /* 0x000000ffff0d7224 */ /* 0x000fe400078e0000 */
[----:B------:R-:W-:-:S07]  /*27300*/  IMAD.MOV.U32 R4, RZ, RZ, R14 ;  /* 0x000000ffff047224 */ /* 0x000fce00078e000e */
[----:B0-----:R-:W-:Y:S05]  /*27310*/  WARPSYNC.COLLECTIVE R15, `(.L_x_2256) ;  /* 0x000000000f087348 */ /* 0x001fea0003c00000 */
[----:B------:R1:W2:Y:S02]  /*27320*/  SHFL.IDX P6, R14, R13, R12, R11 ;  /* 0x0000000c0d0e7389 */ /* 0x0002a400000c000b */
[----:B012---:R-:W-:Y:S01]  /*27330*/  ENDCOLLECTIVE ;  /* 0x000000000000791b */ /* 0x007fe20003800000 */
.L_x_2256:
        /* <DEDUP_REMOVED lines=9> */
.L_x_2257:
        /* <DEDUP_REMOVED lines=10> */
.L_x_2258:
[----:B------:R-:W-:Y:S01]  /*27470*/  @!PT LDS RZ, [RZ] ;  /* 0x00000000fffff984 */ /* 0x000fe20000000800 */
[----:B------:R-:W-:Y:S01]  /*27480*/  @!PT LDS RZ, [RZ] ;  /* 0x00000000fffff984 */ /* 0x000fe20000000800 */
[----:B------:R-:W-:Y:S01]  /*27490*/  @!PT LDS RZ, [RZ] ;  /* 0x00000000fffff984 */ /* 0x000fe20000000800 */
[----:B------:R0:W-:Y:S01]  /*274a0*/  @!P1 LDGSTS.E.BYPASS.LTC128B.128 [R8+0x18400], desc[UR48][R4.64], !P0 ;  /* 0x1840000004089fae */ /* 0x0001e2000c101d70 */
[----:B------:R-:W-:Y:S02]  /*274b0*/  IMAD.MOV.U32 R13, RZ, RZ, R3 ;  /* 0x000000ffff0d7224 */ /* 0x000fe400078e0003 */
[----:B0-----:R-:W-:Y:S02]  /*274c0*/  VIADD R5, R10, 0x10 ;  /* 0x000000100a057836 */ /* 0x001fe40000000000 */
[----:B------:R-:W-:-:S03]  /*274d0*/  IMAD.MOV.U32 R12, RZ, RZ, 0x2 ;  /* 0x00000002ff0c7424 */ /* 0x000fc600078e00ff */
[----:B------:R-:W-:Y:S01]  /*274e0*/  ISETP.GE.AND P1, PT, R5, R2, PT ;  /* 0x000000020500720c */ /* 0x000fe20003f26270 */
[----:B------:R0:W-:Y:S01]  /*274f0*/  STL [R1+0x480], R5 ;  /* 0x0004800501007387 */ /* 0x0001e20000100800 */
[----:B------:R-:W-:-:S11]  /*27500*/  IMAD.MOV.U32 R6, RZ, RZ, R14 ;  /* 0x000000ffff067224 */ /* 0x000fd600078e000e */
[----:B0-----:R-:W-:Y:S05]  /*27510*/  WARPSYNC.COLLECTIVE R15, `(.L_x_2259) ;  /* 0x000000000f087348 */ /* 0x001fea0003c00000 */
[----:B------:R1:W2:Y:S02]  /*27520*/  SHFL.IDX P6, R14, R13, R12, R11 ;  /* 0x0000000c0d0e7389 */ /* 0x0002a400000c000b */
[----:B012---:R-:W-:Y:S01]  /*27530*/  ENDCOLLECTIVE ;  /* 0x000000000000791b */ /* 0x007fe20003800000 */
.L_x_2259:
[----:B------:R-:W-:Y:S01]  /*27540*/  @!P1 LEA R4, P2, R9, R6, 0x1 ;  /* 0x0000000609049211 */ /* 0x000fe200078408ff */
[----:B------:R-:W-:-:S04]  /*27550*/  VIADD R6, R10, 0x20 ;  /* 0x000000200a067836 */ /* 0x000fc80000000000 */
[----:B------:R-:W-:Y:S01]  /*27560*/  @!P1 IMAD.X R5, RZ, RZ, R7, P2 ;  /* 0x000000ffff059224 */ /* 0x000fe200010e0607 */
[----:B------:R0:W-:Y:S01]  /*27570*/  STL [R1+0x484], R6 ;  /* 0x0004840601007387 */ /* 0x0001e20000100800 */
[----:B------:R-:W-:Y:S02]  /*27580*/  IMAD.MOV.U32 R13, RZ, RZ, R0 ;  /* 0x000000ffff0d7224 */ /* 0x000fe400078e0000 */
[----:B------:R-:W-:Y:S01]  /*27590*/  VIADD R7, R10, 0x30 ;  /* 0x000000300a077836 */ /* 0x000fe20000000000 */
[----:B------:R-:W-:Y:S01]  /*275a0*/  @!PT LDS RZ, [RZ] ;  /* 0x00000000fffff984 */ /* 0x000fe20000000800 */
[----:B------:R-:W-:Y:S01]  /*275b0*/  @!PT LDS RZ, [RZ] ;  /* 0x00000000fffff984 */ /* 0x000fe20000000800 */
[----:B------:R-:W-:Y:S01]  /*275c0*/  @!PT LDS RZ, [RZ] ;  /* 0x00000000fffff984 */ /* 0x000fe20000000800 */
[----:B------:R1:W-:Y:S01]  /*275d0*/  @!P1 LDGSTS.E.BYPASS.LTC128B.128 [R8+0x18c00], desc[UR48][R4.64], !P0 ;  /* 0x18c0000004089fae */ /* 0x0003e2000c101d70 */
[----:B------:R-:W-:-:S03]  /*275e0*/  ISETP.GE.AND P1, PT, R6, R2, PT ;  /* 0x000000020600720c */ /* 0x000fc60003f26270 */
[----:B------:R0:W-:Y:S01]  /*275f0*/  STL [R1+0x488], R7 ;  /* 0x0004880701007387 */ /* 0x0001e20000100800 */
[----:B-1----:R-:W-:-:S09]  /*27600*/  IMAD.MOV.U32 R4, RZ, RZ, R14 ;  /* 0x000000ffff047224 */ /* 0x002fd200078e000e */
[----:B0-----:R-:W-:Y:S05]  /*27610*/  WARPSYNC.COLLECTIVE R15, `(.L_x_2260) ;  /* 0x000000000f087348 */ /* 0x001fea0003c00000 */
[----:B------:R1:W2:Y:S02]  /*27620*/  SHFL.IDX P6, R14, R13, R12, R11 ;  /* 0x0000000c0d0e7389 */ /* 0x0002a400000c000b */
[----:B012---:R-:W-:Y:S01]  /*27630*/  ENDCOLLECTIVE ;  /* 0x000000000000791b */ /* 0x007fe20003800000 */
.L_x_2260:
[----:B------:R-:W-:Y:S02]  /*27640*/  IMAD.MOV.U32 R13, RZ, RZ, R3 ;  /* 0x000000ffff0d7224 */ /* 0x000fe400078e0003 */
[----:B------:R-:W-:Y:S02]  /*27650*/  IMAD.MOV.U32 R12, RZ, RZ, 0x3 ;  /* 0x00000003ff0c7424 */ /* 0x000fe400078e00ff */
[----:B------:R-:W-:-:S07]  /*27660*/  IMAD.MOV.U32 R5, RZ, RZ, R14 ;  /* 0x000000ffff057224 */ /* 0x000fce00078e000e */
[----:B------:R-:W-:Y:S05]  /*27670*/  WARPSYNC.COLLECTIVE R15, `(.L_x_2261) ;  /* 0x000000000f087348 */ /* 0x000fea0003c00000 */
[----:B------:R0:W1:Y:S02]  /*27680*/  SHFL.IDX P6, R14, R13, R12, R11 ;  /* 0x0000000c0d0e7389 */ /* 0x00006400000c000b */
[----:B01----:R-:W-:Y:S01]  /*27690*/  ENDCOLLECTIVE ;  /* 0x000000000000791b */ /* 0x003fe20003800000 */
.L_x_2261:
        /* <DEDUP_REMOVED lines=10> */
.L_x_2262:
        /* <DEDUP_REMOVED lines=13> */
.L_x_2263:
        /* <DEDUP_REMOVED lines=10> */
.L_x_2264:
        /* <DEDUP_REMOVED lines=13> */
.L_x_2265:
        /* <DEDUP_REMOVED lines=10> */
.L_x_2266:
        /* <DEDUP_REMOVED lines=13> */
.L_x_2267:
        /* <DEDUP_REMOVED lines=10> */
.L_x_2268:
        /* <DEDUP_REMOVED lines=11> */
.L_x_2269:
        /* <DEDUP_REMOVED lines=10> */
.L_x_2270:
[----:B------:R-:W-:Y:S01]  /*27ce0*/  @!PT LDS RZ, [RZ] ;  /* 0x00000000fffff984 */ /* 0x000fe20000000800 */
[----:B------:R-:W-:Y:S01]  /*27cf0*/  @!PT LDS RZ, [RZ] ;  /* 0x00000000fffff984 */ /* 0x000fe20000000800 */
[----:B------:R-:W-:Y:S01]  /*27d00*/  @!PT LDS RZ, [RZ] ;  /* 0x00000000fffff984 */ /* 0x000fe20000000800 */
[----:B------:R0:W-:Y:S01]  /*27d10*/  @!P1 LDGSTS.E.BYPASS.LTC128B.128 [R8+0x1b400], desc[UR48][R4.64], !P0 ;  /* 0x1b40000004089fae */ /* 0x0001e2000c101d70 */
[----:B------:R-:W-:Y:S01]  /*27d20*/  IMAD.MOV.U32 R0, RZ, RZ, R14 ;  /* 0x000000ffff007224 */ /* 0x000fe200078e000e */
[----:B------:R-:W-:Y:S06]  /*27d30*/  BRA `(.L_x_2271) ;  /* 0xffffffb800247947 */ /* 0x000fec000383ffff */
.L_x_2161:
        /* <DEDUP_REMOVED lines=8> */
.L_x_2273:
[----:B------:R-:W-:Y:S05]  /*27dc0*/  BSYNC B0 ;  /* 0x0000000000007941 */ /* 0x000fea0003800000 */
.L_x_2272:
[----:B------:R-:W-:Y:S01]  /*27dd0*/  IMAD.MOV.U32 R13, RZ, RZ, R5 ;  /* 0x000000ffff0d7224 */ /* 0x000fe200078e0005 */
[----:B------:R0:W5:Y:S01]  /*27de0*/  LDL.LU R10, [R1+0x46c] ;  /* 0x00046c00010a7983 */ /* 0x0001620000300800 */
[----:B------:R-:W-:Y:S02]  /*27df0*/  IMAD.MOV.U32 R12, RZ, RZ, RZ ;  /* 0x000000ffff0c7224 */ /* 0x000fe400078e00ff */
[----:B------:R-:W-:Y:S01]  /*27e00*/  IMAD.MOV.U32 R11, RZ, RZ, 0x181f ;  /* 0x0000181fff0b7424 */ /* 0x000fe200078e00ff */
[----:B------:R0:W5:Y:S01]  /*27e10*/  LDL.LU R7, [R1+0x488] ;  /* 0x0004880001077983 */ /* 0x0001620000300800 */
[----:B------:R-:W-:Y:S02]  /*27e20*/  IMAD.MOV.U32 R15, RZ, RZ, -0x1 ;  /* 0xffffffffff0f7424 */ /* 0x000fe400078e00ff */
[----:B------:R-:W-:Y:S01]  /*27e30*/  IMAD.MOV.U32 R2, RZ, RZ, R14 ;  /* 0x000000ffff027224 */ /* 0x000fe200078e000e */
[----:B------:R0:W5:Y:S06]  /*27e40*/  LDL.LU R6, [R1+0x494] ;  /* 0x0004940001067983 */ /* 0x00016c0000300800 */
[----:B0----5:R-:W-:Y:S05]  /*27e50*/  WARPSYNC.COLLECTIVE R15, `(.L_x_2274) ;  /* 0x000000000f087348 */ /* 0x021fea0003c00000 */
[----:B------:R1:W2:Y:S02]  /*27e60*/  SHFL.IDX P6, R14, R13, R12, R11 ;  /* 0x0000000c0d0e7389 */ /* 0x0002a400000c000b */
[----:B012--5:R-:W-:Y:S01]  /*27e70*/  ENDCOLLECTIVE ;  /* 0x000000000000791b */ /* 0x027fe20003800000 */
.L_x_2274:
[----:B------:R-:W-:Y:S01]  /*27e80*/  ULDC UR4, c[0x0][0x288] ;  /* 0x0000a20000047ab9 */ /* 0x000fe20000000800 */
[----:B------:R-:W2:Y:S04]  /*27e90*/  LDL.LU R13, [R1+0x480] ;  /* 0x00048000010d7983 */ /* 0x000ea80000300800 */
[----:B------:R-:W3:Y:S04]  /*27ea0*/  LDL.LU R12, [R1+0x484] ;  /* 0x00048400010c7983 */ /* 0x000ee80000300800 */
[----:B------:R-:W4:Y:S01]  /*27eb0*/  LDL.LU R11, [R1+0x48c] ;  /* 0x00048c00010b7983 */ /* 0x000f220000300800 */
[----:B------:R-:W-:-:S03]  /*27ec0*/  IMAD.MOV.U32 R3, RZ, RZ, R14 ;  /* 0x000000ffff037224 */ /* 0x000fc600078e000e */
[----:B------:R-:W4:Y:S04]  /*27ed0*/  LDL.LU R15, [R1+0x490] ;  /* 0x00049000010f7983 */ /* 0x000f280000300800 */
[----:B------:R-:W4:Y:S01]  /*27ee0*/  LDL.LU R14, [R1+0x470] ;  /* 0x00047000010e7983 */ /* 0x000f220000300800 */
[----:B------:R-:W-:Y:S01]  /*27ef0*/  IMAD R0, R8, UR4, RZ ;  /* 0x0000000408007c24 */ /* 0x000fe2000f8e02ff */
[----:B------:R-:W-:-:S04]  /*27f00*/  LOP3.LUT R10, R10, 0xffffffbf, RZ, 0xc0, !PT ;  /* 0xffffffbf0a0a7812 */ /* 0x000fc800078ec0ff */
[----:B--2---:R-:W-:-:S13]  /*27f10*/  ISETP.GE.AND P6, PT, R13, R0, PT ;  /* 0x000000000d00720c */ /* 0x004fda0003fc6270 */
[----:B------:R-:W-:Y:S02]  /*27f20*/  @P6 LOP3.LUT R10, R10, 0x40, RZ, 0xfc, !PT ;  /* 0x000000400a0a6812 */ /* 0x000fe400078efcff */
[-C--:B------:R-:W-:Y:S02]  /*27f30*/  ISETP.GE.AND P6, PT, R7, R0.reuse, PT ;  /* 0x000000000700720c */ /* 0x080fe40003fc6270 */
[----:B------:R0:W5:Y:S01]  /*27f40*/  LDL R7, [R1+0x460] ;  /* 0x0004600001077983 */ /* 0x0001620000100800 */
[----:B---3--:R-:W-:Y:S02]  /*27f50*/  ISETP.GE.AND P5, PT, R12, R0, PT ;  /* 0x000000000c00720c */ /* 0x008fe40003fa6270 */
[----:B------:R-:W-:-:S11]  /*27f60*/  LOP3.LUT R10, R10, 0xffffffdf, RZ, 0xc0, !PT ;  /* 0xffffffdf0a0a7812 */ /* 0x000fd600078ec0ff */
[----:B------:R-:W-:Y:S02]  /*27f70*/  @P5 LOP3.LUT R10, R10, 0x20, RZ, 0xfc, !PT ;  /* 0x000000200a0a5812 */ /* 0x000fe400078efcff */
[----:B----4-:R-:W-:Y:S02]  /*27f80*/  ISETP.GE.AND P5, PT, R11, R0, PT ;  /* 0x000000000b00720c */ /* 0x010fe40003fa6270 */
[----:B------:R-:W-:-:S04]  /*27f90*/  LOP3.LUT R10, R10, 0xffffffef, RZ, 0xc0, !PT ;  /* 0xffffffef0a0a7812 */ /* 0x000fc800078ec0ff */
[----:B------:R-:W-:-:S04]  /*27fa0*/  @P6 LOP3.LUT R10, R10, 0x10, RZ, 0xfc, !PT ;  /* 0x000000100a0a6812 */ /* 0x000fc800078efcff */
[----:B------:R-:W-:Y:S02]  /*27fb0*/  LOP3.LUT R10, R10, 0xfffffff7, RZ, 0xc0, !PT ;  /* 0xfffffff70a0a7812 */ /* 0x000fe400078ec0ff */
[-C--:B------:R-:W-:Y:S02]  /*27fc0*/  ISETP.GE.AND P6, PT, R15, R0.reuse, PT ;  /* 0x000000000f00720c */ /* 0x080fe40003fc6270 */
[----:B------:R-:W-:Y:S02]  /*27fd0*/  ISETP.GE.AND P4, PT, R14, R0, PT ;  /* 0x000000000e00720c */ /* 0x000fe40003f86270 */
[----:B------:R-:W-:-:S04]  /*27fe0*/  @P5 LOP3.LUT R10, R10, 0x8, RZ, 0xfc, !PT ;  /* 0x000000080a0a5812 */ /* 0x000fc800078efcff */
[----:B------:R-:W-:-:S04]  /*27ff0*/  LOP3.LUT R10, R10, 0xffdfffff, RZ, 0xc0, !PT ;  /* 0xffdfffff0a0a7812 */ /* 0x000fc800078ec0ff */
[----:B------:R-:W-:-:S04]  /*28000*/  LOP3.LUT R10, R10, 0xfffffffb, RZ, 0xc0, !PT ;  /* 0xfffffffb0a0a7812 */ /* 0x000fc800078ec0ff */
[----:B------:R-:W-:Y:S02]  /*28010*/  @P6 LOP3.LUT R10, R10, 0x4, RZ, 0xfc, !PT ;  /* 0x000000040a0a6812 */ /* 0x000fe400078efcff */
[----:B------:R-:W-:Y:S01]  /*28020*/  @!P4 LEA R3, P6, R9, R3, 0x1 ;  /* 0x000000030903c211 */ /* 0x000fe200078c08ff */
[----:B------:R-:W-:Y:S02]  /*28030*/  IMAD.MOV.U32 R13, RZ, RZ, R4 ;  /* 0x000000ffff0d7224 */ /* 0x000fe400078e0004 */
[----:B------:R-:W-:Y:S02]  /*28040*/  IMAD.MOV.U32 R12, RZ, RZ, 0x1 ;  /* 0x00000001ff0c7424 */ /* 0x000fe400078e00ff */
[----:B------:R-:W-:Y:S02]  /*28050*/  IMAD.MOV.U32 R11, RZ, RZ, 0x181f ;  /* 0x0000181fff0b7424 */ /* 0x000fe400078e00ff */
[----:B------:R-:W-:Y:S02]  /*28060*/  IMAD.MOV.U32 R15, RZ, RZ, -0x1 ;  /* 0xffffffffff0f7424 */ /* 0x000fe400078e00ff */
[----:B0-----:R-:W-:-:S07]  /*28070*/  @!P4 IMAD.X R2, RZ, RZ, R2, P6 ;  /* 0x000000ffff02c224 */ /* 0x001fce00030e0602 */
[----:B-----5:R-:W-:Y:S05]  /*28080*/  WARPSYNC.COLLECTIVE R15, `(.L_x_2275) ;  /* 0x000000000f087348 */ /* 0x020fea0003c00000 */
[----:B------:R0:W1:Y:S02]  /*28090*/  SHFL.IDX P6, R14, R13, R12, R11 ;  /* 0x0000000c0d0e7389 */ /* 0x00006400000c000b */
[----:B01---5:R-:W-:Y:S01]  /*280a0*/  ENDCOLLECTIVE ;  /* 0x000000000000791b */ /* 0x023fe20003800000 */
.L_x_2275:
[----:B------:R-:W-:Y:S02]  /*280b0*/  ISETP.GE.AND P5, PT, R6, R0, PT ;  /* 0x000000000600720c */ /* 0x000fe40003fa6270 */
[----:B------:R-:W-:Y:S01]  /*280c0*/  @!P4 LOP3.LUT R3, R3, R2, RZ, 0x3c, !PT ;  /* 0x000000020303c212 */ /* 0x000fe200078e3cff */
[----:B------:R-:W-:-:S03]  /*280d0*/  IMAD.MOV.U32 R13, RZ, RZ, R5 ;  /* 0x000000ffff0d7224 */ /* 0x000fc600078e0005 */
[----:B------:R-:W-:Y:S01]  /*280e0*/  @!P4 LOP3.LUT R2, R3, R2, RZ, 0x3c, !PT ;  /* 0x000000020302c212 */ /* 0x000fe200078e3cff */
[----:B------:R-:W-:-:S07]  /*280f0*/  IMAD.MOV.U32 R6, RZ, RZ, R14 ;  /* 0x000000ffff067224 */ /* 0x000fce00078e000e */
[----:B------:R-:W-:Y:S05]  /*28100*/  WARPSYNC.COLLECTIVE R15, `(.L_x_2276) ;  /* 0x000000000f087348 */ /* 0x000fea0003c00000 */
[----:B------:R0:W1:Y:S02]  /*28110*/  SHFL.IDX P6, R14, R13, R12, R11 ;  /* 0x0000000c0d0e7389 */ /* 0x00006400000c000b */
[----:B01----:R-:W-:Y:S01]  /*28120*/  ENDCOLLECTIVE ;  /* 0x000000000000791b */ /* 0x003fe20003800000 */
.L_x_2276:
[----:B------:R-:W-:Y:S02]  /*28130*/  @!P4 LOP3.LUT R3, R3, R2, RZ, 0x3c, !PT ;  /* 0x000000020303c212 */ /* 0x000fe400078e3cff */
[----:B------:R-:W-:Y:S01]  /*28140*/  @P5 LOP3.LUT R10, R10, 0x200000, RZ, 0xfc, !PT ;  /* 0x002000000a0a5812 */ /* 0x000fe200078efcff */
[----:B------:R-:W-:Y:S02]  /*28150*/  IMAD.MOV.U32 R13, RZ, RZ, R4 ;  /* 0x000000ffff0d7224 */ /* 0x000fe400078e0004 */
[----:B------:R-:W-:Y:S01]  /*28160*/  IMAD.MOV.U32 R12, RZ, RZ, 0x2 ;  /* 0x00000002ff0c7424 */ /* 0x000fe200078e00ff */
[C---:B------:R-:W-:Y:S01]  /*28170*/  LOP3.LUT P5, RZ, R10.reuse, 0x20, RZ, 0xc0, !PT ;  /* 0x000000200aff7812 */ /* 0x040fe200078ac0ff */
        /* <DEDUP_REMOVED lines=8> */
[----:B0-----:R-:W-:-:S12]  /*28200*/  IMAD.MOV.U32 R2, RZ, RZ, R14 ;  /* 0x000000ffff027224 */ /* 0x001fd800078e000e */
[----:B------:R-:W-:-:S05]  /*28210*/  @!P4 LEA R2, P6, R9, R2, 0x1 ;  /* 0x000000020902c211 */ /* 0x000fca00078c08ff */
[----:B------:R-:W-:-:S05]  /*28220*/  @!P4 IMAD.X R3, RZ, RZ, R6, P6 ;  /* 0x000000ffff03c224 */ /* 0x000fca00030e0606 */
[----:B------:R0:W-:Y:S03]  /*28230*/  @!P4 LDGSTS.E.BYPASS.LTC128B.128 [R7+0x22c00], desc[UR48][R2.64], !P0 ;  /* 0x22c000000207cfae */ /* 0x0001e6000c101d70 */
[----:B0-----:R-:W-:Y:S05]  /*28240*/  WARPSYNC.COLLECTIVE R15, `(.L_x_2277) ;  /* 0x000000000f087348 */ /* 0x001fea0003c00000 */
[----:B------:R1:W2:Y:S02]  /*28250*/  SHFL.IDX P6, R14, R13, R12, R11 ;  /* 0x0000000c0d0e7389 */ /* 0x0002a400000c000b */
[----:B012---:R-:W-:Y:S01]  /*28260*/  ENDCOLLECTIVE ;  /* 0x000000000000791b */ /* 0x007fe20003800000 */
.L_x_2277:
        /* <DEDUP_REMOVED lines=11> */
.L_x_2278:
[----:B------:R-:W-:-:S05]  /*28320*/  IMAD.MOV.U32 R2, RZ, RZ, R14 ;  /* 0x000000ffff027224 */ /* 0x000fca00078e000e */
[----:B------:R-:W-:Y:S01]  /*28330*/  @!P5 LEA R2, P6, R9, R2, 0x1 ;  /* 0x000000020902d211 */ /* 0x000fe200078c08ff */
[----:B------:R-:W-:Y:S02]  /*28340*/  IMAD.MOV.U32 R13, RZ, RZ, R4 ;  /* 0x000000ffff0d7224 */ /* 0x000fe400078e0004 */
[----:B------:R-:W-:Y:S02]  /*28350*/  IMAD.MOV.U32 R12, RZ, RZ, 0x3 ;  /* 0x00000003ff0c7424 */ /* 0x000fe400078e00ff */
[----:B------:R-:W-:Y:S01]  /*28360*/  @!P5 IMAD.X R3, RZ, RZ, R6, P6 ;  /* 0x000000ffff03d224 */ /* 0x000fe200030e0606 */
[----:B------:R-:W-:-:S04]  /*28370*/  LOP3.LUT P4, RZ, R10, 0x10, RZ, 0xc0, !PT ;  /* 0x000000100aff7812 */ /* 0x000fc8000788c0ff */
[----:B------:R-:W-:Y:S01]  /*28380*/  @!PT LDS RZ, [RZ] ;  /* 0x00000000fffff984 */ /* 0x000fe20000000800 */
[----:B------:R-:W-:Y:S01]  /*28390*/  @!PT LDS RZ, [RZ] ;  /* 0x00000000fffff984 */ /* 0x000fe20000000800 */
[----:B------:R-:W-:Y:S01]  /*283a0*/  @!PT LDS RZ, [RZ] ;  /* 0x00000000fffff984 */ /* 0x000fe20000000800 */
[----:B------:R0:W-:Y:S09]  /*283b0*/  @!P5 LDGSTS.E.BYPASS.LTC128B.128 [R7+0x23400], desc[UR48][R2.64], !P0 ;  /* 0x234000000207dfae */ /* 0x0001f2000c101d70 */
[----:B0-----:R-:W-:Y:S05]  /*283c0*/  WARPSYNC.COLLECTIVE R15, `(.L_x_2279) ;  /* 0x000000000f087348 */ /* 0x001fea0003c00000 */
[----:B------:R1:W2:Y:S02]  /*283d0*/  SHFL.IDX P6, R14, R13, R12, R11 ;  /* 0x0000000c0d0e7389 */ /* 0x0002a400000c000b */
[----:B012---:R-:W-:Y:S01]  /*283e0*/  ENDCOLLECTIVE ;  /* 0x000000000000791b */ /* 0x007fe20003800000 */
.L_x_2279:
        /* <DEDUP_REMOVED lines=11> */
.L_x_2280:
        /* <DEDUP_REMOVED lines=13> */
.L_x_2281:
        /* <DEDUP_REMOVED lines=11> */
.L_x_2282:
[----:B------:R-:W-:-:S05]  /*28620*/  IMAD.MOV.U32 R2, RZ, RZ, R14 ;  /* 0x000000ffff027224 */ /* 0x000fca00078e000e */
[----:B------:R-:W-:-:S05]  /*28630*/  @!P5 LEA R2, P6, R9, R2, 0x1 ;  /* 0x000000020902d211 */ /* 0x000fca00078c08ff */
[----:B------:R-:W-:Y:S01]  /*28640*/  @!P5 IMAD.X R3, RZ, RZ, R6, P6 ;  /* 0x000000ffff03d224 */ /* 0x000fe200030e0606 */
[----:B------:R-:W-:Y:S01]  /*28650*/  LOP3.LUT P6, RZ, R10, 0x8, RZ, 0xc0, !PT ;  /* 0x000000080aff7812 */ /* 0x000fe200078cc0ff */
[----:B------:R-:W-:Y:S02]  /*28660*/  IMAD.MOV.U32 R13, RZ, RZ, R4 ;  /* 0x000000ffff0d7224 */ /* 0x000fe400078e0004 */
[----:B------:R-:W-:-:S10]  /*28670*/  IMAD.MOV.U32 R12, RZ, RZ, 0x5 ;  /* 0x00000005ff0c7424 */ /* 0x000fd400078e00ff */
        /* <DEDUP_REMOVED lines=10> */
.L_x_2283:
[----:B------:R-:W-:Y:S02]  /*28720*/  IMAD.MOV.U32 R13, RZ, RZ, R5 ;  /* 0x000000ffff0d7224 */ /* 0x000fe400078e0005 */
[----:B------:R-:W-:-:S07]  /*28730*/  IMAD.MOV.U32 R6, RZ, RZ, R14 ;  /* 0x000000ffff067224 */ /* 0x000fce00078e000e */
[----:B------:R-:W-:Y:S05]  /*28740*/  WARPSYNC.COLLECTIVE R15, `(.L_x_2284) ;  /* 0x000000000f087348 */ /* 0x000fea0003c00000 */
[----:B------:R0:W1:Y:S02]  /*28750*/  SHFL.IDX P6, R14, R13, R12, R11 ;  /* 0x0000000c0d0e7389 */ /* 0x00006400000c000b */
[----:B01----:R-:W-:Y:S01]  /*28760*/  ENDCOLLECTIVE ;  /* 0x000000000000791b */ /* 0x003fe20003800000 */
.L_x_2284:
[----:B------:R-:W-:Y:S01]  /*28770*/  LOP3.LUT P4, RZ, R10, 0x4, RZ, 0xc0, !PT ;  /* 0x000000040aff7812 */ /* 0x000fe2000788c0ff */
[----:B------:R-:W-:-:S12]  /*28780*/  IMAD.MOV.U32 R2, RZ, RZ, R14 ;  /* 0x000000ffff027224 */ /* 0x000fd800078e000e */
        /* <DEDUP_REMOVED lines=12> */
.L_x_2285:
        /* <DEDUP_REMOVED lines=11> */
.L_x_2286:
[----:B------:R-:W-:-:S05]  /*28900*/  IMAD.MOV.U32 R2, RZ, RZ, R14 ;  /* 0x000000ffff027224 */ /* 0x000fca00078e000e */
[----:B------:R-:W-:Y:S01]  /*28910*/  @!P5 LEA R2, P6, R9, R2, 0x1 ;  /* 0x000000020902d211 */ /* 0x000fe200078c08ff */
[----:B------:R-:W-:Y:S02]  /*28920*/  IMAD.MOV.U32 R13, RZ, RZ, R4 ;  /* 0x000000ffff0d7224 */ /* 0x000fe400078e0004 */
[----:B------:R-:W-:Y:S02]  /*28930*/  IMAD.MOV.U32 R12, RZ, RZ, 0x7 ;  /* 0x00000007ff0c7424 */ /* 0x000fe400078e00ff */
[----:B------:R-:W-:Y:S01]  /*28940*/  @!P5 IMAD.X R3, RZ, RZ, R6, P6 ;  /* 0x000000ffff03d224 */ /* 0x000fe200030e0606 */
[----:B------:R0:W-:Y:S04]  /*28950*/  STL [R1+0x46c], R10 ;  /* 0x00046c0a01007387 */ /* 0x0001e80000100800 */
[----:B------:R-:W-:Y:S01]  /*28960*/  @!PT LDS RZ, [RZ] ;  /* 0x00000000fffff984 */ /* 0x000fe20000000800 */
[----:B------:R-:W-:Y:S01]  /*28970*/  @!PT LDS RZ, [RZ] ;  /* 0x00000000fffff984 */ /* 0x000fe20000000800 */
[----:B------:R-:W-:Y:S01]  /*28980*/  @!PT LDS RZ, [RZ] ;  /* 0x00000000fffff984 */ /* 0x000fe20000000800 */
[----:B------:R0:W-:Y:S03]  /*28990*/  @!P5 LDGSTS.E.BYPASS.LTC128B.128 [R7+0x25400], desc[UR48][R2.64], !P0 ;  /* 0x254000000207dfae */ /* 0x0001e6000c101d70 */
[----:B0-----:R-:W-:Y:S05]  /*289a0*/  WARPSYNC.COLLECTIVE R15, `(.L_x_2287) ;  /* 0x000000000f087348 */ /* 0x001fea0003c00000 */
[----:B------:R1:W2:Y:S02]  /*289b0*/  SHFL.IDX P6, R14, R13, R12, R11 ;  /* 0x0000000c0d0e7389 */ /* 0x0002a400000c000b */
[----:B012---:R-:W-:Y:S01]  /*289c0*/  ENDCOLLECTIVE ;  /* 0x000000000000791b */ /* 0x007fe20003800000 */
.L_x_2287:
        /* <DEDUP_REMOVED lines=11> */
.L_x_2288:
[----:B------:R-:W-:Y:S01]  /*28a80*/  IMAD.MOV.U32 R2, RZ, RZ, R14 ;  /* 0x000000ffff027224 */ /* 0x000fe200078e000e */
[----:B------:R-:W-:Y:S06]  /*28a90*/  BRA `(.L_x_2289) ;  /* 0xffffffb4009c7947 */ /* 0x000fec000383ffff */
.L_x_2166:
[----:B0-----:R0:W3:Y:S02]  /*28aa0*/  SYNCS.PHASECHK.TRANS64.TRYWAIT P0, [R17+URZ+0x32420], R0 ;  /* 0x03242000110075a7 */ /* 0x0010e4000800017f */
[----:B---3--:R-:W-:Y:S05]  /*28ab0*/  @!P0 NANOSLEEP.SYNCS 0x989680 ;  /* 0x009896800000895d */ /* 0x008fea0003900000 */
[----:B------:R-:W3:Y:S02]  /*28ac0*/  @!P0 SYNCS.PHASECHK.TRANS64 P0, [R17+URZ+0x32420], R0 ;  /* 0x03242000110085a7 */ /* 0x000ee4000800007f */
[----:B---3--:R-:W-:Y:S05]  /*28ad0*/  @!P0 BRA `(.L_x_2166) ;  /* 0xfffffffc00f08947 */ /* 0x008fea000383ffff */
[----:B------:R-:W-:Y:S05]  /*28ae0*/  BRA `(.L_x_2290) ;  /* 0xffffffb800147947 */ /* 0x000fea000383ffff */
.L_x_2170:
[----:B0-----:R0:W1:Y:S02]  /*28af0*/  SYNCS.PHASECHK.TRANS64.TRYWAIT P0, [R2+URZ+0x32460], R0 ;  /* 0x03246000020075a7 */ /* 0x001064000800017f */
[----:B-1----:R-:W-:Y:S05]  /*28b00*/  @!P0 NANOSLEEP.SYNCS 0x989680 ;  /* 0x009896800000895d */ /* 0x002fea0003900000 */
[----:B------:R-:W1:Y:S02]  /*28b10*/  @!P0 SYNCS.PHASECHK.TRANS64 P0, [R2+URZ+0x32460], R0 ;  /* 0x03246000020085a7 */ /* 0x000e64000800007f */
[----:B-1----:R-:W-:Y:S05]  /*28b20*/  @!P0 BRA `(.L_x_2170) ;  /* 0xfffffffc00f08947 */ /* 0x002fea000383ffff */
[----:B------:R-:W-:Y:S05]  /*28b30*/  BRA `(.L_x_2291) ;  /* 0xffffffb800387947 */ /* 0x000fea000383ffff */
.L_x_2183:
[----:B0-----:R0:W1:Y:S02]  /*28b40*/  SYNCS.PHASECHK.TRANS64.TRYWAIT P0, [R3+URZ+0x32440], R2 ;  /* 0x03244002030075a7 */ /* 0x001064000800017f */
[----:B-1----:R-:W-:Y:S05]  /*28b50*/  @!P0 NANOSLEEP.SYNCS 0x989680 ;  /* 0x009896800000895d */ /* 0x002fea0003900000 */
[----:B------:R-:W1:Y:S02]  /*28b60*/  @!P0 SYNCS.PHASECHK.TRANS64 P0, [R3+URZ+0x32440], R2 ;  /* 0x03244002030085a7 */ /* 0x000e64000800007f */
[----:B-1----:R-:W-:Y:S05]  /*28b70*/  @!P0 BRA `(.L_x_2183) ;  /* 0xfffffffc00f08947 */ /* 0x002fea000383ffff */
[----:B------:R-:W-:Y:S05]  /*28b80*/  BRA `(.L_x_2292) ;  /* 0xffffffc0002c7947 */ /* 0x000fea000383ffff */
.L_x_2188:
[----:B-1----:R1:W2:Y:S02]  /*28b90*/  SYNCS.PHASECHK.TRANS64.TRYWAIT P0, [R3+URZ+0x32460], R2 ;  /* 0x03246002030075a7 */ /* 0x0022a4000800017f */
[----:B--2---:R-:W-:Y:S05]  /*28ba0*/  @!P0 NANOSLEEP.SYNCS 0x989680 ;  /* 0x009896800000895d */ /* 0x004fea0003900000 */
[----:B------:R-:W2:Y:S02]  /*28bb0*/  @!P0 SYNCS.PHASECHK.TRANS64 P0, [R3+URZ+0x32460], R2 ;  /* 0x03246002030085a7 */ /* 0x000ea4000800007f */
[----:B--2---:R-:W-:Y:S05]  /*28bc0*/  @!P0 BRA `(.L_x_2188) ;  /* 0xfffffffc00f08947 */ /* 0x004fea000383ffff */
[----:B------:R-:W-:Y:S05]  /*28bd0*/  BRA `(.L_x_2293) ;  /* 0xffffffc000a47947 */ /* 0x000fea000383ffff */
.L_x_2200:
[----:B0-----:R0:W1:Y:S02]  /*28be0*/  SYNCS.PHASECHK.TRANS64.TRYWAIT P0, [R4+URZ+0x32440], R2 ;  /* 0x03244002040075a7 */ /* 0x001064000800017f */
[----:B-1----:R-:W-:Y:S05]  /*28bf0*/  @!P0 NANOSLEEP.SYNCS 0x989680 ;  /* 0x009896800000895d */ /* 0x002fea0003900000 */
[----:B------:R-:W1:Y:S02]  /*28c00*/  @!P0 SYNCS.PHASECHK.TRANS64 P0, [R4+URZ+0x32440], R2 ;  /* 0x03244002040085a7 */ /* 0x000e64000800007f */
[----:B-1----:R-:W-:Y:S05]  /*28c10*/  @!P0 BRA `(.L_x_2200) ;  /* 0xfffffffc00f08947 */ /* 0x002fea000383ffff */
[----:B------:R-:W-:Y:S05]  /*28c20*/  BRA `(.L_x_2294) ;  /* 0xffffffc800887947 */ /* 0x000fea000383ffff */
.L_x_2205:
[----:B-1----:R1:W2:Y:S02]  /*28c30*/  SYNCS.PHASECHK.TRANS64.TRYWAIT P0, [R4+URZ+0x32460], R2 ;  /* 0x03246002040075a7 */ /* 0x0022a4000800017f */
[----:B--2---:R-:W-:Y:S05]  /*28c40*/  @!P0 NANOSLEEP.SYNCS 0x989680 ;  /* 0x009896800000895d */ /* 0x004fea0003900000 */
[----:B------:R-:W2:Y:S02]  /*28c50*/  @!P0 SYNCS.PHASECHK.TRANS64 P0, [R4+URZ+0x32460], R2 ;  /* 0x03246002040085a7 */ /* 0x000ea4000800007f */
[----:B--2---:R-:W-:Y:S05]  /*28c60*/  @!P0 BRA `(.L_x_2205) ;  /* 0xfffffffc00f08947 */ /* 0x004fea000383ffff */
[----:B------:R-:W-:Y:S05]  /*28c70*/  BRA `(.L_x_2295) ;  /* 0xffffffcc00007947 */ /* 0x000fea000383ffff */
.L_x_2216:
[----:B0-----:R0:W1:Y:S02]  /*28c80*/  SYNCS.PHASECHK.TRANS64.TRYWAIT P0, [R4+URZ+0x32440], R2 ;  /* 0x03244002040075a7 */ /* 0x001064000800017f */
[----:B-1----:R-:W-:Y:S05]  /*28c90*/  @!P0 NANOSLEEP.SYNCS 0x989680 ;  /* 0x009896800000895d */ /* 0x002fea0003900000 */
[----:B------:R-:W1:Y:S02]  /*28ca0*/  @!P0 SYNCS.PHASECHK.TRANS64 P0, [R4+URZ+0x32440], R2 ;  /* 0x03244002040085a7 */ /* 0x000e64000800007f */
[----:B-1----:R-:W-:Y:S05]  /*28cb0*/  @!P0 BRA `(.L_x_2216) ;  /* 0xfffffffc00f08947 */ /* 0x002fea000383ffff */
[----:B------:R-:W-:Y:S05]  /*28cc0*/  BRA `(.L_x_2296) ;  /* 0xffffffd000c87947 */ /* 0x000fea000383ffff */
.L_x_2221:
[----:B-1----:R1:W2:Y:S02]  /*28cd0*/  SYNCS.PHASECHK.TRANS64.TRYWAIT P0, [R4+URZ+0x32460], R2 ;  /* 0x03246002040075a7 */ /* 0x0022a4000800017f */
[----:B--2---:R-:W-:Y:S05]  /*28ce0*/  @!P0 NANOSLEEP.SYNCS 0x989680 ;  /* 0x009896800000895d */ /* 0x004fea0003900000 */
[----:B------:R-:W2:Y:S02]  /*28cf0*/  @!P0 SYNCS.PHASECHK.TRANS64 P0, [R4+URZ+0x32460], R2 ;  /* 0x03246002040085a7 */ /* 0x000ea4000800007f */
[----:B--2---:R-:W-:Y:S05]  /*28d00*/  @!P0 BRA `(.L_x_2221) ;  /* 0xfffffffc00f08947 */ /* 0x004fea000383ffff */
[----:B------:R-:W-:Y:S05]  /*28d10*/  BRA `(.L_x_2297) ;  /* 0xffffffd400407947 */ /* 0x000fea000383ffff */
.L_x_2233:
[----:B------:R-:W-:Y:S01]  /*28d20*/  BSSY B0, `(.L_x_2298) ;  /* 0x0000008000007945 */ /* 0x000fe20003800000 */
[----:B-----5:R-:W-:Y:S02]  /*28d30*/  IMAD.MOV.U32 R13, RZ, RZ, R2 ;  /* 0x000000ffff0d7224 */ /* 0x020fe400078e0002 */
[----:B------:R-:W-:Y:S02]  /*28d40*/  IMAD.MOV.U32 R12, RZ, RZ, RZ ;  /* 0x000000ffff0c7224 */ /* 0x000fe400078e00ff */
[----:B------:R-:W-:Y:S02]  /*28d50*/  IMAD.MOV.U32 R11, RZ, RZ, 0x1f ;  /* 0x0000001fff0b7424 */ /* 0x000fe400078e00ff */
[----:B------:R-:W-:-:S07]  /*28d60*/  IMAD.MOV.U32 R15, RZ, RZ, -0x1 ;  /* 0xffffffffff0f7424 */ /* 0x000fce00078e00ff */
[----:B-12---:R-:W-:Y:S05]  /*28d70*/  WARPSYNC.COLLECTIVE R15, `(.L_x_2299) ;  /* 0x000000000f087348 */ /* 0x006fea0003c00000 */
[----:B------:R0:W3:Y:S02]  /*28d80*/  SHFL.IDX P6, R14, R13, R12, R11 ;  /* 0x0000000c0d0e7389 */ /* 0x0000e400000c000b */
[----:B0123--:R-:W-:Y:S01]  /*28d90*/  ENDCOLLECTIVE ;  /* 0x000000000000791b */ /* 0x00ffe20003800000 */
.L_x_2299:
[----:B------:R-:W-:Y:S05]  /*28da0*/  BSYNC B0 ;  /* 0x0000000000007941 */ /* 0x000fea0003800000 */
.L_x_2298:
[----:B------:R-:W-:Y:S05]  /*28db0*/  BRA `(.L_x_2300) ;  /* 0xffffffdc00107947 */ /* 0x000fea000383ffff */
.L_x_2236:
[----:B0-----:R0:W1:Y:S02]  /*28dc0*/  SYNCS.PHASECHK.TRANS64.TRYWAIT P0, [R0+URZ+0x32420], R3 ;  /* 0x03242003000075a7 */ /* 0x001064000800017f */
[----:B-1----:R-:W-:Y:S05]  /*28dd0*/  @!P0 NANOSLEEP.SYNCS 0x989680 ;  /* 0x009896800000895d */ /* 0x002fea0003900000 */
[----:B------:R-:W1:Y:S02]  /*28de0*/  @!P0 SYNCS.PHASECHK.TRANS64 P0, [R0+URZ+0x32420], R3 ;  /* 0x03242003000085a7 */ /* 0x000e64000800007f */
[----:B-1----:R-:W-:Y:S05]  /*28df0*/  @!P0 BRA `(.L_x_2236) ;  /* 0xfffffffc00f08947 */ /* 0x002fea000383ffff */
[----:B------:R-:W-:Y:S05]  /*28e00*/  BRA `(.L_x_2301) ;  /* 0xffffffdc005c7947 */ /* 0x000fea000383ffff */
.L_x_2237:
        /* <DEDUP_REMOVED lines=8> */
[----:B0-2---:R-:W-:Y:S05]  /*28e90*/  WARPSYNC.COLLECTIVE R15, `(.L_x_2303) ;  /* 0x000000000f087348 */ /* 0x005fea0003c00000 */
[----:B------:R1:W3:Y:S02]  /*28ea0*/  SHFL.IDX P6, R14, R13, R12, R11 ;  /* 0x0000000c0d0e7389 */ /* 0x0002e400000c000b */
[----:B0123--:R-:W-:Y:S01]  /*28eb0*/  ENDCOLLECTIVE ;  /* 0x000000000000791b */ /* 0x00ffe20003800000 */
.L_x_2303:
[----:B------:R-:W-:Y:S05]  /*28ec0*/  BSYNC B0 ;  /* 0x0000000000007941 */ /* 0x000fea0003800000 */
.L_x_2302:
[----:B------:R-:W-:Y:S05]  /*28ed0*/  BRA `(.L_x_2304) ;  /* 0xffffffdc00447947 */ /* 0x000fea000383ffff */
.L_x_2240:
[----:B------:R-:W-:Y:S01]  /*28ee0*/  BSSY B1, `(.L_x_2305) ;  /* 0x0000006000017945 */ /* 0x000fe20003800000 */
[----:B------:R-:W-:-:S07]  /*28ef0*/  IMAD.MOV.U32 R15, RZ, RZ, -0x1 ;  /* 0xffffffffff0f7424 */ /* 0x000fce00078e00ff */
[----:B012---:R-:W-:Y:S05]  /*28f00*/  WARPSYNC.COLLECTIVE R15, `(.L_x_2306) ;  /* 0x000000000f0c7348 */ /* 0x007fea0003c00000 */
[----:B------:R-:W-:Y:S02]  /*28f10*/  ELECT P6, UR62, PT ;  /* 0x00000000003e782f */ /* 0x000fe400038c0000 */
[----:B------:R-:W-:Y:S01]  /*28f20*/  MOV R14, UR62 ;  /* 0x0000003e000e7c02 */ /* 0x000fe20008000f00 */
[----:B012---:R-:W-:Y:S10]  /*28f30*/  ENDCOLLECTIVE ;  /* 0x000000000000791b */ /* 0x007ff40003800000 */
.L_x_2306:
[----:B------:R-:W-:Y:S05]  /*28f40*/  BSYNC B1 ;  /* 0x0000000000017941 */ /* 0x000fea0003800000 */
.L_x_2305:
[----:B------:R-:W-:Y:S05]  /*28f50*/  BRA `(.L_x_2307) ;  /* 0xffffffdc003c7947 */ /* 0x000fea000383ffff */
.L_x_2242:
[----:B0-----:R0:W1:Y:S02]  /*28f60*/  SYNCS.PHASECHK.TRANS64.TRYWAIT P0, [R6+URZ], R5 ;  /* 0x00000005060075a7 */ /* 0x001064000800017f */
[----:B-1----:R-:W-:Y:S05]  /*28f70*/  @!P0 NANOSLEEP.SYNCS 0x989680 ;  /* 0x009896800000895d */ /* 0x002fea0003900000 */
[----:B------:R-:W1:Y:S02]  /*28f80*/  @!P0 SYNCS.PHASECHK.TRANS64 P0, [R6+URZ], R5 ;  /* 0x00000005060085a7 */ /* 0x000e64000800007f */
[----:B-1----:R-:W-:Y:S05]  /*28f90*/  @!P0 BRA `(.L_x_2242) ;  /* 0xfffffffc00f08947 */ /* 0x002fea000383ffff */
[----:B------:R-:W-:Y:S05]  /*28fa0*/  BRA `(.L_x_2308) ;  /* 0xffffffdc00747947 */ /* 0x000fea000383ffff */
.L_x_2243:
[----:B-1----:R1:W2:Y:S02]  /*28fb0*/  SYNCS.PHASECHK.TRANS64.TRYWAIT P0, [R3+URZ], R2 ;  /* 0x00000002030075a7 */ /* 0x0022a4000800017f */
[----:B--2---:R-:W-:Y:S05]  /*28fc0*/  @!P0 NANOSLEEP.SYNCS 0x989680 ;  /* 0x009896800000895d */ /* 0x004fea0003900000 */
[----:B------:R-:W2:Y:S02]  /*28fd0*/  @!P0 SYNCS.PHASECHK.TRANS64 P0, [R3+URZ], R2 ;  /* 0x00000002030085a7 */ /* 0x000ea4000800007f */
[----:B--2---:R-:W-:Y:S05]  /*28fe0*/  @!P0 BRA `(.L_x_2243) ;  /* 0xfffffffc00f08947 */ /* 0x004fea000383ffff */
[----:B------:R-:W-:Y:S05]  /*28ff0*/  BRA `(.L_x_2309) ;  /* 0xffffffdc00687947 */ /* 0x000fea000383ffff */
.L_x_2245:
[----:B-1----:R1:W2:Y:S02]  /*29000*/  SYNCS.PHASECHK.TRANS64.TRYWAIT P0, [R18+URZ], R5 ;  /* 0x00000005120075a7 */ /* 0x0022a4000800017f */
[----:B--2---:R-:W-:Y:S05]  /*29010*/  @!P0 NANOSLEEP.SYNCS 0x989680 ;  /* 0x009896800000895d */ /* 0x004fea0003900000 */
[----:B------:R-:W2:Y:S02]  /*29020*/  @!P0 SYNCS.PHASECHK.TRANS64 P0, [R18+URZ], R5 ;  /* 0x00000005120085a7 */ /* 0x000ea4000800007f */
[----:B--2---:R-:W-:Y:S05]  /*29030*/  @!P0 BRA `(.L_x_2245) ;  /* 0xfffffffc00f08947 */ /* 0x004fea000383ffff */
[----:B------:R-:W-:Y:S05]  /*29040*/  BRA `(.L_x_2310) ;  /* 0xffffffdc006c7947 */ /* 0x000fea000383ffff */
        .type           $_ZN7cutlass13device_kernelIN5flash11enable_sm90INS1_16FlashAttnFwdSm90INS1_25CollectiveMainloopFwdSm90ILi2EN4cute5tupleIJNS5_1CILi1EEES8_S8_EEENS6_IJNS7_ILi128EEENS7_ILi96EEENS7_ILi64EEEEEELi256ENS_10bfloat16_tEfNS_4arch4Sm90ELb0ELb1ELb0ELb0ELb0ELb0ELb1ELb1ELb0ELb1ELb0ELb0EEENS1_21CollectiveEpilogueFwdINS6_IJSA_NS7_ILi256EEESB_EEES9_SE_SG_Li256ELb0ELb1ELb0ELb0EEENS1_30DynamicPersistentTileSchedulerILi256ELi128ELb0ELb1ELb1EEEEEEEEEvNT_6ParamsE$_ZZN5flash25CollectiveMainloopFwdSm90ILi2EN4cute5tupleIJNS1_1CILi1EEES4_S4_EEENS2_IJNS3_ILi128EEENS3_ILi96EEENS3_ILi64EEEEEELi256EN7cutlass10bfloat16_tEfNSA_4arch4Sm90ELb0ELb1ELb0ELb0ELb0ELb0ELb1ELb1ELb0ELb1ELb0ELb0EE3mmaINS_16FlashAttnFwdSm90ISE_NS_21CollectiveEpilogueFwdINS2_IJS6_NS3_ILi256EEES7_EEES5_SB_SD_Li256ELb0ELb1ELb0ELb0EEENS_30DynamicPersistentTileSchedulerILi256ELi128ELb0ELb1ELb1EEEE13SharedStorageENS1_6TensorINS1_11ArrayEngineIfLm128EEENS1_6LayoutINS2_IJNS2_IJNS3_ILi2EEEST_NS3_ILi32EEEEEES4_S4_EEENS2_IJNS2_IJS4_ST_NS3_ILi4EEEEEENS3_ILi0EEESZ_EEEEEEENS_7SoftmaxILi2ELi0EEEEEbRKNSE_6ParamsENSA_25PipelineTmaAsyncNoClusterILi2ENSA_16PipelineTmaAsyncILi2EEEEES1B_RNSA_13PipelineStateILj2EEERT0_RT1_iRiRKNS_16SeqlenInfoQKNewKILb0ELb0EEENS2_IJiiiiEEERT_ENKUliT_T0_T1_E_clIZSF_ISO_S12_S14_EbS17_S1B_S1B_S1E_S1G_S1I_iS1J_S1N_S1O_S1Q_EUlRS1R_iE1_NS3_ILb0EEENS3_ILb1EEEEEDaiS1R_S1S_S1T_,@function
        .size           $_ZN7cutlass13device_kernelIN5flash11enable_sm90INS1_16FlashAttnFwdSm90INS1_25CollectiveMainloopFwdSm90ILi2EN4cute5tupleIJNS5_1CILi1EEES8_S8_EEENS6_IJNS7_ILi128EEENS7_ILi96EEENS7_ILi64EEEEEELi256ENS_10bfloat16_tEfNS_4arch4Sm90ELb0ELb1ELb0ELb0ELb0ELb0ELb1ELb1ELb0ELb1ELb0ELb0EEENS1_21CollectiveEpilogueFwdINS6_IJSA_NS7_ILi256EEESB_EEES9_SE_SG_Li256ELb0ELb1ELb0ELb0EEENS1_30DynamicPersistentTileSchedulerILi256ELi128ELb0ELb1ELb1EEEEEEEEEvNT_6ParamsE$_ZZN5flash25CollectiveMainloopFwdSm90ILi2EN4cute5tupleIJNS1_1CILi1EEES4_S4_EEENS2_IJNS3_ILi128EEENS3_ILi96EEENS3_ILi64EEEEEELi256EN7cutlass10bfloat16_tEfNSA_4arch4Sm90ELb0ELb1ELb0ELb0ELb0ELb0ELb1ELb1ELb0ELb1ELb0ELb0EE3mmaINS_16FlashAttnFwdSm90ISE_NS_21CollectiveEpilogueFwdINS2_IJS6_NS3_ILi256EEES7_EEES5_SB_SD_Li256ELb0ELb1ELb0ELb0EEENS_30DynamicPersistentTileSchedulerILi256ELi128ELb0ELb1ELb1EEEE13SharedStorageENS1_6TensorINS1_11ArrayEngineIfLm128EEENS1_6LayoutINS2_IJNS2_IJNS3_ILi2EEEST_NS3_ILi32EEEEEES4_S4_EEENS2_IJNS2_IJS4_ST_NS3_ILi4EEEEEENS3_ILi0EEESZ_EEEEEEENS_7SoftmaxILi2ELi0EEEEEbRKNSE_6ParamsENSA_25PipelineTmaAsyncNoClusterILi2ENSA_16PipelineTmaAsyncILi2EEEEES1B_RNSA_13PipelineStateILj2EEERT0_RT1_iRiRKNS_16SeqlenInfoQKNewKILb0ELb0EEENS2_IJiiiiEEERT_ENKUliT_T0_T1_E_clIZSF_ISO_S12_S14_EbS17_S1B_S1B_S1E_S1G_S1I_iS1J_S1N_S1O_S1Q_EUlRS1R_iE1_NS3_ILb0EEENS3_ILb1EEEEEDaiS1R_S1S_S1T_,(.L_x_6041 - $_ZN7cutlass13device_kernelIN5flash11enable_sm90INS1_16FlashAttnFwdSm90INS1_25CollectiveMainloopFwdSm90ILi2EN4cute5tupleIJNS5_1CILi1EEES8_S8_EEENS6_IJNS7_ILi128EEENS7_ILi96EEENS7_ILi64EEEEEELi256ENS_10bfloat16_tEfNS_4arch4Sm90ELb0ELb1ELb0ELb0ELb0ELb0ELb1ELb1ELb0ELb1ELb0ELb0EEENS1_21CollectiveEpilogueFwdINS6_IJSA_NS7_ILi256EEESB_EEES9_SE_SG_Li256ELb0ELb1ELb0ELb0EEENS1_30DynamicPersistentTileSchedulerILi256ELi128ELb0ELb1ELb1EEEEEEEEEvNT_6ParamsE$_ZZN5flash25CollectiveMainloopFwdSm90ILi2EN4cute5tupleIJNS1_1CILi1EEES4_S4_EEENS2_IJNS3_ILi128EEENS3_ILi96EEENS3_ILi64EEEEEELi256EN7cutlass10bfloat16_tEfNSA_4arch4Sm90ELb0ELb1ELb0ELb0ELb0ELb0ELb1ELb1ELb0ELb1ELb0ELb0EE3mmaINS_16FlashAttnFwdSm90ISE_NS_21CollectiveEpilogueFwdINS2_IJS6_NS3_ILi256EEES7_EEES5_SB_SD_Li256ELb0ELb1ELb0ELb0EEENS_30DynamicPersistentTileSchedulerILi256ELi128ELb0ELb1ELb1EEEE13SharedStorageENS1_6TensorINS1_11ArrayEngineIfLm128EEENS1_6LayoutINS2_IJNS2_IJNS3_ILi2EEEST_NS3_ILi32EEEEEES4_S4_EEENS2_IJNS2_IJS4_ST_NS3_ILi4EEEEEENS3_ILi0EEESZ_EEEEEEENS_7SoftmaxILi2ELi0EEEEEbRKNSE_6ParamsENSA_25PipelineTmaAsyncNoClusterILi2ENSA_16PipelineTmaAsyncILi2EEEEES1B_RNSA_13PipelineStateILj2EEERT0_RT1_iRiRKNS_16SeqlenInfoQKNewKILb0ELb0EEENS2_IJiiiiEEERT_ENKUliT_T0_T1_E_clIZSF_ISO_S12_S14_EbS17_S1B_S1B_S1E_S1G_S1I_iS1J_S1N_S1O_S1Q_EUlRS1R_iE1_NS3_ILb0EEENS3_ILb1EEEEEDaiS1R_S1S_S1T_)
$_ZN7cutlass13device_kernelIN5flash11enable_sm90INS1_16FlashAttnFwdSm90INS1_25CollectiveMainloopFwdSm90ILi2EN4cute5tupleIJNS5_1CILi1EEES8_S8_EEENS6_IJNS7_ILi128EEENS7_ILi96EEENS7_ILi64EEEEEELi256ENS_10bfloat16_tEfNS_4arch4Sm90ELb0ELb1ELb0ELb0ELb0ELb0ELb1ELb1ELb0ELb1ELb0ELb0EEENS1_21CollectiveEpilogueFwdINS6_IJSA_NS7_ILi256EEESB_EEES9_SE_SG_Li256ELb0ELb1ELb0ELb0EEENS1_30DynamicPersistentTileSchedulerILi256ELi128ELb0ELb1ELb1EEEEEEEEEvNT_6ParamsE$_ZZN5flash25CollectiveMainloopFwdSm90ILi2EN4cute5tupleIJNS1_1CILi1EEES4_S4_EEENS2_IJNS3_ILi128EEENS3_ILi96EEENS3_ILi64EEEEEELi256EN7cutlass10bfloat16_tEfNSA_4arch4Sm90ELb0ELb1ELb0ELb0ELb0ELb0ELb1ELb1ELb0ELb1ELb0ELb0EE3mmaINS_16FlashAttnFwdSm90ISE_NS_21CollectiveEpilogueFwdINS2_IJS6_NS3_ILi256EEES7_EEES5_SB_SD_Li256ELb0ELb1ELb0ELb0EEENS_30DynamicPersistentTileSchedulerILi256ELi128ELb0ELb1ELb1EEEE13SharedStorageENS1_6TensorINS1_11ArrayEngineIfLm128EEENS1_6LayoutINS2_IJNS2_IJNS3_ILi2EEEST_NS3_ILi32EEEEEES4_S4_EEENS2_IJNS2_IJS4_ST_NS3_ILi4EEEEEENS3_ILi0EEESZ_EEEEEEENS_7SoftmaxILi2ELi0EEEEEbRKNSE_6ParamsENSA_25PipelineTmaAsyncNoClusterILi2ENSA_16PipelineTmaAsyncILi2EEEEES1B_RNSA_13PipelineStateILj2EEERT0_RT1_iRiRKNS_16SeqlenInfoQKNewKILb0ELb0EEENS2_IJiiiiEEERT_ENKUliT_T0_T1_E_clIZSF_ISO_S12_S14_EbS17_S1B_S1B_S1E_S1G_S1I_iS1J_S1N_S1O_S1Q_EUlRS1R_iE1_NS3_ILb0EEENS3_ILb1EEEEEDaiS1R_S1S_S1T_:
[----:B------:R-:W-:Y:S05]  /*29050*/  YIELD ;  /* 0x0000000000007946 */ /* 0x000fea0003800000 */
[----:B------:R-:W-:Y:S02]  /*29060*/  ULDC UR4, c[0x0][0x20] ;  /* 0x0000080000047ab9 */ /* 0x000fe40000000800 */
[----:B------:R-:W-:-:S05]  /*29070*/  VIADD R0, R0, -UR4 ;  /* 0x8000000400007c36 */ /* 0x000fca0008000000 */
[----:B------:R-:W2:Y:S01]  /*29080*/  LDL.64 R2, [R0] ;  /* 0x0000000000027983 */ /* 0x000ea20000100a00 */
[----:B------:R-:W0:Y:S02]  /*29090*/  LDC.64 R4, c[0x0][0x208] ;  /* 0x00008200ff047b82 */ /* 0x000e240000000a00 */
[----:B0-----:R-:W-:Y:S02]  /*290a0*/  R2UR UR4, R4 ;  /* 0x00000000040472ca */ /* 0x001fe400000e0000 */
[----:B------:R-:W-:-:S13]  /*290b0*/  R2UR UR5, R5 ;  /* 0x00000000050572ca */ /* 0x000fda00000e0000 */
[----:B--2---:R-:W2:Y:S01]  /*290c0*/  LD.E R6, desc[UR4][R2.64] ;  /* 0x0000000402067980 */ /* 0x004ea2000c101900 */
[----:B------:R-:W-:Y:S02]  /*290d0*/  R2UR UR4, R4 ;  /* 0x00000000040472ca */ /* 0x000fe400000e0000 */
[----:B------:R-:W-:Y:S01]  /*290e0*/  R2UR UR5, R5 ;  /* 0x00000000050572ca */ /* 0x000fe200000e0000 */
[----:B--2---:R-:W-:-:S12]  /*290f0*/  VIADD R11, R6, 0x1 ;  /* 0x00000001060b7836 */ /* 0x004fd80000000000 */
[----:B------:R-:W2:Y:S01]  /*29100*/  LD.E R6, desc[UR4][R2.64+0x8] ;  /* 0x0000080402067980 */ /* 0x000ea2000c101900 */
[----:B------:R-:W-:-:S13]  /*29110*/  ISETP.NE.AND P1, PT, R11, 0x2, PT ;  /* 0x000000020b00780c */ /* 0x000fda0003f25270 */
[----:B------:R-:W-:Y:S02]  /*29120*/  @!P1 R2UR UR6, R4 ;  /* 0x00000000040692ca */ /* 0x000fe400000e0000 */
[----:B------:R-:W-:-:S13]  /*29130*/  @!P1 R2UR UR7, R5 ;  /* 0x00000000050792ca */ /* 0x000fda00000e0000 */
[----:B------:R-:W3:Y:S01]  /*29140*/  @!P1 LD.E R7, desc[UR6][R2.64+0x4] ;  /* 0x0000040602079980 */ /* 0x000ee2000c101900 */
[C---:B------:R-:W-:Y:S02]  /*29150*/  R2UR UR4, R4.reuse ;  /* 0x00000000040472ca */ /* 0x040fe400000e0000 */
[C---:B------:R-:W-:Y:S02]  /*29160*/  R2UR UR5, R5.reuse ;  /* 0x00000000050572ca */ /* 0x040fe400000e0000 */
[C---:B------:R-:W-:Y:S02]  /*29170*/  R2UR UR6, R4.reuse ;  /* 0x00000000040672ca */ /* 0x040fe400000e0000 */
[C---:B------:R-:W-:Y:S02]  /*29180*/  R2UR UR7, R5.reuse ;  /* 0x00000000050772ca */ /* 0x040fe400000e0000 */
[----:B------:R-:W-:Y:S02]  /*29190*/  @!P1 R2UR UR8, R4 ;  /* 0x00000000040892ca */ /* 0x000fe400000e0000 */
[----:B------:R-:W-:-:S02]  /*291a0*/  @!P1 R2UR UR9, R5 ;  /* 0x00000000050992ca */ /* 0x000fc400000e0000 */
[----:B------:R-:W-:Y:S02]  /*291b0*/  @!P1 R2UR UR10, R4 ;  /* 0x00000000040a92ca */ /* 0x000fe400000e0000 */
[----:B------:R-:W-:Y:S01]  /*291c0*/  @!P1 R2UR UR11, R5 ;  /* 0x00000000050b92ca */ /* 0x000fe200000e0000 */
[----:B------:R0:W-:Y:S08]  /*291d0*/  ST.E desc[UR4][R2.64], R11 ;  /* 0x0000000b02007985 */ /* 0x0001f0000c101904 */
[----:B------:R1:W-:Y:S01]  /*291e0*/  @!P1 ST.E desc[UR8][R2.64], RZ ;  /* 0x000000ff02009985 */ /* 0x0003e2000c101908 */
[----:B--2---:R-:W-:-:S05]  /*291f0*/  VIADD R13, R6, 0x1 ;  /* 0x00000001060d7836 */ /* 0x004fca0000000000 */
[----:B------:R1:W-:Y:S01]  /*29200*/  ST.E desc[UR6][R2.64+0x8], R13 ;  /* 0x0000080d02007985 */ /* 0x0003e2000c101906 */
[----:B---3--:R-:W-:-:S05]  /*29210*/  @!P1 LOP3.LUT R15, R7, 0x1, RZ, 0x3c, !PT ;  /* 0x00000001070f9812 */ /* 0x008fca00078e3cff */
[----:B------:R1:W-:Y:S04]  /*29220*/  @!P1 ST.E desc[UR10][R2.64+0x4], R15 ;  /* 0x0000040f02009985 */ /* 0x0003e8000c10190a */
[----:B------:R-:W2:Y:S01]  /*29230*/  LDL.64 R8, [R0+0x18] ;  /* 0x0000180000087983 */ /* 0x000ea20000100a00 */
[----:B------:R-:W-:Y:S02]  /*29240*/  R2UR UR4, R4 ;  /* 0x00000000040472ca */ /* 0x000fe400000e0000 */
[----:B------:R-:W-:Y:S01]  /*29250*/  R2UR UR5, R5 ;  /* 0x00000000050572ca */ /* 0x000fe200000e0000 */
[----:B------:R-:W3:-:S12]  /*29260*/  LDL.64 R6, [R0] ;  /* 0x0000000000067983 */ /* 0x000ed80000100a00 */
[----:B--2---:R-:W2:Y:S01]  /*29270*/  LD.E R14, desc[UR4][R8.64+0x1c] ;  /* 0x00001c04080e7980 */ /* 0x004ea2000c101900 */
[C---:B------:R-:W-:Y:S02]  /*29280*/  R2UR UR4, R4.reuse ;  /* 0x00000000040472ca */ /* 0x040fe400000e0000 */
[C---:B------:R-:W-:Y:S02]  /*29290*/  R2UR UR5, R5.reuse ;  /* 0x00000000050572ca */ /* 0x040fe400000e0000 */
[----:B------:R-:W-:Y:S02]  /*292a0*/  R2UR UR6, R4 ;  /* 0x00000000040672ca */ /* 0x000fe400000e0000 */
[----:B------:R-:W-:Y:S01]  /*292b0*/  R2UR UR7, R5 ;  /* 0x00000000050772ca */ /* 0x000fe200000e0000 */
[----:B------:R-:W-:Y:S01]  /*292c0*/  BSSY B3, `(.L_x_2311) ;  /* 0x0000008000037945 */ /* 0x000fe20003800000 */
[----:B------:R-:W-:-:S07]  /*292d0*/  IMAD.MOV.U32 R19, RZ, RZ, R164 ;  /* 0x000000ffff137224 */ /* 0x000fce00078e00a4 */
[----:B---3--:R1:W5:Y:S04]  /*292e0*/  LD.E R12, desc[UR4][R6.64] ;  /* 0x00000004060c7980 */ /* 0x008368000c101900 */
[----:B0-----:R1:W5:Y:S01]  /*292f0*/  LD.E R11, desc[UR6][R6.64+0x4] ;  /* 0x00000406060b7980 */ /* 0x001362000c101900 */
[----:B--2---:R-:W-:-:S04]  /*29300*/  LOP3.LUT R14, R14, 0x1, RZ, 0xfc, !PT ;  /* 0x000000010e0e7812 */ /* 0x004fc800078efcff */
[----:B------:R-:W-:-:S13]  /*29310*/  ISETP.NE.AND P1, PT, R14, 0x3, PT ;  /* 0x000000030e00780c */ /* 0x000fda0003f25270 */
[----:B-1----:R-:W-:Y:S05]  /*29320*/  @!P1 BRA `(.L_x_2312) ;  /* 0x0000000000049947 */ /* 0x002fea0003800000 */
[----:B------:R-:W-:Y:S01]  /*29330*/  BPT.TRAP 0x1 ;  /* 0x000000040000795c */ /* 0x000fe20000300000 */
.L_x_2312:
[----:B------:R-:W-:Y:S05]  /*29340*/  BSYNC B3 ;  /* 0x0000000000037941 */ /* 0x000fea0003800000 */
.L_x_2311:
[----:B------:R-:W-:Y:S02]  /*29350*/  R2UR UR4, R4 ;  /* 0x00000000040472ca */ /* 0x000fe400000e0000 */
[----:B------:R-:W-:-:S13]  /*29360*/  R2UR UR5, R5 ;  /* 0x00000000050572ca */ /* 0x000fda00000e0000 */
[----:B------:R-:W2:Y:S01]  /*29370*/  LD.E.64 R2, desc[UR4][R8.64+0x8] ;  /* 0x0000080408027980 */ /* 0x000ea2000c101b00 */
[----:B-----5:R-:W-:Y:S02]  /*29380*/  SHF.L.U32 R13, R11, 0x1f, RZ ;  /* 0x0000001f0b0d7819 */ /* 0x020fe400000006ff */
[----:B--2---:R-:W-:-:S05]  /*29390*/  MOV R3, R2 ;  /* 0x0000000200037202 */ /* 0x004fca0000000f00 */
[----:B------:R-:W-:-:S04]  /*293a0*/  IMAD R12, R12, 0x8, R3 ;  /* 0x000000080c0c7824 */ /* 0x000fc800078e0203 */
[----:B------:R0:W1:Y:S01]  /*293b0*/  SYNCS.PHASECHK.TRANS64.TRYWAIT P1, [R12+URZ], R13 ;  /* 0x0000000d0c0075a7 */ /* 0x000062000802017f */
[----:B------:R-:W2:Y:S01]  /*293c0*/  LD.E R11, desc[UR4][R8.64+0x1c] ;  /* 0x00001c04080b7980 */ /* 0x000ea2000c101900 */
[----:B------:R-:W-:Y:S02]  /*293d0*/  R2UR UR6, R4 ;  /* 0x00000000040672ca */ /* 0x000fe400000e0000 */
[----:B------:R-:W-:Y:S01]  /*293e0*/  R2UR UR7, R5 ;  /* 0x00000000050772ca */ /* 0x000fe200000e0000 */
[----:B------:R0:W5:Y:S01]  /*293f0*/  LD.E R2, desc[UR4][R6.64] ;  /* 0x0000000406027980 */ /* 0x000162000c101900 */
[----:B------:R-:W-:Y:S11]  /*29400*/  BSSY B3, `(.L_x_2313) ;  /* 0x0000006000037945 */ /* 0x000ff60003800000 */
[----:B------:R0:W5:Y:S01]  /*29410*/  LD.E R3, desc[UR6][R6.64+0x4] ;  /* 0x0000040606037980 */ /* 0x000162000c101900 */
[----:B--2---:R-:W-:-:S04]  /*29420*/  LOP3.LUT R11, R11, 0x1, RZ, 0xfc, !PT ;  /* 0x000000010b0b7812 */ /* 0x004fc800078efcff */
[----:B------:R-:W-:-:S13]  /*29430*/  ISETP.NE.AND P2, PT, R11, 0x3, PT ;  /* 0x000000030b00780c */ /* 0x000fda0003f45270 */
[----:B01----:R-:W-:Y:S05]  /*29440*/  @!P2 BRA `(.L_x_2314) ;  /* 0x000000000004a947 */ /* 0x003fea0003800000 */
[----:B------:R-:W-:Y:S01]  /*29450*/  BPT.TRAP 0x1 ;  /* 0x000000040000795c */ /* 0x000fe20000300000 */
.L_x_2314:
[----:B------:R-:W-:Y:S05]  /*29460*/  BSYNC B3 ;  /* 0x0000000000037941 */ /* 0x000fea0003800000 */
.L_x_2313:
[----:B------:R-:W-:Y:S04]  /*29470*/  BSSY B3, `(.L_x_2315) ;  /* 0x000000a000037945 */ /* 0x000fe80003800000 */
[----:B------:R-:W-:Y:S05]  /*29480*/  @P1 BRA `(.L_x_2316) ;  /* 0x0000000000201947 */ /* 0x000fea0003800000 */
[----:B------:R-:W-:Y:S02]  /*29490*/  R2UR UR4, R4 ;  /* 0x00000000040472ca */ /* 0x000fe400000e0000 */
[----:B------:R-:W-:-:S13]  /*294a0*/  R2UR UR5, R5 ;  /* 0x00000000050572ca */ /* 0x000fda00000e0000 */
[----:B------:R-:W2:Y:S01]  /*294b0*/  LD.E.64 R8, desc[UR4][R8.64+0x8] ;  /* 0x0000080408087980 */ /* 0x000ea2000c101b00 */
[----:B-----5:R-:W-:Y:S02]  /*294c0*/  SHF.L.U32 R3, R3, 0x1f, RZ ;  /* 0x0000001f03037819 */ /* 0x020fe400000006ff */
[----:B--2---:R-:W-:-:S05]  /*294d0*/  MOV R7, R8 ;  /* 0x0000000800077202 */ /* 0x004fca0000000f00 */
[----:B------:R-:W-:-:S04]  /*294e0*/  IMAD R2, R2, 0x8, R7 ;  /* 0x0000000802027824 */ /* 0x000fc800078e0207 */
[----:B------:R-:W0:Y:S02]  /*294f0*/  SYNCS.PHASECHK.TRANS64.TRYWAIT P1, [R2+URZ], R3 ;  /* 0x00000003020075a7 */ /* 0x000e24000802017f */
[----:B0-----:R-:W-:Y:S05]  /*29500*/  @!P1 BRA `(.L_x_2317) ;  /* 0x000001b000609947 */ /* 0x001fea0003800000 */
.L_x_2316:
[----:B------:R-:W-:Y:S05]  /*29510*/  BSYNC B3 ;  /* 0x0000000000037941 */ /* 0x000fea0003800000 */
.L_x_2315:
[----:B------:R-:W2:Y:S04]  /*29520*/  LDL.64 R8, [R0] ;  /* 0x0000000000087983 */ /* 0x000ea80000100a00 */
[----:B------:R-:W3:Y:S01]  /*29530*/  LDL.64 R6, [R0+0x28] ;  /* 0x0000280000067983 */ /* 0x000ee20000100a00 */
[C---:B------:R-:W-:Y:S02]  /*29540*/  R2UR UR6, R4.reuse ;  /* 0x00000000040672ca */ /* 0x040fe400000e0000 */
[C---:B------:R-:W-:Y:S01]  /*29550*/  R2UR UR7, R5.reuse ;  /* 0x00000000050772ca */ /* 0x040fe200000e0000 */
[----:B0----5:R-:W4:Y:S01]  /*29560*/  LDL.64 R2, [R0+0x20] ;  /* 0x0000200000027983 */ /* 0x021f220000100a00 */
[C---:B------:R-:W-:Y:S02]  /*29570*/  R2UR UR4, R4.reuse ;  /* 0x00000000040472ca */ /* 0x040fe400000e0000 */
[----:B------:R-:W-:Y:S01]  /*29580*/  R2UR UR5, R5 ;  /* 0x00000000050572ca */ /* 0x000fe200000e0000 */
[----:B------:R-:W4:Y:S08]  /*29590*/  LDL.64 R12, [R0+0x8] ;  /* 0x00000800000c7983 */ /* 0x000f300000100a00 */
[----:B--2---:R-:W2:Y:S04]  /*295a0*/  LD.E R9, desc[UR6][R8.64] ;  /* 0x0000000608097980 */ /* 0x004ea8000c101900 */
[----:B---3--:R-:W2:Y:S01]  /*295b0*/  LD.E.64 R14, desc[UR4][R6.64] ;  /* 0x00000004060e7980 */ /* 0x008ea2000c101b00 */
[----:B------:R-:W-:Y:S05]  /*295c0*/  WARPSYNC.ALL ;  /* 0x0000000000007948 */ /* 0x000fea0003800000 */
[----:B------:R-:W-:-:S02]  /*295d0*/  R2UR UR4, R4 ;  /* 0x00000000040472ca */ /* 0x000fc400000e0000 */
[C---:B------:R-:W-:Y:S02]  /*295e0*/  R2UR UR5, R5.reuse ;  /* 0x00000000050572ca */ /* 0x040fe400000e0000 */
[----:B------:R-:W-:Y:S02]  /*295f0*/  R2UR UR6, R4 ;  /* 0x00000000040672ca */ /* 0x000fe400000e0000 */
[----:B------:R-:W-:-:S09]  /*29600*/  R2UR UR7, R5 ;  /* 0x00000000050772ca */ /* 0x000fd200000e0000 */
[----:B----4-:R0:W-:Y:S04]  /*29610*/  ST.E desc[UR4][R12.64], RZ ;  /* 0x000000ff0c007985 */ /* 0x0101e8000c101904 */
[----:B------:R-:W3:Y:S01]  /*29620*/  LD.E.64 R6, desc[UR6][R2.64] ;  /* 0x0000000602067980 */ /* 0x000ee2000c101b00 */
[----:B--2---:R-:W-:Y:S01]  /*29630*/  IMAD R8, R9, 0x300, R14 ;  /* 0x0000030009087824 */ /* 0x004fe200078e020e */
[----:B------:R-:W-:Y:S01]  /*29640*/  WARPGROUP.ARRIVE ;  /* 0x00000000000079c5 */ /* 0x000fe20000000000 */
[----:B------:R-:W-:Y:S01]  /*29650*/  IMAD.MOV.U32 R9, RZ, RZ, R15 ;  /* 0x000000ffff097224 */ /* 0x000fe200078e000f */
[----:B------:R-:W-:Y:S01]  /*29660*/  R2UR UR8, R4 ;  /* 0x00000000040872ca */ /* 0x000fe200000e0000 */
[----:B------:R-:W-:Y:S01]  /*29670*/  IMAD.MOV.U32 R199, RZ, RZ, 0x1 ;  /* 0x00000001ffc77424 */ /* 0x000fe200078e00ff */
[----:B------:R-:W-:-:S02]  /*29680*/  R2UR UR6, R8 ;  /* 0x00000000080672ca */ /* 0x000fc400000e0000 */
[----:B------:R-:W-:Y:S02]  /*29690*/  R2UR UR7, R9 ;  /* 0x00000000090772ca */ /* 0x000fe400000e0000 */
[C---:B------:R-:W-:Y:S02]  /*296a0*/  R2UR UR9, R5.reuse ;  /* 0x00000000050972ca */ /* 0x040fe400000e0000 */
[----:B------:R-:W-:Y:S02]  /*296b0*/  R2UR UR10, R4 ;  /* 0x00000000040a72ca */ /* 0x000fe400000e0000 */
[----:B------:R-:W-:Y:S02]  /*296c0*/  R2UR UR11, R5 ;  /* 0x00000000050b72ca */ /* 0x000fe400000e0000 */
[----:B---3--:R-:W-:Y:S02]  /*296d0*/  R2UR UR4, R6 ;  /* 0x00000000060472ca */ /* 0x008fe400000e0000 */
[----:B------:R-:W-:-:S13]  /*296e0*/  R2UR UR5, R7 ;  /* 0x00000000070572ca */ /* 0x000fda00000e0000 */
[----:B------:R-:W-:Y:S03]  /*296f0*/  HGMMA.64x96x16.F32.BF16 R24, gdesc[UR4], RZ, !UPT, gsb0 ;  /* 0x01600000041879f0 */ /* 0x000fe6000c0018ff */
[----:B------:R-:W-:Y:S02]  /*29700*/  WARPGROUP.DEPBAR.LE gsb0, 0x0 ;  /* 0x00008000000079c5 */ /* 0x000fe40000010000 */
[----:B------:R0:W-:Y:S04]  /*29710*/  ST.E desc[UR8][R12.64], R199 ;  /* 0x000000c70c007985 */ /* 0x0001e8000c101908 */
[----:B------:R-:W2:Y:S01]  /*29720*/  LD.E.64 R6, desc[UR10][R2.64] ;  /* 0x0000000a02067980 */ /* 0x000ea2000c101b00 */
[----:B------:R-:W-:Y:S01]  /*29730*/  VIADD R14, R8, 0x2 ;  /* 0x00000002080e7836 */ /* 0x000fe20000000000 */
[----:B------:R-:W-:Y:S01]  /*29740*/  R2UR UR7, R15 ;  /* 0x000000000f0772ca */ /* 0x000fe200000e0000 */
[----:B------:R-:W-:Y:S01]  /*29750*/  WARPGROUP.ARRIVE ;  /* 0x00000000000079c5 */ /* 0x000fe20000000000 */
[----:B------:R-:W-:-:S02]  /*29760*/  R2UR UR8, R4 ;  /* 0x00000000040872ca */ /* 0x000fc400000e0000 */
[----:B------:R-:W-:Y:S02]  /*29770*/  R2UR UR6, R14 ;  /* 0x000000000e0672ca */ /* 0x000fe400000e0000 */
[C---:B------:R-:W-:Y:S02]  /*29780*/  R2UR UR9, R5.reuse ;  /* 0x00000000050972ca */ /* 0x040fe400000e0000 */
[----:B------:R-:W-:Y:S02]  /*29790*/  R2UR UR10, R4 ;  /* 0x00000000040a72ca */ /* 0x000fe400000e0000 */
[----:B------:R-:W-:Y:S01]  /*297a0*/  R2UR UR11, R5 ;  /* 0x00000000050b72ca */ /* 0x000fe200000e0000 */
[----:B--2---:R-:W-:Y:S01]  /*297b0*/  VIADD R6, R6, 0x2 ;  /* 0x0000000206067836 */ /* 0x004fe20000000000 */
[----:B------:R-:W-:-:S04]  /*297c0*/  R2UR UR5, R7 ;  /* 0x00000000070572ca */ /* 0x000fc800000e0000 */
[----:B------:R-:W-:-:S13]  /*297d0*/  R2UR UR4, R6 ;  /* 0x00000000060472ca */ /* 0x000fda00000e0000 */
[----:B------:R-:W-:Y:S03]  /*297e0*/  HGMMA.64x96x16.F32.BF16 R24, gdesc[UR4], R24, gsb0 ;  /* 0x01600000041879f0 */ /* 0x000fe60008001818 */
        /* <DEDUP_REMOVED lines=19> */
[----:B------:R-:W-:Y:S01]  /*29920*/  WARPGROUP.ARRIVE ;  /* 0x00000000000079c5 */ /* 0x000fe20000000000 */
[----:B------:R-:W-:Y:S01]  /*29930*/  IMAD.MOV.U32 R9, RZ, RZ, R15 ;  /* 0x000000ffff097224 */ /* 0x000fe200078e000f */
[----:B------:R-:W-:-:S02]  /*29940*/  R2UR UR8, R4 ;  /* 0x00000000040872ca */ /* 0x000fc400000e0000 */
[----:B------:R-:W-:Y:S02]  /*29950*/  R2UR UR6, R8 ;  /* 0x00000000080672ca */ /* 0x000fe400000e0000 */
        /* <DEDUP_REMOVED lines=8> */
[----:B------:R-:W2:Y:S01]  /*299e0*/  LDL.64 R6, [R0+0x40] ;  /* 0x0000400000067983 */ /* 0x000ea20000100a00 */
[----:B------:R-:W-:-:S02]  /*299f0*/  R2UR UR4, R4 ;  /* 0x00000000040472ca */ /* 0x000fc400000e0000 */
[----:B------:R-:W-:Y:S01]  /*29a00*/  R2UR UR5, R5 ;  /* 0x00000000050572ca */ /* 0x000fe200000e0000 */
[----:B------:R-:W3:-:S12]  /*29a10*/  LDL.64 R2, [R0] ;  /* 0x0000000000027983 */ /* 0x000ed80000100a00 */
[----:B--2---:R-:W2:Y:S01]  /*29a20*/  LD.E R8, desc[UR4][R6.64+0x1c] ;  /* 0x00001c0406087980 */ /* 0x004ea2000c101900 */
[C---:B------:R-:W-:Y:S02]  /*29a30*/  R2UR UR4, R4.reuse ;  /* 0x00000000040472ca */ /* 0x040fe400000e0000 */
[C---:B------:R-:W-:Y:S02]  /*29a40*/  R2UR UR5, R5.reuse ;  /* 0x00000000050572ca */ /* 0x040fe400000e0000 */
[----:B------:R-:W-:Y:S02]  /*29a50*/  R2UR UR6, R4 ;  /* 0x00000000040672ca */ /* 0x000fe400000e0000 */
[----:B------:R-:W-:Y:S01]  /*29a60*/  R2UR UR7, R5 ;  /* 0x00000000050772ca */ /* 0x000fe200000e0000 */
[----:B------:R-:W-:Y:S08]  /*29a70*/  BSSY B3, `(.L_x_2318) ;  /* 0x0000007000037945 */ /* 0x000ff00003800000 */
[----:B---3--:R0:W5:Y:S04]  /*29a80*/  LD.E R11, desc[UR4][R2.64] ;  /* 0x00000004020b7980 */ /* 0x008168000c101900 */
[----:B------:R0:W5:Y:S01]  /*29a90*/  LD.E R14, desc[UR6][R2.64+0x4] ;  /* 0x00000406020e7980 */ /* 0x000162000c101900 */
[----:B--2---:R-:W-:-:S04]  /*29aa0*/  LOP3.LUT R8, R8, 0x1, RZ, 0xfc, !PT ;  /* 0x0000000108087812 */ /* 0x004fc800078efcff */
[----:B------:R-:W-:-:S13]  /*29ab0*/  ISETP.NE.AND P1, PT, R8, 0x3, PT ;  /* 0x000000030800780c */ /* 0x000fda0003f25270 */
[----:B0-----:R-:W-:Y:S05]  /*29ac0*/  @!P1 BRA `(.L_x_2319) ;  /* 0x0000000000049947 */ /* 0x001fea0003800000 */
[----:B------:R-:W-:Y:S01]  /*29ad0*/  BPT.TRAP 0x1 ;  /* 0x000000040000795c */ /* 0x000fe20000300000 */
.L_x_2319:
[----:B------:R-:W-:Y:S05]  /*29ae0*/  BSYNC B3 ;  /* 0x0000000000037941 */ /* 0x000fea0003800000 */
.L_x_2318:
        /* <DEDUP_REMOVED lines=17> */
.L_x_2321:
[----:B------:R-:W-:Y:S05]  /*29c00*/  BSYNC B3 ;  /* 0x0000000000037941 */ /* 0x000fea0003800000 */
.L_x_2320:
        /* <DEDUP_REMOVED lines=10> */
.L_x_2323:
[----:B------:R-:W-:Y:S05]  /*29cb0*/  BSYNC B3 ;  /* 0x0000000000037941 */ /* 0x000fea0003800000 */
.L_x_2322:
[----:B------:R-:W2:Y:S04]  /*29cc0*/  LDL.64 R14, [R0] ;  /* 0x00000000000e7983 */ /* 0x000ea80000100a00 */
[----:B------:R-:W3:Y:S04]  /*29cd0*/  LDL.64 R12, [R0+0x58] ;  /* 0x00005800000c7983 */ /* 0x000ee80000100a00 */
[----:B------:R-:W4:Y:S04]  /*29ce0*/  LDL.64 R2, [R0+0x48] ;  /* 0x0000480000027983 */ /* 0x000f280000100a00 */
[----:B0----5:R-:W4:Y:S01]  /*29cf0*/  LDL.64 R8, [R0+0x50] ;  /* 0x0000500000087983 */ /* 0x021f220000100a00 */
[----:B------:R-:W-:-:S02]  /*29d00*/  R2UR UR6, R4 ;  /* 0x00000000040672ca */ /* 0x000fc400000e0000 */
[C---:B------:R-:W-:Y:S01]  /*29d10*/  R2UR UR7, R5.reuse ;  /* 0x00000000050772ca */ /* 0x040fe200000e0000 */
[----:B------:R-:W4:Y:S01]  /*29d20*/  LDL R73, [R1+0x460] ;  /* 0x0004600001497983 */ /* 0x000f220000100800 */
[C---:B------:R-:W-:Y:S02]  /*29d30*/  R2UR UR4, R4.reuse ;  /* 0x00000000040472ca */ /* 0x040fe400000e0000 */
[----:B------:R-:W-:Y:S01]  /*29d40*/  R2UR UR5, R5 ;  /* 0x00000000050572ca */ /* 0x000fe200000e0000 */
[----:B------:R-:W4:Y:S04]  /*29d50*/  LDL R72, [R1+0x464] ;  /* 0x0004640001487983 */ /* 0x000f280000100800 */
[----:B------:R-:W4:Y:S04]  /*29d60*/  LDL.LU R74, [R1+0x46c] ;  /* 0x00046c00014a7983 */ /* 0x000f280000300800 */
[----:B--2---:R-:W2:Y:S04]  /*29d70*/  LD.E R15, desc[UR6][R14.64] ;  /* 0x000000060e0f7980 */ /* 0x004ea8000c101900 */
[----:B---3--:R-:W2:Y:S01]  /*29d80*/  LD.E.64 R6, desc[UR4][R12.64] ;  /* 0x000000040c067980 */ /* 0x008ea2000c101b00 */
[----:B------:R-:W-:Y:S05]  /*29d90*/  WARPSYNC.ALL ;  /* 0x0000000000007948 */ /* 0x000fea0003800000 */
[----:B------:R-:W-:-:S02]  /*29da0*/  R2UR UR6, R4 ;  /* 0x00000000040672ca */ /* 0x000fc400000e0000 */
[C---:B------:R-:W-:Y:S02]  /*29db0*/  R2UR UR7, R5.reuse ;  /* 0x00000000050772ca */ /* 0x040fe400000e0000 */
[----:B------:R-:W-:Y:S02]  /*29dc0*/  R2UR UR4, R4 ;  /* 0x00000000040472ca */ /* 0x000fe400000e0000 */
[----:B------:R-:W-:-:S09]  /*29dd0*/  R2UR UR5, R5 ;  /* 0x00000000050572ca */ /* 0x000fd200000e0000 */
[----:B----4-:R-:W3:Y:S04]  /*29de0*/  LD.E R11, desc[UR6][R2.64] ;  /* 0x00000006020b7980 */ /* 0x010ee8000c101900 */
[----:B------:R-:W4:Y:S01]  /*29df0*/  LD.E.64 R20, desc[UR4][R8.64] ;  /* 0x0000000408147980 */ /* 0x000f22000c101b00 */
[----:B------:R-:W-:Y:S01]  /*29e00*/  WARPGROUP.ARRIVE ;  /* 0x00000000000079c5 */ /* 0x000fe20000000000 */
[C---:B------:R-:W-:Y:S02]  /*29e10*/  R2UR UR8, R4.reuse ;  /* 0x00000000040872ca */ /* 0x040fe400000e0000 */
[----:B------:R-:W-:Y:S02]  /*29e20*/  R2UR UR9, R5 ;  /* 0x00000000050972ca */ /* 0x000fe400000e0000 */
[----:B------:R-:W-:-:S02]  /*29e30*/  R2UR UR10, R4 ;  /* 0x00000000040a72ca */ /* 0x000fc400000e0000 */
[----:B------:R-:W-:Y:S01]  /*29e40*/  R2UR UR11, R5 ;  /* 0x00000000050b72ca */ /* 0x000fe200000e0000 */
[----:B--2---:R-:W-:Y:S01]  /*29e50*/  IMAD R6, R15, 0xc00, R6 ;  /* 0x00000c000f067824 */ /* 0x004fe200078e0206 */
[----:B------:R-:W-:-:S04]  /*29e60*/  R2UR UR7, R7 ;  /* 0x00000000070772ca */ /* 0x000fc800000e0000 */
[----:B------:R-:W-:Y:S02]  /*29e70*/  R2UR UR6, R6 ;  /* 0x00000000060672ca */ /* 0x000fe400000e0000 */
[----:B---3--:R-:W-:Y:S02]  /*29e80*/  ISETP.NE.U32.AND P1, PT, R11, RZ, PT ;  /* 0x000000ff0b00720c */ /* 0x008fe40003f25070 */
[----:B----4-:R-:W-:Y:S02]  /*29e90*/  R2UR UR4, R20 ;  /* 0x00000000140472ca */ /* 0x010fe400000e0000 */
[----:B------:R-:W-:-:S09]  /*29ea0*/  R2UR UR5, R21 ;  /* 0x00000000150572ca */ /* 0x000fd200000e0000 */
[----:B------:R-:W-:-:S05]  /*29eb0*/  VOTEU.ANY UP0, P1 ;  /* 0x00000000003f7886 */ /* 0x000fca0000800100 */
[----:B------:R-:W-:Y:S03]  /*29ec0*/  HGMMA.64x96x16.F32.BF16 R24, gdesc[UR4], R24, UP0, gsb0 ;  /* 0x01600000041879f0 */ /* 0x000fe6000b801818 */
[----:B------:R-:W-:Y:S02]  /*29ed0*/  WARPGROUP.DEPBAR.LE gsb0, 0x0 ;  /* 0x00008000000079c5 */ /* 0x000fe40000010000 */
[----:B------:R-:W-:Y:S04]  /*29ee0*/  ST.E desc[UR8][R2.64], R199 ;  /* 0x000000c702007985 */ /* 0x000fe8000c101908 */
[----:B------:R-:W2:Y:S01]  /*29ef0*/  LD.E.64 R12, desc[UR10][R8.64] ;  /* 0x0000000a080c7980 */ /* 0x000ea2000c101b00 */
[----:B------:R-:W-:-:S02]  /*29f00*/  VIADD R14, R6, 0x2 ;  /* 0x00000002060e7836 */ /* 0x000fc40000000000 */
[----:B------:R-:W-:-:S03]  /*29f10*/  IMAD.MOV.U32 R15, RZ, RZ, R7 ;  /* 0x000000ffff0f7224 */ /* 0x000fc600078e0007 */
[----:B------:R-:W-:Y:S02]  /*29f20*/  R2UR UR6, R14 ;  /* 0x000000000e0672ca */ /* 0x000fe400000e0000 */
[----:B------:R-:W-:Y:S01]  /*29f30*/  R2UR UR7, R15 ;  /* 0x000000000f0772ca */ /* 0x000fe200000e0000 */
[----:B------:R-:W-:Y:S01]  /*29f40*/  WARPGROUP.ARRIVE ;  /* 0x00000000000079c5 */ /* 0x000fe20000000000 */
[C---:B------:R-:W-:Y:S02]  /*29f50*/  R2UR UR8, R4.reuse ;  /* 0x00000000040872ca */ /* 0x040fe400000e0000 */
        /* <DEDUP_REMOVED lines=222> */
[----:B------:R-:W-:-:S06]  /*2ad40*/  WARPGROUP.ARRIVE ;  /* 0x00000000000079c5 */ /* 0x000fcc0000000000 */
[----:B------:R-:W0:Y:S01]  /*2ad50*/  S2R R207, SR_TID.X ;  /* 0x0000000000cf7919 */ /* 0x000e220000002100 */
[----:B------:R-:W-:Y:S02]  /*2ad60*/  R2UR UR8, R4 ;  /* 0x00000000040872ca */ /* 0x000fe400000e0000 */
[----:B------:R-:W-:Y:S02]  /*2ad70*/  R2UR UR9, R5 ;  /* 0x00000000050972ca */ /* 0x000fe400000e0000 */
[----:B0-----:R-:W-:Y:S01]  /*2ad80*/  LOP3.LUT P2, RZ, R207, 0x7f, RZ, 0xc0, !PT ;  /* 0x0000007fcfff7812 */ /* 0x001fe2000784c0ff */
[----:B--2---:R-:W-:Y:S02]  /*2ad90*/  VIADD R6, R8, 0xc06 ;  /* 0x00000c0608067836 */ /* 0x004fe40000000000 */
[----:B------:R-:W-:-:S03]  /*2ada0*/  IMAD.MOV.U32 R7, RZ, RZ, R9 ;  /* 0x000000ffff077224 */ /* 0x000fc600078e0009 */
[----:B------:R-:W-:Y:S02]  /*2adb0*/  R2UR UR4, R6 ;  /* 0x00000000060472ca */ /* 0x000fe400000e0000 */
[----:B------:R-:W-:-:S13]  /*2adc0*/  R2UR UR5, R7 ;  /* 0x00000000070572ca */ /* 0x000fda00000e0000 */
[----:B------:R-:W-:Y:S03]  /*2add0*/  HGMMA.64x96x16.F32.BF16 R24, gdesc[UR4], R24, gsb0 ;  /* 0x01600000041879f0 */ /* 0x000fe60008001818 */
[----:B------:R-:W-:Y:S02]  /*2ade0*/  WARPGROUP.DEPBAR.LE gsb0, 0x0 ;  /* 0x00008000000079c5 */ /* 0x000fe40000010000 */
[----:B------:R0:W-:Y:S04]  /*2adf0*/  ST.E desc[UR8][R2.64], R199 ;  /* 0x000000c702007985 */ /* 0x0001e8000c101908 */
[----:B------:R-:W2:Y:S04]  /*2ae00*/  @!P2 LDL.64 R6, [R0+0x18] ;  /* 0x000018000006a983 */ /* 0x000ea80000100a00 */
[----:B------:R-:W3:Y:S01]  /*2ae10*/  @!P2 LDL.64 R8, [R0] ;  /* 0x000000000008a983 */ /* 0x000ee20000100a00 */
[----:B------:R-:W-:-:S02]  /*2ae20*/  @!P2 R2UR UR4, R4 ;  /* 0x000000000404a2ca */ /* 0x000fc400000e0000 */
[C---:B------:R-:W-:Y:S02]  /*2ae30*/  @!P2 R2UR UR5, R5.reuse ;  /* 0x000000000505a2ca */ /* 0x040fe400000e0000 */
[----:B------:R-:W-:Y:S02]  /*2ae40*/  SHF.R.U32.HI R11, RZ, 0x7, R207 ;  /* 0x00000007ff0b7819 */ /* 0x000fe400000116cf */
[----:B------:R-:W-:Y:S02]  /*2ae50*/  @!P2 R2UR UR6, R4 ;  /* 0x000000000406a2ca */ /* 0x000fe400000e0000 */
[----:B------:R-:W-:Y:S02]  /*2ae60*/  @!P2 R2UR UR7, R5 ;  /* 0x000000000507a2ca */ /* 0x000fe400000e0000 */
[----:B------:R-:W-:-:S05]  /*2ae70*/  IADD3 R11, -R11, 0xb, RZ ;  /* 0x0000000b0b0b7810 */ /* 0x000fca0007ffe1ff */
[----:B------:R1:W-:Y:S06]  /*2ae80*/  BAR.ARV R11, 0x100 ;  /* 0x0004000b0000751d */ /* 0x0003ec0000002000 */
[----:B--2---:R-:W0:Y:S04]  /*2ae90*/  @!P2 LD.E.64 R6, desc[UR4][R6.64+0x30] ;  /* 0x000030040606a980 */ /* 0x004e28000c101b00 */
[----:B---3--:R-:W2:Y:S01]  /*2aea0*/  @!P2 LD.E R8, desc[UR6][R8.64] ;  /* 0x000000060808a980 */ /* 0x008ea2000c101900 */
[----:B------:R-:W-:-:S02]  /*2aeb0*/  R2UR UR4, R4 ;  /* 0x00000000040472ca */ /* 0x000fc400000e0000 */
[----:B------:R-:W-:Y:S02]  /*2aec0*/  R2UR UR5, R5 ;  /* 0x00000000050572ca */ /* 0x000fe400000e0000 */
[----:B0-----:R-:W-:-:S05]  /*2aed0*/  @!P2 MOV R3, R6 ;  /* 0x000000060003a202 */ /* 0x001fca0000000f00 */
[----:B--2---:R-:W-:-:S05]  /*2aee0*/  @!P2 IMAD R2, R8, 0x8, R3 ;  /* 0x000000080802a824 */ /* 0x004fca00078e0203 */
[----:B------:R-:W-:-:S04]  /*2aef0*/  @!P2 PRMT R2, RZ, 0x654, R2 ;  /* 0x00000654ff02a816 */ /* 0x000fc80000000002 */
[----:B------:R0:W-:Y:S02]  /*2af00*/  @!P2 SYNCS.ARRIVE.TRANS64.RED.A1T0 RZ, [R2+URZ], RZ ;  /* 0x000000ff02ffa9a7 */ /* 0x0001e4000810043f */
[----:B0-----:R-:W2:Y:S01]  /*2af10*/  LD.E R2, desc[UR4][R18.64+0x24] ;  /* 0x0000240412027980 */ /* 0x001ea2000c101900 */
[----:B------:R-:W-:Y:S02]  /*2af20*/  R2UR UR4, R4 ;  /* 0x00000000040472ca */ /* 0x000fe400000e0000 */
[----:B------:R-:W-:-:S13]  /*2af30*/  R2UR UR5, R5 ;  /* 0x00000000050572ca */ /* 0x000fda00000e0000 */
[----:B------:R-:W3:Y:S01]  /*2af40*/  LD.E R12, desc[UR4][R18.64] ;  /* 0x00000004120c7980 */ /* 0x000ee2000c101900 */
[C---:B------:R-:W-:Y:S02]  /*2af50*/  R2UR UR4, R4.reuse ;  /* 0x00000000040472ca */ /* 0x040fe400000e0000 */
[C---:B------:R-:W-:Y:S01]  /*2af60*/  R2UR UR5, R5.reuse ;  /* 0x00000000050572ca */ /* 0x040fe200000e0000 */
[----:B------:R-:W-:Y:S01]  /*2af70*/  IMAD.MOV.U32 R3, RZ, RZ, R73 ;  /* 0x000000ffff037224 */ /* 0x000fe200078e0049 */
[C---:B------:R-:W-:Y:S02]  /*2af80*/  R2UR UR14, R4.reuse ;  /* 0x00000000040e72ca */ /* 0x040fe400000e0000 */
[C---:B------:R-:W-:Y:S02]  /*2af90*/  R2UR UR15, R5.reuse ;  /* 0x00000000050f72ca */ /* 0x040fe400000e0000 */
[----:B------:R-:W-:Y:S02]  /*2afa0*/  R2UR UR10, R4 ;  /* 0x00000000040a72ca */ /* 0x000fe400000e0000 */
[----:B------:R-:W-:-:S02]  /*2afb0*/  R2UR UR11, R5 ;  /* 0x00000000050b72ca */ /* 0x000fc400000e0000 */
[----:B------:R-:W-:Y:S02]  /*2afc0*/  LOP3.LUT R74, R74, 0xfff7ffff, RZ, 0xc0, !PT ;  /* 0xfff7ffff4a4a7812 */ /* 0x000fe400078ec0ff */
[----:B------:R-:W-:Y:S02]  /*2afd0*/  R2UR UR8, R4 ;  /* 0x00000000040872ca */ /* 0x000fe400000e0000 */
[C---:B------:R-:W-:Y:S02]  /*2afe0*/  R2UR UR9, R5.reuse ;  /* 0x00000000050972ca */ /* 0x040fe400000e0000 */
[----:B------:R-:W-:Y:S01]  /*2aff0*/  @P2 LOP3.LUT R74, R74, 0x80000, RZ, 0xfc, !PT ;  /* 0x000800004a4a2812 */ /* 0x000fe200078efcff */
[----:B------:R-:W4:Y:S01]  /*2b000*/  LD.E R76, desc[UR14][R18.64+0x18] ;  /* 0x0000180e124c7980 */ /* 0x000f22000c101900 */
[----:B------:R-:W-:Y:S02]  /*2b010*/  R2UR UR12, R4 ;  /* 0x00000000040c72ca */ /* 0x000fe400000e0000 */
[----:B------:R-:W-:Y:S01]  /*2b020*/  R2UR UR13, R5 ;  /* 0x00000000050d72ca */ /* 0x000fe200000e0000 */
[----:B------:R0:W-:Y:S06]  /*2b030*/  STL [R1+0x46c], R74 ;  /* 0x00046c4a01007387 */ /* 0x0001ec0000100800 */
[----:B------:R-:W4:Y:S04]  /*2b040*/  LD.E R73, desc[UR8][R18.64+0x10] ;  /* 0x0000100812497980 */ /* 0x000f28000c101900 */
[----:B0-----:R-:W4:Y:S04]  /*2b050*/  LD.E R74, desc[UR10][R18.64+0xc] ;  /* 0x00000c0a124a7980 */ /* 0x001f28000c101900 */
[----:B------:R-:W4:Y:S01]  /*2b060*/  LD.E R75, desc[UR12][R18.64+0x14] ;  /* 0x0000140c124b7980 */ /* 0x000f22000c101900 */
[----:B--2---:R-:W-:Y:S01]  /*2b070*/  ISETP.NE.AND P1, PT, R2, 0x1, PT ;  /* 0x000000010200780c */ /* 0x004fe20003f25270 */
[----:B------:R-:W-:-:S05]  /*2b080*/  IMAD.MOV.U32 R2, RZ, RZ, R72 ;  /* 0x000000ffff027224 */ /* 0x000fca00078e0048 */
[----:B-1----:R3:W2:Y:S07]  /*2b090*/  LD.E R11, desc[UR4][R2.64] ;  /* 0x00000004020b7980 */ /* 0x0026ae000c101900 */
[C---:B------:R-:W-:Y:S02]  /*2b0a0*/  @P1 R2UR UR4, R4.reuse ;  /* 0x00000000040412ca */ /* 0x040fe400000e0000 */
[----:B------:R-:W-:Y:S02]  /*2b0b0*/  @P1 R2UR UR5, R5 ;  /* 0x00000000050512ca */ /* 0x000fe400000e0000 */
[----:B------:R-:W-:-:S02]  /*2b0c0*/  @P1 R2UR UR6, R4 ;  /* 0x00000000040612ca */ /* 0x000fc400000e0000 */
[----:B------:R-:W-:-:S09]  /*2b0d0*/  @P1 R2UR UR7, R5 ;  /* 0x00000000050712ca */ /* 0x000fd200000e0000 */
[----:B------:R-:W2:Y:S04]  /*2b0e0*/  @P1 LD.E R20, desc[UR4][R18.64+0x28] ;  /* 0x0000280412141980 */ /* 0x000ea8000c101900 */
[----:B------:R-:W2:Y:S01]  /*2b0f0*/  @P1 LD.E R15, desc[UR6][R18.64+0x2c] ;  /* 0x00002c06120f1980 */ /* 0x000ea2000c101900 */
[C---:B------:R-:W-:Y:S02]  /*2b100*/  R2UR UR4, R4.reuse ;  /* 0x00000000040472ca */ /* 0x040fe400000e0000 */
[C---:B------:R-:W-:Y:S02]  /*2b110*/  R2UR UR5, R5.reuse ;  /* 0x00000000050572ca */ /* 0x040fe400000e0000 */
[----:B------:R-:W-:Y:S02]  /*2b120*/  R2UR UR6, R4 ;  /* 0x00000000040672ca */ /* 0x000fe400000e0000 */
[----:B------:R-:W-:-:S09]  /*2b130*/  R2UR UR7, R5 ;  /* 0x00000000050772ca */ /* 0x000fd200000e0000 */
[----:B------:R-:W2:Y:S04]  /*2b140*/  LD.E R72, desc[UR4][R18.64+0x8] ;  /* 0x0000080412487980 */ /* 0x000ea8000c101900 */
[----:B------:R-:W2:Y:S01]  /*2b150*/  LD.E R21, desc[UR6][R18.64+0x4] ;  /* 0x0000040612157980 */ /* 0x000ea2000c101900 */
[----:B---3--:R-:W-:-:S04]  /*2b160*/  SHF.R.S32.HI R3, RZ, 0x1f, R12 ;  /* 0x0000001fff037819 */ /* 0x008fc8000001140c */
[----:B------:R-:W-:-:S04]  /*2b170*/  LEA.HI R2, R3, R12, RZ, 0x7 ;  /* 0x0000000c03027211 */ /* 0x000fc800078f38ff */
[----:B------:R-:W-:-:S05]  /*2b180*/  LOP3.LUT R7, R2, 0xffffff80, RZ, 0xc0, !PT ;  /* 0xffffff8002077812 */ /* 0x000fca00078ec0ff */
[----:B------:R-:W-:-:S05]  /*2b190*/  IMAD.IADD R7, R12, 0x1, -R7 ;  /* 0x000000010c077824 */ /* 0x000fca00078e0a07 */
[----:B------:R-:W-:Y:S02]  /*2b1a0*/  SHF.R.S32.HI R6, RZ, 0x1f, R7 ;  /* 0x0000001fff067819 */ /* 0x000fe40000011407 */
[----:B------:R-:W-:Y:S02]  /*2b1b0*/  LEA.HI R13, R3, R12, RZ, 0x2 ;  /* 0x0000000c030d7211 */ /* 0x000fe400078f10ff */
[CC--:B------:R-:W-:Y:S02]  /*2b1c0*/  LEA.HI R8, R6.reuse, R7.reuse, RZ, 0x2 ;  /* 0x0000000706087211 */ /* 0x0c0fe400078f10ff */
[----:B------:R-:W-:Y:S02]  /*2b1d0*/  LEA.HI R6, R6, R7, RZ, 0x5 ;  /* 0x0000000706067211 */ /* 0x000fe400078f28ff */
[--C-:B------:R-:W-:Y:S02]  /*2b1e0*/  SHF.R.S32.HI R9, RZ, 0x2, R8.reuse ;  /* 0x00000002ff097819 */ /* 0x100fe40000011408 */
[----:B------:R-:W-:-:S02]  /*2b1f0*/  SHF.R.S32.HI R14, RZ, 0x1f, R8 ;  /* 0x0000001fff0e7819 */ /* 0x000fc40000011408 */
[----:B------:R-:W-:Y:S02]  /*2b200*/  LOP3.LUT R13, R13, 0xfffffffc, RZ, 0xc0, !PT ;  /* 0xfffffffc0d0d7812 */ /* 0x000fe400078ec0ff */
[----:B------:R-:W-:Y:S02]  /*2b210*/  SHF.R.S32.HI R3, RZ, 0x7, R2 ;  /* 0x00000007ff037819 */ /* 0x000fe40000011402 */
[----:B------:R-:W-:Y:S01]  /*2b220*/  LEA.HI R14, R14, R9, RZ, 0x3 ;  /* 0x000000090e0e7211 */ /* 0x000fe200078f18ff */
[----:B------:R-:W-:Y:S01]  /*2b230*/  IMAD.IADD R13, R12, 0x1, -R13 ;  /* 0x000000010c0d7824 */ /* 0x000fe200078e0a0d */
[----:B------:R-:W-:Y:S02]  /*2b240*/  SHF.R.S32.HI R6, RZ, 0x5, R6 ;  /* 0x00000005ff067819 */ /* 0x000fe40000011406 */
[----:B------:R-:W-:Y:S02]  /*2b250*/  LEA.HI R2, R2, R3, RZ, 0x1 ;  /* 0x0000000302027211 */ /* 0x000fe400078f08ff */
[----:B------:R-:W-:-:S02]  /*2b260*/  LOP3.LUT R14, R14, 0xfffffff8, RZ, 0xc0, !PT ;  /* 0xfffffff80e0e7812 */ /* 0x000fc400078ec0ff */
[----:B------:R-:W-:-:S03]  /*2b270*/  LOP3.LUT R2, R2, 0x3fffffe, RZ, 0xc0, !PT ;  /* 0x03fffffe02027812 */ /* 0x000fc600078ec0ff */
[----:B------:R-:W-:Y:S02]  /*2b280*/  IMAD.IADD R14, R9, 0x1, -R14 ;  /* 0x00000001090e7824 */ /* 0x000fe400078e0a0e */
[----:B------:R-:W-:Y:S01]  /*2b290*/  IMAD.IADD R2, R3, 0x1, -R2 ;  /* 0x0000000103027824 */ /* 0x000fe200078e0a02 */
[----:B------:R-:W-:Y:S01]  /*2b2a0*/  LOP3.LUT R8, R8, 0x7ffffffc, RZ, 0xc0, !PT ;  /* 0x7ffffffc08087812 */ /* 0x000fe200078ec0ff */
[----:B------:R-:W-:-:S04]  /*2b2b0*/  IMAD.MOV.U32 R9, RZ, RZ, -0x60 ;  /* 0xffffffa0ff097424 */ /* 0x000fc800078e00ff */
[----:B------:R-:W-:Y:S02]  /*2b2c0*/  IMAD.IADD R8, R7, 0x1, -R8 ;  /* 0x0000000107087824 */ /* 0x000fe400078e0a08 */
[----:B------:R-:W-:Y:S01]  /*2b2d0*/  IMAD R7, R10, R9, 0x1 ;  /* 0x000000010a077424 */ /* 0x000fe200078e0209 */
[----:B----4-:R-:W-:-:S03]  /*2b2e0*/  ISETP.GE.AND P2, PT, R76, 0x1, PT ;  /* 0x000000014c00780c */ /* 0x010fc60003f46270 */
[----:B------:R-:W-:Y:S01]  /*2b2f0*/  IMAD R7, R8, -0x2, R7 ;  /* 0xfffffffe08077824 */ /* 0x000fe200078e0207 */
[----:B------:R-:W-:Y:S01]  /*2b300*/  LOP3.LUT R9, RZ, R74, RZ, 0x33, !PT ;  /* 0x0000004aff097212 */ /* 0x000fe200078e33ff */
[----:B------:R-:W-:Y:S01]  /*2b310*/  BSSY B3, `(.L_x_2325) ;  /* 0x0000034000037945 */ /* 0x000fe20003800000 */
[----:B------:R-:W-:Y:S02]  /*2b320*/  IMAD R75, R10, -0x60, R75 ;  /* 0xffffffa00a4b7824 */ /* 0x000fe400078e024b */
[----:B------:R-:W-:Y:S02]  /*2b330*/  VIADD R12, R7, 0xffffffff ;  /* 0xffffffff070c7836 */ /* 0x000fe40000000000 */
[----:B--2---:R-:W-:Y:S01]  /*2b340*/  IMAD R11, R11, 0x8, R6 ;  /* 0x000000080b0b7824 */ /* 0x004fe200078e0206 */
[----:B------:R-:W-:-:S03]  /*2b350*/  LEA.HI R6, R13, R13, RZ, 0x1 ;  /* 0x0000000d0d067211 */ /* 0x000fc600078f08ff */
[----:B------:R-:W-:Y:S01]  /*2b360*/  IMAD.U32 R3, R11, 0x10, R14 ;  /* 0x000000100b037824 */ /* 0x000fe200078e000e */
[----:B------:R-:W-:-:S03]  /*2b370*/  LOP3.LUT R6, R6, 0x1ffffffe, RZ, 0xc0, !PT ;  /* 0x1ffffffe06067812 */ /* 0x000fc600078ec0ff */
[----:B------:R-:W-:Y:S02]  /*2b380*/  IMAD R3, R2, 0x40, R3 ;  /* 0x0000004002037824 */ /* 0x000fe400078e0203 */
[----:B------:R-:W-:-:S04]  /*2b390*/  IMAD.IADD R6, R13, 0x1, -R6 ;  /* 0x000000010d067824 */ /* 0x000fc800078e0a06 */
[----:B------:R-:W-:-:S04]  /*2b3a0*/  IMAD R3, R6, 0x8, R3 ;  /* 0x0000000806037824 */ /* 0x000fc800078e0203 */
[----:B------:R-:W-:-:S05]  /*2b3b0*/  @P1 IMAD.HI.U32 R20, R3, R20, RZ ;  /* 0x0000001403141227 */ /* 0x000fca00078e00ff */
[----:B------:R-:W-:-:S05]  /*2b3c0*/  @P1 SHF.R.U32.HI R3, RZ, R15, R20 ;  /* 0x0000000fff031219 */ /* 0x000fca0000011614 */
[----:B------:R-:W0:Y:S01]  /*2b3d0*/  SHFL.IDX PT, R6, R3, RZ, 0x1c1f ;  /* 0x001c1fff03067589 */ /* 0x000e2200000e0000 */
[----:B------:R-:W-:-:S05]  /*2b3e0*/  IADD3 R2, -R21, R7, R72 ;  /* 0x0000000715027210 */ /* 0x000fca0007ffe148 */
[C---:B------:R-:W-:Y:S02]  /*2b3f0*/  IMAD.IADD R73, R2.reuse, 0x1, R73 ;  /* 0x0000000102497824 */ /* 0x040fe400078e0249 */
[----:B------:R-:W-:Y:S02]  /*2b400*/  IMAD.IADD R8, R2, 0x1, R9 ;  /* 0x0000000102087824 */ /* 0x000fe400078e0209 */
[--C-:B0-----:R-:W-:Y:S02]  /*2b410*/  IMAD.IADD R7, R73, 0x1, R6.reuse ;  /* 0x0000000149077824 */ /* 0x101fe400078e0206 */
[----:B------:R-:W-:Y:S01]  /*2b420*/  IMAD.IADD R2, R8, 0x1, R6 ;  /* 0x0000000108027824 */ /* 0x000fe200078e0206 */
[----:B------:R-:W-:Y:S06]  /*2b430*/  @!P2 BRA `(.L_x_2326) ;  /* 0x000000000084a947 */ /* 0x000fec0003800000 */
        /* <DEDUP_REMOVED lines=8> */
[C---:B------:R-:W-:Y:S02]  /*2b4c0*/  R2UR UR4, R4.reuse ;  /* 0x00000000040472ca */ /* 0x040fe400000e0000 */
[C---:B------:R-:W-:Y:S02]  /*2b4d0*/  R2UR UR5, R5.reuse ;  /* 0x00000000050572ca */ /* 0x040fe400000e0000 */
[----:B------:R-:W-:Y:S02]  /*2b4e0*/  R2UR UR6, R4 ;  /* 0x00000000040672ca */ /* 0x000fe400000e0000 */
[----:B------:R-:W-:-:S09]  /*2b4f0*/  R2UR UR7, R5 ;  /* 0x00000000050772ca */ /* 0x000fd200000e0000 */
[----:B------:R-:W2:Y:S04]  /*2b500*/  LD.E R6, desc[UR4][R18.64+0x1c] ;  /* 0x00001c0412067980 */ /* 0x000ea8000c101900 */
[----:B------:R-:W3:Y:S01]  /*2b510*/  LD.E R11, desc[UR6][R18.64+0x20] ;  /* 0x00002006120b7980 */ /* 0x000ee2000c101900 */
[----:B--2---:R-:W-:-:S05]  /*2b520*/  IMAD.HI.U32 R6, R9, R6, RZ ;  /* 0x0000000609067227 */ /* 0x004fca00078e00ff */
[----:B---3--:R-:W-:-:S07]  /*2b530*/  SHF.R.U32.HI R9, RZ, R11, R6 ;  /* 0x0000000bff097219 */ /* 0x008fce0000011606 */
.L_x_2330:
[----:B------:R-:W-:Y:S05]  /*2b540*/  BSYNC B5 ;  /* 0x0000000000057941 */ /* 0x000fea0003800000 */
.L_x_2329:
[----:B------:R-:W-:Y:S01]  /*2b550*/  LOP3.LUT R9, RZ, R9, RZ, 0x33, !PT ;  /* 0x00000009ff097212 */ /* 0x000fe200078e33ff */
[----:B------:R-:W-:Y:S06]  /*2b560*/  BRA `(.L_x_2331) ;  /* 0x0000000000287947 */ /* 0x000fec0003800000 */
.L_x_2328:
[----:B------:R-:W-:-:S13]  /*2b570*/  ISETP.NE.AND P1, PT, R76, 0x1, PT ;  /* 0x000000014c00780c */ /* 0x000fda0003f25270 */
        /* <DEDUP_REMOVED lines=9> */
.L_x_2331:
[----:B------:R-:W-:Y:S05]  /*2b610*/  BSYNC B4 ;  /* 0x0000000000047941 */ /* 0x000fea0003800000 */
.L_x_2327:
[----:B------:R-:W-:-:S05]  /*2b620*/  IMAD R9, R76, R9, R12 ;  /* 0x000000094c097224 */ /* 0x000fca00078e020c */
[----:B------:R-:W-:Y:S02]  /*2b630*/  VIMNMX R2, R2, R9, !PT ;  /* 0x0000000902027248 */ /* 0x000fe40007fe0100 */
[----:B------:R-:W-:-:S07]  /*2b640*/  VIADDMNMX R7, R9, R76, R7, PT ;  /* 0x0000004c09077246 */ /* 0x000fce0003800107 */
.L_x_2326:
[----:B------:R-:W-:Y:S05]  /*2b650*/  BSYNC B3 ;  /* 0x0000000000037941 */ /* 0x000fea0003800000 */
.L_x_2325:
[C---:B------:R-:W-:Y:S01]  /*2b660*/  ISETP.GE.AND P2, PT, R75.reuse, 0x9, PT ;  /* 0x000000094b00780c */ /* 0x040fe20003f46270 */
[----:B------:R-:W0:Y:S01]  /*2b670*/  SHFL.IDX PT, R3, R3, 0x1, 0x1c1f ;  /* 0x003c1f0003037f89 */ /* 0x000e2200000e0000 */
[----:B------:R-:W-:Y:S01]  /*2b680*/  ISETP.GE.AND P1, PT, R75, 0x2, PT ;  /* 0x000000024b00780c */ /* 0x000fe20003f26270 */
[----:B------:R-:W-:Y:S01]  /*2b690*/  BSSY B3, `(.L_x_2332) ;  /* 0x0000097000037945 */ /* 0x000fe20003800000 */
        /* <DEDUP_REMOVED lines=10> */
[----:B------:R-:W-:Y:S01]  /*2b740*/  FSEL R29, R29, -INF , !P3 ;  /* 0xff8000001d1d7808 */ /* 0x000fe20005800000 */
[--C-:B0-----:R-:W-:Y:S01]  /*2b750*/  IMAD.IADD R9, R73, 0x1, R3.reuse ;  /* 0x0000000149097824 */ /* 0x101fe200078e0203 */
[----:B------:R-:W-:Y:S01]  /*2b760*/  ISETP.GT.AND P3, PT, R2, 0x10, !P4 ;  /* 0x000000100200780c */ /* 0x000fe20006764270 */
[----:B------:R-:W-:Y:S01]  /*2b770*/  IMAD.IADD R8, R8, 0x1, R3 ;  /* 0x0000000108087824 */ /* 0x000fe200078e0203 */
        /* <DEDUP_REMOVED lines=99> */
[----:B------:R-:W-:-:S04]  /*2bdb0*/  ISETP.LT.OR P6, PT, R7, 0x5a, P6 ;  /* 0x0000005a0700780c */ /* 0x000fc800037c1670 */
        /* <DEDUP_REMOVED lines=19> */
.L_x_2337:
[----:B------:R-:W-:Y:S05]  /*2bef0*/  BSYNC B5 ;  /* 0x0000000000057941 */ /* 0x000fea0003800000 */
.L_x_2336:
[----:B------:R-:W-:Y:S01]  /*2bf00*/  LOP3.LUT R21, RZ, R21, RZ, 0x33, !PT ;  /* 0x00000015ff157212 */ /* 0x000fe200078e33ff */
[----:B------:R-:W-:Y:S06]  /*2bf10*/  BRA `(.L_x_2338) ;  /* 0x0000000000287947 */ /* 0x000fec0003800000 */
.L_x_2335:
        /* <DEDUP_REMOVED lines=10> */
.L_x_2338:
[----:B------:R-:W-:Y:S05]  /*2bfc0*/  BSYNC B4 ;  /* 0x0000000000047941 */ /* 0x000fea0003800000 */
.L_x_2334:
[----:B------:R-:W-:-:S05]  /*2bfd0*/  IMAD R21, R76, R21, R12 ;  /* 0x000000154c157224 */ /* 0x000fca00078e020c */
[----:B------:R-:W-:Y:S02]  /*2bfe0*/  VIADDMNMX R9, R21, R76, R9, PT ;  /* 0x0000004c15097246 */ /* 0x000fe40003800109 */
[----:B------:R-:W-:-:S07]  /*2bff0*/  VIMNMX R8, R8, R21, !PT ;  /* 0x0000001508087248 */ /* 0x000fce0007fe0100 */
.L_x_2333:
[----:B------:R-:W-:Y:S05]  /*2c000*/  BSYNC B3 ;  /* 0x0000000000037941 */ /* 0x000fea0003800000 */
.L_x_2332:
[----:B------:R-:W2:Y:S01]  /*2c010*/  LDL.64 R6, [R0+0x70] ;  /* 0x0000700000067983 */ /* 0x000ea20000100a00 */
[----:B------:R-:W-:Y:S02]  /*2c020*/  R2UR UR4, R4 ;  /* 0x00000000040472ca */ /* 0x000fe400000e0000 */
[----:B------:R-:W-:Y:S02]  /*2c030*/  R2UR UR5, R5 ;  /* 0x00000000050572ca */ /* 0x000fe400000e0000 */
[C---:B------:R-:W-:Y:S02]  /*2c040*/  ISETP.GT.AND P1, PT, R8.reuse, 0x1, !P1 ;  /* 0x000000010800780c */ /* 0x040fe40004f24270 */
[----:B------:R-:W-:Y:S02]  /*2c050*/  ISETP.GT.AND P2, PT, R8, 0x8, !P2 ;  /* 0x000000080800780c */ /* 0x000fe40005744270 */
[C---:B------:R-:W-:Y:S02]  /*2c060*/  ISETP.LT.OR P1, PT, R9.reuse, 0x2, P1 ;  /* 0x000000020900780c */ /* 0x040fe40000f21670 */
[----:B------:R-:W-:-:S02]  /*2c070*/  ISETP.LT.OR P2, PT, R9, 0x9, P2 ;  /* 0x000000090900780c */ /* 0x000fc40001741670 */
[----:B------:R-:W-:Y:S02]  /*2c080*/  FSEL R27, R27, -INF , !P1 ;  /* 0xff8000001b1b7808 */ /* 0x000fe40004800000 */
[----:B------:R-:W-:Y:S02]  /*2c090*/  ISETP.NE.AND P1, PT, R14, RZ, PT ;  /* 0x000000ff0e00720c */ /* 0x000fe40003f25270 */
[----:B------:R-:W-:Y:S02]  /*2c0a0*/  FSEL R30, R30, -INF , !P2 ;  /* 0xff8000001e1e7808 */ /* 0x000fe40005000000 */
[----:B------:R-:W-:Y:S02]  /*2c0b0*/  ISETP.GT.AND P1, PT, R8, 0x9, !P1 ;  /* 0x000000090800780c */ /* 0x000fe40004f24270 */
[----:B------:R-:W-:Y:S02]  /*2c0c0*/  ISETP.NE.AND P2, PT, R77, RZ, PT ;  /* 0x000000ff4d00720c */ /* 0x000fe40003f45270 */
[----:B------:R-:W-:-:S02]  /*2c0d0*/  ISETP.LT.OR P1, PT, R9, 0xa, P1 ;  /* 0x0000000a0900780c */ /* 0x000fc40000f21670 */
[----:B------:R-:W-:Y:S02]  /*2c0e0*/  ISETP.NE.AND P6, PT, R78, RZ, PT ;  /* 0x000000ff4e00720c */ /* 0x000fe40003fc5270 */
        /* <DEDUP_REMOVED lines=62> */
[----:B------:R-:W-:Y:S02]  /*2c4d0*/  ISETP.NE.AND P6, PT, R24, RZ, PT ;  /* 0x000000ff1800720c */ /* 0x000fe40003fc5270 */
[----:B------:R-:W-:-:S04]  /*2c4e0*/  ISETP.LT.OR P1, PT, R9, 0x1, P1 ;  /* 0x000000010900780c */ /* 0x000fc80000f21670 */
[----:B------:R-:W-:Y:S01]  /*2c4f0*/  FSEL R26, R26, -INF , !P1 ;  /* 0xff8000001a1a7808 */ /* 0x000fe20004800000 */
[----:B--2---:R-:W2:Y:S01]  /*2c500*/  LD.E.64 R2, desc[UR4][R6.64] ;  /* 0x0000000406027980 */ /* 0x004ea2000c101b00 */
[C---:B------:R-:W-:Y:S02]  /*2c510*/  ISETP.GT.AND P1, PT, R8.reuse, 0x49, !P2 ;  /* 0x000000490800780c */ /* 0x040fe40005724270 */
[C---:B------:R-:W-:Y:S01]  /*2c520*/  ISETP.GT.AND P3, PT, R8.reuse, 0x50, !P3 ;  /* 0x000000500800780c */ /* 0x040fe20005f64270 */
[----:B------:R-:W3:Y:S01]  /*2c530*/  LD.E R19, desc[UR4][R6.64+0x10] ;  /* 0x0000100406137980 */ /* 0x000ee2000c101900 */
[C---:B------:R-:W-:Y:S02]  /*2c540*/  ISETP.GT.AND P4, PT, R8.reuse, 0x51, !P4 ;  /* 0x000000510800780c */ /* 0x040fe40006784270 */
[C---:B------:R-:W-:Y:S02]  /*2c550*/  ISETP.GT.AND P5, PT, R8.reuse, 0x58, !P5 ;  /* 0x000000580800780c */ /* 0x040fe40006fa4270 */
[----:B------:R-:W-:-:S02]  /*2c560*/  ISETP.GT.AND P2, PT, R8, 0x59, !P6 ;  /* 0x000000590800780c */ /* 0x000fc40007744270 */
[C---:B------:R-:W-:Y:S02]  /*2c570*/  ISETP.LT.OR P1, PT, R9.reuse, 0x4a, P1 ;  /* 0x0000004a0900780c */ /* 0x040fe40000f21670 */
[----:B------:R-:W-:Y:S02]  /*2c580*/  ISETP.LT.OR P3, PT, R9, 0x51, P3 ;  /* 0x000000510900780c */ /* 0x000fe40001f61670 */
[----:B------:R-:W-:Y:S02]  /*2c590*/  FSEL R63, R63, -INF , !P1 ;  /* 0xff8000003f3f7808 */ /* 0x000fe40004800000 */
[C---:B------:R-:W-:Y:S02]  /*2c5a0*/  ISETP.LT.OR P4, PT, R9.reuse, 0x52, P4 ;  /* 0x000000520900780c */ /* 0x040fe40002781670 */
[----:B------:R-:W-:Y:S02]  /*2c5b0*/  FSEL R66, R66, -INF , !P3 ;  /* 0xff80000042427808 */ /* 0x000fe40005800000 */
[----:B------:R-:W-:-:S02]  /*2c5c0*/  ISETP.LT.OR P5, PT, R9, 0x59, P5 ;  /* 0x000000590900780c */ /* 0x000fc40002fa1670 */
[----:B------:R-:W-:Y:S02]  /*2c5d0*/  ISETP.LT.OR P2, PT, R9, 0x5a, P2 ;  /* 0x0000005a0900780c */ /* 0x000fe40001741670 */
[----:B------:R-:W-:Y:S02]  /*2c5e0*/  FSEL R67, R67, -INF , !P4 ;  /* 0xff80000043437808 */ /* 0x000fe40006000000 */
[----:B------:R-:W-:Y:S02]  /*2c5f0*/  FSEL R70, R70, -INF , !P5 ;  /* 0xff80000046467808 */ /* 0x000fe40006800000 */
[----:B------:R-:W-:Y:S02]  /*2c600*/  R2UR UR6, R4 ;  /* 0x00000000040672ca */ /* 0x000fe400000e0000 */
[----:B------:R-:W-:Y:S02]  /*2c610*/  R2UR UR7, R5 ;  /* 0x00000000050772ca */ /* 0x000fe400000e0000 */
[----:B------:R-:W-:-:S11]  /*2c620*/  FSEL R71, R71, -INF , !P2 ;  /* 0xff80000047477808 */ /* 0x000fd60005000000 */
[----:B------:R-:W4:Y:S01]  /*2c630*/  LD.E R20, desc[UR6][R6.64+0x14] ;  /* 0x0000140606147980 */ /* 0x000f22000c101900 */
[----:B--2---:R-:W-:Y:S02]  /*2c640*/  FMNMX.FTZ R12, R11, R2, !PT ;  /* 0x000000020b0c7209 */ /* 0x004fe40007810000 */
        /* <DEDUP_REMOVED lines=46> */
[----:B------:R-:W-:-:S03]  /*2c930*/  FMNMX.FTZ R9, R71, R12, !PT ;  /* 0x0000000c47097209 */ /* 0x000fc60007810000 */
[----:B------:R-:W0:Y:S04]  /*2c940*/  SHFL.BFLY PT, R13, R8, 0x2, 0x1f ;  /* 0x0c401f00080d7f89 */ /* 0x000e2800000e0000 */
[----:B------:R-:W-:Y:S04]  /*2c950*/  ST.E.64 desc[UR4][R6.64], R8 ;  /* 0x0000000806007985 */ /* 0x000fe8000c101b04 */
[----:B------:R-:W2:Y:S01]  /*2c960*/  LD.E R21, desc[UR6][R6.64+0x4] ;  /* 0x0000040606157980 */ /* 0x000ea2000c101900 */
[----:B0-----:R-:W-:-:S05]  /*2c970*/  FMNMX.FTZ R13, R8, R13, !PT ;  /* 0x0000000d080d7209 */ /* 0x001fca0007810000 */
[----:B------:R-:W0:Y:S02]  /*2c980*/  SHFL.BFLY PT, R12, R13, 0x1, 0x1f ;  /* 0x0c201f000d0c7f89 */ /* 0x000e2400000e0000 */
[----:B0-----:R-:W-:Y:S02]  /*2c990*/  FMNMX.FTZ R15, R13, R12, !PT ;  /* 0x0000000c0d0f7209 */ /* 0x001fe40007810000 */
[----:B------:R-:W5:Y:S04]  /*2c9a0*/  LD.E R12, desc[UR4][R6.64+0x20] ;  /* 0x00002004060c7980 */ /* 0x000f68000c101900 */
[----:B------:R-:W-:Y:S04]  /*2c9b0*/  ST.E desc[UR4][R6.64], R15 ;  /* 0x0000000f06007985 */ /* 0x000fe8000c101904 */
[----:B------:R-:W3:Y:S01]  /*2c9c0*/  LD.E R14, desc[UR6][R6.64] ;  /* 0x00000006060e7980 */ /* 0x000ee2000c101900 */
[----:B------:R-:W-:-:S02]  /*2c9d0*/  R2UR UR8, R4 ;  /* 0x00000000040872ca */ /* 0x000fc400000e0000 */
[----:B------:R-:W-:Y:S01]  /*2c9e0*/  R2UR UR9, R5 ;  /* 0x00000000050972ca */ /* 0x000fe200000e0000 */
[----:B--2---:R-:W0:Y:S02]  /*2c9f0*/  SHFL.BFLY PT, R8, R21, 0x2, 0x1f ;  /* 0x0c401f0015087f89 */ /* 0x004e2400000e0000 */
[----:B0-----:R-:W-:-:S05]  /*2ca00*/  FMNMX.FTZ R9, R8, R21, !PT ;  /* 0x0000001508097209 */ /* 0x001fca0007810000 */
[----:B------:R-:W0:Y:S02]  /*2ca10*/  SHFL.BFLY PT, R8, R9, 0x1, 0x1f ;  /* 0x0c201f0009087f89 */ /* 0x000e2400000e0000 */
[----:B0-----:R-:W-:Y:S02]  /*2ca20*/  FMNMX.FTZ R13, R9, R8, !PT ;  /* 0x00000008090d7209 */ /* 0x001fe40007810000 */
[C---:B---3--:R-:W-:Y:S02]  /*2ca30*/  FSETP.NEU.FTZ.AND P1, PT, R14.reuse, -INF , PT ;  /* 0xff8000000e00780b */ /* 0x048fe40003f3d000 */
[C---:B------:R-:W-:Y:S02]  /*2ca40*/  FSETP.NEU.FTZ.AND P2, PT, R13.reuse, -INF , PT ;  /* 0xff8000000d00780b */ /* 0x040fe40003f5d000 */
[----:B------:R-:W-:Y:S02]  /*2ca50*/  FSEL R15, R14, RZ, P1 ;  /* 0x000000ff0e0f7208 */ /* 0x000fe40000800000 */
[----:B------:R-:W-:-:S03]  /*2ca60*/  FSEL R8, R13, RZ, P2 ;  /* 0x000000ff0d087208 */ /* 0x000fc60001000000 */
[----:B------:R-:W-:Y:S02]  /*2ca70*/  FADD.FTZ R15, R2, -R15 ;  /* 0x8000000f020f7221 */ /* 0x000fe40000010000 */
[----:B------:R-:W-:Y:S02]  /*2ca80*/  FADD.FTZ R3, R3, -R8 ;  /* 0x8000000803037221 */ /* 0x000fe40000010000 */
[----:B-----5:R-:W-:Y:S02]  /*2ca90*/  FMUL.FTZ R8, R15, R12 ;  /* 0x0000000c0f087220 */ /* 0x020fe40000410000 */
[----:B------:R-:W-:-:S04]  /*2caa0*/  FMUL.FTZ R12, R12, R3 ;  /* 0x000000030c0c7220 */ /* 0x000fc80000410000 */
[----:B------:R-:W0:Y:S08]  /*2cab0*/  MUFU.EX2 R8, R8 ;  /* 0x0000000800087308 */ /* 0x000e300000000800 */
[----:B------:R-:W4:Y:S01]  /*2cac0*/  MUFU.EX2 R9, R12 ;  /* 0x0000000c00097308 */ /* 0x000f220000000800 */
[----:B------:R-:W-:Y:S01]  /*2cad0*/  ST.E desc[UR4][R6.64+0x4], R13 ;  /* 0x0000040d06007985 */ /* 0x000fe2000c101904 */
[----:B0-----:R-:W-:Y:S01]  /*2cae0*/  FMUL.FTZ R19, R8, R19 ;  /* 0x0000001308137220 */ /* 0x001fe20000410000 */
[----:B----4-:R-:W-:-:S04]  /*2caf0*/  FMUL.FTZ R15, R9, R20 ;  /* 0x00000014090f7220 */ /* 0x010fc80000410000 */
[----:B------:R-:W-:Y:S04]  /*2cb00*/  ST.E desc[UR6][R6.64+0x10], R19 ;  /* 0x0000101306007985 */ /* 0x000fe8000c101906 */
[----:B------:R0:W-:Y:S04]  /*2cb10*/  ST.E desc[UR8][R6.64+0x14], R15 ;  /* 0x0000140f06007985 */ /* 0x0001e8000c101908 */
[----:B------:R-:W2:Y:S04]  /*2cb20*/  LDL.64 R2, [R0+0x70] ;  /* 0x0000700000027983 */ /* 0x000ea80000100a00 */
[----:B--2---:R-:W0:Y:S04]  /*2cb30*/  LD.E R14, desc[UR6][R2.64+0x20] ;  /* 0x00002006020e7980 */ /* 0x004e28000c101900 */
[----:B------:R-:W0:Y:S04]  /*2cb40*/  LD.E R12, desc[UR4][R2.64] ;  /* 0x00000004020c7980 */ /* 0x000e28000c101900 */
[----:B------:R-:W2:Y:S04]  /*2cb50*/  LD.E R21, desc[UR8][R2.64+0x4] ;  /* 0x0000040802157980 */ /* 0x000ea8000c101900 */
[----:B------:R-:W3:Y:S04]  /*2cb60*/  LD.E R73, desc[UR4][R2.64+0x10] ;  /* 0x0000100402497980 */ /* 0x000ee8000c101900 */
[----:B------:R-:W4:Y:S01]  /*2cb70*/  LD.E R75, desc[UR6][R2.64+0x14] ;  /* 0x00001406024b7980 */ /* 0x000f22000c101900 */
[C---:B0-----:R-:W-:Y:S01]  /*2cb80*/  FMUL.FTZ R6, R12.reuse, R14 ;  /* 0x0000000e0c067220 */ /* 0x041fe20000410000 */
[----:B------:R-:W-:-:S02]  /*2cb90*/  FSETP.NEU.FTZ.AND P1, PT, R12, -INF , PT ;  /* 0xff8000000c00780b */ /* 0x000fc40003f3d000 */
[----:B--2---:R-:W-:Y:S01]  /*2cba0*/  FSETP.NEU.FTZ.AND P2, PT, R21, -INF , PT ;  /* 0xff8000001500780b */ /* 0x004fe20003f5d000 */
[----:B------:R-:W-:Y:S01]  /*2cbb0*/  FMUL.FTZ R21, R14, R21 ;  /* 0x000000150e157220 */ /* 0x000fe20000410000 */
[----:B------:R-:W-:-:S04]  /*2cbc0*/  FSEL R7, R6, RZ, P1 ;  /* 0x000000ff06077208 */ /* 0x000fc80000800000 */
[----:B------:R-:W-:Y:S01]  /*2cbd0*/  FSEL R13, R21, RZ, P2 ;  /* 0x000000ff150d7208 */ /* 0x000fe20001000000 */
[-CC-:B------:R-:W-:Y:S01]  /*2cbe0*/  FFMA.FTZ R152, R11, R14.reuse, -R7.reuse ;  /* 0x0000000e0b987223 */ /* 0x180fe20000010807 */
[----:B------:R-:W-:-:S03]  /*2cbf0*/  FFMA.FTZ R153, R25, R14, -R7 ;  /* 0x0000000e19997223 */ /* 0x000fc60000010807 */
[-CC-:B------:R-:W-:Y:S01]  /*2cc00*/  FFMA.FTZ R158, R26, R14.reuse, -R13.reuse ;  /* 0x0000000e1a9e7223 */ /* 0x180fe2000001080d */
[-C--:B------:R-:W-:Y:S01]  /*2cc10*/  FFMA.FTZ R216, R27, R14.reuse, -R13 ;  /* 0x0000000e1bd87223 */ /* 0x080fe2000001080d */
[----:B------:R-:W3:Y:S01]  /*2cc20*/  MUFU.EX2 R152, R152 ;  /* 0x0000009800987308 */ /* 0x000ee20000000800 */
[-C--:B------:R-:W-:Y:S01]  /*2cc30*/  FFMA.FTZ R217, R28, R14.reuse, -R7 ;  /* 0x0000000e1cd97223 */ /* 0x080fe20000010807 */
[-C--:B------:R-:W-:Y:S01]  /*2cc40*/  FFMA.FTZ R155, R30, R14.reuse, -R13 ;  /* 0x0000000e1e9b7223 */ /* 0x080fe2000001080d */
[----:B------:R-:W-:-:S05]  /*2cc50*/  FFMA.FTZ R154, R29, R14, -R7 ;  /* 0x0000000e1d9a7223 */ /* 0x000fca0000010807 */
[----:B------:R-:W4:Y:S01]  /*2cc60*/  MUFU.EX2 R158, R158 ;  /* 0x0000009e009e7308 */ /* 0x000f220000000800 */
[-C--:B------:R-:W-:Y:S01]  /*2cc70*/  FFMA.FTZ R157, R31, R14.reuse, -R13 ;  /* 0x0000000e1f9d7223 */ /* 0x080fe2000001080d */
[----:B------:R-:W-:-:S06]  /*2cc80*/  FFMA.FTZ R156, R32, R14, -R7 ;  /* 0x0000000e209c7223 */ /* 0x000fcc0000010807 */
[----:B------:R-:W0:Y:S08]  /*2cc90*/  MUFU.EX2 R153, R153 ;  /* 0x0000009900997308 */ /* 0x000e300000000800 */
[----:B------:R-:W1:Y:S01]  /*2cca0*/  MUFU.EX2 R216, R216 ;  /* 0x000000d800d87308 */ /* 0x000e620000000800 */
[-C--:B------:R-:W-:Y:S01]  /*2ccb0*/  FFMA.FTZ R34, R34, R14.reuse, -R13 ;  /* 0x0000000e22227223 */ /* 0x080fe2000001080d */
[----:B------:R-:W-:-:S06]  /*2ccc0*/  FFMA.FTZ R21, R33, R14, -R7 ;  /* 0x0000000e21157223 */ /* 0x000fcc0000010807 */
[----:B------:R-:W2:Y:S01]  /*2ccd0*/  MUFU.EX2 R217, R217 ;  /* 0x000000d900d97308 */ /* 0x000ea20000000800 */
[----:B------:R-:W-:-:S07]  /*2cce0*/  FFMA.FTZ R12, R35, R14, -R13 ;  /* 0x0000000e230c7223 */ /* 0x000fce000001080d */
[----:B------:R-:W5:Y:S01]  /*2ccf0*/  MUFU.EX2 R155, R155 ;  /* 0x0000009b009b7308 */ /* 0x000f620000000800 */
[-CC-:B------:R-:W-:Y:S01]  /*2cd00*/  FFMA.FTZ R160, R38, R14.reuse, -R13.reuse ;  /* 0x0000000e26a07223 */ /* 0x180fe2000001080d */
[-CC-:B------:R-:W-:Y:S01]  /*2cd10*/  FFMA.FTZ R159, R39, R14.reuse, -R13.reuse ;  /* 0x0000000e279f7223 */ /* 0x180fe2000001080d */
[-CC-:B------:R-:W-:Y:S01]  /*2cd20*/  FFMA.FTZ R11, R42, R14.reuse, -R13.reuse ;  /* 0x0000000e2a0b7223 */ /* 0x180fe2000001080d */
[----:B------:R-:W-:-:S04]  /*2cd30*/  FFMA.FTZ R170, R43, R14, -R13 ;  /* 0x0000000e2baa7223 */ /* 0x000fc8000001080d */
[----:B------:R-:W5:Y:S01]  /*2cd40*/  MUFU.EX2 R154, R154 ;  /* 0x0000009a009a7308 */ /* 0x000f620000000800 */
[-CC-:B------:R-:W-:Y:S01]  /*2cd50*/  FFMA.FTZ R172, R46, R14.reuse, -R13.reuse ;  /* 0x0000000e2eac7223 */ /* 0x180fe2000001080d */
[-CC-:B------:R-:W-:Y:S01]  /*2cd60*/  FFMA.FTZ R171, R47, R14.reuse, -R13.reuse ;  /* 0x0000000e2fab7223 */ /* 0x180fe2000001080d */
[-CC-:B------:R-:W-:Y:S01]  /*2cd70*/  FFMA.FTZ R178, R50, R14.reuse, -R13.reuse ;  /* 0x0000000e32b27223 */ /* 0x180fe2000001080d */
[-CC-:B------:R-:W-:Y:S01]  /*2cd80*/  FFMA.FTZ R177, R51, R14.reuse, -R13.reuse ;  /* 0x0000000e33b17223 */ /* 0x180fe2000001080d */
[----:B------:R-:W-:-:S03]  /*2cd90*/  FFMA.FTZ R180, R54, R14, -R13 ;  /* 0x0000000e36b47223 */ /* 0x000fc6000001080d */
[----:B------:R-:W5:Y:S01]  /*2cda0*/  MUFU.EX2 R157, R157 ;  /* 0x0000009d009d7308 */ /* 0x000f620000000800 */
        /* <DEDUP_REMOVED lines=8> */
[-C--:B------:R-:W-:Y:S01]  /*2ce30*/  FFMA.FTZ R161, R71, R14.reuse, -R13 ;  /* 0x0000000e47a17223 */ /* 0x080fe2000001080d */
[----:B------:R-:W5:Y:S01]  /*2ce40*/  MUFU.EX2 R156, R156 ;  /* 0x0000009c009c7308 */ /* 0x000f620000000800 */
[----:B---3--:R-:W-:Y:S01]  /*2ce50*/  FADD.FTZ R6, R152, R73 ;  /* 0x0000004998067221 */ /* 0x008fe20000010000 */
[----:B------:R-:W-:Y:S01]  /*2ce60*/  FFMA.FTZ R20, R36, R14, -R7 ;  /* 0x0000000e24147223 */ /* 0x000fe20000010807 */
[----:B----4-:R-:W-:-:S05]  /*2ce70*/  FADD.FTZ R75, R158, R75 ;  /* 0x0000004b9e4b7221 */ /* 0x010fca0000010000 */
[----:B------:R-:W3:Y:S01]  /*2ce80*/  MUFU.EX2 R13, R34 ;  /* 0x00000022000d7308 */ /* 0x000ee20000000800 */
[----:B0-----:R-:W-:Y:S01]  /*2ce90*/  FADD.FTZ R6, R153, R6 ;  /* 0x0000000699067221 */ /* 0x001fe20000010000 */
[----:B-1----:R-:W-:Y:S01]  /*2cea0*/  FADD.FTZ R24, R216, R75 ;  /* 0x0000004bd8187221 */ /* 0x002fe20000010000 */
[-CC-:B------:R-:W-:Y:S01]  /*2ceb0*/  FFMA.FTZ R37, R37, R14.reuse, -R7.reuse ;  /* 0x0000000e25257223 */ /* 0x180fe20000010807 */
[----:B------:R-:W-:-:S04]  /*2cec0*/  FFMA.FTZ R167, R40, R14, -R7 ;  /* 0x0000000e28a77223 */ /* 0x000fc80000010807 */
[----:B------:R-:W0:Y:S01]  /*2ced0*/  MUFU.EX2 R21, R21 ;  /* 0x0000001500157308 */ /* 0x000e220000000800 */
[-CC-:B------:R-:W-:Y:S01]  /*2cee0*/  FFMA.FTZ R166, R41, R14.reuse, -R7.reuse ;  /* 0x0000000e29a67223 */ /* 0x180fe20000010807 */
[-CC-:B------:R-:W-:Y:S01]  /*2cef0*/  FFMA.FTZ R169, R44, R14.reuse, -R7.reuse ;  /* 0x0000000e2ca97223 */ /* 0x180fe20000010807 */
[-CC-:B------:R-:W-:Y:S01]  /*2cf00*/  FFMA.FTZ R168, R45, R14.reuse, -R7.reuse ;  /* 0x0000000e2da87223 */ /* 0x180fe20000010807 */
[-CC-:B------:R-:W-:Y:S01]  /*2cf10*/  FFMA.FTZ R174, R48, R14.reuse, -R7.reuse ;  /* 0x0000000e30ae7223 */ /* 0x180fe20000010807 */
[----:B------:R-:W-:-:S03]  /*2cf20*/  FFMA.FTZ R173, R49, R14, -R7 ;  /* 0x0000000e31ad7223 */ /* 0x000fc60000010807 */
[----:B------:R-:W1:Y:S01]  /*2cf30*/  MUFU.EX2 R12, R12 ;  /* 0x0000000c000c7308 */ /* 0x000e620000000800 */
        /* <DEDUP_REMOVED lines=10> */
[----:B------:R-:W4:Y:S01]  /*2cfe0*/  MUFU.EX2 R20, R20 ;  /* 0x0000001400147308 */ /* 0x000f220000000800 */
[----:B--2---:R-:W-:Y:S01]  /*2cff0*/  FADD.FTZ R7, R217, R6 ;  /* 0x00000006d9077221 */ /* 0x004fe20000010000 */
[----:B-----5:R-:W-:-:S06]  /*2d000*/  FADD.FTZ R24, R155, R24 ;  /* 0x000000189b187221 */ /* 0x020fcc0000010000 */
[----:B------:R-:W2:Y:S01]  /*2d010*/  MUFU.EX2 R160, R160 ;  /* 0x000000a000a07308 */ /* 0x000ea20000000800 */
[----:B------:R-:W-:Y:S01]  /*2d020*/  FADD.FTZ R7, R154, R7 ;  /* 0x000000079a077221 */ /* 0x000fe20000010000 */
[----:B------:R-:W-:-:S06]  /*2d030*/  FADD.FTZ R24, R157, R24 ;  /* 0x000000189d187221 */ /* 0x000fcc0000010000 */
[----:B------:R-:W5:Y:S01]  /*2d040*/  MUFU.EX2 R14, R37 ;  /* 0x00000025000e7308 */ /* 0x000f620000000800 */
[----:B------:R-:W-:Y:S01]  /*2d050*/  FADD.FTZ R6, R156, R7 ;  /* 0x000000079c067221 */ /* 0x000fe20000010000 */
[----:B---3--:R-:W-:-:S06]  /*2d060*/  FADD.FTZ R7, R13, R24 ;  /* 0x000000180d077221 */ /* 0x008fcc0000010000 */
[----:B------:R-:W3:Y:S01]  /*2d070*/  MUFU.EX2 R159, R159 ;  /* 0x0000009f009f7308 */ /* 0x000ee20000000800 */
[----:B0-----:R-:W-:Y:S01]  /*2d080*/  FADD.FTZ R25, R21, R6 ;  /* 0x0000000615197221 */ /* 0x001fe20000010000 */
[----:B-1----:R-:W-:-:S06]  /*2d090*/  FADD.FTZ R7, R12, R7 ;  /* 0x000000070c077221 */ /* 0x002fcc0000010000 */
[----:B------:R-:W0:Y:S08]  /*2d0a0*/  MUFU.EX2 R167, R167 ;  /* 0x000000a700a77308 */ /* 0x000e300000000800 */
[----:B------:R-:W1:Y:S01]  /*2d0b0*/  MUFU.EX2 R11, R11 ;  /* 0x0000000b000b7308 */ /* 0x000e620000000800 */
[----:B----4-:R-:W-:Y:S01]  /*2d0c0*/  FADD.FTZ R25, R20, R25 ;  /* 0x0000001914197221 */ /* 0x010fe20000010000 */
[----:B--2---:R-:W-:-:S06]  /*2d0d0*/  FADD.FTZ R6, R160, R7 ;  /* 0x00000007a0067221 */ /* 0x004fcc0000010000 */
[----:B------:R-:W2:Y:S08]  /*2d0e0*/  MUFU.EX2 R166, R166 ;  /* 0x000000a600a67308 */ /* 0x000eb00000000800 */
[----:B------:R-:W4:Y:S01]  /*2d0f0*/  MUFU.EX2 R170, R170 ;  /* 0x000000aa00aa7308 */ /* 0x000f220000000800 */
[----:B-----5:R-:W-:Y:S01]  /*2d100*/  FADD.FTZ R24, R14, R25 ;  /* 0x000000190e187221 */ /* 0x020fe20000010000 */
[----:B---3--:R-:W-:-:S06]  /*2d110*/  FADD.FTZ R6, R159, R6 ;  /* 0x000000069f067221 */ /* 0x008fcc0000010000 */
[----:B------:R-:W3:Y:S08]  /*2d120*/  MUFU.EX2 R169, R169 ;  /* 0x000000a900a97308 */ /* 0x000ef00000000800 */
[----:B------:R-:W5:Y:S01]  /*2d130*/  MUFU.EX2 R172, R172 ;  /* 0x000000ac00ac7308 */ /* 0x000f620000000800 */
[----:B0-----:R-:W-:Y:S01]  /*2d140*/  FADD.FTZ R7, R167, R24 ;  /* 0x00000018a7077221 */ /* 0x001fe20000010000 */
[----:B-1----:R-:W-:-:S06]  /*2d150*/  FADD.FTZ R25, R11, R6 ;  /* 0x000000060b197221 */ /* 0x002fcc0000010000 */
[----:B------:R-:W0:Y:S08]  /*2d160*/  MUFU.EX2 R168, R168 ;  /* 0x000000a800a87308 */ /* 0x000e300000000800 */
[----:B------:R-:W1:Y:S01]  /*2d170*/  MUFU.EX2 R171, R171 ;  /* 0x000000ab00ab7308 */ /* 0x000e620000000800 */
[----:B--2---:R-:W-:Y:S01]  /*2d180*/  FADD.FTZ R6, R166, R7 ;  /* 0x00000007a6067221 */ /* 0x004fe20000010000 */
[----:B----4-:R-:W-:-:S06]  /*2d190*/  FADD.FTZ R25, R170, R25 ;  /* 0x00000019aa197221 */ /* 0x010fcc0000010000 */
[----:B------:R-:W2:Y:S08]  /*2d1a0*/  MUFU.EX2 R174, R174 ;  /* 0x000000ae00ae7308 */ /* 0x000eb00000000800 */
[----:B------:R-:W4:Y:S01]  /*2d1b0*/  MUFU.EX2 R178, R178 ;  /* 0x000000b200b27308 */ /* 0x000f220000000800 */
[----:B---3--:R-:W-:Y:S01]  /*2d1c0*/  FADD.FTZ R7, R169, R6 ;  /* 0x00000006a9077221 */ /* 0x008fe20000010000 */
[----:B-----5:R-:W-:-:S06]  /*2d1d0*/  FADD.FTZ R6, R172, R25 ;  /* 0x00000019ac067221 */ /* 0x020fcc0000010000 */
        /* <DEDUP_REMOVED lines=43> */
[----:B----4-:R-:W-:-:S03]  /*2d490*/  FADD.FTZ R25, R163, R24 ;  /* 0x00000018a3197221 */ /* 0x010fc60000010000 */
[----:B---3--:R-:W-:Y:S01]  /*2d4a0*/  FADD.FTZ R6, R190, R7 ;  /* 0x00000007be067221 */ /* 0x008fe20000010000 */
[----:B-----5:R-:W-:-:S03]  /*2d4b0*/  FADD.FTZ R24, R162, R25 ;  /* 0x00000019a2187221 */ /* 0x020fc60000010000 */
[----:B0-----:R-:W-:Y:S01]  /*2d4c0*/  FADD.FTZ R25, R187, R6 ;  /* 0x00000006bb197221 */ /* 0x001fe20000010000 */
[----:B-1----:R-:W-:-:S04]  /*2d4d0*/  FADD.FTZ R27, R161, R24 ;  /* 0x00000018a11b7221 */ /* 0x002fc80000010000 */
[----:B------:R0:W-:Y:S04]  /*2d4e0*/  ST.E desc[UR4][R2.64+0x10], R25 ;  /* 0x0000101902007985 */ /* 0x0001e8000c101904 */
[----:B------:R1:W-:Y:S04]  /*2d4f0*/  ST.E desc[UR6][R2.64+0x14], R27 ;  /* 0x0000141b02007985 */ /* 0x0003e8000c101906 */
[----:B------:R-:W0:Y:S01]  /*2d500*/  LDL.64 R6, [R0+0x80] ;  /* 0x0000800000067983 */ /* 0x000e220000100a00 */
[----:B------:R-:W-:Y:S02]  /*2d510*/  R2UR UR10, R4 ;  /* 0x00000000040a72ca */ /* 0x000fe400000e0000 */
[----:B------:R-:W-:-:S02]  /*2d520*/  R2UR UR11, R5 ;  /* 0x00000000050b72ca */ /* 0x000fc400000e0000 */
[C---:B------:R-:W-:Y:S02]  /*2d530*/  R2UR UR12, R4.reuse ;  /* 0x00000000040c72ca */ /* 0x040fe400000e0000 */
[----:B------:R-:W-:Y:S01]  /*2d540*/  R2UR UR13, R5 ;  /* 0x00000000050d72ca */ /* 0x000fe200000e0000 */
[----:B0-----:R-:W2:Y:S08]  /*2d550*/  LD.E R25, desc[UR8][R6.64+0x10] ;  /* 0x0000100806197980 */ /* 0x001eb0000c101900 */
[----:B-1----:R-:W3:Y:S04]  /*2d560*/  LD.E R3, desc[UR10][R6.64+0x14] ;  /* 0x0000140a06037980 */ /* 0x002ee8000c101900 */
[----:B------:R-:W4:Y:S01]  /*2d570*/  LD.E R27, desc[UR12][R6.64+0x20] ;  /* 0x0000200c061b7980 */ /* 0x000f22000c101900 */
[----:B------:R-:W-:-:S02]  /*2d580*/  R2UR UR18, R4 ;  /* 0x00000000041272ca */ /* 0x000fc400000e0000 */
[C---:B------:R-:W-:Y:S01]  /*2d590*/  R2UR UR19, R5.reuse ;  /* 0x00000000051372ca */ /* 0x040fe200000e0000 */
[----:B------:R-:W5:Y:S01]  /*2d5a0*/  LD.E R2, desc[UR6][R6.64+0x8] ;  /* 0x0000080606027980 */ /* 0x000f62000c101900 */
[C---:B------:R-:W-:Y:S02]  /*2d5b0*/  R2UR UR14, R4.reuse ;  /* 0x00000000040e72ca */ /* 0x040fe400000e0000 */
[C---:B------:R-:W-:Y:S01]  /*2d5c0*/  R2UR UR15, R5.reuse ;  /* 0x00000000050f72ca */ /* 0x040fe200000e0000 */
[----:B------:R-:W5:Y:S01]  /*2d5d0*/  LD.E R29, desc[UR4][R6.64] ;  /* 0x00000004061d7980 */ /* 0x000f62000c101900 */
[----:B------:R-:W-:Y:S02]  /*2d5e0*/  R2UR UR16, R4 ;  /* 0x00000000041072ca */ /* 0x000fe400000e0000 */
[----:B------:R-:W-:Y:S01]  /*2d5f0*/  R2UR UR17, R5 ;  /* 0x00000000051172ca */ /* 0x000fe200000e0000 */
        /* <DEDUP_REMOVED lines=38> */
[----:B--2---:R-:W-:-:S05]  /*2d860*/  FMUL.FTZ R25, R8, R25 ;  /* 0x0000001908197220 */ /* 0x004fca0000410000 */
[----:B------:R0:W-:Y:S04]  /*2d870*/  ST.E desc[UR8][R6.64+0x10], R25 ;  /* 0x0000101906007985 */ /* 0x0001e8000c101908 */
[----:B0-----:R-:W2:Y:S01]  /*2d880*/  LD.E R25, desc[UR6][R6.64+0x154] ;  /* 0x0001540606197980 */ /* 0x001ea2000c101900 */
[C---:B---3--:R-:W-:Y:S01]  /*2d890*/  FMUL.FTZ R3, R8.reuse, R3 ;  /* 0x0000000308037220 */ /* 0x048fe20000410000 */
[----:B----4-:R-:W-:-:S04]  /*2d8a0*/  FMUL.FTZ R27, R8, R27 ;  /* 0x0000001b081b7220 */ /* 0x010fc80000410000 */
[----:B------:R0:W-:Y:S04]  /*2d8b0*/  ST.E desc[UR10][R6.64+0x14], R3 ;  /* 0x0000140306007985 */ /* 0x0001e8000c10190a */
[----:B------:R1:W-:Y:S04]  /*2d8c0*/  ST.E desc[UR12][R6.64+0x20], R27 ;  /* 0x0000201b06007985 */ /* 0x0003e8000c10190c */
[----:B0-----:R-:W3:Y:S04]  /*2d8d0*/  LD.E R3, desc[UR18][R6.64+0x150] ;  /* 0x0001501206037980 */ /* 0x001ee8000c101900 */
[----:B-1----:R-:W4:Y:S01]  /*2d8e0*/  LD.E R27, desc[UR6][R6.64+0x160] ;  /* 0x00016006061b7980 */ /* 0x002f22000c101900 */
        /* <DEDUP_REMOVED lines=55> */
[----:B------:R5:W-:Y:S02]  /*2dc60*/  ST.E desc[UR4][R6.64+0x1e4], R25 ;  /* 0x0001e41906007985 */ /* 0x000be4000c101904 */
[----:B-----5:R-:W-:Y:S02]  /*2dc70*/  FMUL.FTZ R25, R9, R2 ;  /* 0x0000000209197220 */ /* 0x020fe40000410000 */
[----:B------:R-:W2:Y:S01]  /*2dc80*/  LD.E R2, desc[UR6][R6.64+0xc] ;  /* 0x00000c0606027980 */ /* 0x000ea2000c101900 */
[C---:B---3--:R-:W-:Y:S01]  /*2dc90*/  FMUL.FTZ R3, R8.reuse, R3 ;  /* 0x0000000308037220 */ /* 0x048fe20000410000 */
[----:B----4-:R-:W-:-:S04]  /*2dca0*/  FMUL.FTZ R27, R8, R27 ;  /* 0x0000001b081b7220 */ /* 0x010fc80000410000 */
[----:B------:R0:W-:Y:S04]  /*2dcb0*/  ST.E desc[UR4][R6.64+0x1e0], R3 ;  /* 0x0001e00306007985 */ /* 0x0001e8000c101904 */
[----:B------:R2:W-:Y:S04]  /*2dcc0*/  ST.E desc[UR4][R6.64+0x1f0], R27 ;  /* 0x0001f01b06007985 */ /* 0x0005e8000c101904 */
[----:B0-----:R-:W3:Y:S01]  /*2dcd0*/  LD.E R3, desc[UR6][R6.64+0x1f4] ;  /* 0x0001f40606037980 */ /* 0x001ee2000c101900 */
[----:B--2---:R-:W-:-:S03]  /*2dce0*/  FMUL.FTZ R27, R9, R2 ;  /* 0x00000002091b7220 */ /* 0x004fc60000410000 */
[----:B------:R-:W2:Y:S01]  /*2dcf0*/  LD.E R2, desc[UR6][R6.64+0x18] ;  /* 0x0000180606027980 */ /* 0x000ea2000c101900 */
[----:B---3--:R-:W-:-:S05]  /*2dd00*/  FMUL.FTZ R3, R8, R3 ;  /* 0x0000000308037220 */ /* 0x008fca0000410000 */
[----:B------:R2:W-:Y:S02]  /*2dd10*/  ST.E desc[UR4][R6.64+0x1f4], R3 ;  /* 0x0001f40306007985 */ /* 0x0005e4000c101904 */
[C---:B--2---:R-:W-:Y:S02]  /*2dd20*/  FMUL.FTZ R3, R9.reuse, R2 ;  /* 0x0000000209037220 */ /* 0x044fe40000410000 */
[----:B------:R-:W2:Y:S04]  /*2dd30*/  LD.E R2, desc[UR6][R6.64+0x1c] ;  /* 0x00001c0606027980 */ /* 0x000ea8000c101900 */
[----:B------:R2:W-:Y:S02]  /*2dd40*/  ST.E desc[UR4][R6.64+0x8], R25 ;  /* 0x0000081906007985 */ /* 0x0005e4000c101904 */
[----:B--2---:R-:W-:-:S02]  /*2dd50*/  FMUL.FTZ R25, R9, R2 ;  /* 0x0000000209197220 */ /* 0x004fc40000410000 */
[----:B------:R-:W2:Y:S04]  /*2dd60*/  LD.E R2, desc[UR6][R6.64+0x28] ;  /* 0x0000280606027980 */ /* 0x000ea8000c101900 */
        /* <DEDUP_REMOVED lines=44> */
[----:B------:R-:W2:Y:S01]  /*2e030*/  LD.E R2, desc[UR6][R6.64+0x9c] ;  /* 0x00009c0606027980 */ /* 0x000ea2000c101900 */
        /* <DEDUP_REMOVED lines=80> */
[----:B------:R1:W-:Y:S01]  /*2e540*/  ST.E desc[UR4][R6.64+0x98], R25 ;  /* 0x0000981906007985 */ /* 0x0003e2000c101904 */
[----:B--2---:R-:W-:-:S05]  /*2e550*/  FMUL.FTZ R27, R9, R2 ;  /* 0x00000002091b7220 */ /* 0x004fca0000410000 */
[----:B------:R2:W-:Y:S04]  /*2e560*/  ST.E desc[UR4][R6.64+0x9c], R27 ;  /* 0x00009c1b06007985 */ /* 0x0005e8000c101904 */
[----:B------:R-:W0:Y:S02]  /*2e570*/  LD.E R2, desc[UR6][R6.64+0xa8] ;  /* 0x0000a80606027980 */ /* 0x000e24000c101900 */
[----:B0-----:R-:W-:-:S05]  /*2e580*/  FMUL.FTZ R3, R9, R2 ;  /* 0x0000000209037220 */ /* 0x001fca0000410000 */
[----:B------:R0:W-:Y:S04]  /*2e590*/  ST.E desc[UR4][R6.64+0xa8], R3 ;  /* 0x0000a80306007985 */ /* 0x0001e8000c101904 */
[----:B------:R-:W1:Y:S02]  /*2e5a0*/  LD.E R2, desc[UR6][R6.64+0xac] ;  /* 0x0000ac0606027980 */ /* 0x000e64000c101900 */
[----:B-1----:R-:W-:-:S05]  /*2e5b0*/  FMUL.FTZ R25, R9, R2 ;  /* 0x0000000209197220 */ /* 0x002fca0000410000 */
[----:B------:R1:W-:Y:S04]  /*2e5c0*/  ST.E desc[UR4][R6.64+0xac], R25 ;  /* 0x0000ac1906007985 */ /* 0x0003e8000c101904 */
[----:B------:R-:W2:Y:S02]  /*2e5d0*/  LD.E R2, desc[UR6][R6.64+0xb8] ;  /* 0x0000b80606027980 */ /* 0x000ea4000c101900 */
        /* <DEDUP_REMOVED lines=115> */
[----:B------:R-:W-:Y:S04]  /*2ed10*/  ST.E desc[UR4][R6.64+0x1e8], R25 ;  /* 0x0001e81906007985 */ /* 0x000fe8000c101904 */
[----:B------:R-:W2:Y:S02]  /*2ed20*/  LD.E R2, desc[UR6][R6.64+0x1ec] ;  /* 0x0001ec0606027980 */ /* 0x000ea4000c101900 */
[----:B--2---:R-:W-:-:S05]  /*2ed30*/  FMUL.FTZ R27, R9, R2 ;  /* 0x00000002091b7220 */ /* 0x004fca0000410000 */
[----:B------:R1:W-:Y:S04]  /*2ed40*/  ST.E desc[UR4][R6.64+0x1ec], R27 ;  /* 0x0001ec1b06007985 */ /* 0x0003e8000c101904 */
[----:B------:R-:W2:Y:S02]  /*2ed50*/  LD.E R2, desc[UR6][R6.64+0x1f8] ;  /* 0x0001f80606027980 */ /* 0x000ea4000c101900 */
[----:B--2---:R-:W-:-:S05]  /*2ed60*/  FMUL.FTZ R29, R9, R2 ;  /* 0x00000002091d7220 */ /* 0x004fca0000410000 */
[----:B------:R-:W-:Y:S04]  /*2ed70*/  ST.E desc[UR4][R6.64+0x1f8], R29 ;  /* 0x0001f81d06007985 */ /* 0x000fe8000c101904 */
[----:B------:R-:W2:Y:S01]  /*2ed80*/  LD.E R2, desc[UR6][R6.64+0x1fc] ;  /* 0x0001fc0606027980 */ /* 0x000ea2000c101900 */
[----:B------:R-:W-:Y:S01]  /*2ed90*/  LEA.HI R28, R207, 0x8, RZ, 0x19 ;  /* 0x00000008cf1c7811 */ /* 0x000fe200078fc8ff */
[----:B--2---:R-:W-:-:S05]  /*2eda0*/  FMUL.FTZ R9, R9, R2 ;  /* 0x0000000209097220 */ /* 0x004fca0000410000 */
[----:B------:R2:W-:Y:S04]  /*2edb0*/  ST.E desc[UR4][R6.64+0x1fc], R9 ;  /* 0x0001fc0906007985 */ /* 0x0005e8000c101904 */
[----:B0-----:R-:W3:Y:S01]  /*2edc0*/  LDL.64 R2, [R0+0x80] ;  /* 0x0000800000027983 */ /* 0x001ee20000100a00 */
[----:B------:R0:W-:Y:S06]  /*2edd0*/  BAR.SYNC.DEFER_BLOCKING R28, 0x100 ;  /* 0x0004001c0000751d */ /* 0x0001ec0000010000 */
[----:B-1----:R-:W4:Y:S04]  /*2ede0*/  LDL.64 R26, [R0] ;  /* 0x00000000001a7983 */ /* 0x002f280000100a00 */
[----:B------:R-:W5:Y:S04]  /*2edf0*/  LDL.64 R24, [R0+0x98] ;  /* 0x0000980000187983 */ /* 0x000f680000100a00 */
[----:B--2---:R-:W2:Y:S04]  /*2ee00*/  LDL.64 R8, [R0+0x88] ;  /* 0x0000880000087983 */ /* 0x004ea80000100a00 */
[----:B---3--:R-:W3:Y:S04]  /*2ee10*/  LD.E R29, desc[UR4][R2.64] ;  /* 0x00000004021d7980 */ /* 0x008ee8000c101900 */
[----:B----4-:R-:W4:Y:S04]  /*2ee20*/  LD.E R219, desc[UR6][R26.64] ;  /* 0x000000061adb7980 */ /* 0x010f28000c101900 */
[----:B-----5:R-:W4:Y:S04]  /*2ee30*/  LD.E.64 R6, desc[UR4][R24.64] ;  /* 0x0000000418067980 */ /* 0x020f28000c101b00 */
[----:B---3--:R1:W-:Y:S04]  /*2ee40*/  ST.E desc[UR8][R2.64], R29 ;  /* 0x0000001d02007985 */ /* 0x0083e8000c101908 */
[----:B------:R-:W3:Y:S04]  /*2ee50*/  LD.E R31, desc[UR10][R2.64+0x4] ;  /* 0x0000040a021f7980 */ /* 0x000ee8000c101900 */
[----:B---3--:R3:W-:Y:S04]  /*2ee60*/  ST.E desc[UR4][R2.64+0x4], R31 ;  /* 0x0000041f02007985 */ /* 0x0087e8000c101904 */
[----:B------:R-:W5:Y:S04]  /*2ee70*/  LD.E R33, desc[UR6][R2.64+0x8] ;  /* 0x0000080602217980 */ /* 0x000f68000c101900 */
[----:B-----5:R-:W-:Y:S04]  /*2ee80*/  ST.E desc[UR4][R2.64+0x8], R33 ;  /* 0x0000082102007985 */ /* 0x020fe8000c101904 */
[----:B------:R-:W5:Y:S04]  /*2ee90*/  LD.E R27, desc[UR6][R2.64+0xc] ;  /* 0x00000c06021b7980 */ /* 0x000f68000c101900 */
[----:B-----5:R5:W-:Y:S04]  /*2eea0*/  ST.E desc[UR4][R2.64+0xc], R27 ;  /* 0x00000c1b02007985 */ /* 0x020be8000c101904 */
[----:B------:R-:W2:Y:S04]  /*2eeb0*/  LD.E R25, desc[UR6][R2.64+0x10] ;  /* 0x0000100602197980 */ /* 0x000ea8000c101900 */
[----:B--2---:R2:W-:Y:S04]  /*2eec0*/  ST.E desc[UR4][R2.64+0x10], R25 ;  /* 0x0000101902007985 */ /* 0x0045e8000c101904 */
[----:B-1----:R-:W4:Y:S04]  /*2eed0*/  LD.E R29, desc[UR6][R2.64+0x14] ;  /* 0x00001406021d7980 */ /* 0x002f28000c101900 */
[----:B----4-:R1:W-:Y:S04]  /*2eee0*/  ST.E desc[UR4][R2.64+0x14], R29 ;  /* 0x0000141d02007985 */ /* 0x0103e8000c101904 */
[----:B---3--:R-:W3:Y:S04]  /*2eef0*/  LD.E R31, desc[UR6][R2.64+0x18] ;  /* 0x00001806021f7980 */ /* 0x008ee8000c101900 */
[----:B---3--:R3:W-:Y:S04]  /*2ef00*/  ST.E desc[UR4][R2.64+0x18], R31 ;  /* 0x0000181f02007985 */ /* 0x0087e8000c101904 */
[----:B-----5:R-:W4:Y:S04]  /*2ef10*/  LD.E R27, desc[UR6][R2.64+0x1c] ;  /* 0x00001c06021b7980 */ /* 0x020f28000c101900 */
[----:B----4-:R4:W-:Y:S04]  /*2ef20*/  ST.E desc[UR4][R2.64+0x1c], R27 ;  /* 0x00001c1b02007985 */ /* 0x0109e8000c101904 */
[----:B--2---:R-:W2:Y:S04]  /*2ef30*/  LD.E R25, desc[UR6][R2.64+0x20] ;  /* 0x0000200602197980 */ /* 0x004ea8000c101900 */
[----:B--2---:R2:W-:Y:S04]  /*2ef40*/  ST.E desc[UR4][R2.64+0x20], R25 ;  /* 0x0000201902007985 */ /* 0x0045e8000c101904 */
[----:B-1----:R-:W5:Y:S04]  /*2ef50*/  LD.E R29, desc[UR6][R2.64+0x24] ;  /* 0x00002406021d7980 */ /* 0x002f68000c101900 */
[----:B-----5:R1:W-:Y:S04]  /*2ef60*/  ST.E desc[UR4][R2.64+0x24], R29 ;  /* 0x0000241d02007985 */ /* 0x0203e8000c101904 */
[----:B---3--:R-:W3:Y:S04]  /*2ef70*/  LD.E R31, desc[UR6][R2.64+0x28] ;  /* 0x00002806021f7980 */ /* 0x008ee8000c101900 */
[----:B---3--:R3:W-:Y:S04]  /*2ef80*/  ST.E desc[UR4][R2.64+0x28], R31 ;  /* 0x0000281f02007985 */ /* 0x0087e8000c101904 */
[----:B----4-:R-:W4:Y:S04]  /*2ef90*/  LD.E R27, desc[UR6][R2.64+0x2c] ;  /* 0x00002c06021b7980 */ /* 0x010f28000c101900 */
        /* <DEDUP_REMOVED lines=228> */
[----:B-----5:R-:W-:Y:S04]  /*2fde0*/  ST.E desc[UR4][R2.64+0x1f4], R29 ;  /* 0x0001f41d02007985 */ /* 0x020fe8000c101904 */
[----:B---3--:R-:W3:Y:S01]  /*2fdf0*/  LD.E R31, desc[UR6][R2.64+0x1f8] ;  /* 0x0001f806021f7980 */ /* 0x008ee2000c101900 */
[----:B------:R-:W-:-:S02]  /*2fe00*/  R2UR UR28, R4 ;  /* 0x00000000041c72ca */ /* 0x000fc400000e0000 */
[C---:B------:R-:W-:Y:S01]  /*2fe10*/  R2UR UR29, R5.reuse ;  /* 0x00000000051d72ca */ /* 0x040fe200000e0000 */
[----:B---3--:R-:W-:Y:S04]  /*2fe20*/  ST.E desc[UR4][R2.64+0x1f8], R31 ;  /* 0x0001f81f02007985 */ /* 0x008fe8000c101904 */
[----:B----4-:R-:W3:Y:S01]  /*2fe30*/  LD.E R27, desc[UR6][R2.64+0x1fc] ;  /* 0x0001fc06021b7980 */ /* 0x010ee2000c101900 */
[C---:B------:R-:W-:Y:S02]  /*2fe40*/  R2UR UR30, R4.reuse ;  /* 0x00000000041e72ca */ /* 0x040fe400000e0000 */
[----:B------:R-:W-:Y:S02]  /*2fe50*/  R2UR UR31, R5 ;  /* 0x00000000051f72ca */ /* 0x000fe400000e0000 */
[----:B------:R-:W-:-:S02]  /*2fe60*/  R2UR UR32, R4 ;  /* 0x00000000042072ca */ /* 0x000fc400000e0000 */
[C---:B------:R-:W-:Y:S02]  /*2fe70*/  R2UR UR33, R5.reuse ;  /* 0x00000000052172ca */ /* 0x040fe400000e0000 */
[C---:B------:R-:W-:Y:S02]  /*2fe80*/  R2UR UR34, R4.reuse ;  /* 0x00000000042272ca */ /* 0x040fe400000e0000 */
[C---:B------:R-:W-:Y:S02]  /*2fe90*/  R2UR UR35, R5.reuse ;  /* 0x00000000052372ca */ /* 0x040fe400000e0000 */
        /* <DEDUP_REMOVED lines=22> */
[----:B------:R-:W-:Y:S02]  /*30000*/  R2UR UR26, R4 ;  /* 0x00000000041a72ca */ /* 0x000fe400000e0000 */
[----:B------:R-:W-:Y:S01]  /*30010*/  R2UR UR27, R5 ;  /* 0x00000000051b72ca */ /* 0x000fe200000e0000 */
[----:B---3--:R1:W-:Y:S04]  /*30020*/  ST.E desc[UR4][R2.64+0x1fc], R27 ;  /* 0x0001fc1b02007985 */ /* 0x0083e8000c101904 */
[----:B------:R-:W3:Y:S04]  /*30030*/  LD.E R218, desc[UR28][R8.64] ;  /* 0x0000001c08da7980 */ /* 0x000ee8000c101900 */
[----:B------:R-:W4:Y:S04]  /*30040*/  LD.E R24, desc[UR30][R2.64] ;  /* 0x0000001e02187980 */ /* 0x000f28000c101900 */
[----:B--2---:R-:W4:Y:S04]  /*30050*/  LD.E R25, desc[UR32][R2.64+0x4] ;  /* 0x0000042002197980 */ /* 0x004f28000c101900 */
[----:B------:R-:W4:Y:S04]  /*30060*/  LD.E R26, desc[UR34][R2.64+0x8] ;  /* 0x00000822021a7980 */ /* 0x000f28000c101900 */
[----:B-1----:R-:W4:Y:S04]  /*30070*/  LD.E R27, desc[UR44][R2.64+0xc] ;  /* 0x00000c2c021b7980 */ /* 0x002f28000c101900 */
[----:B0-----:R-:W4:Y:S04]  /*30080*/  LD.E R28, desc[UR46][R2.64+0x10] ;  /* 0x0000102e021c7980 */ /* 0x001f28000c101900 */
        /* <DEDUP_REMOVED lines=122> */
[----:B------:R-:W4:Y:S01]  /*30830*/  LD.E R151, desc[UR54][R2.64+0x1fc] ;  /* 0x0001fc3602977980 */ /* 0x000f22000c101900 */
[----:B------:R-:W-:Y:S01]  /*30840*/  IMAD R6, R219, 0xc00, R6 ;  /* 0x00000c00db067824 */ /* 0x000fe200078e0206 */
[----:B---3--:R-:W-:-:S02]  /*30850*/  ISETP.NE.U32.AND P1, PT, R218, RZ, PT ;  /* 0x000000ffda00720c */ /* 0x008fc40003f25070 */
[----:B------:R-:W-:Y:S02]  /*30860*/  R2UR UR7, R7 ;  /* 0x00000000070772ca */ /* 0x000fe400000e0000 */
[----:B------:R-:W-:Y:S02]  /*30870*/  R2UR UR6, R6 ;  /* 0x00000000060672ca */ /* 0x000fe400000e0000 */
[----:B------:R-:W-:Y:S02]  /*30880*/  F2FP.BF16.F32.PACK_AB R152, R153, R152 ;  /* 0x000000989998723e */ /* 0x000fe400000010ff */
[----:B------:R-:W-:Y:S02]  /*30890*/  F2FP.BF16.F32.PACK_AB R154, R154, R217 ;  /* 0x000000d99a9a723e */ /* 0x000fe400000010ff */
[----:B------:R-:W-:Y:S02]  /*308a0*/  F2FP.BF16.F32.PACK_AB R153, R216, R158 ;  /* 0x0000009ed899723e */ /* 0x000fe400000010ff */
[----:B------:R-:W-:Y:S01]  /*308b0*/  F2FP.BF16.F32.PACK_AB R155, R157, R155 ;  /* 0x0000009b9d9b723e */ /* 0x000fe200000010ff */
[----:B------:R-:W-:Y:S01]  /*308c0*/  VOTEU.ANY UP0, P1 ;  /* 0x00000000003f7886 */ /* 0x000fe20000800100 */
        /* <DEDUP_REMOVED lines=19> */
[----:B------:R-:W-:Y:S01]  /*30a00*/  R2UR UR25, R5 ;  /* 0x00000000051972ca */ /* 0x000fe200000e0000 */
[----:B----4-:R-:W-:-:S06]  /*30a10*/  WARPGROUP.ARRIVE ;  /* 0x00000000000079c5 */ /* 0x010fcc0000000000 */
[----:B------:R-:W-:Y:S01]  /*30a20*/  HGMMA.64x256x16.F32.BF16 R24, R152, gdesc[UR4].tnspB, R24, UP0, gsb0 ;  /* 0x43e0000498187df0 */ /* 0x000fe2000b801818 */
        /* <DEDUP_REMOVED lines=15> */
[----:B------:R-:W-:Y:S02]  /*30b20*/  R2UR UR51, R5 ;  /* 0x00000000053372ca */ /* 0x000fe400000e0000 */
[C---:B------:R-:W-:Y:S01]  /*30b30*/  R2UR UR52, R4.reuse ;  /* 0x00000000043472ca */ /* 0x040fe200000e0000 */
[----:B------:R-:W-:Y:S02]  /*30b40*/  WARPGROUP.DEPBAR.LE gsb0, 0x0 ;  /* 0x00008000000079c5 */ /* 0x000fe40000010000 */
[----:B------:R0:W-:Y:S01]  /*30b50*/  ST.E desc[UR4][R2.64], R24 ;  /* 0x0000001802007985 */ /* 0x0001e2000c101904 */
[----:B------:R-:W-:-:S02]  /*30b60*/  R2UR UR4, R4 ;  /* 0x00000000040472ca */ /* 0x000fc400000e0000 */
[C---:B------:R-:W-:Y:S01]  /*30b70*/  R2UR UR5, R5.reuse ;  /* 0x00000000050572ca */ /* 0x040fe200000e0000 */
[----:B------:R1:W-:Y:S01]  /*30b80*/  ST.E desc[UR6][R2.64+0x4], R25 ;  /* 0x0000041902007985 */ /* 0x0003e2000c101906 */
[----:B------:R-:W-:Y:S02]  /*30b90*/  R2UR UR6, R4 ;  /* 0x00000000040672ca */ /* 0x000fe400000e0000 */
[----:B------:R-:W-:-:S09]  /*30ba0*/  R2UR UR7, R5 ;  /* 0x00000000050772ca */ /* 0x000fd200000e0000 */
[----:B------:R2:W-:Y:S01]  /*30bb0*/  ST.E desc[UR4][R2.64+0x8], R26 ;  /* 0x0000081a02007985 */ /* 0x0005e2000c101904 */
[C---:B------:R-:W-:Y:S02]  /*30bc0*/  R2UR UR4, R4.reuse ;  /* 0x00000000040472ca */ /* 0x040fe400000e0000 */
[C---:B------:R-:W-:Y:S01]  /*30bd0*/  R2UR UR5, R5.reuse ;  /* 0x00000000050572ca */ /* 0x040fe200000e0000 */
[----:B------:R3:W-:Y:S01]  /*30be0*/  ST.E desc[UR6][R2.64+0xc], R27 ;  /* 0x00000c1b02007985 */ /* 0x0007e2000c101906 */
[C---:B------:R-:W-:Y:S02]  /*30bf0*/  R2UR UR6, R4.reuse ;  /* 0x00000000040672ca */ /* 0x040fe400000e0000 */
[C---:B------:R-:W-:Y:S01]  /*30c00*/  R2UR UR7, R5.reuse ;  /* 0x00000000050772ca */ /* 0x040fe200000e0000 */
[----:B------:R4:W-:Y:S01]  /*30c10*/  ST.E desc[UR8][R2.64+0x10], R28 ;  /* 0x0000101c02007985 */ /* 0x0009e2000c101908 */
[C---:B------:R-:W-:Y:S02]  /*30c20*/  R2UR UR8, R4.reuse ;  /* 0x00000000040872ca */ /* 0x040fe400000e0000 */
[----:B------:R-:W-:Y:S01]  /*30c30*/  R2UR UR9, R5 ;  /* 0x00000000050972ca */ /* 0x000fe200000e0000 */
[----:B------:R5:W-:Y:S01]  /*30c40*/  ST.E desc[UR10][R2.64+0x14], R29 ;  /* 0x0000141d02007985 */ /* 0x000be2000c10190a */
[----:B------:R-:W-:-:S02]  /*30c50*/  R2UR UR10, R4 ;  /* 0x00000000040a72ca */ /* 0x000fc400000e0000 */
        /* <DEDUP_REMOVED lines=21> */
[----:B------:R-:W-:Y:S01]  /*30db0*/  R2UR UR7, R5 ;  /* 0x00000000050772ca */ /* 0x000fe200000e0000 */
[----:B------:R5:W-:Y:S04]  /*30dc0*/  ST.E desc[UR8][R2.64+0x34], R37 ;  /* 0x0000342502007985 */ /* 0x000be8000c101908 */
[----:B------:R5:W-:Y:S04]  /*30dd0*/  ST.E desc[UR10][R2.64+0x38], R38 ;  /* 0x0000382602007985 */ /* 0x000be8000c10190a */
[----:B------:R5:W-:Y:S01]  /*30de0*/  ST.E desc[UR12][R2.64+0x3c], R39 ;  /* 0x00003c2702007985 */ /* 0x000be2000c10190c */
[----:B------:R-:W-:-:S03]  /*30df0*/  R2UR UR8, R4 ;  /* 0x00000000040872ca */ /* 0x000fc600000e0000 */
[----:B------:R5:W-:Y:S01]  /*30e00*/  ST.E desc[UR14][R2.64+0x40], R40 ;  /* 0x0000402802007985 */ /* 0x000be2000c10190e */
[----:B------:R-:W-:-:S03]  /*30e10*/  R2UR UR9, R5 ;  /* 0x00000000050972ca */ /* 0x000fc600000e0000 */
[----:B------:R5:W-:Y:S04]  /*30e20*/  ST.E desc[UR16][R2.64+0x44], R41 ;  /* 0x0000442902007985 */ /* 0x000be8000c101910 */
[----:B------:R5:W-:Y:S04]  /*30e30*/  ST.E desc[UR18][R2.64+0x48], R42 ;  /* 0x0000482a02007985 */ /* 0x000be8000c101912 */
[----:B------:R5:W-:Y:S04]  /*30e40*/  ST.E desc[UR20][R2.64+0x4c], R43 ;  /* 0x00004c2b02007985 */ /* 0x000be8000c101914 */
[----:B------:R5:W-:Y:S04]  /*30e50*/  ST.E desc[UR22][R2.64+0x50], R44 ;  /* 0x0000502c02007985 */ /* 0x000be8000c101916 */
[----:B------:R5:W-:Y:S01]  /*30e60*/  ST.E desc[UR24][R2.64+0x54], R45 ;  /* 0x0000542d02007985 */ /* 0x000be2000c101918 */
[----:B------:R-:W-:-:S03]  /*30e70*/  R2UR UR10, R4 ;  /* 0x00000000040a72ca */ /* 0x000fc600000e0000 */
[----:B------:R5:W-:Y:S01]  /*30e80*/  ST.E desc[UR4][R2.64+0x58], R46 ;  /* 0x0000582e02007985 */ /* 0x000be2000c101904 */
[C---:B------:R-:W-:Y:S02]  /*30e90*/  R2UR UR4, R4.reuse ;  /* 0x00000000040472ca */ /* 0x040fe400000e0000 */
[C---:B------:R-:W-:Y:S01]  /*30ea0*/  R2UR UR5, R5.reuse ;  /* 0x00000000050572ca */ /* 0x040fe200000e0000 */
[----:B------:R5:W-:Y:S01]  /*30eb0*/  ST.E desc[UR6][R2.64+0x5c], R47 ;  /* 0x00005c2f02007985 */ /* 0x000be2000c101906 */
        /* <DEDUP_REMOVED lines=12> */
[C---:B------:R-:W-:Y:S01]  /*30f80*/  R2UR UR21, R5.reuse ;  /* 0x00000000051572ca */ /* 0x040fe200000e0000 */
[----:B------:R5:W-:Y:S01]  /*30f90*/  ST.E desc[UR8][R2.64+0x60], R48 ;  /* 0x0000603002007985 */ /* 0x000be2000c101908 */
        /* <DEDUP_REMOVED lines=8> */
[----:B------:R-:W-:Y:S01]  /*31020*/  R2UR UR5, R5 ;  /* 0x00000000050572ca */ /* 0x000fe200000e0000 */
[----:B------:R5:W-:Y:S04]  /*31030*/  ST.E desc[UR6][R2.64+0x68], R50 ;  /* 0x0000683202007985 */ /* 0x000be8000c101906 */
[----:B------:R5:W-:Y:S04]  /*31040*/  ST.E desc[UR10][R2.64+0x6c], R51 ;  /* 0x00006c3302007985 */ /* 0x000be8000c10190a */
[----:B------:R5:W-:Y:S04]  /*31050*/  ST.E desc[UR12][R2.64+0x70], R52 ;  /* 0x0000703402007985 */ /* 0x000be8000c10190c */
        /* <DEDUP_REMOVED lines=8> */
[----:B------:R5:W-:Y:S01]  /*310e0*/  ST.E desc[UR8][R2.64+0x8c], R59 ;  /* 0x00008c3b02007985 */ /* 0x000be2000c101908 */
[C---:B------:R-:W-:Y:S02]  /*310f0*/  R2UR UR8, R4.reuse ;  /* 0x00000000040872ca */ /* 0x040fe400000e0000 */
[----:B------:R-:W-:Y:S01]  /*31100*/  R2UR UR9, R5 ;  /* 0x00000000050972ca */ /* 0x000fe200000e0000 */
[----:B------:R5:W-:Y:S01]  /*31110*/  ST.E desc[UR4][R2.64+0x90], R60 ;  /* 0x0000903c02007985 */ /* 0x000be2000c101904 */
        /* <DEDUP_REMOVED lines=13> */
[C---:B------:R-:W-:Y:S01]  /*311f0*/  R2UR UR21, R5.reuse ;  /* 0x00000000051572ca */ /* 0x040fe200000e0000 */
[----:B------:R5:W-:Y:S01]  /*31200*/  ST.E desc[UR6][R2.64+0x94], R61 ;  /* 0x0000943d02007985 */ /* 0x000be2000c101906 */
        /* <DEDUP_REMOVED lines=245> */
[C---:B------:R-:W-:Y:S02]  /*32160*/  R2UR UR54, R4.reuse ;  /* 0x00000000043672ca */ /* 0x040fe400000e0000 */
[----:B------:R-:W-:Y:S01]  /*32170*/  R2UR UR55, R5 ;  /* 0x00000000053772ca */ /* 0x000fe200000e0000 */
        /* <DEDUP_REMOVED lines=12> */
[----:B------:R-:W-:Y:S01]  /*32240*/  ST.E desc[UR28][R8.64], R199 ;  /* 0x000000c708007985 */ /* 0x000fe2000c10191c */
[C---:B------:R-:W-:Y:S02]  /*32250*/  R2UR UR58, R4.reuse ;  /* 0x00000000043a72ca */ /* 0x040fe400000e0000 */
[C---:B------:R-:W-:Y:S01]  /*32260*/  R2UR UR59, R5.reuse ;  /* 0x00000000053b72ca */ /* 0x040fe200000e0000 */
[----:B0-----:R-:W5:Y:S01]  /*32270*/  LD.E R24, desc[UR30][R2.64] ;  /* 0x0000001e02187980 */ /* 0x001f62000c101900 */
[C---:B------:R-:W-:Y:S02]  /*32280*/  R2UR UR56, R4.reuse ;  /* 0x00000000043872ca */ /* 0x040fe400000e0000 */
[C---:B------:R-:W-:Y:S01]  /*32290*/  R2UR UR57, R5.reuse ;  /* 0x00000000053972ca */ /* 0x040fe200000e0000 */
[----:B-1----:R-:W5:Y:S01]  /*322a0*/  LD.E R25, desc[UR32][R2.64+0x4] ;  /* 0x0000042002197980 */ /* 0x002f62000c101900 */
[C---:B------:R-:W-:Y:S02]  /*322b0*/  R2UR UR4, R4.reuse ;  /* 0x00000000040472ca */ /* 0x040fe400000e0000 */
[----:B------:R-:W-:Y:S01]  /*322c0*/  R2UR UR5, R5 ;  /* 0x00000000050572ca */ /* 0x000fe200000e0000 */
[----:B--2---:R-:W2:Y:S01]  /*322d0*/  LD.E R26, desc[UR34][R2.64+0x8] ;  /* 0x00000822021a7980 */ /* 0x004ea2000c101900 */
[----:B------:R-:W-:-:S02]  /*322e0*/  R2UR UR6, R4 ;  /* 0x00000000040672ca */ /* 0x000fc400000e0000 */
[C---:B------:R-:W-:Y:S01]  /*322f0*/  R2UR UR7, R5.reuse ;  /* 0x00000000050772ca */ /* 0x040fe200000e0000 */
[----:B---3--:R-:W2:Y:S01]  /*32300*/  LD.E R27, desc[UR44][R2.64+0xc] ;  /* 0x00000c2c021b7980 */ /* 0x008ea2000c101900 */
[C---:B------:R-:W-:Y:S02]  /*32310*/  R2UR UR8, R4.reuse ;  /* 0x00000000040872ca */ /* 0x040fe400000e0000 */
[C---:B------:R-:W-:Y:S01]  /*32320*/  R2UR UR9, R5.reuse ;  /* 0x00000000050972ca */ /* 0x040fe200000e0000 */
[----:B----4-:R-:W2:Y:S01]  /*32330*/  LD.E R28, desc[UR46][R2.64+0x10] ;  /* 0x0000102e021c7980 */ /* 0x010ea2000c101900 */
[C---:B------:R-:W-:Y:S02]  /*32340*/  R2UR UR10, R4.reuse ;  /* 0x00000000040a72ca */ /* 0x040fe400000e0000 */
[----:B------:R-:W-:Y:S01]  /*32350*/  R2UR UR11, R5 ;  /* 0x00000000050b72ca */ /* 0x000fe200000e0000 */
[----:B-----5:R-:W2:Y:S01]  /*32360*/  LD.E R29, desc[UR50][R2.64+0x14] ;  /* 0x00001432021d7980 */ /* 0x020ea2000c101900 */
[----:B------:R-:W-:-:S02]  /*32370*/  R2UR UR12, R4 ;  /* 0x00000000040c72ca */ /* 0x000fc400000e0000 */
[C---:B------:R-:W-:Y:S01]  /*32380*/  R2UR UR13, R5.reuse ;  /* 0x00000000050d72ca */ /* 0x040fe200000e0000 */
[----:B------:R-:W2:Y:S01]  /*32390*/  LD.E R30, desc[UR52][R2.64+0x18] ;  /* 0x00001834021e7980 */ /* 0x000ea2000c101900 */
[C---:B------:R-:W-:Y:S02]  /*323a0*/  R2UR UR14, R4.reuse ;  /* 0x00000000040e72ca */ /* 0x040fe400000e0000 */
[C---:B------:R-:W-:Y:S01]  /*323b0*/  R2UR UR15, R5.reuse ;  /* 0x00000000050f72ca */ /* 0x040fe200000e0000 */
[----:B------:R-:W2:Y:S01]  /*323c0*/  LD.E R31, desc[UR54][R2.64+0x1c] ;  /* 0x00001c36021f7980 */ /* 0x000ea2000c101900 */
[C---:B------:R-:W-:Y:S02]  /*323d0*/  R2UR UR16, R4.reuse ;  /* 0x00000000041072ca */ /* 0x040fe400000e0000 */
[----:B------:R-:W-:Y:S01]  /*323e0*/  R2UR UR17, R5 ;  /* 0x00000000051172ca */ /* 0x000fe200000e0000 */
[----:B------:R-:W2:Y:S01]  /*323f0*/  LD.E R32, desc[UR60][R2.64+0x20] ;  /* 0x0000203c02207980 */ /* 0x000ea2000c101900 */
        /* <DEDUP_REMOVED lines=327> */
[----:B------:R-:W-:Y:S02]  /*33870*/  R2UR UR54, R4 ;  /* 0x00000000043672ca */ /* 0x000fe400000e0000 */
[----:B------:R-:W-:Y:S01]  /*33880*/  R2UR UR55, R5 ;  /* 0x00000000053772ca */ /* 0x000fe200000e0000 */
        /* <DEDUP_REMOVED lines=10> */
[----:B------:R-:W-:-:S02]  /*33930*/  VIADD R152, R6, 0x80 ;  /* 0x0000008006987836 */ /* 0x000fc40000000000 */
[----:B------:R-:W-:-:S03]  /*33940*/  IMAD.MOV.U32 R153, RZ, RZ, R7 ;  /* 0x000000ffff997224 */ /* 0x000fc600078e0007 */
[----:B------:R-:W-:Y:S02]  /*33950*/  R2UR UR6, R152 ;  /* 0x00000000980672ca */ /* 0x000fe400000e0000 */
[----:B------:R-:W-:Y:S02]  /*33960*/  R2UR UR7, R153 ;  /* 0x00000000990772ca */ /* 0x000fe400000e0000 */
[----:B------:R-:W-:Y:S02]  /*33970*/  F2FP.BF16.F32.PACK_AB R156, R21, R156 ;  /* 0x0000009c159c723e */ /* 0x000fe400000010ff */
[----:B------:R-:W-:Y:S02]  /*33980*/  F2FP.BF16.F32.PACK_AB R158, R14, R20 ;  /* 0x000000140e9e723e */ /* 0x000fe400000010ff */
[----:B------:R-:W-:Y:S02]  /*33990*/  F2FP.BF16.F32.PACK_AB R157, R12, R13 ;  /* 0x0000000d0c9d723e */ /* 0x000fe400000010ff */
[----:B------:R-:W-:-:S02]  /*339a0*/  F2FP.BF16.F32.PACK_AB R159, R159, R160 ;  /* 0x000000a09f9f723e */ /* 0x000fc400000010ff */
        /* <DEDUP_REMOVED lines=18> */
[----:B------:R-:W-:Y:S02]  /*33ad0*/  R2UR UR24, R4 ;  /* 0x00000000041872ca */ /* 0x000fe400000e0000 */
[----:B------:R-:W-:Y:S01]  /*33ae0*/  R2UR UR25, R5 ;  /* 0x00000000051972ca */ /* 0x000fe200000e0000 */
[----:B--2---:R-:W-:-:S06]  /*33af0*/  WARPGROUP.ARRIVE ;  /* 0x00000000000079c5 */ /* 0x004fcc0000000000 */
[----:B------:R-:W-:Y:S01]  /*33b00*/  HGMMA.64x256x16.F32.BF16 R24, R156, gdesc[UR4].tnspB, R24, gsb0 ;  /* 0x43e000049c187df0 */ /* 0x000fe20008001818 */
        /* <DEDUP_REMOVED lines=19> */
[C---:B------:R-:W-:Y:S01]  /*33c40*/  R2UR UR55, R5.reuse ;  /* 0x00000000053772ca */ /* 0x040fe200000e0000 */
[----:B------:R-:W-:Y:S02]  /*33c50*/  WARPGROUP.DEPBAR.LE gsb0, 0x0 ;  /* 0x00008000000079c5 */ /* 0x000fe40000010000 */
        /* <DEDUP_REMOVED lines=2670> */
[----:B------:R5:W-:Y:S04]  /*3e340*/  ST.E desc[UR6][R2.64+0x1b4], R133 ;  /* 0x0001b48502007985 */ /* 0x000be8000c101906 */
[----:B------:R5:W-:Y:S04]  /*3e350*/  ST.E desc[UR8][R2.64+0x1b8], R134 ;  /* 0x0001b88602007985 */ /* 0x000be8000c101908 */
[----:B------:R5:W-:Y:S04]  /*3e360*/  ST.E desc[UR4][R2.64+0x1bc], R135 ;  /* 0x0001bc8702007985 */ /* 0x000be8000c101904 */
[----:B------:R5:W-:Y:S01]  /*3e370*/  ST.E desc[UR10][R2.64+0x1c0], R136 ;  /* 0x0001c08802007985 */ /* 0x000be2000c10190a */
[----:B------:R-:W-:-:S03]  /*3e380*/  R2UR UR6, R4 ;  /* 0x00000000040672ca */ /* 0x000fc600000e0000 */
[----:B------:R5:W-:Y:S01]  /*3e390*/  ST.E desc[UR12][R2.64+0x1c4], R137 ;  /* 0x0001c48902007985 */ /* 0x000be2000c10190c */
[----:B------:R-:W-:-:S03]  /*3e3a0*/  R2UR UR7, R5 ;  /* 0x00000000050772ca */ /* 0x000fc600000e0000 */
[----:B------:R5:W-:Y:S01]  /*3e3b0*/  ST.E desc[UR14][R2.64+0x1c8], R138 ;  /* 0x0001c88a02007985 */ /* 0x000be2000c10190e */
[----:B------:R-:W-:-:S03]  /*3e3c0*/  R2UR UR8, R4 ;  /* 0x00000000040872ca */ /* 0x000fc600000e0000 */
[----:B------:R5:W-:Y:S01]  /*3e3d0*/  ST.E desc[UR16][R2.64+0x1cc], R139 ;  /* 0x0001cc8b02007985 */ /* 0x000be2000c101910 */
[----:B------:R-:W-:-:S03]  /*3e3e0*/  R2UR UR9, R5 ;  /* 0x00000000050972ca */ /* 0x000fc600000e0000 */
        /* <DEDUP_REMOVED lines=13> */
[----:B------:R-:W-:-:S03]  /*3e4c0*/  R2UR UR51, R5 ;  /* 0x00000000053372ca */ /* 0x000fc600000e0000 */
[----:B------:R5:W-:Y:S01]  /*3e4d0*/  ST.E desc[UR28][R2.64+0x1e4], R145 ;  /* 0x0001e49102007985 */ /* 0x000be2000c10191c */
[C---:B------:R-:W-:Y:S02]  /*3e4e0*/  R2UR UR28, R4.reuse ;  /* 0x00000000041c72ca */ /* 0x040fe400000e0000 */
[C---:B------:R-:W-:Y:S02]  /*3e4f0*/  R2UR UR29, R5.reuse ;  /* 0x00000000051d72ca */ /* 0x040fe400000e0000 */
[C---:B------:R-:W-:Y:S02]  /*3e500*/  R2UR UR52, R4.reuse ;  /* 0x00000000043472ca */ /* 0x040fe400000e0000 */
[C---:B------:R-:W-:Y:S02]  /*3e510*/  R2UR UR53, R5.reuse ;  /* 0x00000000053572ca */ /* 0x040fe400000e0000 */
[C---:B------:R-:W-:Y:S02]  /*3e520*/  R2UR UR54, R4.reuse ;  /* 0x00000000043672ca */ /* 0x040fe400000e0000 */
[----:B------:R-:W-:Y:S01]  /*3e530*/  R2UR UR55, R5 ;  /* 0x00000000053772ca */ /* 0x000fe200000e0000 */
[----:B------:R-:W-:Y:S04]  /*3e540*/  ST.E desc[UR6][R2.64+0x1ec], R147 ;  /* 0x0001ec9302007985 */ /* 0x000fe8000c101906 */
[----:B------:R-:W-:Y:S04]  /*3e550*/  ST.E desc[UR8][R2.64+0x1f0], R148 ;  /* 0x0001f09402007985 */ /* 0x000fe8000c101908 */
[----:B------:R-:W-:Y:S04]  /*3e560*/  ST.E desc[UR10][R2.64+0x1f4], R149 ;  /* 0x0001f49502007985 */ /* 0x000fe8000c10190a */
[----:B------:R-:W-:Y:S04]  /*3e570*/  ST.E desc[UR12][R2.64+0x1f8], R150 ;  /* 0x0001f89602007985 */ /* 0x000fe8000c10190c */
[----:B------:R-:W-:Y:S01]  /*3e580*/  ST.E desc[UR14][R2.64+0x1fc], R151 ;  /* 0x0001fc9702007985 */ /* 0x000fe2000c10190e */
        /* <DEDUP_REMOVED lines=370> */
[----:B------:R-:W-:Y:S01]  /*3fcb0*/  VIADD R6, R6, 0x280 ;  /* 0x0000028006067836 */ /* 0x000fe20000000000 */
[----:B------:R-:W-:-:S04]  /*3fcc0*/  R2UR UR7, R7 ;  /* 0x00000000070772ca */ /* 0x000fc800000e0000 */
[----:B------:R-:W-:Y:S02]  /*3fcd0*/  R2UR UR6, R6 ;  /* 0x00000000060672ca */ /* 0x000fe400000e0000 */
[----:B------:R-:W-:Y:S02]  /*3fce0*/  F2FP.BF16.F32.PACK_AB R152, R191, R192 ;  /* 0x000000c0bf98723e */ /* 0x000fe400000010ff */
[----:B------:R-:W-:Y:S02]  /*3fcf0*/  F2FP.BF16.F32.PACK_AB R154, R187, R190 ;  /* 0x000000bebb9a723e */ /* 0x000fe400000010ff */
[----:B------:R-:W-:Y:S02]  /*3fd00*/  F2FP.BF16.F32.PACK_AB R153, R163, R165 ;  /* 0x000000a5a399723e */ /* 0x000fe400000010ff */
[----:B------:R-:W-:Y:S02]  /*3fd10*/  F2FP.BF16.F32.PACK_AB R155, R161, R162 ;  /* 0x000000a2a19b723e */ /* 0x000fe400000010ff */
        /* <DEDUP_REMOVED lines=27> */
[----:B------:R-:W-:Y:S01]  /*3fed0*/  R2UR UR29, R5 ;  /* 0x00000000051d72ca */ /* 0x000fe200000e0000 */
[----:B------:R-:W-:-:S02]  /*3fee0*/  WARPGROUP.DEPBAR.LE gsb0, 0x0 ;  /* 0x00008000000079c5 */ /* 0x000fc40000010000 */
[----:B------:R-:W-:Y:S01]  /*3fef0*/  ST.E desc[UR4][R2.64], R24 ;  /* 0x0000001802007985 */ /* 0x000fe2000c101904 */
[C---:B------:R-:W-:Y:S02]  /*3ff00*/  R2UR UR4, R4.reuse ;  /* 0x00000000040472ca */ /* 0x040fe400000e0000 */
[C---:B------:R-:W-:Y:S01]  /*3ff10*/  R2UR UR5, R5.reuse ;  /* 0x00000000050572ca */ /* 0x040fe200000e0000 */
[----:B------:R-:W-:Y:S01]  /*3ff20*/  ST.E desc[UR6][R2.64+0x4], R25 ;  /* 0x0000041902007985 */ /* 0x000fe2000c101906 */
[C---:B------:R-:W-:Y:S02]  /*3ff30*/  R2UR UR6, R4.reuse ;  /* 0x00000000040672ca */ /* 0x040fe400000e0000 */
[----:B------:R-:W-:Y:S01]  /*3ff40*/  R2UR UR7, R5 ;  /* 0x00000000050772ca */ /* 0x000fe200000e0000 */
[----:B------:R-:W-:Y:S04]  /*3ff50*/  ST.E desc[UR8][R2.64+0x8], R26 ;  /* 0x0000081a02007985 */ /* 0x000fe8000c101908 */
[----:B------:R-:W-:Y:S04]  /*3ff60*/  ST.E desc[UR10][R2.64+0xc], R27 ;  /* 0x00000c1b02007985 */ /* 0x000fe8000c10190a */
[----:B------:R-:W-:Y:S01]  /*3ff70*/  ST.E desc[UR12][R2.64+0x10], R28 ;  /* 0x0000101c02007985 */ /* 0x000fe2000c10190c */
[----:B------:R-:W-:-:S03]  /*3ff80*/  R2UR UR8, R4 ;  /* 0x00000000040872ca */ /* 0x000fc600000e0000 */
[----:B------:R-:W-:Y:S01]  /*3ff90*/  ST.E desc[UR14][R2.64+0x14], R29 ;  /* 0x0000141d02007985 */ /* 0x000fe2000c10190e */
[----:B------:R-:W-:-:S03]  /*3ffa0*/  R2UR UR9, R5 ;  /* 0x00000000050972ca */ /* 0x000fc600000e0000 */
[----:B------:R-:W-:Y:S04]  /*3ffb0*/  ST.E desc[UR16][R2.64+0x18], R30 ;  /* 0x0000181e02007985 */ /* 0x000fe8000c101910 */
[----:B------:R-:W-:Y:S04]  /*3ffc0*/  ST.E desc[UR18][R2.64+0x1c], R31 ;  /* 0x00001c1f02007985 */ /* 0x000fe8000c101912 */
[----:B------:R-:W-:Y:S04]  /*3ffd0*/  ST.E desc[UR20][R2.64+0x20], R32 ;  /* 0x0000202002007985 */ /* 0x000fe8000c101914 */
[----:B------:R-:W-:Y:S04]  /*3ffe0*/  ST.E desc[UR22][R2.64+0x24], R33 ;  /* 0x0000242102007985 */ /* 0x000fe8000c101916 */
[----:B------:R-:W-:Y:S01]  /*3fff0*/  ST.E desc[UR24][R2.64+0x28], R34 ;  /* 0x0000282202007985 */ /* 0x000fe2000c101918 */
[----:B------:R-:W-:-:S03]  /*40000*/  R2UR UR10, R4 ;  /* 0x00000000040a72ca */ /* 0x000fc600000e0000 */
[----:B------:R-:W-:Y:S01]  /*40010*/  ST.E desc[UR4][R2.64+0x2c], R35 ;  /* 0x00002c2302007985 */ /* 0x000fe2000c101904 */
[C---:B------:R-:W-:Y:S02]  /*40020*/  R2UR UR4, R4.reuse ;  /* 0x00000000040472ca */ /* 0x040fe400000e0000 */
[C---:B------:R-:W-:Y:S01]  /*40030*/  R2UR UR5, R5.reuse ;  /* 0x00000000050572ca */ /* 0x040fe200000e0000 */
[----:B------:R-:W-:Y:S01]  /*40040*/  ST.E desc[UR6][R2.64+0x30], R36 ;  /* 0x0000302402007985 */ /* 0x000fe2000c101906 */
        /* <DEDUP_REMOVED lines=13> */
[----:B------:R-:W-:Y:S01]  /*40120*/  ST.E desc[UR8][R2.64+0x34], R37 ;  /* 0x0000342502007985 */ /* 0x000fe2000c101908 */
        /* <DEDUP_REMOVED lines=8> */
[----:B------:R-:W-:Y:S01]  /*401b0*/  R2UR UR5, R5 ;  /* 0x00000000050572ca */ /* 0x000fe200000e0000 */
[----:B------:R-:W-:Y:S04]  /*401c0*/  ST.E desc[UR6][R2.64+0x3c], R39 ;  /* 0x00003c2702007985 */ /* 0x000fe8000c101906 */
[----:B------:R-:W-:Y:S04]  /*401d0*/  ST.E desc[UR10][R2.64+0x40], R40 ;  /* 0x0000402802007985 */ /* 0x000fe8000c10190a */
[----:B------:R-:W-:Y:S04]  /*401e0*/  ST.E desc[UR12][R2.64+0x44], R41 ;  /* 0x0000442902007985 */ /* 0x000fe8000c10190c */
        /* <DEDUP_REMOVED lines=8> */
[----:B------:R-:W-:Y:S01]  /*40270*/  ST.E desc[UR8][R2.64+0x60], R48 ;  /* 0x0000603002007985 */ /* 0x000fe2000c101908 */
[C---:B------:R-:W-:Y:S02]  /*40280*/  R2UR UR8, R4.reuse ;  /* 0x00000000040872ca */ /* 0x040fe400000e0000 */
[----:B------:R-:W-:Y:S01]  /*40290*/  R2UR UR9, R5 ;  /* 0x00000000050972ca */ /* 0x000fe200000e0000 */
[----:B------:R-:W-:Y:S01]  /*402a0*/  ST.E desc[UR4][R2.64+0x64], R49 ;  /* 0x0000643102007985 */ /* 0x000fe2000c101904 */
        /* <DEDUP_REMOVED lines=14> */
[----:B------:R-:W-:Y:S01]  /*40390*/  ST.E desc[UR6][R2.64+0x68], R50 ;  /* 0x0000683202007985 */ /* 0x000fe2000c101906 */
        /* <DEDUP_REMOVED lines=288> */
[----:B------:R-:W2:Y:S01]  /*415a0*/  LD.E R7, desc[UR28][R2.64] ;  /* 0x0000001c02077980 */ /* 0x000ea2000c101900 */
[----:B------:R-:W-:-:S02]  /*415b0*/  R2UR UR4, R4 ;  /* 0x00000000040472ca */ /* 0x000fc400000e0000 */
[C---:B------:R-:W-:Y:S02]  /*415c0*/  R2UR UR5, R5.reuse ;  /* 0x00000000050572ca */ /* 0x040fe400000e0000 */
[----:B------:R-:W-:Y:S02]  /*415d0*/  R2UR UR6, R4 ;  /* 0x00000000040672ca */ /* 0x000fe400000e0000 */
[----:B------:R-:W-:-:S09]  /*415e0*/  R2UR UR7, R5 ;  /* 0x00000000050772ca */ /* 0x000fd200000e0000 */
[----:B--2---:R1:W-:Y:S04]  /*415f0*/  ST.E desc[UR4][R2.64], R7 ;  /* 0x0000000702007985 */ /* 0x0043e8000c101904 */
[----:B------:R-:W2:Y:S01]  /*41600*/  LD.E R11, desc[UR6][R2.64+0x4] ;  /* 0x00000406020b7980 */ /* 0x000ea2000c101900 */
[C---:B------:R-:W-:Y:S02]  /*41610*/  R2UR UR4, R4.reuse ;  /* 0x00000000040472ca */ /* 0x040fe400000e0000 */
[C---:B------:R-:W-:Y:S02]  /*41620*/  R2UR UR5, R5.reuse ;  /* 0x00000000050572ca */ /* 0x040fe400000e0000 */
[----:B------:R-:W-:Y:S02]  /*41630*/  R2UR UR6, R4 ;  /* 0x00000000040672ca */ /* 0x000fe400000e0000 */
[----:B------:R-:W-:-:S09]  /*41640*/  R2UR UR7, R5 ;  /* 0x00000000050772ca */ /* 0x000fd200000e0000 */
[----:B--2---:R2:W-:Y:S04]  /*41650*/  ST.E desc[UR4][R2.64+0x4], R11 ;  /* 0x0000040b02007985 */ /* 0x0045e8000c101904 */
[----:B------:R-:W3:Y:S01]  /*41660*/  LD.E R13, desc[UR6][R2.64+0x8] ;  /* 0x00000806020d7980 */ /* 0x000ee2000c101900 */
[C---:B------:R-:W-:Y:S02]  /*41670*/  R2UR UR4, R4.reuse ;  /* 0x00000000040472ca */ /* 0x040fe400000e0000 */
[C---:B------:R-:W-:Y:S02]  /*41680*/  R2UR UR5, R5.reuse ;  /* 0x00000000050572ca */ /* 0x040fe400000e0000 */
[----:B------:R-:W-:Y:S02]  /*41690*/  R2UR UR6, R4 ;  /* 0x00000000040672ca */ /* 0x000fe400000e0000 */
[----:B------:R-:W-:-:S09]  /*416a0*/  R2UR UR7, R5 ;  /* 0x00000000050772ca */ /* 0x000fd200000e0000 */
[----:B---3--:R3:W-:Y:S04]  /*416b0*/  ST.E desc[UR4][R2.64+0x8], R13 ;  /* 0x0000080d02007985 */ /* 0x0087e8000c101904 */
[----:B0-----:R-:W4:Y:S01]  /*416c0*/  LD.E R9, desc[UR6][R2.64+0xc] ;  /* 0x00000c0602097980 */ /* 0x001f22000c101900 */
[C---:B------:R-:W-:Y:S02]  /*416d0*/  R2UR UR4, R4.reuse ;  /* 0x00000000040472ca */ /* 0x040fe400000e0000 */
[C---:B------:R-:W-:Y:S02]  /*416e0*/  R2UR UR5, R5.reuse ;  /* 0x00000000050572ca */ /* 0x040fe400000e0000 */
[----:B------:R-:W-:Y:S02]  /*416f0*/  R2UR UR6, R4 ;  /* 0x00000000040672ca */ /* 0x000fe400000e0000 */
[----:B------:R-:W-:-:S09]  /*41700*/  R2UR UR7, R5 ;  /* 0x00000000050772ca */ /* 0x000fd200000e0000 */
[----:B----4-:R0:W-:Y:S04]  /*41710*/  ST.E desc[UR4][R2.64+0xc], R9 ;  /* 0x00000c0902007985 */ /* 0x0101e8000c101904 */
[----:B-1----:R-:W4:Y:S01]  /*41720*/  LD.E R7, desc[UR6][R2.64+0x10] ;  /* 0x0000100602077980 */ /* 0x002f22000c101900 */
[C---:B------:R-:W-:Y:S02]  /*41730*/  R2UR UR4, R4.reuse ;  /* 0x00000000040472ca */ /* 0x040fe400000e0000 */
[C---:B------:R-:W-:Y:S02]  /*41740*/  R2UR UR5, R5.reuse ;  /* 0x00000000050572ca */ /* 0x040fe400000e0000 */
[----:B------:R-:W-:Y:S02]  /*41750*/  R2UR UR6, R4 ;  /* 0x00000000040672ca */ /* 0x000fe400000e0000 */
[----:B------:R-:W-:-:S09]  /*41760*/  R2UR UR7, R5 ;  /* 0x00000000050772ca */ /* 0x000fd200000e0000 */
[----:B----4-:R1:W-:Y:S04]  /*41770*/  ST.E desc[UR4][R2.64+0x10], R7 ;  /* 0x0000100702007985 */ /* 0x0103e8000c101904 */
[----:B--2---:R-:W2:Y:S01]  /*41780*/  LD.E R11, desc[UR6][R2.64+0x14] ;  /* 0x00001406020b7980 */ /* 0x004ea2000c101900 */
[C---:B------:R-:W-:Y:S02]  /*41790*/  R2UR UR4, R4.reuse ;  /* 0x00000000040472ca */ /* 0x040fe400000e0000 */
[C---:B------:R-:W-:Y:S02]  /*417a0*/  R2UR UR5, R5.reuse ;  /* 0x00000000050572ca */ /* 0x040fe400000e0000 */
[----:B------:R-:W-:Y:S02]  /*417b0*/  R2UR UR6, R4 ;  /* 0x00000000040672ca */ /* 0x000fe400000e0000 */
[----:B------:R-:W-:-:S09]  /*417c0*/  R2UR UR7, R5 ;  /* 0x00000000050772ca */ /* 0x000fd200000e0000 */
[----:B--2---:R2:W-:Y:S04]  /*417d0*/  ST.E desc[UR4][R2.64+0x14], R11 ;  /* 0x0000140b02007985 */ /* 0x0045e8000c101904 */
[----:B---3--:R-:W3:Y:S01]  /*417e0*/  LD.E R13, desc[UR6][R2.64+0x18] ;  /* 0x00001806020d7980 */ /* 0x008ee2000c101900 */
        /* <DEDUP_REMOVED lines=719> */
[----:B---3--:R-:W2:Y:S01]  /*444e0*/  LD.E R13, desc[UR6][R2.64+0x1f8] ;  /* 0x0001f806020d7980 */ /* 0x008ea2000c101900 */
[C---:B------:R-:W-:Y:S02]  /*444f0*/  R2UR UR4, R4.reuse ;  /* 0x00000000040472ca */ /* 0x040fe400000e0000 */
[C---:B------:R-:W-:Y:S02]  /*44500*/  R2UR UR5, R5.reuse ;  /* 0x00000000050572ca */ /* 0x040fe400000e0000 */
[----:B------:R-:W-:Y:S02]  /*44510*/  R2UR UR6, R4 ;  /* 0x00000000040672ca */ /* 0x000fe400000e0000 */
[----:B------:R-:W-:-:S02]  /*44520*/  R2UR UR7, R5 ;  /* 0x00000000050772ca */ /* 0x000fc400000e0000 */
[----:B------:R-:W-:-:S07]  /*44530*/  LOP3.LUT P6, RZ, R207, 0x7f, RZ, 0xc0, !PT ;  /* 0x0000007fcfff7812 */ /* 0x000fce00078cc0ff */
[----:B--2---:R1:W-:Y:S04]  /*44540*/  ST.E desc[UR4][R2.64+0x1f8], R13 ;  /* 0x0001f80d02007985 */ /* 0x0043e8000c101904 */
[----:B0-----:R-:W2:Y:S01]  /*44550*/  LD.E R9, desc[UR6][R2.64+0x1fc] ;  /* 0x0001fc0602097980 */ /* 0x001ea2000c101900 */
[----:B------:R-:W-:Y:S02]  /*44560*/  R2UR UR4, R4 ;  /* 0x00000000040472ca */ /* 0x000fe400000e0000 */
[----:B------:R-:W-:-:S13]  /*44570*/  R2UR UR5, R5 ;  /* 0x00000000050572ca */ /* 0x000fda00000e0000 */
[----:B--2---:R1:W-:Y:S01]  /*44580*/  ST.E desc[UR4][R2.64+0x1fc], R9 ;  /* 0x0001fc0902007985 */ /* 0x0043e2000c101904 */
[----:B------:R-:W-:Y:S05]  /*44590*/  @P6 BRA `(.L_x_2339) ;  /* 0x0000000000306947 */ /* 0x000fea0003800000 */
[----:B-1----:R-:W2:Y:S04]  /*445a0*/  LDL.64 R2, [R0+0x40] ;  /* 0x0000400000027983 */ /* 0x002ea80000100a00 */
[----:B------:R-:W3:Y:S01]  /*445b0*/  LDL.64 R6, [R0] ;  /* 0x0000000000067983 */ /* 0x000ee20000100a00 */
[C---:B------:R-:W-:Y:S02]  /*445c0*/  R2UR UR4, R4.reuse ;  /* 0x00000000040472ca */ /* 0x040fe400000e0000 */
[C---:B------:R-:W-:Y:S02]  /*445d0*/  R2UR UR5, R5.reuse ;  /* 0x00000000050572ca */ /* 0x040fe400000e0000 */
[----:B------:R-:W-:Y:S02]  /*445e0*/  R2UR UR6, R4 ;  /* 0x00000000040672ca */ /* 0x000fe400000e0000 */
[----:B------:R-:W-:-:S09]  /*445f0*/  R2UR UR7, R5 ;  /* 0x00000000050772ca */ /* 0x000fd200000e0000 */
[----:B--2---:R-:W2:Y:S04]  /*44600*/  LD.E.64 R2, desc[UR4][R2.64+0x30] ;  /* 0x0000300402027980 */ /* 0x004ea8000c101b00 */
[----:B---3--:R-:W3:Y:S01]  /*44610*/  LD.E R6, desc[UR6][R6.64] ;  /* 0x0000000606067980 */ /* 0x008ee2000c101900 */
[----:B--2---:R-:W-:-:S05]  /*44620*/  MOV R5, R2 ;  /* 0x0000000200057202 */ /* 0x004fca0000000f00 */
[----:B---3--:R-:W-:-:S05]  /*44630*/  IMAD R4, R6, 0x8, R5 ;  /* 0x0000000806047824 */ /* 0x008fca00078e0205 */
[----:B------:R-:W-:-:S04]  /*44640*/  PRMT R4, RZ, 0x654, R4 ;  /* 0x00000654ff047816 */ /* 0x000fc80000000004 */
[----:B------:R0:W-:Y:S03]  /*44650*/  SYNCS.ARRIVE.TRANS64.RED.A1T0 RZ, [R4+URZ], RZ ;  /* 0x000000ff04ff79a7 */ /* 0x0001e6000810043f */
.L_x_2339:
[----:B-1----:R-:W-:Y:S02]  /*44660*/  IMAD.MOV.U32 R2, RZ, RZ, R215 ;  /* 0x000000ffff027224 */ /* 0x002fe400078e00d7 */
[----:B------:R-:W-:-:S04]  /*44670*/  IMAD.MOV.U32 R3, RZ, RZ, 0x0 ;  /* 0x00000000ff037424 */ /* 0x000fc800078e00ff */
[----:B0-----:R-:W-:Y:S05]  /*44680*/  RET.REL.NODEC R2 `(_ZN7cutlass13device_kernelIN5flash11enable_sm90INS1_16FlashAttnFwdSm90INS1_25CollectiveMainloopFwdSm90ILi2EN4cute5tupleIJNS5_1CILi1EEES8_S8_EEENS6_IJNS7_ILi128EEENS7_ILi96EEENS7_ILi64EEEEEELi256ENS_10bfloat16_tEfNS_4arch4Sm90ELb0ELb1ELb0ELb0ELb0ELb0ELb1ELb1ELb0ELb1ELb0ELb0EEENS1_21CollectiveEpilogueFwdINS6_IJSA_NS7_ILi256EEESB_EEES9_SE_SG_Li256ELb0ELb1ELb0ELb0EEENS1_30DynamicPersistentTileSchedulerILi256ELi128ELb0ELb1ELb1EEEEEEEEEvNT_6ParamsE) ;  /* 0xfffffbb8025c7950 */ /* 0x001fea0003c3ffff */
.L_x_2317:
[----:B0-----:R0:W1:Y:S02]  /*44690*/  SYNCS.PHASECHK.TRANS64.TRYWAIT P1, [R2+URZ], R3 ;  /* 0x00000003020075a7 */ /* 0x001064000802017f */
[----:B-1----:R-:W-:Y:S05]  /*446a0*/  @!P1 NANOSLEEP.SYNCS 0x989680 ;  /* 0x009896800000995d */ /* 0x002fea0003900000 */
[----:B------:R-:W1:Y:S02]  /*446b0*/  @!P1 SYNCS.PHASECHK.TRANS64 P1, [R2+URZ], R3 ;  /* 0x00000003020095a7 */ /* 0x000e64000802007f */
[----:B-1----:R-:W-:Y:S05]  /*446c0*/  @!P1 BRA `(.L_x_2317) ;  /* 0xfffffffc00f09947 */ /* 0x002fea000383ffff */
[----:B------:R-:W-:Y:S05]  /*446d0*/  BRA `(.L_x_2316) ;  /* 0xfffffe4c008c7947 */ /* 0x000fea000383ffff */
.L_x_2324:
[----:B0-----:R0:W1:Y:S02]  /*446e0*/  SYNCS.PHASECHK.TRANS64.TRYWAIT P1, [R8+URZ], R9 ;  /* 0x00000009080075a7 */ /* 0x001064000802017f */
[----:B-1----:R-:W-:Y:S05]  /*446f0*/  @!P1 NANOSLEEP.SYNCS 0x989680 ;  /* 0x009896800000995d */ /* 0x002fea0003900000 */
[----:B------:R-:W1:Y:S02]  /*44700*/  @!P1 SYNCS.PHASECHK.TRANS64 P1, [R8+URZ], R9 ;  /* 0x00000009080095a7 */ /* 0x000e64000802007f */
[----:B-1----:R-:W-:Y:S05]  /*44710*/  @!P1 BRA `(.L_x_2324) ;  /* 0xfffffffc00f09947 */ /* 0x002fea000383ffff */
[----:B------:R-:W-:Y:S05]  /*44720*/  BRA `(.L_x_2323) ;  /* 0xfffffe5400607947 */ /* 0x000fea000383ffff */
.L_x_2340:
        /* <DEDUP_REMOVED lines=13> */
.L_x_6041:


//--------------------- .text._ZN7cutlass13device_kernelIN5flash11enable_sm90INS1_16FlashAttnFwdSm90INS1_25CollectiveMainloopFwdSm90ILi2EN4cute5tupleIJNS5_1CILi1EEES8_S8_EEENS6_IJNS7_ILi128EEENS7_ILi96EEENS7_ILi64EEEEEELi256ENS_10bfloat16_tEfNS_4arch4Sm90ELb0ELb1ELb0ELb1ELb0ELb0ELb0ELb1ELb0ELb1ELb0ELb0EEENS1_21CollectiveEpilogueFwdINS6_IJSA_NS7_ILi256EEESB_EEES9_SE_SG_Li256ELb1ELb1ELb0ELb0EEENS1_36VarlenDynamicPersistentTileSchedulerILi128ELi96ELi256ELi128ELb0ELb1ELb1ELb1ELb0ELb1EEEEEEEEEvNT_6ParamsE --------------------------
	.section	.text._ZN7cutlass13device_kernelIN5flash11enable_sm90INS1_16FlashAttnFwdSm90INS1_25CollectiveMainloopFwdSm90ILi2EN4cute5tupleIJNS5_1CILi1EEES8_S8_EEENS6_IJNS7_ILi128EEENS7_ILi96EEENS7_ILi64EEEEEELi256ENS_10bfloat16_tEfNS_4arch4Sm90ELb0ELb1ELb0ELb1ELb0ELb0ELb0ELb1ELb0ELb1ELb0ELb0EEENS1_21CollectiveEpilogueFwdINS6_IJSA_NS7_ILi256EEESB_EEES9_SE_SG_Li256ELb1ELb1ELb0ELb0EEENS1_36VarlenDynamicPersistentTileSchedulerILi128ELi96ELi256ELi128ELb0ELb1ELb1ELb1ELb0ELb1EEEEEEEEEvNT_6ParamsE,"ax",@progbits
	.align	128
.text._ZN7cutlass13device_kernelIN5flash11enable_sm90INS1_16FlashAttnFwdSm90INS1_25CollectiveMainloopFwdSm90ILi2EN4cute5tupleIJNS5_1CILi1EEES8_S8_EEENS6_IJNS7_ILi128EEENS7_ILi96EEENS7_ILi64EEEEEELi256ENS_10bfloat16_tEfNS_4arch4Sm90ELb0ELb1ELb0ELb1ELb0ELb0ELb0ELb1ELb0ELb1ELb0ELb0EEENS1_21CollectiveEpilogueFwdINS6_IJSA_NS7_ILi256EEESB_EEES9_SE_SG_Li256ELb1ELb1ELb0ELb0EEENS1_36VarlenDynamicPersistentTileSchedulerILi128ELi96ELi256ELi128ELb0ELb1ELb1ELb1ELb0ELb1EEEEEEEEEvNT_6ParamsE:
        .type           _ZN7cutlass13device_kernelIN5flash11enable_sm90INS1_16FlashAttnFwdSm90INS1_25CollectiveMainloopFwdSm90ILi2EN4cute5tupleIJNS5_1CILi1EEES8_S8_EEENS6_IJNS7_ILi128EEENS7_ILi96EEENS7_ILi64EEEEEELi256ENS_10bfloat16_tEfNS_4arch4Sm90ELb0ELb1ELb0ELb1ELb0ELb0ELb0ELb1ELb0ELb1ELb0ELb0EEENS1_21CollectiveEpilogueFwdINS6_IJSA_NS7_ILi256EEESB_EEES9_SE_SG_Li256ELb1ELb1ELb0ELb0EEENS1_36VarlenDynamicPersistentTileSchedulerILi128ELi96ELi256ELi128ELb0ELb1ELb1ELb1ELb0ELb1EEEEEEEEEvNT_6ParamsE,@function
        .size           _ZN7cutlass13device_kernelIN5flash11enable_sm90INS1_16FlashAttnFwdSm90INS1_25CollectiveMainloopFwdSm90ILi2EN4cute5tupleIJNS5_1CILi1EEES8_S8_EEENS6_IJNS7_ILi128EEENS7_ILi96EEENS7_ILi64EEEEEELi256ENS_10bfloat16_tEfNS_4arch4Sm90ELb0ELb1ELb0ELb1ELb0ELb0ELb0ELb1ELb0ELb1ELb0ELb0EEENS1_21CollectiveEpilogueFwdINS6_IJSA_NS7_ILi256EEESB_EEES9_SE_SG_Li256ELb1ELb1ELb0ELb0EEENS1_36VarlenDynamicPersistentTileSchedulerILi128ELi96ELi256ELi128ELb0ELb1ELb1ELb1ELb0ELb1EEEEEEEEEvNT_6ParamsE,(.L_x_6043 - _ZN7cutlass13device_kernelIN5flash11enable_sm90INS1_16FlashAttnFwdSm90INS1_25CollectiveMainloopFwdSm90ILi2EN4cute5tupleIJNS5_1CILi1EEES8_S8_EEENS6_IJNS7_ILi128EEENS7_ILi96EEENS7_ILi64EEEEEELi256ENS_10bfloat16_tEfNS_4arch4Sm90ELb0ELb1ELb0ELb1ELb0ELb0ELb0ELb1ELb0ELb1ELb0ELb0EEENS1_21CollectiveEpilogueFwdINS6_IJSA_NS7_ILi256EEESB_EEES9_SE_SG_Li256ELb1ELb1ELb0ELb0EEENS1_36VarlenDynamicPersistentTileSchedulerILi128ELi96ELi256ELi128ELb0ELb1ELb1ELb1ELb0ELb1EEEEEEEEEvNT_6ParamsE)
        .other          _ZN7cutlass13device_kernelIN5flash11enable_sm90INS1_16FlashAttnFwdSm90INS1_25CollectiveMainloopFwdSm90ILi2EN4cute5tupleIJNS5_1CILi1EEES8_S8_EEENS6_IJNS7_ILi128EEENS7_ILi96EEENS7_ILi64EEEEEELi256ENS_10bfloat16_tEfNS_4arch4Sm90ELb0ELb1ELb0ELb1ELb0ELb0ELb0ELb1ELb0ELb1ELb0ELb0EEENS1_21CollectiveEpilogueFwdINS6_IJSA_NS7_ILi256EEESB_EEES9_SE_SG_Li256ELb1ELb1ELb0ELb0EEENS1_36VarlenDynamicPersistentTileSchedulerILi128ELi96ELi256ELi128ELb0ELb1ELb1ELb1ELb0ELb1EEEEEEEEEvNT_6ParamsE,@"STO_CUDA_ENTRY STV_DEFAULT"
_ZN7cutlass13device_kernelIN5flash11enable_sm90INS1_16FlashAttnFwdSm90INS1_25CollectiveMainloopFwdSm90ILi2EN4cute5tupleIJNS5_1CILi1EEES8_S8_EEENS6_IJNS7_ILi128EEENS7_ILi96EEENS7_ILi64EEEEEELi256ENS_10bfloat16_tEfNS_4arch4Sm90ELb0ELb1ELb0ELb1ELb0ELb0ELb0ELb1ELb0ELb1ELb0ELb0EEENS1_21CollectiveEpilogueFwdINS6_IJSA_NS7_ILi256EEESB_EEES9_SE_SG_Li256ELb1ELb1ELb0ELb0EEENS1_36VarlenDynamicPersistentTileSchedulerILi128ELi96ELi256ELi128ELb0ELb1ELb1ELb1ELb0ELb1EEEEEEEEEvNT_6ParamsE:
        /* <DEDUP_REMOVED lines=18> */
.L_x_2342:
[----:B------:R-:W-:Y:S05]  /*0120*/  BSYNC B0 ;  /* 0x0000000000007941 */ /* 0x000fea0003800000 */
.L_x_2341:
        /* <DEDUP_REMOVED lines=41> */
.L_x_2343:
        /* <DEDUP_REMOVED lines=22> */
.L_x_2344:
        /* <DEDUP_REMOVED lines=18> */
.L_x_2345:
        /* <DEDUP_REMOVED lines=22> */
.L_x_2346:
        /* <DEDUP_REMOVED lines=22> */
.L_x_2347:
[----:B------:R-:W-:Y:S01]  /*0900*/  PLOP3.LUT P0, PT, PT, PT, UP0, 0x80, 0x0 ;  /* 0x000000000000781c */ /* 0x000fe20003f0f008 */
[----:B------:R-:W-:Y:S01]  /*0910*/  UMOV UR36, 0x1 ;  /* 0x0000000100247882 */ /* 0x000fe20000000000 */
[----:B------:R-:W-:Y:S01]  /*0920*/  NOP ;  /* 0x0000000000007918 */ /* 0x000fe20000000000 */
[----:B------:R-:W-:Y:S01]  /*0930*/  USEL UR36, UR36, 0x2, !UP0 ;  /* 0x0000000224247887 */ /* 0x000fe2000c000000 */
[----:B------:R-:W-:Y:S01]  /*0940*/  ULDC.64 UR40, c[0x0][0x208] ;  /* 0x0000820000287ab9 */ /* 0x000fe20000000a00 */
[----:B012-4-:R-:W-:Y:S08]  /*0950*/  BAR.SYNC.DEFER_BLOCKING 0x0 ;  /* 0x0000000000007b1d */ /* 0x017ff00000010000 */
[----:B------:R-:W-:Y:S05]  /*0960*/  @!P0 BRA `(.L_x_2348) ;  /* 0x000000f400648947 */ /* 0x000fea0003800000 */
.L_x_2349:
        /* <DEDUP_REMOVED lines=23> */
[----:B------:R-:W-:Y:S01]  /*0ae0*/  R2UR UR6, R11 ;  /* 0x000000000b0672ca */ /* 0x000fe200000e0000 */
        /* <DEDUP_REMOVED lines=55> */
.L_x_2449:
[----:B------:R-:W-:Y:S01]  /*0e60*/  ULDC.64 UR8, c[0x0][0xa28] ;  /* 0x00028a0000087ab9 */ /* 0x000fe20000000a00 */
[----:B------:R-:W-:Y:S01]  /*0e70*/  IMAD.MOV.U32 R0, RZ, RZ, RZ ;  /* 0x000000ffff007224 */ /* 0x000fe200078e00ff */
[----:B------:R-:W-:-:S04]  /*0e80*/  UISETP.NE.U32.AND UP0, UPT, UR8, URZ, UPT ;  /* 0x0000003f0800728c */ /* 0x000fc8000bf05070 */
[----:B------:R-:W-:-:S03]  /*0e90*/  UISETP.NE.AND.EX UP0, UPT, UR9, URZ, UPT, UP0 ;  /* 0x0000003f0900728c */ /* 0x000fc6000bf05300 */
[----:B------:R-:W-:Y:S02]  /*0ea0*/  ULDC.64 UR8, c[0x0][0xa18] ;  /* 0x0002860000087ab9 */ /* 0x000fe40000000a00 */
[----:B------:R-:W-:Y:S01]  /*0eb0*/  UISETP.NE.U32.AND UP1, UPT, UR8, URZ, UPT ;  /* 0x0000003f0800728c */ /* 0x000fe2000bf25070 */
[----:B------:R-:W-:-:S03]  /*0ec0*/  PLOP3.LUT P0, PT, PT, PT, UP0, 0x80, 0x0 ;  /* 0x000000000000781c */ /* 0x000fc60003f0f008 */
[----:B------:R-:W-:-:S03]  /*0ed0*/  UISETP.NE.AND.EX UP1, UPT, UR9, URZ, UPT, UP1 ;  /* 0x0000003f0900728c */ /* 0x000fc6000bf25310 */
[----:B------:R-:W-:Y:S02]  /*0ee0*/  @UP0 ULDC.64 UR8, c[0x0][0xa28] ;  /* 0x00028a0000080ab9 */ /* 0x000fe40000000a00 */
[----:B------:R-:W-:Y:S01]  /*0ef0*/  @UP0 UIMAD.WIDE UR8, UR6, 0x4, UR8 ;  /* 0x00000004060808a5 */ /* 0x000fe2000f8e0208 */
[----:B------:R-:W-:-:S05]  /*0f00*/  PLOP3.LUT P2, PT, PT, PT, UP1, 0x80, 0x0 ;  /* 0x000000000000781c */ /* 0x000fca0003f4f018 */
[----:B------:R-:W-:Y:S01]  /*0f10*/  @UP1 ULDC.64 UR10, c[0x0][0xa18] ;  /* 0x00028600000a1ab9 */ /* 0x000fe20000000a00 */
[----:B01--4-:R-:W-:Y:S02]  /*0f20*/  IMAD.U32 R2, RZ, RZ, UR8 ;  /* 0x00000008ff027e24 */ /* 0x013fe4000f8e00ff */
[----:B------:R-:W-:Y:S01]  /*0f30*/  IMAD.U32 R3, RZ, RZ, UR9 ;  /* 0x00000009ff037e24 */ /* 0x000fe2000f8e00ff */
[----:B------:R-:W-:Y:S01]  /*0f40*/  @UP1 UIMAD.WIDE UR8, UR6, 0x4, UR10 ;  /* 0x00000004060818a5 */ /* 0x000fe2000f8e020a */
[----:B------:R-:W-:Y:S02]  /*0f50*/  ULDC UR4, c[0x0][0x288] ;  /* 0x0000a20000047ab9 */ /* 0x000fe40000000800 */
[----:B---3--:R-:W-:Y:S01]  /*0f60*/  IMAD.U32 R16, RZ, RZ, UR4 ;  /* 0x00000004ff107e24 */ /* 0x008fe2000f8e00ff */
[----:B------:R0:W5:Y:S02]  /*0f70*/  @P0 LDG.E R0, desc[UR40][R2.64] ;  /* 0x0000002802000981 */ /* 0x000164000c1e1900 */
[----:B--2---:R-:W-:Y:S01]  /*0f80*/  IMAD.U32 R4, RZ, RZ, UR8 ;  /* 0x00000008ff047e24 */ /* 0x004fe2000f8e00ff */
[----:B------:R-:W-:Y:S01]  /*0f90*/  ULDC UR4, c[0x0][0x424] ;  /* 0x0001090000047ab9 */ /* 0x000fe20000000800 */
[----:B------:R-:W-:Y:S01]  /*0fa0*/  IMAD.U32 R5, RZ, RZ, UR9 ;  /* 0x00000009ff057e24 */ /* 0x000fe2000f8e00ff */
[----:B------:R-:W-:-:S04]  /*0fb0*/  ULDC.64 UR8, c[0x0][0x418] ;  /* 0x0001060000087ab9 */ /* 0x000fc80000000a00 */
[----:B------:R0:W5:Y:S01]  /*0fc0*/  @P2 LDG.E R16, desc[UR40][R4.64] ;  /* 0x0000002804102981 */ /* 0x000162000c1e1900 */
[----:B------:R-:W-:Y:S01]  /*0fd0*/  UISETP.NE.U32.AND UP0, UPT, UR8, URZ, UPT ;  /* 0x0000003f0800728c */ /* 0x000fe2000bf05070 */
[----:B------:R-:W-:-:S03]  /*0fe0*/  UMOV UR45, UR7 ;  /* 0x00000007002d7c82 */ /* 0x000fc60008000000 */
[----:B------:R-:W-:-:S03]  /*0ff0*/  UISETP.NE.AND.EX UP0, UPT, UR9, URZ, UPT, UP0 ;  /* 0x0000003f0900728c */ /* 0x000fc6000bf05300 */
[----:B------:R-:W-:Y:S01]  /*1000*/  ULDC.64 UR8, c[0x0][0xa20] ;  /* 0x0002880000087ab9 */ /* 0x000fe20000000a00 */
[----:B------:R-:W-:Y:S01]  /*1010*/  USEL UR4, UR4, 0x1, UP0 ;  /* 0x0000000104047887 */ /* 0x000fe20008000000 */
[----:B------:R-:W-:Y:S01]  /*1020*/  ISETP.NE.U32.AND P1, PT, RZ, UR8, PT ;  /* 0x00000008ff007c0c */ /* 0x000fe2000bf25070 */
[----:B------:R-:W-:Y:S02]  /*1030*/  ULDC UR8, c[0x0][0x2f0] ;  /* 0x0000bc0000087ab9 */ /* 0x000fe40000000800 */
[----:B------:R-:W-:Y:S01]  /*1040*/  UIMAD UR4, UR4, UR8, URZ ;  /* 0x00000008040472a4 */ /* 0x000fe2000f8e023f */
[----:B------:R-:W-:Y:S01]  /*1050*/  ISETP.NE.AND.EX P1, PT, RZ, UR9, PT, P1 ;  /* 0x00000009ff007c0c */ /* 0x000fe2000bf25310 */
[----:B0-----:R-:W-:-:S12]  /*1060*/  @P2 BRA `(.L_x_2350) ;  /* 0x00000000002c2947 */ /* 0x001fd80003800000 */
        /* <DEDUP_REMOVED lines=8> */
[----:B-----5:R-:W2:Y:S04]  /*10f0*/  LDG.E R16, desc[UR40][R2.64] ;  /* 0x0000002802107981 */ /* 0x020ea8000c1e1900 */
[----:B------:R-:W2:Y:S02]  /*1100*/  LDG.E R5, desc[UR40][R2.64+0x4] ;  /* 0x0000042802057981 */ /* 0x000ea4000c1e1900 */
[----:B--2---:R-:W-:-:S07]  /*1110*/  IMAD.IADD R16, R5, 0x1, -R16 ;  /* 0x0000000105107824 */ /* 0x004fce00078e0a10 */
.L_x_2350:
[----:B------:R-:W-:Y:S01]  /*1120*/  IMAD.U32 R17, RZ, RZ, UR4 ;  /* 0x00000004ff117e24 */ /* 0x000fe2000f8e00ff */
[----:B------:R-:W-:Y:S01]  /*1130*/  UMOV UR44, UR6 ;  /* 0x00000006002c7c82 */ /* 0x000fe20008000000 */
[----:B------:R-:W-:Y:S05]  /*1140*/  @!P1 BRA `(.L_x_2351) ;  /* 0x0000000000189947 */ /* 0x000fea0003800000 */
[----:B------:R-:W-:Y:S02]  /*1150*/  ULDC.64 UR8, c[0x0][0xa20] ;  /* 0x0002880000087ab9 */ /* 0x000fe40000000a00 */
[----:B------:R-:W-:-:S06]  /*1160*/  UIMAD.WIDE UR6, UR6, 0x4, UR8 ;  /* 0x00000004060678a5 */ /* 0x000fcc000f8e0208 */
[----:B------:R-:W-:Y:S02]  /*1170*/  IMAD.U32 R2, RZ, RZ, UR6 ;  /* 0x00000006ff027e24 */ /* 0x000fe4000f8e00ff */
[----:B------:R-:W-:-:S05]  /*1180*/  IMAD.U32 R3, RZ, RZ, UR7 ;  /* 0x00000007ff037e24 */ /* 0x000fca000f8e00ff */
[----:B------:R0:W5:Y:S01]  /*1190*/  LDG.E R17, desc[UR40][R2.64] ;  /* 0x0000002802117981 */ /* 0x000162000c1e1900 */
[----:B------:R-:W-:Y:S05]  /*11a0*/  BRA `(.L_x_2352) ;  /* 0x00000000002c7947 */ /* 0x000fea0003800000 */
.L_x_2351:
        /* <DEDUP_REMOVED lines=9> */
[----:B------:R-:W2:Y:S02]  /*1240*/  LDG.E R4, desc[UR40][R2.64+0x4] ;  /* 0x0000042802047981 */ /* 0x000ea4000c1e1900 */
[----:B--2---:R-:W-:-:S07]  /*1250*/  IMAD.IADD R17, R4, 0x1, -R17 ;  /* 0x0000000104117824 */ /* 0x004fce00078e0a11 */
.L_x_2352:
[----:B0-----:R-:W0:Y:S01]  /*1260*/  LDC R2, c[0x0][0x448] ;  /* 0x00011200ff027b82 */ /* 0x001e220000000800 */
[----:B------:R-:W-:Y:S01]  /*1270*/  USHF.L.U32 UR43, UR5, 0x7, URZ ;  /* 0x00000007052b7899 */ /* 0x000fe2000800063f */
[----:B-----5:R-:W-:-:S03]  /*1280*/  IMAD.IADD R17, R17, 0x1, -R0 ;  /* 0x0000000111117824 */ /* 0x020fc600078e0a00 */
[----:B------:R-:W-:Y:S02]  /*1290*/  UIADD3 UR4, UR43, 0x7f, URZ ;  /* 0x0000007f2b047890 */ /* 0x000fe4000fffe03f */
[----:B------:R-:W-:Y:S01]  /*12a0*/  IADD3 R3, R17, 0x1, -R16 ;  /* 0x0000000111037810 */ /* 0x000fe20007ffe810 */
[----:B------:R-:W1:Y:S03]  /*12b0*/  LDC.64 R6, c[0x0][0x9e0] ;  /* 0x00027800ff067b82 */ /* 0x000e660000000a00 */
[----:B------:R-:W-:Y:S01]  /*12c0*/  IMAD.U32 R0, RZ, RZ, UR4 ;  /* 0x00000004ff007e24 */ /* 0x000fe2000f8e00ff */
[----:B0-----:R-:W-:Y:S02]  /*12d0*/  ISETP.NE.AND P1, PT, R2, 0x1, PT ;  /* 0x000000010200780c */ /* 0x001fe40003f25270 */
[----:B-1----:R-:W-:-:S11]  /*12e0*/  ISETP.GE.AND P2, PT, R7, 0x1, PT ;  /* 0x000000010700780c */ /* 0x002fd60003f46270 */
[----:B------:R-:W0:Y:S08]  /*12f0*/  @P1 LDC R2, c[0x0][0x44c] ;  /* 0x00011300ff021b82 */ /* 0x000e300000000800 */
[----:B------:R-:W1:Y:S01]  /*1300*/  @P1 LDC R5, c[0x0][0x450] ;  /* 0x00011400ff051b82 */ /* 0x000e620000000800 */
[----:B0-----:R-:W-:-:S05]  /*1310*/  @P1 IMAD.HI.U32 R2, R2, UR4, RZ ;  /* 0x0000000402021c27 */ /* 0x001fca000f8e00ff */
[----:B-1----:R-:W-:-:S05]  /*1320*/  @P1 SHF.R.U32.HI R0, RZ, R5, R2 ;  /* 0x00000005ff001219 */ /* 0x002fca0000011602 */
        /* <DEDUP_REMOVED lines=13> */
.L_x_2354:
[----:B------:R-:W-:-:S13]  /*1400*/  ISETP.NE.AND P0, PT, R7, 0x1, PT ;  /* 0x000000010700780c */ /* 0x000fda0003f05270 */
[----:B------:R-:W0:Y:S02]  /*1410*/  @P0 LDC.64 R4, c[0x0][0x9e8] ;  /* 0x00027a00ff040b82 */ /* 0x000e240000000a00 */
[----:B0-----:R-:W-:-:S05]  /*1420*/  @P0 IMAD.HI.U32 R4, R2, R4, RZ ;  /* 0x0000000402040227 */ /* 0x001fca00078e00ff */
[----:B------:R-:W-:-:S07]  /*1430*/  @P0 SHF.R.U32.HI R2, RZ, R5, R4 ;  /* 0x00000005ff020219 */ /* 0x000fce0000011604 */
.L_x_2355:
[----:B------:R-:W-:-:S05]  /*1440*/  IMAD R3, R2, R7, R7 ;  /* 0x0000000702037224 */ /* 0x000fca00078e0207 */
[----:B------:R-:W-:-:S07]  /*1450*/  VIMNMX R0, R0, R3, PT ;  /* 0x0000000300007248 */ /* 0x000fce0003fe0100 */
.L_x_2353:
[----:B------:R-:W0:Y:S01]  /*1460*/  @P1 LDC R4, c[0x0][0x44c] ;  /* 0x00011300ff041b82 */ /* 0x000e220000000800 */
[----:B------:R-:W-:Y:S01]  /*1470*/  IMAD.U32 R3, RZ, RZ, UR43 ;  /* 0x0000002bff037e24 */ /* 0x000fe2000f8e00ff */
[----:B------:R-:W-:Y:S01]  /*1480*/  ULDC UR4, c[0x0][0x9dc] ;  /* 0x0002770000047ab9 */ /* 0x000fe20000000800 */
[----:B------:R-:W-:Y:S02]  /*1490*/  VIADD R2, R0, 0x5f ;  /* 0x0000005f00027836 */ /* 0x000fe40000000000 */
[----:B------:R-:W-:Y:S02]  /*14a0*/  VIADD R0, R17, 0x5f ;  /* 0x0000005f11007836 */ /* 0x000fe40000000000 */
[----:B------:R-:W-:Y:S01]  /*14b0*/  IMAD.HI R2, R2, 0x2aaaaaab, RZ ;  /* 0x2aaaaaab02027827 */ /* 0x000fe200078e02ff */
[----:B------:R-:W1:Y:S03]  /*14c0*/  @P1 LDC R5, c[0x0][0x450] ;  /* 0x00011400ff051b82 */ /* 0x000e660000000800 */
[----:B------:R-:W-:-:S04]  /*14d0*/  IMAD.HI R0, R0, 0x2aaaaaab, RZ ;  /* 0x2aaaaaab00007827 */ /* 0x000fc800078e02ff */
[----:B0-----:R-:W-:-:S05]  /*14e0*/  @P1 IMAD.HI.U32 R4, R4, UR43, RZ ;  /* 0x0000002b04041c27 */ /* 0x001fca000f8e00ff */
[----:B-1----:R-:W-:Y:S02]  /*14f0*/  @P1 SHF.R.U32.HI R3, RZ, R5, R4 ;  /* 0x00000005ff031219 */ /* 0x002fe40000011604 */
[----:B------:R-:W-:Y:S02]  /*1500*/  SHF.R.U32.HI R5, RZ, 0x1f, R2 ;  /* 0x0000001fff057819 */ /* 0x000fe40000011602 */
[----:B------:R-:W-:Y:S02]  /*1510*/  IADD3 R4, R3, R17, -R16 ;  /* 0x0000001103047210 */ /* 0x000fe40007ffe810 */
        /* <DEDUP_REMOVED lines=16> */
.L_x_2357:
[----:B------:R-:W-:-:S13]  /*1620*/  ISETP.NE.AND P0, PT, R7, 0x1, PT ;  /* 0x000000010700780c */ /* 0x000fda0003f05270 */
[----:B------:R-:W0:Y:S02]  /*1630*/  @P0 LDC.64 R2, c[0x0][0x9e8] ;  /* 0x00027a00ff020b82 */ /* 0x000e240000000a00 */
[----:B0-----:R-:W-:-:S05]  /*1640*/  @P0 IMAD.HI.U32 R0, R4, R2, RZ ;  /* 0x0000000204000227 */ /* 0x001fca00078e00ff */
[----:B------:R-:W-:-:S07]  /*1650*/  @P0 SHF.R.U32.HI R4, RZ, R3, R0 ;  /* 0x00000003ff040219 */ /* 0x000fce0000011600 */
.L_x_2358:
[----:B------:R-:W-:-:S05]  /*1660*/  IMAD R4, R4, R7, RZ ;  /* 0x0000000704047224 */ /* 0x000fca00078e02ff */
[----:B------:R-:W-:-:S13]  /*1670*/  R2UR UR5, R4 ;  /* 0x00000000040572ca */ /* 0x000fda00000e0000 */
[----:B------:R-:W-:-:S04]  /*1680*/  UISETP.LT.AND UP0, UPT, UR4, UR5, UPT ;  /* 0x000000050400728c */ /* 0x000fc8000bf01270 */
[----:B------:R-:W-:-:S12]  /*1690*/  USEL UR4, UR4, UR5, !UP0 ;  /* 0x0000000504047287 */ /* 0x000fd8000c000000 */
.L_x_2356:
[----:B------:R-:W-:Y:S01]  /*16a0*/  UIMAD.WIDE UR4, UR4, 0x2aaaaaab, URZ ;  /* 0x2aaaaaab040478a5 */ /* 0x000fe2000f8e023f */
[----:B------:R-:W-:Y:S01]  /*16b0*/  PLOP3.LUT P0, PT, PT, PT, PT, 0x80, 0x0 ;  /* 0x000000000000781c */ /* 0x000fe20003f0f070 */
[----:B------:R-:W-:Y:S01]  /*16c0*/  IMAD.MOV.U32 R3, RZ, RZ, RZ ;  /* 0x000000ffff037224 */ /* 0x000fe200078e00ff */
[----:B------:R-:W-:Y:S01]  /*16d0*/  CS2R R8, SRZ ;  /* 0x0000000000087805 */ /* 0x000fe2000001ff00 */
[----:B------:R-:W-:Y:S01]  /*16e0*/  USHF.R.U32.HI UR4, URZ, 0x1f, UR5 ;  /* 0x0000001f3f047899 */ /* 0x000fe20008011605 */
[----:B------:R-:W-:Y:S01]  /*16f0*/  IMAD.MOV.U32 R0, RZ, RZ, RZ ;  /* 0x000000ffff007224 */ /* 0x000fe200078e00ff */
[----:B------:R-:W-:Y:S01]  /*1700*/  CS2R R148, SRZ ;  /* 0x0000000000947805 */ /* 0x000fe2000001ff00 */
[----:B------:R-:W-:Y:S01]  /*1710*/  IMAD.MOV.U32 R150, RZ, RZ, RZ ;  /* 0x000000ffff967224 */ /* 0x000fe200078e00ff */
[----:B------:R-:W-:Y:S01]  /*1720*/  ULEA.HI.SX32 UR4, UR5, UR4, 0x1c ;  /* 0x0000000405047291 */ /* 0x000fe2000f8fe23f */
[----:B------:R-:W-:Y:S02]  /*1730*/  CS2R R146, SRZ ;  /* 0x0000000000927805 */ /* 0x000fe4000001ff00 */
        /* <DEDUP_REMOVED lines=96> */
.L_x_2360:
        /* <DEDUP_REMOVED lines=13> */
.L_x_2582:
[----:B------:R-:W-:Y:S01]  /*1e10*/  IMAD.U32 R0, RZ, RZ, UR46 ;  /* 0x0000002eff007e24 */ /* 0x000fe2000f8e00ff */
[----:B------:R-:W-:Y:S05]  /*1e20*/  WARPSYNC.ALL ;  /* 0x0000000000007948 */ /* 0x000fea0003800000 */
[----:B------:R1:W-:Y:S01]  /*1e30*/  BAR.SYNC.DEFER_BLOCKING R9, 0x100 ;  /* 0x000400090000751d */ /* 0x0003e20000010000 */
[----:B------:R-:W-:-:S13]  /*1e40*/  ISETP.NE.AND P0, PT, R0, 0x3, PT ;  /* 0x000000030000780c */ /* 0x000fda0003f05270 */
[----:B-1----:R-:W-:Y:S05]  /*1e50*/  @!P0 BRA `(.L_x_2362) ;  /* 0x0000000000048947 */ /* 0x002fea0003800000 */
[----:B------:R-:W-:Y:S01]  /*1e60*/  BPT.TRAP 0x1 ;  /* 0x000000040000795c */ /* 0x000fe20000300000 */
.L_x_2362:
[----:B------:R-:W-:Y:S02]  /*1e70*/  IMAD.U32 R10, RZ, RZ, UR38 ;  /* 0x00000026ff0a7e24 */ /* 0x000fe4000f8e00ff */
[----:B------:R-:W-:-:S03]  /*1e80*/  IMAD.U32 R5, RZ, RZ, UR37 ;  /* 0x00000025ff057e24 */ /* 0x000fc6000f8e00ff */
[----:B------:R-:W-:Y:S01]  /*1e90*/  SHF.L.U32 R10, R10, 0x1f, RZ ;  /* 0x0000001f0a0a7819 */ /* 0x000fe200000006ff */
[----:B------:R-:W-:-:S04]  /*1ea0*/  IMAD R5, R5, 0x8, R8 ;  /* 0x0000000805057824 */ /* 0x000fc800078e0208 */
[----:B------:R1:W2:Y:S01]  /*1eb0*/  SYNCS.PHASECHK.TRANS64.TRYWAIT P1, [R5+URZ+0x22830], R10 ;  /* 0x0228300a050075a7 */ /* 0x0002a2000802017f */
[----:B------:R-:W-:Y:S05]  /*1ec0*/  @!P0 BRA `(.L_x_2363) ;  /* 0x0000000000048947 */ /* 0x000fea0003800000 */
[----:B------:R-:W-:Y:S01]  /*1ed0*/  BPT.TRAP 0x1 ;  /* 0x000000040000795c */ /* 0x000fe20000300000 */
.L_x_2363:
[----:B--2---:R-:W-:Y:S05]  /*1ee0*/  @P1 BRA `(.L_x_2364) ;  /* 0x0000000000081947 */ /* 0x004fea0003800000 */
[----:B------:R-:W2:Y:S02]  /*1ef0*/  SYNCS.PHASECHK.TRANS64.TRYWAIT P1, [R5+URZ+0x22830], R10 ;  /* 0x0228300a050075a7 */ /* 0x000ea4000802017f */
[----:B--2---:R-:W-:Y:S05]  /*1f00*/  @!P1 BRA `(.L_x_2365) ;  /* 0x00000144005c9947 */ /* 0x004fea0003800000 */
.L_x_2364:
[----:B------:R-:W-:Y:S01]  /*1f10*/  R2UR UR4, R8 ;  /* 0x00000000080472ca */ /* 0x000fe200000e0000 */
[----:B------:R-:W-:Y:S01]  /*1f20*/  ULOP3.LUT UR16, UR47, 0x10000, URZ, 0xfc, !UPT ;  /* 0x000100002f107892 */ /* 0x000fe2000f8efc3f */
[----:B------:R-:W-:Y:S01]  /*1f30*/  WARPGROUP.ARRIVE ;  /* 0x00000000000079c5 */ /* 0x000fe20000000000 */
[----:B------:R-:W-:Y:S01]  /*1f40*/  UMOV UR17, 0x40000040 ;  /* 0x4000004000117882 */ /* 0x000fe20000000000 */
[----:B------:R-:W-:Y:S01]  /*1f50*/  UMOV UR19, 0x40000040 ;  /* 0x4000004000137882 */ /* 0x000fe20000000000 */
[----:B------:R-:W3:Y:S01]  /*1f60*/  LDL.LU R11, [R1] ;  /* 0x00000000010b7983 */ /* 0x000ee20000300800 */
[----:B------:R-:W-:Y:S01]  /*1f70*/  UMOV UR5, 0x40000040 ;  /* 0x4000004000057882 */ /* 0x000fe20000000000 */
[----:B------:R-:W-:Y:S01]  /*1f80*/  UMOV UR7, 0x40000040 ;  /* 0x4000004000077882 */ /* 0x000fe20000000000 */
[----:B------:R-:W-:Y:S01]  /*1f90*/  UIADD3 UR8, UR16, 0x4, URZ ;  /* 0x0000000410087890 */ /* 0x000fe2000fffe03f */
[----:B------:R-:W4:Y:S01]  /*1fa0*/  LDC R7, c[0x0][0x448] ;  /* 0x00011200ff077b82 */ /* 0x000f220000000800 */
[----:B------:R-:W-:Y:S01]  /*1fb0*/  UMOV UR9, 0x40000040 ;  /* 0x4000004000097882 */ /* 0x000fe20000000000 */
[----:B------:R-:W-:Y:S01]  /*1fc0*/  UMOV UR11, 0x40000040 ;  /* 0x40000040000b7882 */ /* 0x000fe20000000000 */
[----:B------:R-:W-:Y:S01]  /*1fd0*/  UIADD3 UR12, UR16, 0x6, URZ ;  /* 0x00000006100c7890 */ /* 0x000fe2000fffe03f */
[----:B------:R-:W5:Y:S01]  /*1fe0*/  S2R R2, SR_TID.X ;  /* 0x0000000000027919 */ /* 0x000f620000002100 */
[----:B------:R-:W-:Y:S01]  /*1ff0*/  UIADD3 UR4, UR4, 0x1c400, URZ ;  /* 0x0001c40004047890 */ /* 0x000fe2000fffe03f */
[----:B------:R-:W-:Y:S01]  /*2000*/  VIADD R0, R22, UR43 ;  /* 0x0000002b16007c36 */ /* 0x000fe20008000000 */
[----:B------:R-:W-:Y:S01]  /*2010*/  UMOV UR13, 0x40000040 ;  /* 0x40000040000d7882 */ /* 0x000fe20000000000 */
[----:B------:R-:W-:Y:S01]  /*2020*/  UMOV UR15, 0x40000040 ;  /* 0x40000040000f7882 */ /* 0x000fe20000000000 */
[----:B------:R-:W-:Y:S01]  /*2030*/  USHF.R.U32.HI UR4, URZ, 0x4, UR4 ;  /* 0x000000043f047899 */ /* 0x000fe20008011604 */
[----:B------:R-:W-:-:S02]  /*2040*/  IMAD.MOV.U32 R6, RZ, RZ, R0 ;  /* 0x000000ffff067224 */ /* 0x000fc400078e0000 */
[----:B------:R-:W-:Y:S01]  /*2050*/  IMAD.MOV.U32 R13, RZ, RZ, -0x60 ;  /* 0xffffffa0ff0d7424 */ /* 0x000fe200078e00ff */
[----:B------:R-:W-:-:S03]  /*2060*/  ULOP3.LUT UR4, UR4, 0x3fff, URZ, 0xc0, !UPT ;  /* 0x00003fff04047892 */ /* 0x000fc6000f8ec03f */
[----:B------:R-:W-:Y:S01]  /*2070*/  IMAD R15, R176, R13, 0x60 ;  /* 0x00000060b00f7424 */ /* 0x000fe200078e020d */
[----:B------:R-:W-:Y:S02]  /*2080*/  ULOP3.LUT UR20, UR4, 0x10000, URZ, 0xfc, !UPT ;  /* 0x0001000004147892 */ /* 0x000fe4000f8efc3f */
[----:B------:R-:W-:Y:S01]  /*2090*/  UIADD3 UR4, UR16, 0x2, URZ ;  /* 0x0000000210047890 */ /* 0x000fe2000fffe03f */
[----:B------:R-:W-:Y:S01]  /*20a0*/  IMAD R14, R18, -0x2, R15 ;  /* 0xfffffffe120e7824 */ /* 0x000fe200078e020f */
[----:B------:R-:W-:Y:S01]  /*20b0*/  UIMAD UR18, UR37, 0x300, UR20 ;  /* 0x00000300251278a4 */ /* 0x000fe2000f8e0214 */
[----:B----4-:R-:W-:-:S03]  /*20c0*/  ISETP.NE.AND P2, PT, R7, 0x1, PT ;  /* 0x000000010700780c */ /* 0x010fc60003f45270 */
[----:B------:R-:W-:Y:S02]  /*20d0*/  UIADD3 UR6, UR18, 0x2, URZ ;  /* 0x0000000212067890 */ /* 0x000fe4000fffe03f */
[----:B------:R-:W-:Y:S02]  /*20e0*/  UIADD3 UR10, UR18, 0x4, URZ ;  /* 0x00000004120a7890 */ /* 0x000fe4000fffe03f */
[----:B------:R-:W-:Y:S02]  /*20f0*/  UIADD3 UR14, UR18, 0x6, URZ ;  /* 0x00000006120e7890 */ /* 0x000fe4000fffe03f */
[----:B------:R-:W-:Y:S01]  /*2100*/  HGMMA.64x96x16.F32.BF16 R24, gdesc[UR16], RZ, !UPT, gsb0 ;  /* 0x01600000101879f0 */ /* 0x000fe2000c0018ff */
[----:B-----5:R-:W-:-:S03]  /*2110*/  LOP3.LUT P1, RZ, R2, 0x7f, RZ, 0xc0, !PT ;  /* 0x0000007f02ff7812 */ /* 0x020fc6000782c0ff */
[----:B0-----:R-:W0:Y:S08]  /*2120*/  @P2 LDC R3, c[0x0][0x44c] ;  /* 0x00011300ff032b82 */ /* 0x001e300000000800 */
[----:B------:R-:W4:Y:S01]  /*2130*/  @P2 LDC R4, c[0x0][0x450] ;  /* 0x00011400ff042b82 */ /* 0x000f220000000800 */
[----:B0-----:R-:W-:-:S04]  /*2140*/  @P2 IMAD.HI.U32 R3, R0, R3, RZ ;  /* 0x0000000300032227 */ /* 0x001fc800078e00ff */
[----:B------:R-:W-:Y:S01]  /*2150*/  @!P1 VIADD R0, R5, 0x22840 ;  /* 0x0002284005009836 */ /* 0x000fe20000000000 */
[----:B----4-:R-:W-:-:S04]  /*2160*/  @P2 SHF.R.U32.HI R6, RZ, R4, R3 ;  /* 0x00000004ff062219 */ /* 0x010fc80000011603 */
[----:B------:R-:W-:Y:S01]  /*2170*/  @!P1 PRMT R0, RZ, 0x654, R0 ;  /* 0x00000654ff009816 */ /* 0x000fe20000000000 */
[----:B------:R-:W0:Y:S01]  /*2180*/  SHFL.IDX PT, R20, R6, RZ, 0x1c1f ;  /* 0x001c1fff06147589 */ /* 0x000e2200000e0000 */
[----:B------:R-:W-:Y:S02]  /*2190*/  WARPGROUP.DEPBAR.LE gsb0, 0x0 ;  /* 0x00008000000079c5 */ /* 0x000fe40000010000 */
[----:B------:R-:W-:-:S06]  /*21a0*/  WARPGROUP.ARRIVE ;  /* 0x00000000000079c5 */ /* 0x000fcc0000000000 */
[----:B------:R-:W-:Y:S01]  /*21b0*/  HGMMA.64x96x16.F32.BF16 R24, gdesc[UR4], R24, gsb0 ;  /* 0x01600000041879f0 */ /* 0x000fe20008001818 */
[----:B------:R-:W-:Y:S02]  /*21c0*/  ULDC UR7, c[0x0][0x9dc] ;  /* 0x0002770000077ab9 */ /* 0x000fe40000000800 */
[----:B------:R-:W-:Y:S01]  /*21d0*/  ULOP3.LUT UR6, URZ, UR7, URZ, 0x33, !UPT ;  /* 0x000000073f067292 */ /* 0x000fe2000f8e333f */
[----:B------:R-:W-:Y:S02]  /*21e0*/  WARPGROUP.DEPBAR.LE gsb0, 0x0 ;  /* 0x00008000000079c5 */ /* 0x000fe40000010000 */
[----:B------:R-:W-:-:S06]  /*21f0*/  WARPGROUP.ARRIVE ;  /* 0x00000000000079c5 */ /* 0x000fcc0000000000 */
[----:B------:R-:W-:Y:S01]  /*2200*/  HGMMA.64x96x16.F32.BF16 R24, gdesc[UR8], R24, gsb0 ;  /* 0x01600000081879f0 */ /* 0x000fe20008001818 */
[----:B---3--:R-:W-:-:S04]  /*2210*/  LOP3.LUT R11, R11, 0xffefffff, RZ, 0xc0, !PT ;  /* 0xffefffff0b0b7812 */ /* 0x008fc800078ec0ff */
[----:B------:R-:W-:-:S04]  /*2220*/  @P2 LOP3.LUT R11, R11, 0x100000, RZ, 0xfc, !PT ;  /* 0x001000000b0b2812 */ /* 0x000fc800078efcff */
[----:B------:R-:W-:-:S04]  /*2230*/  LOP3.LUT R11, R11, 0xfff7ffff, RZ, 0xc0, !PT ;  /* 0xfff7ffff0b0b7812 */ /* 0x000fc800078ec0ff */
[----:B------:R-:W-:-:S05]  /*2240*/  @P1 LOP3.LUT R11, R11, 0x80000, RZ, 0xfc, !PT ;  /* 0x000800000b0b1812 */ /* 0x000fca00078efcff */
[----:B------:R3:W-:Y:S02]  /*2250*/  STL [R1], R11 ;  /* 0x0000000b01007387 */ /* 0x0007e40000100800 */
[----:B---3--:R-:W-:Y:S01]  /*2260*/  SHF.R.U32.HI R11, RZ, 0x7, R2 ;  /* 0x00000007ff0b7819 */ /* 0x008fe20000011602 */
[----:B------:R-:W-:-:S03]  /*2270*/  IMAD R2, R176, -0x60, R17 ;  /* 0xffffffa0b0027824 */ /* 0x000fc600078e0211 */
[----:B------:R-:W-:Y:S01]  /*2280*/  IADD3 R4, -R11, 0xb, RZ ;  /* 0x0000000b0b047810 */ /* 0x000fe20007ffe1ff */
[----:B------:R-:W-:-:S04]  /*2290*/  VIADD R3, R2, 0x61 ;  /* 0x0000006102037836 */ /* 0x000fc80000000000 */
[----:B------:R-:W-:Y:S02]  /*22a0*/  IMAD R11, R18, -0x2, R3 ;  /* 0xfffffffe120b7824 */ /* 0x000fe400078e0203 */
[----:B------:R-:W-:Y:S02]  /*22b0*/  VIADD R3, R2, 0x60 ;  /* 0x0000006002037836 */ /* 0x000fe40000000000 */
[----:B------:R-:W-:Y:S02]  /*22c0*/  IMAD.IADD R11, R11, 0x1, -R16 ;  /* 0x000000010b0b7824 */ /* 0x000fe400078e0a10 */
[----:B------:R-:W-:Y:S01]  /*22d0*/  IMAD R12, R18, -0x2, R3 ;  /* 0xfffffffe120c7824 */ /* 0x000fe200078e0203 */
[----:B------:R-:W-:Y:S02]  /*22e0*/  WARPGROUP.DEPBAR.LE gsb0, 0x0 ;  /* 0x00008000000079c5 */ /* 0x000fe40000010000 */
[----:B------:R-:W-:-:S06]  /*22f0*/  WARPGROUP.ARRIVE ;  /* 0x00000000000079c5 */ /* 0x000fcc0000000000 */
[----:B------:R-:W-:Y:S01]  /*2300*/  HGMMA.64x96x16.F32.BF16 R24, gdesc[UR12], R24, gsb0 ;  /* 0x016000000c1879f0 */ /* 0x000fe20008001818 */
[----:B------:R-:W-:Y:S02]  /*2310*/  ULDC.64 UR14, c[0x0][0x9e0] ;  /* 0x00027800000e7ab9 */ /* 0x000fe40000000a00 */
[----:B------:R-:W-:Y:S01]  /*2320*/  UISETP.GE.AND UP0, UPT, UR15, 0x1, UPT ;  /* 0x000000010f00788c */ /* 0x000fe2000bf06270 */
[C---:B------:R-:W-:Y:S02]  /*2330*/  VIADD R13, R11.reuse, UR14 ;  /* 0x0000000e0b0d7c36 */ /* 0x040fe40008000000 */
[----:B------:R-:W-:-:S04]  /*2340*/  VIADD R11, R11, UR6 ;  /* 0x000000060b0b7c36 */ /* 0x000fc80008000000 */
[----:B0-----:R-:W-:Y:S01]  /*2350*/  IMAD.IADD R2, R11, 0x1, R20 ;  /* 0x000000010b027824 */ /* 0x001fe200078e0214 */
[----:B------:R-:W-:Y:S02]  /*2360*/  WARPGROUP.DEPBAR.LE gsb0, 0x0 ;  /* 0x00008000000079c5 */ /* 0x000fe40000010000 */
[----:B------:R0:W-:Y:S06]  /*2370*/  BAR.ARV R4, 0x100 ;  /* 0x000400040000751d */ /* 0x0001ec0000002000 */
[----:B------:R3:W-:Y:S01]  /*2380*/  @!P1 SYNCS.ARRIVE.TRANS64.RED.A1T0 RZ, [R0+URZ], RZ ;  /* 0x000000ff00ff99a7 */ /* 0x0007e2000810043f */
[----:B------:R-:W-:-:S02]  /*2390*/  PLOP3.LUT P1, PT, PT, PT, UP0, 0x40, 0x0 ;  /* 0x000000000000781c */ /* 0x000fc40003f2e808 */
[----:B---3--:R-:W-:-:S11]  /*23a0*/  VIADDMNMX R0, R20, R13, R12, PT ;  /* 0x0000000d14007246 */ /* 0x008fd6000380010c */
[----:B0-----:R-:W-:Y:S05]  /*23b0*/  @P1 BRA `(.L_x_2366) ;  /* 0x0000000000541947 */ /* 0x001fea0003800000 */
[----:B------:R-:W-:Y:S01]  /*23c0*/  IADD3 R3, -R16, R17, R20 ;  /* 0x0000001110037210 */ /* 0x000fe20007ffe114 */
        /* <DEDUP_REMOVED lines=11> */
.L_x_2368:
[----:B------:R-:W-:-:S06]  /*2480*/  UISETP.NE.AND UP1, UPT, UR15, 0x1, UPT ;  /* 0x000000010f00788c */ /* 0x000fcc000bf25270 */
[----:B------:R-:W-:-:S05]  /*2490*/  PLOP3.LUT P1, PT, PT, PT, UP1, 0x80, 0x0 ;  /* 0x000000000000781c */ /* 0x000fca0003f2f018 */
[----:B------:R-:W-:-:S08]  /*24a0*/  @UP1 ULDC.64 UR10, c[0x0][0x9e8] ;  /* 0x00027a00000a1ab9 */ /* 0x000fd00000000a00 */
[----:B------:R-:W-:-:S05]  /*24b0*/  @P1 IMAD.HI.U32 R20, R3, UR10, RZ ;  /* 0x0000000a03141c27 */ /* 0x000fca000f8e00ff */
[----:B------:R-:W-:-:S07]  /*24c0*/  @P1 SHF.R.U32.HI R3, RZ, UR11, R20 ;  /* 0x0000000bff031c19 */ /* 0x000fce0008011614 */
.L_x_2369:
[----:B------:R-:W-:Y:S05]  /*24d0*/  BSYNC B0 ;  /* 0x0000000000007941 */ /* 0x000fea0003800000 */
.L_x_2367:
[----:B------:R-:W-:-:S05]  /*24e0*/  IMAD R3, R3, UR15, R14 ;  /* 0x0000000f03037c24 */ /* 0x000fca000f8e020e */
[----:B------:R-:W-:Y:S02]  /*24f0*/  VIMNMX R2, R2, R3, !PT ;  /* 0x0000000302027248 */ /* 0x000fe40007fe0100 */
[----:B------:R-:W-:-:S07]  /*2500*/  VIADDMNMX R0, R3, UR15, R0, PT ;  /* 0x0000000f03007c46 */ /* 0x000fce000b800100 */
.L_x_2366:
        /* <DEDUP_REMOVED lines=113> */
[----:B------:R-:W0:Y:S02]  /*2c20*/  SHFL.IDX PT, R2, R6, 0x1, 0x1c1f ;  /* 0x003c1f0006027f89 */ /* 0x000e2400000e0000 */
[----:B------:R-:W-:-:S04]  /*2c30*/  ISETP.LT.OR P4, PT, R0, 0x5a, P4 ;  /* 0x0000005a0000780c */ /* 0x000fc80002781670 */
[----:B------:R-:W-:Y:S02]  /*2c40*/  FSEL R92, R69, -INF , !P4 ;  /* 0xff800000455c7808 */ /* 0x000fe40006000000 */
[----:B------:R-:W-:Y:S02]  /*2c50*/  PLOP3.LUT P4, PT, PT, PT, UP0, 0x40, 0x0 ;  /* 0x000000000000781c */ /* 0x000fe40003f8e808 */
[----:B0-----:R-:W-:Y:S01]  /*2c60*/  VIADDMNMX R0, R2, R13, R12, PT ;  /* 0x0000000d02007246 */ /* 0x001fe2000380010c */
[----:B------:R-:W-:-:S10]  /*2c70*/  IMAD.IADD R3, R11, 0x1, R2 ;  /* 0x000000010b037824 */ /* 0x000fd400078e0202 */
[----:B------:R-:W-:Y:S05]  /*2c80*/  @P4 BRA `(.L_x_2370) ;  /* 0x00000000005c4947 */ /* 0x000fea0003800000 */
        /* <DEDUP_REMOVED lines=13> */
.L_x_2372:
[----:B------:R-:W-:-:S06]  /*2d60*/  UISETP.NE.AND UP1, UPT, UR15, 0x1, UPT ;  /* 0x000000010f00788c */ /* 0x000fcc000bf25270 */
[----:B------:R-:W-:-:S05]  /*2d70*/  PLOP3.LUT P4, PT, PT, PT, UP1, 0x80, 0x0 ;  /* 0x000000000000781c */ /* 0x000fca0003f8f018 */
[----:B------:R-:W-:-:S08]  /*2d80*/  @UP1 ULDC.64 UR10, c[0x0][0x9e8] ;  /* 0x00027a00000a1ab9 */ /* 0x000fd00000000a00 */
[----:B------:R-:W-:Y:S01]  /*2d90*/  @P4 IMAD.HI.U32 R6, R2, UR10, RZ ;  /* 0x0000000a02064c27 */ /* 0x000fe2000f8e00ff */
[----:B------:R-:W-:-:S13]  /*2da0*/  PLOP3.LUT P4, PT, PT, PT, UP1, 0x80, 0x0 ;  /* 0x000000000000781c */ /* 0x000fda0003f8f018 */
[----:B------:R-:W-:-:S07]  /*2db0*/  @P4 SHF.R.U32.HI R2, RZ, UR11, R6 ;  /* 0x0000000bff024c19 */ /* 0x000fce0008011606 */
.L_x_2373:
[----:B------:R-:W-:Y:S05]  /*2dc0*/  BSYNC B0 ;  /* 0x0000000000007941 */ /* 0x000fea0003800000 */
.L_x_2371:
[----:B------:R-:W-:-:S05]  /*2dd0*/  IMAD R2, R2, UR15, R14 ;  /* 0x0000000f02027c24 */ /* 0x000fca000f8e020e */
[----:B------:R-:W-:Y:S02]  /*2de0*/  VIMNMX R3, R3, R2, !PT ;  /* 0x0000000203037248 */ /* 0x000fe40007fe0100 */
[----:B------:R-:W-:-:S07]  /*2df0*/  VIADDMNMX R0, R2, UR15, R0, PT ;  /* 0x0000000f02007c46 */ /* 0x000fce000b800100 */
.L_x_2370:
[----:B------:R-:W-:Y:S01]  /*2e00*/  ISETP.GT.AND P1, PT, R3, 0x1, !P1 ;  /* 0x000000010300780c */ /* 0x000fe20004f24270 */
[----:B------:R-:W-:Y:S01]  /*2e10*/  ULDC UR6, c[0x0][0x988] ;  /* 0x0002620000067ab9 */ /* 0x000fe20000000800 */
[----:B------:R-:W-:Y:S02]  /*2e20*/  FMNMX.FTZ R2, R24, R20, !PT ;  /* 0x0000001418027209 */ /* 0x000fe40007810000 */
[----:B------:R-:W-:Y:S02]  /*2e30*/  ISETP.LT.OR P1, PT, R0, 0x2, P1 ;  /* 0x000000020000780c */ /* 0x000fe40000f21670 */
[----:B------:R-:W-:Y:S02]  /*2e40*/  FMNMX.FTZ R2, R28, R2, !PT ;  /* 0x000000021c027209 */ /* 0x000fe40007810000 */
[----:B------:R-:W-:Y:S02]  /*2e50*/  FSEL R27, R27, -INF , !P1 ;  /* 0xff8000001b1b7808 */ /* 0x000fe40004800000 */
[----:B------:R-:W-:-:S02]  /*2e60*/  ISETP.NE.AND P1, PT, R21, RZ, PT ;  /* 0x000000ff1500720c */ /* 0x000fc40003f25270 */
[----:B------:R-:W-:Y:S02]  /*2e70*/  FMNMX.FTZ R2, R72, R2, !PT ;  /* 0x0000000248027209 */ /* 0x000fe40007810000 */
[----:B------:R-:W-:Y:S02]  /*2e80*/  ISETP.GT.AND P1, PT, R3, 0x9, !P1 ;  /* 0x000000090300780c */ /* 0x000fe40004f24270 */
[----:B------:R-:W-:Y:S02]  /*2e90*/  FMNMX.FTZ R2, R32, R2, !PT ;  /* 0x0000000220027209 */ /* 0x000fe40007810000 */
[----:B------:R-:W-:Y:S02]  /*2ea0*/  ISETP.LT.OR P1, PT, R0, 0xa, P1 ;  /* 0x0000000a0000780c */ /* 0x000fe40000f21670 */
[----:B------:R-:W-:Y:S02]  /*2eb0*/  FMNMX.FTZ R2, R74, R2, !PT ;  /* 0x000000024a027209 */ /* 0x000fe40007810000 */
[----:B------:R-:W-:-:S02]  /*2ec0*/  FSEL R31, R31, -INF , !P1 ;  /* 0xff8000001f1f7808 */ /* 0x000fc40004800000 */
[----:B------:R-:W-:Y:S02]  /*2ed0*/  ISETP.NE.AND P1, PT, R25, RZ, PT ;  /* 0x000000ff1900720c */ /* 0x000fe40003f25270 */
[----:B------:R-:W-:Y:S02]  /*2ee0*/  FMNMX.FTZ R2, R36, R2, !PT ;  /* 0x0000000224027209 */ /* 0x000fe40007810000 */
[C---:B------:R-:W-:Y:S02]  /*2ef0*/  ISETP.GT.AND P1, PT, R3.reuse, 0x10, !P1 ;  /* 0x000000100300780c */ /* 0x040fe40004f24270 */
[----:B------:R-:W-:Y:S02]  /*2f00*/  FMNMX.FTZ R2, R76, R2, !PT ;  /* 0x000000024c027209 */ /* 0x000fe40007810000 */
[----:B------:R-:W-:Y:S02]  /*2f10*/  ISETP.LT.OR P1, PT, R0, 0x11, P1 ;  /* 0x000000110000780c */ /* 0x000fe40000f21670 */
[----:B------:R-:W-:-:S02]  /*2f20*/  ISETP.GT.AND P6, PT, R3, 0x8, !P6 ;  /* 0x000000080300780c */ /* 0x000fc400077c4270 */
[----:B------:R-:W-:Y:S02]  /*2f30*/  FSEL R34, R34, -INF , !P1 ;  /* 0xff80000022227808 */ /* 0x000fe40004800000 */
[----:B------:R-:W-:Y:S02]  /*2f40*/  ISETP.NE.AND P1, PT, R29, RZ, PT ;  /* 0x000000ff1d00720c */ /* 0x000fe40003f25270 */
[----:B------:R-:W-:Y:S02]  /*2f50*/  FMNMX.FTZ R2, R40, R2, !PT ;  /* 0x0000000228027209 */ /* 0x000fe40007810000 */
[----:B------:R-:W-:Y:S02]  /*2f60*/  ISETP.LT.OR P6, PT, R0, 0x9, P6 ;  /* 0x000000090000780c */ /* 0x000fe400037c1670 */
[----:B------:R-:W-:Y:S02]  /*2f70*/  ISETP.GT.AND P1, PT, R3, 0x11, !P1 ;  /* 0x000000110300780c */ /* 0x000fe40004f24270 */
[----:B------:R-:W-:-:S02]  /*2f80*/  FMNMX.FTZ R2, R78, R2, !PT ;  /* 0x000000024e027209 */ /* 0x000fc40007810000 */
[----:B------:R-:W-:Y:S02]  /*2f90*/  FSEL R30, R30, -INF , !P6 ;  /* 0xff8000001e1e7808 */ /* 0x000fe40007000000 */
[----:B------:R-:W-:Y:S02]  /*2fa0*/  ISETP.LT.OR P1, PT, R0, 0x12, P1 ;  /* 0x000000120000780c */ /* 0x000fe40000f21670 */
[----:B------:R-:W-:Y:S02]  /*2fb0*/  ISETP.NE.AND P6, PT, R33, RZ, PT ;  /* 0x000000ff2100720c */ /* 0x000fe40003fc5270 */
[----:B------:R-:W-:Y:S02]  /*2fc0*/  FMNMX.FTZ R2, R44, R2, !PT ;  /* 0x000000022c027209 */ /* 0x000fe40007810000 */
[----:B------:R-:W-:Y:S02]  /*2fd0*/  FSEL R35, R35, -INF , !P1 ;  /* 0xff80000023237808 */ /* 0x000fe40004800000 */
[----:B------:R-:W-:-:S02]  /*2fe0*/  ISETP.GT.AND P1, PT, R3, 0x18, !P6 ;  /* 0x000000180300780c */ /* 0x000fc40007724270 */
[----:B------:R-:W-:Y:S02]  /*2ff0*/  FMNMX.FTZ R2, R80, R2, !PT ;  /* 0x0000000250027209 */ /* 0x000fe40007810000 */
[----:B------:R-:W-:Y:S02]  /*3000*/  ISETP.LT.OR P1, PT, R0, 0x19, P1 ;  /* 0x000000190000780c */ /* 0x000fe40000f21670 */
[----:B------:R-:W-:Y:S02]  /*3010*/  FMNMX.FTZ R2, R48, R2, !PT ;  /* 0x0000000230027209 */ /* 0x000fe40007810000 */
[----:B------:R-:W-:Y:S02]  /*3020*/  ISETP.NE.AND P4, PT, R73, RZ, PT ;  /* 0x000000ff4900720c */ /* 0x000fe40003f85270 */
[----:B------:R-:W-:Y:S02]  /*3030*/  FSEL R38, R38, -INF , !P1 ;  /* 0xff80000026267808 */ /* 0x000fe40004800000 */
[----:B------:R-:W-:-:S02]  /*3040*/  FMNMX.FTZ R2, R82, R2, !PT ;  /* 0x0000000252027209 */ /* 0x000fc40007810000 */
[----:B------:R-:W-:Y:S02]  /*3050*/  ISETP.GT.AND P1, PT, R3, 0x19, !P4 ;  /* 0x000000190300780c */ /* 0x000fe40006724270 */
        /* <DEDUP_REMOVED lines=23> */
[----:B------:R-:W-:Y:S01]  /*31d0*/  ISETP.GT.AND P5, PT, R3, RZ, !P5 ;  /* 0x000000ff0300720c */ /* 0x000fe20006fa4270 */
[----:B------:R-:W0:Y:S01]  /*31e0*/  SHFL.BFLY PT, R2, R11, 0x2, 0x1f ;  /* 0x0c401f000b027f89 */ /* 0x000e2200000e0000 */
[----:B------:R-:W-:Y:S02]  /*31f0*/  FSEL R46, R46, -INF , !P1 ;  /* 0xff8000002e2e7808 */ /* 0x000fe40004800000 */
[----:B------:R-:W-:Y:S02]  /*3200*/  ISETP.NE.AND P1, PT, R77, RZ, PT ;  /* 0x000000ff4d00720c */ /* 0x000fe40003f25270 */
[----:B------:R-:W-:Y:S02]  /*3210*/  ISETP.LT.OR P5, PT, R0, 0x1, P5 ;  /* 0x000000010000780c */ /* 0x000fe40002fa1670 */
[----:B------:R-:W-:Y:S02]  /*3220*/  ISETP.GT.AND P1, PT, R3, 0x29, !P1 ;  /* 0x000000290300780c */ /* 0x000fe40004f24270 */
[----:B------:R-:W-:-:S02]  /*3230*/  FSEL R26, R26, -INF , !P5 ;  /* 0xff8000001a1a7808 */ /* 0x000fc40006800000 */
[----:B------:R-:W-:Y:S02]  /*3240*/  ISETP.LT.OR P1, PT, R0, 0x2a, P1 ;  /* 0x0000002a0000780c */ /* 0x000fe40000f21670 */
[----:B------:R-:W-:Y:S02]  /*3250*/  ISETP.NE.AND P6, PT, R83, RZ, PT ;  /* 0x000000ff5300720c */ /* 0x000fe40003fc5270 */
[----:B------:R-:W-:Y:S02]  /*3260*/  FSEL R47, R47, -INF , !P1 ;  /* 0xff8000002f2f7808 */ /* 0x000fe40004800000 */
[----:B------:R-:W-:Y:S02]  /*3270*/  ISETP.NE.AND P1, PT, R45, RZ, PT ;  /* 0x000000ff2d00720c */ /* 0x000fe40003f25270 */
[----:B------:R-:W-:Y:S02]  /*3280*/  ISETP.NE.AND P4, PT, R57, RZ, PT ;  /* 0x000000ff3900720c */ /* 0x000fe40003f85270 */
[----:B------:R-:W-:-:S02]  /*3290*/  ISETP.GT.AND P1, PT, R3, 0x30, !P1 ;  /* 0x000000300300780c */ /* 0x000fc40004f24270 */
[----:B------:R-:W-:Y:S02]  /*32a0*/  ISETP.GT.AND P2, PT, R3, 0x51, !P2 ;  /* 0x000000510300780c */ /* 0x000fe40005744270 */
[----:B0-----:R-:W-:Y:S02]  /*32b0*/  FMNMX.FTZ R6, R11, R2, !PT ;  /* 0x000000020b067209 */ /* 0x001fe40007810000 */
[----:B------:R-:W-:Y:S02]  /*32c0*/  ISETP.LT.OR P1, PT, R0, 0x31, P1 ;  /* 0x000000310000780c */ /* 0x000fe40000f21670 */
[----:B------:R-:W-:Y:S01]  /*32d0*/  FMNMX.FTZ R11, R26, R27, !PT ;  /* 0x0000001b1a0b7209 */ /* 0x000fe20007810000 */
[----:B------:R-:W0:Y:S01]  /*32e0*/  SHFL.BFLY PT, R13, R6, 0x1, 0x1f ;  /* 0x0c201f00060d7f89 */ /* 0x000e2200000e0000 */
[----:B------:R-:W-:Y:S02]  /*32f0*/  FSEL R50, R50, -INF , !P1 ;  /* 0xff80000032327808 */ /* 0x000fe40004800000 */
[----:B------:R-:W-:-:S02]  /*3300*/  ISETP.NE.AND P1, PT, R79, RZ, PT ;  /* 0x000000ff4f00720c */ /* 0x000fc40003f25270 */
[C---:B------:R-:W-:Y:S02]  /*3310*/  ISETP.GT.AND P3, PT, R3.reuse, 0x58, !P3 ;  /* 0x000000580300780c */ /* 0x040fe40005f64270 */
[----:B------:R-:W-:Y:S02]  /*3320*/  ISETP.GT.AND P1, PT, R3, 0x31, !P1 ;  /* 0x000000310300780c */ /* 0x000fe40004f24270 */
[C---:B------:R-:W-:Y:S02]  /*3330*/  ISETP.LT.OR P2, PT, R0.reuse, 0x52, P2 ;  /* 0x000000520000780c */ /* 0x040fe40001741670 */
[C---:B------:R-:W-:Y:S02]  /*3340*/  ISETP.LT.OR P1, PT, R0.reuse, 0x32, P1 ;  /* 0x000000320000780c */ /* 0x040fe40000f21670 */
[----:B------:R-:W-:Y:S02]  /*3350*/  ISETP.LT.OR P3, PT, R0, 0x59, P3 ;  /* 0x000000590000780c */ /* 0x000fe40001f61670 */
[----:B------:R-:W-:-:S02]  /*3360*/  FSEL R51, R51, -INF , !P1 ;  /* 0xff80000033337808 */ /* 0x000fc40004800000 */
[----:B------:R-:W-:Y:S02]  /*3370*/  ISETP.NE.AND P1, PT, R49, RZ, PT ;  /* 0x000000ff3100720c */ /* 0x000fe40003f25270 */
[----:B------:R-:W-:Y:S02]  /*3380*/  FSEL R67, R67, -INF , !P2 ;  /* 0xff80000043437808 */ /* 0x000fe40005000000 */
[----:B------:R-:W-:Y:S02]  /*3390*/  ISETP.GT.AND P1, PT, R3, 0x38, !P1 ;  /* 0x000000380300780c */ /* 0x000fe40004f24270 */
[----:B------:R-:W-:Y:S02]  /*33a0*/  FSEL R70, R70, -INF , !P3 ;  /* 0xff80000046467808 */ /* 0x000fe40005800000 */
[----:B------:R-:W-:Y:S02]  /*33b0*/  ISETP.LT.OR P1, PT, R0, 0x39, P1 ;  /* 0x000000390000780c */ /* 0x000fe40000f21670 */
[----:B0-----:R-:W-:-:S02]  /*33c0*/  FMNMX.FTZ R2, R6, R13, !PT ;  /* 0x0000000d06027209 */ /* 0x001fc40007810000 */
[----:B------:R-:W-:Y:S02]  /*33d0*/  FMNMX.FTZ R6, R30, R11, !PT ;  /* 0x0000000b1e067209 */ /* 0x000fe40007810000 */
[----:B------:R-:W-:Y:S01]  /*33e0*/  FSEL R54, R54, -INF , !P1 ;  /* 0xff80000036367808 */ /* 0x000fe20004800000 */
[----:B------:R-:W-:Y:S01]  /*33f0*/  FMUL.FTZ R12, R2, UR6 ;  /* 0x00000006020c7c20 */ /* 0x000fe20008410000 */
        /* <DEDUP_REMOVED lines=19> */
[----:B------:R-:W-:Y:S02]  /*3530*/  FMNMX.FTZ R11, R47, R6, !PT ;  /* 0x000000062f0b7209 */ /* 0x000fe40007810000 */
[----:B------:R-:W-:Y:S02]  /*3540*/  ISETP.GT.AND P1, PT, R3, 0x48, !P4 ;  /* 0x000000480300780c */ /* 0x000fe40006724270 */
[----:B------:R-:W-:-:S02]  /*3550*/  FMNMX.FTZ R6, R50, R11, !PT ;  /* 0x0000000b32067209 */ /* 0x000fc40007810000 */
[----:B------:R-:W-:Y:S02]  /*3560*/  ISETP.LT.OR P1, PT, R0, 0x49, P1 ;  /* 0x000000490000780c */ /* 0x000fe40000f21670 */
[----:B------:R-:W-:Y:S02]  /*3570*/  FMNMX.FTZ R11, R51, R6, !PT ;  /* 0x00000006330b7209 */ /* 0x000fe40007810000 */
[----:B------:R-:W-:Y:S02]  /*3580*/  FSEL R62, R62, -INF , !P1 ;  /* 0xff8000003e3e7808 */ /* 0x000fe40004800000 */
[----:B------:R-:W-:Y:S02]  /*3590*/  FSETP.NEU.FTZ.AND P1, PT, R2, -INF , PT ;  /* 0xff8000000200780b */ /* 0x000fe40003f3d000 */
[----:B------:R-:W-:Y:S02]  /*35a0*/  ISETP.NE.AND P4, PT, R85, RZ, PT ;  /* 0x000000ff5500720c */ /* 0x000fe40003f85270 */
[----:B------:R-:W-:-:S02]  /*35b0*/  FMNMX.FTZ R6, R54, R11, !PT ;  /* 0x0000000b36067209 */ /* 0x000fc40007810000 */
[----:B------:R-:W-:Y:S02]  /*35c0*/  FSEL R13, R12, RZ, P1 ;  /* 0x000000ff0c0d7208 */ /* 0x000fe40000800000 */
[----:B------:R-:W-:Y:S02]  /*35d0*/  ISETP.GT.AND P1, PT, R3, 0x49, !P4 ;  /* 0x000000490300780c */ /* 0x000fe40006724270 */
[----:B------:R-:W-:Y:S01]  /*35e0*/  FMNMX.FTZ R11, R55, R6, !PT ;  /* 0x00000006370b7209 */ /* 0x000fe20007810000 */
[--C-:B------:R-:W-:Y:S01]  /*35f0*/  FFMA.FTZ R12, R24, UR6, -R13.reuse ;  /* 0x00000006180c7c23 */ /* 0x100fe2000801080d */
[----:B------:R-:W-:Y:S01]  /*3600*/  ISETP.LT.OR P1, PT, R0, 0x4a, P1 ;  /* 0x0000004a0000780c */ /* 0x000fe20000f21670 */
[--C-:B------:R-:W-:Y:S01]  /*3610*/  FFMA.FTZ R14, R20, UR6, -R13.reuse ;  /* 0x00000006140e7c23 */ /* 0x100fe2000801080d */
[----:B------:R-:W-:Y:S01]  /*3620*/  ISETP.NE.AND P6, PT, R61, RZ, PT ;  /* 0x000000ff3d00720c */ /* 0x000fe20003fc5270 */
[--C-:B------:R-:W-:Y:S01]  /*3630*/  FFMA.FTZ R20, R28, UR6, -R13.reuse ;  /* 0x000000061c147c23 */ /* 0x100fe2000801080d */
[----:B------:R-:W-:Y:S01]  /*3640*/  FMNMX.FTZ R6, R58, R11, !PT ;  /* 0x0000000b3a067209 */ /* 0x000fe20007810000 */
[----:B------:R-:W-:Y:S01]  /*3650*/  MUFU.EX2 R12, R12 ;  /* 0x0000000c000c7308 */ /* 0x000fe20000000800 */
[----:B------:R-:W-:Y:S01]  /*3660*/  FSEL R63, R63, -INF , !P1 ;  /* 0xff8000003f3f7808 */ /* 0x000fe20004800000 */
[--C-:B------:R-:W-:Y:S01]  /*3670*/  FFMA.FTZ R21, R72, UR6, -R13.reuse ;  /* 0x0000000648157c23 */ /* 0x100fe2000801080d */
[----:B------:R-:W-:Y:S01]  /*3680*/  ISETP.GT.AND P1, PT, R3, 0x50, !P6 ;  /* 0x000000500300780c */ /* 0x000fe20007724270 */
[--C-:B------:R-:W-:Y:S01]  /*3690*/  FFMA.FTZ R24, R32, UR6, -R13.reuse ;  /* 0x0000000620187c23 */ /* 0x100fe2000801080d */
[----:B------:R-:W-:Y:S01]  /*36a0*/  FMNMX.FTZ R11, R59, R6, !PT ;  /* 0x000000063b0b7209 */ /* 0x000fe20007810000 */
[--C-:B------:R-:W-:Y:S01]  /*36b0*/  FFMA.FTZ R28, R36, UR6, -R13.reuse ;  /* 0x00000006241c7c23 */ /* 0x100fe2000801080d */
[----:B------:R-:W-:Y:S01]  /*36c0*/  ISETP.NE.AND P4, PT, R15, RZ, PT ;  /* 0x000000ff0f00720c */ /* 0x000fe20003f85270 */
[----:B------:R-:W-:Y:S01]  /*36d0*/  MUFU.EX2 R20, R20 ;  /* 0x0000001400147308 */ /* 0x000fe20000000800 */
[----:B------:R-:W-:Y:S01]  /*36e0*/  ISETP.LT.OR P1, PT, R0, 0x51, P1 ;  /* 0x000000510000780c */ /* 0x000fe20000f21670 */
[--C-:B------:R-:W-:Y:S01]  /*36f0*/  FFMA.FTZ R36, R48, UR6, -R13.reuse ;  /* 0x0000000630247c23 */ /* 0x100fe2000801080d */
[----:B------:R-:W-:Y:S01]  /*3700*/  FMNMX.FTZ R6, R62, R11, !PT ;  /* 0x0000000b3e067209 */ /* 0x000fe20007810000 */
[--C-:B------:R-:W-:Y:S01]  /*3710*/  FFMA.FTZ R48, R88, UR6, -R13.reuse ;  /* 0x0000000658307c23 */ /* 0x100fe2000801080d */
[----:B------:R-:W-:Y:S01]  /*3720*/  ISETP.GT.AND P4, PT, R3, 0x59, !P4 ;  /* 0x000000590300780c */ /* 0x000fe20006784270 */
[--C-:B------:R-:W-:Y:S01]  /*3730*/  FFMA.FTZ R29, R76, UR6, -R13.reuse ;  /* 0x000000064c1d7c23 */ /* 0x100fe2000801080d */
[----:B------:R-:W-:Y:S01]  /*3740*/  FSEL R66, R66, -INF , !P1 ;  /* 0xff80000042427808 */ /* 0x000fe20004800000 */
[----:B------:R0:W3:Y:S01]  /*3750*/  MUFU.EX2 R15, R14 ;  /* 0x0000000e000f7308 */ /* 0x0000e20000000800 */
[----:B------:R-:W-:Y:S01]  /*3760*/  FMNMX.FTZ R3, R63, R6, !PT ;  /* 0x000000063f037209 */ /* 0x000fe20007810000 */
[--C-:B------:R-:W-:Y:S01]  /*3770*/  FFMA.FTZ R11, R78, UR6, -R13.reuse ;  /* 0x000000064e0b7c23 */ /* 0x100fe2000801080d */
[----:B------:R-:W-:Y:S01]  /*3780*/  ISETP.LT.OR P4, PT, R0, 0x5a, P4 ;  /* 0x0000005a0000780c */ /* 0x000fe20002781670 */
[--C-:B------:R-:W-:Y:S01]  /*3790*/  FFMA.FTZ R32, R80, UR6, -R13.reuse ;  /* 0x0000000650207c23 */ /* 0x100fe2000801080d */
[----:B------:R-:W-:Y:S01]  /*37a0*/  FMNMX.FTZ R6, R66, R3, !PT ;  /* 0x0000000342067209 */ /* 0x000fe20007810000 */
[--C-:B------:R-:W-:Y:S01]  /*37b0*/  FFMA.FTZ R37, R82, UR6, -R13.reuse ;  /* 0x0000000652257c23 */ /* 0x100fe2000801080d */
[----:B------:R-:W-:Y:S01]  /*37c0*/  FSEL R71, R71, -INF , !P4 ;  /* 0xff80000047477808 */ /* 0x000fe20006000000 */
[----:B------:R-:W4:Y:S01]  /*37d0*/  MUFU.EX2 R21, R21 ;  /* 0x0000001500157308 */ /* 0x000f220000000800 */
[----:B------:R-:W-:Y:S01]  /*37e0*/  FMNMX.FTZ R3, R67, R6, !PT ;  /* 0x0000000643037209 */ /* 0x000fe20007810000 */
[--C-:B------:R-:W-:Y:S01]  /*37f0*/  FFMA.FTZ R6, R44, UR6, -R13.reuse ;  /* 0x000000062c067c23 */ /* 0x100fe2000801080d */
[--C-:B0-----:R-:W-:Y:S01]  /*3800*/  FFMA.FTZ R14, R74, UR6, -R13.reuse ;  /* 0x000000064a0e7c23 */ /* 0x101fe2000801080d */
[--C-:B------:R-:W-:Y:S01]  /*3810*/  FFMA.FTZ R44, R56, UR6, -R13.reuse ;  /* 0x00000006382c7c23 */ /* 0x100fe2000801080d */
[----:B------:R-:W-:Y:S01]  /*3820*/  FMNMX.FTZ R0, R70, R3, !PT ;  /* 0x0000000346007209 */ /* 0x000fe20007810000 */
[--C-:B------:R-:W-:Y:S01]  /*3830*/  FFMA.FTZ R41, R84, UR6, -R13.reuse ;  /* 0x0000000654297c23 */ /* 0x100fe2000801080d */
[--C-:B------:R-:W-:Y:S01]  /*3840*/  FFMA.FTZ R53, R90, UR6, -R13.reuse ;  /* 0x000000065a357c23 */ /* 0x100fe2000801080d */
[----:B------:R-:W-:Y:S01]  /*3850*/  MUFU.EX2 R162, R6 ;  /* 0x0000000600a27308 */ /* 0x000fe20000000800 */
[----:B------:R-:W-:Y:S01]  /*3860*/  FMNMX.FTZ R0, R71, R0, !PT ;  /* 0x0000000047007209 */ /* 0x000fe20007810000 */
[----:B------:R-:W-:Y:S01]  /*3870*/  FFMA.FTZ R68, R68, UR6, -R13 ;  /* 0x0000000644447c23 */ /* 0x000fe2000801080d */
[----:B---3--:R-:W-:-:S03]  /*3880*/  F2FP.BF16.F32.PACK_AB R152, R15, R12 ;  /* 0x0000000c0f98723e */ /* 0x008fc600000010ff */
[----:B------:R-:W0:Y:S02]  /*3890*/  SHFL.BFLY PT, R3, R0, 0x2, 0x1f ;  /* 0x0c401f0000037f89 */ /* 0x000e2400000e0000 */
[----:B------:R-:W-:Y:S01]  /*38a0*/  MUFU.EX2 R24, R24 ;  /* 0x0000001800187308 */ /* 0x000fe20000000800 */
[----:B----4-:R-:W-:-:S07]  /*38b0*/  F2FP.BF16.F32.PACK_AB R154, R21, R20 ;  /* 0x00000014159a723e */ /* 0x010fce00000010ff */
[----:B------:R3:W4:Y:S08]  /*38c0*/  MUFU.EX2 R25, R14 ;  /* 0x0000000e00197308 */ /* 0x0007300000000800 */
[----:B------:R-:W-:Y:S01]  /*38d0*/  MUFU.EX2 R28, R28 ;  /* 0x0000001c001c7308 */ /* 0x000fe20000000800 */
[--C-:B---3--:R-:W-:Y:S01]  /*38e0*/  FFMA.FTZ R14, R40, UR6, -R13.reuse ;  /* 0x00000006280e7c23 */ /* 0x108fe2000801080d */
[--C-:B------:R-:W-:Y:S01]  /*38f0*/  FFMA.FTZ R40, R52, UR6, -R13.reuse ;  /* 0x0000000634287c23 */ /* 0x100fe2000801080d */
[--C-:B------:R-:W-:Y:S01]  /*3900*/  FFMA.FTZ R52, R64, UR6, -R13.reuse ;  /* 0x0000000640347c23 */ /* 0x100fe2000801080d */
[----:B0-----:R-:W-:Y:S01]  /*3910*/  FMNMX.FTZ R3, R0, R3, !PT ;  /* 0x0000000300037209 */ /* 0x001fe20007810000 */
[----:B------:R-:W-:-:S03]  /*3920*/  FFMA.FTZ R0, R86, UR6, -R13 ;  /* 0x0000000656007c23 */ /* 0x000fc6000801080d */
[----:B------:R-:W-:Y:S01]  /*3930*/  MUFU.EX2 R49, R48 ;  /* 0x0000003000317308 */ /* 0x000fe20000000800 */
[----:B----4-:R-:W-:Y:S01]  /*3940*/  F2FP.BF16.F32.PACK_AB R156, R25, R24 ;  /* 0x00000018199c723e */ /* 0x010fe200000010ff */
[----:B------:R-:W0:Y:S06]  /*3950*/  SHFL.BFLY PT, R6, R3, 0x1, 0x1f ;  /* 0x0c201f0003067f89 */ /* 0x000e2c00000e0000 */
[----:B------:R3:W-:Y:S08]  /*3960*/  MUFU.EX2 R45, R0 ;  /* 0x00000000002d7308 */ /* 0x0007f00000000800 */
[----:B------:R-:W4:Y:S08]  /*3970*/  MUFU.EX2 R29, R29 ;  /* 0x0000001d001d7308 */ /* 0x000f300000000800 */
[----:B------:R-:W5:Y:S01]  /*3980*/  MUFU.EX2 R14, R14 ;  /* 0x0000000e000e7308 */ /* 0x000f620000000800 */
[----:B0-----:R-:W-:Y:S01]  /*3990*/  FMNMX.FTZ R6, R3, R6, !PT ;  /* 0x0000000603067209 */ /* 0x001fe20007810000 */
[----:B------:R-:W-:-:S03]  /*39a0*/  FADD.FTZ R3, R12, R15 ;  /* 0x0000000f0c037221 */ /* 0x000fc60000010000 */
[C---:B------:R-:W-:Y:S01]  /*39b0*/  FSETP.NEU.FTZ.AND P1, PT, R6.reuse, -INF , PT ;  /* 0xff8000000600780b */ /* 0x040fe20003f3d000 */
[----:B---3--:R-:W-:Y:S01]  /*39c0*/  FMUL.FTZ R0, R6, UR6 ;  /* 0x0000000606007c20 */ /* 0x008fe20008410000 */
[----:B------:R-:W-:Y:S01]  /*39d0*/  FADD.FTZ R48, R20, R3 ;  /* 0x0000000314307221 */ /* 0x000fe20000010000 */
[----:B------:R-:W0:Y:S01]  /*39e0*/  MUFU.EX2 R11, R11 ;  /* 0x0000000b000b7308 */ /* 0x000e220000000800 */
[----:B----4-:R-:W-:Y:S02]  /*39f0*/  F2FP.BF16.F32.PACK_AB R158, R29, R28 ;  /* 0x0000001c1d9e723e */ /* 0x010fe400000010ff */
[----:B------:R-:W-:Y:S01]  /*3a00*/  FSEL R0, R0, RZ, P1 ;  /* 0x000000ff00007208 */ /* 0x000fe20000800000 */
[----:B------:R-:W-:-:S04]  /*3a10*/  FADD.FTZ R3, R21, R48 ;  /* 0x0000003015037221 */ /* 0x000fc80000010000 */
[--C-:B------:R-:W-:Y:S01]  /*3a20*/  FFMA.FTZ R26, R26, UR6, -R0.reuse ;  /* 0x000000061a1a7c23 */ /* 0x100fe20008010800 */
[--C-:B------:R-:W-:Y:S01]  /*3a30*/  FFMA.FTZ R27, R27, UR6, -R0.reuse ;  /* 0x000000061b1b7c23 */ /* 0x100fe20008010800 */
[--C-:B------:R-:W-:Y:S01]  /*3a40*/  FFMA.FTZ R30, R30, UR6, -R0.reuse ;  /* 0x000000061e1e7c23 */ /* 0x100fe20008010800 */
[--C-:B------:R-:W-:Y:S01]  /*3a50*/  FFMA.FTZ R31, R31, UR6, -R0.reuse ;  /* 0x000000061f1f7c23 */ /* 0x100fe20008010800 */
[--C-:B------:R-:W-:Y:S01]  /*3a60*/  FFMA.FTZ R34, R34, UR6, -R0.reuse ;  /* 0x0000000622227c23 */ /* 0x100fe20008010800 */
        /* <DEDUP_REMOVED lines=10> */
[--C-:B------:R-:W-:Y:S01]  /*3b10*/  FFMA.FTZ R47, R47, UR6, -R0.reuse ;  /* 0x000000062f2f7c23 */ /* 0x100fe20008010800 */
[----:B------:R-:W-:Y:S01]  /*3b20*/  FADD.FTZ R56, R28, R57 ;  /* 0x000000391c387221 */ /* 0x000fe20000010000 */
[--C-:B------:R-:W-:Y:S01]  /*3b30*/  FFMA.FTZ R50, R50, UR6, -R0.reuse ;  /* 0x0000000632327c23 */ /* 0x100fe20008010800 */
[--C-:B------:R-:W-:Y:S01]  /*3b40*/  FFMA.FTZ R51, R51, UR6, -R0.reuse ;  /* 0x0000000633337c23 */ /* 0x100fe20008010800 */
[----:B------:R-:W-:Y:S01]  /*3b50*/  FFMA.FTZ R54, R54, UR6, -R0 ;  /* 0x0000000636367c23 */ /* 0x000fe20008010800 */
[----:B------:R-:W-:Y:S01]  /*3b60*/  FADD.FTZ R57, R29, R56 ;  /* 0x000000381d397221 */ /* 0x000fe20000010000 */
[--C-:B------:R-:W-:Y:S01]  /*3b70*/  FFMA.FTZ R55, R55, UR6, -R0.reuse ;  /* 0x0000000637377c23 */ /* 0x100fe20008010800 */
[----:B------:R-:W4:Y:S01]  /*3b80*/  MUFU.EX2 R30, R30 ;  /* 0x0000001e001e7308 */ /* 0x000f220000000800 */
[--C-:B------:R-:W-:Y:S01]  /*3b90*/  FFMA.FTZ R58, R58, UR6, -R0.reuse ;  /* 0x000000063a3a7c23 */ /* 0x100fe20008010800 */
[----:B-----5:R-:W-:Y:S01]  /*3ba0*/  FADD.FTZ R56, R14, R57 ;  /* 0x000000390e387221 */ /* 0x020fe20000010000 */
[--C-:B------:R-:W-:Y:S01]  /*3bb0*/  FFMA.FTZ R59, R59, UR6, -R0.reuse ;  /* 0x000000063b3b7c23 */ /* 0x100fe20008010800 */
[--C-:B------:R-:W-:Y:S01]  /*3bc0*/  FFMA.FTZ R62, R62, UR6, -R0.reuse ;  /* 0x000000063e3e7c23 */ /* 0x100fe20008010800 */
[----:B------:R-:W-:Y:S01]  /*3bd0*/  FFMA.FTZ R63, R63, UR6, -R0 ;  /* 0x000000063f3f7c23 */ /* 0x000fe20008010800 */
[----:B0-----:R-:W-:Y:S01]  /*3be0*/  FADD.FTZ R57, R11, R56 ;  /* 0x000000380b397221 */ /* 0x001fe20000010000 */
[--C-:B------:R-:W-:Y:S01]  /*3bf0*/  FFMA.FTZ R66, R66, UR6, -R0.reuse ;  /* 0x0000000642427c23 */ /* 0x100fe20008010800 */
[----:B------:R-:W0:Y:S01]  /*3c00*/  MUFU.EX2 R31, R31 ;  /* 0x0000001f001f7308 */ /* 0x000e220000000800 */
[----:B---3--:R-:W-:Y:S01]  /*3c10*/  FADD.FTZ R3, R26, R27 ;  /* 0x0000001b1a037221 */ /* 0x008fe20000010000 */
[----:B------:R-:W-:Y:S01]  /*3c20*/  FADD.FTZ R56, R162, R57 ;  /* 0x00000039a2387221 */ /* 0x000fe20000010000 */
[--C-:B------:R-:W-:Y:S01]  /*3c30*/  FFMA.FTZ R67, R67, UR6, -R0.reuse ;  /* 0x0000000643437c23 */ /* 0x100fe20008010800 */
[----:B------:R-:W-:Y:S01]  /*3c40*/  F2FP.BF16.F32.PACK_AB R160, R11, R14 ;  /* 0x0000000e0ba0723e */ /* 0x000fe200000010ff */
[--C-:B------:R-:W-:Y:S01]  /*3c50*/  FFMA.FTZ R70, R70, UR6, -R0.reuse ;  /* 0x0000000646467c23 */ /* 0x100fe20008010800 */
[----:B------:R-:W-:Y:S01]  /*3c60*/  FFMA.FTZ R0, R71, UR6, -R0 ;  /* 0x0000000647007c23 */ /* 0x000fe20008010800 */
[----:B------:R-:W-:Y:S01]  /*3c70*/  F2FP.BF16.F32.PACK_AB R153, R27, R26 ;  /* 0x0000001a1b99723e */ /* 0x000fe200000010ff */
[----:B------:R-:W3:Y:S01]  /*3c80*/  MUFU.EX2 R34, R34 ;  /* 0x0000002200227308 */ /* 0x000ee20000000800 */
[----:B----4-:R-:W-:-:S07]  /*3c90*/  FADD.FTZ R48, R30, R3 ;  /* 0x000000031e307221 */ /* 0x010fce0000010000 */
[----:B------:R-:W4:Y:S01]  /*3ca0*/  MUFU.EX2 R35, R35 ;  /* 0x0000002300237308 */ /* 0x000f220000000800 */
[C---:B0-----:R-:W-:Y:S01]  /*3cb0*/  FADD.FTZ R3, R31.reuse, R48 ;  /* 0x000000301f037221 */ /* 0x041fe20000010000 */
[----:B------:R-:W-:-:S06]  /*3cc0*/  F2FP.BF16.F32.PACK_AB R155, R31, R30 ;  /* 0x0000001e1f9b723e */ /* 0x000fcc00000010ff */
[----:B------:R-:W0:Y:S01]  /*3cd0*/  MUFU.EX2 R38, R38 ;  /* 0x0000002600267308 */ /* 0x000e220000000800 */
[----:B---3--:R-:W-:-:S07]  /*3ce0*/  FADD.FTZ R48, R34, R3 ;  /* 0x0000000322307221 */ /* 0x008fce0000010000 */
[----:B------:R-:W3:Y:S01]  /*3cf0*/  MUFU.EX2 R39, R39 ;  /* 0x0000002700277308 */ /* 0x000ee20000000800 */
[C---:B----4-:R-:W-:Y:S01]  /*3d00*/  FADD.FTZ R3, R35.reuse, R48 ;  /* 0x0000003023037221 */ /* 0x050fe20000010000 */
[----:B------:R-:W-:-:S06]  /*3d10*/  F2FP.BF16.F32.PACK_AB R157, R35, R34 ;  /* 0x00000022239d723e */ /* 0x000fcc00000010ff */
[----:B------:R4:W5:Y:S01]  /*3d20*/  MUFU.EX2 R33, R32 ;  /* 0x0000002000217308 */ /* 0x0009620000000800 */
[----:B0-----:R-:W-:-:S07]  /*3d30*/  FADD.FTZ R48, R38, R3 ;  /* 0x0000000326307221 */ /* 0x001fce0000010000 */
[----:B------:R-:W0:Y:S01]  /*3d40*/  MUFU.EX2 R42, R42 ;  /* 0x0000002a002a7308 */ /* 0x000e220000000800 */
[C---:B---3--:R-:W-:Y:S01]  /*3d50*/  FADD.FTZ R3, R39.reuse, R48 ;  /* 0x0000003027037221 */ /* 0x048fe20000010000 */
[--C-:B----4-:R-:W-:Y:S01]  /*3d60*/  FFMA.FTZ R32, R60, UR6, -R13.reuse ;  /* 0x000000063c207c23 */ /* 0x110fe2000801080d */
[----:B------:R-:W-:Y:S01]  /*3d70*/  FFMA.FTZ R13, R92, UR6, -R13 ;  /* 0x000000065c0d7c23 */ /* 0x000fe2000801080d */
[----:B------:R-:W-:-:S04]  /*3d80*/  F2FP.BF16.F32.PACK_AB R159, R39, R38 ;  /* 0x00000026279f723e */ /* 0x000fc800000010ff */
[----:B------:R-:W3:Y:S01]  /*3d90*/  MUFU.EX2 R36, R36 ;  /* 0x0000002400247308 */ /* 0x000ee20000000800 */
[C---:B-----5:R-:W-:Y:S01]  /*3da0*/  FADD.FTZ R57, R33.reuse, R56 ;  /* 0x0000003821397221 */ /* 0x060fe20000010000 */
[----:B------:R-:W-:-:S06]  /*3db0*/  F2FP.BF16.F32.PACK_AB R162, R33, R162 ;  /* 0x000000a221a2723e */ /* 0x000fcc00000010ff */
[----:B------:R-:W4:Y:S01]  /*3dc0*/  MUFU.EX2 R43, R43 ;  /* 0x0000002b002b7308 */ /* 0x000f220000000800 */
[----:B0-----:R-:W-:-:S07]  /*3dd0*/  FADD.FTZ R48, R42, R3 ;  /* 0x000000032a307221 */ /* 0x001fce0000010000 */
[----:B------:R-:W0:Y:S01]  /*3de0*/  MUFU.EX2 R37, R37 ;  /* 0x0000002500257308 */ /* 0x000e220000000800 */
[----:B---3--:R-:W-:-:S07]  /*3df0*/  FADD.FTZ R56, R36, R57 ;  /* 0x0000003924387221 */ /* 0x008fce0000010000 */
[----:B------:R-:W3:Y:S01]  /*3e00*/  MUFU.EX2 R46, R46 ;  /* 0x0000002e002e7308 */ /* 0x000ee20000000800 */
[C---:B----4-:R-:W-:Y:S01]  /*3e10*/  FADD.FTZ R3, R43.reuse, R48 ;  /* 0x000000302b037221 */ /* 0x050fe20000010000 */
[----:B------:R-:W-:-:S06]  /*3e20*/  F2FP.BF16.F32.PACK_AB R161, R43, R42 ;  /* 0x0000002a2ba1723e */ /* 0x000fcc00000010ff */
[----:B------:R-:W4:Y:S01]  /*3e30*/  MUFU.EX2 R40, R40 ;  /* 0x0000002800287308 */ /* 0x000f220000000800 */
[C---:B0-----:R-:W-:Y:S01]  /*3e40*/  FADD.FTZ R57, R37.reuse, R56 ;  /* 0x0000003825397221 */ /* 0x041fe20000010000 */
[----:B------:R-:W-:-:S06]  /*3e50*/  F2FP.BF16.F32.PACK_AB R164, R37, R36 ;  /* 0x0000002425a4723e */ /* 0x000fcc00000010ff */
[----:B------:R-:W0:Y:S01]  /*3e60*/  MUFU.EX2 R47, R47 ;  /* 0x0000002f002f7308 */ /* 0x000e220000000800 */
[----:B---3--:R-:W-:-:S07]  /*3e70*/  FADD.FTZ R48, R46, R3 ;  /* 0x000000032e307221 */ /* 0x008fce0000010000 */
[----:B------:R-:W3:Y:S01]  /*3e80*/  MUFU.EX2 R41, R41 ;  /* 0x0000002900297308 */ /* 0x000ee20000000800 */
[----:B----4-:R-:W-:-:S07]  /*3e90*/  FADD.FTZ R56, R40, R57 ;  /* 0x0000003928387221 */ /* 0x010fce0000010000 */
[----:B------:R-:W4:Y:S01]  /*3ea0*/  MUFU.EX2 R50, R50 ;  /* 0x0000003200327308 */ /* 0x000f220000000800 */
[C---:B0-----:R-:W-:Y:S01]  /*3eb0*/  FADD.FTZ R3, R47.reuse, R48 ;  /* 0x000000302f037221 */ /* 0x041fe20000010000 */
[----:B------:R-:W-:-:S06]  /*3ec0*/  F2FP.BF16.F32.PACK_AB R163, R47, R46 ;  /* 0x0000002e2fa3723e */ /* 0x000fcc00000010ff */
[----:B------:R-:W0:Y:S01]  /*3ed0*/  MUFU.EX2 R44, R44 ;  /* 0x0000002c002c7308 */ /* 0x000e220000000800 */
[C---:B---3--:R-:W-:Y:S01]  /*3ee0*/  FADD.FTZ R57, R41.reuse, R56 ;  /* 0x0000003829397221 */ /* 0x048fe20000010000 */
[----:B------:R-:W-:-:S06]  /*3ef0*/  F2FP.BF16.F32.PACK_AB R166, R41, R40 ;  /* 0x0000002829a6723e */ /* 0x000fcc00000010ff */
[----:B------:R-:W3:Y:S01]  /*3f00*/  MUFU.EX2 R51, R51 ;  /* 0x0000003300337308 */ /* 0x000ee20000000800 */
[----:B----4-:R-:W-:-:S07]  /*3f10*/  FADD.FTZ R12, R50, R3 ;  /* 0x00000003320c7221 */ /* 0x010fce0000010000 */
[----:B------:R-:W4:Y:S01]  /*3f20*/  MUFU.EX2 R54, R54 ;  /* 0x0000003600367308 */ /* 0x000f220000000800 */
[----:B0-----:R-:W-:Y:S01]  /*3f30*/  FADD.FTZ R48, R44, R57 ;  /* 0x000000392c307221 */ /* 0x001fe20000010000 */
[----:B------:R-:W-:-:S03]  /*3f40*/  F2FP.BF16.F32.PACK_AB R168, R45, R44 ;  /* 0x0000002c2da8723e */ /* 0x000fc600000010ff */
[----:B------:R-:W-:-:S03]  /*3f50*/  FADD.FTZ R15, R45, R48 ;  /* 0x000000302d0f7221 */ /* 0x000fc60000010000 */
        /* <DEDUP_REMOVED lines=15> */
[----:B0-----:R-:W-:-:S07]  /*4050*/  FADD.FTZ R14, R52, R11 ;  /* 0x0000000b340e7221 */ /* 0x001fce0000010000 */
[----:B------:R-:W0:Y:S01]  /*4060*/  MUFU.EX2 R62, R62 ;  /* 0x0000003e003e7308 */ /* 0x000e220000000800 */
[C---:B---3--:R-:W-:Y:S01]  /*4070*/  FADD.FTZ R3, R59.reuse, R12 ;  /* 0x0000000c3b037221 */ /* 0x048fe20000010000 */
[----:B------:R-:W-:-:S06]  /*4080*/  F2FP.BF16.F32.PACK_AB R169, R59, R58 ;  /* 0x0000003a3ba9723e */ /* 0x000fcc00000010ff */
[----:B------:R-:W3:Y:S01]  /*4090*/  MUFU.EX2 R68, R68 ;  /* 0x0000004400447308 */ /* 0x000ee20000000800 */
[C---:B----4-:R-:W-:Y:S01]  /*40a0*/  FADD.FTZ R11, R53.reuse, R14 ;  /* 0x0000000e350b7221 */ /* 0x050fe20000010000 */
        /* <DEDUP_REMOVED lines=9> */
[----:B0-----:R-:W-:-:S07]  /*4140*/  FADD.FTZ R12, R66, R11 ;  /* 0x0000000b420c7221 */ /* 0x001fce0000010000 */
[----:B------:R4:W0:Y:S01]  /*4150*/  MUFU.EX2 R175, R0 ;  /* 0x0000000000af7308 */ /* 0x0008220000000800 */
[C---:B---3--:R-:W-:Y:S01]  /*4160*/  FADD.FTZ R11, R67.reuse, R12 ;  /* 0x0000000c430b7221 */ /* 0x048fe20000010000 */
[----:B------:R-:W-:-:S06]  /*4170*/  F2FP.BF16.F32.PACK_AB R173, R67, R66 ;  /* 0x0000004243ad723e */ /* 0x000fcc00000010ff */
[----:B------:R-:W3:Y:S01]  /*4180*/  MUFU.EX2 R13, R13 ;  /* 0x0000000d000d7308 */ /* 0x000ee20000000800 */
[----:B----4-:R-:W-:-:S04]  /*4190*/  FADD.FTZ R0, R70, R11 ;  /* 0x0000000b46007221 */ /* 0x010fc80000010000 */
[C---:B0-----:R-:W-:Y:S01]  /*41a0*/  FADD.FTZ R0, R175.reuse, R0 ;  /* 0x00000000af007221 */ /* 0x041fe20000010000 */
[----:B------:R-:W-:Y:S01]  /*41b0*/  F2FP.BF16.F32.PACK_AB R175, R175, R70 ;  /* 0x00000046afaf723e */ /* 0x000fe200000010ff */
[C---:B---3--:R-:W-:Y:S01]  /*41c0*/  FADD.FTZ R3, R13.reuse, R14 ;  /* 0x0000000e0d037221 */ /* 0x048fe20000010000 */
[----:B------:R-:W-:Y:S01]  /*41d0*/  F2FP.BF16.F32.PACK_AB R174, R13, R68 ;  /* 0x000000440dae723e */ /* 0x000fe200000010ff */
[----:B------:R-:W-:Y:S06]  /*41e0*/  @!P0 BRA `(.L_x_2374) ;  /* 0x0000000000048947 */ /* 0x000fec0003800000 */
[----:B------:R-:W-:Y:S01]  /*41f0*/  BPT.TRAP 0x1 ;  /* 0x000000040000795c */ /* 0x000fe20000300000 */
.L_x_2374:
[----:B------:R0:W3:Y:S01]  /*4200*/  SYNCS.PHASECHK.TRANS64.TRYWAIT P1, [R5+URZ+0x22850], R10 ;  /* 0x0228500a050075a7 */ /* 0x0000e2000802017f */
[----:B------:R-:W-:Y:S05]  /*4210*/  @!P0 BRA `(.L_x_2375) ;  /* 0x0000000000048947 */ /* 0x000fea0003800000 */
[----:B------:R-:W-:Y:S01]  /*4220*/  BPT.TRAP 0x1 ;  /* 0x000000040000795c */ /* 0x000fe20000300000 */
.L_x_2375:
[----:B---3--:R-:W-:Y:S05]  /*4230*/  @P1 BRA `(.L_x_2376) ;  /* 0x0000000000081947 */ /* 0x008fea0003800000 */
[----:B------:R-:W3:Y:S02]  /*4240*/  SYNCS.PHASECHK.TRANS64.TRYWAIT P1, [R5+URZ+0x22850], R10 ;  /* 0x0228500a050075a7 */ /* 0x000ee4000802017f */
[----:B---3--:R-:W-:Y:S05]  /*4250*/  @!P1 BRA `(.L_x_2377) ;  /* 0x00000120009c9947 */ /* 0x008fea0003800000 */
.L_x_2376:
[----:B------:R-:W-:Y:S01]  /*4260*/  R2UR UR10, R8 ;  /* 0x00000000080a72ca */ /* 0x000fe200000e0000 */
[----:B------:R4:W-:Y:S01]  /*4270*/  BAR.SYNC.DEFER_BLOCKING R9, 0x100 ;  /* 0x000400090000751d */ /* 0x0009e20000010000 */
[----:B------:R-:W-:-:S05]  /*4280*/  ISETP.NE.AND P2, PT, R7, 0x1, PT ;  /* 0x000000010700780c */ /* 0x000fca0003f45270 */
[----:B------:R-:W-:Y:S01]  /*4290*/  UMOV UR11, 0x40000040 ;  /* 0x40000040000b7882 */ /* 0x000fe20000000000 */
[----:B------:R-:W5:Y:S05]  /*42a0*/  S2R R11, SR_TID.X ;  /* 0x00000000000b7919 */ /* 0x000f6a0000002100 */
[----:B------:R-:W-:Y:S02]  /*42b0*/  UIADD3 UR10, UR10, 0x400, URZ ;  /* 0x000004000a0a7890 */ /* 0x000fe4000fffe03f */
[----:B------:R-:W4:Y:S02]  /*42c0*/  @P2 LDC R8, c[0x0][0x44c] ;  /* 0x00011300ff082b82 */ /* 0x000f240000000800 */
[----:B------:R-:W-:-:S04]  /*42d0*/  USHF.R.U32.HI UR10, URZ, 0x4, UR10 ;  /* 0x000000043f0a7899 */ /* 0x000fc8000801160a */
[----:B------:R-:W-:Y:S02]  /*42e0*/  ULOP3.LUT UR10, UR10, 0x3fff, URZ, 0xc0, !UPT ;  /* 0x00003fff0a0a7892 */ /* 0x000fe4000f8ec03f */
[----:B0123--:R-:W0:Y:S02]  /*42f0*/  @P2 LDC R10, c[0x0][0x450] ;  /* 0x00011400ff0a2b82 */ /* 0x00fe240000000800 */
[----:B------:R-:W-:Y:S01]  /*4300*/  ULOP3.LUT UR21, UR10, 0x3000000, URZ, 0xfc, !UPT ;  /* 0x030000000a157892 */ /* 0x000fe2000f8efc3f */
[----:B------:R-:W-:-:S03]  /*4310*/  WARPGROUP.ARRIVE ;  /* 0x00000000000079c5 */ /* 0x000fc60000000000 */
[----:B------:R-:W-:-:S07]  /*4320*/  UIMAD UR18, UR37, 0xc00, UR21 ;  /* 0x00000c00251278a4 */ /* 0x000fce000f8e0215 */
[----:B------:R-:W-:Y:S02]  /*4330*/  UMOV UR10, UR18 ;  /* 0x00000012000a7c82 */ /* 0x000fe40008000000 */
[----:B------:R-:W-:Y:S01]  /*4340*/  HGMMA.64x256x16.F32.BF16 R24, R152, gdesc[UR8].tnspB, RZ, !UPT, gsb0 ;  /* 0x43e0000898187df0 */ /* 0x000fe2000c0018ff */
[----:B------:R-:W-:Y:S01]  /*4350*/  UIADD3 UR10, UR18, 0x80, URZ ;  /* 0x00000080120a7890 */ /* 0x000fe2000fffe03f */
[----:B----4-:R-:W-:Y:S01]  /*4360*/  @P2 IMAD.HI.U32 R9, R8, UR43, RZ ;  /* 0x0000002b08092c27 */ /* 0x010fe2000f8e00ff */
[----:B------:R-:W-:Y:S01]  /*4370*/  UMOV UR11, 0x40000040 ;  /* 0x40000040000b7882 */ /* 0x000fe20000000000 */
[----:B-----5:R-:W-:Y:S02]  /*4380*/  LOP3.LUT P1, RZ, R11, 0x7f, RZ, 0xc0, !PT ;  /* 0x0000007f0bff7812 */ /* 0x020fe4000782c0ff */
[----:B------:R-:W-:Y:S01]  /*4390*/  IMAD.U32 R8, RZ, RZ, UR43 ;  /* 0x0000002bff087e24 */ /* 0x000fe2000f8e00ff */
[----:B0-----:R-:W-:-:S04]  /*43a0*/  @P2 SHF.R.U32.HI R8, RZ, R10, R9 ;  /* 0x0000000aff082219 */ /* 0x001fc80000011609 */
[----:B------:R-:W-:-:S06]  /*43b0*/  IADD3 R8, R8, R17, -R16 ;  /* 0x0000001108087210 */ /* 0x000fcc0007ffe810 */
        /* <DEDUP_REMOVED lines=47> */
.L_x_2379:
[----:B------:R-:W-:-:S11]  /*46b0*/  UISETP.NE.AND UP1, UPT, UR15, 0x1, UPT ;  /* 0x000000010f00788c */ /* 0x000fd6000bf25270 */
[----:B------:R-:W-:Y:S02]  /*46c0*/  @UP1 ULDC.64 UR22, c[0x0][0x9e8] ;  /* 0x00027a0000161ab9 */ /* 0x000fe40000000a00 */
[----:B------:R-:W-:-:S04]  /*46d0*/  UIMAD.WIDE.U32 UR10, UR18, UR22, URZ ;  /* 0x00000016120a72a5 */ /* 0x000fc8000f8e003f */
[----:B------:R-:W-:-:S12]  /*46e0*/  @UP1 USHF.R.U32.HI UR18, URZ, UR23, UR11 ;  /* 0x000000173f121299 */ /* 0x000fd8000801160b */
.L_x_2380:
[----:B------:R-:W-:-:S04]  /*46f0*/  UIMAD UR15, UR18, UR15, UR15 ;  /* 0x0000000f120f72a4 */ /* 0x000fc8000f8e020f */
[----:B------:R-:W-:-:S04]  /*4700*/  UISETP.LT.AND UP1, UPT, UR14, UR15, UPT ;  /* 0x0000000f0e00728c */ /* 0x000fc8000bf21270 */
[----:B------:R-:W-:-:S12]  /*4710*/  USEL UR14, UR14, UR15, UP1 ;  /* 0x0000000f0e0e7287 */ /* 0x000fd80008800000 */
.L_x_2378:
        /* <DEDUP_REMOVED lines=11> */
.L_x_2398:
[----:B------:R-:W-:-:S04]  /*47d0*/  UIADD3 UR37, UR37, 0x1, URZ ;  /* 0x0000000125257890 */ /* 0x000fc8000fffe03f */
[----:B------:R-:W-:-:S04]  /*47e0*/  UISETP.NE.AND UP1, UPT, UR37, 0x2, UPT ;  /* 0x000000022500788c */ /* 0x000fc8000bf25270 */
[----:B------:R-:W-:Y:S02]  /*47f0*/  USEL UR6, URZ, 0x1, UP1 ;  /* 0x000000013f067887 */ /* 0x000fe40008800000 */
[----:B------:R-:W-:Y:S02]  /*4800*/  USEL UR37, UR37, URZ, UP1 ;  /* 0x0000003f25257287 */ /* 0x000fe40008800000 */
[----:B------:R-:W-:Y:S01]  /*4810*/  ULOP3.LUT UR38, UR38, UR6, URZ, 0x3c, !UPT ;  /* 0x0000000626267292 */ /* 0x000fe2000f8e3c3f */
[----:B01----:R-:W-:Y:S11]  /*4820*/  @!P0 BRA `(.L_x_2382) ;  /* 0x0000000000048947 */ /* 0x003ff60003800000 */
[----:B------:R-:W-:Y:S01]  /*4830*/  BPT.TRAP 0x1 ;  /* 0x000000040000795c */ /* 0x000fe20000300000 */
.L_x_2382:
        /* <DEDUP_REMOVED lines=9> */
.L_x_2383:
[----:B-1----:R-:W-:Y:S05]  /*48d0*/  @P1 BRA `(.L_x_2384) ;  /* 0x0000000000081947 */ /* 0x002fea0003800000 */
[----:B------:R-:W1:Y:S02]  /*48e0*/  SYNCS.PHASECHK.TRANS64.TRYWAIT P1, [UR27+0x22830], R10 ;  /* 0x0228300aff0075a7 */ /* 0x000e64000802015b */
[----:B-1----:R-:W-:Y:S05]  /*48f0*/  @!P1 BRA `(.L_x_2385) ;  /* 0x0000011c00089947 */ /* 0x002fea0003800000 */
.L_x_2384:
        /* <DEDUP_REMOVED lines=13> */
[----:B------:R-:W-:-:S02]  /*49d0*/  IMAD.U32 R11, RZ, RZ, UR27 ;  /* 0x0000001bff0b7e24 */ /* 0x000fc4000f8e00ff */
[----:B------:R-:W-:-:S03]  /*49e0*/  IMAD R13, R5, -0x60, RZ ;  /* 0xffffffa0050d7824 */ /* 0x000fc600078e02ff */
[----:B------:R-:W3:Y:S08]  /*49f0*/  @P2 LDC R4, c[0x0][0x44c] ;  /* 0x00011300ff042b82 */ /* 0x000ef00000000800 */
[----:B-1----:R-:W1:Y:S01]  /*4a00*/  @P2 LDC R9, c[0x0][0x450] ;  /* 0x00011400ff092b82 */ /* 0x002e620000000800 */
[----:B--2---:R-:W-:Y:S02]  /*4a10*/  LOP3.LUT P1, RZ, R8, 0x7f, RZ, 0xc0, !PT ;  /* 0x0000007f08ff7812 */ /* 0x004fe4000782c0ff */
[----:B------:R-:W-:Y:S01]  /*4a20*/  SHF.R.U32.HI R12, RZ, 0x7, R8 ;  /* 0x00000007ff0c7819 */ /* 0x000fe20000011608 */
[----:B---3--:R-:W-:-:S05]  /*4a30*/  @P2 IMAD.HI.U32 R4, R21, R4, RZ ;  /* 0x0000000415042227 */ /* 0x008fca00078e00ff */
[----:B-1----:R-:W-:Y:S01]  /*4a40*/  @P2 SHF.R.U32.HI R21, RZ, R9, R4 ;  /* 0x00000009ff152219 */ /* 0x002fe20000011604 */
[----:B------:R-:W-:Y:S01]  /*4a50*/  VIADD R9, R13, 0x1 ;  /* 0x000000010d097836 */ /* 0x000fe20000000000 */
[----:B------:R-:W-:-:S03]  /*4a60*/  IADD3 R4, -R12, 0xb, RZ ;  /* 0x0000000b0c047810 */ /* 0x000fc60007ffe1ff */
[----:B------:R-:W-:Y:S01]  /*4a70*/  @!P1 VIADD R8, R11, 0x22840 ;  /* 0x000228400b089836 */ /* 0x000fe20000000000 */
[----:B------:R-:W1:Y:S01]  /*4a80*/  SHFL.IDX PT, R213, R21, RZ, 0x1c1f ;  /* 0x001c1fff15d57589 */ /* 0x000e6200000e0000 */
[----:B------:R-:W-:-:S03]  /*4a90*/  IMAD R9, R18, -0x2, R9 ;  /* 0xfffffffe12097824 */ /* 0x000fc600078e0209 */
[----:B------:R-:W-:Y:S02]  /*4aa0*/  @!P1 PRMT R8, RZ, 0x654, R8 ;  /* 0x00000654ff089816 */ /* 0x000fe40000000008 */
[----:B------:R-:W-:-:S05]  /*4ab0*/  IADD3 R9, -R16, R9, R17 ;  /* 0x0000000910097210 */ /* 0x000fca0007ffe111 */
        /* <DEDUP_REMOVED lines=20> */
[----:B------:R-:W-:Y:S01]  /*4c00*/  IADD3 R213, -R16, R17, R213 ;  /* 0x0000001110d57210 */ /* 0x000fe20007ffe1d5 */
        /* <DEDUP_REMOVED lines=11> */
.L_x_2388:
[----:B------:R-:W-:-:S05]  /*4cc0*/  IMAD.U32 R214, RZ, RZ, UR25 ;  /* 0x00000019ffd67e24 */ /* 0x000fca000f8e00ff */
[----:B------:R-:W-:-:S13]  /*4cd0*/  ISETP.NE.AND P1, PT, R214, 0x1, PT ;  /* 0x00000001d600780c */ /* 0x000fda0003f25270 */
[----:B------:R-:W1:Y:S02]  /*4ce0*/  @P1 LDC.64 R8, c[0x0][0x9e8] ;  /* 0x00027a00ff081b82 */ /* 0x000e640000000a00 */
[----:B-1----:R-:W-:-:S05]  /*4cf0*/  @P1 IMAD.HI.U32 R8, R213, R8, RZ ;  /* 0x00000008d5081227 */ /* 0x002fca00078e00ff */
[----:B------:R-:W-:-:S07]  /*4d00*/  @P1 SHF.R.U32.HI R213, RZ, R9, R8 ;  /* 0x00000009ffd51219 */ /* 0x000fce0000011608 */
.L_x_2389:
[----:B------:R-:W-:Y:S05]  /*4d10*/  BSYNC B0 ;  /* 0x0000000000007941 */ /* 0x000fea0003800000 */
.L_x_2387:
[----:B------:R-:W-:-:S04]  /*4d20*/  IMAD R8, R18, -0x2, R13 ;  /* 0xfffffffe12087824 */ /* 0x000fc800078e020d */
[----:B------:R-:W-:-:S05]  /*4d30*/  IMAD R213, R213, R214, R8 ;  /* 0x000000d6d5d57224 */ /* 0x000fca00078e0208 */
[----:B------:R-:W-:Y:S02]  /*4d40*/  VIADDMNMX R14, R213, R214, R14, PT ;  /* 0x000000d6d50e7246 */ /* 0x000fe4000380010e */
[----:B------:R-:W-:-:S07]  /*4d50*/  VIMNMX R12, R12, R213, !PT ;  /* 0x000000d50c0c7248 */ /* 0x000fce0007fe0100 */
.L_x_2386:
[----:B------:R-:W2:Y:S01]  /*4d60*/  LDL.LU R214, [R1] ;  /* 0x0000000001d67983 */ /* 0x000ea20000300800 */
[C---:B------:R-:W-:Y:S02]  /*4d70*/  ISETP.GE.AND P2, PT, R13.reuse, 0x1, PT ;  /* 0x000000010d00780c */ /* 0x040fe40003f46270 */
[C---:B------:R-:W-:Y:S01]  /*4d80*/  ISETP.GE.AND P1, PT, R13.reuse, 0x2, PT ;  /* 0x000000020d00780c */ /* 0x040fe20003f26270 */
[----:B------:R-:W1:Y:S01]  /*4d90*/  SHFL.IDX PT, R21, R21, 0x1, 0x1c1f ;  /* 0x003c1f0015157f89 */ /* 0x000e6200000e0000 */
[----:B------:R-:W-:Y:S02]  /*4da0*/  ISETP.GT.AND P3, PT, R12, RZ, !P2 ;  /* 0x000000ff0c00720c */ /* 0x000fe40005764270 */
[----:B------:R-:W-:Y:S02]  /*4db0*/  ISETP.GE.AND P4, PT, R13, 0x9, PT ;  /* 0x000000090d00780c */ /* 0x000fe40003f86270 */
[----:B------:R-:W-:-:S04]  /*4dc0*/  ISETP.LT.OR P3, PT, R14, 0x1, P3 ;  /* 0x000000010e00780c */ /* 0x000fc80001f61670 */
[----:B------:R-:W-:Y:S02]  /*4dd0*/  FSEL R213, R152, -INF , !P3 ;  /* 0xff80000098d57808 */ /* 0x000fe40005800000 */
[----:B------:R-:W-:Y:S01]  /*4de0*/  ISETP.GE.AND P3, PT, R13, 0xa, PT ;  /* 0x0000000a0d00780c */ /* 0x000fe20003f66270 */
[--C-:B-1----:R-:W-:Y:S02]  /*4df0*/  IMAD.IADD R20, R20, 0x1, R21.reuse ;  /* 0x0000000114147824 */ /* 0x102fe400078e0215 */
[----:B------:R-:W-:Y:S01]  /*4e00*/  IMAD.IADD R15, R15, 0x1, R21 ;  /* 0x000000010f0f7824 */ /* 0x000fe200078e0215 */
[----:B--2---:R-:W-:-:S04]  /*4e10*/  LOP3.LUT R214, R214, 0xfffbffff, RZ, 0xc0, !PT ;  /* 0xfffbffffd6d67812 */ /* 0x004fc800078ec0ff */
[----:B------:R-:W-:Y:S02]  /*4e20*/  @P2 LOP3.LUT R214, R214, 0x40000, RZ, 0xfc, !PT ;  /* 0x00040000d6d62812 */ /* 0x000fe400078efcff */
[----:B------:R-:W-:Y:S02]  /*4e30*/  ISETP.GT.AND P2, PT, R12, 0x1, !P1 ;  /* 0x000000010c00780c */ /* 0x000fe40004f44270 */
[----:B------:R-:W-:Y:S02]  /*4e40*/  LOP3.LUT R214, R214, 0xfffffffd, RZ, 0xc0, !PT ;  /* 0xfffffffdd6d67812 */ /* 0x000fe400078ec0ff */
[----:B------:R-:W-:Y:S02]  /*4e50*/  ISETP.LT.OR P2, PT, R14, 0x2, P2 ;  /* 0x000000020e00780c */ /* 0x000fe40001741670 */
[----:B------:R-:W-:Y:S02]  /*4e60*/  @P4 LOP3.LUT R214, R214, 0x2, RZ, 0xfc, !PT ;  /* 0x00000002d6d64812 */ /* 0x000fe400078efcff */
[----:B------:R-:W-:-:S02]  /*4e70*/  FSEL R153, R153, -INF , !P2 ;  /* 0xff80000099997808 */ /* 0x000fc40005000000 */
[----:B------:R-:W-:Y:S02]  /*4e80*/  ISETP.GT.AND P2, PT, R12, 0x8, !P4 ;  /* 0x000000080c00780c */ /* 0x000fe40006744270 */
[----:B------:R-:W-:Y:S02]  /*4e90*/  LOP3.LUT R214, R214, 0xfffffffb, RZ, 0xc0, !PT ;  /* 0xfffffffbd6d67812 */ /* 0x000fe400078ec0ff */
[----:B------:R-:W-:Y:S02]  /*4ea0*/  ISETP.LT.OR P2, PT, R14, 0x9, P2 ;  /* 0x000000090e00780c */ /* 0x000fe40001741670 */
[----:B------:R-:W-:Y:S02]  /*4eb0*/  @P3 LOP3.LUT R214, R214, 0x4, RZ, 0xfc, !PT ;  /* 0x00000004d6d63812 */ /* 0x000fe400078efcff */
[----:B------:R-:W-:Y:S02]  /*4ec0*/  FSEL R156, R156, -INF , !P2 ;  /* 0xff8000009c9c7808 */ /* 0x000fe40005000000 */
[----:B------:R-:W-:-:S02]  /*4ed0*/  ISETP.GT.AND P2, PT, R12, 0x9, !P3 ;  /* 0x000000090c00780c */ /* 0x000fc40005f44270 */
[----:B------:R-:W-:Y:S02]  /*4ee0*/  ISETP.GE.AND P3, PT, R13, 0x11, PT ;  /* 0x000000110d00780c */ /* 0x000fe40003f66270 */
[----:B------:R-:W-:Y:S02]  /*4ef0*/  ISETP.LT.OR P2, PT, R14, 0xa, P2 ;  /* 0x0000000a0e00780c */ /* 0x000fe40001741670 */
[----:B------:R-:W-:Y:S02]  /*4f00*/  LOP3.LUT R214, R214, 0xfffffff7, RZ, 0xc0, !PT ;  /* 0xfffffff7d6d67812 */ /* 0x000fe400078ec0ff */
        /* <DEDUP_REMOVED lines=108> */
[----:B------:R-:W-:-:S03]  /*55d0*/  ISETP.GT.AND P6, PT, R12, 0x59, !P6 ;  /* 0x000000590c00780c */ /* 0x000fc600077c4270 */
[----:B------:R1:W-:Y:S01]  /*55e0*/  STL [R1], R214 ;  /* 0x000000d601007387 */ /* 0x0003e20000100800 */
[----:B------:R-:W-:-:S04]  /*55f0*/  ISETP.LT.OR P6, PT, R14, 0x5a, P6 ;  /* 0x0000005a0e00780c */ /* 0x000fc800037c1670 */
[----:B------:R-:W-:Y:S02]  /*5600*/  FSEL R197, R197, -INF , !P6 ;  /* 0xff800000c5c57808 */ /* 0x000fe40007000000 */
        /* <DEDUP_REMOVED lines=14> */
.L_x_2392:
[----:B------:R-:W-:-:S05]  /*56f0*/  IMAD.U32 R12, RZ, RZ, UR25 ;  /* 0x00000019ff0c7e24 */ /* 0x000fca000f8e00ff */
[----:B------:R-:W-:-:S13]  /*5700*/  ISETP.NE.AND P6, PT, R12, 0x1, PT ;  /* 0x000000010c00780c */ /* 0x000fda0003fc5270 */
[----:B------:R-:W1:Y:S02]  /*5710*/  @P6 LDC.64 R8, c[0x0][0x9e8] ;  /* 0x00027a00ff086b82 */ /* 0x000e640000000a00 */
[----:B-1----:R-:W-:-:S05]  /*5720*/  @P6 IMAD.HI.U32 R8, R21, R8, RZ ;  /* 0x0000000815086227 */ /* 0x002fca00078e00ff */
[----:B------:R-:W-:-:S07]  /*5730*/  @P6 SHF.R.U32.HI R21, RZ, R9, R8 ;  /* 0x00000009ff156219 */ /* 0x000fce0000011608 */
.L_x_2393:
[----:B------:R-:W-:Y:S05]  /*5740*/  BSYNC B0 ;  /* 0x0000000000007941 */ /* 0x000fea0003800000 */
.L_x_2391:
[----:B------:R-:W-:-:S04]  /*5750*/  IMAD R13, R18, -0x2, R13 ;  /* 0xfffffffe120d7824 */ /* 0x000fc800078e020d */
[----:B------:R-:W-:-:S05]  /*5760*/  IMAD R21, R21, R12, R13 ;  /* 0x0000000c15157224 */ /* 0x000fca00078e020d */
[----:B------:R-:W-:Y:S02]  /*5770*/  VIADDMNMX R20, R21, R12, R20, PT ;  /* 0x0000000c15147246 */ /* 0x000fe40003800114 */
[----:B------:R-:W-:-:S07]  /*5780*/  VIMNMX R15, R15, R21, !PT ;  /* 0x000000150f0f7248 */ /* 0x000fce0007fe0100 */
.L_x_2390:
        /* <DEDUP_REMOVED lines=128> */
[--C-:B------:R-:W-:Y:S01]  /*5f90*/  FFMA.FTZ R160, R165, UR6, -R12.reuse ;  /* 0x00000006a5a07c23 */ /* 0x100fe2000801080c */
[----:B------:R-:W-:Y:S01]  /*5fa0*/  FMNMX.FTZ R21, R159, R14, !PT ;  /* 0x0000000e9f157209 */ /* 0x000fe20007810000 */
[--C-:B------:R-:W-:Y:S01]  /*5fb0*/  FFMA.FTZ R152, R213, UR6, -R12.reuse ;  /* 0x00000006d5987c23 */ /* 0x100fe2000801080c */
[----:B------:R-:W-:Y:S01]  /*5fc0*/  FSEL R199, R199, -INF , !P2 ;  /* 0xff800000c7c77808 */ /* 0x000fe20005000000 */
[----:B------:R-:W-:Y:S01]  /*5fd0*/  MUFU.EX2 R13, R13 ;  /* 0x0000000d000d7308 */ /* 0x000fe20000000800 */
[----:B------:R-:W-:Y:S01]  /*5fe0*/  FMNMX.FTZ R14, R162, R21, !PT ;  /* 0x00000015a20e7209 */ /* 0x000fe20007810000 */
[--C-:B------:R-:W-:Y:S01]  /*5ff0*/  FFMA.FTZ R21, R157, UR6, -R12.reuse ;  /* 0x000000069d157c23 */ /* 0x100fe2000801080c */
[--C-:B------:R-:W-:Y:S01]  /*6000*/  FFMA.FTZ R15, R172, UR6, -R12.reuse ;  /* 0x00000006ac0f7c23 */ /* 0x100fe2000801080c */
[--C-:B------:R-:W-:Y:S01]  /*6010*/  FFMA.FTZ R20, R173, UR6, -R12.reuse ;  /* 0x00000006ad147c23 */ /* 0x100fe2000801080c */
[----:B------:R-:W-:Y:S01]  /*6020*/  FMNMX.FTZ R153, R163, R14, !PT ;  /* 0x0000000ea3997209 */ /* 0x000fe20007810000 */
[--C-:B------:R-:W-:Y:S01]  /*6030*/  FFMA.FTZ R172, R181, UR6, -R12.reuse ;  /* 0x00000006b5ac7c23 */ /* 0x100fe2000801080c */
[--C-:B------:R-:W-:Y:S01]  /*6040*/  FFMA.FTZ R173, R184, UR6, -R12.reuse ;  /* 0x00000006b8ad7c23 */ /* 0x100fe2000801080c */
[----:B------:R-:W-:Y:S01]  /*6050*/  MUFU.EX2 R152, R152 ;  /* 0x0000009800987308 */ /* 0x000fe20000000800 */
[----:B------:R-:W-:Y:S01]  /*6060*/  FMNMX.FTZ R14, R166, R153, !PT ;  /* 0x00000099a60e7209 */ /* 0x000fe20007810000 */
[--C-:B------:R-:W-:Y:S01]  /*6070*/  FFMA.FTZ R181, R192, UR6, -R12.reuse ;  /* 0x00000006c0b57c23 */ /* 0x100fe2000801080c */
[----:B------:R-:W-:-:S02]  /*6080*/  FFMA.FTZ R184, R193, UR6, -R12 ;  /* 0x00000006c1b87c23 */ /* 0x000fc4000801080c */
[----:B------:R-:W-:-:S03]  /*6090*/  FMNMX.FTZ R153, R167, R14, !PT ;  /* 0x0000000ea7997209 */ /* 0x000fc60007810000 */
[----:B------:R-:W-:Y:S01]  /*60a0*/  MUFU.EX2 R154, R154 ;  /* 0x0000009a009a7308 */ /* 0x000fe20000000800 */
[----:B------:R-:W-:Y:S01]  /*60b0*/  FMNMX.FTZ R14, R170, R153, !PT ;  /* 0x00000099aa0e7209 */ /* 0x000fe20007810000 */
[----:B------:R-:W-:-:S03]  /*60c0*/  FFMA.FTZ R153, R161, UR6, -R12 ;  /* 0x00000006a1997c23 */ /* 0x000fc6000801080c */
[----:B------:R-:W-:-:S03]  /*60d0*/  FMNMX.FTZ R157, R171, R14, !PT ;  /* 0x0000000eab9d7209 */ /* 0x000fc60007810000 */
[----:B------:R-:W-:Y:S01]  /*60e0*/  MUFU.EX2 R21, R21 ;  /* 0x0000001500157308 */ /* 0x000fe20000000800 */
[----:B------:R-:W-:Y:S01]  /*60f0*/  FMNMX.FTZ R14, R174, R157, !PT ;  /* 0x0000009dae0e7209 */ /* 0x000fe20007810000 */
[--C-:B------:R-:W-:Y:S01]  /*6100*/  FFMA.FTZ R157, R164, UR6, -R12.reuse ;  /* 0x00000006a49d7c23 */ /* 0x100fe2000801080c */
[--C-:B------:R-:W-:Y:S01]  /*6110*/  FFMA.FTZ R164, R169, UR6, -R12.reuse ;  /* 0x00000006a9a47c23 */ /* 0x100fe2000801080c */
[--C-:B------:R-:W-:Y:S01]  /*6120*/  FFMA.FTZ R169, R180, UR6, -R12.reuse ;  /* 0x00000006b4a97c23 */ /* 0x100fe2000801080c */
[----:B------:R-:W-:Y:S01]  /*6130*/  FMNMX.FTZ R161, R175, R14, !PT ;  /* 0x0000000eafa17209 */ /* 0x000fe20007810000 */
[----:B------:R-:W-:Y:S01]  /*6140*/  FFMA.FTZ R180, R189, UR6, -R12 ;  /* 0x00000006bdb47c23 */ /* 0x000fe2000801080c */
[----:B------:R-:W-:Y:S01]  /*6150*/  FSEL R189, R8, RZ, P1 ;  /* 0x000000ff08bd7208 */ /* 0x000fe20000800000 */
[----:B------:R-:W-:Y:S01]  /*6160*/  MUFU.EX2 R156, R156 ;  /* 0x0000009c009c7308 */ /* 0x000fe20000000800 */
[----:B------:R-:W-:-:S03]  /*6170*/  FMNMX.FTZ R14, R178, R161, !PT ;  /* 0x000000a1b20e7209 */ /* 0x000fc60007810000 */
[----:B------:R-:W-:Y:S01]  /*6180*/  FADD.FTZ R189, -R189, R2 ;  /* 0x00000002bdbd7221 */ /* 0x000fe20000010100 */
[----:B------:R-:W-:-:S03]  /*6190*/  FMNMX.FTZ R161, R179, R14, !PT ;  /* 0x0000000eb3a17209 */ /* 0x000fc60007810000 */
[----:B------:R-:W-:Y:S01]  /*61a0*/  MUFU.EX2 R153, R153 ;  /* 0x0000009900997308 */ /* 0x000fe20000000800 */
[----:B------:R-:W-:Y:S01]  /*61b0*/  FMNMX.FTZ R14, R182, R161, !PT ;  /* 0x000000a1b60e7209 */ /* 0x000fe20007810000 */
[--C-:B------:R-:W-:Y:S01]  /*61c0*/  FFMA.FTZ R161, R168, UR6, -R12.reuse ;  /* 0x00000006a8a17c23 */ /* 0x100fe2000801080c */
[----:B------:R-:W-:Y:S02]  /*61d0*/  FFMA.FTZ R168, R177, UR6, -R12 ;  /* 0x00000006b1a87c23 */ /* 0x000fe4000801080c */
        /* <DEDUP_REMOVED lines=11> */
[----:B------:R-:W-:Y:S01]  /*6290*/  FMNMX.FTZ R14, R198, R165, !PT ;  /* 0x000000a5c60e7209 */ /* 0x000fe20007810000 */
[--C-:B------:R-:W-:Y:S01]  /*62a0*/  FFMA.FTZ R165, R176, UR6, -R12.reuse ;  /* 0x00000006b0a57c23 */ /* 0x100fe2000801080c */
[----:B------:R-:W-:Y:S02]  /*62b0*/  FFMA.FTZ R176, R185, UR6, -R12 ;  /* 0x00000006b9b07c23 */ /* 0x000fe4000801080c */
[----:B------:R-:W-:-:S03]  /*62c0*/  FMNMX.FTZ R14, R199, R14, !PT ;  /* 0x0000000ec70e7209 */ /* 0x000fc60007810000 */
[----:B------:R-:W-:Y:S02]  /*62d0*/  MUFU.EX2 R15, R15 ;  /* 0x0000000f000f7308 */ /* 0x000fe40000000800 */
[----:B------:R-:W1:Y:S06]  /*62e0*/  SHFL.BFLY PT, R177, R14, 0x2, 0x1f ;  /* 0x0c401f000eb17f89 */ /* 0x000e6c00000e0000 */
[----:B------:R-:W-:Y:S08]  /*62f0*/  MUFU.EX2 R20, R20 ;  /* 0x0000001400147308 */ /* 0x000ff00000000800 */
[----:B------:R-:W-:Y:S08]  /*6300*/  MUFU.EX2 R165, R165 ;  /* 0x000000a500a57308 */ /* 0x000ff00000000800 */
[----:B------:R-:W-:Y:S01]  /*6310*/  MUFU.EX2 R168, R168 ;  /* 0x000000a800a87308 */ /* 0x000fe20000000800 */
[----:B-1----:R-:W-:Y:S01]  /*6320*/  FMNMX.FTZ R185, R14, R177, !PT ;  /* 0x000000b10eb97209 */ /* 0x002fe20007810000 */
[--C-:B------:R-:W-:Y:S01]  /*6330*/  FFMA.FTZ R177, R188, UR6, -R12.reuse ;  /* 0x00000006bcb17c23 */ /* 0x100fe2000801080c */
[----:B------:R-:W-:-:S03]  /*6340*/  FFMA.FTZ R188, R196, UR6, -R12 ;  /* 0x00000006c4bc7c23 */ /* 0x000fc6000801080c */
[----:B------:R-:W1:Y:S02]  /*6350*/  SHFL.BFLY PT, R14, R185, 0x1, 0x1f ;  /* 0x0c201f00b90e7f89 */ /* 0x000e6400000e0000 */
[----:B------:R-:W-:Y:S08]  /*6360*/  MUFU.EX2 R2, R188 ;  /* 0x000000bc00027308 */ /* 0x000ff00000000800 */
[----:B------:R-:W-:Y:S08]  /*6370*/  MUFU.EX2 R169, R169 ;  /* 0x000000a900a97308 */ /* 0x000ff00000000800 */
[----:B------:R-:W-:Y:S01]  /*6380*/  MUFU.EX2 R172, R172 ;  /* 0x000000ac00ac7308 */ /* 0x000fe20000000800 */
[----:B-1----:R-:W-:Y:S01]  /*6390*/  FMNMX.FTZ R14, R185, R14, !PT ;  /* 0x0000000eb90e7209 */ /* 0x002fe20007810000 */
[----:B------:R-:W-:Y:S01]  /*63a0*/  FMUL.FTZ R185, R189, UR6 ;  /* 0x00000006bdb97c20 */ /* 0x000fe20008410000 */
[----:B------:R-:W-:-:S05]  /*63b0*/  FFMA.FTZ R189, R197, UR6, -R12 ;  /* 0x00000006c5bd7c23 */ /* 0x000fca000801080c */
[----:B------:R-:W-:Y:S01]  /*63c0*/  MUFU.EX2 R173, R173 ;  /* 0x000000ad00ad7308 */ /* 0x000fe20000000800 */
[C---:B------:R-:W-:Y:S01]  /*63d0*/  FSETP.NEU.FTZ.AND P1, PT, R14.reuse, -INF , PT ;  /* 0xff8000000e00780b */ /* 0x040fe20003f3d000 */
[----:B------:R-:W-:-:S05]  /*63e0*/  FMUL.FTZ R196, R14, UR6 ;  /* 0x000000060ec47c20 */ /* 0x000fca0008410000 */
[----:B------:R-:W-:Y:S01]  /*63f0*/  FSEL R196, R196, RZ, P1 ;  /* 0x000000ffc4c47208 */ /* 0x000fe20000800000 */
[----:B------:R-:W1:Y:S04]  /*6400*/  MUFU.EX2 R185, R185 ;  /* 0x000000b900b97308 */ /* 0x000e680000000800 */
        /* <DEDUP_REMOVED lines=11> */
[----:B------:R-:W-:Y:S01]  /*64c0*/  FFMA.FTZ R183, R183, UR6, -R196 ;  /* 0x00000006b7b77c23 */ /* 0x000fe200080108c4 */
[----:B------:R-:W-:Y:S01]  /*64d0*/  MUFU.EX2 R177, R177 ;  /* 0x000000b100b17308 */ /* 0x000fe20000000800 */
[----:B-1----:R-:W-:Y:S01]  /*64e0*/  FFMA.FTZ R188, R185, R3, R152 ;  /* 0x00000003b9bc7223 */ /* 0x002fe20000010098 */
[C---:B------:R-:W-:Y:S01]  /*64f0*/  F2FP.BF16.F32.PACK_AB R152, R13.reuse, R152 ;  /* 0x000000980d98723e */ /* 0x040fe200000010ff */
[----:B------:R-:W-:Y:S01]  /*6500*/  FFMA.FTZ R186, R186, UR6, -R196 ;  /* 0x00000006baba7c23 */ /* 0x000fe200080108c4 */
[----:B------:R-:W-:Y:S01]  /*6510*/  F2FP.BF16.F32.PACK_AB R166, R172, R169 ;  /* 0x000000a9aca6723e */ /* 0x000fe200000010ff */
[----:B------:R-:W-:Y:S01]  /*6520*/  FADD.FTZ R3, R13, R188 ;  /* 0x000000bc0d037221 */ /* 0x000fe20000010000 */
[--C-:B------:R-:W-:Y:S01]  /*6530*/  FFMA.FTZ R188, R159, UR6, -R196.reuse ;  /* 0x000000069fbc7c23 */ /* 0x100fe200080108c4 */
[--C-:B------:R-:W-:Y:S01]  /*6540*/  FFMA.FTZ R159, R162, UR6, -R196.reuse ;  /* 0x00000006a29f7c23 */ /* 0x100fe200080108c4 */
[----:B------:R-:W1:Y:S01]  /*6550*/  MUFU.EX2 R180, R180 ;  /* 0x000000b400b47308 */ /* 0x000e620000000800 */
[----:B------:R-:W-:Y:S01]  /*6560*/  FADD.FTZ R158, R154, R3 ;  /* 0x000000039a9e7221 */ /* 0x000fe20000010000 */
[----:B------:R-:W-:Y:S01]  /*6570*/  F2FP.BF16.F32.PACK_AB R154, R21, R154 ;  /* 0x0000009a159a723e */ /* 0x000fe200000010ff */
[--C-:B------:R-:W-:Y:S01]  /*6580*/  FFMA.FTZ R187, R187, UR6, -R196.reuse ;  /* 0x00000006bbbb7c23 */ /* 0x100fe200080108c4 */
[----:B------:R-:W-:Y:S01]  /*6590*/  FFMA.FTZ R191, R191, UR6, -R196 ;  /* 0x00000006bfbf7c23 */ /* 0x000fe200080108c4 */
[----:B------:R-:W-:Y:S01]  /*65a0*/  FADD.FTZ R3, R21, R158 ;  /* 0x0000009e15037221 */ /* 0x000fe20000010000 */
[--C-:B------:R-:W-:Y:S01]  /*65b0*/  FFMA.FTZ R194, R194, UR6, -R196.reuse ;  /* 0x00000006c2c27c23 */ /* 0x100fe200080108c4 */
[--C-:B------:R-:W-:Y:S01]  /*65c0*/  FFMA.FTZ R195, R195, UR6, -R196.reuse ;  /* 0x00000006c3c37c23 */ /* 0x100fe200080108c4 */
[----:B------:R-:W-:Y:S01]  /*65d0*/  MUFU.EX2 R181, R181 ;  /* 0x000000b500b57308 */ /* 0x000fe20000000800 */
[----:B------:R-:W-:Y:S01]  /*65e0*/  FADD.FTZ R158, R156, R3 ;  /* 0x000000039c9e7221 */ /* 0x000fe20000010000 */
[----:B------:R-:W-:Y:S01]  /*65f0*/  FFMA.FTZ R198, R198, UR6, -R196 ;  /* 0x00000006c6c67c23 */ /* 0x000fe200080108c4 */
[C---:B------:R-:W-:Y:S01]  /*6600*/  F2FP.BF16.F32.PACK_AB R156, R153.reuse, R156 ;  /* 0x0000009c999c723e */ /* 0x040fe200000010ff */
[-C--:B------:R-:W-:Y:S01]  /*6610*/  FMUL.FTZ R24, R24, R185.reuse ;  /* 0x000000b918187220 */ /* 0x080fe20000410000 */
[----:B------:R-:W-:Y:S01]  /*6620*/  FADD.FTZ R158, R153, R158 ;  /* 0x0000009e999e7221 */ /* 0x000fe20000010000 */
[-C--:B------:R-:W-:Y:S01]  /*6630*/  FMUL.FTZ R25, R25, R185.reuse ;  /* 0x000000b919197220 */ /* 0x080fe20000410000 */
[-C--:B------:R-:W-:Y:S01]  /*6640*/  FMUL.FTZ R28, R28, R185.reuse ;  /* 0x000000b91c1c7220 */ /* 0x080fe20000410000 */
[----:B------:R-:W-:Y:S01]  /*6650*/  MUFU.EX2 R9, R9 ;  /* 0x0000000900097308 */ /* 0x000fe20000000800 */
[----:B------:R-:W-:Y:S01]  /*6660*/  FADD.FTZ R3, R157, R158 ;  /* 0x0000009e9d037221 */ /* 0x000fe20000010000 */
[-C--:B------:R-:W-:Y:S01]  /*6670*/  FMUL.FTZ R29, R29, R185.reuse ;  /* 0x000000b91d1d7220 */ /* 0x080fe20000410000 */
[-C--:B------:R-:W-:Y:S01]  /*6680*/  FMUL.FTZ R32, R32, R185.reuse ;  /* 0x000000b920207220 */ /* 0x080fe20000410000 */
[-C--:B------:R-:W-:Y:S01]  /*6690*/  FMUL.FTZ R33, R33, R185.reuse ;  /* 0x000000b921217220 */ /* 0x080fe20000410000 */
[----:B------:R-:W-:Y:S01]  /*66a0*/  FADD.FTZ R158, R160, R3 ;  /* 0x00000003a09e7221 */ /* 0x000fe20000010000 */
[-C--:B------:R-:W-:Y:S01]  /*66b0*/  FMUL.FTZ R36, R36, R185.reuse ;  /* 0x000000b924247220 */ /* 0x080fe20000410000 */
[-C--:B------:R-:W-:Y:S01]  /*66c0*/  FMUL.FTZ R37, R37, R185.reuse ;  /* 0x000000b925257220 */ /* 0x080fe20000410000 */
[----:B------:R-:W2:Y:S01]  /*66d0*/  MUFU.EX2 R12, R12 ;  /* 0x0000000c000c7308 */ /* 0x000ea20000000800 */
[----:B------:R-:W-:Y:S01]  /*66e0*/  FADD.FTZ R3, R161, R158 ;  /* 0x0000009ea1037221 */ /* 0x000fe20000010000 */
[-C--:B------:R-:W-:Y:S01]  /*66f0*/  FMUL.FTZ R40, R40, R185.reuse ;  /* 0x000000b928287220 */ /* 0x080fe20000410000 */
[-C--:B------:R-:W-:Y:S01]  /*6700*/  FMUL.FTZ R41, R41, R185.reuse ;  /* 0x000000b929297220 */ /* 0x080fe20000410000 */
[-C--:B------:R-:W-:Y:S01]  /*6710*/  FMUL.FTZ R44, R44, R185.reuse ;  /* 0x000000b92c2c7220 */ /* 0x080fe20000410000 */
[----:B------:R-:W-:Y:S01]  /*6720*/  FADD.FTZ R158, R164, R3 ;  /* 0x00000003a49e7221 */ /* 0x000fe20000010000 */
[----:B------:R-:W-:Y:S01]  /*6730*/  FSEL R3, R14, RZ, P1 ;  /* 0x000000ff0e037208 */ /* 0x000fe20000800000 */
[-C--:B------:R-:W-:Y:S01]  /*6740*/  FMUL.FTZ R45, R45, R185.reuse ;  /* 0x000000b92d2d7220 */ /* 0x080fe20000410000 */
[----:B------:R-:W-:Y:S01]  /*6750*/  MUFU.EX2 R155, R155 ;  /* 0x0000009b009b7308 */ /* 0x000fe20000000800 */
[----:B------:R-:W-:Y:S01]  /*6760*/  FADD.FTZ R193, R15, R158 ;  /* 0x0000009e0fc17221 */ /* 0x000fe20000010000 */
[----:B------:R-:W-:Y:S01]  /*6770*/  FMUL.FTZ R48, R48, R185 ;  /* 0x000000b930307220 */ /* 0x000fe20000410000 */
[----:B------:R-:W-:Y:S01]  /*6780*/  FADD.FTZ R3, -R3, R6 ;  /* 0x0000000603037221 */ /* 0x000fe20000010100 */
[--C-:B------:R-:W-:Y:S01]  /*6790*/  FFMA.FTZ R6, R167, UR6, -R196.reuse ;  /* 0x00000006a7067c23 */ /* 0x100fe200080108c4 */
[----:B------:R-:W-:Y:S01]  /*67a0*/  FADD.FTZ R158, R20, R193 ;  /* 0x000000c1149e7221 */ /* 0x000fe20000010000 */
[----:B------:R-:W-:Y:S01]  /*67b0*/  FFMA.FTZ R167, R170, UR6, -R196 ;  /* 0x00000006aaa77c23 */ /* 0x000fe200080108c4 */
[----:B-1----:R-:W-:Y:S01]  /*67c0*/  F2FP.BF16.F32.PACK_AB R170, R180, R177 ;  /* 0x000000b1b4aa723e */ /* 0x002fe200000010ff */
[----:B------:R-:W-:Y:S01]  /*67d0*/  MUFU.EX2 R188, R188 ;  /* 0x000000bc00bc7308 */ /* 0x000fe20000000800 */
[----:B------:R-:W-:Y:S01]  /*67e0*/  FADD.FTZ R193, R165, R158 ;  /* 0x0000009ea5c17221 */ /* 0x000fe20000010000 */
[----:B------:R-:W-:Y:S01]  /*67f0*/  FFMA.FTZ R158, R171, UR6, -R196 ;  /* 0x00000006ab9e7c23 */ /* 0x000fe200080108c4 */
[----:B--2---:R-:W-:Y:S01]  /*6800*/  F2FP.BF16.F32.PACK_AB R153, R12, R9 ;  /* 0x000000090c99723e */ /* 0x004fe200000010ff */
        /* <DEDUP_REMOVED lines=10> */
[--C-:B------:R-:W-:Y:S01]  /*68b0*/  FFMA.FTZ R171, R190, UR6, -R196.reuse ;  /* 0x00000006beab7c23 */ /* 0x100fe200080108c4 */
[----:B------:R-:W-:Y:S01]  /*68c0*/  FFMA.FTZ R196, R199, UR6, -R196 ;  /* 0x00000006c7c47c23 */ /* 0x000fe200080108c4 */
[----:B------:R1:W-:Y:S01]  /*68d0*/  MUFU.EX2 R190, R158 ;  /* 0x0000009e00be7308 */ /* 0x0003e20000000800 */
[----:B------:R-:W-:Y:S01]  /*68e0*/  FADD.FTZ R193, R173, R162 ;  /* 0x000000a2adc17221 */ /* 0x000fe20000010000 */
[-C--:B------:R-:W-:Y:S01]  /*68f0*/  FMUL.FTZ R61, R61, R185.reuse ;  /* 0x000000b93d3d7220 */ /* 0x080fe20000410000 */
[-C--:B------:R-:W-:Y:S01]  /*6900*/  FMUL.FTZ R64, R64, R185.reuse ;  /* 0x000000b940407220 */ /* 0x080fe20000410000 */
[-C--:B------:R-:W-:Y:S01]  /*6910*/  FMUL.FTZ R65, R65, R185.reuse ;  /* 0x000000b941417220 */ /* 0x080fe20000410000 */
[----:B------:R-:W-:Y:S01]  /*6920*/  FADD.FTZ R162, R176, R193 ;  /* 0x000000c1b0a27221 */ /* 0x000fe20000010000 */
[-C--:B------:R-:W-:Y:S01]  /*6930*/  FMUL.FTZ R68, R68, R185.reuse ;  /* 0x000000b944447220 */ /* 0x080fe20000410000 */
[----:B------:R-:W-:Y:S01]  /*6940*/  FMUL.FTZ R69, R69, R185 ;  /* 0x000000b945457220 */ /* 0x000fe20000410000 */
[----:B------:R-:W2:Y:S01]  /*6950*/  MUFU.EX2 R192, R192 ;  /* 0x000000c000c07308 */ /* 0x000ea20000000800 */
[----:B-1----:R-:W-:Y:S01]  /*6960*/  F2FP.BF16.F32.PACK_AB R158, R160, R157 ;  /* 0x0000009da09e723e */ /* 0x002fe200000010ff */
[----:B------:R-:W-:Y:S01]  /*6970*/  FADD.FTZ R193, R177, R162 ;  /* 0x000000a2b1c17221 */ /* 0x000fe20000010000 */
[----:B------:R-:W-:Y:S01]  /*6980*/  F2FP.BF16.F32.PACK_AB R160, R164, R161 ;  /* 0x000000a1a4a0723e */ /* 0x000fe200000010ff */
[----:B------:R-:W-:Y:S01]  /*6990*/  FMUL.FTZ R72, R72, R185 ;  /* 0x000000b948487220 */ /* 0x000fe20000410000 */
[----:B------:R-:W-:Y:S01]  /*69a0*/  F2FP.BF16.F32.PACK_AB R164, R168, R165 ;  /* 0x000000a5a8a4723e */ /* 0x000fe200000010ff */
[----:B------:R-:W-:Y:S01]  /*69b0*/  FADD.FTZ R162, R180, R193 ;  /* 0x000000c1b4a27221 */ /* 0x000fe20000010000 */
[----:B------:R-:W-:Y:S01]  /*69c0*/  F2FP.BF16.F32.PACK_AB R168, R176, R173 ;  /* 0x000000adb0a8723e */ /* 0x000fe200000010ff */
[----:B------:R-:W-:Y:S01]  /*69d0*/  FMUL.FTZ R176, R3, UR6 ;  /* 0x0000000603b07c20 */ /* 0x000fe20008410000 */
[----:B------:R-:W-:Y:S01]  /*69e0*/  MUFU.EX2 R163, R163 ;  /* 0x000000a300a37308 */ /* 0x000fe20000000800 */
[----:B------:R-:W-:Y:S01]  /*69f0*/  FADD.FTZ R21, R181, R162 ;  /* 0x000000a2b5157221 */ /* 0x000fe20000010000 */
[----:B------:R-:W-:Y:S01]  /*6a00*/  F2FP.BF16.F32.PACK_AB R162, R20, R15 ;  /* 0x0000000f14a2723e */ /* 0x000fe200000010ff */
[-C--:B------:R-:W-:Y:S01]  /*6a10*/  FMUL.FTZ R73, R73, R185.reuse ;  /* 0x000000b949497220 */ /* 0x080fe20000410000 */
[-C--:B------:R-:W-:Y:S01]  /*6a20*/  FMUL.FTZ R76, R76, R185.reuse ;  /* 0x000000b94c4c7220 */ /* 0x080fe20000410000 */
[-C--:B------:R-:W-:Y:S01]  /*6a30*/  FMUL.FTZ R77, R77, R185.reuse ;  /* 0x000000b94d4d7220 */ /* 0x080fe20000410000 */
[-C--:B------:R-:W-:Y:S01]  /*6a40*/  FMUL.FTZ R80, R80, R185.reuse ;  /* 0x000000b950507220 */ /* 0x080fe20000410000 */
[----:B------:R-:W-:Y:S01]  /*6a50*/  FMUL.FTZ R81, R81, R185 ;  /* 0x000000b951517220 */ /* 0x000fe20000410000 */
[----:B------:R-:W1:Y:S01]  /*6a60*/  MUFU.EX2 R176, R176 ;  /* 0x000000b000b07308 */ /* 0x000e620000000800 */
[----:B--2---:R-:W-:Y:S01]  /*6a70*/  F2FP.BF16.F32.PACK_AB R157, R192, R159 ;  /* 0x0000009fc09d723e */ /* 0x004fe200000010ff */
        /* <DEDUP_REMOVED lines=15> */
[----:B-1----:R-:W-:Y:S01]  /*6b70*/  FFMA.FTZ R15, R176, R0, R9 ;  /* 0x00000000b00f7223 */ /* 0x002fe20000010009 */
[-C--:B------:R-:W-:Y:S01]  /*6b80*/  FMUL.FTZ R109, R109, R185.reuse ;  /* 0x000000b96d6d7220 */ /* 0x080fe20000410000 */
[-C--:B------:R-:W-:Y:S01]  /*6b90*/  FMUL.FTZ R112, R112, R185.reuse ;  /* 0x000000b970707220 */ /* 0x080fe20000410000 */
[-C--:B------:R-:W-:Y:S01]  /*6ba0*/  FMUL.FTZ R113, R113, R185.reuse ;  /* 0x000000b971717220 */ /* 0x080fe20000410000 */
[----:B------:R-:W-:Y:S01]  /*6bb0*/  FADD.FTZ R0, R12, R15 ;  /* 0x0000000f0c007221 */ /* 0x000fe20000010000 */
[-C--:B------:R-:W-:Y:S01]  /*6bc0*/  FMUL.FTZ R116, R116, R185.reuse ;  /* 0x000000b974747220 */ /* 0x080fe20000410000 */
[----:B------:R-:W-:Y:S01]  /*6bd0*/  FMUL.FTZ R117, R117, R185 ;  /* 0x000000b975757220 */ /* 0x000fe20000410000 */
[----:B------:R-:W1:Y:S01]  /*6be0*/  MUFU.EX2 R167, R167 ;  /* 0x000000a700a77308 */ /* 0x000e620000000800 */
[----:B------:R-:W-:Y:S01]  /*6bf0*/  FADD.FTZ R15, R155, R0 ;  /* 0x000000009b0f7221 */ /* 0x000fe20000010000 */
[C---:B--2---:R-:W-:Y:S01]  /*6c00*/  FADD.FTZ R21, R184.reuse, R21 ;  /* 0x00000015b8157221 */ /* 0x044fe20000010000 */
[----:B------:R-:W-:Y:S01]  /*6c10*/  F2FP.BF16.F32.PACK_AB R172, R184, R181 ;  /* 0x000000b5b8ac723e */ /* 0x000fe200000010ff */
[-C--:B------:R-:W-:Y:S01]  /*6c20*/  FMUL.FTZ R120, R120, R185.reuse ;  /* 0x000000b978787220 */ /* 0x080fe20000410000 */
[----:B------:R-:W-:Y:S01]  /*6c30*/  FADD.FTZ R0, R188, R15 ;  /* 0x0000000fbc007221 */ /* 0x000fe20000010000 */
[-C--:B------:R-:W-:Y:S01]  /*6c40*/  FMUL.FTZ R121, R121, R185.reuse ;  /* 0x000000b979797220 */ /* 0x080fe20000410000 */
[----:B------:R-:W-:Y:S01]  /*6c50*/  FMUL.FTZ R124, R124, R185 ;  /* 0x000000b97c7c7220 */ /* 0x000fe20000410000 */
[----:B------:R-:W2:Y:S01]  /*6c60*/  MUFU.EX2 R189, R189 ;  /* 0x000000bd00bd7308 */ /* 0x000ea20000000800 */
[----:B------:R-:W-:Y:S01]  /*6c70*/  FADD.FTZ R15, R159, R0 ;  /* 0x000000009f0f7221 */ /* 0x000fe20000010000 */
[----:B---3--:R-:W-:Y:S01]  /*6c80*/  F2FP.BF16.F32.PACK_AB R159, R6, R163 ;  /* 0x000000a3069f723e */ /* 0x008fe200000010ff */
[-C--:B------:R-:W-:Y:S01]  /*6c90*/  FMUL.FTZ R125, R125, R185.reuse ;  /* 0x000000b97d7d7220 */ /* 0x080fe20000410000 */
[-C--:B------:R-:W-:Y:S01]  /*6ca0*/  FMUL.FTZ R128, R128, R185.reuse ;  /* 0x000000b980807220 */ /* 0x080fe20000410000 */
[----:B------:R-:W-:Y:S01]  /*6cb0*/  FADD.FTZ R0, R192, R15 ;  /* 0x0000000fc0007221 */ /* 0x000fe20000010000 */
[-C--:B------:R-:W-:Y:S01]  /*6cc0*/  FMUL.FTZ R129, R129, R185.reuse ;  /* 0x000000b981817220 */ /* 0x080fe20000410000 */
[----:B------:R-:W-:Y:S01]  /*6cd0*/  FMUL.FTZ R132, R132, R185 ;  /* 0x000000b984847220 */ /* 0x000fe20000410000 */
[----:B------:R3:W-:Y:S01]  /*6ce0*/  MUFU.EX2 R13, R174 ;  /* 0x000000ae000d7308 */ /* 0x0007e20000000800 */
[----:B------:R-:W-:Y:S01]  /*6cf0*/  FADD.FTZ R15, R163, R0 ;  /* 0x00000000a30f7221 */ /* 0x000fe20000010000 */
[----:B-1----:R-:W-:Y:S01]  /*6d00*/  F2FP.BF16.F32.PACK_AB R161, R190, R167 ;  /* 0x000000a7bea1723e */ /* 0x002fe200000010ff */
        /* <DEDUP_REMOVED lines=10> */
[C---:B--2---:R-:W-:Y:S01]  /*6db0*/  FADD.FTZ R3, R189.reuse, R174 ;  /* 0x000000aebd037221 */ /* 0x044fe20000010000 */
[----:B------:R-:W-:Y:S01]  /*6dc0*/  F2FP.BF16.F32.PACK_AB R174, R189, R2 ;  /* 0x00000002bdae723e */ /* 0x000fe200000010ff */
        /* <DEDUP_REMOVED lines=8> */
[-C--:B------:R-:W-:Y:S01]  /*6e50*/  FMUL.FTZ R35, R35, R176.reuse ;  /* 0x000000b023237220 */ /* 0x080fe20000410000 */
[----:B------:R-:W4:Y:S01]  /*6e60*/  MUFU.EX2 R2, R179 ;  /* 0x000000b300027308 */ /* 0x000f220000000800 */
[----:B--2---:R-:W-:Y:S01]  /*6e70*/  FADD.FTZ R178, R6, R15 ;  /* 0x0000000f06b27221 */ /* 0x004fe20000010000 */
[----:B-1----:R-:W-:Y:S01]  /*6e80*/  F2FP.BF16.F32.PACK_AB R163, R20, R13 ;  /* 0x0000000d14a3723e */ /* 0x002fe200000010ff */
[-C--:B------:R-:W-:Y:S01]  /*6e90*/  FMUL.FTZ R38, R38, R176.reuse ;  /* 0x000000b026267220 */ /* 0x080fe20000410000 */
[-C--:B------:R-:W-:Y:S01]  /*6ea0*/  FMUL.FTZ R39, R39, R176.reuse ;  /* 0x000000b027277220 */ /* 0x080fe20000410000 */
        /* <DEDUP_REMOVED lines=16> */
[----:B---3--:R-:W-:Y:S01]  /*6fb0*/  FADD.FTZ R15, R165, R180 ;  /* 0x000000b4a50f7221 */ /* 0x008fe20000010000 */
[----:B----4-:R-:W-:Y:S01]  /*6fc0*/  F2FP.BF16.F32.PACK_AB R165, R2, R165 ;  /* 0x000000a502a5723e */ /* 0x010fe200000010ff */
[-C--:B------:R-:W-:Y:S01]  /*6fd0*/  FMUL.FTZ R62, R62, R176.reuse ;  /* 0x000000b03e3e7220 */ /* 0x080fe20000410000 */
[----:B------:R-:W3:Y:S01]  /*6fe0*/  MUFU.EX2 R169, R186 ;  /* 0x000000ba00a97308 */ /* 0x000ee20000000800 */
        /* <DEDUP_REMOVED lines=63> */
[-C--:B------:R-:W-:Y:S01]  /*73e0*/  FMUL.FTZ R150, R150, R176.reuse ;  /* 0x000000b096967220 */ /* 0x080fe20000410000 */
[----:B---3--:R-:W-:Y:S01]  /*73f0*/  FADD.FTZ R9, R175, R6 ;  /* 0x00000006af097221 */ /* 0x008fe20000010000 */
[----:B------:R-:W-:-:S03]  /*7400*/  FMUL.FTZ R151, R151, R176 ;  /* 0x000000b097977220 */ /* 0x000fc60000410000 */
[C---:B-1----:R-:W-:Y:S01]  /*7410*/  FADD.FTZ R0, R196.reuse, R9 ;  /* 0x00000009c4007221 */ /* 0x042fe20000010000 */
[----:B------:R-:W-:Y:S01]  /*7420*/  F2FP.BF16.F32.PACK_AB R175, R196, R175 ;  /* 0x000000afc4af723e */ /* 0x000fe200000010ff */
[----:B------:R-:W-:Y:S06]  /*7430*/  @!P0 BRA `(.L_x_2394) ;  /* 0x0000000000048947 */ /* 0x000fec0003800000 */
[----:B------:R-:W-:Y:S01]  /*7440*/  BPT.TRAP 0x1 ;  /* 0x000000040000795c */ /* 0x000fe20000300000 */
.L_x_2394:
[----:B------:R1:W2:Y:S01]  /*7450*/  SYNCS.PHASECHK.TRANS64.TRYWAIT P1, [UR27+0x22850], R10 ;  /* 0x0228500aff0075a7 */ /* 0x0002a2000802015b */
[----:B------:R-:W-:Y:S05]  /*7460*/  @!P0 BRA `(.L_x_2395) ;  /* 0x0000000000048947 */ /* 0x000fea0003800000 */
[----:B------:R-:W-:Y:S01]  /*7470*/  BPT.TRAP 0x1 ;  /* 0x000000040000795c */ /* 0x000fe20000300000 */
.L_x_2395:
[----:B--2---:R-:W-:Y:S05]  /*7480*/  @P1 BRA `(.L_x_2396) ;  /* 0x0000000000081947 */ /* 0x004fea0003800000 */
[----:B------:R-:W2:Y:S02]  /*7490*/  SYNCS.PHASECHK.TRANS64.TRYWAIT P1, [UR27+0x22850], R10 ;  /* 0x0228500aff0075a7 */ /* 0x000ea4000802015b */
[----:B--2---:R-:W-:Y:S05]  /*74a0*/  @!P1 BRA `(.L_x_2397) ;  /* 0x000000f000349947 */ /* 0x004fea0003800000 */
.L_x_2396:
        /* <DEDUP_REMOVED lines=52> */
.L_x_2381:
        /* <DEDUP_REMOVED lines=25> */
.L_x_2400:
[----:B------:R-:W-:-:S11]  /*7980*/  UISETP.NE.AND UP2, UPT, UR15, 0x1, UPT ;  /* 0x000000010f00788c */ /* 0x000fd6000bf45270 */
[----:B------:R-:W-:Y:S02]  /*7990*/  @UP2 ULDC.64 UR18, c[0x0][0x9e8] ;  /* 0x00027a0000122ab9 */ /* 0x000fe40000000a00 */
[----:B------:R-:W-:-:S04]  /*79a0*/  UIMAD.WIDE.U32 UR10, UR14, UR18, URZ ;  /* 0x000000120e0a72a5 */ /* 0x000fc8000f8e003f */
[----:B------:R-:W-:-:S12]  /*79b0*/  @UP2 USHF.R.U32.HI UR14, URZ, UR19, UR11 ;  /* 0x000000133f0e2299 */ /* 0x000fd8000801160b */
.L_x_2401:
[----:B------:R-:W-:-:S04]  /*79c0*/  UIMAD UR14, UR14, UR15, URZ ;  /* 0x0000000f0e0e72a4 */ /* 0x000fc8000f8e023f */
[----:B------:R-:W-:-:S04]  /*79d0*/  UISETP.LT.AND UP2, UPT, UR7, UR14, UPT ;  /* 0x0000000e0700728c */ /* 0x000fc8000bf41270 */
[----:B------:R-:W-:-:S12]  /*79e0*/  USEL UR7, UR7, UR14, !UP2 ;  /* 0x0000000e07077287 */ /* 0x000fd8000d000000 */
.L_x_2399:
        /* <DEDUP_REMOVED lines=10> */
[----:B------:R-:W-:Y:S02]  /*7a90*/  IMAD.MOV.U32 R9, RZ, RZ, R2 ;  /* 0x000000ffff097224 */ /* 0x000fe400078e0002 */
[----:B------:R-:W-:-:S07]  /*7aa0*/  IMAD.MOV.U32 R7, RZ, RZ, R5 ;  /* 0x000000ffff077224 */ /* 0x000fce00078e0005 */
.L_x_2411:
[----:B------:R-:W-:Y:S01]  /*7ab0*/  UIADD3 UR37, UR37, 0x1, URZ ;  /* 0x0000000125257890 */ /* 0x000fe2000fffe03f */
[C---:B------:R-:W-:Y:S01]  /*7ac0*/  ISETP.GT.AND P1, PT, R7.reuse, UR22, PT ;  /* 0x0000001607007c0c */ /* 0x040fe2000bf24270 */
[----:B------:R-:W-:Y:S02]  /*7ad0*/  VIADD R7, R7, 0xffffffff ;  /* 0xffffffff07077836 */ /* 0x000fe40000000000 */
[----:B------:R-:W-:-:S04]  /*7ae0*/  UISETP.NE.AND UP2, UPT, UR37, 0x2, UPT ;  /* 0x000000022500788c */ /* 0x000fc8000bf45270 */
[----:B------:R-:W-:Y:S02]  /*7af0*/  USEL UR6, URZ, 0x1, UP2 ;  /* 0x000000013f067887 */ /* 0x000fe40009000000 */
[----:B------:R-:W-:Y:S02]  /*7b00*/  USEL UR37, UR37, URZ, UP2 ;  /* 0x0000003f25257287 */ /* 0x000fe40009000000 */
[----:B------:R-:W-:Y:S01]  /*7b10*/  ULOP3.LUT UR38, UR38, UR6, URZ, 0x3c, !UPT ;  /* 0x0000000626267292 */ /* 0x000fe2000f8e3c3f */
[----:B--2---:R-:W-:Y:S11]  /*7b20*/  @!P0 BRA `(.L_x_2403) ;  /* 0x0000000000048947 */ /* 0x004ff60003800000 */
[----:B------:R-:W-:Y:S01]  /*7b30*/  BPT.TRAP 0x1 ;  /* 0x000000040000795c */ /* 0x000fe20000300000 */
.L_x_2403:
[----:B------:R-:W2:Y:S01]  /*7b40*/  S2UR UR7, SR_CgaCtaId ;  /* 0x00000000000779c3 */ /* 0x000ea20000008800 */
[----:B------:R-:W-:Y:S01]  /*7b50*/  UMOV UR6, 0x400 ;  /* 0x0000040000067882 */ /* 0x000fe20000000000 */
[----:B------:R-:W-:-:S05]  /*7b60*/  IMAD.U32 R5, RZ, RZ, UR38 ;  /* 0x00000026ff057e24 */ /* 0x000fca000f8e00ff */
[----:B------:R-:W-:Y:S01]  /*7b70*/  SHF.L.U32 R5, R5, 0x1f, RZ ;  /* 0x0000001f05057819 */ /* 0x000fe200000006ff */
[----:B--2---:R-:W-:-:S04]  /*7b80*/  ULEA UR6, UR7, UR6, 0x18 ;  /* 0x0000000607067291 */ /* 0x004fc8000f8ec03f */
[----:B------:R-:W-:-:S09]  /*7b90*/  ULEA UR24, UR37, UR6, 0x3 ;  /* 0x0000000625187291 */ /* 0x000fd2000f8e183f */
[----:B------:R2:W3:Y:S01]  /*7ba0*/  SYNCS.PHASECHK.TRANS64.TRYWAIT P2, [UR24+0x22830], R5 ;  /* 0x02283005ff0075a7 */ /* 0x0004e20008040158 */
[----:B------:R-:W-:Y:S05]  /*7bb0*/  @!P0 BRA `(.L_x_2404) ;  /* 0x0000000000048947 */ /* 0x000fea0003800000 */
[----:B------:R-:W-:Y:S01]  /*7bc0*/  BPT.TRAP 0x1 ;  /* 0x000000040000795c */ /* 0x000fe20000300000 */
.L_x_2404:
[----:B---3--:R-:W-:Y:S05]  /*7bd0*/  @P2 BRA `(.L_x_2405) ;  /* 0x0000000000082947 */ /* 0x008fea0003800000 */
[----:B------:R-:W3:Y:S02]  /*7be0*/  SYNCS.PHASECHK.TRANS64.TRYWAIT P2, [UR24+0x22830], R5 ;  /* 0x02283005ff0075a7 */ /* 0x000ee40008040158 */
[----:B---3--:R-:W-:Y:S05]  /*7bf0*/  @!P2 BRA `(.L_x_2406) ;  /* 0x000000e80074a947 */ /* 0x008fea0003800000 */
.L_x_2405:
[----:B------:R-:W-:Y:S01]  /*7c00*/  UIMAD UR18, UR37, 0x300, UR20 ;  /* 0x00000300251278a4 */ /* 0x000fe2000f8e0214 */
[----:B------:R-:W-:Y:S01]  /*7c10*/  WARPGROUP.ARRIVE ;  /* 0x00000000000079c5 */ /* 0x000fe20000000000 */
[----:B------:R-:W-:Y:S01]  /*7c20*/  UMOV UR19, 0x40000040 ;  /* 0x4000004000137882 */ /* 0x000fe20000000000 */
[----:B------:R-:W-:Y:S01]  /*7c30*/  UMOV UR7, 0x40000040 ;  /* 0x4000004000077882 */ /* 0x000fe20000000000 */
[----:B------:R-:W-:-:S03]  /*7c40*/  UIADD3 UR6, UR18, 0x2, URZ ;  /* 0x0000000212067890 */ /* 0x000fc6000fffe03f */
[----:B------:R-:W4:Y:S01]  /*7c50*/  S2R R215, SR_TID.X ;  /* 0x0000000000d77919 */ /* 0x000f220000002100 */
[----:B------:R-:W-:Y:S01]  /*7c60*/  UIADD3 UR10, UR18, 0x4, URZ ;  /* 0x00000004120a7890 */ /* 0x000fe2000fffe03f */
[----:B------:R-:W-:Y:S01]  /*7c70*/  UMOV UR11, 0x40000040 ;  /* 0x40000040000b7882 */ /* 0x000fe20000000000 */
[----:B------:R-:W-:Y:S01]  /*7c80*/  HGMMA.64x96x16.F32.BF16 R152, gdesc[UR16], RZ, !UPT, gsb0 ;  /* 0x01600000109879f0 */ /* 0x000fe2000c0018ff */
[----:B------:R-:W-:Y:S01]  /*7c90*/  UIADD3 UR14, UR18, 0x6, URZ ;  /* 0x00000006120e7890 */ /* 0x000fe2000fffe03f */
[----:B------:R-:W-:Y:S01]  /*7ca0*/  UMOV UR15, 0x40000040 ;  /* 0x40000040000f7882 */ /* 0x000fe20000000000 */
[----:B----4-:R-:W-:Y:S02]  /*7cb0*/  LOP3.LUT P2, RZ, R215, 0x7f, RZ, 0xc0, !PT ;  /* 0x0000007fd7ff7812 */ /* 0x010fe4000784c0ff */
        /* <DEDUP_REMOVED lines=12> */
[----:B---3--:R-:W-:Y:S02]  /*7d80*/  FMNMX.FTZ R2, R152, R9, !PT ;  /* 0x0000000998027209 */ /* 0x008fe40007810000 */
        /* <DEDUP_REMOVED lines=23> */
[----:B01----:R-:W-:-:S05]  /*7f00*/  FMNMX.FTZ R10, R197, R2, !PT ;  /* 0x00000002c50a7209 */ /* 0x003fca0007810000 */
[----:B------:R-:W0:Y:S02]  /*7f10*/  SHFL.BFLY PT, R11, R10, 0x2, 0x1f ;  /* 0x0c401f000a0b7f89 */ /* 0x000e2400000e0000 */
[----:B0-----:R-:W-:-:S05]  /*7f20*/  FMNMX.FTZ R12, R10, R11, !PT ;  /* 0x0000000b0a0c7209 */ /* 0x001fca0007810000 */
[----:B------:R-:W0:Y:S02]  /*7f30*/  SHFL.BFLY PT, R11, R12, 0x1, 0x1f ;  /* 0x0c201f000c0b7f89 */ /* 0x000e2400000e0000 */
[----:B0-----:R-:W-:Y:S02]  /*7f40*/  FMNMX.FTZ R2, R12, R11, !PT ;  /* 0x0000000b0c027209 */ /* 0x001fe40007810000 */
        /* <DEDUP_REMOVED lines=27> */
[----:B------:R-:W0:Y:S03]  /*8100*/  MUFU.EX2 R8, R8 ;  /* 0x0000000800087308 */ /* 0x000e260000000800 */
[----:B------:R-:W-:Y:S01]  /*8110*/  FMNMX.FTZ R6, R174, R13, !PT ;  /* 0x0000000dae067209 */ /* 0x000fe20007810000 */
[--C-:B------:R-:W-:Y:S01]  /*8120*/  FFMA.FTZ R13, R161, UR6, -R4.reuse ;  /* 0x00000006a10d7c23 */ /* 0x100fe20008010804 */
[--C-:B------:R-:W-:Y:S01]  /*8130*/  FFMA.FTZ R161, R181, UR6, -R4.reuse ;  /* 0x00000006b5a17c23 */ /* 0x100fe20008010804 */
[----:B------:R-:W-:Y:S01]  /*8140*/  FFMA.FTZ R181, R197, UR6, -R4 ;  /* 0x00000006c5b57c23 */ /* 0x000fe20008010804 */
[----:B------:R-:W-:Y:S01]  /*8150*/  FMNMX.FTZ R15, R175, R6, !PT ;  /* 0x00000006af0f7209 */ /* 0x000fe20007810000 */
[----:B------:R-:W1:Y:S03]  /*8160*/  MUFU.EX2 R9, R9 ;  /* 0x0000000900097308 */ /* 0x000e660000000800 */
[----:B------:R-:W-:-:S04]  /*8170*/  FMNMX.FTZ R6, R178, R15, !PT ;  /* 0x0000000fb2067209 */ /* 0x000fc80007810000 */
[----:B------:R-:W-:Y:S01]  /*8180*/  FMNMX.FTZ R15, R179, R6, !PT ;  /* 0x00000006b30f7209 */ /* 0x000fe20007810000 */
[----:B------:R-:W3:Y:S01]  /*8190*/  MUFU.EX2 R152, R152 ;  /* 0x0000009800987308 */ /* 0x000ee20000000800 */
[-C--:B0-----:R-:W-:Y:S01]  /*81a0*/  FMUL.FTZ R24, R24, R8.reuse ;  /* 0x0000000818187220 */ /* 0x081fe20000410000 */
[-C--:B------:R-:W-:Y:S01]  /*81b0*/  FMUL.FTZ R25, R25, R8.reuse ;  /* 0x0000000819197220 */ /* 0x080fe20000410000 */
[----:B------:R-:W-:Y:S01]  /*81c0*/  FMNMX.FTZ R6, R182, R15, !PT ;  /* 0x0000000fb6067209 */ /* 0x000fe20007810000 */
[--C-:B------:R-:W-:Y:S01]  /*81d0*/  FFMA.FTZ R15, R165, UR6, -R4.reuse ;  /* 0x00000006a50f7c23 */ /* 0x100fe20008010804 */
[-C--:B------:R-:W-:Y:S01]  /*81e0*/  FMUL.FTZ R28, R28, R8.reuse ;  /* 0x000000081c1c7220 */ /* 0x080fe20000410000 */
[----:B------:R-:W-:Y:S01]  /*81f0*/  FMUL.FTZ R29, R29, R8 ;  /* 0x000000081d1d7220 */ /* 0x000fe20000410000 */
[----:B------:R-:W-:Y:S01]  /*8200*/  FMNMX.FTZ R21, R183, R6, !PT ;  /* 0x00000006b7157209 */ /* 0x000fe20007810000 */
[----:B------:R-:W-:Y:S01]  /*8210*/  MUFU.EX2 R10, R10 ;  /* 0x0000000a000a7308 */ /* 0x000fe20000000800 */
[----:B-1----:R-:W-:Y:S01]  /*8220*/  FFMA.FTZ R3, R8, R3, R9 ;  /* 0x0000000308037223 */ /* 0x002fe20000010009 */
        /* <DEDUP_REMOVED lines=35> */
[----:B------:R-:W0:Y:S01]  /*8460*/  SHFL.BFLY PT, R165, R6, 0x2, 0x1f ;  /* 0x0c401f0006a57f89 */ /* 0x000e2200000e0000 */
        /* <DEDUP_REMOVED lines=23> */
[----:B0-----:R-:W-:Y:S01]  /*85e0*/  FMNMX.FTZ R177, R6, R165, !PT ;  /* 0x000000a506b17209 */ /* 0x001fe20007810000 */
[----:B------:R-:W-:Y:S01]  /*85f0*/  FFMA.FTZ R165, R185, UR6, -R4 ;  /* 0x00000006b9a57c23 */ /* 0x000fe20008010804 */
[-C--:B------:R-:W-:Y:S01]  /*8600*/  FMUL.FTZ R105, R105, R8.reuse ;  /* 0x0000000869697220 */ /* 0x080fe20000410000 */
[-C--:B------:R-:W-:Y:S01]  /*8610*/  FMUL.FTZ R108, R108, R8.reuse ;  /* 0x000000086c6c7220 */ /* 0x080fe20000410000 */
[----:B------:R-:W-:Y:S01]  /*8620*/  MUFU.EX2 R14, R14 ;  /* 0x0000000e000e7308 */ /* 0x000fe20000000800 */
[----:B------:R-:W0:Y:S01]  /*8630*/  SHFL.BFLY PT, R6, R177, 0x1, 0x1f ;  /* 0x0c201f00b1067f89 */ /* 0x000e2200000e0000 */
        /* <DEDUP_REMOVED lines=23> */
[----:B0-----:R-:W-:Y:S01]  /*87b0*/  FMNMX.FTZ R6, R177, R6, !PT ;  /* 0x00000006b1067209 */ /* 0x001fe20007810000 */
        /* <DEDUP_REMOVED lines=18> */
[----:B------:R-:W1:Y:S01]  /*88e0*/  MUFU.EX2 R184, R184 ;  /* 0x000000b800b87308 */ /* 0x000e620000000800 */
[----:B0-----:R-:W-:Y:S01]  /*88f0*/  IADD3 R4, -R215, 0xb, RZ ;  /* 0x0000000bd7047810 */ /* 0x001fe20007ffe1ff */
        /* <DEDUP_REMOVED lines=10> */
[----:B-1----:R-:W-:Y:S01]  /*89a0*/  FFMA.FTZ R0, R177, R0, R184 ;  /* 0x00000000b1007223 */ /* 0x002fe200000100b8 */
[--C-:B------:R-:W-:Y:S01]  /*89b0*/  FFMA.FTZ R183, R186, UR6, -R189.reuse ;  /* 0x00000006bab77c23 */ /* 0x100fe200080108bd */
[----:B------:R-:W-:Y:S01]  /*89c0*/  FFMA.FTZ R186, R187, UR6, -R189 ;  /* 0x00000006bbba7c23 */ /* 0x000fe200080108bd */
[----:B------:R-:W1:Y:S01]  /*89d0*/  MUFU.EX2 R185, R185 ;  /* 0x000000b900b97308 */ /* 0x000e620000000800 */
        /* <DEDUP_REMOVED lines=16> */
[----:B-1----:R-:W-:Y:S01]  /*8ae0*/  FADD.FTZ R9, R185, R0 ;  /* 0x00000000b9097221 */ /* 0x002fe20000010000 */
[----:B------:R-:W-:Y:S01]  /*8af0*/  FADD.FTZ R154, R12, R3 ;  /* 0x000000030c9a7221 */ /* 0x000fe20000010000 */
[-C--:B------:R-:W-:Y:S01]  /*8b00*/  FMUL.FTZ R27, R27, R177.reuse ;  /* 0x000000b11b1b7220 */ /* 0x080fe20000410000 */
[-C--:B------:R-:W-:Y:S01]  /*8b10*/  FMUL.FTZ R30, R30, R177.reuse ;  /* 0x000000b11e1e7220 */ /* 0x080fe20000410000 */
[-C--:B------:R-:W-:Y:S01]  /*8b20*/  FMUL.FTZ R31, R31, R177.reuse ;  /* 0x000000b11f1f7220 */ /* 0x080fe20000410000 */
[----:B------:R-:W-:Y:S01]  /*8b30*/  FADD.FTZ R3, R15, R154 ;  /* 0x0000009a0f037221 */ /* 0x000fe20000010000 */
[-C--:B------:R-:W-:Y:S01]  /*8b40*/  FMUL.FTZ R34, R34, R177.reuse ;  /* 0x000000b122227220 */ /* 0x080fe20000410000 */
[----:B------:R-:W1:Y:S01]  /*8b50*/  MUFU.EX2 R192, R192 ;  /* 0x000000c000c07308 */ /* 0x000e620000000800 */
        /* <DEDUP_REMOVED lines=16> */
[----:B-1----:R-:W-:Y:S01]  /*8c60*/  FADD.FTZ R0, R192, R9 ;  /* 0x00000009c0007221 */ /* 0x002fe20000010000 */
[----:B------:R-:W-:Y:S01]  /*8c70*/  FADD.FTZ R154, R164, R3 ;  /* 0x00000003a49a7221 */ /* 0x000fe20000010000 */
[----:B------:R-:W-:Y:S01]  /*8c80*/  F2FP.BF16.F32.PACK_AB R164, R157, R164 ;  /* 0x000000a49da4723e */ /* 0x000fe200000010ff */
[-C--:B------:R-:W-:Y:S01]  /*8c90*/  FMUL.FTZ R47, R47, R177.reuse ;  /* 0x000000b12f2f7220 */ /* 0x080fe20000410000 */
[----:B------:R-:W-:Y:S01]  /*8ca0*/  FMUL.FTZ R50, R50, R177 ;  /* 0x000000b132327220 */ /* 0x000fe20000410000 */
[----:B------:R-:W-:Y:S01]  /*8cb0*/  FADD.FTZ R3, R157, R154 ;  /* 0x0000009a9d037221 */ /* 0x000fe20000010000 */
[----:B------:R-:W-:Y:S01]  /*8cc0*/  F2FP.BF16.F32.PACK_AB R157, R192, R159 ;  /* 0x0000009fc09d723e */ /* 0x000fe200000010ff */
[----:B------:R-:W1:Y:S01]  /*8cd0*/  MUFU.EX2 R167, R167 ;  /* 0x000000a700a77308 */ /* 0x000e620000000800 */
        /* <DEDUP_REMOVED lines=80> */
[----:B-1----:R-:W-:-:S07]  /*91e0*/  FADD.FTZ R154, R168, R3 ;  /* 0x00000003a89a7221 */ /* 0x002fce0000010000 */
[----:B------:R-:W1:Y:S01]  /*91f0*/  MUFU.EX2 R186, R186 ;  /* 0x000000ba00ba7308 */ /* 0x000e620000000800 */
[----:B----4-:R-:W-:-:S07]  /*9200*/  FADD.FTZ R9, R183, R0 ;  /* 0x00000000b7097221 */ /* 0x010fce0000010000 */
[----:B------:R-:W4:Y:S01]  /*9210*/  MUFU.EX2 R169, R169 ;  /* 0x000000a900a97308 */ /* 0x000f220000000800 */
[C---:B---3--:R-:W-:Y:S01]  /*9220*/  FADD.FTZ R154, R165.reuse, R154 ;  /* 0x0000009aa59a7221 */ /* 0x048fe20000010000 */
[----:B------:R-:W-:Y:S02]  /*9230*/  F2FP.BF16.F32.PACK_AB R168, R165, R168 ;  /* 0x000000a8a5a8723e */ /* 0x000fe400000010ff */
[----:B------:R-:W-:-:S04]  /*9240*/  F2FP.BF16.F32.PACK_AB R165, R218, R175 ;  /* 0x000000afdaa5723e */ /* 0x000fc800000010ff */
[----:B------:R-:W3:Y:S01]  /*9250*/  MUFU.EX2 R187, R187 ;  /* 0x000000bb00bb7308 */ /* 0x000ee20000000800 */
[----:B-1----:R-:W-:-:S07]  /*9260*/  FADD.FTZ R0, R186, R9 ;  /* 0x00000009ba007221 */ /* 0x002fce0000010000 */
[----:B------:R-:W1:Y:S01]  /*9270*/  MUFU.EX2 R172, R172 ;  /* 0x000000ac00ac7308 */ /* 0x000e620000000800 */
[----:B----4-:R-:W-:Y:S01]  /*9280*/  FADD.FTZ R3, R169, R154 ;  /* 0x0000009aa9037221 */ /* 0x010fe20000010000 */
[----:B------:R-:W-:-:S06]  /*9290*/  F2FP.BF16.F32.PACK_AB R154, R11, R10 ;  /* 0x0000000a0b9a723e */ /* 0x000fcc00000010ff */
[----:B------:R-:W4:Y:S01]  /*92a0*/  MUFU.EX2 R190, R190 ;  /* 0x000000be00be7308 */ /* 0x000f220000000800 */
[----:B---3--:R-:W-:-:S07]  /*92b0*/  FADD.FTZ R9, R187, R0 ;  /* 0x00000000bb097221 */ /* 0x008fce0000010000 */
[----:B------:R-:W3:Y:S01]  /*92c0*/  MUFU.EX2 R173, R173 ;  /* 0x000000ad00ad7308 */ /* 0x000ee20000000800 */
[C---:B-1----:R-:W-:Y:S01]  /*92d0*/  FADD.FTZ R158, R172.reuse, R3 ;  /* 0x00000003ac9e7221 */ /* 0x042fe20000010000 */
[----:B------:R-:W-:Y:S02]  /*92e0*/  F2FP.BF16.F32.PACK_AB R170, R172, R169 ;  /* 0x000000a9acaa723e */ /* 0x000fe400000010ff */
[----:B------:R-:W-:-:S04]  /*92f0*/  F2FP.BF16.F32.PACK_AB R169, R186, R183 ;  /* 0x000000b7baa9723e */ /* 0x000fc800000010ff */
[----:B------:R-:W1:Y:S01]  /*9300*/  MUFU.EX2 R189, R194 ;  /* 0x000000c200bd7308 */ /* 0x000e620000000800 */
[C---:B----4-:R-:W-:Y:S01]  /*9310*/  FADD.FTZ R0, R190.reuse, R9 ;  /* 0x00000009be007221 */ /* 0x050fe20000010000 */
[----:B------:R-:W-:-:S06]  /*9320*/  F2FP.BF16.F32.PACK_AB R171, R190, R187 ;  /* 0x000000bbbeab723e */ /* 0x000fcc00000010ff */
[----:B------:R-:W4:Y:S01]  /*9330*/  MUFU.EX2 R176, R176 ;  /* 0x000000b000b07308 */ /* 0x000f220000000800 */
[----:B---3--:R-:W-:Y:S01]  /*9340*/  FADD.FTZ R3, R173, R158 ;  /* 0x0000009ead037221 */ /* 0x008fe20000010000 */
[----:B------:R-:W-:-:S06]  /*9350*/  F2FP.BF16.F32.PACK_AB R158, R15, R12 ;  /* 0x0000000c0f9e723e */ /* 0x000fcc00000010ff */
[----:B------:R-:W3:Y:S01]  /*9360*/  MUFU.EX2 R8, R195 ;  /* 0x000000c300087308 */ /* 0x000ee20000000800 */
[----:B-1----:R-:W-:-:S07]  /*9370*/  FADD.FTZ R9, R189, R0 ;  /* 0x00000000bd097221 */ /* 0x002fce0000010000 */
[----:B------:R-:W1:Y:S01]  /*9380*/  MUFU.EX2 R180, R180 ;  /* 0x000000b400b47308 */ /* 0x000e620000000800 */
[C---:B----4-:R-:W-:Y:S01]  /*9390*/  FADD.FTZ R3, R176.reuse, R3 ;  /* 0x00000003b0037221 */ /* 0x050fe20000010000 */
[----:B------:R-:W-:-:S06]  /*93a0*/  F2FP.BF16.F32.PACK_AB R172, R176, R173 ;  /* 0x000000adb0ac723e */ /* 0x000fcc00000010ff */
[----:B------:R-:W4:Y:S01]  /*93b0*/  MUFU.EX2 R198, R198 ;  /* 0x000000c600c67308 */ /* 0x000f220000000800 */
[C---:B---3--:R-:W-:Y:S01]  /*93c0*/  FADD.FTZ R9, R8.reuse, R9 ;  /* 0x0000000908097221 */ /* 0x048fe20000010000 */
[----:B------:R-:W-:-:S06]  /*93d0*/  F2FP.BF16.F32.PACK_AB R173, R8, R189 ;  /* 0x000000bd08ad723e */ /* 0x000fcc00000010ff */
[----:B------:R-:W3:Y:S01]  /*93e0*/  MUFU.EX2 R181, R181 ;  /* 0x000000b500b57308 */ /* 0x000ee20000000800 */
[----:B-1----:R-:W-:-:S07]  /*93f0*/  FADD.FTZ R10, R180, R3 ;  /* 0x00000003b40a7221 */ /* 0x002fce0000010000 */
[----:B------:R-:W1:Y:S01]  /*9400*/  MUFU.EX2 R199, R199 ;  /* 0x000000c700c77308 */ /* 0x000e620000000800 */
[----:B----4-:R-:W-:Y:S01]  /*9410*/  FADD.FTZ R0, R198, R9 ;  /* 0x00000009c6007221 */ /* 0x010fe20000010000 */
[C---:B---3--:R-:W-:Y:S01]  /*9420*/  FADD.FTZ R3, R181.reuse, R10 ;  /* 0x0000000ab5037221 */ /* 0x048fe20000010000 */
[----:B------:R-:W-:Y:S02]  /*9430*/  F2FP.BF16.F32.PACK_AB R174, R181, R180 ;  /* 0x000000b4b5ae723e */ /* 0x000fe400000010ff */
[C---:B-1----:R-:W-:Y:S01]  /*9440*/  FADD.FTZ R0, R199.reuse, R0 ;  /* 0x00000000c7007221 */ /* 0x042fe20000010000 */
[----:B------:R-:W-:Y:S01]  /*9450*/  F2FP.BF16.F32.PACK_AB R175, R199, R198 ;  /* 0x000000c6c7af723e */ /* 0x000fe200000010ff */
[----:B0-----:R-:W-:Y:S06]  /*9460*/  @!P0 BRA `(.L_x_2407) ;  /* 0x0000000000048947 */ /* 0x001fec0003800000 */
[----:B------:R-:W-:Y:S01]  /*9470*/  BPT.TRAP 0x1 ;  /* 0x000000040000795c */ /* 0x000fe20000300000 */
.L_x_2407:
[----:B------:R0:W1:Y:S01]  /*9480*/  SYNCS.PHASECHK.TRANS64.TRYWAIT P2, [UR24+0x22850], R5 ;  /* 0x02285005ff0075a7 */ /* 0x0000620008040158 */
[----:B------:R-:W-:Y:S05]  /*9490*/  @!P0 BRA `(.L_x_2408) ;  /* 0x0000000000048947 */ /* 0x000fea0003800000 */
[----:B------:R-:W-:Y:S01]  /*94a0*/  BPT.TRAP 0x1 ;  /* 0x000000040000795c */ /* 0x000fe20000300000 */
.L_x_2408:
[----:B-1----:R-:W-:Y:S05]  /*94b0*/  @P2 BRA `(.L_x_2409) ;  /* 0x0000000000082947 */ /* 0x002fea0003800000 */
[----:B------:R-:W1:Y:S02]  /*94c0*/  SYNCS.PHASECHK.TRANS64.TRYWAIT P2, [UR24+0x22850], R5 ;  /* 0x02285005ff0075a7 */ /* 0x000e640008040158 */
[----:B-1----:R-:W-:Y:S05]  /*94d0*/  @!P2 BRA `(.L_x_2410) ;  /* 0x000000d00054a947 */ /* 0x002fea0003800000 */
.L_x_2409:
        /* <DEDUP_REMOVED lines=47> */
[----:B--2---:R-:W-:-:S07]  /*97d0*/  IMAD.MOV.U32 R5, RZ, RZ, R7 ;  /* 0x000000ffff057224 */ /* 0x004fce00078e0007 */
.L_x_2402:
[----:B------:R-:W-:-:S13]  /*97e0*/  ISETP.GE.AND P1, PT, R5, UR42, PT ;  /* 0x0000002a05007c0c */ /* 0x000fda000bf26270 */
[----:B------:R-:W-:Y:S05]  /*97f0*/  @!P1 BRA `(.L_x_2412) ;  /* 0x0000002c00c09947 */ /* 0x000fea0003800000 */
[----:B------:R-:W-:Y:S01]  /*9800*/  IMAD.MOV.U32 R12, RZ, RZ, R6 ;  /* 0x000000ffff0c7224 */ /* 0x000fe200078e0006 */
[----:B------:R-:W-:Y:S01]  /*9810*/  ULDC UR25, c[0x0][0x9e4] ;  /* 0x0002790000197ab9 */ /* 0x000fe20000000800 */
[----:B------:R-:W-:Y:S01]  /*9820*/  IMAD.MOV.U32 R9, RZ, RZ, R2 ;  /* 0x000000ffff097224 */ /* 0x000fe200078e0002 */
[----:B------:R-:W-:Y:S01]  /*9830*/  ULDC UR24, c[0x0][0x9dc] ;  /* 0x0002770000187ab9 */ /* 0x000fe20000000800 */
[----:B------:R-:W-:Y:S01]  /*9840*/  ULDC UR22, c[0x0][0x988] ;  /* 0x0002620000167ab9 */ /* 0x000fe20000000800 */
[----:B------:R-:W-:-:S05]  /*9850*/  ULDC UR23, c[0x0][0x9e0] ;  /* 0x0002780000177ab9 */ /* 0x000fca0000000800 */
.L_x_2429:
[----:B------:R-:W-:-:S04]  /*9860*/  UIADD3 UR37, UR37, 0x1, URZ ;  /* 0x0000000125257890 */ /* 0x000fc8000fffe03f */
[----:B------:R-:W-:-:S04]  /*9870*/  UISETP.NE.AND UP2, UPT, UR37, 0x2, UPT ;  /* 0x000000022500788c */ /* 0x000fc8000bf45270 */
[----:B------:R-:W-:Y:S02]  /*9880*/  USEL UR6, URZ, 0x1, UP2 ;  /* 0x000000013f067887 */ /* 0x000fe40009000000 */
[----:B------:R-:W-:Y:S02]  /*9890*/  USEL UR37, UR37, URZ, UP2 ;  /* 0x0000003f25257287 */ /* 0x000fe40009000000 */
[----:B------:R-:W-:Y:S01]  /*98a0*/  ULOP3.LUT UR38, UR38, UR6, URZ, 0x3c, !UPT ;  /* 0x0000000626267292 */ /* 0x000fe2000f8e3c3f */
[----:B------:R-:W-:Y:S11]  /*98b0*/  @!P0 BRA `(.L_x_2413) ;  /* 0x0000000000048947 */ /* 0x000ff60003800000 */
[----:B------:R-:W-:Y:S01]  /*98c0*/  BPT.TRAP 0x1 ;  /* 0x000000040000795c */ /* 0x000fe20000300000 */
.L_x_2413:
        /* <DEDUP_REMOVED lines=9> */
.L_x_2414:
[----:B---3--:R-:W-:Y:S05]  /*9960*/  @P1 BRA `(.L_x_2415) ;  /* 0x0000000000081947 */ /* 0x008fea0003800000 */
[----:B------:R-:W3:Y:S02]  /*9970*/  SYNCS.PHASECHK.TRANS64.TRYWAIT P1, [UR26+0x22830], R7 ;  /* 0x02283007ff0075a7 */ /* 0x000ee4000802015a */
[----:B---3--:R-:W-:Y:S05]  /*9980*/  @!P1 BRA `(.L_x_2416) ;  /* 0x000000cc003c9947 */ /* 0x008fea0003800000 */
.L_x_2415:
[----:B------:R-:W-:Y:S01]  /*9990*/  UIMAD UR18, UR37, 0x300, UR20 ;  /* 0x00000300251278a4 */ /* 0x000fe2000f8e0214 */
[----:B------:R-:W-:Y:S01]  /*99a0*/  WARPGROUP.ARRIVE ;  /* 0x00000000000079c5 */ /* 0x000fe20000000000 */
[----:B------:R-:W-:Y:S01]  /*99b0*/  UMOV UR19, 0x40000040 ;  /* 0x4000004000137882 */ /* 0x000fe20000000000 */
[----:B------:R-:W-:Y:S01]  /*99c0*/  UMOV UR7, 0x40000040 ;  /* 0x4000004000077882 */ /* 0x000fe20000000000 */
[----:B------:R-:W-:-:S03]  /*99d0*/  UIADD3 UR6, UR18, 0x2, URZ ;  /* 0x0000000212067890 */ /* 0x000fc6000fffe03f */
[----:B------:R-:W4:Y:S01]  /*99e0*/  S2R R4, SR_TID.X ;  /* 0x0000000000047919 */ /* 0x000f220000002100 */
        /* <DEDUP_REMOVED lines=12> */
[----:B------:R-:W-:-:S05]  /*9ab0*/  IADD3 R11, -R16, R11, R17 ;  /* 0x0000000b100b7210 */ /* 0x000fca0007ffe111 */
[----:B------:R-:W-:Y:S01]  /*9ac0*/  VIADD R15, R11, UR23 ;  /* 0x000000170b0f7c36 */ /* 0x000fe20008000000 */
[----:B----4-:R-:W-:Y:S02]  /*9ad0*/  LOP3.LUT P3, RZ, R4, 0x7f, RZ, 0xc0, !PT ;  /* 0x0000007f04ff7812 */ /* 0x010fe4000786c0ff */
[----:B------:R-:W-:-:S04]  /*9ae0*/  SHF.R.U32.HI R4, RZ, 0x7, R4 ;  /* 0x00000007ff047819 */ /* 0x000fc80000011604 */
[----:B------:R-:W-:Y:S01]  /*9af0*/  IADD3 R4, -R4, 0xb, RZ ;  /* 0x0000000b04047810 */ /* 0x000fe20007ffe1ff */
[----:B------:R-:W-:Y:S02]  /*9b00*/  WARPGROUP.DEPBAR.LE gsb0, 0x0 ;  /* 0x00008000000079c5 */ /* 0x000fe40000010000 */
[----:B------:R-:W-:-:S06]  /*9b10*/  WARPGROUP.ARRIVE ;  /* 0x00000000000079c5 */ /* 0x000fcc0000000000 */
[----:B------:R-:W-:Y:S01]  /*9b20*/  HGMMA.64x96x16.F32.BF16 R152, gdesc[UR4], R152, gsb0 ;  /* 0x01600000049879f0 */ /* 0x000fe20008001898 */
[----:B------:R-:W-:Y:S02]  /*9b30*/  @UP0 ULDC UR6, c[0x0][0x44c] ;  /* 0x0001130000060ab9 */ /* 0x000fe40000000800 */
[----:B---3--:R-:W-:Y:S01]  /*9b40*/  @P1 IMAD.HI.U32 R2, R20, UR6, RZ ;  /* 0x0000000614021c27 */ /* 0x008fe2000f8e00ff */
[----:B------:R-:W-:Y:S01]  /*9b50*/  @UP0 ULDC UR6, c[0x0][0x450] ;  /* 0x0001140000060ab9 */ /* 0x000fe20000000800 */
[----:B------:R-:W-:-:S03]  /*9b60*/  PLOP3.LUT P1, PT, PT, PT, UP1, 0x40, 0x0 ;  /* 0x000000000000781c */ /* 0x000fc60003f2e818 */
[----:B------:R-:W-:Y:S01]  /*9b70*/  @P2 SHF.R.U32.HI R20, RZ, UR6, R2 ;  /* 0x00000006ff142c19 */ /* 0x000fe20008011602 */
[----:B------:R-:W-:Y:S01]  /*9b80*/  @!P3 VIADD R2, R8, 0x22840 ;  /* 0x000228400802b836 */ /* 0x000fe20000000000 */
[----:B------:R-:W-:-:S03]  /*9b90*/  ULOP3.LUT UR6, URZ, UR24, URZ, 0x33, !UPT ;  /* 0x000000183f067292 */ /* 0x000fc6000f8e333f */
[----:B------:R-:W3:Y:S01]  /*9ba0*/  SHFL.IDX PT, R21, R20, RZ, 0x1c1f ;  /* 0x001c1fff14157589 */ /* 0x000ee200000e0000 */
[----:B------:R-:W-:Y:S02]  /*9bb0*/  @!P3 PRMT R2, RZ, 0x654, R2 ;  /* 0x00000654ff02b816 */ /* 0x000fe40000000002 */
[----:B------:R-:W-:Y:S02]  /*9bc0*/  VIADD R14, R11, UR6 ;  /* 0x000000060b0e7c36 */ /* 0x000fe40008000000 */
[----:B---3--:R-:W-:Y:S01]  /*9bd0*/  IMAD.IADD R6, R21, 0x1, R15 ;  /* 0x0000000115067824 */ /* 0x008fe200078e020f */
        /* <DEDUP_REMOVED lines=9> */
[----:B----4-:R-:W-:Y:S01]  /*9c70*/  IMAD.IADD R2, R21, 0x1, R14 ;  /* 0x0000000115027824 */ /* 0x010fe200078e020e */
[----:B---3--:R-:W-:Y:S06]  /*9c80*/  @P1 BRA `(.L_x_2417) ;  /* 0x0000000000581947 */ /* 0x008fec0003800000 */
[----:B------:R-:W-:Y:S01]  /*9c90*/  IADD3 R21, -R16, R17, R21 ;  /* 0x0000001110157210 */ /* 0x000fe20007ffe115 */
[----:B------:R-:W-:Y:S03]  /*9ca0*/  BSSY B0, `(.L_x_2418) ;  /* 0x0000010000007945 */ /* 0x000fe60003800000 */
[----:B------:R-:W-:-:S13]  /*9cb0*/  ISETP.GT.AND P1, PT, R21, -0x1, PT ;  /* 0xffffffff1500780c */ /* 0x000fda0003f24270 */
[----:B------:R-:W-:Y:S05]  /*9cc0*/  @P1 BRA `(.L_x_2419) ;  /* 0x0000000000201947 */ /* 0x000fea0003800000 */
[----:B------:R-:W-:Y:S01]  /*9cd0*/  IMAD.U32 R213, RZ, RZ, UR25 ;  /* 0x00000019ffd57e24 */ /* 0x000fe2000f8e00ff */
[----:B------:R-:W-:-:S04]  /*9ce0*/  LOP3.LUT R21, RZ, R21, RZ, 0x33, !PT ;  /* 0x00000015ff157212 */ /* 0x000fc800078e33ff */
[----:B------:R-:W-:-:S13]  /*9cf0*/  ISETP.NE.AND P1, PT, R213, 0x1, PT ;  /* 0x00000001d500780c */ /* 0x000fda0003f25270 */
[----:B01----:R-:W0:Y:S02]  /*9d00*/  @P1 LDC.64 R10, c[0x0][0x9e8] ;  /* 0x00027a00ff0a1b82 */ /* 0x003e240000000a00 */
[----:B0-----:R-:W-:-:S05]  /*9d10*/  @P1 IMAD.HI.U32 R10, R21, R10, RZ ;  /* 0x0000000a150a1227 */ /* 0x001fca00078e00ff */
[----:B------:R-:W-:-:S04]  /*9d20*/  @P1 SHF.R.U32.HI R21, RZ, R11, R10 ;  /* 0x0000000bff151219 */ /* 0x000fc8000001160a */
[----:B------:R-:W-:Y:S01]  /*9d30*/  LOP3.LUT R21, RZ, R21, RZ, 0x33, !PT ;  /* 0x00000015ff157212 */ /* 0x000fe200078e33ff */
[----:B------:R-:W-:Y:S06]  /*9d40*/  BRA `(.L_x_2420) ;  /* 0x0000000000147947 */ /* 0x000fec0003800000 */
.L_x_2419:
[----:B------:R-:W-:-:S05]  /*9d50*/  IMAD.U32 R213, RZ, RZ, UR25 ;  /* 0x00000019ffd57e24 */ /* 0x000fca000f8e00ff */
[----:B------:R-:W-:-:S13]  /*9d60*/  ISETP.NE.AND P1, PT, R213, 0x1, PT ;  /* 0x00000001d500780c */ /* 0x000fda0003f25270 */
[----:B01----:R-:W0:Y:S02]  /*9d70*/  @P1 LDC.64 R10, c[0x0][0x9e8] ;  /* 0x00027a00ff0a1b82 */ /* 0x003e240000000a00 */
[----:B0-----:R-:W-:-:S05]  /*9d80*/  @P1 IMAD.HI.U32 R10, R21, R10, RZ ;  /* 0x0000000a150a1227 */ /* 0x001fca00078e00ff */
[----:B------:R-:W-:-:S07]  /*9d90*/  @P1 SHF.R.U32.HI R21, RZ, R11, R10 ;  /* 0x0000000bff151219 */ /* 0x000fce000001160a */
.L_x_2420:
[----:B------:R-:W-:Y:S05]  /*9da0*/  BSYNC B0 ;  /* 0x0000000000007941 */ /* 0x000fea0003800000 */
.L_x_2418:
[----:B------:R-:W-:-:S04]  /*9db0*/  IMAD R10, R18, -0x2, R13 ;  /* 0xfffffffe120a7824 */ /* 0x000fc800078e020d */
[----:B------:R-:W-:-:S05]  /*9dc0*/  IMAD R21, R21, R213, R10 ;  /* 0x000000d515157224 */ /* 0x000fca00078e020a */
[----:B------:R-:W-:Y:S02]  /*9dd0*/  VIADDMNMX R6, R21, R213, R6, PT ;  /* 0x000000d515067246 */ /* 0x000fe40003800106 */
[----:B------:R-:W-:-:S07]  /*9de0*/  VIMNMX R2, R2, R21, !PT ;  /* 0x0000001502027248 */ /* 0x000fce0007fe0100 */
.L_x_2417:
[C---:B------:R-:W-:Y:S01]  /*9df0*/  ISETP.GE.AND P1, PT, R13.reuse, 0x1, PT ;  /* 0x000000010d00780c */ /* 0x040fe20003f26270 */
[----:B------:R-:W3:Y:S01]  /*9e00*/  SHFL.IDX PT, R20, R20, 0x1, 0x1c1f ;  /* 0x003c1f0014147f89 */ /* 0x000ee200000e0000 */
[C---:B------:R-:W-:Y:S02]  /*9e10*/  ISETP.GE.AND P4, PT, R13.reuse, 0x9, PT ;  /* 0x000000090d00780c */ /* 0x040fe40003f86270 */
[----:B------:R-:W-:Y:S02]  /*9e20*/  ISETP.GT.AND P2, PT, R2, RZ, !P1 ;  /* 0x000000ff0200720c */ /* 0x000fe40004f44270 */
[----:B------:R-:W-:Y:S02]  /*9e30*/  P2R R21, PR, RZ, 0x2 ;  /* 0x00000002ff157803 */ /* 0x000fe40000000000 */
[----:B------:R-:W-:Y:S02]  /*9e40*/  ISETP.LT.OR P2, PT, R6, 0x1, P2 ;  /* 0x000000010600780c */ /* 0x000fe40001741670 */
[----:B------:R-:W-:-:S02]  /*9e50*/  ISETP.GE.AND P1, PT, R13, 0x2, PT ;  /* 0x000000020d00780c */ /* 0x000fc40003f26270 */
[----:B------:R-:W-:Y:S02]  /*9e60*/  FSEL R152, R152, -INF , !P2 ;  /* 0xff80000098987808 */ /* 0x000fe40005000000 */
[----:B------:R-:W-:Y:S02]  /*9e70*/  ISETP.GT.AND P2, PT, R2, 0x8, !P4 ;  /* 0x000000080200780c */ /* 0x000fe40006744270 */
[----:B------:R-:W-:Y:S02]  /*9e80*/  P2R R213, PR, RZ, 0x10 ;  /* 0x00000010ffd57803 */ /* 0x000fe40000000000 */
[----:B------:R-:W-:Y:S02]  /*9e90*/  ISETP.LT.OR P2, PT, R6, 0x9, P2 ;  /* 0x000000090600780c */ /* 0x000fe40001741670 */
[----:B------:R-:W-:Y:S02]  /*9ea0*/  ISETP.GT.AND P3, PT, R2, 0x1, !P1 ;  /* 0x000000010200780c */ /* 0x000fe40004f64270 */
[----:B------:R-:W-:-:S02]  /*9eb0*/  ISETP.GE.AND P4, PT, R13, 0xa, PT ;  /* 0x0000000a0d00780c */ /* 0x000fc40003f86270 */
[----:B------:R-:W-:Y:S01]  /*9ec0*/  FSEL R156, R156, -INF , !P2 ;  /* 0xff8000009c9c7808 */ /* 0x000fe20005000000 */
[--C-:B---3--:R-:W-:Y:S01]  /*9ed0*/  IMAD.IADD R15, R15, 0x1, R20.reuse ;  /* 0x000000010f0f7824 */ /* 0x108fe200078e0214 */
[----:B------:R-:W-:Y:S01]  /*9ee0*/  ISETP.LT.OR P3, PT, R6, 0x2, P3 ;  /* 0x000000020600780c */ /* 0x000fe20001f61670 */
[----:B------:R-:W-:Y:S01]  /*9ef0*/  IMAD.IADD R14, R14, 0x1, R20 ;  /* 0x000000010e0e7824 */ /* 0x000fe200078e0214 */
        /* <DEDUP_REMOVED lines=98> */
[----:B------:R-:W-:-:S04]  /*a520*/  ISETP.GT.AND P6, PT, R2, 0x59, !P6 ;  /* 0x000000590200780c */ /* 0x000fc800077c4270 */
[----:B------:R-:W-:-:S04]  /*a530*/  ISETP.LT.OR P6, PT, R6, 0x5a, P6 ;  /* 0x0000005a0600780c */ /* 0x000fc800037c1670 */
[----:B------:R-:W-:Y:S02]  /*a540*/  FSEL R197, R197, -INF , !P6 ;  /* 0xff800000c5c57808 */ /* 0x000fe40007000000 */
[----:B------:R-:W-:-:S13]  /*a550*/  PLOP3.LUT P6, PT, PT, PT, UP1, 0x40, 0x0 ;  /* 0x000000000000781c */ /* 0x000fda0003fce818 */
[----:B------:R-:W-:Y:S05]  /*a560*/  @P6 BRA `(.L_x_2421) ;  /* 0x0000000000586947 */ /* 0x000fea0003800000 */
        /* <DEDUP_REMOVED lines=12> */
.L_x_2423:
[----:B------:R-:W-:-:S05]  /*a630*/  IMAD.U32 R2, RZ, RZ, UR25 ;  /* 0x00000019ff027e24 */ /* 0x000fca000f8e00ff */
[----:B------:R-:W-:-:S13]  /*a640*/  ISETP.NE.AND P6, PT, R2, 0x1, PT ;  /* 0x000000010200780c */ /* 0x000fda0003fc5270 */
[----:B01----:R-:W0:Y:S02]  /*a650*/  @P6 LDC.64 R10, c[0x0][0x9e8] ;  /* 0x00027a00ff0a6b82 */ /* 0x003e240000000a00 */
[----:B0-----:R-:W-:-:S05]  /*a660*/  @P6 IMAD.HI.U32 R10, R231, R10, RZ ;  /* 0x0000000ae70a6227 */ /* 0x001fca00078e00ff */
[----:B------:R-:W-:-:S07]  /*a670*/  @P6 SHF.R.U32.HI R231, RZ, R11, R10 ;  /* 0x0000000bffe76219 */ /* 0x000fce000001160a */
.L_x_2424:
[----:B------:R-:W-:Y:S05]  /*a680*/  BSYNC B0 ;  /* 0x0000000000007941 */ /* 0x000fea0003800000 */
.L_x_2422:
[----:B------:R-:W-:-:S04]  /*a690*/  IMAD R13, R18, -0x2, R13 ;  /* 0xfffffffe120d7824 */ /* 0x000fc800078e020d */
[----:B------:R-:W-:-:S05]  /*a6a0*/  IMAD R231, R231, R2, R13 ;  /* 0x00000002e7e77224 */ /* 0x000fca00078e020d */
[----:B------:R-:W-:Y:S02]  /*a6b0*/  VIADDMNMX R15, R231, R2, R15, PT ;  /* 0x00000002e70f7246 */ /* 0x000fe4000380010f */
[----:B------:R-:W-:-:S07]  /*a6c0*/  VIMNMX R14, R14, R231, !PT ;  /* 0x000000e70e0e7248 */ /* 0x000fce0007fe0100 */
.L_x_2421:
[----:B------:R-:W-:Y:S01]  /*a6d0*/  ISETP.GT.AND P1, PT, R14, 0x1, !P1 ;  /* 0x000000010e00780c */ /* 0x000fe20004f24270 */
[----:B------:R-:W-:Y:S01]  /*a6e0*/  UMOV UR6, UR22 ;  /* 0x0000001600067c82 */ /* 0x000fe20008000000 */
[----:B------:R-:W-:Y:S02]  /*a6f0*/  ISETP.NE.AND P6, PT, R218, RZ, PT ;  /* 0x000000ffda00720c */ /* 0x000fe40003fc5270 */
        /* <DEDUP_REMOVED lines=53> */
[----:B------:R-:W-:Y:S02]  /*aa50*/  FMNMX.FTZ R2, R196, R11, !PT ;  /* 0x0000000bc4027209 */ /* 0x000fe40007810000 */
[----:B------:R-:W-:Y:S02]  /*aa60*/  ISETP.LT.OR P1, PT, R15, 0x22, P1 ;  /* 0x000000220f00780c */ /* 0x000fe40000f21670 */
[----:B------:R-:W-:Y:S02]  /*aa70*/  FMNMX.FTZ R6, R197, R2, !PT ;  /* 0x00000002c5067209 */ /* 0x000fe40007810000 */
[----:B------:R-:W-:Y:S02]  /*aa80*/  FSEL R171, R171, -INF , !P1 ;  /* 0xff800000abab7808 */ /* 0x000fe40004800000 */
[----:B------:R-:W-:Y:S01]  /*aa90*/  ISETP.NE.AND P1, PT, R221, RZ, PT ;  /* 0x000000ffdd00720c */ /* 0x000fe20003f25270 */
[----:B------:R-:W3:Y:S01]  /*aaa0*/  SHFL.BFLY PT, R11, R6, 0x2, 0x1f ;  /* 0x0c401f00060b7f89 */ /* 0x000ee200000e0000 */
[----:B------:R-:W-:-:S02]  /*aab0*/  ISETP.NE.AND P6, PT, R229, RZ, PT ;  /* 0x000000ffe500720c */ /* 0x000fc40003fc5270 */
[C---:B------:R-:W-:Y:S02]  /*aac0*/  ISETP.GT.AND P1, PT, R14.reuse, 0x28, !P1 ;  /* 0x000000280e00780c */ /* 0x040fe40004f24270 */
[----:B------:R-:W-:Y:S02]  /*aad0*/  ISETP.GT.AND P2, PT, R14, 0x49, !P2 ;  /* 0x000000490e00780c */ /* 0x000fe40005744270 */
[C---:B------:R-:W-:Y:S02]  /*aae0*/  ISETP.LT.OR P1, PT, R15.reuse, 0x29, P1 ;  /* 0x000000290f00780c */ /* 0x040fe40000f21670 */
[----:B------:R-:W-:Y:S02]  /*aaf0*/  ISETP.LT.OR P2, PT, R15, 0x4a, P2 ;  /* 0x0000004a0f00780c */ /* 0x000fe40001741670 */
[----:B------:R-:W-:Y:S02]  /*ab00*/  FSEL R174, R174, -INF , !P1 ;  /* 0xff800000aeae7808 */ /* 0x000fe40004800000 */
[----:B------:R-:W-:-:S02]  /*ab10*/  ISETP.NE.AND P1, PT, R222, RZ, PT ;  /* 0x000000ffde00720c */ /* 0x000fc40003f25270 */
[C---:B------:R-:W-:Y:S02]  /*ab20*/  ISETP.GT.AND P3, PT, R14.reuse, 0x50, !P3 ;  /* 0x000000500e00780c */ /* 0x040fe40005f64270 */
[C---:B------:R-:W-:Y:S02]  /*ab30*/  ISETP.GT.AND P1, PT, R14.reuse, 0x29, !P1 ;  /* 0x000000290e00780c */ /* 0x040fe40004f24270 */
[----:B------:R-:W-:Y:S02]  /*ab40*/  FSEL R191, R191, -INF , !P2 ;  /* 0xff800000bfbf7808 */ /* 0x000fe40005000000 */
[----:B------:R-:W-:Y:S02]  /*ab50*/  ISETP.LT.OR P1, PT, R15, 0x2a, P1 ;  /* 0x0000002a0f00780c */ /* 0x000fe40000f21670 */
[----:B------:R-:W-:Y:S02]  /*ab60*/  ISETP.GT.AND P4, PT, R14, 0x51, !P4 ;  /* 0x000000510e00780c */ /* 0x000fe40006784270 */
[----:B------:R-:W-:-:S02]  /*ab70*/  FSEL R175, R175, -INF , !P1 ;  /* 0xff800000afaf7808 */ /* 0x000fc40004800000 */
[----:B------:R-:W-:Y:S02]  /*ab80*/  ISETP.NE.AND P1, PT, R223, RZ, PT ;  /* 0x000000ffdf00720c */ /* 0x000fe40003f25270 */
[----:B---3--:R-:W-:Y:S02]  /*ab90*/  FMNMX.FTZ R13, R6, R11, !PT ;  /* 0x0000000b060d7209 */ /* 0x008fe40007810000 */
[C---:B------:R-:W-:Y:S02]  /*aba0*/  ISETP.GT.AND P1, PT, R14.reuse, 0x30, !P1 ;  /* 0x000000300e00780c */ /* 0x040fe40004f24270 */
[C---:B------:R-:W-:Y:S01]  /*abb0*/  ISETP.LT.OR P3, PT, R15.reuse, 0x51, P3 ;  /* 0x000000510f00780c */ /* 0x040fe20001f61670 */
[----:B------:R-:W3:Y:S01]  /*abc0*/  SHFL.BFLY PT, R2, R13, 0x1, 0x1f ;  /* 0x0c201f000d027f89 */ /* 0x000ee200000e0000 */
[----:B------:R-:W-:Y:S02]  /*abd0*/  ISETP.LT.OR P1, PT, R15, 0x31, P1 ;  /* 0x000000310f00780c */ /* 0x000fe40000f21670 */
[----:B------:R-:W-:-:S02]  /*abe0*/  ISETP.GT.AND P5, PT, R14, 0x58, !P5 ;  /* 0x000000580e00780c */ /* 0x000fc40006fa4270 */
[----:B------:R-:W-:Y:S02]  /*abf0*/  FSEL R178, R178, -INF , !P1 ;  /* 0xff800000b2b27808 */ /* 0x000fe40004800000 */
[----:B------:R-:W-:Y:S02]  /*ac00*/  ISETP.NE.AND P1, PT, R224, RZ, PT ;  /* 0x000000ffe000720c */ /* 0x000fe40003f25270 */
[C---:B------:R-:W-:Y:S02]  /*ac10*/  ISETP.LT.OR P4, PT, R15.reuse, 0x52, P4 ;  /* 0x000000520f00780c */ /* 0x040fe40002781670 */
[----:B------:R-:W-:Y:S02]  /*ac20*/  ISETP.GT.AND P1, PT, R14, 0x31, !P1 ;  /* 0x000000310e00780c */ /* 0x000fe40004f24270 */
[----:B------:R-:W-:Y:S02]  /*ac30*/  FSEL R194, R194, -INF , !P3 ;  /* 0xff800000c2c27808 */ /* 0x000fe40005800000 */
[----:B------:R-:W-:-:S02]  /*ac40*/  ISETP.LT.OR P1, PT, R15, 0x32, P1 ;  /* 0x000000320f00780c */ /* 0x000fc40000f21670 */
[----:B------:R-:W-:Y:S02]  /*ac50*/  ISETP.LT.OR P5, PT, R15, 0x59, P5 ;  /* 0x000000590f00780c */ /* 0x000fe40002fa1670 */
[----:B------:R-:W-:Y:S02]  /*ac60*/  FSEL R179, R179, -INF , !P1 ;  /* 0xff800000b3b37808 */ /* 0x000fe40004800000 */
[----:B------:R-:W-:Y:S02]  /*ac70*/  ISETP.NE.AND P1, PT, R225, RZ, PT ;  /* 0x000000ffe100720c */ /* 0x000fe40003f25270 */
[----:B------:R-:W-:Y:S02]  /*ac80*/  FSEL R195, R195, -INF , !P4 ;  /* 0xff800000c3c37808 */ /* 0x000fe40006000000 */
[----:B------:R-:W-:Y:S02]  /*ac90*/  ISETP.GT.AND P1, PT, R14, 0x38, !P1 ;  /* 0x000000380e00780c */ /* 0x000fe40004f24270 */
[----:B---3--:R-:W-:-:S02]  /*aca0*/  FMNMX.FTZ R2, R13, R2, !PT ;  /* 0x000000020d027209 */ /* 0x008fc40007810000 */
[----:B------:R-:W-:Y:S02]  /*acb0*/  ISETP.LT.OR P1, PT, R15, 0x39, P1 ;  /* 0x000000390f00780c */ /* 0x000fe40000f21670 */
[----:B------:R-:W-:Y:S01]  /*acc0*/  FSEL R198, R198, -INF , !P5 ;  /* 0xff800000c6c67808 */ /* 0x000fe20006800000 */
[----:B01----:R-:W-:Y:S01]  /*acd0*/  FMUL.FTZ R10, R2, UR6 ;  /* 0x00000006020a7c20 */ /* 0x003fe20008410000 */
        /* <DEDUP_REMOVED lines=50> */
[----:B------:R-:W0:Y:S01]  /*b000*/  MUFU.EX2 R9, R9 ;  /* 0x0000000900097308 */ /* 0x000e220000000800 */
[--C-:B------:R-:W-:Y:S01]  /*b010*/  FFMA.FTZ R188, R196, UR6, -R10.reuse ;  /* 0x00000006c4bc7c23 */ /* 0x100fe2000801080a */
[--C-:B------:R-:W-:Y:S01]  /*b020*/  FFMA.FTZ R160, R168, UR6, -R10.reuse ;  /* 0x00000006a8a07c23 */ /* 0x100fe2000801080a */
        /* <DEDUP_REMOVED lines=10> */
[----:B------:R-:W-:Y:S01]  /*b0d0*/  FMUL.FTZ R25, R25, R9 ;  /* 0x0000000919197220 */ /* 0x000fe20000410000 */
[----:B------:R-:W-:Y:S01]  /*b0e0*/  FMNMX.FTZ R6, R178, R157, !PT ;  /* 0x0000009db2067209 */ /* 0x000fe20007810000 */
[--C-:B------:R-:W-:Y:S01]  /*b0f0*/  FFMA.FTZ R157, R165, UR6, -R10.reuse ;  /* 0x00000006a59d7c23 */ /* 0x100fe2000801080a */
[-C--:B------:R-:W-:Y:S01]  /*b100*/  FMUL.FTZ R28, R28, R9.reuse ;  /* 0x000000091c1c7220 */ /* 0x080fe20000410000 */
[-C--:B------:R-:W-:Y:S01]  /*b110*/  FMUL.FTZ R29, R29, R9.reuse ;  /* 0x000000091d1d7220 */ /* 0x080fe20000410000 */
[----:B------:R-:W-:Y:S01]  /*b120*/  FMNMX.FTZ R161, R179, R6, !PT ;  /* 0x00000006b3a17209 */ /* 0x000fe20007810000 */
[----:B------:R-:W0:Y:S01]  /*b130*/  MUFU.EX2 R21, R21 ;  /* 0x0000001500157308 */ /* 0x000e220000000800 */
        /* <DEDUP_REMOVED lines=23> */
[----:B------:R-:W2:Y:S01]  /*b2b0*/  MUFU.EX2 R153, R153 ;  /* 0x0000009900997308 */ /* 0x000ea20000000800 */
[----:B-----5:R-:W-:Y:S01]  /*b2c0*/  FFMA.FTZ R188, R9, R3, R152 ;  /* 0x0000000309bc7223 */ /* 0x020fe20000010098 */
[C---:B-1----:R-:W-:Y:S01]  /*b2d0*/  F2FP.BF16.F32.PACK_AB R152, R13.reuse, R152 ;  /* 0x000000980d98723e */ /* 0x042fe200000010ff */
[----:B------:R-:W-:Y:S01]  /*b2e0*/  FMUL.FTZ R56, R56, R9 ;  /* 0x0000000938387220 */ /* 0x000fe20000410000 */
[----:B------:R-:W-:Y:S01]  /*b2f0*/  FMNMX.FTZ R6, R194, R165, !PT ;  /* 0x000000a5c2067209 */ /* 0x000fe20007810000 */
[----:B------:R-:W-:Y:S01]  /*b300*/  FADD.FTZ R3, R13, R188 ;  /* 0x000000bc0d037221 */ /* 0x000fe20000010000 */
[-C--:B------:R-:W-:Y:S01]  /*b310*/  FMUL.FTZ R57, R57, R9.reuse ;  /* 0x0000000939397220 */ /* 0x080fe20000410000 */
[-C--:B------:R-:W-:Y:S01]  /*b320*/  FMUL.FTZ R60, R60, R9.reuse ;  /* 0x000000093c3c7220 */ /* 0x080fe20000410000 */
[----:B------:R-:W-:Y:S01]  /*b330*/  FMNMX.FTZ R165, R195, R6, !PT ;  /* 0x00000006c3a57209 */ /* 0x000fe20007810000 */
[----:B------:R-:W1:Y:S01]  /*b340*/  MUFU.EX2 R20, R20 ;  /* 0x0000001400147308 */ /* 0x000e620000000800 */
[-C--:B------:R-:W-:Y:S01]  /*b350*/  FMUL.FTZ R61, R61, R9.reuse ;  /* 0x000000093d3d7220 */ /* 0x080fe20000410000 */
[----:B------:R-:W-:Y:S01]  /*b360*/  FMUL.FTZ R64, R64, R9 ;  /* 0x0000000940407220 */ /* 0x000fe20000410000 */
[----:B------:R-:W-:Y:S01]  /*b370*/  FMNMX.FTZ R6, R198, R165, !PT ;  /* 0x000000a5c6067209 */ /* 0x000fe20007810000 */
[--C-:B------:R-:W-:Y:S01]  /*b380*/  FFMA.FTZ R165, R177, UR6, -R10.reuse ;  /* 0x00000006b1a57c23 */ /* 0x100fe2000801080a */
[-C--:B------:R-:W-:Y:S01]  /*b390*/  FMUL.FTZ R65, R65, R9.reuse ;  /* 0x0000000941417220 */ /* 0x080fe20000410000 */
[-C--:B------:R-:W-:Y:S01]  /*b3a0*/  FMUL.FTZ R68, R68, R9.reuse ;  /* 0x0000000944447220 */ /* 0x080fe20000410000 */
[----:B------:R-:W-:Y:S01]  /*b3b0*/  FMNMX.FTZ R6, R199, R6, !PT ;  /* 0x00000006c7067209 */ /* 0x000fe20007810000 */
[----:B------:R-:W5:Y:S01]  /*b3c0*/  MUFU.EX2 R157, R157 ;  /* 0x0000009d009d7308 */ /* 0x000f620000000800 */
[-C--:B------:R-:W-:Y:S01]  /*b3d0*/  FMUL.FTZ R69, R69, R9.reuse ;  /* 0x0000000945457220 */ /* 0x080fe20000410000 */
[-C--:B------:R-:W-:Y:S01]  /*b3e0*/  FMUL.FTZ R72, R72, R9.reuse ;  /* 0x0000000948487220 */ /* 0x080fe20000410000 */
[-C--:B------:R-:W-:Y:S01]  /*b3f0*/  FMUL.FTZ R73, R73, R9.reuse ;  /* 0x0000000949497220 */ /* 0x080fe20000410000 */
[----:B------:R-:W3:Y:S01]  /*b400*/  SHFL.BFLY PT, R177, R6, 0x2, 0x1f ;  /* 0x0c401f0006b17f89 */ /* 0x000ee200000e0000 */
        /* <DEDUP_REMOVED lines=23> */
[----:B---3--:R-:W-:Y:S01]  /*b580*/  FMNMX.FTZ R185, R6, R177, !PT ;  /* 0x000000b106b97209 */ /* 0x008fe20007810000 */
[----:B------:R-:W-:Y:S01]  /*b590*/  FFMA.FTZ R177, R189, UR6, -R10 ;  /* 0x00000006bdb17c23 */ /* 0x000fe2000801080a */
[-C--:B------:R-:W-:Y:S01]  /*b5a0*/  FMUL.FTZ R116, R116, R9.reuse ;  /* 0x0000000974747220 */ /* 0x080fe20000410000 */
[-C--:B------:R-:W-:Y:S01]  /*b5b0*/  FMUL.FTZ R117, R117, R9.reuse ;  /* 0x0000000975757220 */ /* 0x080fe20000410000 */
[----:B------:R-:W-:Y:S01]  /*b5c0*/  MUFU.EX2 R15, R15 ;  /* 0x0000000f000f7308 */ /* 0x000fe20000000800 */
[----:B------:R-:W3:Y:S01]  /*b5d0*/  SHFL.BFLY PT, R6, R185, 0x1, 0x1f ;  /* 0x0c201f00b9067f89 */ /* 0x000ee200000e0000 */
        /* <DEDUP_REMOVED lines=19> */
[----:B---3--:R-:W-:Y:S01]  /*b710*/  FMNMX.FTZ R6, R185, R6, !PT ;  /* 0x00000006b9067209 */ /* 0x008fe20007810000 */
[----:B------:R-:W-:-:S03]  /*b720*/  FFMA.FTZ R185, R197, UR6, -R10 ;  /* 0x00000006c5b97c23 */ /* 0x000fc6000801080a */
[C---:B------:R-:W-:Y:S01]  /*b730*/  FSETP.NEU.FTZ.AND P1, PT, R6.reuse, -INF , PT ;  /* 0xff8000000600780b */ /* 0x040fe20003f3d000 */
[----:B------:R-:W-:Y:S02]  /*b740*/  FMUL.FTZ R196, R6, UR6 ;  /* 0x0000000606c47c20 */ /* 0x000fe40008410000 */
[----:B------:R-:W3:Y:S03]  /*b750*/  MUFU.EX2 R169, R169 ;  /* 0x000000a900a97308 */ /* 0x000ee60000000800 */
[----:B------:R-:W-:-:S05]  /*b760*/  FSEL R196, R196, RZ, P1 ;  /* 0x000000ffc4c47208 */ /* 0x000fca0000800000 */
[--C-:B------:R-:W-:Y:S01]  /*b770*/  FFMA.FTZ R10, R155, UR6, -R196.reuse ;  /* 0x000000069b0a7c23 */ /* 0x100fe200080108c4 */
[--C-:B------:R-:W-:Y:S01]  /*b780*/  FFMA.FTZ R155, R158, UR6, -R196.reuse ;  /* 0x000000069e9b7c23 */ /* 0x100fe200080108c4 */
[----:B------:R-:W-:Y:S01]  /*b790*/  FADD.FTZ R158, R154, R3 ;  /* 0x000000039a9e7221 */ /* 0x000fe20000010000 */
[--C-:B------:R-:W-:Y:S01]  /*b7a0*/  FFMA.FTZ R188, R159, UR6, -R196.reuse ;  /* 0x000000069fbc7c23 */ /* 0x100fe200080108c4 */
[----:B------:R-:W-:Y:S01]  /*b7b0*/  MUFU.EX2 R172, R172 ;  /* 0x000000ac00ac7308 */ /* 0x000fe20000000800 */
[----:B------:R-:W-:Y:S01]  /*b7c0*/  FFMA.FTZ R159, R162, UR6, -R196 ;  /* 0x00000006a29f7c23 */ /* 0x000fe200080108c4 */
[C---:B0-----:R-:W-:Y:S01]  /*b7d0*/  FADD.FTZ R3, R21.reuse, R158 ;  /* 0x0000009e15037221 */ /* 0x041fe20000010000 */
[----:B------:R-:W-:Y:S01]  /*b7e0*/  F2FP.BF16.F32.PACK_AB R154, R21, R154 ;  /* 0x0000009a159a723e */ /* 0x000fe200000010ff */
[--C-:B------:R-:W-:Y:S01]  /*b7f0*/  FFMA.FTZ R11, R11, UR6, -R196.reuse ;  /* 0x000000060b0b7c23 */ /* 0x100fe200080108c4 */
[--C-:B------:R-:W-:Y:S01]  /*b800*/  FFMA.FTZ R174, R174, UR6, -R196.reuse ;  /* 0x00000006aeae7c23 */ /* 0x100fe200080108c4 */
[----:B----4-:R-:W-:Y:S01]  /*b810*/  FADD.FTZ R158, R156, R3 ;  /* 0x000000039c9e7221 */ /* 0x010fe20000010000 */
[--C-:B------:R-:W-:Y:S01]  /*b820*/  FFMA.FTZ R192, R163, UR6, -R196.reuse ;  /* 0x00000006a3c07c23 */ /* 0x100fe200080108c4 */
[----:B------:R-:W-:Y:S01]  /*b830*/  MUFU.EX2 R173, R173 ;  /* 0x000000ad00ad7308 */ /* 0x000fe20000000800 */
[----:B------:R-:W-:Y:S01]  /*b840*/  FFMA.FTZ R163, R166, UR6, -R196 ;  /* 0x00000006a6a37c23 */ /* 0x000fe200080108c4 */
[----:B--2---:R-:W-:Y:S01]  /*b850*/  FADD.FTZ R3, R153, R158 ;  /* 0x0000009e99037221 */ /* 0x004fe20000010000 */
[--C-:B------:R-:W-:Y:S01]  /*b860*/  FFMA.FTZ R175, R175, UR6, -R196.reuse ;  /* 0x00000006afaf7c23 */ /* 0x100fe200080108c4 */
[--C-:B------:R-:W-:Y:S01]  /*b870*/  FFMA.FTZ R178, R178, UR6, -R196.reuse ;  /* 0x00000006b2b27c23 */ /* 0x100fe200080108c4 */
[--C-:B------:R-:W-:Y:S01]  /*b880*/  FFMA.FTZ R179, R179, UR6, -R196.reuse ;  /* 0x00000006b3b37c23 */ /* 0x100fe200080108c4 */
[----:B-1----:R-:W-:Y:S01]  /*b890*/  FADD.FTZ R158, R20, R3 ;  /* 0x00000003149e7221 */ /* 0x002fe20000010000 */
[--C-:B------:R-:W-:Y:S01]  /*b8a0*/  FFMA.FTZ R182, R182, UR6, -R196.reuse ;  /* 0x00000006b6b67c23 */ /* 0x100fe200080108c4 */
[----:B------:R-:W-:Y:S01]  /*b8b0*/  MUFU.EX2 R176, R176 ;  /* 0x000000b000b07308 */ /* 0x000fe20000000800 */
[----:B------:R-:W-:Y:S01]  /*b8c0*/  FFMA.FTZ R183, R183, UR6, -R196 ;  /* 0x00000006b7b77c23 */ /* 0x000fe200080108c4 */
[----:B-----5:R-:W-:Y:S01]  /*b8d0*/  FADD.FTZ R3, R157, R158 ;  /* 0x0000009e9d037221 */ /* 0x020fe20000010000 */
[----:B---3--:R-:W-:Y:S01]  /*b8e0*/  F2FP.BF16.F32.PACK_AB R166, R169, R168 ;  /* 0x000000a8a9a6723e */ /* 0x008fe200000010ff */
        /* <DEDUP_REMOVED lines=16> */
[----:B------:R-:W-:Y:S01]  /*b9f0*/  FFMA.FTZ R198, R198, UR6, -R196 ;  /* 0x00000006c6c67c23 */ /* 0x000fe200080108c4 */
[----:B------:R-:W-:Y:S01]  /*ba00*/  F2FP.BF16.F32.PACK_AB R156, R153, R156 ;  /* 0x0000009c999c723e */ /* 0x000fe200000010ff */
[----:B------:R-:W-:Y:S01]  /*ba10*/  FADD.FTZ R162, R164, R189 ;  /* 0x000000bda4a27221 */ /* 0x000fe20000010000 */
[----:B------:R-:W-:Y:S01]  /*ba20*/  F2FP.BF16.F32.PACK_AB R164, R165, R164 ;  /* 0x000000a4a5a4723e */ /* 0x000fe200000010ff */
[----:B------:R-:W1:Y:S01]  /*ba30*/  MUFU.EX2 R181, R181 ;  /* 0x000000b500b57308 */ /* 0x000e620000000800 */
[----:B0-----:R-:W-:Y:S01]  /*ba40*/  F2FP.BF16.F32.PACK_AB R170, R177, R176 ;  /* 0x000000b0b1aa723e */ /* 0x001fe200000010ff */
[----:B------:R-:W-:Y:S01]  /*ba50*/  FADD.FTZ R171, R165, R162 ;  /* 0x000000a2a5ab7221 */ /* 0x000fe20000010000 */
[----:B------:R-:W-:-:S03]  /*ba60*/  F2FP.BF16.F32.PACK_AB R160, R161, R160 ;  /* 0x000000a0a1a0723e */ /* 0x000fc600000010ff */
[----:B------:R-:W-:Y:S01]  /*ba70*/  FADD.FTZ R162, R168, R171 ;  /* 0x000000aba8a27221 */ /* 0x000fe20000010000 */
[----:B------:R-:W-:Y:S01]  /*ba80*/  FFMA.FTZ R171, R186, UR6, -R196 ;  /* 0x00000006baab7c23 */ /* 0x000fe200080108c4 */
[----:B------:R-:W-:Y:S01]  /*ba90*/  MUFU.EX2 R11, R11 ;  /* 0x0000000b000b7308 */ /* 0x000fe20000000800 */
[----:B------:R-:W-:Y:S01]  /*baa0*/  F2FP.BF16.F32.PACK_AB R168, R173, R172 ;  /* 0x000000acada8723e */ /* 0x000fe200000010ff */
[----:B------:R-:W-:Y:S01]  /*bab0*/  FADD.FTZ R189, R169, R162 ;  /* 0x000000a2a9bd7221 */ /* 0x000fe20000010000 */
[----:B------:R-:W-:-:S03]  /*bac0*/  FFMA.FTZ R196, R199, UR6, -R196 ;  /* 0x00000006c7c47c23 */ /* 0x000fc600080108c4 */
[----:B------:R-:W-:Y:S02]  /*bad0*/  FADD.FTZ R162, R172, R189 ;  /* 0x000000bdaca27221 */ /* 0x000fe40000010000 */
[----:B------:R0:W-:Y:S01]  /*bae0*/  MUFU.EX2 R186, R158 ;  /* 0x0000009e00ba7308 */ /* 0x0001e20000000800 */
[----:B-1----:R-:W-:Y:S01]  /*baf0*/  F2FP.BF16.F32.PACK_AB R172, R181, R180 ;  /* 0x000000b4b5ac723e */ /* 0x002fe200000010ff */
[----:B------:R-:W-:-:S04]  /*bb00*/  FADD.FTZ R189, R173, R162 ;  /* 0x000000a2adbd7221 */ /* 0x000fc80000010000 */
[----:B------:R-:W-:Y:S02]  /*bb10*/  FADD.FTZ R162, R176, R189 ;  /* 0x000000bdb0a27221 */ /* 0x000fe40000010000 */
[----:B------:R-:W1:Y:S01]  /*bb20*/  MUFU.EX2 R10, R10 ;  /* 0x0000000a000a7308 */ /* 0x000e620000000800 */
[----:B0-----:R-:W-:Y:S01]  /*bb30*/  F2FP.BF16.F32.PACK_AB R158, R157, R20 ;  /* 0x000000149d9e723e */ /* 0x001fe200000010ff */
[----:B------:R-:W-:Y:S01]  /*bb40*/  FADD.FTZ R21, R177, R162 ;  /* 0x000000a2b1157221 */ /* 0x000fe20000010000 */
[----:B------:R-:W-:-:S03]  /*bb50*/  F2FP.BF16.F32.PACK_AB R162, R15, R14 ;  /* 0x0000000e0fa2723e */ /* 0x000fc600000010ff */
[----:B------:R-:W-:Y:S02]  /*bb60*/  FADD.FTZ R20, R180, R21 ;  /* 0x00000015b4147221 */ /* 0x000fe40000010000 */
[----:B------:R-:W-:Y:S02]  /*bb70*/  MUFU.EX2 R155, R155 ;  /* 0x0000009b009b7308 */ /* 0x000fe40000000800 */
[----:B------:R-:W-:Y:S01]  /*bb80*/  FADD.FTZ R15, R181, R20 ;  /* 0x00000014b50f7221 */ /* 0x000fe20000010000 */
[----:B------:R-:W-:-:S05]  /*bb90*/  FMUL.FTZ R20, R3, UR6 ;  /* 0x0000000603147c20 */ /* 0x000fca0008410000 */
[----:B------:R-:W-:Y:S01]  /*bba0*/  MUFU.EX2 R188, R188 ;  /* 0x000000bc00bc7308 */ /* 0x000fe20000000800 */
[----:B-1----:R-:W-:-:S07]  /*bbb0*/  F2FP.BF16.F32.PACK_AB R153, R10, R11 ;  /* 0x0000000b0a99723e */ /* 0x002fce00000010ff */
        /* <DEDUP_REMOVED lines=50> */
[----:B------:R2:W3:Y:S01]  /*bee0*/  MUFU.EX2 R165, R178 ;  /* 0x000000b200a57308 */ /* 0x0004e20000000800 */
[----:B0-----:R-:W-:Y:S01]  /*bef0*/  F2FP.BF16.F32.PACK_AB R161, R186, R167 ;  /* 0x000000a7baa1723e */ /* 0x001fe200000010ff */
[-C--:B------:R-:W-:Y:S01]  /*bf00*/  FMUL.FTZ R87, R87, R20.reuse ;  /* 0x0000001457577220 */ /* 0x080fe20000410000 */
[-C--:B------:R-:W-:Y:S01]  /*bf10*/  FMUL.FTZ R90, R90, R20.reuse ;  /* 0x000000145a5a7220 */ /* 0x080fe20000410000 */
[-C--:B------:R-:W-:Y:S01]  /*bf20*/  FMUL.FTZ R91, R91, R20.reuse ;  /* 0x000000145b5b7220 */ /* 0x080fe20000410000 */
[-C--:B------:R-:W-:Y:S01]  /*bf30*/  FMUL.FTZ R94, R94, R20.reuse ;  /* 0x000000145e5e7220 */ /* 0x080fe20000410000 */
[-C--:B------:R-:W-:Y:S01]  /*bf40*/  FMUL.FTZ R95, R95, R20.reuse ;  /* 0x000000145f5f7220 */ /* 0x080fe20000410000 */
[-C--:B------:R-:W-:Y:S01]  /*bf50*/  FMUL.FTZ R98, R98, R20.reuse ;  /* 0x0000001462627220 */ /* 0x080fe20000410000 */
[----:B------:R-:W0:Y:S01]  /*bf60*/  MUFU.EX2 R176, R179 ;  /* 0x000000b300b07308 */ /* 0x000e220000000800 */
        /* <DEDUP_REMOVED lines=21> */
[C---:B0-----:R-:W-:Y:S01]  /*c0c0*/  F2FP.BF16.F32.PACK_AB R165, R176.reuse, R165 ;  /* 0x000000a5b0a5723e */ /* 0x041fe200000010ff */
        /* <DEDUP_REMOVED lines=23> */
[----:B------:R-:W-:-:S02]  /*c240*/  FMUL.FTZ R151, R151, R20 ;  /* 0x0000001497977220 */ /* 0x000fc40000410000 */
        /* <DEDUP_REMOVED lines=20> */
.L_x_2425:
[----:B------:R0:W1:Y:S01]  /*c390*/  SYNCS.PHASECHK.TRANS64.TRYWAIT P1, [UR26+0x22850], R7 ;  /* 0x02285007ff0075a7 */ /* 0x000062000802015a */
[----:B------:R-:W-:Y:S05]  /*c3a0*/  @!P0 BRA `(.L_x_2426) ;  /* 0x0000000000048947 */ /* 0x000fea0003800000 */
[----:B------:R-:W-:Y:S01]  /*c3b0*/  BPT.TRAP 0x1 ;  /* 0x000000040000795c */ /* 0x000fe20000300000 */
.L_x_2426:
[----:B-1----:R-:W-:Y:S05]  /*c3c0*/  @P1 BRA `(.L_x_2427) ;  /* 0x0000000000081947 */ /* 0x002fea0003800000 */
[----:B------:R-:W1:Y:S02]  /*c3d0*/  SYNCS.PHASECHK.TRANS64.TRYWAIT P1, [UR26+0x22850], R7 ;  /* 0x02285007ff0075a7 */ /* 0x000e64000802015a */
[----:B-1----:R-:W-:Y:S05]  /*c3e0*/  @!P1 BRA `(.L_x_2428) ;  /* 0x000000a000bc9947 */ /* 0x002fea0003800000 */
.L_x_2427:
        /* <DEDUP_REMOVED lines=49> */
.L_x_2412:
[----:B------:R-:W2:Y:S01]  /*c700*/  SHFL.BFLY PT, R8, R3, 0x2, 0x1f ;  /* 0x0c401f0003087f89 */ /* 0x000ea200000e0000 */
[----:B------:R-:W-:Y:S01]  /*c710*/  UIADD3 UR37, UR37, 0x1, URZ ;  /* 0x0000000125257890 */ /* 0x000fe2000fffe03f */
[----:B------:R-:W-:Y:S01]  /*c720*/  IMAD.U32 R12, RZ, RZ, UR6 ;  /* 0x00000006ff0c7e24 */ /* 0x000fe2000f8e00ff */
[----:B------:R3:W-:Y:S06]  /*c730*/  BAR.ARV R4, 0x100 ;  /* 0x000400040000751d */ /* 0x0007ec0000002000 */
[----:B------:R-:W-:Y:S02]  /*c740*/  UISETP.NE.AND UP0, UPT, UR37, 0x2, UPT ;  /* 0x000000022500788c */ /* 0x000fe4000bf05270 */
[----:B------:R-:W-:Y:S06]  /*c750*/  BAR.ARV 0x8, 0x180 ;  /* 0x0206000000007b1d */ /* 0x000fec0000002000 */
[----:B------:R-:W-:Y:S01]  /*c760*/  USEL UR4, URZ, 0x1, UP0 ;  /* 0x000000013f047887 */ /* 0x000fe20008000000 */
[----:B------:R-:W-:Y:S01]  /*c770*/  PLOP3.LUT P0, PT, PT, PT, PT, 0x8, 0x0 ;  /* 0x000000000000781c */ /* 0x000fe20003f0e170 */
[----:B------:R-:W4:Y:S01]  /*c780*/  SHFL.BFLY PT, R7, R0, 0x2, 0x1f ;  /* 0x0c401f0000077f89 */ /* 0x000f2200000e0000 */
[----:B------:R-:W-:-:S02]  /*c790*/  UIADD3 UR39, UR39, 0x1, URZ ;  /* 0x0000000127277890 */ /* 0x000fc4000fffe03f */
[----:B------:R-:W-:Y:S01]  /*c7a0*/  USEL UR37, UR37, URZ, UP0 ;  /* 0x0000003f25257287 */ /* 0x000fe20008000000 */
[----:B--2---:R-:W-:Y:S01]  /*c7b0*/  FADD.FTZ R8, R8, R3 ;  /* 0x0000000308087221 */ /* 0x004fe20000010000 */
[----:B------:R-:W-:Y:S01]  /*c7c0*/  IMAD.MOV.U32 R3, RZ, RZ, -0x800000 ;  /* 0xff800000ff037424 */ /* 0x000fe200078e00ff */
[----:B------:R-:W-:-:S03]  /*c7d0*/  ULOP3.LUT UR38, UR38, UR4, URZ, 0x3c, !UPT ;  /* 0x0000000426267292 */ /* 0x000fc6000f8e3c3f */
[----:B------:R-:W2:Y:S01]  /*c7e0*/  SHFL.BFLY PT, R5, R8, 0x1, 0x1f ;  /* 0x0c201f0008057f89 */ /* 0x000ea200000e0000 */
[----:B----4-:R-:W-:Y:S01]  /*c7f0*/  FADD.FTZ R7, R7, R0 ;  /* 0x0000000007077221 */ /* 0x010fe20000010000 */
[----:B------:R-:W-:-:S04]  /*c800*/  IMAD.MOV.U32 R0, RZ, RZ, RZ ;  /* 0x000000ffff007224 */ /* 0x000fc800078e00ff */
[----:B01----:R-:W0:Y:S01]  /*c810*/  SHFL.BFLY PT, R10, R7, 0x1, 0x1f ;  /* 0x0c201f00070a7f89 */ /* 0x003e2200000e0000 */
[----:B--2---:R-:W-:Y:S01]  /*c820*/  FADD.FTZ R9, R8, R5 ;  /* 0x0000000508097221 */ /* 0x004fe20000010000 */
[----:B------:R-:W-:Y:S02]  /*c830*/  IMAD.MOV.U32 R5, RZ, RZ, RZ ;  /* 0x000000ffff057224 */ /* 0x000fe400078e00ff */
[----:B------:R-:W-:Y:S02]  /*c840*/  IMAD.MOV.U32 R8, RZ, RZ, -0x800000 ;  /* 0xff800000ff087424 */ /* 0x000fe400078e00ff */
[----:B------:R-:W-:-:S13]  /*c850*/  FSETP.NE.FTZ.AND P1, PT, R9, RZ, PT ;  /* 0x000000ff0900720b */ /* 0x000fda0003f35000 */
[----:B------:R-:W1:Y:S01]  /*c860*/  @P1 MUFU.RCP R5, R9 ;  /* 0x0000000900051308 */ /* 0x000e620000001000 */
[----:B0-----:R-:W-:-:S05]  /*c870*/  FADD.FTZ R11, R7, R10 ;  /* 0x0000000a070b7221 */ /* 0x001fca0000010000 */
[----:B------:R-:W-:Y:S02]  /*c880*/  FSETP.NE.FTZ.AND P2, PT, R11, RZ, PT ;  /* 0x000000ff0b00720b */ /* 0x000fe40003f55000 */
[----:B---3--:R-:W0:Y:S01]  /*c890*/  @P1 MUFU.LG2 R4, R9 ;  /* 0x0000000900041308 */ /* 0x008e220000000c00 */
[-C--:B-1----:R-:W-:Y:S01]  /*c8a0*/  FMUL.FTZ R24, R24, R5.reuse ;  /* 0x0000000518187220 */ /* 0x082fe20000410000 */
[-C--:B------:R-:W-:Y:S01]  /*c8b0*/  FMUL.FTZ R25, R25, R5.reuse ;  /* 0x0000000519197220 */ /* 0x080fe20000410000 */
[----:B------:R-:W-:-:S08]  /*c8c0*/  FMUL.FTZ R28, R28, R5 ;  /* 0x000000051c1c7220 */ /* 0x000fd00000410000 */
        /* <DEDUP_REMOVED lines=8> */
[----:B------:R-:W2:Y:S01]  /*c950*/  @P2 MUFU.RCP R0, R11 ;  /* 0x0000000b00002308 */ /* 0x000ea20000001000 */
        /* <DEDUP_REMOVED lines=55> */
[----:B------:R-:W-:Y:S01]  /*ccd0*/  @P2 FMUL.FTZ R12, R12, 0.69314718246459960938 ;  /* 0x3f3172180c0c2820 */ /* 0x000fe20000410000 */
[----:B0-----:R-:W-:Y:S01]  /*cce0*/  @P1 FMUL.FTZ R4, R4, 0.69314718246459960938 ;  /* 0x3f31721804041820 */ /* 0x001fe20000410000 */
[----:B-1----:R-:W-:Y:S01]  /*ccf0*/  @P2 FMUL.FTZ R7, R7, 0.69314718246459960938 ;  /* 0x3f31721807072820 */ /* 0x002fe20000410000 */
[----:B------:R-:W-:Y:S01]  /*cd00*/  @P1 FMUL.FTZ R5, R5, 0.69314718246459960938 ;  /* 0x3f31721805051820 */ /* 0x000fe20000410000 */
        /* <DEDUP_REMOVED lines=66> */
.L_x_2359:
[----:B------:R-:W0:Y:S01]  /*d130*/  S2R R5, SR_CgaCtaId ;  /* 0x0000000000057919 */ /* 0x000e220000008800 */
[----:B------:R-:W-:Y:S01]  /*d140*/  MOV R2, 0x400 ;  /* 0x0000040000027802 */ /* 0x000fe20000000f00 */
[----:B------:R-:W-:Y:S01]  /*d150*/  BSSY B0, `(.L_x_2430) ;  /* 0x00002d5000007945 */ /* 0x000fe20003800000 */
[----:B------:R-:W-:Y:S02]  /*d160*/  BAR.SYNC.DEFER_BLOCKING 0x5, 0x180 ;  /* 0x0146000000007b1d */ /* 0x000fe40000010000 */
[----:B0-----:R-:W-:-:S05]  /*d170*/  LEA R2, R5, R2, 0x18 ;  /* 0x0000000205027211 */ /* 0x001fca00078ec0ff */
[----:B------:R-:W0:Y:S02]  /*d180*/  LDS.128 R4, [R2+0x228d0] ;  /* 0x0228d00002047984 */ /* 0x000e240000000c00 */
[----:B0-----:R-:W-:Y:S02]  /*d190*/  R2UR UR5, R5 ;  /* 0x00000000050572ca */ /* 0x001fe400000e0000 */
[----:B------:R-:W-:Y:S02]  /*d1a0*/  R2UR UR7, R6 ;  /* 0x00000000060772ca */ /* 0x000fe400000e0000 */
        /* <DEDUP_REMOVED lines=8> */
[----:B------:R-:W-:Y:S02]  /*d230*/  F2FP.BF16.F32.PACK_AB R26, R29, R28 ;  /* 0x0000001c1d1a723e */ /* 0x000fe400000010ff */
[----:B------:R-:W-:Y:S01]  /*d240*/  F2FP.BF16.F32.PACK_AB R27, R10, R27 ;  /* 0x0000001b0a1b723e */ /* 0x000fe200000010ff */
[----:B------:R-:W-:Y:S01]  /*d250*/  UISETP.NE.AND.EX UP0, UPT, UR9, URZ, UPT, UP0 ;  /* 0x0000003f0900728c */ /* 0x000fe2000bf05300 */
[----:B------:R-:W-:Y:S02]  /*d260*/  F2FP.BF16.F32.PACK_AB R32, R33, R32 ;  /* 0x000000202120723e */ /* 0x000fe400000010ff */
[----:B------:R-:W-:Y:S01]  /*d270*/  F2FP.BF16.F32.PACK_AB R33, R162, R34 ;  /* 0x00000022a221723e */ /* 0x000fe200000010ff */
[----:B------:R-:W-:Y:S01]  /*d280*/  ULDC.64 UR8, c[0x0][0xc00] ;  /* 0x0003000000087ab9 */ /* 0x000fe20000000a00 */
[----:B------:R-:W-:Y:S01]  /*d290*/  F2FP.BF16.F32.PACK_AB R40, R41, R40 ;  /* 0x000000282928723e */ /* 0x000fe200000010ff */
[----:B------:R-:W-:Y:S01]  /*d2a0*/  UIMAD.WIDE UR8, UR44, 0x4, UR8 ;  /* 0x000000042c0878a5 */ /* 0x000fe2000f8e0208 */
        /* <DEDUP_REMOVED lines=9> */
[----:B------:R-:W-:Y:S02]  /*d340*/  MOV R4, R2 ;  /* 0x0000000200047202 */ /* 0x000fe40000000f00 */
[----:B0-----:R-:W-:Y:S02]  /*d350*/  MOV R5, R7 ;  /* 0x0000000700057202 */ /* 0x001fe40000000f00 */
[----:B------:R-:W-:Y:S02]  /*d360*/  F2FP.BF16.F32.PACK_AB R51, R157, R51 ;  /* 0x000000339d33723e */ /* 0x000fe400000010ff */
[----:B------:R-:W-:Y:S01]  /*d370*/  F2FP.BF16.F32.PACK_AB R57, R156, R58 ;  /* 0x0000003a9c39723e */ /* 0x000fe200000010ff */
[----:B------:R-:W-:Y:S01]  /*d380*/  IMAD.WIDE R106, R207, 0x2, R4 ;  /* 0x00000002cf6a7825 */ /* 0x000fe200078e0204 */
[----:B------:R-:W-:-:S02]  /*d390*/  F2FP.BF16.F32.PACK_AB R64, R65, R64 ;  /* 0x000000404140723e */ /* 0x000fc400000010ff */
[----:B------:R-:W-:Y:S02]  /*d3a0*/  F2FP.BF16.F32.PACK_AB R58, R61, R60 ;  /* 0x0000003c3d3a723e */ /* 0x000fe400000010ff */
[C---:B------:R-:W-:Y:S02]  /*d3b0*/  IADD3 R171, P1, R106.reuse, 0x20, RZ ;  /* 0x000000206aab7810 */ /* 0x040fe40007f3e0ff */
[C---:B------:R-:W-:Y:S02]  /*d3c0*/  IADD3 R173, P0, R106.reuse, 0x40, RZ ;  /* 0x000000406aad7810 */ /* 0x040fe40007f1e0ff */
[C---:B------:R-:W-:Y:S01]  /*d3d0*/  IADD3 R179, P6, R106.reuse, 0x4020, RZ ;  /* 0x000040206ab37810 */ /* 0x040fe20007fde0ff */
[--C-:B------:R-:W-:Y:S01]  /*d3e0*/  IMAD.X R13, RZ, RZ, R107.reuse, P1 ;  /* 0x000000ffff0d7224 */ /* 0x100fe200008e066b */
[C---:B------:R-:W-:Y:S01]  /*d3f0*/  IADD3 R185, P1, R106.reuse, 0x8000, RZ ;  /* 0x000080006ab97810 */ /* 0x040fe20007f3e0ff */
[--C-:B------:R-:W-:Y:S01]  /*d400*/  IMAD.X R15, RZ, RZ, R107.reuse, P0 ;  /* 0x000000ffff0f7224 */ /* 0x100fe200000e066b */
        /* <DEDUP_REMOVED lines=11> */
[----:B------:R-:W-:Y:S01]  /*d4c0*/  LOP3.LUT R12, R171, 0x380, RZ, 0xc0, !PT ;  /* 0x00000380ab0c7812 */ /* 0x000fe200078ec0ff */
[--C-:B------:R-:W-:Y:S01]  /*d4d0*/  IMAD.X R39, RZ, RZ, R107.reuse, P5 ;  /* 0x000000ffff277224 */ /* 0x100fe200028e066b */
[----:B------:R-:W-:Y:S01]  /*d4e0*/  LOP3.LUT R14, R173, 0x380, RZ, 0xc0, !PT ;  /* 0x00000380ad0e7812 */ /* 0x000fe200078ec0ff */
[----:B------:R-:W-:Y:S01]  /*d4f0*/  IMAD.X R47, RZ, RZ, R107, P2 ;  /* 0x000000ffff2f7224 */ /* 0x000fe200010e066b */
[----:B------:R-:W-:Y:S02]  /*d500*/  LOP3.LUT R16, R175, 0x380, RZ, 0xc0, !PT ;  /* 0x00000380af107812 */ /* 0x000fe400078ec0ff */
[----:B------:R-:W-:-:S02]  /*d510*/  IADD3 R193, P6, R106, 0xc000, RZ ;  /* 0x0000c0006ac17810 */ /* 0x000fc40007fde0ff */
[----:B------:R-:W-:Y:S02]  /*d520*/  SHF.R.U64 R7, R7, 0x3, RZ ;  /* 0x0000000307077819 */ /* 0x000fe400000012ff */
[----:B------:R-:W-:Y:S01]  /*d530*/  LOP3.LUT R20, R177, 0x380, RZ, 0xc0, !PT ;  /* 0x00000380b1147812 */ /* 0x000fe200078ec0ff */
[--C-:B------:R-:W-:Y:S01]  /*d540*/  IMAD.X R99, RZ, RZ, R107.reuse, P6 ;  /* 0x000000ffff637224 */ /* 0x100fe200030e066b */
        /* <DEDUP_REMOVED lines=21> */
[----:B------:R-:W-:Y:S02]  /*d6a0*/  SHF.R.U64 R28, R163, 0x3, RZ ;  /* 0x00000003a31c7819 */ /* 0x000fe400000012ff */
[----:B------:R-:W-:-:S02]  /*d6b0*/  LOP3.LUT R12, R12, R171, RZ, 0x3c, !PT ;  /* 0x000000ab0c0c7212 */ /* 0x000fc400078e3cff */
[----:B------:R-:W-:Y:S02]  /*d6c0*/  SHF.R.U64 R30, R30, 0x3, RZ ;  /* 0x000000031e1e7819 */ /* 0x000fe400000012ff */
[----:B------:R-:W-:Y:S02]  /*d6d0*/  LOP3.LUT R62, R187, 0x380, RZ, 0xc0, !PT ;  /* 0x00000380bb3e7812 */ /* 0x000fe400078ec0ff */
[----:B------:R-:W-:Y:S02]  /*d6e0*/  LOP3.LUT R14, R14, R173, RZ, 0x3c, !PT ;  /* 0x000000ad0e0e7212 */ /* 0x000fe400078e3cff */
[----:B------:R-:W-:Y:S02]  /*d6f0*/  SHF.R.U64 R38, R38, 0x3, RZ ;  /* 0x0000000326267819 */ /* 0x000fe400000012ff */
[----:B------:R-:W-:Y:S02]  /*d700*/  LOP3.LUT R70, R189, 0x380, RZ, 0xc0, !PT ;  /* 0x00000380bd467812 */ /* 0x000fe400078ec0ff */
[----:B------:R-:W-:-:S02]  /*d710*/  LOP3.LUT R16, R16, R175, RZ, 0x3c, !PT ;  /* 0x000000af10107212 */ /* 0x000fc400078e3cff */
[----:B------:R-:W-:Y:S02]  /*d720*/  SHF.R.U64 R46, R46, 0x3, RZ ;  /* 0x000000032e2e7819 */ /* 0x000fe400000012ff */
[----:B------:R-:W-:Y:S02]  /*d730*/  LOP3.LUT R94, R191, 0x380, RZ, 0xc0, !PT ;  /* 0x00000380bf5e7812 */ /* 0x000fe400078ec0ff */
[----:B------:R-:W-:Y:S02]  /*d740*/  LOP3.LUT R20, R20, R177, RZ, 0x3c, !PT ;  /* 0x000000b114147212 */ /* 0x000fe400078e3cff */
[----:B------:R-:W-:Y:S02]  /*d750*/  SHF.R.U64 R54, R54, 0x3, RZ ;  /* 0x0000000336367819 */ /* 0x000fe400000012ff */
[----:B------:R-:W-:Y:S02]  /*d760*/  SHF.R.U64 R98, R98, 0x3, RZ ;  /* 0x0000000362627819 */ /* 0x000fe400000012ff */
[----:B------:R-:W-:Y:S01]  /*d770*/  MOV R106, R106 ;  /* 0x0000006a006a7202 */ /* 0x000fe20000000f00 */
[----:B------:R-:W-:Y:S01]  /*d780*/  BAR.SYNC.DEFER_BLOCKING 0x1, 0x100 ;  /* 0x0044000000007b1d */ /* 0x000fe20000010000 */
[----:B------:R-:W-:-:S02]  /*d790*/  LOP3.LUT R102, R6, 0x380, RZ, 0xc0, !PT ;  /* 0x0000038006667812 */ /* 0x000fc400078ec0ff */
[----:B------:R-:W-:Y:S02]  /*d7a0*/  LOP3.LUT R10, R28, R151, RZ, 0x3c, !PT ;  /* 0x000000971c0a7212 */ /* 0x000fe400078e3cff */
[----:B------:R-:W-:Y:S02]  /*d7b0*/  LOP3.LUT R30, R30, R179, RZ, 0x3c, !PT ;  /* 0x000000b31e1e7212 */ /* 0x000fe400078e3cff */
[----:B------:R-:W-:Y:S02]  /*d7c0*/  SHF.R.U64 R62, R62, 0x3, RZ ;  /* 0x000000033e3e7819 */ /* 0x000fe400000012ff */
[----:B------:R-:W-:Y:S02]  /*d7d0*/  LOP3.LUT R107, R170, 0x380, RZ, 0xc0, !PT ;  /* 0x00000380aa6b7812 */ /* 0x000fe400078ec0ff */
[----:B------:R-:W-:Y:S02]  /*d7e0*/  MOV R28, R12 ;  /* 0x0000000c001c7202 */ /* 0x000fe40000000f00 */
[----:B------:R-:W-:-:S02]  /*d7f0*/  LOP3.LUT R38, R38, R181, RZ, 0x3c, !PT ;  /* 0x000000b526267212 */ /* 0x000fc400078e3cff */
[----:B------:R-:W-:Y:S02]  /*d800*/  SHF.R.U64 R70, R70, 0x3, RZ ;  /* 0x0000000346467819 */ /* 0x000fe400000012ff */
[----:B------:R-:W-:Y:S02]  /*d810*/  MOV R14, R14 ;  /* 0x0000000e000e7202 */ /* 0x000fe40000000f00 */
[----:B------:R-:W-:Y:S02]  /*d820*/  LOP3.LUT R46, R46, R183, RZ, 0x3c, !PT ;  /* 0x000000b72e2e7212 */ /* 0x000fe400078e3cff */
[----:B------:R-:W-:Y:S02]  /*d830*/  SHF.R.U64 R94, R94, 0x3, RZ ;  /* 0x000000035e5e7819 */ /* 0x000fe400000012ff */
[----:B------:R-:W-:Y:S01]  /*d840*/  MOV R16, R16 ;  /* 0x0000001000107202 */ /* 0x000fe20000000f00 */
[----:B------:R0:W-:Y:S01]  /*d850*/  STSM.16.M88.4 [R106], R24 ;  /* 0x000000186a007844 */ /* 0x0001e20000000200 */
[----:B------:R-:W-:-:S02]  /*d860*/  LOP3.LUT R54, R54, R185, RZ, 0x3c, !PT ;  /* 0x000000b936367212 */ /* 0x000fc400078e3cff */
[----:B------:R-:W-:Y:S01]  /*d870*/  LOP3.LUT R98, R98, R193, RZ, 0x3c, !PT ;  /* 0x000000c162627212 */ /* 0x000fe200078e3cff */
[----:B------:R-:W-:Y:S01]  /*d880*/  STSM.16.M88.4 [R28], R32 ;  /* 0x000000201c007844 */ /* 0x000fe20000000200 */
[----:B------:R-:W-:Y:S02]  /*d890*/  SHF.R.U64 R29, R102, 0x3, RZ ;  /* 0x00000003661d7819 */ /* 0x000fe400000012ff */
[----:B------:R-:W-:Y:S01]  /*d8a0*/  MOV R20, R20 ;  /* 0x0000001400147202 */ /* 0x000fe20000000f00 */
[----:B------:R1:W-:Y:S01]  /*d8b0*/  STSM.16.M88.4 [R14], R40 ;  /* 0x000000280e007844 */ /* 0x0003e20000000200 */
[----:B------:R-:W-:Y:S02]  /*d8c0*/  F2FP.BF16.F32.PACK_AB R59, R155, R59 ;  /* 0x0000003b9b3b723e */ /* 0x000fe400000010ff */
[----:B------:R-:W-:Y:S01]  /*d8d0*/  F2FP.BF16.F32.PACK_AB R65, R154, R66 ;  /* 0x000000429a41723e */ /* 0x000fe200000010ff */
[----:B------:R-:W-:Y:S01]  /*d8e0*/  STSM.16.M88.4 [R16], R48 ;  /* 0x0000003010007844 */ /* 0x000fe20000000200 */
[----:B------:R-:W-:-:S02]  /*d8f0*/  F2FP.BF16.F32.PACK_AB R72, R73, R72 ;  /* 0x000000484948723e */ /* 0x000fc400000010ff */
[----:B------:R-:W-:Y:S01]  /*d900*/  LOP3.LUT R62, R62, R187, RZ, 0x3c, !PT ;  /* 0x000000bb3e3e7212 */ /* 0x000fe200078e3cff */
[----:B------:R-:W-:Y:S01]  /*d910*/  STSM.16.M88.4 [R20], R56 ;  /* 0x0000003814007844 */ /* 0x000fe20000000200 */
[----:B------:R-:W-:Y:S02]  /*d920*/  SHF.R.U64 R107, R107, 0x3, RZ ;  /* 0x000000036b6b7819 */ /* 0x000fe400000012ff */
[----:B------:R-:W-:Y:S02]  /*d930*/  MOV R30, R30 ;  /* 0x0000001e001e7202 */ /* 0x000fe40000000f00 */
[----:B------:R-:W-:Y:S02]  /*d940*/  F2FP.BF16.F32.PACK_AB R66, R69, R68 ;  /* 0x000000444542723e */ /* 0x000fe400000010ff */
[----:B------:R-:W-:Y:S02]  /*d950*/  F2FP.BF16.F32.PACK_AB R67, R153, R67 ;  /* 0x000000439943723e */ /* 0x000fe400000010ff */
[----:B------:R-:W-:-:S02]  /*d960*/  F2FP.BF16.F32.PACK_AB R73, R152, R74 ;  /* 0x0000004a9849723e */ /* 0x000fc400000010ff */
[----:B------:R-:W-:Y:S01]  /*d970*/  F2FP.BF16.F32.PACK_AB R80, R81, R80 ;  /* 0x000000505150723e */ /* 0x000fe200000010ff */
[----:B------:R-:W-:Y:S01]  /*d980*/  STSM.16.M88.4 [R30], R64 ;  /* 0x000000401e007844 */ /* 0x000fe20000000200 */
[----:B------:R-:W-:Y:S02]  /*d990*/  LOP3.LUT R70, R70, R189, RZ, 0x3c, !PT ;  /* 0x000000bd46467212 */ /* 0x000fe400078e3cff */
[----:B------:R-:W-:Y:S02]  /*d9a0*/  MOV R38, R38 ;  /* 0x0000002600267202 */ /* 0x000fe40000000f00 */
[----:B------:R-:W-:Y:S02]  /*d9b0*/  F2FP.BF16.F32.PACK_AB R74, R77, R76 ;  /* 0x0000004c4d4a723e */ /* 0x000fe400000010ff */
[----:B------:R-:W-:Y:S02]  /*d9c0*/  F2FP.BF16.F32.PACK_AB R75, R79, R75 ;  /* 0x0000004b4f4b723e */ /* 0x000fe400000010ff */
[----:B------:R-:W-:-:S02]  /*d9d0*/  F2FP.BF16.F32.PACK_AB R83, R83, R86 ;  /* 0x000000565353723e */ /* 0x000fc400000010ff */
[----:B------:R-:W-:Y:S01]  /*d9e0*/  F2FP.BF16.F32.PACK_AB R87, R87, R78 ;  /* 0x0000004e5757723e */ /* 0x000fe200000010ff */
[----:B------:R-:W-:Y:S01]  /*d9f0*/  STSM.16.M88.4 [R38], R72 ;  /* 0x0000004826007844 */ /* 0x000fe20000000200 */
[----:B------:R-:W-:Y:S02]  /*da00*/  F2FP.BF16.F32.PACK_AB R81, R9, R82 ;  /* 0x000000520951723e */ /* 0x000fe400000010ff */
[----:B------:R-:W-:Y:S02]  /*da10*/  F2FP.BF16.F32.PACK_AB R96, R97, R96 ;  /* 0x000000606160723e */ /* 0x000fe400000010ff */
[----:B------:R-:W-:Y:S02]  /*da20*/  F2FP.BF16.F32.PACK_AB R104, R105, R104 ;  /* 0x000000686968723e */ /* 0x000fe400000010ff */
[----:B------:R-:W-:Y:S02]  /*da30*/  F2FP.BF16.F32.PACK_AB R112, R113, R112 ;  /* 0x000000707170723e */ /* 0x000fe400000010ff */
[----:B------:R-:W-:-:S02]  /*da40*/  F2FP.BF16.F32.PACK_AB R120, R121, R120 ;  /* 0x000000787978723e */ /* 0x000fc400000010ff */
[----:B------:R-:W-:Y:S02]  /*da50*/  F2FP.BF16.F32.PACK_AB R128, R129, R128 ;  /* 0x000000808180723e */ /* 0x000fe400000010ff */
[----:B------:R-:W-:Y:S02]  /*da60*/  F2FP.BF16.F32.PACK_AB R136, R137, R136 ;  /* 0x000000888988723e */ /* 0x000fe400000010ff */
[----:B------:R-:W-:Y:S01]  /*da70*/  F2FP.BF16.F32.PACK_AB R144, R145, R144 ;  /* 0x000000909190723e */ /* 0x000fe200000010ff */
[----:B------:R-:W-:Y:S01]  /*da80*/  ULDC UR10, c[0x0][0xa88] ;  /* 0x0002a200000a7ab9 */ /* 0x000fe20000000800 */
[----:B------:R-:W-:Y:S01]  /*da90*/  LOP3.LUT R94, R94, R191, RZ, 0x3c, !PT ;  /* 0x000000bf5e5e7212 */ /* 0x000fe200078e3cff */
[----:B------:R-:W-:Y:S01]  /*daa0*/  UMOV UR4, URZ ;  /* 0x0000003f00047c82 */ /* 0x000fe20008000000 */
[----:B------:R-:W-:Y:S01]  /*dab0*/  MOV R46, R46 ;  /* 0x0000002e002e7202 */ /* 0x000fe20000000f00 */
[----:B------:R-:W2:Y:S01]  /*dac0*/  LDC R77, c[0x0][0xbe8] ;  /* 0x0002fa00ff4d7b82 */ /* 0x000ea20000000800 */
[----:B------:R-:W-:-:S02]  /*dad0*/  F2FP.BF16.F32.PACK_AB R82, R85, R84 ;  /* 0x000000545552723e */ /* 0x000fc400000010ff */
[----:B------:R-:W-:Y:S02]  /*dae0*/  LOP3.LUT R102, R29, R6, RZ, 0x3c, !PT ;  /* 0x000000061d667212 */ /* 0x000fe400078e3cff */
[----:B------:R-:W-:Y:S01]  /*daf0*/  MOV R54, R54 ;  /* 0x0000003600367202 */ /* 0x000fe20000000f00 */
[----:B------:R-:W-:Y:S01]  /*db00*/  STSM.16.M88.4 [R46], R80 ;  /* 0x000000502e007844 */ /* 0x000fe20000000200 */
[----:B------:R-:W-:Y:S02]  /*db10*/  MOV R13, R98 ;  /* 0x00000062000d7202 */ /* 0x000fe40000000f00 */
[----:B------:R-:W-:Y:S02]  /*db20*/  F2FP.BF16.F32.PACK_AB R84, R89, R88 ;  /* 0x000000585954723e */ /* 0x000fe400000010ff */
[----:B------:R-:W-:Y:S02]  /*db30*/  F2FP.BF16.F32.PACK_AB R85, R91, R90 ;  /* 0x0000005a5b55723e */ /* 0x000fe400000010ff */
[----:B------:R-:W-:-:S02]  /*db40*/  F2FP.BF16.F32.PACK_AB R86, R93, R92 ;  /* 0x0000005c5d56723e */ /* 0x000fc400000010ff */
[----:B------:R-:W-:Y:S02]  /*db50*/  LOP3.LUT R6, R107, R170, RZ, 0x3c, !PT ;  /* 0x000000aa6b067212 */ /* 0x000fe400078e3cff */
[----:B------:R-:W-:Y:S01]  /*db60*/  MOV R62, R62 ;  /* 0x0000003e003e7202 */ /* 0x000fe20000000f00 */
[----:B------:R-:W-:Y:S01]  /*db70*/  STSM.16.M88.4 [R54], R84 ;  /* 0x0000005436007844 */ /* 0x000fe20000000200 */
[----:B------:R-:W-:Y:S02]  /*db80*/  F2FP.BF16.F32.PACK_AB R97, R165, R164 ;  /* 0x000000a4a561723e */ /* 0x000fe400000010ff */
[----:B------:R-:W-:Y:S02]  /*db90*/  F2FP.BF16.F32.PACK_AB R98, R101, R100 ;  /* 0x000000646562723e */ /* 0x000fe400000010ff */
[----:B------:R-:W-:Y:S02]  /*dba0*/  F2FP.BF16.F32.PACK_AB R99, R167, R166 ;  /* 0x000000a6a763723e */ /* 0x000fe400000010ff */
[----:B------:R-:W-:-:S02]  /*dbb0*/  MOV R70, R70 ;  /* 0x0000004600467202 */ /* 0x000fc40000000f00 */
[----:B------:R-:W-:Y:S01]  /*dbc0*/  F2FP.BF16.F32.PACK_AB R105, R169, R168 ;  /* 0x000000a8a969723e */ /* 0x000fe200000010ff */
[----:B------:R-:W-:Y:S01]  /*dbd0*/  STSM.16.M88.4 [R62], R96 ;  /* 0x000000603e007844 */ /* 0x000fe20000000200 */
[----:B0-----:R-:W-:Y:S02]  /*dbe0*/  F2FP.BF16.F32.PACK_AB R106, R109, R108 ;  /* 0x0000006c6d6a723e */ /* 0x001fe400000010ff */
[----:B------:R-:W-:Y:S02]  /*dbf0*/  F2FP.BF16.F32.PACK_AB R107, R111, R110 ;  /* 0x0000006e6f6b723e */ /* 0x000fe400000010ff */
[----:B------:R-:W-:Y:S02]  /*dc00*/  F2FP.BF16.F32.PACK_AB R113, R115, R114 ;  /* 0x000000727371723e */ /* 0x000fe400000010ff */
[----:B------:R-:W-:Y:S01]  /*dc10*/  MOV R94, R94 ;  /* 0x0000005e005e7202 */ /* 0x000fe20000000f00 */
[----:B------:R-:W-:Y:S01]  /*dc20*/  STSM.16.M88.4 [R70], R104 ;  /* 0x0000006846007844 */ /* 0x000fe20000000200 */
[----:B------:R-:W-:-:S02]  /*dc30*/  F2FP.BF16.F32.PACK_AB R114, R117, R116 ;  /* 0x000000747572723e */ /* 0x000fc400000010ff */
[----:B------:R-:W-:Y:S02]  /*dc40*/  F2FP.BF16.F32.PACK_AB R115, R119, R118 ;  /* 0x000000767773723e */ /* 0x000fe400000010ff */
[----:B------:R-:W-:Y:S02]  /*dc50*/  F2FP.BF16.F32.PACK_AB R121, R123, R122 ;  /* 0x0000007a7b79723e */ /* 0x000fe400000010ff */
[----:B------:R-:W-:Y:S01]  /*dc60*/  F2FP.BF16.F32.PACK_AB R122, R125, R124 ;  /* 0x0000007c7d7a723e */ /* 0x000fe200000010ff */
[----:B------:R-:W-:Y:S01]  /*dc70*/  STSM.16.M88.4 [R94], R112 ;  /* 0x000000705e007844 */ /* 0x000fe20000000200 */
[----:B------:R-:W-:Y:S02]  /*dc80*/  F2FP.BF16.F32.PACK_AB R123, R127, R126 ;  /* 0x0000007e7f7b723e */ /* 0x000fe400000010ff */
[----:B------:R-:W-:Y:S02]  /*dc90*/  F2FP.BF16.F32.PACK_AB R129, R131, R130 ;  /* 0x000000828381723e */ /* 0x000fe400000010ff */
[----:B------:R-:W-:Y:S01]  /*dca0*/  MOV R102, R102 ;  /* 0x0000006600667202 */ /* 0x000fe20000000f00 */
[----:B------:R-:W-:Y:S01]  /*dcb0*/  STSM.16.M88.4 [R13], R120 ;  /* 0x000000780d007844 */ /* 0x000fe20000000200 */
[----:B------:R-:W-:-:S02]  /*dcc0*/  F2FP.BF16.F32.PACK_AB R130, R133, R132 ;  /* 0x000000848582723e */ /* 0x000fc400000010ff */
[----:B------:R-:W-:Y:S02]  /*dcd0*/  F2FP.BF16.F32.PACK_AB R131, R135, R134 ;  /* 0x000000868783723e */ /* 0x000fe400000010ff */
[----:B------:R-:W-:Y:S02]  /*dce0*/  F2FP.BF16.F32.PACK_AB R137, R139, R138 ;  /* 0x0000008a8b89723e */ /* 0x000fe400000010ff */
[----:B------:R-:W-:Y:S01]  /*dcf0*/  MOV R12, R6 ;  /* 0x00000006000c7202 */ /* 0x000fe20000000f00 */
[----:B------:R-:W-:Y:S01]  /*dd00*/  STSM.16.M88.4 [R102], R128 ;  /* 0x0000008066007844 */ /* 0x000fe20000000200 */
[----:B------:R-:W-:Y:S01]  /*dd10*/  F2FP.BF16.F32.PACK_AB R138, R141, R140 ;  /* 0x0000008c8d8a723e */ /* 0x000fe200000010ff */
[----:B------:R-:W-:Y:S01]  /*dd20*/  IMAD.U32 R6, RZ, RZ, UR8 ;  /* 0x00000008ff067e24 */ /* 0x000fe2000f8e00ff */
[----:B------:R-:W-:Y:S01]  /*dd30*/  F2FP.BF16.F32.PACK_AB R139, R143, R142 ;  /* 0x0000008e8f8b723e */ /* 0x000fe200000010ff */
[----:B------:R-:W-:Y:S01]  /*dd40*/  IMAD.U32 R7, RZ, RZ, UR9 ;  /* 0x00000009ff077e24 */ /* 0x000fe2000f8e00ff */
[----:B------:R-:W-:Y:S01]  /*dd50*/  F2FP.BF16.F32.PACK_AB R145, R147, R146 ;  /* 0x000000929391723e */ /* 0x000fe200000010ff */
[----:B------:R-:W-:Y:S01]  /*dd60*/  ULDC.64 UR8, c[0x0][0xc08] ;  /* 0x0003020000087ab9 */ /* 0x000fe20000000a00 */
[----:B------:R-:W-:Y:S01]  /*dd70*/  MOV R10, R10 ;  /* 0x0000000a000a7202 */ /* 0x000fe20000000f00 */
[----:B------:R-:W-:Y:S01]  /*dd80*/  STSM.16.M88.4 [R12], R136 ;  /* 0x000000880c007844 */ /* 0x000fe20000000200 */
[----:B------:R-:W-:-:S02]  /*dd90*/  F2FP.BF16.F32.PACK_AB R146, R149, R148 ;  /* 0x000000949592723e */ /* 0x000fc400000010ff */
[----:B------:R-:W-:Y:S02]  /*dda0*/  F2FP.BF16.F32.PACK_AB R147, R0, R150 ;  /* 0x000000960093723e */ /* 0x000fe400000010ff */
[----:B------:R-:W-:-:S03]  /*ddb0*/  PLOP3.LUT P0, PT, PT, PT, UP0, 0x80, 0x0 ;  /* 0x000000000000781c */ /* 0x000fc60003f0f008 */
[----:B------:R0:W-:Y:S01]  /*ddc0*/  STSM.16.M88.4 [R10], R144 ;  /* 0x000000900a007844 */ /* 0x0001e20000000200 */
[----:B------:R-:W-:Y:S09]  /*ddd0*/  BAR.SYNC.DEFER_BLOCKING 0x1, 0x100 ;  /* 0x0044000000007b1d */ /* 0x000ff20000010000 */
[----:B------:R-:W3:Y:S01]  /*dde0*/  @P0 LDG.E R0, desc[UR40][R6.64] ;  /* 0x0000002806000981 */ /* 0x000ee2000c1e1900 */
[----:B------:R-:W-:Y:S01]  /*ddf0*/  UISETP.NE.U32.AND UP1, UPT, UR8, URZ, UPT ;  /* 0x0000003f0800728c */ /* 0x000fe2000bf25070 */
[----:B--2---:R-:W-:-:S03]  /*de00*/  ISETP.NE.AND P1, PT, R77, 0x1, PT ;  /* 0x000000014d00780c */ /* 0x004fc60003f25270 */
[----:B------:R-:W-:-:S06]  /*de10*/  UISETP.NE.AND.EX UP1, UPT, UR9, URZ, UPT, UP1 ;  /* 0x0000003f0900728c */ /* 0x000fcc000bf25310 */
[----:B------:R-:W-:-:S04]  /*de20*/  PLOP3.LUT P2, PT, PT, PT, UP1, 0x80, 0x0 ;  /* 0x000000000000781c */ /* 0x000fc80003f4f018 */
[----:B------:R-:W2:Y:S01]  /*de30*/  @P1 LDC R9, c[0x0][0xbec] ;  /* 0x0002fb00ff091b82 */ /* 0x000ea20000000800 */
[----:B------:R-:W-:Y:S02]  /*de40*/  @UP1 ULDC.64 UR8, c[0x0][0xc08] ;  /* 0x0003020000081ab9 */ /* 0x000fe40000000a00 */
[----:B------:R-:W-:-:S05]  /*de50*/  @UP1 UIMAD.WIDE UR8, UR44, 0x4, UR8 ;  /* 0x000000042c0818a5 */ /* 0x000fca000f8e0208 */
[----:B-1----:R-:W1:Y:S01]  /*de60*/  @P1 LDC R14, c[0x0][0xbf0] ;  /* 0x0002fc00ff0e1b82 */ /* 0x002e620000000800 */
[----:B0-----:R-:W-:Y:S02]  /*de70*/  IMAD.U32 R10, RZ, RZ, UR8 ;  /* 0x00000008ff0a7e24 */ /* 0x001fe4000f8e00ff */
[----:B------:R-:W-:Y:S01]  /*de80*/  IMAD.U32 R11, RZ, RZ, UR9 ;  /* 0x00000009ff0b7e24 */ /* 0x000fe2000f8e00ff */
[----:B---3--:R-:W-:Y:S01]  /*de90*/  @P0 R2UR UR4, R0 ;  /* 0x00000000000402ca */ /* 0x008fe200000e0000 */
[----:B------:R-:W-:-:S06]  /*dea0*/  IMAD.U32 R0, RZ, RZ, UR10 ;  /* 0x0000000aff007e24 */ /* 0x000fcc000f8e00ff */
[----:B------:R0:W5:Y:S01]  /*deb0*/  @P2 LDG.E R0, desc[UR40][R10.64] ;  /* 0x000000280a002981 */ /* 0x000162000c1e1900 */
[----:B-12---:R-:W-:Y:S07]  /*dec0*/  @P2 BRA `(.L_x_2432) ;  /* 0x0000000000102947 */ /* 0x006fee0003800000 */
[----:B------:R-:W-:Y:S05]  /*ded0*/  @!P0 BRA `(.L_x_2432) ;  /* 0x00000000000c8947 */ /* 0x000fea0003800000 */
[----:B0-----:R-:W2:Y:S04]  /*dee0*/  LDG.E R11, desc[UR40][R6.64] ;  /* 0x00000028060b7981 */ /* 0x001ea8000c1e1900 */
[----:B-----5:R-:W2:Y:S02]  /*def0*/  LDG.E R0, desc[UR40][R6.64+0x4] ;  /* 0x0000042806007981 */ /* 0x020ea4000c1e1900 */
[----:B--2---:R-:W-:-:S07]  /*df00*/  IMAD.IADD R0, R0, 0x1, -R11 ;  /* 0x0000000100007824 */ /* 0x004fce00078e0a0b */
.L_x_2432:
[----:B------:R-:W-:Y:S01]  /*df10*/  USHF.R.S32.HI UR9, URZ, 0x1f, UR4 ;  /* 0x0000001f3f097899 */ /* 0x000fe20008011404 */
[----:B------:R-:W-:Y:S01]  /*df20*/  VIADD R12, R22, UR43 ;  /* 0x0000002b160c7c36 */ /* 0x000fe20008000000 */
[----:B------:R-:W-:Y:S01]  /*df30*/  USHF.R.S32.HI UR16, URZ, 0x1f, UR45 ;  /* 0x0000001f3f107899 */ /* 0x000fe2000801142d */
[----:B------:R-:W-:Y:S01]  /*df40*/  VIADD R26, R206, UR43 ;  /* 0x0000002bce1a7c36 */ /* 0x000fe20008000000 */
[----:B------:R-:W-:Y:S01]  /*df50*/  ULDC.64 UR14, c[0x0][0xb90] ;  /* 0x0002e400000e7ab9 */ /* 0x000fe20000000a00 */
[----:B------:R-:W-:Y:S01]  /*df60*/  UMOV UR8, UR4 ;  /* 0x0000000400087c82 */ /* 0x000fe20008000000 */
[----:B------:R-:W-:Y:S01]  /*df70*/  UIMAD UR12, UR16, UR14, URZ ;  /* 0x0000000e100c72a4 */ /* 0x000fe2000f8e023f */
[----:B------:R-:W-:Y:S01]  /*df80*/  @P1 IMAD.HI.U32 R7, R12, R9, RZ ;  /* 0x000000090c071227 */ /* 0x000fe200078e00ff */
[----:B------:R-:W-:Y:S02]  /*df90*/  UIMAD.WIDE.U32 UR10, UR45, UR14, UR8 ;  /* 0x0000000e2d0a72a5 */ /* 0x000fe4000f8e0008 */
[----:B------:R-:W-:Y:S01]  /*dfa0*/  USHF.R.S32.HI UR8, URZ, 0x1f, UR44 ;  /* 0x0000001f3f087899 */ /* 0x000fe2000801142c */
[----:B------:R-:W-:Y:S01]  /*dfb0*/  IMAD.MOV.U32 R6, RZ, RZ, R12 ;  /* 0x000000ffff067224 */ /* 0x000fe200078e000c */
[----:B------:R-:W-:Y:S01]  /*dfc0*/  UIMAD UR12, UR45, UR15, UR12 ;  /* 0x0000000f2d0c72a4 */ /* 0x000fe2000f8e020c */
[----:B------:R-:W-:Y:S01]  /*dfd0*/  @P1 SHF.R.U32.HI R6, RZ, R14, R7 ;  /* 0x0000000eff061219 */ /* 0x000fe20000011607 */
[----:B------:R-:W-:Y:S01]  /*dfe0*/  USEL UR18, UR8, URZ, !UP0 ;  /* 0x0000003f08127287 */ /* 0x000fe2000c000000 */
[----:B------:R-:W-:Y:S01]  /*dff0*/  IMAD R7, R203, 0x40, R19 ;  /* 0x00000040cb077824 */ /* 0x000fe200078e0213 */
[----:B------:R-:W-:Y:S01]  /*e000*/  ULDC.64 UR14, c[0x0][0xb98] ;  /* 0x0002e600000e7ab9 */ /* 0x000fe20000000a00 */
[----:B------:R-:W-:Y:S01]  /*e010*/  USEL UR17, UR44, URZ, !UP0 ;  /* 0x0000003f2c117287 */ /* 0x000fe2000c000000 */
[----:B0-----:R-:W-:Y:S01]  /*e020*/  IMAD.MOV R10, RZ, RZ, -R6 ;  /* 0x000000ffff0a7224 */ /* 0x001fe200078e0a06 */
[----:B------:R-:W-:Y:S01]  /*e030*/  UIMAD UR8, UR18, UR14, URZ ;  /* 0x0000000e120872a4 */ /* 0x000fe2000f8e023f */
[----:B------:R-:W-:Y:S01]  /*e040*/  IMAD.WIDE R4, R7, 0x2, R4 ;  /* 0x0000000207047825 */ /* 0x000fe200078e0204 */
[----:B------:R-:W-:Y:S01]  /*e050*/  UIADD3 UR11, UR11, UR12, URZ ;  /* 0x0000000c0b0b7290 */ /* 0x000fe2000fffe03f */
[----:B------:R-:W-:Y:S01]  /*e060*/  SHF.R.S32.HI R7, RZ, 0x1f, R6 ;  /* 0x0000001fff077819 */ /* 0x000fe20000011406 */
[----:B------:R-:W-:Y:S01]  /*e070*/  UIMAD UR8, UR17, UR15, UR8 ;  /* 0x0000000f110872a4 */ /* 0x000fe2000f8e0208 */
[----:B------:R-:W-:Y:S01]  /*e080*/  IMAD R9, R77, R10, R12 ;  /* 0x0000000a4d097224 */ /* 0x000fe200078e020c */
[----:B------:R-:W-:Y:S01]  /*e090*/  UIMAD.WIDE.U32 UR10, UR17, UR14, UR10 ;  /* 0x0000000e110a72a5 */ /* 0x000fe2000f8e000a */
[----:B------:R-:W-:Y:S01]  /*e0a0*/  IADD3 R33, P2, R4, 0x5000, RZ ;  /* 0x0000500004217810 */ /* 0x000fe20007f5e0ff */
[----:B-----5:R-:W-:Y:S01]  /*e0b0*/  IMAD R79, R0, R77, RZ ;  /* 0x0000004d004f7224 */ /* 0x020fe200078e02ff */
[----:B------:R-:W-:Y:S01]  /*e0c0*/  IADD3 R53, P3, R4, 0x4000, RZ ;  /* 0x0000400004357810 */ /* 0x000fe20007f7e0ff */
[----:B------:R-:W-:Y:S01]  /*e0d0*/  IMAD.U32 R12, RZ, RZ, UR8 ;  /* 0x00000008ff0c7e24 */ /* 0x000fe2000f8e00ff */
[----:B------:R-:W-:Y:S01]  /*e0e0*/  SHF.R.S32.HI R10, RZ, 0x1f, R9 ;  /* 0x0000001fff0a7819 */ /* 0x000fe20000011409 */
[----:B------:R-:W-:Y:S01]  /*e0f0*/  ULDC.64 UR12, c[0x0][0xaa0] ;  /* 0x0002a800000c7ab9 */ /* 0x000fe20000000a00 */
[----:B------:R-:W-:-:S02]  /*e100*/  IADD3 R6, P0, R6, UR10, RZ ;  /* 0x0000000a06067c10 */ /* 0x000fc4000ff1e0ff */
[----:B------:R-:W-:Y:S02]  /*e110*/  LOP3.LUT R32, R33, 0x380, RZ, 0xc0, !PT ;  /* 0x0000038021207812 */ /* 0x000fe400078ec0ff */
[----:B------:R-:W-:Y:S01]  /*e120*/  IADD3.X R7, R7, UR11, R12, P0, !PT ;  /* 0x0000000b07077c10 */ /* 0x000fe200087fe40c */
[----:B------:R-:W-:Y:S01]  /*e130*/  ULDC.64 UR10, c[0x0][0xb88] ;  /* 0x0002e200000a7ab9 */ /* 0x000fe20000000a00 */
[----:B------:R-:W-:Y:S01]  /*e140*/  SHF.R.U64 R32, R32, 0x3, RZ ;  /* 0x0000000320207819 */ /* 0x000fe200000012ff */
[----:B------:R-:W-:Y:S01]  /*e150*/  IMAD R10, R10, UR10, RZ ;  /* 0x0000000a0a0a7c24 */ /* 0x000fe2000f8e02ff */
[----:B------:R-:W-:Y:S01]  /*e160*/  LOP3.LUT R52, R53, 0x380, RZ, 0xc0, !PT ;  /* 0x0000038035347812 */ /* 0x000fe200078ec0ff */
[C---:B------:R-:W-:Y:S01]  /*e170*/  IMAD.WIDE.U32 R6, R9.reuse, UR10, R6 ;  /* 0x0000000a09067c25 */ /* 0x040fe2000f8e0006 */
[----:B------:R-:W-:Y:S02]  /*e180*/  LOP3.LUT R32, R32, R33, RZ, 0x3c, !PT ;  /* 0x0000002120207212 */ /* 0x000fe400078e3cff */
[----:B------:R-:W-:Y:S01]  /*e190*/  SHF.R.U64 R52, R52, 0x3, RZ ;  /* 0x0000000334347819 */ /* 0x000fe200000012ff */
[----:B------:R-:W-:Y:S01]  /*e1a0*/  IMAD R11, R9, UR11, R10 ;  /* 0x0000000b090b7c24 */ /* 0x000fe2000f8e020a */
[----:B------:R-:W-:Y:S01]  /*e1b0*/  ULDC.64 UR10, c[0x0][0xb50] ;  /* 0x0002d400000a7ab9 */ /* 0x000fe20000000a00 */
[----:B------:R-:W-:Y:S01]  /*e1c0*/  IMAD.X R33, RZ, RZ, R5, P2 ;  /* 0x000000ffff217224 */ /* 0x000fe200010e0605 */
[----:B------:R-:W-:Y:S01]  /*e1d0*/  LEA R14, P0, R6, UR10, 0x2 ;  /* 0x0000000a060e7c11 */ /* 0x000fe2000f8010ff */
[----:B------:R-:W-:Y:S01]  /*e1e0*/  IMAD.IADD R7, R7, 0x1, R11 ;  /* 0x0000000107077824 */ /* 0x000fe200078e020b */
[----:B------:R-:W-:-:S02]  /*e1f0*/  IADD3 R11, P2, R4, 0xb000, RZ ;  /* 0x0000b000040b7810 */ /* 0x000fc40007f5e0ff */
[----:B------:R-:W-:Y:S01]  /*e200*/  LOP3.LUT R52, R52, R53, RZ, 0x3c, !PT ;  /* 0x0000003534347212 */ /* 0x000fe200078e3cff */
[----:B------:R-:W-:Y:S01]  /*e210*/  SHFL.IDX PT, R16, R14, RZ, 0x1c1f ;  /* 0x001c1fff0e107589 */ /* 0x000fe200000e0000 */
[----:B------:R-:W-:Y:S01]  /*e220*/  LEA.HI.X R15, R6, UR11, R7, 0x2, P0 ;  /* 0x0000000b060f7c11 */ /* 0x000fe200080f1407 */
[----:B------:R-:W-:Y:S01]  /*e230*/  IMAD.X R53, RZ, RZ, R5, P3 ;  /* 0x000000ffff357224 */ /* 0x000fe200018e0605 */
[----:B------:R-:W-:Y:S01]  /*e240*/  IADD3 R29, P0, R4, 0x3000, RZ ;  /* 0x00003000041d7810 */ /* 0x000fe20007f1e0ff */
[----:B------:R-:W-:Y:S01]  /*e250*/  SHFL.IDX PT, R20, R14, 0x1, 0x1c1f ;  /* 0x003c1f000e147f89 */ /* 0x000fe200000e0000 */
[----:B------:R-:W-:Y:S01]  /*e260*/  LOP3.LUT R10, R11, 0x380, RZ, 0xc0, !PT ;  /* 0x000003800b0a7812 */ /* 0x000fe200078ec0ff */
[----:B------:R-:W-:Y:S01]  /*e270*/  VIADD R6, R26, 0x8 ;  /* 0x000000081a067836 */ /* 0x000fe20000000000 */
[----:B------:R-:W-:Y:S01]  /*e280*/  LOP3.LUT R28, R29, 0x380, RZ, 0xc0, !PT ;  /* 0x000003801d1c7812 */ /* 0x000fe200078ec0ff */
[----:B------:R-:W0:Y:S01]  /*e290*/  SHFL.IDX PT, R17, R15, RZ, 0x1c1f ;  /* 0x001c1fff0f117589 */ /* 0x000e2200000e0000 */
[----:B------:R-:W-:-:S02]  /*e2a0*/  SHF.R.U64 R10, R10, 0x3, RZ ;  /* 0x000000030a0a7819 */ /* 0x000fc400000012ff */
[----:B------:R-:W-:Y:S01]  /*e2b0*/  SHF.R.U64 R28, R28, 0x3, RZ ;  /* 0x000000031c1c7819 */ /* 0x000fe200000012ff */
[----:B------:R-:W1:Y:S01]  /*e2c0*/  SHFL.IDX PT, R21, R15, 0x1, 0x1c1f ;  /* 0x003c1f000f157f89 */ /* 0x000e6200000e0000 */
[----:B------:R-:W-:Y:S01]  /*e2d0*/  LOP3.LUT R10, R10, R11, RZ, 0x3c, !PT ;  /* 0x0000000b0a0a7212 */ /* 0x000fe200078e3cff */
[--C-:B------:R-:W-:Y:S01]  /*e2e0*/  IMAD.X R11, RZ, RZ, R5.reuse, P2 ;  /* 0x000000ffff0b7224 */ /* 0x100fe200010e0605 */
[----:B------:R-:W-:Y:S01]  /*e2f0*/  LOP3.LUT R28, R28, R29, RZ, 0x3c, !PT ;  /* 0x0000001d1c1c7212 */ /* 0x000fe200078e3cff */
[----:B------:R-:W-:Y:S01]  /*e300*/  IMAD.X R29, RZ, RZ, R5, P0 ;  /* 0x000000ffff1d7224 */ /* 0x000fe200000e0605 */
[C---:B------:R-:W-:Y:S02]  /*e310*/  IADD3 R57, P0, R4.reuse, 0x9000, RZ ;  /* 0x0000900004397810 */ /* 0x040fe40007f1e0ff */
[----:B------:R-:W-:Y:S02]  /*e320*/  IADD3 R45, P3, R4, 0xa000, RZ ;  /* 0x0000a000042d7810 */ /* 0x000fe40007f7e0ff */
[----:B------:R-:W-:-:S02]  /*e330*/  LOP3.LUT R56, R57, 0x380, RZ, 0xc0, !PT ;  /* 0x0000038039387812 */ /* 0x000fc400078ec0ff */
[----:B------:R-:W-:Y:S02]  /*e340*/  LOP3.LUT R44, R45, 0x380, RZ, 0xc0, !PT ;  /* 0x000003802d2c7812 */ /* 0x000fe400078ec0ff */
[----:B------:R-:W-:Y:S02]  /*e350*/  SHF.R.U64 R56, R56, 0x3, RZ ;  /* 0x0000000338387819 */ /* 0x000fe400000012ff */
[----:B------:R-:W-:Y:S02]  /*e360*/  IADD3 R13, P5, R4, 0x1000, RZ ;  /* 0x00001000040d7810 */ /* 0x000fe40007fbe0ff */
[----:B------:R-:W-:Y:S01]  /*e370*/  LOP3.LUT R56, R56, R57, RZ, 0x3c, !PT ;  /* 0x0000003938387212 */ /* 0x000fe200078e3cff */
[----:B------:R-:W-:Y:S01]  /*e380*/  IMAD.X R57, RZ, RZ, R5, P0 ;  /* 0x000000ffff397224 */ /* 0x000fe200000e0605 */
[----:B------:R-:W-:Y:S02]  /*e390*/  LOP3.LUT P0, RZ, R204, 0x3, RZ, 0xc0, !PT ;  /* 0x00000003ccff7812 */ /* 0x000fe4000780c0ff */
[----:B------:R-:W-:-:S02]  /*e3a0*/  IADD3 R25, P4, R4, 0x2000, RZ ;  /* 0x0000200004197810 */ /* 0x000fc40007f9e0ff */
[----:B------:R-:W-:Y:S02]  /*e3b0*/  ISETP.GE.OR P2, PT, R26, R79, P0 ;  /* 0x0000004f1a00720c */ /* 0x000fe40000746670 */
[----:B------:R-:W-:Y:S02]  /*e3c0*/  SHF.R.U64 R44, R44, 0x3, RZ ;  /* 0x000000032c2c7819 */ /* 0x000fe400000012ff */
[----:B------:R-:W-:Y:S02]  /*e3d0*/  LOP3.LUT R12, R13, 0x380, RZ, 0xc0, !PT ;  /* 0x000003800d0c7812 */ /* 0x000fe400078ec0ff */
[----:B------:R-:W-:Y:S02]  /*e3e0*/  LOP3.LUT R24, R25, 0x380, RZ, 0xc0, !PT ;  /* 0x0000038019187812 */ /* 0x000fe400078ec0ff */
[----:B------:R-:W-:Y:S01]  /*e3f0*/  LOP3.LUT R44, R44, R45, RZ, 0x3c, !PT ;  /* 0x0000002d2c2c7212 */ /* 0x000fe200078e3cff */
[----:B------:R-:W-:Y:S01]  /*e400*/  IMAD.X R45, RZ, RZ, R5, P3 ;  /* 0x000000ffff2d7224 */ /* 0x000fe200018e0605 */
[----:B------:R-:W-:-:S02]  /*e410*/  SHF.R.U64 R12, R12, 0x3, RZ ;  /* 0x000000030c0c7819 */ /* 0x000fc400000012ff */
[----:B------:R-:W-:Y:S01]  /*e420*/  SHF.R.U64 R24, R24, 0x3, RZ ;  /* 0x0000000318187819 */ /* 0x000fe200000012ff */
[----:B0-----:R0:W-:Y:S01]  /*e430*/  @!P2 ST.E desc[UR40][R16.64], R8 ;  /* 0x000000081000a985 */ /* 0x0011e2000c101928 */
[----:B------:R-:W-:Y:S02]  /*e440*/  IADD3 R7, P3, R4, 0xf000, RZ ;  /* 0x0000f00004077810 */ /* 0x000fe40007f7e0ff */
[----:B------:R-:W-:Y:S01]  /*e450*/  LOP3.LUT R12, R12, R13, RZ, 0x3c, !PT ;  /* 0x0000000d0c0c7212 */ /* 0x000fe200078e3cff */
[--C-:B------:R-:W-:Y:S01]  /*e460*/  IMAD.X R13, RZ, RZ, R5.reuse, P5 ;  /* 0x000000ffff0d7224 */ /* 0x100fe200028e0605 */
[----:B------:R-:W-:Y:S01]  /*e470*/  LOP3.LUT R24, R24, R25, RZ, 0x3c, !PT ;  /* 0x0000001918187212 */ /* 0x000fe200078e3cff */
[--C-:B------:R-:W-:Y:S01]  /*e480*/  IMAD.X R25, RZ, RZ, R5.reuse, P4 ;  /* 0x000000ffff197224 */ /* 0x100fe200020e0605 */
[----:B------:R-:W-:Y:S01]  /*e490*/  ISETP.GE.OR P0, PT, R6, R79, P0 ;  /* 0x0000004f0600720c */ /* 0x000fe20000706670 */
[----:B------:R-:W-:Y:S01]  /*e4a0*/  UIMAD UR10, UR9, UR12, URZ ;  /* 0x0000000c090a72a4 */ /* 0x000fe2000f8e023f */
[----:B------:R-:W-:Y:S01]  /*e4b0*/  LOP3.LUT R0, R7, 0x380, RZ, 0xc0, !PT ;  /* 0x0000038007007812 */ /* 0x000fe200078ec0ff */
[----:B------:R-:W-:Y:S01]  /*e4c0*/  IMAD.X R49, RZ, RZ, R5, P3 ;  /* 0x000000ffff317224 */ /* 0x000fe200018e0605 */
[C---:B------:R-:W-:Y:S01]  /*e4d0*/  IADD3 R37, P6, R4.reuse, 0x6000, RZ ;  /* 0x0000600004257810 */ /* 0x040fe20007fde0ff */
[----:B0-----:R-:W0:Y:S01]  /*e4e0*/  @P1 LDC R16, c[0x0][0xbec] ;  /* 0x0002fb00ff101b82 */ /* 0x001e220000000800 */
[----:B------:R-:W-:-:S02]  /*e4f0*/  IADD3 R41, P5, R4, 0x7000, RZ ;  /* 0x0000700004297810 */ /* 0x000fc40007fbe0ff */
[----:B------:R-:W-:Y:S02]  /*e500*/  IADD3 R65, P4, R4, 0x8000, RZ ;  /* 0x0000800004417810 */ /* 0x000fe40007f9e0ff */
[----:B------:R-:W-:Y:S02]  /*e510*/  SHF.R.U64 R0, R0, 0x3, RZ ;  /* 0x0000000300007819 */ /* 0x000fe400000012ff */
[----:B------:R-:W-:Y:S01]  /*e520*/  LOP3.LUT R9, R4, 0x380, RZ, 0xc0, !PT ;  /* 0x0000038004097812 */ /* 0x000fe200078ec0ff */
[----:B------:R-:W2:Y:S01]  /*e530*/  @P1 LDC R17, c[0x0][0xbf0] ;  /* 0x0002fc00ff111b82 */ /* 0x000ea20000000800 */
[----:B------:R-:W-:Y:S01]  /*e540*/  LOP3.LUT R36, R37, 0x380, RZ, 0xc0, !PT ;  /* 0x0000038025247812 */ /* 0x000fe200078ec0ff */
[----:B------:R-:W-:Y:S01]  /*e550*/  UIMAD.WIDE.U32 UR8, UR4, UR12, URZ ;  /* 0x0000000c040872a5 */ /* 0x000fe2000f8e003f */
[----:B------:R-:W-:Y:S01]  /*e560*/  LOP3.LUT R40, R41, 0x380, RZ, 0xc0, !PT ;  /* 0x0000038029287812 */ /* 0x000fe200078ec0ff */
[----:B------:R-:W-:Y:S01]  /*e570*/  UIMAD UR10, UR4, UR13, UR10 ;  /* 0x0000000d040a72a4 */ /* 0x000fe2000f8e020a */
[----:B------:R-:W-:Y:S01]  /*e580*/  LOP3.LUT R64, R65, 0x380, RZ, 0xc0, !PT ;  /* 0x0000038041407812 */ /* 0x000fe200078ec0ff */
[----:B-1----:R1:W-:Y:S01]  /*e590*/  @!P0 ST.E desc[UR40][R20.64], R3 ;  /* 0x0000000314008985 */ /* 0x0023e2000c101928 */
[----:B------:R-:W-:Y:S01]  /*e5a0*/  LOP3.LUT R48, R0, R7, RZ, 0x3c, !PT ;  /* 0x0000000700307212 */ /* 0x000fe200078e3cff */
[----:B------:R-:W-:Y:S01]  /*e5b0*/  ULDC.64 UR12, c[0x0][0xae8] ;  /* 0x0002ba00000c7ab9 */ /* 0x000fe20000000a00 */
[----:B------:R-:W-:Y:S01]  /*e5c0*/  SHF.R.U64 R36, R36, 0x3, RZ ;  /* 0x0000000324247819 */ /* 0x000fe200000012ff */
[----:B------:R-:W-:Y:S01]  /*e5d0*/  IMAD R0, R202, 0x20, R203 ;  /* 0x00000020ca007824 */ /* 0x000fe200078e02cb */
[----:B------:R-:W-:Y:S01]  /*e5e0*/  SHF.R.U64 R40, R40, 0x3, RZ ;  /* 0x0000000328287819 */ /* 0x000fe200000012ff */
[----:B------:R-:W-:Y:S01]  /*e5f0*/  UIADD3 UR9, UR9, UR10, URZ ;  /* 0x0000000a09097290 */ /* 0x000fe2000fffe03f */
[----:B------:R-:W-:Y:S01]  /*e600*/  SHF.R.U64 R64, R64, 0x3, RZ ;  /* 0x0000000340407819 */ /* 0x000fe200000012ff */
[----:B------:R-:W-:Y:S01]  /*e610*/  UIMAD UR4, UR16, UR12, URZ ;  /* 0x0000000c100472a4 */ /* 0x000fe2000f8e023f */
[----:B------:R-:W-:Y:S01]  /*e620*/  LOP3.LUT R36, R36, R37, RZ, 0x3c, !PT ;  /* 0x0000002524247212 */ /* 0x000fe200078e3cff */
[--C-:B------:R-:W-:Y:S01]  /*e630*/  IMAD.X R37, RZ, RZ, R5.reuse, P6 ;  /* 0x000000ffff257224 */ /* 0x100fe200030e0605 */
[----:B------:R-:W-:Y:S01]  /*e640*/  LOP3.LUT R40, R40, R41, RZ, 0x3c, !PT ;  /* 0x0000002928287212 */ /* 0x000fe200078e3cff */
[----:B-1----:R-:W-:Y:S01]  /*e650*/  VIADD R21, R0, UR43 ;  /* 0x0000002b00157c36 */ /* 0x002fe20008000000 */
[----:B------:R-:W-:Y:S01]  /*e660*/  LOP3.LUT R64, R64, R65, RZ, 0x3c, !PT ;  /* 0x0000004140407212 */ /* 0x000fe200078e3cff */
[--C-:B------:R-:W-:Y:S01]  /*e670*/  IMAD.X R41, RZ, RZ, R5.reuse, P5 ;  /* 0x000000ffff297224 */ /* 0x100fe200028e0605 */
[----:B------:R-:W-:Y:S01]  /*e680*/  UIMAD UR4, UR45, UR13, UR4 ;  /* 0x0000000d2d0472a4 */ /* 0x000fe2000f8e0204 */
[----:B------:R-:W-:Y:S01]  /*e690*/  IMAD.X R65, RZ, RZ, R5, P4 ;  /* 0x000000ffff417224 */ /* 0x000fe200020e0605 */
[----:B------:R-:W-:Y:S01]  /*e6a0*/  UIMAD.WIDE.U32 UR8, UR45, UR12, UR8 ;  /* 0x0000000c2d0872a5 */ /* 0x000fe2000f8e0008 */
[C---:B------:R-:W-:Y:S01]  /*e6b0*/  IADD3 R73, P6, R4.reuse, 0xc000, RZ ;  /* 0x0000c00004497810 */ /* 0x040fe20007fde0ff */
[----:B------:R-:W-:Y:S01]  /*e6c0*/  ULDC.64 UR10, c[0x0][0xaf0] ;  /* 0x0002bc00000a7ab9 */ /* 0x000fe20000000a00 */
[C---:B------:R-:W-:Y:S01]  /*e6d0*/  IADD3 R69, P5, R4.reuse, 0xd000, RZ ;  /* 0x0000d00004457810 */ /* 0x040fe20007fbe0ff */
[----:B0-----:R-:W-:Y:S01]  /*e6e0*/  @P1 IMAD.HI.U32 R0, R21, R16, RZ ;  /* 0x0000001015001227 */ /* 0x001fe200078e00ff */
[----:B------:R-:W-:Y:S01]  /*e6f0*/  IADD3 R61, P4, R4, 0xe000, RZ ;  /* 0x0000e000043d7810 */ /* 0x000fe20007f9e0ff */
[----:B------:R-:W-:Y:S01]  /*e700*/  UIADD3 UR9, UR9, UR4, URZ ;  /* 0x0000000409097290 */ /* 0x000fe2000fffe03f */
[----:B------:R-:W-:Y:S01]  /*e710*/  LOP3.LUT R72, R73, 0x380, RZ, 0xc0, !PT ;  /* 0x0000038049487812 */ /* 0x000fe200078ec0ff */
[----:B------:R-:W-:Y:S01]  /*e720*/  UIMAD UR4, UR18, UR10, URZ ;  /* 0x0000000a120472a4 */ /* 0x000fe2000f8e023f */
[----:B------:R-:W-:Y:S01]  /*e730*/  LOP3.LUT R68, R69, 0x380, RZ, 0xc0, !PT ;  /* 0x0000038045447812 */ /* 0x000fe200078ec0ff */
[----:B------:R-:W-:Y:S01]  /*e740*/  IMAD.MOV.U32 R3, RZ, RZ, R21 ;  /* 0x000000ffff037224 */ /* 0x000fe200078e0015 */
[----:B------:R-:W-:Y:S01]  /*e750*/  LOP3.LUT R60, R61, 0x380, RZ, 0xc0, !PT ;  /* 0x000003803d3c7812 */ /* 0x000fe200078ec0ff */
[----:B------:R-:W-:Y:S01]  /*e760*/  UIMAD UR4, UR17, UR11, UR4 ;  /* 0x0000000b110472a4 */ /* 0x000fe2000f8e0204 */
[----:B--2---:R-:W-:Y:S01]  /*e770*/  @P1 SHF.R.U32.HI R3, RZ, R17, R0 ;  /* 0x00000011ff031219 */ /* 0x004fe20000011600 */
[----:B------:R-:W-:Y:S01]  /*e780*/  UIMAD.WIDE.U32 UR8, UR17, UR10, UR8 ;  /* 0x0000000a110872a5 */ /* 0x000fe2000f8e0008 */
[----:B------:R-:W-:Y:S01]  /*e790*/  SHF.R.U64 R72, R72, 0x3, RZ ;  /* 0x0000000348487819 */ /* 0x000fe200000012ff */
[----:B------:R-:W5:Y:S01]  /*e7a0*/  LD.E.128 R12, desc[UR40][R12.64] ;  /* 0x000000280c0c7980 */ /* 0x000f62000c101d00 */
[----:B------:R-:W-:-:S02]  /*e7b0*/  SHF.R.U64 R68, R68, 0x3, RZ ;  /* 0x0000000344447819 */ /* 0x000fc400000012ff */
[----:B------:R-:W-:Y:S02]  /*e7c0*/  SHF.R.U64 R60, R60, 0x3, RZ ;  /* 0x000000033c3c7819 */ /* 0x000fe400000012ff */
[----:B------:R-:W-:Y:S01]  /*e7d0*/  SHF.R.U64 R9, R9, 0x3, RZ ;  /* 0x0000000309097819 */ /* 0x000fe200000012ff */
[----:B------:R-:W-:Y:S01]  /*e7e0*/  UIADD3 UR4, UR9, UR4, URZ ;  /* 0x0000000409047290 */ /* 0x000fe2000fffe03f */
[--C-:B------:R-:W-:Y:S01]  /*e7f0*/  SHF.R.S32.HI R0, RZ, 0x1f, R3.reuse ;  /* 0x0000001fff007819 */ /* 0x100fe20000011403 */
[----:B------:R-:W-:Y:S01]  /*e800*/  IMAD.MOV R20, RZ, RZ, -R3 ;  /* 0x000000ffff147224 */ /* 0x000fe200078e0a03 */
[----:B------:R-:W-:Y:S01]  /*e810*/  LOP3.LUT R72, R72, R73, RZ, 0x3c, !PT ;  /* 0x0000004948487212 */ /* 0x000fe200078e3cff */
[--C-:B------:R-:W-:Y:S01]  /*e820*/  IMAD.X R73, RZ, RZ, R5.reuse, P6 ;  /* 0x000000ffff497224 */ /* 0x100fe200030e0605 */
[----:B------:R-:W-:Y:S01]  /*e830*/  LOP3.LUT R68, R68, R69, RZ, 0x3c, !PT ;  /* 0x0000004544447212 */ /* 0x000fe200078e3cff */
[--C-:B------:R-:W-:Y:S01]  /*e840*/  IMAD.X R69, RZ, RZ, R5.reuse, P5 ;  /* 0x000000ffff457224 */ /* 0x100fe200028e0605 */
[----:B------:R-:W-:Y:S01]  /*e850*/  LOP3.LUT R60, R60, R61, RZ, 0x3c, !PT ;  /* 0x0000003d3c3c7212 */ /* 0x000fe200078e3cff */
[----:B------:R-:W-:Y:S01]  /*e860*/  IMAD.X R61, RZ, RZ, R5, P4 ;  /* 0x000000ffff3d7224 */ /* 0x000fe200020e0605 */
[----:B------:R-:W-:Y:S01]  /*e870*/  LOP3.LUT R4, R9, R4, RZ, 0x3c, !PT ;  /* 0x0000000409047212 */ /* 0x000fe200078e3cff */
[----:B------:R-:W-:Y:S01]  /*e880*/  ULDC.64 UR10, c[0x0][0xae0] ;  /* 0x0002b800000a7ab9 */ /* 0x000fe20000000a00 */
[----:B------:R-:W-:Y:S01]  /*e890*/  IMAD R21, R77, R20, R21 ;  /* 0x000000144d157224 */ /* 0x000fe200078e0215 */
[----:B------:R-:W5:Y:S01]  /*e8a0*/  LD.E.128 R24, desc[UR40][R24.64] ;  /* 0x0000002818187980 */ /* 0x000f62000c101d00 */
[----:B------:R-:W-:-:S02]  /*e8b0*/  IMAD R0, R0, UR10, RZ ;  /* 0x0000000a00007c24 */ /* 0x000fc4000f8e02ff */
[----:B------:R-:W-:Y:S01]  /*e8c0*/  IMAD.U32 R17, RZ, RZ, UR9 ;  /* 0x00000009ff117e24 */ /* 0x000fe2000f8e00ff */
[----:B------:R-:W5:Y:S01]  /*e8d0*/  LD.E.128 R4, desc[UR40][R4.64] ;  /* 0x0000002804047980 */ /* 0x000f62000c101d00 */
[----:B------:R-:W-:Y:S01]  /*e8e0*/  IMAD.U32 R16, RZ, RZ, UR8 ;  /* 0x00000008ff107e24 */ /* 0x000fe2000f8e00ff */
[----:B------:R-:W-:Y:S01]  /*e8f0*/  ULDC.64 UR8, c[0x0][0xad8] ;  /* 0x0002b60000087ab9 */ /* 0x000fe20000000a00 */
        /* <DEDUP_REMOVED lines=38> */
[----:B0-----:R0:W1:Y:S01]  /*eb60*/  SHFL.IDX PT, R76, R78, RZ, 0x181f ;  /* 0x00181fff4e4c7589 */ /* 0x00106200000e0000 */
[----:B------:R-:W-:Y:S01]  /*eb70*/  ISETP.GE.AND P0, PT, R0, R79, PT ;  /* 0x0000004f0000720c */ /* 0x000fe20003f06270 */
[----:B------:R-:W-:Y:S01]  /*eb80*/  BSSY B1, `(.L_x_2433) ;  /* 0x0000015000017945 */ /* 0x000fe20003800000 */
[----:B------:R0:W-:Y:S01]  /*eb90*/  SYNCS.ARRIVE.TRANS64.RED.A1T0 RZ, [R2+URZ], RZ ;  /* 0x000000ff02ff79a7 */ /* 0x0001e2000810043f */
[----:B------:R0:W2:Y:S02]  /*eba0*/  SHFL.IDX PT, R0, R80, RZ, 0x181f ;  /* 0x00181fff50007589 */ /* 0x0000a400000e0000 */
[----:B------:R-:W-:Y:S08]  /*ebb0*/  @P2 BRA `(.L_x_2434) ;  /* 0x0000000000442947 */ /* 0x000ff00003800000 */
[----:B------:R-:W-:Y:S02]  /*ebc0*/  ULDC UR4, c[0x0][0xac8] ;  /* 0x0002b20000047ab9 */ /* 0x000fe40000000800 */
[----:B------:R-:W-:Y:S02]  /*ebd0*/  ISETP.GE.AND P5, PT, R19, UR4, PT ;  /* 0x0000000413007c0c */ /* 0x000fe4000bfa6270 */
[----:B------:R-:W-:Y:S02]  /*ebe0*/  ISETP.GE.AND P4, PT, R200, UR4, PT ;  /* 0x00000004c8007c0c */ /* 0x000fe4000bf86270 */
[----:B------:R-:W-:Y:S02]  /*ebf0*/  ISETP.GE.AND P3, PT, R23, UR4, PT ;  /* 0x0000000417007c0c */ /* 0x000fe4000bf66270 */
[----:B------:R-:W-:-:S07]  /*ec00*/  ISETP.GE.AND P2, PT, R201, UR4, PT ;  /* 0x00000004c9007c0c */ /* 0x000fce000bf46270 */
[----:B01----:R-:W-:-:S04]  /*ec10*/  @!P5 LEA R2, P6, R19, R76, 0x1 ;  /* 0x0000004c1302d211 */ /* 0x003fc800078c08ff */
        /* <DEDUP_REMOVED lines=11> */
.L_x_2434:
[----:B------:R-:W-:Y:S05]  /*ecd0*/  BSYNC B1 ;  /* 0x0000000000017941 */ /* 0x000fea0003800000 */
.L_x_2433:
[----:B--2---:R2:W4:Y:S01]  /*ece0*/  SHFL.IDX PT, R0, R80, 0x1, 0x181f ;  /* 0x00381f0050007f89 */ /* 0x00452200000e0000 */
        /* <DEDUP_REMOVED lines=8> */
[CC--:B0--3--:R-:W-:Y:S02]  /*ed70*/  @!P4 LEA R2, P6, R19.reuse, R16.reuse, 0x1 ;  /* 0x000000101302c211 */ /* 0x0c9fe400078c08ff */
[C---:B-----5:R-:W-:Y:S02]  /*ed80*/  @!P3 LEA R4, P5, R200.reuse, R16, 0x1 ;  /* 0x00000010c804b211 */ /* 0x060fe400078a08ff */
        /* <DEDUP_REMOVED lines=10> */
.L_x_2436:
[----:B------:R-:W-:Y:S05]  /*ee30*/  BSYNC B1 ;  /* 0x0000000000017941 */ /* 0x000fea0003800000 */
.L_x_2435:
[----:B----4-:R4:W1:Y:S01]  /*ee40*/  SHFL.IDX PT, R0, R80, 0x2, 0x181f ;  /* 0x00581f0050007f89 */ /* 0x01086200000e0000 */
[----:B------:R-:W-:Y:S03]  /*ee50*/  BSSY B1, `(.L_x_2437) ;  /* 0x0000014000017945 */ /* 0x000fe60003800000 */
[----:B0----5:R4:W0:Y:S01]  /*ee60*/  SHFL.IDX PT, R12, R78, 0x2, 0x181f ;  /* 0x00581f004e0c7f89 */ /* 0x02182200000e0000 */
        /* <DEDUP_REMOVED lines=18> */
.L_x_2438:
[----:B------:R-:W-:Y:S05]  /*ef90*/  BSYNC B1 ;  /* 0x0000000000017941 */ /* 0x000fea0003800000 */
.L_x_2437:
[----:B-1----:R-:W-:Y:S01]  /*efa0*/  VIADD R0, R82, 0x60 ;  /* 0x0000006052007836 */ /* 0x002fe20000000000 */
[----:B--2-4-:R-:W1:Y:S04]  /*efb0*/  SHFL.IDX PT, R80, R80, 0x3, 0x181f ;  /* 0x00781f0050507f89 */ /* 0x014e6800000e0000 */
[----:B------:R-:W-:Y:S01]  /*efc0*/  ISETP.GE.AND P0, PT, R0, R79, PT ;  /* 0x0000004f0000720c */ /* 0x000fe20003f06270 */
[----:B------:R-:W2:-:S12]  /*efd0*/  SHFL.IDX PT, R78, R78, 0x3, 0x181f ;  /* 0x00781f004e4e7f89 */ /* 0x000e9800000e0000 */
[----:B------:R-:W-:Y:S05]  /*efe0*/  @P0 BRA `(.L_x_2439) ;  /* 0x0000000c00ac0947 */ /* 0x000fea0003800000 */
[----:B------:R-:W-:Y:S02]  /*eff0*/  ULDC UR4, c[0x0][0xac8] ;  /* 0x0002b20000047ab9 */ /* 0x000fe40000000800 */
[----:B------:R-:W-:Y:S02]  /*f000*/  ISETP.GE.AND P3, PT, R19, UR4, PT ;  /* 0x0000000413007c0c */ /* 0x000fe4000bf66270 */
[----:B------:R-:W-:Y:S02]  /*f010*/  ISETP.GE.AND P4, PT, R200, UR4, PT ;  /* 0x00000004c8007c0c */ /* 0x000fe4000bf86270 */
[----:B------:R-:W-:-:S09]  /*f020*/  ISETP.GE.AND P5, PT, R23, UR4, PT ;  /* 0x0000000417007c0c */ /* 0x000fd2000bfa6270 */
[-C--:B0-2---:R-:W-:Y:S02]  /*f030*/  @!P3 LEA R2, P0, R19, R78.reuse, 0x1 ;  /* 0x0000004e1302b211 */ /* 0x085fe400078008ff */
[CC--:B------:R-:W-:Y:S02]  /*f040*/  @!P4 LEA R4, P1, R200.reuse, R78.reuse, 0x1 ;  /* 0x0000004ec804c211 */ /* 0x0c0fe400078208ff */
[----:B------:R-:W-:Y:S02]  /*f050*/  @!P5 LEA R6, P2, R23, R78, 0x1 ;  /* 0x0000004e1706d211 */ /* 0x000fe400078408ff */
[-C--:B-1----:R-:W-:Y:S02]  /*f060*/  @!P3 LEA.HI.X R3, R19, R80.reuse, R211, 0x1, P0 ;  /* 0x000000501303b211 */ /* 0x082fe400000f0cd3 */
        /* <DEDUP_REMOVED lines=11> */
.L_x_2431:
        /* <DEDUP_REMOVED lines=11> */
[----:B------:R-:W-:Y:S01]  /*f1d0*/  UISETP.NE.U32.AND UP1, UPT, UR8, URZ, UPT ;  /* 0x0000003f0800728c */ /* 0x000fe2000bf25070 */
[----:B------:R-:W-:Y:S02]  /*f1e0*/  IMAD.U32 R0, RZ, RZ, UR4 ;  /* 0x00000004ff007e24 */ /* 0x000fe4000f8e00ff */
[----:B------:R-:W2:Y:S01]  /*f1f0*/  @P2 LDG.E R6, desc[UR40][R2.64] ;  /* 0x0000002802062981 */ /* 0x000ea2000c1e1900 */
[----:B------:R-:W-:-:S06]  /*f200*/  UISETP.NE.AND.EX UP1, UPT, UR9, URZ, UPT, UP1 ;  /* 0x0000003f0900728c */ /* 0x000fcc000bf25310 */
        /* <DEDUP_REMOVED lines=11> */
[----:B--2---:R-:W-:Y:S01]  /*f2c0*/  @P2 R2UR UR4, R6 ;  /* 0x00000000060422ca */ /* 0x004fe200000e0000 */
[----:B01----:R-:W-:-:S14]  /*f2d0*/  @P3 BRA `(.L_x_2440) ;  /* 0x0000000000103947 */ /* 0x003fdc0003800000 */
[----:B------:R-:W-:Y:S05]  /*f2e0*/  @!P2 BRA `(.L_x_2440) ;  /* 0x00000000000ca947 */ /* 0x000fea0003800000 */
[----:B------:R-:W2:Y:S04]  /*f2f0*/  LDG.E R5, desc[UR40][R2.64] ;  /* 0x0000002802057981 */ /* 0x000ea8000c1e1900 */
[----:B-----5:R-:W2:Y:S02]  /*f300*/  LDG.E R0, desc[UR40][R2.64+0x4] ;  /* 0x0000042802007981 */ /* 0x020ea4000c1e1900 */
[----:B--2---:R-:W-:-:S07]  /*f310*/  IMAD.IADD R0, R0, 0x1, -R5 ;  /* 0x0000000100007824 */ /* 0x004fce00078e0a05 */
.L_x_2440:
[----:B------:R-:W-:Y:S01]  /*f320*/  USHF.R.S32.HI UR8, URZ, 0x1f, UR44 ;  /* 0x0000001f3f087899 */ /* 0x000fe2000801142c */
[----:B------:R-:W-:Y:S01]  /*f330*/  BSSY B1, `(.L_x_2441) ;  /* 0x000002e000017945 */ /* 0x000fe20003800000 */
[----:B------:R-:W-:Y:S02]  /*f340*/  USHF.R.S32.HI UR11, URZ, 0x1f, UR4 ;  /* 0x0000001f3f0b7899 */ /* 0x000fe40008011404 */
[----:B------:R-:W-:Y:S02]  /*f350*/  USEL UR13, UR44, URZ, !UP0 ;  /* 0x0000003f2c0d7287 */ /* 0x000fe4000c000000 */
[----:B------:R-:W-:Y:S01]  /*f360*/  USEL UR14, UR8, URZ, !UP0 ;  /* 0x0000003f080e7287 */ /* 0x000fe2000c000000 */
[----:B------:R-:W-:Y:S11]  /*f370*/  @P1 BRA `(.L_x_2442) ;  /* 0x0000000000a41947 */ /* 0x000ff60003800000 */
[----:B------:R-:W0:Y:S01]  /*f380*/  S2R R3, SR_TID.X ;  /* 0x0000000000037919 */ /* 0x000e220000002100 */
[----:B------:R-:W1:Y:S01]  /*f390*/  LDC R7, c[0x0][0xbe8] ;  /* 0x0002fa00ff077b82 */ /* 0x000e620000000800 */
[----:B------:R-:W-:Y:S02]  /*f3a0*/  IMAD.U32 R4, RZ, RZ, UR43 ;  /* 0x0000002bff047e24 */ /* 0x000fe4000f8e00ff */
[----:B-1---5:R-:W-:-:S03]  /*f3b0*/  IMAD R2, R0, R7, RZ ;  /* 0x0000000700027224 */ /* 0x022fc600078e02ff */
[----:B0-----:R-:W-:-:S04]  /*f3c0*/  IADD3 R4, R4, -0x80, R3 ;  /* 0xffffff8004047810 */ /* 0x001fc80007ffe003 */
[----:B------:R-:W-:-:S13]  /*f3d0*/  ISETP.GE.AND P1, PT, R4, R2, PT ;  /* 0x000000020400720c */ /* 0x000fda0003f26270 */
[----:B------:R-:W-:Y:S05]  /*f3e0*/  @P1 BRA `(.L_x_2442) ;  /* 0x0000000000881947 */ /* 0x000fea0003800000 */
[----:B------:R-:W-:Y:S01]  /*f3f0*/  ISETP.NE.AND P1, PT, R7, 0x1, PT ;  /* 0x000000010700780c */ /* 0x000fe20003f25270 */
[----:B------:R-:W-:Y:S01]  /*f400*/  ULDC.64 UR16, c[0x0][0xb90] ;  /* 0x0002e40000107ab9 */ /* 0x000fe20000000a00 */
[----:B------:R-:W-:Y:S01]  /*f410*/  UMOV UR8, UR4 ;  /* 0x0000000400087c82 */ /* 0x000fe20008000000 */
[----:B------:R-:W-:Y:S01]  /*f420*/  UIMAD UR10, UR12, UR16, URZ ;  /* 0x000000100c0a72a4 */ /* 0x000fe2000f8e023f */
[----:B------:R-:W-:Y:S01]  /*f430*/  IMAD.MOV.U32 R2, RZ, RZ, R4 ;  /* 0x000000ffff027224 */ /* 0x000fe200078e0004 */
[----:B------:R-:W-:Y:S02]  /*f440*/  UMOV UR9, UR11 ;  /* 0x0000000b00097c82 */ /* 0x000fe40008000000 */
[----:B------:R-:W-:Y:S02]  /*f450*/  UIMAD.WIDE.U32 UR8, UR45, UR16, UR8 ;  /* 0x000000102d0872a5 */ /* 0x000fe4000f8e0008 */
[----:B------:R-:W-:-:S03]  /*f460*/  UIMAD UR10, UR45, UR17, UR10 ;  /* 0x000000112d0a72a4 */ /* 0x000fc6000f8e020a */
[----:B------:R-:W-:Y:S01]  /*f470*/  ULDC.64 UR16, c[0x0][0xb98] ;  /* 0x0002e60000107ab9 */ /* 0x000fe20000000a00 */
[----:B------:R-:W0:Y:S01]  /*f480*/  @P1 LDC R3, c[0x0][0xbec] ;  /* 0x0002fb00ff031b82 */ /* 0x000e220000000800 */
[----:B------:R-:W-:Y:S02]  /*f490*/  UIADD3 UR9, UR9, UR10, URZ ;  /* 0x0000000a09097290 */ /* 0x000fe4000fffe03f */
[----:B------:R-:W-:Y:S02]  /*f4a0*/  UIMAD UR10, UR14, UR16, URZ ;  /* 0x000000100e0a72a4 */ /* 0x000fe4000f8e023f */
[----:B------:R-:W-:Y:S02]  /*f4b0*/  UIMAD.WIDE.U32 UR8, UR13, UR16, UR8 ;  /* 0x000000100d0872a5 */ /* 0x000fe4000f8e0008 */
[----:B------:R-:W-:Y:S01]  /*f4c0*/  UIMAD UR10, UR13, UR17, UR10 ;  /* 0x000000110d0a72a4 */ /* 0x000fe2000f8e020a */
[----:B------:R-:W1:Y:S02]  /*f4d0*/  @P1 LDC R6, c[0x0][0xbf0] ;  /* 0x0002fc00ff061b82 */ /* 0x000e640000000800 */
[----:B------:R-:W-:Y:S01]  /*f4e0*/  ULDC.64 UR16, c[0x0][0xb88] ;  /* 0x0002e20000107ab9 */ /* 0x000fe20000000a00 */
[----:B0-----:R-:W-:-:S05]  /*f4f0*/  @P1 IMAD.HI.U32 R3, R4, R3, RZ ;  /* 0x0000000304031227 */ /* 0x001fca00078e00ff */
[----:B-1----:R-:W-:Y:S01]  /*f500*/  @P1 SHF.R.U32.HI R2, RZ, R6, R3 ;  /* 0x00000006ff021219 */ /* 0x002fe20000011603 */
[----:B------:R-:W-:-:S03]  /*f510*/  IMAD.U32 R6, RZ, RZ, UR10 ;  /* 0x0000000aff067e24 */ /* 0x000fc6000f8e00ff */
[--C-:B------:R-:W-:Y:S01]  /*f520*/  SHF.R.S32.HI R3, RZ, 0x1f, R2.reuse ;  /* 0x0000001fff037819 */ /* 0x100fe20000011402 */
[----:B------:R-:W-:Y:S01]  /*f530*/  IMAD.MOV R5, RZ, RZ, -R2 ;  /* 0x000000ffff057224 */ /* 0x000fe200078e0a02 */
[----:B------:R-:W-:-:S03]  /*f540*/  IADD3 R2, P1, R2, UR8, RZ ;  /* 0x0000000802027c10 */ /* 0x000fc6000ff3e0ff */
[----:B------:R-:W-:Y:S01]  /*f550*/  IMAD R5, R7, R5, R4 ;  /* 0x0000000507057224 */ /* 0x000fe200078e0204 */
[----:B------:R-:W-:Y:S01]  /*f560*/  IADD3.X R3, R3, UR9, R6, P1, !PT ;  /* 0x0000000903037c10 */ /* 0x000fe20008ffe406 */
[----:B------:R-:W-:-:S03]  /*f570*/  ULDC.64 UR8, c[0x0][0xb50] ;  /* 0x0002d40000087ab9 */ /* 0x000fc60000000a00 */
[----:B------:R-:W-:Y:S01]  /*f580*/  SHF.R.S32.HI R4, RZ, 0x1f, R5 ;  /* 0x0000001fff047819 */ /* 0x000fe20000011405 */
[----:B------:R-:W-:-:S04]  /*f590*/  IMAD.WIDE.U32 R2, R5, UR16, R2 ;  /* 0x0000001005027c25 */ /* 0x000fc8000f8e0002 */
[----:B------:R-:W-:-:S04]  /*f5a0*/  IMAD R4, R4, UR16, RZ ;  /* 0x0000001004047c24 */ /* 0x000fc8000f8e02ff */
[----:B------:R-:W-:Y:S01]  /*f5b0*/  IMAD R7, R5, UR17, R4 ;  /* 0x0000001105077c24 */ /* 0x000fe2000f8e0204 */
[----:B------:R-:W-:-:S03]  /*f5c0*/  LEA R4, P1, R2, UR8, 0x2 ;  /* 0x0000000802047c11 */ /* 0x000fc6000f8210ff */
[----:B------:R-:W-:-:S05]  /*f5d0*/  IMAD.IADD R3, R3, 0x1, R7 ;  /* 0x0000000103037824 */ /* 0x000fca00078e0207 */
[----:B------:R-:W-:Y:S01]  /*f5e0*/  LEA.HI.X R5, R2, UR9, R3, 0x2, P1 ;  /* 0x0000000902057c11 */ /* 0x000fe200088f1403 */
[----:B------:R-:W-:-:S05]  /*f5f0*/  IMAD.MOV.U32 R3, RZ, RZ, -0x800000 ;  /* 0xff800000ff037424 */ /* 0x000fca00078e00ff */
[----:B------:R0:W-:Y:S02]  /*f600*/  STG.E desc[UR40][R4.64], R3 ;  /* 0x0000000304007986 */ /* 0x0001e4000c101928 */
.L_x_2442:
[----:B------:R-:W-:Y:S05]  /*f610*/  BSYNC B1 ;  /* 0x0000000000017941 */ /* 0x000fea0003800000 */
.L_x_2441:
[----:B0-----:R-:W0:Y:S01]  /*f620*/  @P0 LDC R3, c[0x0][0xbf0] ;  /* 0x0002fc00ff030b82 */ /* 0x001e220000000800 */
[----:B------:R-:W-:Y:S01]  /*f630*/  ULDC.64 UR16, c[0x0][0xaa0] ;  /* 0x0002a80000107ab9 */ /* 0x000fe20000000a00 */
[----:B------:R-:W-:Y:S01]  /*f640*/  IMAD R2, R202, 0x20, R203 ;  /* 0x00000020ca027824 */ /* 0x000fe200078e02cb */
[----:B------:R-:W-:Y:S01]  /*f650*/  UIMAD UR10, UR11, UR16, URZ ;  /* 0x000000100b0a72a4 */ /* 0x000fe2000f8e023f */
[----:B------:R-:W-:Y:S01]  /*f660*/  VIADD R8, R203, UR43 ;  /* 0x0000002bcb087c36 */ /* 0x000fe20008000000 */
[----:B------:R-:W-:Y:S01]  /*f670*/  UIMAD.WIDE.U32 UR8, UR4, UR16, URZ ;  /* 0x00000010040872a5 */ /* 0x000fe2000f8e003f */
[----:B------:R-:W-:Y:S01]  /*f680*/  VIADD R6, R2, UR43 ;  /* 0x0000002b02067c36 */ /* 0x000fe20008000000 */
[----:B------:R-:W-:Y:S01]  /*f690*/  UIMAD UR10, UR4, UR17, UR10 ;  /* 0x00000011040a72a4 */ /* 0x000fe2000f8e020a */
[----:B------:R-:W-:Y:S02]  /*f6a0*/  BSSY B1, `(.L_x_2443) ;  /* 0x000003d000017945 */ /* 0x000fe40003800000 */
        /* <DEDUP_REMOVED lines=10> */
[----:B0-----:R-:W-:Y:S01]  /*f750*/  @P0 SHF.R.U32.HI R5, RZ, R3, R2 ;  /* 0x00000003ff050219 */ /* 0x001fe20000011602 */
        /* <DEDUP_REMOVED lines=11> */
[----:B------:R-:W-:Y:S02]  /*f810*/  IMAD.U32 R3, RZ, RZ, UR4 ;  /* 0x00000004ff037e24 */ /* 0x000fe4000f8e00ff */
[C---:B------:R-:W-:Y:S01]  /*f820*/  IMAD R9, R5.reuse, UR11, R4 ;  /* 0x0000000b05097c24 */ /* 0x040fe2000f8e0204 */
[----:B------:R-:W-:Y:S01]  /*f830*/  SHF.R.S32.HI R4, RZ, 0x1f, R7 ;  /* 0x0000001fff047819 */ /* 0x000fe20000011407 */
[----:B------:R-:W-:-:S04]  /*f840*/  IMAD.WIDE.U32 R2, R5, UR10, R2 ;  /* 0x0000000a05027c25 */ /* 0x000fc8000f8e0002 */
[----:B------:R-:W-:Y:S02]  /*f850*/  IMAD.IADD R3, R3, 0x1, R9 ;  /* 0x0000000103037824 */ /* 0x000fe400078e0209 */
[----:B------:R-:W-:Y:S02]  /*f860*/  IMAD R4, R4, UR8, RZ ;  /* 0x0000000804047c24 */ /* 0x000fe4000f8e02ff */
[----:B-----5:R-:W-:Y:S02]  /*f870*/  IMAD R11, R0, R11, RZ ;  /* 0x0000000b000b7224 */ /* 0x020fe400078e02ff */
        /* <DEDUP_REMOVED lines=31> */
.L_x_2444:
[----:B------:R-:W-:Y:S05]  /*fa70*/  BSYNC B1 ;  /* 0x0000000000017941 */ /* 0x000fea0003800000 */
.L_x_2443:
        /* <DEDUP_REMOVED lines=21> */
.L_x_2446:
[----:B------:R-:W-:Y:S05]  /*fbd0*/  BSYNC B1 ;  /* 0x0000000000017941 */ /* 0x000fea0003800000 */
.L_x_2445:
        /* <DEDUP_REMOVED lines=21> */
.L_x_2448:
[----:B------:R-:W-:Y:S05]  /*fd30*/  BSYNC B1 ;  /* 0x0000000000017941 */ /* 0x000fea0003800000 */
.L_x_2447:
[----:B0-----:R-:W-:Y:S01]  /*fd40*/  VIADD R0, R8, 0x60 ;  /* 0x0000006008007836 */ /* 0x001fe20000000000 */
[----:B---3--:R0:W3:Y:S04]  /*fd50*/  SHFL.IDX PT, R6, R5, 0x3, 0x181f ;  /* 0x00781f0005067f89 */ /* 0x0080e800000e0000 */
        /* <DEDUP_REMOVED lines=20> */
.L_x_2439:
[----:B------:R-:W-:Y:S05]  /*fea0*/  BSYNC B0 ;  /* 0x0000000000007941 */ /* 0x000fea0003800000 */
.L_x_2430:
[----:B------:R-:W-:Y:S02]  /*feb0*/  ULDC UR4, c[0x0][0xc3c] ;  /* 0x00030f0000047ab9 */ /* 0x000fe40000000800 */
[----:B------:R-:W-:-:S06]  /*fec0*/  UISETP.GE.AND UP0, UPT, UR6, UR4, UPT ;  /* 0x000000040600728c */ /* 0x000fcc000bf06270 */
[----:B------:R-:W-:-:S13]  /*fed0*/  PLOP3.LUT P0, PT, PT, PT, UP0, 0x80, 0x0 ;  /* 0x000000000000781c */ /* 0x000fda0003f0f008 */
[----:B------:R-:W-:Y:S05]  /*fee0*/  @!P0 BRA `(.L_x_2449) ;  /* 0xffffff0c00dc8947 */ /* 0x000fea000383ffff */
[----:B------:R-:W-:Y:S05]  /*fef0*/  EXIT ;  /* 0x000000000000794d */ /* 0x000fea0003800000 */
.L_x_2348:
[----:B------:R-:W-:-:S08]  /*ff00*/  NOP ;  /* 0x0000000000007918 */ /* 0x000fd00000000000 */
[----:B------:R-:W0:-:S00]  /*ff10*/  USETMAXREG.DEALLOC.CTAPOOL 0x18 ;  /* 0x00000018000079c8 */ /* 0x000e0000080e0500 */
[----:B0-----:R-:W2:Y:S01]  /*ff20*/  LDL.LU R2, [R1] ;  /* 0x0000000001027983 */ /* 0x001ea20000300800 */
[----:B------:R-:W-:Y:S01]  /*ff30*/  LOP3.LUT R0, R0, 0x3, RZ, 0xc0, !PT ;  /* 0x0000000300007812 */ /* 0x000fe200078ec0ff */
[----:B------:R-:W-:-:S05]  /*ff40*/  IMAD.MOV.U32 R4, RZ, RZ, RZ ;  /* 0x000000ffff047224 */ /* 0x000fca00078e00ff */
[----:B------:R-:W0:Y:S02]  /*ff50*/  SHFL.IDX PT, R0, R0, RZ, 0x1f ;  /* 0x00001fff00007589 */ /* 0x000e2400000e0000 */
[----:B0-----:R-:W-:Y:S02]  /*ff60*/  ISETP.NE.AND P0, PT, R0, RZ, PT ;  /* 0x000000ff0000720c */ /* 0x001fe40003f05270 */
[----:B--2---:R-:W-:-:S11]  /*ff70*/  LOP3.LUT R2, R2, 0xfffffffd, RZ, 0xc0, !PT ;  /* 0xfffffffd02027812 */ /* 0x004fd600078ec0ff */
[----:B------:R-:W-:-:S05]  /*ff80*/  @P0 LOP3.LUT R2, R2, 0x2, RZ, 0xfc, !PT ;  /* 0x0000000202020812 */ /* 0x000fca00078efcff */
[----:B------:R0:W-:Y:S01]  /*ff90*/  STL [R1], R2 ;  /* 0x0000000201007387 */ /* 0x0001e20000100800 */
[----:B------:R-:W-:Y:S05]  /*ffa0*/  @!P0 BRA `(.L_x_2450) ;  /* 0x00000000001c8947 */ /* 0x000fea0003800000 */
[----:B------:R-:W1:Y:S08]  /*ffb0*/  S2UR UR5, SR_CgaCtaId ;  /* 0x00000000000579c3 */ /* 0x000e700000008800 */
[----:B------:R-:W-:Y:S06]  /*ffc0*/  BAR.SYNC.DEFER_BLOCKING 0x5, 0x180 ;  /* 0x0146000000007b1d */ /* 0x000fec0000010000 */
[----:B------:R-:W-:-:S02]  /*ffd0*/  UMOV UR4, 0x400 ;  /* 0x0000040000047882 */ /* 0x000fc40000000000 */
[----:B-1----:R-:W-:-:S09]  /*ffe0*/  ULEA UR4, UR5, UR4, 0x18 ;  /* 0x0000000405047291 */ /* 0x002fd2000f8ec03f */
[----:B------:R-:W2:Y:S01]  /*fff0*/  LDS.128 R16, [UR4+0x228d0] ;  /* 0x0228d004ff107984 */ /* 0x000ea20008000c00 */
[----:B------:R-:W-:Y:S06]  /*10000*/  BAR.ARV 0x4, 0x180 ;  /* 0x0106000000007b1d */ /* 0x000fec0000002000 */
[----:B------:R-:W-:Y:S05]  /*10010*/  BRA `(.L_x_2451) ;  /* 0x0000000800847947 */ /* 0x000fea0003800000 */
.L_x_2450:
[----:B------:R-:W1:Y:S01]  /*10020*/  S2R R0, SR_TID.X ;  /* 0x0000000000007919 */ /* 0x000e620000002100 */
[----:B------:R-:W-:Y:S01]  /*10030*/  ULDC UR4, c[0x0][0xc3c] ;  /* 0x00030f0000047ab9 */ /* 0x000fe20000000800 */
[----:B------:R-:W2:Y:S01]  /*10040*/  S2UR UR6, SR_CTAID.X ;  /* 0x00000000000679c3 */ /* 0x000ea20000002500 */
[----:B------:R-:W-:Y:S01]  /*10050*/  ULDC UR5, c[0x0][0xc38] ;  /* 0x00030e0000057ab9 */ /* 0x000fe20000000800 */
[----:B-1----:R-:W-:-:S04]  /*10060*/  LOP3.LUT R0, R0, 0x1f, RZ, 0xc0, !PT ;  /* 0x0000001f00007812 */ /* 0x002fc800078ec0ff */
[----:B------:R-:W-:-:S04]  /*10070*/  ISETP.NE.AND P0, PT, R0, 0x1f, PT ;  /* 0x0000001f0000780c */ /* 0x000fc80003f05270 */
[----:B------:R-:W-:-:S13]  /*10080*/  ISETP.GE.OR P1, PT, R0, UR4, !P0 ;  /* 0x0000000400007c0c */ /* 0x000fda000c726670 */
[----:B0-----:R-:W0:Y:S02]  /*10090*/  @!P1 LDC.64 R2, c[0x0][0xc80] ;  /* 0x00032000ff029b82 */ /* 0x001e240000000a00 */
[----:B0-----:R-:W-:-:S05]  /*100a0*/  @!P1 IMAD.WIDE.U32 R2, R0, 0x4, R2 ;  /* 0x0000000400029825 */ /* 0x001fca00078e0002 */
[----:B------:R-:W3:Y:S01]  /*100b0*/  @!P1 LDG.E R4, desc[UR40][R2.64] ;  /* 0x0000002802049981 */ /* 0x000ee2000c1e1900 */
[C---:B------:R-:W-:Y:S01]  /*100c0*/  ISETP.NE.AND P1, PT, R0.reuse, RZ, PT ;  /* 0x000000ff0000720c */ /* 0x040fe20003f25270 */
[----:B------:R-:W-:Y:S01]  /*100d0*/  UMOV UR4, URZ ;  /* 0x0000003f00047c82 */ /* 0x000fe20008000000 */
[C---:B------:R-:W-:Y:S01]  /*100e0*/  ISETP.GE.U32.AND P2, PT, R0.reuse, 0x2, PT ;  /* 0x000000020000780c */ /* 0x040fe20003f46070 */
[----:B------:R-:W-:Y:S01]  /*100f0*/  IMAD.MOV.U32 R16, RZ, RZ, RZ ;  /* 0x000000ffff107224 */ /* 0x000fe200078e00ff */
[C---:B------:R-:W-:Y:S02]  /*10100*/  ISETP.GE.U32.AND P3, PT, R0.reuse, 0x4, PT ;  /* 0x000000040000780c */ /* 0x040fe40003f66070 */
[C---:B------:R-:W-:Y:S02]  /*10110*/  ISETP.GE.U32.AND P4, PT, R0.reuse, 0x8, PT ;  /* 0x000000080000780c */ /* 0x040fe40003f86070 */
[----:B------:R-:W-:Y:S01]  /*10120*/  ISETP.GE.U32.AND P5, PT, R0, 0x10, PT ;  /* 0x000000100000780c */ /* 0x000fe20003fa6070 */
[----:B---3--:R-:W0:Y:S02]  /*10130*/  SHFL.UP PT, R5, R4, 0x1, RZ ;  /* 0x0420000004057989 */ /* 0x008e2400000e00ff */
        /* <DEDUP_REMOVED lines=17> */
[----:B--2---:R-:W-:-:S13]  /*10250*/  ISETP.GT.AND P6, PT, R6, UR6, PT ;  /* 0x0000000606007c0c */ /* 0x004fda000bfc4270 */
[----:B------:R-:W-:Y:S05]  /*10260*/  @P6 BRA `(.L_x_2452) ;  /* 0x00000000009c6947 */ /* 0x000fea0003800000 */
[----:B------:R-:W0:Y:S01]  /*10270*/  LDC R5, c[0x0][0xc3c] ;  /* 0x00030f00ff057b82 */ /* 0x000e220000000800 */
[----:B------:R-:W-:Y:S01]  /*10280*/  IMAD.MOV.U32 R6, RZ, RZ, R3 ;  /* 0x000000ffff067224 */ /* 0x000fe200078e0003 */
[----:B------:R-:W-:Y:S01]  /*10290*/  UMOV UR4, URZ ;  /* 0x0000003f00047c82 */ /* 0x000fe20008000000 */
[----:B------:R-:W-:Y:S01]  /*102a0*/  ULDC UR7, c[0x0][0xc3c] ;  /* 0x00030f0000077ab9 */ /* 0x000fe20000000800 */
[----:B------:R-:W-:-:S05]  /*102b0*/  ULDC UR5, c[0x0][0xc38] ;  /* 0x00030e0000057ab9 */ /* 0x000fca0000000800 */
.L_x_2456:
        /* <DEDUP_REMOVED lines=12> */
.L_x_2455:
[----:B------:R-:W-:Y:S05]  /*10380*/  BSYNC B0 ;  /* 0x0000000000007941 */ /* 0x000fea0003800000 */
.L_x_2454:
        /* <DEDUP_REMOVED lines=20> */
[----:B------:R-:W-:-:S07]  /*104d0*/  IMAD.MOV.U32 R5, RZ, RZ, R9 ;  /* 0x000000ffff057224 */ /* 0x000fce00078e0009 */
.L_x_2452:
[----:B------:R-:W-:-:S04]  /*104e0*/  IMAD.IADD R6, R6, 0x1, -R3 ;  /* 0x0000000106067824 */ /* 0x000fc800078e0a03 */
[----:B------:R-:W-:-:S05]  /*104f0*/  IMAD R2, R5, UR5, R6 ;  /* 0x0000000505027c24 */ /* 0x000fca000f8e0206 */
[----:B------:R-:W-:Y:S02]  /*10500*/  ISETP.GT.AND P0, PT, R2, UR6, PT ;  /* 0x0000000602007c0c */ /* 0x000fe4000bf04270 */
[----:B------:R-:W0:Y:S11]  /*10510*/  LDC.64 R2, c[0x0][0xc90] ;  /* 0x00032400ff027b82 */ /* 0x000e360000000a00 */
[----:B------:R-:W-:-:S04]  /*10520*/  VOTE.ANY R11, PT, !P0 ;  /* 0x00000000000b7806 */ /* 0x000fc800040e0100 */
[----:B------:R-:W1:Y:S02]  /*10530*/  POPC R7, R11 ;  /* 0x0000000b00077309 */ /* 0x000e640000000000 */
[----:B-1----:R-:W-:-:S04]  /*10540*/  VIADD R19, R7, UR4 ;  /* 0x0000000407137c36 */ /* 0x002fc80008000000 */
[----:B0-----:R-:W-:-:S05]  /*10550*/  IMAD.WIDE R2, R19, 0x4, R2 ;  /* 0x0000000413027825 */ /* 0x001fca00078e0202 */
[----:B------:R-:W2:Y:S01]  /*10560*/  LDG.E R9, desc[UR40][R2.64] ;  /* 0x0000002802097981 */ /* 0x000ea2000c1e1900 */
[----:B------:R-:W-:-:S03]  /*10570*/  ISETP.NE.AND P0, PT, R11, RZ, PT ;  /* 0x000000ff0b00720c */ /* 0x000fc60003f05270 */
[----:B------:R-:W2:Y:S02]  /*10580*/  SHFL.IDX PT, R4, R4, R7, 0x1f ;  /* 0x00001f0704047589 */ /* 0x000ea400000e0000 */
[----:B--2---:R-:W-:-:S05]  /*10590*/  IMAD R8, R4, R9, RZ ;  /* 0x0000000904087224 */ /* 0x004fca00078e02ff */
[----:B------:R-:W-:-:S04]  /*105a0*/  IABS R10, R8 ;  /* 0x00000008000a7213 */ /* 0x000fc80000000000 */
[----:B------:R-:W0:Y:S08]  /*105b0*/  I2F.RP R12, R10 ;  /* 0x0000000a000c7306 */ /* 0x000e300000209400 */
[----:B0-----:R-:W0:Y:S02]  /*105c0*/  MUFU.RCP R12, R12 ;  /* 0x0000000c000c7308 */ /* 0x001e240000001000 */
[----:B0-----:R-:W-:-:S06]  /*105d0*/  VIADD R13, R12, 0xffffffe ;  /* 0x0ffffffe0c0d7836 */ /* 0x001fcc0000000000 */
[----:B------:R0:W1:Y:S01]  /*105e0*/  F2I.FTZ.U32.TRUNC.NTZ R3, R13 ;  /* 0x0000000d00037305 */ /* 0x000062000021f000 */
[----:B------:R-:W-:Y:S05]  /*105f0*/  @!P0 BRA `(.L_x_2457) ;  /* 0x0000000000088947 */ /* 0x000fea0003800000 */
[----:B------:R-:W-:-:S06]  /*10600*/  VIADD R16, R7, 0xffffffff ;  /* 0xffffffff07107836 */ /* 0x000fcc0000000000 */
[----:B------:R2:W3:Y:S02]  /*10610*/  SHFL.IDX PT, R16, R5, R16, 0x1f ;  /* 0x00001f1005107589 */ /* 0x0004e400000e0000 */
.L_x_2457:
[--C-:B-12---:R-:W-:Y:S02]  /*10620*/  IMAD.MOV R5, RZ, RZ, -R3.reuse ;  /* 0x000000ffff057224 */ /* 0x106fe400078e0a03 */
[----:B---3--:R-:W-:Y:S01]  /*10630*/  IMAD R16, R16, UR5, R6 ;  /* 0x0000000510107c24 */ /* 0x008fe2000f8e0206 */
[----:B------:R-:W-:Y:S01]  /*10640*/  IABS R6, R8 ;  /* 0x0000000800067213 */ /* 0x000fe20000000000 */
[----:B------:R-:W-:Y:S02]  /*10650*/  IMAD R5, R5, R10, RZ ;  /* 0x0000000a05057224 */ /* 0x000fe400078e02ff */
[----:B------:R-:W-:Y:S02]  /*10660*/  IMAD.MOV.U32 R2, RZ, RZ, RZ ;  /* 0x000000ffff027224 */ /* 0x000fe400078e00ff */
[----:B------:R-:W-:Y:S02]  /*10670*/  IMAD.MOV R6, RZ, RZ, -R6 ;  /* 0x000000ffff067224 */ /* 0x000fe400078e0a06 */
[----:B------:R-:W-:Y:S01]  /*10680*/  IMAD.HI.U32 R2, R3, R5, R2 ;  /* 0x0000000503027227 */ /* 0x000fe200078e0002 */
[----:B------:R-:W-:-:S04]  /*10690*/  IADD3 R5, -R16, UR6, RZ ;  /* 0x0000000610057c10 */ /* 0x000fc8000fffe1ff */
        /* <DEDUP_REMOVED lines=13> */
[----:B------:R-:W-:Y:S02]  /*10770*/  IMAD R6, R9, R2, RZ ;  /* 0x0000000209067224 */ /* 0x000fe400078e02ff */
[----:B------:R-:W-:Y:S02]  /*10780*/  IMAD.MOV R2, RZ, RZ, -R2 ;  /* 0x000000ffff027224 */ /* 0x000fe400078e0a02 */
[----:B------:R-:W-:Y:S02]  /*10790*/  IMAD.MOV R10, RZ, RZ, -R6 ;  /* 0x000000ffff0a7224 */ /* 0x000fe400078e0a06 */
[----:B------:R-:W-:-:S03]  /*107a0*/  IMAD R5, R8, R2, R5 ;  /* 0x0000000208057224 */ /* 0x000fc600078e0205 */
[----:B------:R-:W-:-:S04]  /*107b0*/  VIADDMNMX R9, R10, UR5, R9, PT ;  /* 0x000000050a097c46 */ /* 0x000fc8000b800109 */
[-C--:B------:R-:W-:Y:S02]  /*107c0*/  IABS R7, R9.reuse ;  /* 0x0000000900077213 */ /* 0x080fe40000000000 */
[----:B------:R-:W-:Y:S02]  /*107d0*/  IABS R8, R9 ;  /* 0x0000000900087213 */ /* 0x000fe40000000000 */
[----:B------:R-:W1:Y:S03]  /*107e0*/  I2F.RP R10, R7 ;  /* 0x00000007000a7306 */ /* 0x000e660000209400 */
[----:B------:R-:W-:-:S05]  /*107f0*/  IMAD.MOV R8, RZ, RZ, -R8 ;  /* 0x000000ffff087224 */ /* 0x000fca00078e0a08 */
[----:B-1----:R-:W1:Y:S02]  /*10800*/  MUFU.RCP R10, R10 ;  /* 0x0000000a000a7308 */ /* 0x002e640000001000 */
[----:B-1----:R-:W-:-:S06]  /*10810*/  VIADD R3, R10, 0xffffffe ;  /* 0x0ffffffe0a037836 */ /* 0x002fcc0000000000 */
[----:B------:R-:W1:Y:S02]  /*10820*/  F2I.FTZ.U32.TRUNC.NTZ R3, R3 ;  /* 0x0000000300037305 */ /* 0x000e64000021f000 */
[----:B-1----:R-:W-:-:S04]  /*10830*/  IMAD.MOV R2, RZ, RZ, -R3 ;  /* 0x000000ffff027224 */ /* 0x002fc800078e0a03 */
[----:B------:R-:W-:Y:S02]  /*10840*/  IMAD R11, R2, R7, RZ ;  /* 0x00000007020b7224 */ /* 0x000fe400078e02ff */
[----:B------:R-:W-:-:S04]  /*10850*/  IMAD.MOV.U32 R2, RZ, RZ, RZ ;  /* 0x000000ffff027224 */ /* 0x000fc800078e00ff */
[----:B------:R-:W-:Y:S01]  /*10860*/  IMAD.HI.U32 R2, R3, R11, R2 ;  /* 0x0000000b03027227 */ /* 0x000fe200078e0002 */
[----:B------:R-:W-:Y:S02]  /*10870*/  IABS R11, R5 ;  /* 0x00000005000b7213 */ /* 0x000fe40000000000 */
[C---:B------:R-:W-:Y:S01]  /*10880*/  LOP3.LUT R3, R5.reuse, R9, RZ, 0x3c, !PT ;  /* 0x0000000905037212 */ /* 0x040fe200078e3cff */
[----:B------:R-:W-:Y:S02]  /*10890*/  IMAD.IADD R5, R5, 0x1, R6 ;  /* 0x0000000105057824 */ /* 0x000fe400078e0206 */
[----:B------:R-:W-:Y:S01]  /*108a0*/  IMAD.HI.U32 R2, R2, R11, RZ ;  /* 0x0000000b02027227 */ /* 0x000fe200078e00ff */
[----:B------:R-:W-:-:S03]  /*108b0*/  ISETP.GE.AND P2, PT, R3, RZ, PT ;  /* 0x000000ff0300720c */ /* 0x000fc60003f46270 */
[----:B------:R-:W-:-:S05]  /*108c0*/  IMAD R8, R2, R8, R11 ;  /* 0x0000000802087224 */ /* 0x000fca00078e020b */
[----:B------:R-:W-:-:S13]  /*108d0*/  ISETP.GT.U32.AND P1, PT, R7, R8, PT ;  /* 0x000000080700720c */ /* 0x000fda0003f24070 */
[----:B------:R-:W-:Y:S02]  /*108e0*/  @!P1 IMAD.IADD R8, R8, 0x1, -R7 ;  /* 0x0000000108089824 */ /* 0x000fe400078e0a07 */
[----:B------:R-:W-:Y:S01]  /*108f0*/  @!P1 VIADD R2, R2, 0x1 ;  /* 0x0000000102029836 */ /* 0x000fe20000000000 */
[----:B------:R-:W-:Y:S02]  /*10900*/  ISETP.NE.AND P1, PT, R9, RZ, PT ;  /* 0x000000ff0900720c */ /* 0x000fe40003f25270 */
[----:B------:R-:W-:-:S13]  /*10910*/  ISETP.GE.U32.AND P0, PT, R8, R7, PT ;  /* 0x000000070800720c */ /* 0x000fda0003f06070 */
[----:B------:R-:W-:-:S04]  /*10920*/  @P0 VIADD R2, R2, 0x1 ;  /* 0x0000000102020836 */ /* 0x000fc80000000000 */
[----:B------:R-:W-:Y:S01]  /*10930*/  @!P2 IMAD.MOV R2, RZ, RZ, -R2 ;  /* 0x000000ffff02a224 */ /* 0x000fe200078e0a02 */
[----:B------:R-:W-:Y:S01]  /*10940*/  @!P1 LOP3.LUT R2, RZ, R9, RZ, 0x33, !PT ;  /* 0x00000009ff029212 */ /* 0x000fe200078e33ff */
[----:B------:R-:W-:-:S03]  /*10950*/  IMAD.MOV R9, RZ, RZ, -R9 ;  /* 0x000000ffff097224 */ /* 0x000fc600078e0a09 */
[----:B------:R-:W-:Y:S01]  /*10960*/  LOP3.LUT R17, RZ, R2, RZ, 0x33, !PT ;  /* 0x00000002ff117212 */ /* 0x000fe200078e33ff */
[----:B------:R-:W-:-:S04]  /*10970*/  IMAD R18, R2, R9, R5 ;  /* 0x0000000902127224 */ /* 0x000fc800078e0205 */
[----:B------:R-:W-:Y:S01]  /*10980*/  IMAD.IADD R17, R4, 0x1, R17 ;  /* 0x0000000104117824 */ /* 0x000fe200078e0211 */
[----:B------:R-:W-:Y:S06]  /*10990*/  BRA `(.L_x_2458) ;  /* 0x00000000000c7947 */ /* 0x000fec0003800000 */
.L_x_2453:
[----:B------:R-:W-:Y:S02]  /*109a0*/  IMAD.MOV.U32 R17, RZ, RZ, RZ ;  /* 0x000000ffff117224 */ /* 0x000fe400078e00ff */
[----:B------:R-:W-:Y:S02]  /*109b0*/  IMAD.U32 R16, RZ, RZ, UR6 ;  /* 0x00000006ff107e24 */ /* 0x000fe4000f8e00ff */
[----:B------:R-:W-:-:S07]  /*109c0*/  IMAD.MOV.U32 R18, RZ, RZ, RZ ;  /* 0x000000ffff127224 */ /* 0x000fce00078e00ff */
.L_x_2458:
[----:B------:R-:W-:-:S13]  /*109d0*/  ISETP.NE.AND P0, PT, R0, RZ, PT ;  /* 0x000000ff0000720c */ /* 0x000fda0003f05270 */
[----:B------:R-:W1:Y:S01]  /*109e0*/  @!P0 S2R R3, SR_CgaCtaId ;  /* 0x0000000000038919 */ /* 0x000e620000008800 */
[----:B------:R-:W-:-:S04]  /*109f0*/  @!P0 MOV R0, 0x400 ;  /* 0x0000040000008802 */ /* 0x000fc80000000f00 */
[----:B-1----:R-:W-:-:S05]  /*10a00*/  @!P0 LEA R0, R3, R0, 0x18 ;  /* 0x0000000003008211 */ /* 0x002fca00078ec0ff */
[----:B------:R1:W-:Y:S01]  /*10a10*/  @!P0 STS.128 [R0+0x228d0], R16 ;  /* 0x0228d01000008388 */ /* 0x0003e20000000c00 */
[----:B------:R-:W-:Y:S06]  /*10a20*/  BAR.ARV 0x5, 0x180 ;  /* 0x0146000000007b1d */ /* 0x000fec0000002000 */
.L_x_2451:
[----:B-1----:R-:W-:Y:S01]  /*10a30*/  IMAD.MOV.U32 R0, RZ, RZ, 0x1 ;  /* 0x00000001ff007424 */ /* 0x002fe200078e00ff */
[----:B------:R1:W-:Y:S01]  /*10a40*/  STL [R1+0x8], RZ ;  /* 0x000008ff01007387 */ /* 0x0003e20000100800 */
[----:B------:R-:W-:Y:S02]  /*10a50*/  ULDC UR4, c[0x0][0xc3c] ;  /* 0x00030f0000047ab9 */ /* 0x000fe40000000800 */
[----:B--2---:R-:W-:Y:S01]  /*10a60*/  ISETP.GE.AND P0, PT, R19, UR4, PT ;  /* 0x0000000413007c0c */ /* 0x004fe2000bf06270 */
[----:B------:R1:W-:Y:S04]  /*10a70*/  STL [R1+0x10], R0 ;  /* 0x0000100001007387 */ /* 0x0003e80000100800 */
[----:B------:R1:W-:Y:S08]  /*10a80*/  STL [R1+0x40], RZ ;  /* 0x000040ff01007387 */ /* 0x0003f00000100800 */
[----:B-1----:R-:W-:Y:S05]  /*10a90*/  @P0 BRA `(.L_x_2459) ;  /* 0x0000005400700947 */ /* 0x002fea0003800000 */
        /* <DEDUP_REMOVED lines=24> */
.L_x_2569:
[----:B------:R-:W-:Y:S05]  /*10c20*/  YIELD ;  /* 0x0000000000007946 */ /* 0x000fea0003800000 */
[----:B------:R-:W-:Y:S01]  /*10c30*/  ULDC.64 UR4, c[0x0][0xa28] ;  /* 0x00028a0000047ab9 */ /* 0x000fe20000000a00 */
[----:B0--3--:R-:W-:Y:S01]  /*10c40*/  IMAD.MOV.U32 R0, RZ, RZ, RZ ;  /* 0x000000ffff007224 */ /* 0x009fe200078e00ff */
[----:B------:R-:W-:Y:S01]  /*10c50*/  ISETP.NE.U32.AND P0, PT, RZ, UR4, PT ;  /* 0x00000004ff007c0c */ /* 0x000fe2000bf05070 */
[----:B------:R-:W0:Y:S01]  /*10c60*/  LDC.64 R4, c[0x0][0xa00] ;  /* 0x00028000ff047b82 */ /* 0x000e220000000a00 */
[----:B-1---5:R-:W-:Y:S01]  /*10c70*/  CS2R R8, SRZ ;  /* 0x0000000000087805 */ /* 0x022fe2000001ff00 */
[----:B------:R-:W-:Y:S01]  /*10c80*/  ULDC.64 UR6, c[0x0][0xa08] ;  /* 0x0002820000067ab9 */ /* 0x000fe20000000a00 */
[----:B------:R-:W-:Y:S01]  /*10c90*/  ISETP.NE.AND.EX P0, PT, RZ, UR5, PT, P0 ;  /* 0x00000005ff007c0c */ /* 0x000fe2000bf05300 */
[----:B------:R-:W-:-:S12]  /*10ca0*/  ULDC.64 UR4, c[0x0][0xa18] ;  /* 0x0002860000047ab9 */ /* 0x000fd80000000a00 */
[----:B------:R-:W1:Y:S02]  /*10cb0*/  @P0 LDC.64 R2, c[0x0][0xa28] ;  /* 0x00028a00ff020b82 */ /* 0x000e640000000a00 */
[----:B-1----:R-:W-:-:S05]  /*10cc0*/  @P0 IMAD.WIDE R2, R19, 0x4, R2 ;  /* 0x0000000413020825 */ /* 0x002fca00078e0202 */
[----:B------:R1:W5:Y:S01]  /*10cd0*/  @P0 LDG.E R0, desc[UR40][R2.64] ;  /* 0x0000002802000981 */ /* 0x000362000c1e1900 */
[----:B------:R-:W-:Y:S01]  /*10ce0*/  ISETP.NE.U32.AND P0, PT, RZ, UR4, PT ;  /* 0x00000004ff007c0c */ /* 0x000fe2000bf05070 */
[----:B0-----:R-:W-:Y:S01]  /*10cf0*/  IMAD.WIDE R4, R19, 0x4, R4 ;  /* 0x0000000413047825 */ /* 0x001fe200078e0204 */
[----:B------:R-:W-:Y:S02]  /*10d00*/  ISETP.NE.U32.AND P1, PT, RZ, UR6, PT ;  /* 0x00000006ff007c0c */ /* 0x000fe4000bf25070 */
[----:B------:R-:W-:Y:S01]  /*10d10*/  ISETP.NE.AND.EX P2, PT, RZ, UR5, PT, P0 ;  /* 0x00000005ff007c0c */ /* 0x000fe2000bf45300 */
[----:B------:R-:W-:Y:S01]  /*10d20*/  ULDC.64 UR4, c[0x0][0xa00] ;  /* 0x0002800000047ab9 */ /* 0x000fe20000000a00 */
[----:B------:R-:W-:Y:S02]  /*10d30*/  ISETP.NE.AND.EX P1, PT, RZ, UR7, PT, P1 ;  /* 0x00000007ff007c0c */ /* 0x000fe4000bf25310 */
[----:B------:R-:W-:Y:S01]  /*10d40*/  ISETP.NE.U32.AND P0, PT, RZ, UR4, PT ;  /* 0x00000004ff007c0c */ /* 0x000fe2000bf05070 */
[----:B-1----:R-:W0:Y:S03]  /*10d50*/  LDC.64 R2, c[0x0][0xa08] ;  /* 0x00028200ff027b82 */ /* 0x002e260000000a00 */
[----:B------:R-:W-:-:S05]  /*10d60*/  ISETP.NE.AND.EX P0, PT, RZ, UR5, PT, P0 ;  /* 0x00000005ff007c0c */ /* 0x000fca000bf05300 */
[----:B--2---:R-:W1:Y:S08]  /*10d70*/  @P2 LDC.64 R6, c[0x0][0xa18] ;  /* 0x00028600ff062b82 */ /* 0x004e700000000a00 */
[----:B------:R-:W2:Y:S01]  /*10d80*/  @P0 LDG.E R9, desc[UR40][R4.64] ;  /* 0x0000002804090981 */ /* 0x000ea2000c1e1900 */
[----:B------:R-:W-:Y:S01]  /*10d90*/  ULDC UR4, c[0x0][0x288] ;  /* 0x0000a20000047ab9 */ /* 0x000fe20000000800 */
[----:B0-----:R-:W-:-:S05]  /*10da0*/  IMAD.WIDE R2, R19, 0x4, R2 ;  /* 0x0000000413027825 */ /* 0x001fca00078e0202 */
[----:B------:R-:W5:Y:S01]  /*10db0*/  @P1 LDG.E R8, desc[UR40][R2.64] ;  /* 0x0000002802081981 */ /* 0x000f62000c1e1900 */
[----:B-1----:R-:W-:-:S03]  /*10dc0*/  @P2 IMAD.WIDE R6, R19, 0x4, R6 ;  /* 0x0000000413062825 */ /* 0x002fc600078e0206 */
        /* <DEDUP_REMOVED lines=14> */
[----:B------:R-:W0:Y:S04]  /*10eb0*/  LDG.E R7, desc[UR40][R4.64] ;  /* 0x0000002804077981 */ /* 0x000e28000c1e1900 */
[----:B------:R-:W0:Y:S02]  /*10ec0*/  LDG.E R4, desc[UR40][R4.64+0x4] ;  /* 0x0000042804047981 */ /* 0x000e24000c1e1900 */
[----:B0-----:R-:W-:-:S05]  /*10ed0*/  IMAD.IADD R9, R4, 0x1, -R7 ;  /* 0x0000000104097824 */ /* 0x001fca00078e0a07 */
[----:B------:R1:W-:Y:S02]  /*10ee0*/  STL [R1+0x30], R9 ;  /* 0x0000300901007387 */ /* 0x0003e40000100800 */
.L_x_2460:
[----:B-----5:R-:W-:Y:S01]  /*10ef0*/  IMAD.IADD R4, R8, 0x1, R0 ;  /* 0x0000000108047824 */ /* 0x020fe200078e0200 */
[----:B------:R-:W-:Y:S02]  /*10f00*/  ULDC.64 UR4, c[0x0][0xa20] ;  /* 0x0002880000047ab9 */ /* 0x000fe40000000a00 */
[----:B------:R-:W-:Y:S02]  /*10f10*/  ISETP.NE.U32.AND P0, PT, RZ, UR4, PT ;  /* 0x00000004ff007c0c */ /* 0x000fe4000bf05070 */
[----:B------:R2:W-:Y:S02]  /*10f20*/  STL [R1+0x18], R4 ;  /* 0x0000180401007387 */ /* 0x0005e40000100800 */
[----:B------:R-:W-:-:S13]  /*10f30*/  ISETP.NE.AND.EX P0, PT, RZ, UR5, PT, P0 ;  /* 0x00000005ff007c0c */ /* 0x000fda000bf05300 */
[----:B--2---:R-:W-:Y:S05]  /*10f40*/  @!P0 BRA `(.L_x_2461) ;  /* 0x0000000000108947 */ /* 0x004fea0003800000 */
[----:B------:R-:W2:Y:S02]  /*10f50*/  LDC.64 R2, c[0x0][0xa20] ;  /* 0x00028800ff027b82 */ /* 0x000ea40000000a00 */
[----:B--2---:R-:W-:-:S05]  /*10f60*/  IMAD.WIDE R2, R19, 0x4, R2 ;  /* 0x0000000413027825 */ /* 0x004fca00078e0202 */
[----:B------:R2:W5:Y:S01]  /*10f70*/  LDG.E R6, desc[UR40][R2.64] ;  /* 0x0000002802067981 */ /* 0x000562000c1e1900 */
[----:B------:R-:W-:Y:S05]  /*10f80*/  BRA `(.L_x_2462) ;  /* 0x0000000000107947 */ /* 0x000fea0003800000 */
.L_x_2461:
[----:B------:R-:W-:Y:S05]  /*10f90*/  @!P1 BRA `(.L_x_2462) ;  /* 0x00000000000c9947 */ /* 0x000fea0003800000 */
[----:B------:R-:W2:Y:S04]  /*10fa0*/  LDG.E R6, desc[UR40][R2.64] ;  /* 0x0000002802067981 */ /* 0x000ea8000c1e1900 */
[----:B------:R-:W2:Y:S02]  /*10fb0*/  LDG.E R2, desc[UR40][R2.64+0x4] ;  /* 0x0000042802027981 */ /* 0x000ea4000c1e1900 */
[----:B--2---:R-:W-:-:S07]  /*10fc0*/  IMAD.IADD R6, R2, 0x1, -R6 ;  /* 0x0000000102067824 */ /* 0x004fce00078e0a06 */
.L_x_2462:
[----:B--2---:R-:W2:Y:S01]  /*10fd0*/  LDC R2, c[0x0][0x448] ;  /* 0x00011200ff027b82 */ /* 0x004ea20000000800 */
[----:B------:R-:W-:Y:S02]  /*10fe0*/  IMAD.SHL.U32 R8, R17, 0x80, RZ ;  /* 0x0000008011087824 */ /* 0x000fe400078e00ff */
[----:B-----5:R-:W-:Y:S02]  /*10ff0*/  IMAD.IADD R0, R6, 0x1, -R0 ;  /* 0x0000000106007824 */ /* 0x020fe400078e0a00 */
[----:B------:R-:W-:Y:S01]  /*11000*/  VIADD R4, R8, 0x7f ;  /* 0x0000007f08047836 */ /* 0x000fe20000000000 */
[----:B------:R3:W-:Y:S03]  /*11010*/  STL [R1+0x2c], R8 ;  /* 0x00002c0801007387 */ /* 0x0007e60000100800 */
[----:B------:R-:W-:Y:S01]  /*11020*/  IMAD.MOV.U32 R6, RZ, RZ, R4 ;  /* 0x000000ffff067224 */ /* 0x000fe200078e0004 */
[----:B--2---:R-:W-:-:S13]  /*11030*/  ISETP.NE.AND P1, PT, R2, 0x1, PT ;  /* 0x000000010200780c */ /* 0x004fda0003f25270 */
[----:B------:R-:W2:Y:S08]  /*11040*/  @P1 LDC R3, c[0x0][0x44c] ;  /* 0x00011300ff031b82 */ /* 0x000eb00000000800 */
[----:B------:R-:W4:Y:S01]  /*11050*/  @P1 LDC R2, c[0x0][0x450] ;  /* 0x00011400ff021b82 */ /* 0x000f220000000800 */
[----:B--2---:R-:W-:-:S05]  /*11060*/  @P1 IMAD.HI.U32 R3, R4, R3, RZ ;  /* 0x0000000304031227 */ /* 0x004fca00078e00ff */
[----:B----4-:R-:W-:Y:S02]  /*11070*/  @P1 SHF.R.U32.HI R6, RZ, R2, R3 ;  /* 0x00000002ff061219 */ /* 0x010fe40000011603 */
[----:B------:R-:W-:-:S05]  /*11080*/  IADD3 R2, R0, 0x1, -R9 ;  /* 0x0000000100027810 */ /* 0x000fca0007ffe809 */
[----:B------:R-:W-:Y:S02]  /*11090*/  IMAD.IADD R6, R2, 0x1, R6 ;  /* 0x0000000102067824 */ /* 0x000fe400078e0206 */
[----:B------:R-:W2:Y:S02]  /*110a0*/  LDC.64 R2, c[0x0][0x9e0] ;  /* 0x00027800ff027b82 */ /* 0x000ea40000000a00 */
[----:B--2---:R-:W-:Y:S01]  /*110b0*/  ISETP.GE.AND P2, PT, R3, 0x1, PT ;  /* 0x000000010300780c */ /* 0x004fe20003f46270 */
[----:B------:R-:W-:-:S12]  /*110c0*/  IMAD.IADD R2, R6, 0x1, R2 ;  /* 0x0000000106027824 */ /* 0x000fd800078e0202 */
[----:B---3--:R-:W-:Y:S05]  /*110d0*/  @!P2 BRA `(.L_x_2463) ;  /* 0x000000000048a947 */ /* 0x008fea0003800000 */
[C---:B------:R-:W-:Y:S01]  /*110e0*/  ISETP.GT.AND P0, PT, R6.reuse, RZ, PT ;  /* 0x000000ff0600720c */ /* 0x040fe20003f04270 */
[----:B------:R-:W-:Y:S01]  /*110f0*/  BSSY B0, `(.L_x_2464) ;  /* 0x000000e000007945 */ /* 0x000fe20003800000 */
[----:B------:R-:W-:-:S11]  /*11100*/  VIADD R7, R6, 0xffffffff ;  /* 0xffffffff06077836 */ /* 0x000fd60000000000 */
[----:B------:R-:W-:Y:S05]  /*11110*/  @P0 BRA `(.L_x_2465) ;  /* 0x00000000001c0947 */ /* 0x000fea0003800000 */
[----:B------:R-:W-:Y:S01]  /*11120*/  ISETP.NE.AND P0, PT, R3, 0x1, PT ;  /* 0x000000010300780c */ /* 0x000fe20003f05270 */
[----:B------:R-:W-:-:S12]  /*11130*/  IMAD.MOV R6, RZ, RZ, -R6 ;  /* 0x000000ffff067224 */ /* 0x000fd800078e0a06 */
[----:B------:R-:W2:Y:S02]  /*11140*/  @P0 LDC.64 R4, c[0x0][0x9e8] ;  /* 0x00027a00ff040b82 */ /* 0x000ea40000000a00 */
[----:B--2---:R-:W-:-:S05]  /*11150*/  @P0 IMAD.HI.U32 R4, R6, R4, RZ ;  /* 0x0000000406040227 */ /* 0x004fca00078e00ff */
[----:B------:R-:W-:-:S04]  /*11160*/  @P0 SHF.R.U32.HI R6, RZ, R5, R4 ;  /* 0x00000005ff060219 */ /* 0x000fc80000011604 */
[----:B------:R-:W-:Y:S01]  /*11170*/  LOP3.LUT R7, RZ, R6, RZ, 0x33, !PT ;  /* 0x00000006ff077212 */ /* 0x000fe200078e33ff */
[----:B------:R-:W-:Y:S06]  /*11180*/  BRA `(.L_x_2466) ;  /* 0x0000000000107947 */ /* 0x000fec0003800000 */
.L_x_2465:
[----:B------:R-:W-:-:S13]  /*11190*/  ISETP.NE.AND P0, PT, R3, 0x1, PT ;  /* 0x000000010300780c */ /* 0x000fda0003f05270 */
[----:B------:R-:W2:Y:S02]  /*111a0*/  @P0 LDC.64 R4, c[0x0][0x9e8] ;  /* 0x00027a00ff040b82 */ /* 0x000ea40000000a00 */
[----:B--2---:R-:W-:-:S05]  /*111b0*/  @P0 IMAD.HI.U32 R4, R7, R4, RZ ;  /* 0x0000000407040227 */ /* 0x004fca00078e00ff */
[----:B------:R-:W-:-:S07]  /*111c0*/  @P0 SHF.R.U32.HI R7, RZ, R5, R4 ;  /* 0x00000005ff070219 */ /* 0x000fce0000011604 */
.L_x_2466:
[----:B------:R-:W-:Y:S05]  /*111d0*/  BSYNC B0 ;  /* 0x0000000000007941 */ /* 0x000fea0003800000 */
.L_x_2464:
[----:B------:R-:W-:-:S05]  /*111e0*/  IMAD R7, R7, R3, R3 ;  /* 0x0000000307077224 */ /* 0x000fca00078e0203 */
[----:B------:R-:W-:-:S07]  /*111f0*/  VIMNMX R2, R2, R7, PT ;  /* 0x0000000702027248 */ /* 0x000fce0003fe0100 */
.L_x_2463:
[----:B------:R-:W2:Y:S01]  /*11200*/  @P1 LDC R6, c[0x0][0x44c] ;  /* 0x00011300ff061b82 */ /* 0x000ea20000000800 */
[----:B------:R-:W-:Y:S01]  /*11210*/  IMAD.MOV.U32 R4, RZ, RZ, R8 ;  /* 0x000000ffff047224 */ /* 0x000fe200078e0008 */
[----:B------:R-:W-:-:S06]  /*11220*/  ULDC UR4, c[0x0][0x9dc] ;  /* 0x0002770000047ab9 */ /* 0x000fcc0000000800 */
[----:B------:R-:W3:Y:S01]  /*11230*/  @P1 LDC R5, c[0x0][0x450] ;  /* 0x00011400ff051b82 */ /* 0x000ee20000000800 */
[----:B--2---:R-:W-:-:S05]  /*11240*/  @P1 IMAD.HI.U32 R6, R8, R6, RZ ;  /* 0x0000000608061227 */ /* 0x004fca00078e00ff */
[----:B---3--:R-:W-:Y:S01]  /*11250*/  @P1 SHF.R.U32.HI R4, RZ, R5, R6 ;  /* 0x00000005ff041219 */ /* 0x008fe20000011606 */
[----:B------:R-:W-:Y:S02]  /*11260*/  VIADD R5, R2, 0x5f ;  /* 0x0000005f02057836 */ /* 0x000fe40000000000 */
[----:B------:R-:W-:Y:S01]  /*11270*/  VIADD R6, R0, 0x5f ;  /* 0x0000005f00067836 */ /* 0x000fe20000000000 */
[----:B------:R-:W-:Y:S01]  /*11280*/  IADD3 R2, R4, R0, -R9 ;  /* 0x0000000004027210 */ /* 0x000fe20007ffe809 */
[----:B------:R-:W-:-:S04]  /*11290*/  IMAD.HI R5, R5, 0x2aaaaaab, RZ ;  /* 0x2aaaaaab05057827 */ /* 0x000fc800078e02ff */
[----:B------:R-:W-:Y:S01]  /*112a0*/  IMAD.HI R6, R6, 0x2aaaaaab, RZ ;  /* 0x2aaaaaab06067827 */ /* 0x000fe200078e02ff */
[----:B------:R-:W-:-:S04]  /*112b0*/  SHF.R.U32.HI R0, RZ, 0x1f, R5 ;  /* 0x0000001fff007819 */ /* 0x000fc80000011605 */
[----:B------:R-:W-:Y:S02]  /*112c0*/  SHF.R.U32.HI R4, RZ, 0x1f, R6 ;  /* 0x0000001fff047819 */ /* 0x000fe40000011606 */
[----:B------:R-:W-:Y:S02]  /*112d0*/  LEA.HI.SX32 R0, R5, R0, 0x1c ;  /* 0x0000000005007211 */ /* 0x000fe400078fe2ff */
[----:B------:R-:W-:-:S04]  /*112e0*/  LEA.HI.SX32 R4, R6, R4, 0x1c ;  /* 0x0000000406047211 */ /* 0x000fc800078fe2ff */
[----:B------:R-:W-:Y:S01]  /*112f0*/  VIMNMX R7, R4, R0, PT ;  /* 0x0000000004077248 */ /* 0x000fe20003fe0100 */
[----:B------:R-:W-:-:S04]  /*11300*/  VIADD R0, R2, -UR4 ;  /* 0x8000000402007c36 */ /* 0x000fc80008000000 */
[----:B------:R2:W-:Y:S01]  /*11310*/  STL [R1+0x20], R7 ;  /* 0x0000200701007387 */ /* 0x0005e20000100800 */
[----:B------:R-:W-:Y:S05]  /*11320*/  @!P2 BRA `(.L_x_2467) ;  /* 0x000000000044a947 */ /* 0x000fea0003800000 */
[----:B------:R-:W-:Y:S01]  /*11330*/  ISETP.GT.AND P0, PT, R2, -0x1, PT ;  /* 0xffffffff0200780c */ /* 0x000fe20003f04270 */
[----:B------:R-:W-:-:S12]  /*11340*/  BSSY B0, `(.L_x_2468) ;  /* 0x000000d000007945 */ /* 0x000fd80003800000 */
[----:B------:R-:W-:Y:S05]  /*11350*/  @P0 BRA `(.L_x_2469) ;  /* 0x00000000001c0947 */ /* 0x000fea0003800000 */
[----:B------:R-:W-:Y:S02]  /*11360*/  ISETP.NE.AND P0, PT, R3, 0x1, PT ;  /* 0x000000010300780c */ /* 0x000fe40003f05270 */
[----:B------:R-:W-:-:S11]  /*11370*/  LOP3.LUT R2, RZ, R2, RZ, 0x33, !PT ;  /* 0x00000002ff027212 */ /* 0x000fd600078e33ff */
[----:B------:R-:W3:Y:S02]  /*11380*/  @P0 LDC.64 R4, c[0x0][0x9e8] ;  /* 0x00027a00ff040b82 */ /* 0x000ee40000000a00 */
[----:B---3--:R-:W-:-:S05]  /*11390*/  @P0 IMAD.HI.U32 R4, R2, R4, RZ ;  /* 0x0000000402040227 */ /* 0x008fca00078e00ff */
[----:B------:R-:W-:-:S04]  /*113a0*/  @P0 SHF.R.U32.HI R2, RZ, R5, R4 ;  /* 0x00000005ff020219 */ /* 0x000fc80000011604 */
[----:B------:R-:W-:Y:S01]  /*113b0*/  LOP3.LUT R2, RZ, R2, RZ, 0x33, !PT ;  /* 0x00000002ff027212 */ /* 0x000fe200078e33ff */
[----:B------:R-:W-:Y:S06]  /*113c0*/  BRA `(.L_x_2470) ;  /* 0x0000000000107947 */ /* 0x000fec0003800000 */
.L_x_2469:
[----:B------:R-:W-:-:S13]  /*113d0*/  ISETP.NE.AND P0, PT, R3, 0x1, PT ;  /* 0x000000010300780c */ /* 0x000fda0003f05270 */
[----:B------:R-:W3:Y:S02]  /*113e0*/  @P0 LDC.64 R4, c[0x0][0x9e8] ;  /* 0x00027a00ff040b82 */ /* 0x000ee40000000a00 */
[----:B---3--:R-:W-:-:S05]  /*113f0*/  @P0 IMAD.HI.U32 R4, R2, R4, RZ ;  /* 0x0000000402040227 */ /* 0x008fca00078e00ff */
[----:B------:R-:W-:-:S07]  /*11400*/  @P0 SHF.R.U32.HI R2, RZ, R5, R4 ;  /* 0x00000005ff020219 */ /* 0x000fce0000011604 */
.L_x_2470:
[----:B------:R-:W-:Y:S05]  /*11410*/  BSYNC B0 ;  /* 0x0000000000007941 */ /* 0x000fea0003800000 */
.L_x_2468:
[----:B------:R-:W-:-:S05]  /*11420*/  IMAD R2, R2, R3, RZ ;  /* 0x0000000302027224 */ /* 0x000fca00078e02ff */
[----:B------:R-:W-:-:S07]  /*11430*/  VIMNMX R0, R0, R2, !PT ;  /* 0x0000000200007248 */ /* 0x000fce0007fe0100 */
.L_x_2467:
[----:B------:R-:W-:Y:S01]  /*11440*/  IMAD.HI R0, R0, 0x2aaaaaab, RZ ;  /* 0x2aaaaaab00007827 */ /* 0x000fe200078e02ff */
[----:B------:R-:W-:Y:S04]  /*11450*/  BSSY B7, `(.L_x_2471) ;  /* 0x00003fa000077945 */ /* 0x000fe80003800000 */
[----:B------:R-:W-:-:S04]  /*11460*/  SHF.R.U32.HI R2, RZ, 0x1f, R0 ;  /* 0x0000001fff027819 */ /* 0x000fc80000011600 */
[----:B------:R-:W-:-:S04]  /*11470*/  LEA.HI.SX32 R2, R0, R2, 0x1c ;  /* 0x0000000200027211 */ /* 0x000fc800078fe2ff */
[----:B------:R-:W-:-:S04]  /*11480*/  VIMNMX R3, RZ, R2, !PT ;  /* 0x00000002ff037248 */ /* 0x000fc80007fe0100 */
[----:B------:R-:W-:Y:S01]  /*11490*/  ISETP.GT.AND P0, PT, R7, R3, PT ;  /* 0x000000030700720c */ /* 0x000fe20003f04270 */
[----:B------:R3:W-:-:S12]  /*114a0*/  STL [R1+0x1c], R3 ;  /* 0x00001c0301007387 */ /* 0x0007d80000100800 */
[----:B---3--:R-:W-:Y:S05]  /*114b0*/  @P0 BRA `(.L_x_2472) ;  /* 0x0000000000440947 */ /* 0x008fea0003800000 */
[----:B------:R-:W3:Y:S02]  /*114c0*/  S2R R3, SR_TID.X ;  /* 0x0000000000037919 */ /* 0x000ee40000002100 */
[----:B---3--:R-:W-:-:S04]  /*114d0*/  LOP3.LUT R3, R3, 0x7f, RZ, 0xc0, !PT ;  /* 0x0000007f03037812 */ /* 0x008fc800078ec0ff */
[----:B------:R-:W-:-:S13]  /*114e0*/  ISETP.NE.AND P0, PT, R3, RZ, PT ;  /* 0x000000ff0300720c */ /* 0x000fda0003f05270 */
[----:B------:R-:W-:Y:S05]  /*114f0*/  @P0 BRA `(.L_x_2473) ;  /* 0x0000003c00bc0947 */ /* 0x000fea0003800000 */
[----:B------:R-:W3:Y:S01]  /*11500*/  S2R R5, SR_LANEID ;  /* 0x0000000000057919 */ /* 0x000ee20000000000 */
[----:B------:R-:W-:Y:S01]  /*11510*/  VOTEU.ANY UR4, UPT, PT ;  /* 0x0000000000047886 */ /* 0x000fe200038e0100 */
[----:B------:R-:W4:Y:S01]  /*11520*/  LDC.64 R2, c[0x0][0xc60] ;  /* 0x00031800ff027b82 */ /* 0x000f220000000a00 */
[----:B------:R-:W3:Y:S02]  /*11530*/  FLO.U32 R0, UR4 ;  /* 0x0000000400007d00 */ /* 0x000ee400080e0000 */
[----:B---3--:R-:W-:-:S06]  /*11540*/  ISETP.EQ.U32.AND P0, PT, R0, R5, PT ;  /* 0x000000050000720c */ /* 0x008fcc0003f02070 */
[----:B------:R-:W4:Y:S07]  /*11550*/  POPC R5, UR4 ;  /* 0x0000000400057d09 */ /* 0x000f2e0008000000 */
[----:B----4-:R-:W3:Y:S01]  /*11560*/  @P0 ATOMG.E.ADD.STRONG.GPU PT, R3, desc[UR40][R2.64], R5 ;  /* 0x00000005020309a8 */ /* 0x010ee200081ee1e8 */
[----:B------:R-:W4:Y:S02]  /*11570*/  S2R R4, SR_LTMASK ;  /* 0x0000000000047919 */ /* 0x000f240000003900 */
[----:B----4-:R-:W-:-:S04]  /*11580*/  LOP3.LUT R4, R4, UR4, RZ, 0xc0, !PT ;  /* 0x0000000404047c12 */ /* 0x010fc8000f8ec0ff */
[----:B--2---:R-:W2:Y:S01]  /*11590*/  POPC R7, R4 ;  /* 0x0000000400077309 */ /* 0x004ea20000000000 */
[----:B---3--:R-:W2:Y:S02]  /*115a0*/  SHFL.IDX PT, R0, R3, R0, 0x1f ;  /* 0x00001f0003007589 */ /* 0x008ea400000e0000 */
[----:B--2---:R-:W-:Y:S01]  /*115b0*/  IADD3 R16, R0, UR37, R7 ;  /* 0x0000002500107c10 */ /* 0x004fe2000fffe007 */
[----:B------:R-:W-:Y:S06]  /*115c0*/  BRA `(.L_x_2473) ;  /* 0x0000003c00887947 */ /* 0x000fec0003800000 */
.L_x_2472:
        /* <DEDUP_REMOVED lines=17> */
[----:B------:R-:W-:Y:S02]  /*116e0*/  IMAD.MOV.U32 R12, RZ, RZ, 0x1 ;  /* 0x00000001ff0c7424 */ /* 0x000fe400078e00ff */
[----:B------:R-:W-:-:S07]  /*116f0*/  IMAD.MOV.U32 R13, RZ, RZ, RZ ;  /* 0x000000ffff0d7224 */ /* 0x000fce00078e00ff */
[----:B------:R-:W-:-:S07]  /*11700*/  LEPC R20, `(.L_x_2475) ;  /* 0x000000001014794e */ /* 0x000fce0000000000 */
[----:B01-3--:R-:W-:Y:S05]  /*11710*/  CALL.ABS.NOINC R2 ;  /* 0x0000000002007343 */ /* 0x00bfea0003c00000 */
.L_x_2475:
[----:B------:R-:W-:Y:S05]  /*11720*/  BSYNC B6 ;  /* 0x0000000000067941 */ /* 0x000fea0003800000 */
.L_x_2474:
        /* <DEDUP_REMOVED lines=16> */
[----:B------:R-:W-:Y:S02]  /*11830*/  IMAD.MOV.U32 R12, RZ, RZ, 0x1 ;  /* 0x00000001ff0c7424 */ /* 0x000fe400078e00ff */
[----:B---3--:R-:W-:-:S07]  /*11840*/  IMAD.MOV.U32 R13, RZ, RZ, RZ ;  /* 0x000000ffff0d7224 */ /* 0x008fce00078e00ff */
[----:B------:R-:W-:-:S07]  /*11850*/  LEPC R20, `(.L_x_2478) ;  /* 0x000000001014794e */ /* 0x000fce0000000000 */
[----:B01--4-:R-:W-:Y:S05]  /*11860*/  CALL.ABS.NOINC R2 ;  /* 0x0000000002007343 */ /* 0x013fea0003c00000 */
.L_x_2478:
        /* <DEDUP_REMOVED lines=15> */
.L_x_2477:
[----:B------:R-:W-:Y:S05]  /*11960*/  BSYNC B6 ;  /* 0x0000000000067941 */ /* 0x000fea0003800000 */
.L_x_2476:
[----:B------:R-:W-:Y:S01]  /*11970*/  ULDC.64 UR4, c[0x0][0x9f8] ;  /* 0x00027e0000047ab9 */ /* 0x000fe20000000a00 */
[----:B------:R-:W3:Y:S01]  /*11980*/  LDL R17, [R1+0x20] ;  /* 0x0000200001117983 */ /* 0x000ee20000100800 */
[----:B------:R-:W-:Y:S01]  /*11990*/  ISETP.NE.U32.AND P0, PT, RZ, UR4, PT ;  /* 0x00000004ff007c0c */ /* 0x000fe2000bf05070 */
[----:B--2---:R-:W-:-:S03]  /*119a0*/  IMAD.MOV.U32 R7, RZ, RZ, R19 ;  /* 0x000000ffff077224 */ /* 0x004fc600078e0013 */
[----:B------:R-:W-:Y:S01]  /*119b0*/  ISETP.NE.AND.EX P0, PT, RZ, UR5, PT, P0 ;  /* 0x00000005ff007c0c */ /* 0x000fe2000bf05300 */
[----:B------:R-:W-:-:S12]  /*119c0*/  ULDC.64 UR4, c[0x0][0xa08] ;  /* 0x0002820000047ab9 */ /* 0x000fd80000000a00 */
[----:B------:R-:W2:Y:S02]  /*119d0*/  @P0 LDC.64 R2, c[0x0][0x9f8] ;  /* 0x00027e00ff020b82 */ /* 0x000ea40000000a00 */
[----:B--2---:R-:W-:-:S05]  /*119e0*/  @P0 IMAD.WIDE R2, R19, 0x4, R2 ;  /* 0x0000000413020825 */ /* 0x004fca00078e0202 */
[----:B------:R2:W4:Y:S02]  /*119f0*/  @P0 LDG.E R7, desc[UR40][R2.64] ;  /* 0x0000002802070981 */ /* 0x000524000c1e1900 */
[----:B--2---:R-:W2:Y:S02]  /*11a00*/  LDC.64 R2, c[0x0][0x418] ;  /* 0x00010600ff027b82 */ /* 0x004ea40000000a00 */
[----:B--2---:R-:W-:Y:S01]  /*11a10*/  LOP3.LUT P0, RZ, R2, UR4, RZ, 0xfc, !PT ;  /* 0x0000000402ff7c12 */ /* 0x004fe2000f80fcff */
[----:B------:R-:W-:-:S03]  /*11a20*/  UMOV UR4, 0xffffffff ;  /* 0xffffffff00047882 */ /* 0x000fc60000000000 */
[----:B------:R-:W-:Y:S01]  /*11a30*/  LOP3.LUT P0, RZ, R3, UR5, RZ, 0xfc, P0 ;  /* 0x0000000503ff7c12 */ /* 0x000fe2000800fcff */
[----:B---3--:R-:W-:Y:S01]  /*11a40*/  VIADD R0, R17, 0xffffffff ;  /* 0xffffffff11007836 */ /* 0x008fe20000000000 */
[----:B----4-:R-:W-:Y:S01]  /*11a50*/  SHF.R.S32.HI R8, RZ, 0x1f, R7 ;  /* 0x0000001fff087819 */ /* 0x010fe20000011407 */
[----:B------:R2:W-:Y:S01]  /*11a60*/  STL [R1+0xc], R7 ;  /* 0x00000c0701007387 */ /* 0x0005e20000100800 */
[----:B------:R-:W-:-:S03]  /*11a70*/  SEL R17, R7, RZ, !P0 ;  /* 0x000000ff07117207 */ /* 0x000fc60004000000 */
[----:B------:R2:W-:Y:S01]  /*11a80*/  STL [R1+0x14], R8 ;  /* 0x0000140801007387 */ /* 0x0005e20000100800 */
[----:B------:R-:W-:Y:S05]  /*11a90*/  BRA.DIV UR4, `(.L_x_2479) ;  /* 0x0000004e04247947 */ /* 0x000fea000b800000 */
[----:B------:R-:W3:Y:S02]  /*11aa0*/  S2R R4, SR_TID.X ;  /* 0x0000000000047919 */ /* 0x000ee40000002100 */
[----:B---3--:R-:W-:-:S04]  /*11ab0*/  SHF.R.U32.HI R4, RZ, 0x5, R4 ;  /* 0x00000005ff047819 */ /* 0x008fc80000011604 */
[----:B------:R-:W-:-:S05]  /*11ac0*/  LOP3.LUT R4, R4, 0x3, RZ, 0xc0, !PT ;  /* 0x0000000304047812 */ /* 0x000fca00078ec0ff */
[----:B------:R3:W4:Y:S02]  /*11ad0*/  SHFL.IDX PT, R14, R4, RZ, 0x1f ;  /* 0x00001fff040e7589 */ /* 0x00072400000e0000 */
.L_x_2585:
[----:B---3--:R-:W3:Y:S01]  /*11ae0*/  LDL.LU R4, [R1] ;  /* 0x0000000001047983 */ /* 0x008ee20000300800 */
[----:B------:R-:W-:Y:S02]  /*11af0*/  PLOP3.LUT P1, PT, PT, PT, PT, 0x8, 0x0 ;  /* 0x000000000000781c */ /* 0x000fe40003f2e170 */
[----:B----4-:R-:W-:Y:S01]  /*11b00*/  ISETP.NE.AND P0, PT, R14, RZ, PT ;  /* 0x000000ff0e00720c */ /* 0x010fe20003f05270 */
[----:B------:R4:W-:Y:S01]  /*11b10*/  STL [R1+0x28], R0 ;  /* 0x0000280001007387 */ /* 0x0009e20000100800 */
[----:B---3--:R-:W-:-:S09]  /*11b20*/  LOP3.LUT R4, R4, 0xfffffffe, RZ, 0xc0, !PT ;  /* 0xfffffffe04047812 */ /* 0x008fd200078ec0ff */
[----:B------:R-:W-:-:S05]  /*11b30*/  @P1 LOP3.LUT R4, R4, 0x1, RZ, 0xfc, !PT ;  /* 0x0000000104041812 */ /* 0x000fca00078efcff */
[----:B------:R4:W-:Y:S01]  /*11b40*/  STL [R1], R4 ;  /* 0x0000000401007387 */ /* 0x0009e20000100800 */
[----:B------:R-:W-:Y:S05]  /*11b50*/  @P0 BRA `(.L_x_2480) ;  /* 0x00000004001c0947 */ /* 0x000fea0003800000 */
[----:B------:R-:W-:-:S03]  /*11b60*/  UMOV UR4, 0xffffffff ;  /* 0xffffffff00047882 */ /* 0x000fc60000000000 */
[----:B------:R-:W-:Y:S05]  /*11b70*/  BRA.DIV UR4, `(.L_x_2481) ;  /* 0x0000004e04207947 */ /* 0x000fea000b800000 */
[----:B------:R-:W-:-:S13]  /*11b80*/  ELECT P6, URZ, PT ;  /* 0x00000000003f782f */ /* 0x000fda00038c0000 */
.L_x_2588:
[----:B------:R-:W-:Y:S05]  /*11b90*/  @!P6 BRA `(.L_x_2480) ;  /* 0x00000004000ce947 */ /* 0x000fea0003800000 */
[----:B------:R-:W-:-:S04]  /*11ba0*/  ISETP.NE.U32.AND P0, PT, R2, RZ, PT ;  /* 0x000000ff0200720c */ /* 0x000fc80003f05070 */
[----:B------:R-:W-:-:S13]  /*11bb0*/  ISETP.NE.AND.EX P0, PT, R3, RZ, PT, P0 ;  /* 0x000000ff0300720c */ /* 0x000fda0003f05300 */
[----:B------:R-:W-:Y:S05]  /*11bc0*/  @!P0 BRA `(.L_x_2482) ;  /* 0x0000000000508947 */ /* 0x000fea0003800000 */
[----:B------:R-:W3:Y:S01]  /*11bd0*/  LDC R6, c[0x0][0x43c] ;  /* 0x00010f00ff067b82 */ /* 0x000ee20000000800 */
[----:B01----:R-:W-:Y:S01]  /*11be0*/  IMAD.MOV.U32 R9, RZ, RZ, R0 ;  /* 0x000000ffff097224 */ /* 0x003fe200078e0000 */
[----:B------:R-:W-:-:S03]  /*11bf0*/  ULDC.64 UR4, c[0x0][0x428] ;  /* 0x00010a0000047ab9 */ /* 0x000fc60000000a00 */
[----:B----4-:R-:W-:Y:S01]  /*11c00*/  IMAD.MOV.U32 R0, RZ, RZ, R9 ;  /* 0x000000ffff007224 */ /* 0x010fe200078e0009 */
[----:B---3--:R-:W-:-:S13]  /*11c10*/  ISETP.NE.AND P0, PT, R6, 0x1, PT ;  /* 0x000000010600780c */ /* 0x008fda0003f05270 */
[----:B------:R-:W0:Y:S02]  /*11c20*/  @P0 LDC.64 R4, c[0x0][0x440] ;  /* 0x00011000ff040b82 */ /* 0x000e240000000a00 */
[----:B0-----:R-:W-:-:S05]  /*11c30*/  @P0 IMAD.HI.U32 R4, R9, R4, RZ ;  /* 0x0000000409040227 */ /* 0x001fca00078e00ff */
[----:B------:R-:W-:-:S04]  /*11c40*/  @P0 SHF.R.U32.HI R0, RZ, R5, R4 ;  /* 0x00000005ff000219 */ /* 0x000fc80000011604 */
[--C-:B------:R-:W-:Y:S01]  /*11c50*/  SHF.R.S32.HI R5, RZ, 0x1f, R0.reuse ;  /* 0x0000001fff057819 */ /* 0x100fe20000011400 */
[----:B------:R-:W-:-:S04]  /*11c60*/  IMAD.MOV R4, RZ, RZ, -R0 ;  /* 0x000000ffff047224 */ /* 0x000fc800078e0a00 */
[----:B------:R-:W-:Y:S02]  /*11c70*/  IMAD R9, R6, R4, R9 ;  /* 0x0000000406097224 */ /* 0x000fe400078e0209 */
[----:B------:R-:W-:Y:S02]  /*11c80*/  IMAD R6, R8, UR4, RZ ;  /* 0x0000000408067c24 */ /* 0x000fe4000f8e02ff */
[----:B------:R-:W-:Y:S01]  /*11c90*/  IMAD.MOV.U32 R4, RZ, RZ, R0 ;  /* 0x000000ffff047224 */ /* 0x000fe200078e0000 */
[----:B------:R3:W-:Y:S01]  /*11ca0*/  STL [R1+0x28], R9 ;  /* 0x0000280901007387 */ /* 0x0007e20000100800 */
[C---:B------:R-:W-:Y:S02]  /*11cb0*/  IMAD R0, R7.reuse, UR5, R6 ;  /* 0x0000000507007c24 */ /* 0x040fe4000f8e0206 */
[----:B------:R-:W-:-:S04]  /*11cc0*/  IMAD.WIDE.U32 R4, R7, UR4, R4 ;  /* 0x0000000407047c25 */ /* 0x000fc8000f8e0004 */
[----:B------:R-:W-:Y:S01]  /*11cd0*/  IMAD.IADD R0, R5, 0x1, R0 ;  /* 0x0000000105007824 */ /* 0x000fe200078e0200 */
[----:B------:R-:W-:-:S04]  /*11ce0*/  LEA R2, P0, R4, R2, 0x2 ;  /* 0x0000000204027211 */ /* 0x000fc800078010ff */
[----:B------:R-:W-:-:S05]  /*11cf0*/  LEA.HI.X R3, R4, R3, R0, 0x2, P0 ;  /* 0x0000000304037211 */ /* 0x000fca00000f1400 */
[----:B------:R3:W5:Y:S04]  /*11d00*/  LDG.E R17, desc[UR40][R2.64] ;  /* 0x0000002802117981 */ /* 0x000768000c1e1900 */
.L_x_2482:
[----:B--2---:R-:W2:Y:S04]  /*11d10*/  LDL R7, [R1+0x4] ;  /* 0x0000040001077983 */ /* 0x004ea80000100800 */
[----:B----4-:R-:W2:Y:S04]  /*11d20*/  LDL R0, [R1+0x8] ;  /* 0x0000080001007983 */ /* 0x010ea80000100800 */
[----:B---3--:R-:W3:Y:S01]  /*11d30*/  LDL R2, [R1+0x10] ;  /* 0x0000100001027983 */ /* 0x008ee20000100800 */
[----:B--2---:R-:W-:Y:S01]  /*11d40*/  IMAD R0, R0, 0x8, R7 ;  /* 0x0000000800007824 */ /* 0x004fe200078e0207 */
[----:B---3--:R-:W-:-:S04]  /*11d50*/  SHF.L.U32 R2, R2, 0x1f, RZ ;  /* 0x0000001f02027819 */ /* 0x008fc800000006ff */
[----:B------:R-:W2:Y:S02]  /*11d60*/  SYNCS.PHASECHK.TRANS64.TRYWAIT P0, [R0+URZ+0x22840], R2 ;  /* 0x02284002000075a7 */ /* 0x000ea4000800017f */
[----:B--2---:R-:W-:Y:S05]  /*11d70*/  @!P0 BRA `(.L_x_2483) ;  /* 0x0000004800c08947 */ /* 0x004fea0003800000 */
.L_x_2589:
        /* <DEDUP_REMOVED lines=11> */
.L_x_2484:
[----:B------:R-:W3:Y:S04]  /*11e30*/  LDL R6, [R1+0x4] ;  /* 0x0000040001067983 */ /* 0x000ee80000100800 */
[----:B------:R-:W3:Y:S04]  /*11e40*/  LDL R5, [R1+0x8] ;  /* 0x0000080001057983 */ /* 0x000ee80000100800 */
[----:B------:R-:W4:Y:S04]  /*11e50*/  LDL R4, [R1+0x28] ;  /* 0x0000280001047983 */ /* 0x000f280000100800 */
[----:B------:R-:W4:Y:S04]  /*11e60*/  LDL R3, [R1+0x18] ;  /* 0x0000180001037983 */ /* 0x000f280000100800 */
[----:B--2---:R-:W2:Y:S01]  /*11e70*/  LDL.LU R2, [R1] ;  /* 0x0000000001027983 */ /* 0x004ea20000300800 */
[----:B------:R-:W-:Y:S01]  /*11e80*/  R2UR UR9, R0 ;  /* 0x00000000000972ca */ /* 0x000fe200000e0000 */
[----:B------:R-:W-:Y:S01]  /*11e90*/  UIADD3 UR6, UP0, UR38, 0x370, URZ ;  /* 0x0000037026067890 */ /* 0x000fe2000ff1e03f */
[----:B------:R-:W-:Y:S01]  /*11ea0*/  PLOP3.LUT P0, PT, PT, PT, PT, 0x80, 0x0 ;  /* 0x000000000000781c */ /* 0x000fe20003f0f070 */
[----:B------:R-:W-:Y:S01]  /*11eb0*/  UMOV UR5, 0x14f00000 ;  /* 0x14f0000000057882 */ /* 0x000fe20000000000 */
[----:B------:R-:W-:Y:S01]  /*11ec0*/  R2UR UR12, R18 ;  /* 0x00000000120c72ca */ /* 0x000fe200000e0000 */
[----:B------:R-:W-:Y:S01]  /*11ed0*/  UIADD3.X UR7, URZ, UR39, URZ, UP0, !UPT ;  /* 0x000000273f077290 */ /* 0x000fe200087fe43f */
[----:B-----5:R-:W-:Y:S01]  /*11ee0*/  R2UR UR13, R17 ;  /* 0x00000000110d72ca */ /* 0x020fe200000e0000 */
[----:B------:R-:W-:-:S06]  /*11ef0*/  UMOV UR10, URZ ;  /* 0x0000003f000a7c82 */ /* 0x000fcc0008000000 */
[----:B------:R-:W-:Y:S01]  /*11f00*/  UIADD3 UR9, UR9, 0x22830, URZ ;  /* 0x0002283009097890 */ /* 0x000fe2000fffe03f */
[----:B---3--:R-:W-:Y:S01]  /*11f10*/  IMAD R0, R5, 0x3000, R6 ;  /* 0x0000300005007824 */ /* 0x008fe200078e0206 */
[----:B----4-:R-:W-:-:S04]  /*11f20*/  R2UR UR11, R4 ;  /* 0x00000000040b72ca */ /* 0x010fc800000e0000 */
[----:B------:R-:W-:Y:S02]  /*11f30*/  R2UR UR8, R0 ;  /* 0x00000000000872ca */ /* 0x000fe400000e0000 */
[----:B------:R-:W-:Y:S02]  /*11f40*/  R2UR UR4, R3 ;  /* 0x00000000030472ca */ /* 0x000fe400000e0000 */
[----:B--2---:R-:W-:-:S04]  /*11f50*/  LOP3.LUT R2, R2, 0xfffffffe, RZ, 0xc0, !PT ;  /* 0xfffffffe02027812 */ /* 0x004fc800078ec0ff */
[----:B------:R-:W-:-:S05]  /*11f60*/  @P0 LOP3.LUT R2, R2, 0x1, RZ, 0xfc, !PT ;  /* 0x0000000102020812 */ /* 0x000fca00078efcff */
[----:B------:R-:W-:Y:S02]  /*11f70*/  UIADD3 UR8, UR8, 0x1c400, URZ ;  /* 0x0001c40008087890 */ /* 0x000fe4000fffe03f */
[----:B------:R-:W-:Y:S01]  /*11f80*/  UIMAD UR11, UR11, 0x60, UR4 ;  /* 0x000000600b0b78a4 */ /* 0x000fe2000f8e0204 */
[----:B------:R3:W-:Y:S02]  /*11f90*/  STL [R1], R2 ;  /* 0x0000000201007387 */ /* 0x0007e40000100800 */
[----:B------:R-:W-:-:S06]  /*11fa0*/  UMOV UR4, 0x0 ;  /* 0x0000000000047882 */ /* 0x000fcc0000000000 */
[----:B------:R3:W-:Y:S01]  /*11fb0*/  UTMALDG.4D [UR8], [UR6], desc[UR4] ;  /* 0x00000408060075b4 */ /* 0x0007e20008019000 */
[----:B------:R-:W-:Y:S02]  /*11fc0*/  NOP ;  /* 0x0000000000007918 */ /* 0x000fe40000000000 */
.L_x_2480:
[----:B----4-:R-:W4:Y:S04]  /*11fd0*/  LDL R0, [R1+0x4] ;  /* 0x0000040001007983 */ /* 0x010f280000100800 */
[----:B------:R-:W5:Y:S01]  /*11fe0*/  LDL.LU R3, [R1+0x38] ;  /* 0x0000380001037983 */ /* 0x000f620000300800 */
[----:B------:R-:W-:Y:S05]  /*11ff0*/  WARPSYNC.ALL ;  /* 0x0000000000007948 */ /* 0x000fea0003800000 */
[----:B---3--:R-:W-:Y:S01]  /*12000*/  ULDC.64 UR4, c[0x0][0x298] ;  /* 0x0000a60000047ab9 */ /* 0x008fe20000000a00 */
[----:B------:R-:W-:Y:S01]  /*12010*/  BSSY B6, `(.L_x_2485) ;  /* 0x000001c000067945 */ /* 0x000fe20003800000 */
[----:B------:R-:W-:Y:S01]  /*12020*/  BAR.SYNC.DEFER_BLOCKING 0x8, 0x180 ;  /* 0x0206000000007b1d */ /* 0x000fe20000010000 */
[----:B----4-:R-:W-:Y:S01]  /*12030*/  VIADD R0, R0, 0x18400 ;  /* 0x0001840000007836 */ /* 0x010fe20000000000 */
[----:B-----5:R-:W-:Y:S01]  /*12040*/  SHF.R.S32.HI R2, RZ, 0x1f, R3 ;  /* 0x0000001fff027819 */ /* 0x020fe20000011403 */
[----:B------:R-:W-:-:S03]  /*12050*/  IMAD.WIDE.U32 R4, R3, UR4, RZ ;  /* 0x0000000403047c25 */ /* 0x000fc6000f8e00ff */
[----:B------:R-:W-:Y:S01]  /*12060*/  LOP3.LUT P0, RZ, R0, 0x3ff, RZ, 0xc0, !PT ;  /* 0x000003ff00ff7812 */ /* 0x000fe2000780c0ff */
[----:B------:R-:W-:Y:S01]  /*12070*/  IMAD R2, R2, UR4, RZ ;  /* 0x0000000402027c24 */ /* 0x000fe2000f8e02ff */
[----:B------:R3:W-:Y:S03]  /*12080*/  STL.64 [R1+0x38], R4 ;  /* 0x0000380401007387 */ /* 0x0007e60000100a00 */
[----:B------:R-:W-:-:S04]  /*12090*/  IMAD R2, R3, UR5, R2 ;  /* 0x0000000503027c24 */ /* 0x000fc8000f8e0202 */
[----:B------:R-:W-:-:S05]  /*120a0*/  IMAD.IADD R0, R5, 0x1, R2 ;  /* 0x0000000105007824 */ /* 0x000fca00078e0202 */
[----:B------:R3:W-:Y:S01]  /*120b0*/  STL [R1+0x44], R0 ;  /* 0x0000440001007387 */ /* 0x0007e20000100800 */
[----:B------:R-:W-:Y:S05]  /*120c0*/  @!P0 BRA `(.L_x_2486) ;  /* 0x0000000000408947 */ /* 0x000fea0003800000 */
[----:B------:R-:W-:Y:S01]  /*120d0*/  MOV R2, 0x0 ;  /* 0x0000000000027802 */ /* 0x000fe20000000f00 */
[----:B------:R-:W-:Y:S01]  /*120e0*/  ULDC.64 UR6, c[0x4][0x98] ;  /* 0x0100260000067ab9 */ /* 0x000fe20000000a00 */
[----:B------:R-:W-:Y:S01]  /*120f0*/  ULDC.64 UR8, c[0x4][0xa0] ;  /* 0x0100280000087ab9 */ /* 0x000fe20000000a00 */
[----:B------:R-:W-:Y:S01]  /*12100*/  ULDC.64 UR4, c[0x4][0x20] ;  /* 0x0100080000047ab9 */ /* 0x000fe20000000a00 */
[----:B---3--:R-:W-:Y:S02]  /*12110*/  IMAD.U32 R4, RZ, RZ, UR6 ;  /* 0x00000006ff047e24 */ /* 0x008fe4000f8e00ff */
        /* <DEDUP_REMOVED lines=11> */
.L_x_2486:
[----:B------:R-:W-:Y:S05]  /*121d0*/  BSYNC B6 ;  /* 0x0000000000067941 */ /* 0x000fea0003800000 */
.L_x_2485:
[----:B---3--:R-:W3:Y:S01]  /*121e0*/  LDL.LU R0, [R1+0x44] ;  /* 0x0000440001007983 */ /* 0x008ee20000300800 */
[----:B--2---:R-:W2:Y:S01]  /*121f0*/  LDC R7, c[0x0][0x448] ;  /* 0x00011200ff077b82 */ /* 0x004ea20000000800 */
[----:B------:R-:W-:Y:S01]  /*12200*/  ULDC.64 UR4, c[0x0][0x2d8] ;  /* 0x0000b60000047ab9 */ /* 0x000fe20000000a00 */
[----:B------:R-:W-:Y:S01]  /*12210*/  ULDC UR6, c[0x0][0x2b8] ;  /* 0x0000ae0000067ab9 */ /* 0x000fe20000000800 */
[----:B------:R-:W3:Y:S04]  /*12220*/  LDL.LU.64 R2, [R1+0x38] ;  /* 0x0000380001027983 */ /* 0x000ee80000300a00 */
[----:B------:R-:W4:Y:S04]  /*12230*/  LDL R12, [R1+0x2c] ;  /* 0x00002c00010c7983 */ /* 0x000f280000100800 */
[----:B01----:R0:W5:Y:S01]  /*12240*/  LDL R9, [R1+0x24] ;  /* 0x0000240001097983 */ /* 0x0031620000100800 */
[----:B------:R-:W1:Y:S01]  /*12250*/  S2R R5, SR_TID.X ;  /* 0x0000000000057919 */ /* 0x000e620000002100 */
[----:B------:R-:W0:Y:S01]  /*12260*/  S2R R6, SR_TID.X ;  /* 0x0000000000067919 */ /* 0x000e220000002100 */
[----:B-1----:R-:W-:-:S04]  /*12270*/  LOP3.LUT R5, R5, 0x7f, RZ, 0xc0, !PT ;  /* 0x0000007f05057812 */ /* 0x002fc800078ec0ff */
[----:B------:R-:W-:Y:S01]  /*12280*/  SHF.R.U32.HI R5, RZ, 0x3, R5 ;  /* 0x00000003ff057819 */ /* 0x000fe20000011605 */
[----:B0-----:R-:W-:-:S05]  /*12290*/  IMAD.SHL.U32 R8, R6, 0x10, RZ ;  /* 0x0000001006087824 */ /* 0x001fca00078e00ff */
[----:B------:R-:W-:Y:S01]  /*122a0*/  LOP3.LUT R8, R5, 0x70, R8, 0xf8, !PT ;  /* 0x0000007005087812 */ /* 0x000fe200078ef808 */
[----:B---3--:R-:W-:Y:S01]  /*122b0*/  IMAD.MOV.U32 R3, RZ, RZ, R0 ;  /* 0x000000ffff037224 */ /* 0x008fe200078e0000 */
[----:B------:R-:W-:-:S05]  /*122c0*/  SHF.R.S32.HI R0, RZ, 0x1f, R18 ;  /* 0x0000001fff007819 */ /* 0x000fca0000011412 */
[----:B------:R-:W-:Y:S02]  /*122d0*/  IMAD R0, R0, UR4, RZ ;  /* 0x0000000400007c24 */ /* 0x000fe4000f8e02ff */
[----:B------:R-:W-:-:S04]  /*122e0*/  IMAD.WIDE.U32 R2, R18, UR4, R2 ;  /* 0x0000000412027c25 */ /* 0x000fc8000f8e0002 */
[----:B------:R-:W-:Y:S01]  /*122f0*/  IMAD R0, R18, UR5, R0 ;  /* 0x0000000512007c24 */ /* 0x000fe2000f8e0200 */
[----:B------:R-:W-:Y:S02]  /*12300*/  ULDC.64 UR4, c[0x0][0xa00] ;  /* 0x0002800000047ab9 */ /* 0x000fe40000000a00 */
[----:B------:R-:W-:Y:S01]  /*12310*/  ISETP.NE.U32.AND P0, PT, RZ, UR4, PT ;  /* 0x00000004ff007c0c */ /* 0x000fe2000bf05070 */
[----:B------:R-:W-:Y:S01]  /*12320*/  IMAD.IADD R3, R3, 0x1, R0 ;  /* 0x0000000103037824 */ /* 0x000fe200078e0200 */
[----:B------:R-:W-:Y:S02]  /*12330*/  SHF.R.S32.HI R0, RZ, 0x1f, R19 ;  /* 0x0000001fff007819 */ /* 0x000fe40000011413 */
[----:B------:R-:W-:Y:S01]  /*12340*/  ISETP.NE.AND.EX P0, PT, RZ, UR5, PT, P0 ;  /* 0x00000005ff007c0c */ /* 0x000fe2000bf05300 */
[----:B------:R-:W-:-:S03]  /*12350*/  ULDC.64 UR4, c[0x0][0x2e0] ;  /* 0x0000b80000047ab9 */ /* 0x000fc60000000a00 */
[----:B------:R-:W-:Y:S02]  /*12360*/  SEL R4, R0, RZ, !P0 ;  /* 0x000000ff00047207 */ /* 0x000fe40004000000 */
[----:B------:R-:W-:Y:S02]  /*12370*/  SEL R0, R19, RZ, !P0 ;  /* 0x000000ff13007207 */ /* 0x000fe40004000000 */
[----:B--2---:R-:W-:-:S13]  /*12380*/  ISETP.NE.AND P0, PT, R7, 0x1, PT ;  /* 0x000000010700780c */ /* 0x004fda0003f05270 */
[----:B------:R-:W0:Y:S08]  /*12390*/  @P0 LDC R5, c[0x0][0x44c] ;  /* 0x00011300ff050b82 */ /* 0x000e300000000800 */
[----:B------:R-:W1:Y:S01]  /*123a0*/  @P0 LDC R6, c[0x0][0x450] ;  /* 0x00011400ff060b82 */ /* 0x000e620000000800 */
[----:B------:R-:W-:Y:S02]  /*123b0*/  IMAD R4, R4, UR4, RZ ;  /* 0x0000000404047c24 */ /* 0x000fe4000f8e02ff */
[----:B------:R-:W-:-:S04]  /*123c0*/  IMAD.WIDE.U32 R2, R0, UR4, R2 ;  /* 0x0000000400027c25 */ /* 0x000fc8000f8e0002 */
[----:B------:R-:W-:Y:S01]  /*123d0*/  IMAD R0, R0, UR5, R4 ;  /* 0x0000000500007c24 */ /* 0x000fe2000f8e0204 */
[----:B------:R-:W-:Y:S01]  /*123e0*/  ULDC.64 UR4, c[0x0][0x2d0] ;  /* 0x0000b40000047ab9 */ /* 0x000fe20000000a00 */
[----:B----4-:R-:W-:Y:S02]  /*123f0*/  IMAD.IADD R4, R8, 0x1, R12 ;  /* 0x0000000108047824 */ /* 0x010fe400078e020c */
[----:B------:R-:W-:Y:S02]  /*12400*/  IMAD.IADD R3, R3, 0x1, R0 ;  /* 0x0000000103037824 */ /* 0x000fe400078e0200 */
[----:B0-----:R-:W-:Y:S01]  /*12410*/  @P0 IMAD.HI.U32 R5, R4, R5, RZ ;  /* 0x0000000504050227 */ /* 0x001fe200078e00ff */
[----:B------:R-:W0:Y:S03]  /*12420*/  S2R R8, SR_TID.X ;  /* 0x0000000000087919 */ /* 0x000e260000002100 */
[----:B------:R-:W-:Y:S01]  /*12430*/  IMAD.MOV.U32 R0, RZ, RZ, R4 ;  /* 0x000000ffff007224 */ /* 0x000fe200078e0004 */
[----:B-1----:R-:W-:-:S05]  /*12440*/  @P0 SHF.R.U32.HI R0, RZ, R6, R5 ;  /* 0x00000006ff000219 */ /* 0x002fca0000011605 */
        /* <DEDUP_REMOVED lines=18> */
[----:B------:R-:W-:Y:S02]  /*12570*/  LOP3.LUT R8, R8, 0x7f, RZ, 0xc0, !PT ;  /* 0x0000007f08087812 */ /* 0x000fe400078ec0ff */
[----:B------:R-:W-:Y:S02]  /*12580*/  ISETP.GE.AND P0, PT, R10, UR6, PT ;  /* 0x000000060a007c0c */ /* 0x000fe4000bf06270 */
[----:B------:R-:W-:-:S02]  /*12590*/  LEA.HI.X R2, R2, UR5, R4, 0x1, P1 ;  /* 0x0000000502027c11 */ /* 0x000fc400088f0c04 */
[----:B------:R-:W-:Y:S01]  /*125a0*/  SHF.R.U32.HI R8, RZ, 0x3, R8 ;  /* 0x00000003ff087819 */ /* 0x000fe20000011608 */
[----:B------:R-:W-:Y:S08]  /*125b0*/  BRA.DIV UR4, `(.L_x_2487) ;  /* 0x0000004204c47947 */ /* 0x000ff0000b800000 */
[----:B------:R-:W2:Y:S04]  /*125c0*/  LDL.LU R6, [R1+0x30] ;  /* 0x0000300001067983 */ /* 0x000ea80000300800 */
[----:B------:R-:W3:Y:S01]  /*125d0*/  LDL.LU R11, [R1+0x2c] ;  /* 0x00002c00010b7983 */ /* 0x000ee20000300800 */
[----:B--2---:R-:W-:-:S03]  /*125e0*/  IMAD R4, R6, R7, RZ ;  /* 0x0000000706047224 */ /* 0x004fc600078e02ff */
[----:B------:R-:W0:Y:S01]  /*125f0*/  SHFL.IDX PT, R7, R0, RZ, 0x181f ;  /* 0x00181fff00077589 */ /* 0x000e2200000e0000 */
[----:B---3--:R-:W-:-:S03]  /*12600*/  IMAD.IADD R3, R8, 0x1, R11 ;  /* 0x0000000108037824 */ /* 0x008fc600078e020b */
[----:B------:R-:W1:Y:S01]  /*12610*/  SHFL.IDX PT, R6, R2, RZ, 0x181f ;  /* 0x00181fff02067589 */ /* 0x000e6200000e0000 */
[C---:B------:R-:W-:Y:S01]  /*12620*/  VIADD R5, R3.reuse, 0x10 ;  /* 0x0000001003057836 */ /* 0x040fe20000000000 */
        /* <DEDUP_REMOVED lines=63> */
.L_x_2606:
        /* <DEDUP_REMOVED lines=11> */
.L_x_2488:
        /* <DEDUP_REMOVED lines=19> */
.L_x_2607:
[----:B------:R-:W-:Y:S05]  /*12c00*/  BSYNC B0 ;  /* 0x0000000000007941 */ /* 0x000fea0003800000 */
.L_x_2489:
[----:B0-----:R-:W2:Y:S01]  /*12c10*/  LDL R2, [R1] ;  /* 0x0000000001027983 */ /* 0x001ea20000100800 */
        /* <DEDUP_REMOVED lines=15> */
.L_x_2608:
[----:B------:R-:W-:Y:S05]  /*12d10*/  BSYNC B1 ;  /* 0x0000000000017941 */ /* 0x000fea0003800000 */
.L_x_2493:
        /* <DEDUP_REMOVED lines=9> */
.L_x_2496:
[----:B------:R-:W-:Y:S05]  /*12db0*/  BSYNC B1 ;  /* 0x0000000000017941 */ /* 0x000fea0003800000 */
.L_x_2495:
[----:B------:R-:W2:Y:S04]  /*12dc0*/  LDL R5, [R1+0x4] ;  /* 0x0000040001057983 */ /* 0x000ea80000100800 */
[----:B0-----:R-:W2:Y:S04]  /*12dd0*/  LDL R0, [R1+0x8] ;  /* 0x0000080001007983 */ /* 0x001ea80000100800 */
[----:B------:R-:W3:Y:S04]  /*12de0*/  LDL R4, [R1+0x18] ;  /* 0x0000180001047983 */ /* 0x000ee80000100800 */
[----:B------:R-:W3:Y:S01]  /*12df0*/  LDL.LU R3, [R1+0x28] ;  /* 0x0000280001037983 */ /* 0x000ee20000300800 */
        /* <DEDUP_REMOVED lines=10> */
.L_x_2497:
        /* <DEDUP_REMOVED lines=15> */
.L_x_2498:
        /* <DEDUP_REMOVED lines=15> */
.L_x_2499:
        /* <DEDUP_REMOVED lines=15> */
.L_x_2500:
        /* <DEDUP_REMOVED lines=10> */
.L_x_2492:
[----:B------:R-:W-:Y:S05]  /*13210*/  BSYNC B0 ;  /* 0x0000000000007941 */ /* 0x000fea0003800000 */
.L_x_2491:
[----:B------:R-:W2:Y:S04]  /*13220*/  LDL R4, [R1+0x20] ;  /* 0x0000200001047983 */ /* 0x000ea80000100800 */
[----:B------:R-:W3:Y:S01]  /*13230*/  LDL R5, [R1+0x1c] ;  /* 0x00001c0001057983 */ /* 0x000ee20000100800 */
[----:B------:R-:W-:Y:S01]  /*13240*/  BSSY B0, `(.L_x_2501) ;  /* 0x00001ff000007945 */ /* 0x000fe20003800000 */
[----:B--2---:R-:W-:-:S05]  /*13250*/  VIADD R0, R4, 0xfffffffe ;  /* 0xfffffffe04007836 */ /* 0x004fca0000000000 */
[----:B---3--:R-:W-:-:S13]  /*13260*/  ISETP.GE.AND P0, PT, R0, R5, PT ;  /* 0x000000050000720c */ /* 0x008fda0003f06270 */
[----:B------:R-:W-:Y:S05]  /*13270*/  @!P0 BRA `(.L_x_2502) ;  /* 0x0000001c00ec8947 */ /* 0x000fea0003800000 */
[----:B------:R-:W-:Y:S01]  /*13280*/  IMAD.MOV R2, RZ, RZ, -R4 ;  /* 0x000000ffff027224 */ /* 0x000fe200078e0a04 */
[----:B------:R-:W-:Y:S01]  /*13290*/  LOP3.LUT R6, RZ, R5, RZ, 0x33, !PT ;  /* 0x00000005ff067212 */ /* 0x000fe200078e33ff */
[----:B------:R-:W-:Y:S03]  /*132a0*/  BSSY B2, `(.L_x_2503) ;  /* 0x00000ab000027945 */ /* 0x000fe60003800000 */
[----:B------:R-:W-:-:S05]  /*132b0*/  VIADDMNMX R6, R2, 0x1, R6, !PT ;  /* 0x0000000102067846 */ /* 0x000fca0007800106 */
[----:B------:R-:W-:-:S05]  /*132c0*/  IMAD.IADD R2, R4, 0x1, R6 ;  /* 0x0000000104027824 */ /* 0x000fca00078e0206 */
[----:B------:R-:W-:-:S04]  /*132d0*/  LOP3.LUT R2, R2, 0x1, RZ, 0xc0, !PT ;  /* 0x0000000102027812 */ /* 0x000fc800078ec0ff */
[----:B------:R-:W-:-:S13]  /*132e0*/  ISETP.NE.U32.AND P0, PT, R2, 0x1, PT ;  /* 0x000000010200780c */ /* 0x000fda0003f05070 */
[----:B------:R-:W-:Y:S05]  /*132f0*/  @P0 BRA `(.L_x_2504) ;  /* 0x0000000800940947 */ /* 0x000fea0003800000 */
[----:B------:R-:W2:Y:S04]  /*13300*/  LDL R5, [R1] ;  /* 0x0000000001057983 */ /* 0x000ea80000100800 */
        /* <DEDUP_REMOVED lines=34> */
[----:B------:R1:W5:Y:S04]  /*13530*/  LDG.E R17, desc[UR40][R4.64] ;  /* 0x0000002804117981 */ /* 0x000368000c1e1900 */
.L_x_2507:
[----:B------:R-:W2:Y:S01]  /*13540*/  LDL R2, [R1+0x4] ;  /* 0x0000040001027983 */ /* 0x000ea20000100800 */
        /* <DEDUP_REMOVED lines=8> */
.L_x_2609:
[----:B------:R-:W-:Y:S05]  /*135d0*/  BSYNC B3 ;  /* 0x0000000000037941 */ /* 0x000fea0003800000 */
.L_x_2508:
        /* <DEDUP_REMOVED lines=9> */
.L_x_2511:
[----:B------:R-:W-:Y:S05]  /*13670*/  BSYNC B3 ;  /* 0x0000000000037941 */ /* 0x000fea0003800000 */
.L_x_2510:
        /* <DEDUP_REMOVED lines=14> */
.L_x_2512:
        /* <DEDUP_REMOVED lines=13> */
.L_x_2610:
[----:B------:R-:W-:Y:S05]  /*13830*/  BSYNC B3 ;  /* 0x0000000000037941 */ /* 0x000fea0003800000 */
.L_x_2513:
        /* <DEDUP_REMOVED lines=11> */
.L_x_2516:
[----:B------:R-:W-:Y:S05]  /*138f0*/  BSYNC B3 ;  /* 0x0000000000037941 */ /* 0x000fea0003800000 */
.L_x_2515:
        /* <DEDUP_REMOVED lines=11> */
.L_x_2517:
        /* <DEDUP_REMOVED lines=15> */
.L_x_2518:
        /* <DEDUP_REMOVED lines=15> */
.L_x_2519:
        /* <DEDUP_REMOVED lines=15> */
.L_x_2520:
        /* <DEDUP_REMOVED lines=10> */
.L_x_2506:
[----:B------:R-:W-:Y:S05]  /*13d20*/  BSYNC B1 ;  /* 0x0000000000017941 */ /* 0x000fea0003800000 */
.L_x_2505:
[----:B------:R-:W2:Y:S02]  /*13d30*/  LDL R4, [R1+0x20] ;  /* 0x0000200001047983 */ /* 0x000ea40000100800 */
[----:B--2---:R-:W-:-:S07]  /*13d40*/  VIADD R0, R4, 0xfffffffd ;  /* 0xfffffffd04007836 */ /* 0x004fce0000000000 */
.L_x_2504:
[----:B------:R-:W-:Y:S05]  /*13d50*/  BSYNC B2 ;  /* 0x0000000000027941 */ /* 0x000fea0003800000 */
.L_x_2503:
[----:B------:R-:W2:Y:S01]  /*13d60*/  LDL.LU R2, [R1+0x20] ;  /* 0x0000200001027983 */ /* 0x000ea20000300800 */
[----:B------:R-:W-:Y:S01]  /*13d70*/  VIADD R6, R6, 0xfffffffe ;  /* 0xfffffffe06067836 */ /* 0x000fe20000000000 */
[----:B--2---:R-:W-:-:S04]  /*13d80*/  LOP3.LUT R2, RZ, R2, RZ, 0x33, !PT ;  /* 0x00000002ff027212 */ /* 0x004fc800078e33ff */
[----:B------:R-:W-:-:S13]  /*13d90*/  ISETP.NE.AND P0, PT, R6, R2, PT ;  /* 0x000000020600720c */ /* 0x000fda0003f05270 */
[----:B------:R-:W-:Y:S05]  /*13da0*/  @!P0 BRA `(.L_x_2502) ;  /* 0x0000001400208947 */ /* 0x000fea0003800000 */
.L_x_2553:
[----:B------:R-:W2:Y:S04]  /*13db0*/  LDL R4, [R1] ;  /* 0x0000000001047983 */ /* 0x000ea80000100800 */
        /* <DEDUP_REMOVED lines=35> */
.L_x_2523:
[----:B------:R-:W2:Y:S01]  /*13ff0*/  LDL R2, [R1+0x4] ;  /* 0x0000040001027983 */ /* 0x000ea20000100800 */
        /* <DEDUP_REMOVED lines=8> */
.L_x_2611:
[----:B------:R-:W-:Y:S05]  /*14080*/  BSYNC B2 ;  /* 0x0000000000027941 */ /* 0x000fea0003800000 */
.L_x_2524:
        /* <DEDUP_REMOVED lines=9> */
.L_x_2527:
[----:B------:R-:W-:Y:S05]  /*14120*/  BSYNC B2 ;  /* 0x0000000000027941 */ /* 0x000fea0003800000 */
.L_x_2526:
        /* <DEDUP_REMOVED lines=13> */
.L_x_2528:
        /* <DEDUP_REMOVED lines=13> */
.L_x_2612:
[----:B------:R-:W-:Y:S05]  /*142d0*/  BSYNC B2 ;  /* 0x0000000000027941 */ /* 0x000fea0003800000 */
.L_x_2529:
        /* <DEDUP_REMOVED lines=11> */
.L_x_2532:
[----:B------:R-:W-:Y:S05]  /*14390*/  BSYNC B2 ;  /* 0x0000000000027941 */ /* 0x000fea0003800000 */
.L_x_2531:
        /* <DEDUP_REMOVED lines=10> */
.L_x_2533:
        /* <DEDUP_REMOVED lines=15> */
.L_x_2534:
        /* <DEDUP_REMOVED lines=15> */
.L_x_2535:
        /* <DEDUP_REMOVED lines=15> */
.L_x_2536:
        /* <DEDUP_REMOVED lines=10> */
.L_x_2522:
[----:B------:R-:W-:Y:S05]  /*147b0*/  BSYNC B1 ;  /* 0x0000000000017941 */ /* 0x000fea0003800000 */
.L_x_2521:
[----:B------:R-:W2:Y:S01]  /*147c0*/  LDL R5, [R1] ;  /* 0x0000000001057983 */ /* 0x000ea20000100800 */
[----:B------:R-:W-:Y:S01]  /*147d0*/  VIADD R7, R7, 0x1 ;  /* 0x0000000107077836 */ /* 0x000fe20000000000 */
[----:B------:R-:W-:Y:S04]  /*147e0*/  BSSY B1, `(.L_x_2537) ;  /* 0x00000a0000017945 */ /* 0x000fe80003800000 */
[----:B------:R-:W-:-:S04]  /*147f0*/  ISETP.NE.AND P0, PT, R7, 0x2, PT ;  /* 0x000000020700780c */ /* 0x000fc80003f05270 */
[----:B------:R-:W-:Y:S02]  /*14800*/  SEL R2, RZ, 0x1, P0 ;  /* 0x00000001ff027807 */ /* 0x000fe40000000000 */
[----:B------:R-:W-:Y:S02]  /*14810*/  SEL R9, R7, RZ, P0 ;  /* 0x000000ff07097207 */ /* 0x000fe40000000000 */
[----:B-----5:R-:W-:Y:S01]  /*14820*/  LOP3.LUT R8, R6, R2, RZ, 0x3c, !PT ;  /* 0x0000000206087212 */ /* 0x020fe200078e3cff */
[----:B------:R-:W-:-:S04]  /*14830*/  VIADD R6, R0, 0xffffffff ;  /* 0xffffffff00067836 */ /* 0x000fc80000000000 */
[----:B------:R0:W-:Y:S04]  /*14840*/  STL [R1+0x10], R8 ;  /* 0x0000100801007387 */ /* 0x0001e80000100800 */
[----:B------:R0:W-:Y:S01]  /*14850*/  STL [R1+0x8], R9 ;  /* 0x0000080901007387 */ /* 0x0001e20000100800 */
[----:B--2---:R-:W-:-:S13]  /*14860*/  LOP3.LUT P2, RZ, R5, 0x1, RZ, 0xc0, !PT ;  /* 0x0000000105ff7812 */ /* 0x004fda000784c0ff */
[----:B0-----:R-:W-:Y:S05]  /*14870*/  @!P2 BRA `(.L_x_2538) ;  /* 0x000000080058a947 */ /* 0x001fea0003800000 */
        /* <DEDUP_REMOVED lines=24> */
.L_x_2539:
[----:B------:R-:W2:Y:S01]  /*14a00*/  LDL R2, [R1+0x4] ;  /* 0x0000040001027983 */ /* 0x000ea20000100800 */
        /* <DEDUP_REMOVED lines=8> */
.L_x_2613:
[----:B------:R-:W-:Y:S05]  /*14a90*/  BSYNC B2 ;  /* 0x0000000000027941 */ /* 0x000fea0003800000 */
.L_x_2540:
        /* <DEDUP_REMOVED lines=9> */
.L_x_2543:
[----:B------:R-:W-:Y:S05]  /*14b30*/  BSYNC B2 ;  /* 0x0000000000027941 */ /* 0x000fea0003800000 */
.L_x_2542:
        /* <DEDUP_REMOVED lines=14> */
.L_x_2544:
        /* <DEDUP_REMOVED lines=13> */
.L_x_2614:
[----:B------:R-:W-:Y:S05]  /*14cf0*/  BSYNC B2 ;  /* 0x0000000000027941 */ /* 0x000fea0003800000 */
.L_x_2545:
        /* <DEDUP_REMOVED lines=11> */
.L_x_2548:
[----:B------:R-:W-:Y:S05]  /*14db0*/  BSYNC B2 ;  /* 0x0000000000027941 */ /* 0x000fea0003800000 */
.L_x_2547:
        /* <DEDUP_REMOVED lines=11> */
.L_x_2549:
        /* <DEDUP_REMOVED lines=15> */
.L_x_2550:
        /* <DEDUP_REMOVED lines=15> */
.L_x_2551:
        /* <DEDUP_REMOVED lines=15> */
.L_x_2552:
        /* <DEDUP_REMOVED lines=10> */
.L_x_2538:
[----:B------:R-:W-:Y:S05]  /*151e0*/  BSYNC B1 ;  /* 0x0000000000017941 */ /* 0x000fea0003800000 */
.L_x_2537:
[----:B------:R-:W2:Y:S01]  /*151f0*/  LDL R5, [R1+0x1c] ;  /* 0x00001c0001057983 */ /* 0x000ea20000100800 */
[----:B------:R-:W-:Y:S01]  /*15200*/  VIADD R0, R0, 0xfffffffe ;  /* 0xfffffffe00007836 */ /* 0x000fe20000000000 */
[----:B--2---:R-:W-:-:S13]  /*15210*/  ISETP.GT.AND P0, PT, R6, R5, PT ;  /* 0x000000050600720c */ /* 0x004fda0003f04270 */
[----:B------:R-:W-:Y:S05]  /*15220*/  @P0 BRA `(.L_x_2553) ;  /* 0xffffffe800e00947 */ /* 0x000fea000383ffff */
.L_x_2502:
[----:B------:R-:W-:Y:S05]  /*15230*/  BSYNC B0 ;  /* 0x0000000000007941 */ /* 0x000fea0003800000 */
.L_x_2501:
        /* <DEDUP_REMOVED lines=24> */
.L_x_2555:
[----:B------:R-:W-:Y:S05]  /*153c0*/  BSYNC B0 ;  /* 0x0000000000007941 */ /* 0x000fea0003800000 */
.L_x_2554:
[----:B------:R-:W-:-:S05]  /*153d0*/  SEL R0, R0, RZ, P0 ;  /* 0x000000ff00007207 */ /* 0x000fca0000000000 */
[----:B------:R3:W-:Y:S02]  /*153e0*/  STL [R1+0x8], R0 ;  /* 0x0000080001007387 */ /* 0x0007e40000100800 */
.L_x_2473:
[----:B------:R-:W-:Y:S05]  /*153f0*/  BSYNC B7 ;  /* 0x0000000000077941 */ /* 0x000fea0003800000 */
.L_x_2471:
[----:B---3--:R-:W3:Y:S02]  /*15400*/  LDL R0, [R1] ;  /* 0x0000000001007983 */ /* 0x008ee40000100800 */
        /* <DEDUP_REMOVED lines=12> */
.L_x_2556:
[----:B------:R-:W3:Y:S01]  /*154d0*/  S2R R0, SR_TID.X ;  /* 0x0000000000007919 */ /* 0x000ee20000002100 */
[----:B------:R-:W-:Y:S01]  /*154e0*/  UMOV UR4, 0xffffffff ;  /* 0xffffffff00047882 */ /* 0x000fe20000000000 */
[----:B---3--:R-:W-:-:S04]  /*154f0*/  LOP3.LUT R4, R0, 0x1f, RZ, 0xc0, !PT ;  /* 0x0000001f00047812 */ /* 0x008fc800078ec0ff */
[----:B------:R-:W-:Y:S01]  /*15500*/  ISETP.NE.AND P0, PT, R4, 0x1f, PT ;  /* 0x0000001f0400780c */ /* 0x000fe20003f05270 */
[----:B------:R-:W-:-:S12]  /*15510*/  BRA.DIV UR4, `(.L_x_2558) ;  /* 0x0000002204247947 */ /* 0x000fd8000b800000 */
[----:B------:R-:W-:Y:S01]  /*15520*/  IMAD.IADD R5, R19, 0x1, R4 ;  /* 0x0000000113057824 */ /* 0x000fe200078e0204 */
[----:B------:R-:W-:-:S04]  /*15530*/  ULDC UR4, c[0x0][0xc3c] ;  /* 0x00030f0000047ab9 */ /* 0x000fc80000000800 */
[----:B------:R-:W-:-:S13]  /*15540*/  ISETP.GE.OR P1, PT, R5, UR4, !P0 ;  /* 0x0000000405007c0c */ /* 0x000fda000c726670 */
[----:B-1----:R-:W1:Y:S02]  /*15550*/  @!P1 LDC.64 R2, c[0x0][0xc80] ;  /* 0x00032000ff029b82 */ /* 0x002e640000000a00 */
[----:B-1----:R-:W-:-:S06]  /*15560*/  @!P1 IMAD.WIDE R2, R5, 0x4, R2 ;  /* 0x0000000405029825 */ /* 0x002fcc00078e0202 */
[----:B------:R1:W3:Y:S01]  /*15570*/  @!P1 LDG.E R3, desc[UR40][R2.64] ;  /* 0x0000002802039981 */ /* 0x0002e2000c1e1900 */
[C---:B------:R-:W-:Y:S02]  /*15580*/  ISETP.GE.U32.AND P2, PT, R4.reuse, 0x2, PT ;  /* 0x000000020400780c */ /* 0x040fe40003f46070 */
[C---:B------:R-:W-:Y:S01]  /*15590*/  ISETP.GE.U32.AND P3, PT, R4.reuse, 0x4, PT ;  /* 0x000000040400780c */ /* 0x040fe20003f66070 */
[----:B------:R-:W-:Y:S01]  /*155a0*/  SHFL.IDX PT, R0, R16, RZ, 0x1f ;  /* 0x00001fff10007589 */ /* 0x000fe200000e0000 */
[C---:B------:R-:W-:Y:S02]  /*155b0*/  ISETP.GE.U32.AND P4, PT, R4.reuse, 0x8, PT ;  /* 0x000000080400780c */ /* 0x040fe40003f86070 */
[C---:B------:R-:W-:Y:S01]  /*155c0*/  ISETP.GE.U32.AND P5, PT, R4.reuse, 0x10, PT ;  /* 0x000000100400780c */ /* 0x040fe20003fa6070 */
[----:B-1----:R-:W-:Y:S02]  /*155d0*/  IMAD.MOV.U32 R2, RZ, RZ, RZ ;  /* 0x000000ffff027224 */ /* 0x002fe400078e00ff */
[----:B---3--:R-:W-:Y:S01]  /*155e0*/  @!P1 IMAD.MOV.U32 R2, RZ, RZ, R3 ;  /* 0x000000ffff029224 */ /* 0x008fe200078e0003 */
[----:B------:R-:W-:-:S04]  /*155f0*/  ISETP.NE.AND P1, PT, R4, RZ, PT ;  /* 0x000000ff0400720c */ /* 0x000fc80003f25270 */
[----:B------:R-:W1:Y:S02]  /*15600*/  SHFL.UP PT, R14, R2, 0x1, RZ ;  /* 0x04200000020e7989 */ /* 0x000e6400000e00ff */
[----:B-1----:R-:W-:-:S05]  /*15610*/  SEL R5, R14, RZ, P1 ;  /* 0x000000ff0e057207 */ /* 0x002fca0000800000 */
[----:B------:R-:W-:Y:S02]  /*15620*/  IMAD.IADD R3, R2, 0x1, R5 ;  /* 0x0000000102037824 */ /* 0x000fe400078e0205 */
[----:B------:R-:W-:Y:S04]  /*15630*/  SHFL.IDX PT, R5, R16, 0x1, 0x1f ;  /* 0x00201f0010057f89 */ /* 0x000fe800000e0000 */
        /* <DEDUP_REMOVED lines=12> */
[----:B------:R1:W3:Y:S02]  /*15700*/  SHFL.IDX PT, R14, R3, 0x1f, 0x1f ;  /* 0x03e01f00030e7f89 */ /* 0x0002e400000e0000 */
.L_x_2624:
[----:B------:R-:W-:Y:S02]  /*15710*/  ULDC UR4, c[0x0][0xc38] ;  /* 0x00030e0000047ab9 */ /* 0x000fe40000000800 */
[----:B------:R-:W-:-:S04]  /*15720*/  IMAD.U32 R4, RZ, RZ, UR4 ;  /* 0x00000004ff047e24 */ /* 0x000fc8000f8e00ff */
[----:B---3--:R-:W-:-:S04]  /*15730*/  IMAD R14, R14, R4, RZ ;  /* 0x000000040e0e7224 */ /* 0x008fc800078e02ff */
[----:B------:R-:W-:-:S05]  /*15740*/  IMAD.IADD R5, R5, 0x1, R14 ;  /* 0x0000000105057824 */ /* 0x000fca00078e020e */
[----:B------:R-:W-:-:S13]  /*15750*/  ISETP.GT.AND P6, PT, R5, R0, PT ;  /* 0x000000000500720c */ /* 0x000fda0003fc4270 */
[----:B------:R-:W-:Y:S05]  /*15760*/  @P6 BRA `(.L_x_2559) ;  /* 0x00000000009c6947 */ /* 0x000fea0003800000 */
.L_x_2564:
[----:B------:R-:W3:Y:S01]  /*15770*/  LDC R4, c[0x0][0xc3c] ;  /* 0x00030f00ff047b82 */ /* 0x000ee20000000800 */
[----:B------:R-:W-:-:S05]  /*15780*/  VIADD R19, R19, 0x1f ;  /* 0x0000001f13137836 */ /* 0x000fca0000000000 */
[----:B---3--:R-:W-:-:S13]  /*15790*/  ISETP.GE.AND P6, PT, R19, R4, PT ;  /* 0x000000041300720c */ /* 0x008fda0003fc6270 */
[----:B0-----:R-:W-:Y:S05]  /*157a0*/  @P6 BRA `(.L_x_2560) ;  /* 0x0000000400d06947 */ /* 0x001fea0003800000 */
[----:B------:R-:W3:Y:S01]  /*157b0*/  S2R R2, SR_TID.X ;  /* 0x0000000000027919 */ /* 0x000ee20000002100 */
[----:B------:R-:W-:Y:S01]  /*157c0*/  BSSY B0, `(.L_x_2561) ;  /* 0x0000009000007945 */ /* 0x000fe20003800000 */
[----:B---3--:R-:W-:-:S05]  /*157d0*/  LOP3.LUT R2, R2, 0x1f, RZ, 0xc0, !PT ;  /* 0x0000001f02027812 */ /* 0x008fca00078ec0ff */
[----:B0-2---:R-:W-:Y:S02]  /*157e0*/  IMAD.IADD R7, R19, 0x1, R2 ;  /* 0x0000000113077824 */ /* 0x005fe400078e0202 */
[----:B------:R-:W-:-:S03]  /*157f0*/  IMAD.MOV.U32 R2, RZ, RZ, RZ ;  /* 0x000000ffff027224 */ /* 0x000fc600078e00ff */
[----:B------:R-:W-:-:S13]  /*15800*/  ISETP.GE.OR P6, PT, R7, R4, !P0 ;  /* 0x000000040700720c */ /* 0x000fda00047c6670 */
[----:B------:R-:W-:Y:S05]  /*15810*/  @P6 BRA `(.L_x_2562) ;  /* 0x00000000000c6947 */ /* 0x000fea0003800000 */
[----:B-1----:R-:W0:Y:S02]  /*15820*/  LDC.64 R2, c[0x0][0xc80] ;  /* 0x00032000ff027b82 */ /* 0x002e240000000a00 */
[----:B0-----:R-:W-:-:S06]  /*15830*/  IMAD.WIDE R2, R7, 0x4, R2 ;  /* 0x0000000407027825 */ /* 0x001fcc00078e0202 */
[----:B------:R0:W5:Y:S02]  /*15840*/  LDG.E R2, desc[UR40][R2.64] ;  /* 0x0000002802027981 */ /* 0x000164000c1e1900 */
.L_x_2562:
[----:B------:R-:W-:Y:S05]  /*15850*/  BSYNC B0 ;  /* 0x0000000000007941 */ /* 0x000fea0003800000 */
.L_x_2561:
[----:B------:R-:W-:-:S03]  /*15860*/  UMOV UR4, 0xffffffff ;  /* 0xffffffff00047882 */ /* 0x000fc60000000000 */
[----:B------:R-:W-:Y:S05]  /*15870*/  BRA.DIV UR4, `(.L_x_2563) ;  /* 0x0000002204707947 */ /* 0x000fea000b800000 */
[----:B-----5:R-:W2:Y:S02]  /*15880*/  SHFL.UP PT, R14, R2, 0x1, RZ ;  /* 0x04200000020e7989 */ /* 0x020ea400000e00ff */
[----:B--2---:R-:W-:-:S05]  /*15890*/  SEL R13, R14, RZ, P1 ;  /* 0x000000ff0e0d7207 */ /* 0x004fca0000800000 */
[----:B------:R-:W-:-:S05]  /*158a0*/  IMAD.IADD R13, R2, 0x1, R13 ;  /* 0x00000001020d7824 */ /* 0x000fca00078e020d */
[----:B------:R-:W2:Y:S02]  /*158b0*/  SHFL.UP PT, R14, R13, 0x2, RZ ;  /* 0x044000000d0e7989 */ /* 0x000ea400000e00ff */
[----:B--2---:R-:W-:-:S05]  /*158c0*/  SEL R4, R14, RZ, P2 ;  /* 0x000000ff0e047207 */ /* 0x004fca0001000000 */
[----:B------:R-:W-:-:S05]  /*158d0*/  IMAD.IADD R4, R13, 0x1, R4 ;  /* 0x000000010d047824 */ /* 0x000fca00078e0204 */
[----:B------:R-:W0:Y:S02]  /*158e0*/  SHFL.UP PT, R14, R4, 0x4, RZ ;  /* 0x04800000040e7989 */ /* 0x000e2400000e00ff */
[----:B01----:R-:W-:-:S05]  /*158f0*/  SEL R3, R14, RZ, P3 ;  /* 0x000000ff0e037207 */ /* 0x003fca0001800000 */
        /* <DEDUP_REMOVED lines=8> */
.L_x_2632:
[----:B------:R-:W-:Y:S02]  /*15980*/  ULDC UR4, c[0x0][0xc38] ;  /* 0x00030e0000047ab9 */ /* 0x000fe40000000800 */
[----:B------:R-:W-:-:S04]  /*15990*/  IMAD.U32 R4, RZ, RZ, UR4 ;  /* 0x00000004ff047e24 */ /* 0x000fc8000f8e00ff */
[----:B-1----:R-:W-:-:S04]  /*159a0*/  IMAD R14, R14, R4, RZ ;  /* 0x000000040e0e7224 */ /* 0x002fc800078e02ff */
[----:B------:R-:W-:-:S05]  /*159b0*/  IMAD.IADD R5, R14, 0x1, R5 ;  /* 0x000000010e057824 */ /* 0x000fca00078e0205 */
[----:B------:R-:W-:-:S13]  /*159c0*/  ISETP.GT.AND P6, PT, R5, R0, PT ;  /* 0x000000000500720c */ /* 0x000fda0003fc4270 */
[----:B------:R-:W-:Y:S05]  /*159d0*/  @!P6 BRA `(.L_x_2564) ;  /* 0xfffffffc0064e947 */ /* 0x000fea000383ffff */
.L_x_2559:
[----:B------:R-:W-:Y:S01]  /*159e0*/  IMAD.IADD R16, R5, 0x1, -R14 ;  /* 0x0000000105107824 */ /* 0x000fe200078e0a0e */
[----:B------:R-:W-:-:S03]  /*159f0*/  UMOV UR4, 0xffffffff ;  /* 0xffffffff00047882 */ /* 0x000fc60000000000 */
[----:B------:R-:W-:-:S05]  /*15a00*/  IMAD R5, R3, R4, R16 ;  /* 0x0000000403057224 */ /* 0x000fca00078e0210 */
[----:B------:R-:W-:Y:S01]  /*15a10*/  ISETP.GT.AND P6, PT, R5, R0, PT ;  /* 0x000000000500720c */ /* 0x000fe20003fc4270 */
[----:B------:R-:W-:-:S12]  /*15a20*/  BRA.DIV UR4, `(.L_x_2565) ;  /* 0x0000002204c07947 */ /* 0x000fd8000b800000 */
[----:B------:R-:W-:-:S04]  /*15a30*/  VOTE.ANY R5, PT, !P6 ;  /* 0x0000000000057806 */ /* 0x000fc800070e0100 */
[----:B------:R-:W3:Y:S02]  /*15a40*/  POPC R6, R5 ;  /* 0x0000000500067309 */ /* 0x000ee40000000000 */
[----:B---3--:R3:W4:Y:S02]  /*15a50*/  SHFL.IDX PT, R17, R2, R6, 0x1f ;  /* 0x00001f0602117589 */ /* 0x00872400000e0000 */
.L_x_2636:
[----:B------:R-:W-:Y:S01]  /*15a60*/  ISETP.NE.AND P0, PT, R5, RZ, PT ;  /* 0x000000ff0500720c */ /* 0x000fe20003f05270 */
[----:B------:R-:W-:-:S12]  /*15a70*/  IMAD.MOV.U32 R5, RZ, RZ, RZ ;  /* 0x000000ffff057224 */ /* 0x000fd800078e00ff */
[----:B------:R-:W-:Y:S05]  /*15a80*/  @!P0 BRA `(.L_x_2566) ;  /* 0x0000000000108947 */ /* 0x000fea0003800000 */
[----:B------:R-:W-:Y:S01]  /*15a90*/  UMOV UR4, 0xffffffff ;  /* 0xffffffff00047882 */ /* 0x000fe20000000000 */
[----:B------:R-:W-:Y:S02]  /*15aa0*/  VIADD R12, R6, 0xffffffff ;  /* 0xffffffff060c7836 */ /* 0x000fe40000000000 */
[----:B------:R-:W-:Y:S05]  /*15ab0*/  BRA.DIV UR4, `(.L_x_2567) ;  /* 0x0000002204e47947 */ /* 0x000fea000b800000 */
[----:B------:R0:W0:Y:S02]  /*15ac0*/  SHFL.IDX PT, R5, R3, R12, 0x1f ;  /* 0x00001f0c03057589 */ /* 0x00002400000e0000 */
.L_x_2566:
[----:B01-3--:R-:W0:Y:S01]  /*15ad0*/  LDC.64 R2, c[0x0][0xc90] ;  /* 0x00032400ff027b82 */ /* 0x00be220000000a00 */
[----:B------:R-:W-:-:S04]  /*15ae0*/  IMAD.IADD R19, R6, 0x1, R19 ;  /* 0x0000000106137824 */ /* 0x000fc800078e0213 */
[----:B0-----:R-:W-:-:S05]  /*15af0*/  IMAD.WIDE R2, R19, 0x4, R2 ;  /* 0x0000000413027825 */ /* 0x001fca00078e0202 */
[----:B--2---:R-:W4:Y:S01]  /*15b00*/  LDG.E R7, desc[UR40][R2.64] ;  /* 0x0000002802077981 */ /* 0x004f22000c1e1900 */
[----:B------:R-:W-:-:S04]  /*15b10*/  IMAD R16, R5, R4, R16 ;  /* 0x0000000405107224 */ /* 0x000fc800078e0210 */
[----:B------:R-:W-:Y:S02]  /*15b20*/  IMAD.IADD R0, R0, 0x1, -R16 ;  /* 0x0000000100007824 */ /* 0x000fe400078e0a10 */
[----:B----4-:R-:W-:-:S05]  /*15b30*/  IMAD R6, R17, R7, RZ ;  /* 0x0000000711067224 */ /* 0x010fca00078e02ff */
[----:B-----5:R-:W-:-:S04]  /*15b40*/  IABS R8, R6 ;  /* 0x0000000600087213 */ /* 0x020fc80000000000 */
[----:B------:R-:W0:Y:S08]  /*15b50*/  I2F.RP R2, R8 ;  /* 0x0000000800027306 */ /* 0x000e300000209400 */
[----:B0-----:R-:W0:Y:S02]  /*15b60*/  MUFU.RCP R2, R2 ;  /* 0x0000000200027308 */ /* 0x001e240000001000 */
[----:B0-----:R-:W-:-:S06]  /*15b70*/  VIADD R2, R2, 0xffffffe ;  /* 0x0ffffffe02027836 */ /* 0x001fcc0000000000 */
[----:B------:R-:W0:Y:S02]  /*15b80*/  F2I.FTZ.U32.TRUNC.NTZ R3, R2 ;  /* 0x0000000200037305 */ /* 0x000e24000021f000 */
[----:B0-----:R-:W-:-:S04]  /*15b90*/  IMAD.MOV R2, RZ, RZ, -R3 ;  /* 0x000000ffff027224 */ /* 0x001fc800078e0a03 */
[----:B------:R-:W-:Y:S02]  /*15ba0*/  IMAD R5, R2, R8, RZ ;  /* 0x0000000802057224 */ /* 0x000fe400078e02ff */
[----:B------:R-:W-:-:S04]  /*15bb0*/  IMAD.MOV.U32 R2, RZ, RZ, RZ ;  /* 0x000000ffff027224 */ /* 0x000fc800078e00ff */
[----:B------:R-:W-:Y:S01]  /*15bc0*/  IMAD.HI.U32 R2, R3, R5, R2 ;  /* 0x0000000503027227 */ /* 0x000fe200078e0002 */
[----:B------:R-:W-:Y:S02]  /*15bd0*/  IABS R3, R0 ;  /* 0x0000000000037213 */ /* 0x000fe40000000000 */
[----:B------:R-:W-:-:S03]  /*15be0*/  IABS R5, R6 ;  /* 0x0000000600057213 */ /* 0x000fc60000000000 */
[----:B------:R-:W-:-:S04]  /*15bf0*/  IMAD.HI.U32 R2, R2, R3, RZ ;  /* 0x0000000302027227 */ /* 0x000fc800078e00ff */
[----:B------:R-:W-:-:S04]  /*15c00*/  IMAD.MOV R5, RZ, RZ, -R5 ;  /* 0x000000ffff057224 */ /* 0x000fc800078e0a05 */
        /* <DEDUP_REMOVED lines=15> */
[----:B------:R-:W-:Y:S01]  /*15d00*/  VIADDMNMX R4, R3, R4, R7, PT ;  /* 0x0000000403047246 */ /* 0x000fe20003800107 */
[----:B------:R-:W-:-:S03]  /*15d10*/  IMAD.IADD R5, R0, 0x1, R5 ;  /* 0x0000000100057824 */ /* 0x000fc600078e0205 */
[----:B------:R-:W-:-:S04]  /*15d20*/  IABS R7, R4 ;  /* 0x0000000400077213 */ /* 0x000fc80000000000 */
        /* <DEDUP_REMOVED lines=22> */
[----:B------:R-:W-:Y:S01]  /*15e90*/  @!P1 LOP3.LUT R2, RZ, R4, RZ, 0x33, !PT ;  /* 0x00000004ff029212 */ /* 0x000fe200078e33ff */
[----:B------:R-:W-:-:S04]  /*15ea0*/  IMAD.MOV R4, RZ, RZ, -R4 ;  /* 0x000000ffff047224 */ /* 0x000fc800078e0a04 */
[----:B------:R-:W-:Y:S01]  /*15eb0*/  IMAD R18, R2, R4, R5 ;  /* 0x0000000402127224 */ /* 0x000fe200078e0205 */
[----:B------:R-:W-:-:S05]  /*15ec0*/  LOP3.LUT R2, RZ, R2, RZ, 0x33, !PT ;  /* 0x00000002ff027212 */ /* 0x000fca00078e33ff */
[----:B------:R-:W-:Y:S01]  /*15ed0*/  IMAD.IADD R17, R17, 0x1, R2 ;  /* 0x0000000111117824 */ /* 0x000fe200078e0202 */
[----:B------:R-:W-:Y:S06]  /*15ee0*/  BRA `(.L_x_2568) ;  /* 0x00000000001c7947 */ /* 0x000fec0003800000 */
.L_x_2560:
[----:B------:R-:W-:Y:S01]  /*15ef0*/  UMOV UR4, URZ ;  /* 0x0000003f00047c82 */ /* 0x000fe20008000000 */
[----:B------:R-:W-:Y:S01]  /*15f00*/  UMOV UR5, URZ ;  /* 0x0000003f00057c82 */ /* 0x000fe20008000000 */
[----:B------:R-:W-:Y:S01]  /*15f10*/  ULDC UR6, c[0x0][0xc3c] ;  /* 0x00030f0000067ab9 */ /* 0x000fe20000000800 */
[----:B------:R-:W-:Y:S02]  /*15f20*/  IMAD.MOV.U32 R16, RZ, RZ, R0 ;  /* 0x000000ffff107224 */ /* 0x000fe400078e0000 */
[----:B------:R-:W-:Y:S02]  /*15f30*/  IMAD.U32 R17, RZ, RZ, UR4 ;  /* 0x00000004ff117e24 */ /* 0x000fe4000f8e00ff */
[----:B------:R-:W-:Y:S02]  /*15f40*/  IMAD.U32 R18, RZ, RZ, UR5 ;  /* 0x00000005ff127e24 */ /* 0x000fe4000f8e00ff */
[----:B------:R-:W-:-:S07]  /*15f50*/  IMAD.U32 R19, RZ, RZ, UR6 ;  /* 0x00000006ff137e24 */ /* 0x000fce000f8e00ff */
.L_x_2568:
[----:B------:R3:W4:Y:S01]  /*15f60*/  LDL R2, [R1+0x4] ;  /* 0x0000040001027983 */ /* 0x0007220000100800 */
[----:B------:R-:W0:Y:S01]  /*15f70*/  S2R R0, SR_TID.X ;  /* 0x0000000000007919 */ /* 0x000e220000002100 */
[----:B------:R-:W-:Y:S05]  /*15f80*/  WARPSYNC.ALL ;  /* 0x0000000000007948 */ /* 0x000fea0003800000 */
[----:B0-----:R-:W-:Y:S01]  /*15f90*/  LOP3.LUT R0, R0, 0x1f, RZ, 0xc0, !PT ;  /* 0x0000001f00007812 */ /* 0x001fe200078ec0ff */
[----:B------:R-:W-:Y:S03]  /*15fa0*/  BAR.SYNC.DEFER_BLOCKING 0x4, 0x180 ;  /* 0x0106000000007b1d */ /* 0x000fe60000010000 */
[----:B------:R-:W-:-:S13]  /*15fb0*/  ISETP.NE.AND P0, PT, R0, RZ, PT ;  /* 0x000000ff0000720c */ /* 0x000fda0003f05270 */
[----:B-1----:R-:W4:Y:S01]  /*15fc0*/  @!P0 S2R R3, SR_CgaCtaId ;  /* 0x0000000000038919 */ /* 0x002f220000008800 */
[----:B------:R-:W-:-:S04]  /*15fd0*/  @!P0 MOV R0, 0x400 ;  /* 0x0000040000008802 */ /* 0x000fc80000000f00 */
[----:B----4-:R-:W-:-:S05]  /*15fe0*/  @!P0 LEA R2, R3, R0, 0x18 ;  /* 0x0000000003028211 */ /* 0x010fca00078ec0ff */
[----:B------:R3:W-:Y:S04]  /*15ff0*/  @!P0 STS.128 [R2+0x228d0], R16 ;  /* 0x0228d01002008388 */ /* 0x0007e80000000c00 */
[----:B------:R3:W-:Y:S01]  /*16000*/  @!P0 STL [R1+0x4], R2 ;  /* 0x0000040201008387 */ /* 0x0007e20000100800 */
[----:B------:R-:W-:Y:S06]  /*16010*/  BAR.ARV 0x5, 0x180 ;  /* 0x0146000000007b1d */ /* 0x000fec0000002000 */
.L_x_2557:
[----:B------:R-:W-:Y:S02]  /*16020*/  ULDC UR4, c[0x0][0xc3c] ;  /* 0x00030f0000047ab9 */ /* 0x000fe40000000800 */
[----:B----4-:R-:W-:-:S13]  /*16030*/  ISETP.GE.AND P0, PT, R19, UR4, PT ;  /* 0x0000000413007c0c */ /* 0x010fda000bf06270 */
[----:B------:R-:W-:Y:S05]  /*16040*/  @!P0 BRA `(.L_x_2569) ;  /* 0xffffffa800f48947 */ /* 0x000fea000383ffff */
[----:B------:R-:W-:Y:S05]  /*16050*/  BSYNC B8 ;  /* 0x0000000000087941 */ /* 0x000fea0003800000 */
.L_x_2459:
[----:B---3--:R-:W3:Y:S01]  /*16060*/  LDL.LU R0, [R1+0x40] ;  /* 0x0000400001007983 */ /* 0x008ee20000300800 */
[----:B------:R-:W-:Y:S01]  /*16070*/  BSSY B0, `(.L_x_2570) ;  /* 0x000000b000007945 */ /* 0x000fe20003800000 */
[----:B------:R-:W4:Y:S01]  /*16080*/  S2R R5, SR_CgaCtaId ;  /* 0x0000000000057919 */ /* 0x000f220000008800 */
[----:B---3--:R-:W-:-:S05]  /*16090*/  VIADD R0, R0, 0x1 ;  /* 0x0000000100007836 */ /* 0x008fca0000000000 */
[----:B0-----:R-:W-:-:S04]  /*160a0*/  LEA.HI R2, R0, R0, RZ, 0x1 ;  /* 0x0000000000027211 */ /* 0x001fc800078f08ff */
[----:B-1----:R-:W-:-:S05]  /*160b0*/  LOP3.LUT R3, R2, 0xfffffffe, RZ, 0xc0, !PT ;  /* 0xfffffffe02037812 */ /* 0x002fca00078ec0ff */
[----:B------:R-:W-:Y:S01]  /*160c0*/  IMAD.IADD R3, R0, 0x1, -R3 ;  /* 0x0000000100037824 */ /* 0x000fe200078e0a03 */
[----:B------:R-:W-:-:S04]  /*160d0*/  MOV R0, 0x400 ;  /* 0x0000040000007802 */ /* 0x000fc80000000f00 */
[----:B----4-:R-:W-:Y:S02]  /*160e0*/  LEA R0, R5, R0, 0x18 ;  /* 0x0000000005007211 */ /* 0x010fe400078ec0ff */
[----:B------:R-:W-:-:S04]  /*160f0*/  SHF.L.U32 R3, R3, 0x1f, RZ ;  /* 0x0000001f03037819 */ /* 0x000fc800000006ff */
[----:B------:R-:W0:Y:S02]  /*16100*/  SYNCS.PHASECHK.TRANS64.TRYWAIT P0, [R0+URZ+0x22820], R3 ;  /* 0x02282003000075a7 */ /* 0x000e24000800017f */
[----:B0-----:R-:W-:Y:S05]  /*16110*/  @!P0 BRA `(.L_x_2571) ;  /* 0x0000001c00748947 */ /* 0x001fea0003800000 */
.L_x_2639:
[----:B------:R-:W-:Y:S05]  /*16120*/  BSYNC B0 ;  /* 0x0000000000007941 */ /* 0x000fea0003800000 */
.L_x_2570:
[----:B------:R-:W-:-:S03]  /*16130*/  UMOV UR4, 0xffffffff ;  /* 0xffffffff00047882 */ /* 0x000fc60000000000 */
[----:B------:R-:W-:Y:S05]  /*16140*/  BRA.DIV UR4, `(.L_x_2572) ;  /* 0x0000001e047c7947 */ /* 0x000fea000b800000 */
[----:B------:R-:W1:Y:S02]  /*16150*/  S2R R2, SR_TID.X ;  /* 0x0000000000027919 */ /* 0x000e640000002100 */
[----:B-1----:R-:W-:-:S04]  /*16160*/  SHF.R.U32.HI R2, RZ, 0x5, R2 ;  /* 0x00000005ff027819 */ /* 0x002fc80000011602 */
[----:B------:R-:W-:-:S05]  /*16170*/  LOP3.LUT R2, R2, 0x3, RZ, 0xc0, !PT ;  /* 0x0000000302027812 */ /* 0x000fca00078ec0ff */
[----:B------:R1:W3:Y:S02]  /*16180*/  SHFL.IDX PT, R14, R2, RZ, 0x1f ;  /* 0x00001fff020e7589 */ /* 0x0002e400000e0000 */
.L_x_2642:
[----:B---3--:R-:W-:Y:S01]  /*16190*/  ISETP.NE.AND P0, PT, R14, RZ, PT ;  /* 0x000000ff0e00720c */ /* 0x008fe20003f05270 */
[----:B------:R-:W-:-:S12]  /*161a0*/  BSSY B0, `(.L_x_2573) ;  /* 0x0000027000007945 */ /* 0x000fd80003800000 */
[----:B------:R-:W-:Y:S05]  /*161b0*/  @P0 BRA `(.L_x_2574) ;  /* 0x0000000000940947 */ /* 0x000fea0003800000 */
[----:B------:R-:W-:-:S03]  /*161c0*/  UMOV UR4, 0xffffffff ;  /* 0xffffffff00047882 */ /* 0x000fc60000000000 */
[----:B------:R-:W-:Y:S05]  /*161d0*/  BRA.DIV UR4, `(.L_x_2575) ;  /* 0x0000001e048c7947 */ /* 0x000fea000b800000 */
[----:B------:R-:W-:-:S13]  /*161e0*/  ELECT P6, URZ, PT ;  /* 0x00000000003f782f */ /* 0x000fda00038c0000 */
.L_x_2645:
[----:B------:R-:W-:Y:S05]  /*161f0*/  @!P6 BRA `(.L_x_2574) ;  /* 0x000000000084e947 */ /* 0x000fea0003800000 */
[----:B------:R-:W-:-:S06]  /*16200*/  ULOP3.LUT UR4, UR36, 0x2, URZ, 0xfc, !UPT ;  /* 0x0000000224047892 */ /* 0x000fcc000f8efc3f */
[----:B-1----:R-:W-:-:S05]  /*16210*/  IMAD.U32 R2, RZ, RZ, UR4 ;  /* 0x00000004ff027e24 */ /* 0x002fca000f8e00ff */
[----:B------:R-:W-:-:S13]  /*16220*/  ISETP.NE.AND P2, PT, R2, 0x3, PT ;  /* 0x000000030200780c */ /* 0x000fda0003f45270 */
[----:B------:R-:W-:Y:S05]  /*16230*/  @!P2 BRA `(.L_x_2576) ;  /* 0x000000000004a947 */ /* 0x000fea0003800000 */
[----:B------:R-:W-:Y:S01]  /*16240*/  BPT.TRAP 0x1 ;  /* 0x000000040000795c */ /* 0x000fe20000300000 */
.L_x_2576:
[----:B0-----:R-:W3:Y:S04]  /*16250*/  LDL R3, [R1+0x8] ;  /* 0x0000080001037983 */ /* 0x001ee80000100800 */
[----:B--2---:R-:W2:Y:S01]  /*16260*/  LDL.LU R7, [R1+0x10] ;  /* 0x0000100001077983 */ /* 0x004ea20000300800 */
[----:B------:R-:W-:-:S04]  /*16270*/  VIADD R2, R0, 0x22840 ;  /* 0x0002284000027836 */ /* 0x000fc80000000000 */
[C---:B---3--:R-:W-:Y:S02]  /*16280*/  IMAD R6, R3.reuse, 0x8, R2 ;  /* 0x0000000803067824 */ /* 0x048fe400078e0202 */
[----:B------:R-:W-:Y:S01]  /*16290*/  VIADD R3, R3, 0x1 ;  /* 0x0000000103037836 */ /* 0x000fe20000000000 */
[----:B--2---:R-:W-:-:S04]  /*162a0*/  SHF.L.U32 R5, R7, 0x1f, RZ ;  /* 0x0000001f07057819 */ /* 0x004fc800000006ff */
        /* <DEDUP_REMOVED lines=8> */
.L_x_2646:
[----:B------:R-:W1:Y:S02]  /*16330*/  SYNCS.PHASECHK.TRANS64.TRYWAIT P0, [R7+URZ], R2 ;  /* 0x00000002070075a7 */ /* 0x000e64000800017f */
[----:B-1----:R-:W-:Y:S05]  /*16340*/  @!P0 BRA `(.L_x_2578) ;  /* 0x0000001c00648947 */ /* 0x002fea0003800000 */
.L_x_2647:
[----:B------:R-:W-:Y:S05]  /*16350*/  @!P2 BRA `(.L_x_2579) ;  /* 0x000000000004a947 */ /* 0x000fea0003800000 */
[----:B------:R-:W-:Y:S01]  /*16360*/  BPT.TRAP 0x1 ;  /* 0x000000040000795c */ /* 0x000fe20000300000 */
.L_x_2579:
[----:B------:R-:W2:Y:S01]  /*16370*/  LDL.LU R4, [R1+0x8] ;  /* 0x0000080001047983 */ /* 0x000ea20000300800 */
[----:B------:R-:W-:-:S04]  /*16380*/  VIADD R0, R0, 0x22860 ;  /* 0x0002286000007836 */ /* 0x000fc80000000000 */
[----:B--2---:R-:W-:-:S04]  /*16390*/  IMAD R4, R4, 0x8, R0 ;  /* 0x0000000804047824 */ /* 0x004fc800078e0200 */
[----:B------:R-:W2:Y:S02]  /*163a0*/  SYNCS.PHASECHK.TRANS64.TRYWAIT P0, [R4+URZ], R5 ;  /* 0x00000005040075a7 */ /* 0x000ea4000800017f */
[----:B--2---:R-:W-:Y:S05]  /*163b0*/  @!P0 BRA `(.L_x_2580) ;  /* 0x0000001c005c8947 */ /* 0x004fea0003800000 */
.L_x_2648:
[----:B------:R-:W-:-:S07]  /*163c0*/  IMAD R3, R3, 0x8, R0 ;  /* 0x0000000803037824 */ /* 0x000fce00078e0200 */
.L_x_2581:
[----:B---3--:R3:W4:Y:S02]  /*163d0*/  SYNCS.PHASECHK.TRANS64.TRYWAIT P0, [R3+URZ], R2 ;  /* 0x00000002030075a7 */ /* 0x008724000800017f */
[----:B----4-:R-:W-:Y:S05]  /*163e0*/  @!P0 NANOSLEEP.SYNCS 0x989680 ;  /* 0x009896800000895d */ /* 0x010fea0003900000 */
[----:B------:R-:W4:Y:S02]  /*163f0*/  @!P0 SYNCS.PHASECHK.TRANS64 P0, [R3+URZ], R2 ;  /* 0x00000002030085a7 */ /* 0x000f24000800007f */
[----:B----4-:R-:W-:Y:S05]  /*16400*/  @!P0 BRA `(.L_x_2581) ;  /* 0xfffffffc00f08947 */ /* 0x010fea000383ffff */
.L_x_2574:
[----:B------:R-:W-:Y:S05]  /*16410*/  BSYNC B0 ;  /* 0x0000000000007941 */ /* 0x000fea0003800000 */
.L_x_2573:
[----:B------:R-:W-:Y:S05]  /*16420*/  EXIT ;  /* 0x000000000000794d */ /* 0x000fea0003800000 */
.L_x_2361:
[----:B0-----:R0:W1:Y:S02]  /*16430*/  SYNCS.PHASECHK.TRANS64.TRYWAIT P0, [R8+URZ+0x22800], R3 ;  /* 0x02280003080075a7 */ /* 0x001064000800017f */
[----:B-1----:R-:W-:Y:S05]  /*16440*/  @!P0 NANOSLEEP.SYNCS 0x989680 ;  /* 0x009896800000895d */ /* 0x002fea0003900000 */
[----:B------:R-:W1:Y:S02]  /*16450*/  @!P0 SYNCS.PHASECHK.TRANS64 P0, [R8+URZ+0x22800], R3 ;  /* 0x02280003080085a7 */ /* 0x000e64000800007f */
[----:B-1----:R-:W-:Y:S05]  /*16460*/  @!P0 BRA `(.L_x_2361) ;  /* 0xfffffffc00f08947 */ /* 0x002fea000383ffff */
[----:B------:R-:W-:Y:S05]  /*16470*/  BRA `(.L_x_2582) ;  /* 0xfffffeb800647947 */ /* 0x000fea000383ffff */
.L_x_2365:
[----:B--2---:R2:W3:Y:S02]  /*16480*/  SYNCS.PHASECHK.TRANS64.TRYWAIT P1, [R5+URZ+0x22830], R10 ;  /* 0x0228300a050075a7 */ /* 0x0044e4000802017f */
[----:B---3--:R-:W-:Y:S05]  /*16490*/  @!P1 NANOSLEEP.SYNCS 0x989680 ;  /* 0x009896800000995d */ /* 0x008fea0003900000 */
[----:B------:R-:W3:Y:S02]  /*164a0*/  @!P1 SYNCS.PHASECHK.TRANS64 P1, [R5+URZ+0x22830], R10 ;  /* 0x0228300a050095a7 */ /* 0x000ee4000802007f */
[----:B---3--:R-:W-:Y:S05]  /*164b0*/  @!P1 BRA `(.L_x_2365) ;  /* 0xfffffffc00f09947 */ /* 0x008fea000383ffff */
[----:B------:R-:W-:Y:S05]  /*164c0*/  BRA `(.L_x_2364) ;  /* 0xfffffeb800907947 */ /* 0x000fea000383ffff */
.L_x_2377:
[----:B---3--:R3:W4:Y:S02]  /*164d0*/  SYNCS.PHASECHK.TRANS64.TRYWAIT P1, [R5+URZ+0x22850], R10 ;  /* 0x0228500a050075a7 */ /* 0x008724000802017f */
[----:B----4-:R-:W-:Y:S05]  /*164e0*/  @!P1 NANOSLEEP.SYNCS 0x989680 ;  /* 0x009896800000995d */ /* 0x010fea0003900000 */
[----:B------:R-:W4:Y:S02]  /*164f0*/  @!P1 SYNCS.PHASECHK.TRANS64 P1, [R5+URZ+0x22850], R10 ;  /* 0x0228500a050095a7 */ /* 0x000f24000802007f */
[----:B----4-:R-:W-:Y:S05]  /*16500*/  @!P1 BRA `(.L_x_2377) ;  /* 0xfffffffc00f09947 */ /* 0x010fea000383ffff */
[----:B------:R-:W-:Y:S05]  /*16510*/  BRA `(.L_x_2376) ;  /* 0xfffffedc00507947 */ /* 0x000fea000383ffff */
.L_x_2385:
[----:B-1----:R-:W-:-:S04]  /*16520*/  IMAD.U32 R9, RZ, RZ, UR27 ;  /* 0x0000001bff097e24 */ /* 0x002fc8000f8e00ff */
[----:B------:R1:W2:Y:S03]  /*16530*/  SYNCS.PHASECHK.TRANS64.TRYWAIT P1, [R9+URZ+0x22830], R10 ;  /* 0x0228300a090075a7 */ /* 0x0002a6000802017f */
[----:B--2---:R-:W-:Y:S05]  /*16540*/  @!P1 NANOSLEEP.SYNCS 0x989680 ;  /* 0x009896800000995d */ /* 0x004fea0003900000 */
[----:B------:R-:W2:Y:S02]  /*16550*/  @!P1 SYNCS.PHASECHK.TRANS64 P1, [R9+URZ+0x22830], R10 ;  /* 0x0228300a090095a7 */ /* 0x000ea4000802007f */
[----:B--2---:R-:W-:Y:S05]  /*16560*/  @!P1 BRA `(.L_x_2385) ;  /* 0xfffffffc00ec9947 */ /* 0x004fea000383ffff */
[----:B------:R-:W-:Y:S05]  /*16570*/  BRA `(.L_x_2384) ;  /* 0xfffffee000e07947 */ /* 0x000fea000383ffff */
.L_x_2397:
[----:B--2---:R2:W3:Y:S02]  /*16580*/  SYNCS.PHASECHK.TRANS64.TRYWAIT P1, [R11+URZ+0x22850], R10 ;  /* 0x0228500a0b0075a7 */ /* 0x0044e4000802017f */
[----:B---3--:R-:W-:Y:S05]  /*16590*/  @!P1 NANOSLEEP.SYNCS 0x989680 ;  /* 0x009896800000995d */ /* 0x008fea0003900000 */
[----:B------:R-:W3:Y:S02]  /*165a0*/  @!P1 SYNCS.PHASECHK.TRANS64 P1, [R11+URZ+0x22850], R10 ;  /* 0x0228500a0b0095a7 */ /* 0x000ee4000802007f */
[----:B---3--:R-:W-:Y:S05]  /*165b0*/  @!P1 BRA `(.L_x_2397) ;  /* 0xfffffffc00f09947 */ /* 0x008fea000383ffff */
[----:B------:R-:W-:Y:S05]  /*165c0*/  BRA `(.L_x_2396) ;  /* 0xffffff0c00b87947 */ /* 0x000fea000383ffff */
.L_x_2406:
[----:B---3--:R-:W-:-:S04]  /*165d0*/  IMAD.U32 R2, RZ, RZ, UR24 ;  /* 0x00000018ff027e24 */ /* 0x008fc8000f8e00ff */
[----:B------:R3:W4:Y:S03]  /*165e0*/  SYNCS.PHASECHK.TRANS64.TRYWAIT P2, [R2+URZ+0x22830], R5 ;  /* 0x02283005020075a7 */ /* 0x000726000804017f */
[----:B----4-:R-:W-:Y:S05]  /*165f0*/  @!P2 NANOSLEEP.SYNCS 0x989680 ;  /* 0x009896800000a95d */ /* 0x010fea0003900000 */
[----:B------:R-:W4:Y:S02]  /*16600*/  @!P2 SYNCS.PHASECHK.TRANS64 P2, [R2+URZ+0x22830], R5 ;  /* 0x022830050200a5a7 */ /* 0x000f24000804007f */
[----:B----4-:R-:W-:Y:S05]  /*16610*/  @!P2 BRA `(.L_x_2406) ;  /* 0xfffffffc00eca947 */ /* 0x010fea000383ffff */
[----:B------:R-:W-:Y:S05]  /*16620*/  BRA `(.L_x_2405) ;  /* 0xffffff1400747947 */ /* 0x000fea000383ffff */
.L_x_2410:
[----:B-1----:R1:W3:Y:S02]  /*16630*/  SYNCS.PHASECHK.TRANS64.TRYWAIT P2, [R178+URZ+0x22850], R5 ;  /* 0x02285005b20075a7 */ /* 0x0022e4000804017f */
[----:B---3--:R-:W-:Y:S05]  /*16640*/  @!P2 NANOSLEEP.SYNCS 0x989680 ;  /* 0x009896800000a95d */ /* 0x008fea0003900000 */
[----:B------:R-:W3:Y:S02]  /*16650*/  @!P2 SYNCS.PHASECHK.TRANS64 P2, [R178+URZ+0x22850], R5 ;  /* 0x02285005b200a5a7 */ /* 0x000ee4000804007f */
[----:B---3--:R-:W-:Y:S05]  /*16660*/  @!P2 BRA `(.L_x_2410) ;  /* 0xfffffffc00f0a947 */ /* 0x008fea000383ffff */
[----:B------:R-:W-:Y:S05]  /*16670*/  BRA `(.L_x_2409) ;  /* 0xffffff2c00987947 */ /* 0x000fea000383ffff */
.L_x_2416:
[----:B---3--:R-:W-:-:S04]  /*16680*/  IMAD.U32 R2, RZ, RZ, UR26 ;  /* 0x0000001aff027e24 */ /* 0x008fc8000f8e00ff */
[----:B------:R3:W4:Y:S03]  /*16690*/  SYNCS.PHASECHK.TRANS64.TRYWAIT P1, [R2+URZ+0x22830], R7 ;  /* 0x02283007020075a7 */ /* 0x000726000802017f */
[----:B----4-:R-:W-:Y:S05]  /*166a0*/  @!P1 NANOSLEEP.SYNCS 0x989680 ;  /* 0x009896800000995d */ /* 0x010fea0003900000 */
[----:B------:R-:W4:Y:S02]  /*166b0*/  @!P1 SYNCS.PHASECHK.TRANS64 P1, [R2+URZ+0x22830], R7 ;  /* 0x02283007020095a7 */ /* 0x000f24000802007f */
[----:B----4-:R-:W-:Y:S05]  /*166c0*/  @!P1 BRA `(.L_x_2416) ;  /* 0xfffffffc00ec9947 */ /* 0x010fea000383ffff */
[----:B------:R-:W-:Y:S05]  /*166d0*/  BRA `(.L_x_2415) ;  /* 0xffffff3000ac7947 */ /* 0x000fea000383ffff */
.L_x_2428:
[----:B-1----:R1:W2:Y:S02]  /*166e0*/  SYNCS.PHASECHK.TRANS64.TRYWAIT P1, [R8+URZ+0x22850], R7 ;  /* 0x02285007080075a7 */ /* 0x0022a4000802017f */
[----:B--2---:R-:W-:Y:S05]  /*166f0*/  @!P1 NANOSLEEP.SYNCS 0x989680 ;  /* 0x009896800000995d */ /* 0x004fea0003900000 */
[----:B------:R-:W2:Y:S02]  /*16700*/  @!P1 SYNCS.PHASECHK.TRANS64 P1, [R8+URZ+0x22850], R7 ;  /* 0x02285007080095a7 */ /* 0x000ea4000802007f */
[----:B--2---:R-:W-:Y:S05]  /*16710*/  @!P1 BRA `(.L_x_2428) ;  /* 0xfffffffc00f09947 */ /* 0x004fea000383ffff */
[----:B------:R-:W-:Y:S05]  /*16720*/  BRA `(.L_x_2427) ;  /* 0xffffff5c00307947 */ /* 0x000fea000383ffff */
.L_x_2479:
[----:B------:R-:W3:Y:S01]  /*16730*/  S2R R4, SR_TID.X ;  /* 0x0000000000047919 */ /* 0x000ee20000002100 */
[----:B------:R-:W-:Y:S01]  /*16740*/  BSSY B0, `(.L_x_2583) ;  /* 0x000000a000007945 */ /* 0x000fe20003800000 */
[----:B------:R-:W-:Y:S02]  /*16750*/  IMAD.MOV.U32 R12, RZ, RZ, RZ ;  /* 0x000000ffff0c7224 */ /* 0x000fe400078e00ff */
[----:B------:R-:W-:Y:S02]  /*16760*/  IMAD.MOV.U32 R11, RZ, RZ, 0x1f ;  /* 0x0000001fff0b7424 */ /* 0x000fe400078e00ff */
[----:B------:R-:W-:Y:S01]  /*16770*/  IMAD.MOV.U32 R15, RZ, RZ, -0x1 ;  /* 0xffffffffff0f7424 */ /* 0x000fe200078e00ff */
[----:B---3--:R-:W-:-:S04]  /*16780*/  SHF.R.U32.HI R4, RZ, 0x5, R4 ;  /* 0x00000005ff047819 */ /* 0x008fc80000011604 */
[----:B------:R-:W-:-:S05]  /*16790*/  LOP3.LUT R4, R4, 0x3, RZ, 0xc0, !PT ;  /* 0x0000000304047812 */ /* 0x000fca00078ec0ff */
[----:B------:R-:W-:-:S07]  /*167a0*/  IMAD.MOV.U32 R13, RZ, RZ, R4 ;  /* 0x000000ffff0d7224 */ /* 0x000fce00078e0004 */
[----:B012---:R-:W-:Y:S05]  /*167b0*/  WARPSYNC.COLLECTIVE R15, `(.L_x_2584) ;  /* 0x000000000f087348 */ /* 0x007fea0003c00000 */
[----:B------:R3:W4:Y:S02]  /*167c0*/  SHFL.IDX P6, R14, R13, R12, R11 ;  /* 0x0000000c0d0e7389 */ /* 0x00072400000c000b */
[----:B01234-:R-:W-:Y:S01]  /*167d0*/  ENDCOLLECTIVE ;  /* 0x000000000000791b */ /* 0x01ffe20003800000 */
.L_x_2584:
[----:B------:R-:W-:Y:S05]  /*167e0*/  BSYNC B0 ;  /* 0x0000000000007941 */ /* 0x000fea0003800000 */
.L_x_2583:
[----:B------:R-:W-:Y:S05]  /*167f0*/  BRA `(.L_x_2585) ;  /* 0xffffffb000b87947 */ /* 0x000fea000383ffff */
.L_x_2481:
[----:B------:R-:W-:Y:S01]  /*16800*/  BSSY B0, `(.L_x_2586) ;  /* 0x0000006000007945 */ /* 0x000fe20003800000 */
[----:B------:R-:W-:-:S07]  /*16810*/  IMAD.MOV.U32 R15, RZ, RZ, -0x1 ;  /* 0xffffffffff0f7424 */ /* 0x000fce00078e00ff */
[----:B012-4-:R-:W-:Y:S05]  /*16820*/  WARPSYNC.COLLECTIVE R15, `(.L_x_2587) ;  /* 0x000000000f0c7348 */ /* 0x017fea0003c00000 */
[----:B------:R-:W-:Y:S02]  /*16830*/  ELECT P6, UR62, PT ;  /* 0x00000000003e782f */ /* 0x000fe400038c0000 */
[----:B------:R-:W-:Y:S01]  /*16840*/  MOV R14, UR62 ;  /* 0x0000003e000e7c02 */ /* 0x000fe20008000f00 */
[----:B012-4-:R-:W-:Y:S10]  /*16850*/  ENDCOLLECTIVE ;  /* 0x000000000000791b */ /* 0x017ff40003800000 */
.L_x_2587:
[----:B------:R-:W-:Y:S05]  /*16860*/  BSYNC B0 ;  /* 0x0000000000007941 */ /* 0x000fea0003800000 */
.L_x_2586:
[----:B------:R-:W-:Y:S05]  /*16870*/  BRA `(.L_x_2588) ;  /* 0xffffffb000c47947 */ /* 0x000fea000383ffff */
.L_x_2483:
[----:B--2---:R2:W3:Y:S02]  /*16880*/  SYNCS.PHASECHK.TRANS64.TRYWAIT P0, [R0+URZ+0x22840], R2 ;  /* 0x02284002000075a7 */ /* 0x0044e4000800017f */
[----:B---3--:R-:W-:Y:S05]  /*16890*/  @!P0 NANOSLEEP.SYNCS 0x989680 ;  /* 0x009896800000895d */ /* 0x008fea0003900000 */
[----:B------:R-:W3:Y:S02]  /*168a0*/  @!P0 SYNCS.PHASECHK.TRANS64 P0, [R0+URZ+0x22840], R2 ;  /* 0x02284002000085a7 */ /* 0x000ee4000800007f */
[----:B---3--:R-:W-:Y:S05]  /*168b0*/  @!P0 BRA `(.L_x_2483) ;  /* 0xfffffffc00f08947 */ /* 0x008fea000383ffff */
[----:B------:R-:W-:Y:S05]  /*168c0*/  BRA `(.L_x_2589) ;  /* 0xffffffb4002c7947 */ /* 0x000fea000383ffff */
.L_x_2487:
[----:B------:R-:W2:Y:S01]  /*168d0*/  LDL.LU R11, [R1+0x30] ;  /* 0x00003000010b7983 */ /* 0x000ea20000300800 */
[----:B------:R-:W-:Y:S02]  /*168e0*/  IMAD.MOV.U32 R5, RZ, RZ, R12 ;  /* 0x000000ffff057224 */ /* 0x000fe400078e000c */
        /* <DEDUP_REMOVED lines=11> */
.L_x_2590:
[----:B------:R-:W-:Y:S02]  /*169a0*/  IMAD.MOV.U32 R13, RZ, RZ, R0 ;  /* 0x000000ffff0d7224 */ /* 0x000fe400078e0000 */
[----:B------:R-:W-:-:S07]  /*169b0*/  IMAD.MOV.U32 R6, RZ, RZ, R14 ;  /* 0x000000ffff067224 */ /* 0x000fce00078e000e */
[----:B------:R-:W-:Y:S05]  /*169c0*/  WARPSYNC.COLLECTIVE R15, `(.L_x_2591) ;  /* 0x000000000f087348 */ /* 0x000fea0003c00000 */
[----:B------:R0:W1:Y:S02]  /*169d0*/  SHFL.IDX P6, R14, R13, R12, R11 ;  /* 0x0000000c0d0e7389 */ /* 0x00006400000c000b */
[----:B01----:R-:W-:Y:S01]  /*169e0*/  ENDCOLLECTIVE ;  /* 0x000000000000791b */ /* 0x003fe20003800000 */
.L_x_2591:
[----:B------:R-:W-:Y:S02]  /*169f0*/  IMAD.MOV.U32 R13, RZ, RZ, R2 ;  /* 0x000000ffff0d7224 */ /* 0x000fe400078e0002 */
[----:B------:R-:W-:Y:S02]  /*16a00*/  IMAD.MOV.U32 R12, RZ, RZ, 0x1 ;  /* 0x00000001ff0c7424 */ /* 0x000fe400078e00ff */
[----:B------:R-:W-:-:S07]  /*16a10*/  IMAD.MOV.U32 R7, RZ, RZ, R14 ;  /* 0x000000ffff077224 */ /* 0x000fce00078e000e */
[----:B------:R-:W-:Y:S05]  /*16a20*/  WARPSYNC.COLLECTIVE R15, `(.L_x_2592) ;  /* 0x000000000f087348 */ /* 0x000fea0003c00000 */
[----:B------:R0:W1:Y:S02]  /*16a30*/  SHFL.IDX P6, R14, R13, R12, R11 ;  /* 0x0000000c0d0e7389 */ /* 0x00006400000c000b */
[----:B01----:R-:W-:Y:S01]  /*16a40*/  ENDCOLLECTIVE ;  /* 0x000000000000791b */ /* 0x003fe20003800000 */
.L_x_2592:
        /* <DEDUP_REMOVED lines=15> */
.L_x_2593:
[----:B------:R-:W-:Y:S02]  /*16b40*/  IMAD.MOV.U32 R13, RZ, RZ, R2 ;  /* 0x000000ffff0d7224 */ /* 0x000fe400078e0002 */
[----:B------:R-:W-:Y:S02]  /*16b50*/  IMAD.MOV.U32 R12, RZ, RZ, 0x2 ;  /* 0x00000002ff0c7424 */ /* 0x000fe400078e00ff */
[----:B------:R-:W-:-:S07]  /*16b60*/  IMAD.MOV.U32 R5, RZ, RZ, R14 ;  /* 0x000000ffff057224 */ /* 0x000fce00078e000e */
[----:B------:R-:W-:Y:S05]  /*16b70*/  WARPSYNC.COLLECTIVE R15, `(.L_x_2594) ;  /* 0x000000000f087348 */ /* 0x000fea0003c00000 */
[----:B------:R0:W1:Y:S02]  /*16b80*/  SHFL.IDX P6, R14, R13, R12, R11 ;  /* 0x0000000c0d0e7389 */ /* 0x00006400000c000b */
[----:B01----:R-:W-:Y:S01]  /*16b90*/  ENDCOLLECTIVE ;  /* 0x000000000000791b */ /* 0x003fe20003800000 */
.L_x_2594:
        /* <DEDUP_REMOVED lines=15> */
.L_x_2595:
[----:B------:R-:W-:Y:S02]  /*16c90*/  IMAD.MOV.U32 R13, RZ, RZ, R2 ;  /* 0x000000ffff0d7224 */ /* 0x000fe400078e0002 */
[----:B------:R-:W-:Y:S02]  /*16ca0*/  IMAD.MOV.U32 R12, RZ, RZ, 0x3 ;  /* 0x00000003ff0c7424 */ /* 0x000fe400078e00ff */
[----:B------:R-:W-:-:S07]  /*16cb0*/  IMAD.MOV.U32 R5, RZ, RZ, R14 ;  /* 0x000000ffff057224 */ /* 0x000fce00078e000e */
[----:B------:R-:W-:Y:S05]  /*16cc0*/  WARPSYNC.COLLECTIVE R15, `(.L_x_2596) ;  /* 0x000000000f087348 */ /* 0x000fea0003c00000 */
[----:B------:R0:W1:Y:S02]  /*16cd0*/  SHFL.IDX P6, R14, R13, R12, R11 ;  /* 0x0000000c0d0e7389 */ /* 0x00006400000c000b */
[----:B01----:R-:W-:Y:S01]  /*16ce0*/  ENDCOLLECTIVE ;  /* 0x000000000000791b */ /* 0x003fe20003800000 */
.L_x_2596:
        /* <DEDUP_REMOVED lines=15> */
.L_x_2597:
[----:B------:R-:W-:Y:S02]  /*16de0*/  IMAD.MOV.U32 R13, RZ, RZ, R2 ;  /* 0x000000ffff0d7224 */ /* 0x000fe400078e0002 */
[----:B------:R-:W-:Y:S02]  /*16df0*/  IMAD.MOV.U32 R12, RZ, RZ, 0x4 ;  /* 0x00000004ff0c7424 */ /* 0x000fe400078e00ff */
[----:B------:R-:W-:-:S07]  /*16e00*/  IMAD.MOV.U32 R5, RZ, RZ, R14 ;  /* 0x000000ffff057224 */ /* 0x000fce00078e000e */
[----:B------:R-:W-:Y:S05]  /*16e10*/  WARPSYNC.COLLECTIVE R15, `(.L_x_2598) ;  /* 0x000000000f087348 */ /* 0x000fea0003c00000 */
[----:B------:R0:W1:Y:S02]  /*16e20*/  SHFL.IDX P6, R14, R13, R12, R11 ;  /* 0x0000000c0d0e7389 */ /* 0x00006400000c000b */
[----:B01----:R-:W-:Y:S01]  /*16e30*/  ENDCOLLECTIVE ;  /* 0x000000000000791b */ /* 0x003fe20003800000 */
.L_x_2598:
        /* <DEDUP_REMOVED lines=15> */
.L_x_2599:
[----:B------:R-:W-:Y:S02]  /*16f30*/  IMAD.MOV.U32 R13, RZ, RZ, R2 ;  /* 0x000000ffff0d7224 */ /* 0x000fe400078e0002 */
[----:B------:R-:W-:Y:S02]  /*16f40*/  IMAD.MOV.U32 R12, RZ, RZ, 0x5 ;  /* 0x00000005ff0c7424 */ /* 0x000fe400078e00ff */
[----:B------:R-:W-:-:S07]  /*16f50*/  IMAD.MOV.U32 R5, RZ, RZ, R14 ;  /* 0x000000ffff057224 */ /* 0x000fce00078e000e */
[----:B------:R-:W-:Y:S05]  /*16f60*/  WARPSYNC.COLLECTIVE R15, `(.L_x_2600) ;  /* 0x000000000f087348 */ /* 0x000fea0003c00000 */
[----:B------:R0:W1:Y:S02]  /*16f70*/  SHFL.IDX P6, R14, R13, R12, R11 ;  /* 0x0000000c0d0e7389 */ /* 0x00006400000c000b */
[----:B01----:R-:W-:Y:S01]  /*16f80*/  ENDCOLLECTIVE ;  /* 0x000000000000791b */ /* 0x003fe20003800000 */
.L_x_2600:
        /* <DEDUP_REMOVED lines=15> */
.L_x_2601:
[----:B------:R-:W-:Y:S02]  /*17080*/  IMAD.MOV.U32 R13, RZ, RZ, R2 ;  /* 0x000000ffff0d7224 */ /* 0x000fe400078e0002 */
[----:B------:R-:W-:Y:S02]  /*17090*/  IMAD.MOV.U32 R12, RZ, RZ, 0x6 ;  /* 0x00000006ff0c7424 */ /* 0x000fe400078e00ff */
[----:B------:R-:W-:-:S07]  /*170a0*/  IMAD.MOV.U32 R5, RZ, RZ, R14 ;  /* 0x000000ffff057224 */ /* 0x000fce00078e000e */
[----:B------:R-:W-:Y:S05]  /*170b0*/  WARPSYNC.COLLECTIVE R15, `(.L_x_2602) ;  /* 0x000000000f087348 */ /* 0x000fea0003c00000 */
[----:B------:R0:W1:Y:S02]  /*170c0*/  SHFL.IDX P6, R14, R13, R12, R11 ;  /* 0x0000000c0d0e7389 */ /* 0x00006400000c000b */
[----:B01----:R-:W-:Y:S01]  /*170d0*/  ENDCOLLECTIVE ;  /* 0x000000000000791b */ /* 0x003fe20003800000 */
.L_x_2602:
        /* <DEDUP_REMOVED lines=13> */
.L_x_2603:
        /* <DEDUP_REMOVED lines=8> */
.L_x_2604:
        /* <DEDUP_REMOVED lines=13> */
.L_x_2605:
[----:B------:R-:W-:Y:S01]  /*17300*/  IMAD.MOV.U32 R0, RZ, RZ, R14 ;  /* 0x000000ffff007224 */ /* 0x000fe200078e000e */
[----:B------:R-:W-:Y:S06]  /*17310*/  BRA `(.L_x_2606) ;  /* 0xffffffb400c07947 */ /* 0x000fec000383ffff */
.L_x_2490:
[----:B0-----:R-:W2:Y:S02]  /*17320*/  LDL R2, [R1+0x4] ;  /* 0x0000040001027983 */ /* 0x001ea40000100800 */
[----:B--2---:R0:W1:Y:S02]  /*17330*/  SYNCS.PHASECHK.TRANS64.TRYWAIT P0, [R2+URZ+0x22820], R0 ;  /* 0x02282000020075a7 */ /* 0x004064000800017f */
[----:B-1----:R-:W-:Y:S05]  /*17340*/  @!P0 NANOSLEEP.SYNCS 0x989680 ;  /* 0x009896800000895d */ /* 0x002fea0003900000 */
[----:B------:R-:W1:Y:S02]  /*17350*/  @!P0 SYNCS.PHASECHK.TRANS64 P0, [R2+URZ+0x22820], R0 ;  /* 0x02282000020085a7 */ /* 0x000e64000800007f */
[----:B-1----:R-:W-:Y:S05]  /*17360*/  @!P0 BRA `(.L_x_2490) ;  /* 0xfffffffc00ec8947 */ /* 0x002fea000383ffff */
[----:B------:R-:W-:Y:S05]  /*17370*/  BRA `(.L_x_2607) ;  /* 0xffffffb800207947 */ /* 0x000fea000383ffff */
.L_x_2494:
[----:B0-----:R0:W1:Y:S02]  /*17380*/  SYNCS.PHASECHK.TRANS64.TRYWAIT P0, [R2+URZ+0x22860], R0 ;  /* 0x02286000020075a7 */ /* 0x001064000800017f */
[----:B-1----:R-:W-:Y:S05]  /*17390*/  @!P0 NANOSLEEP.SYNCS 0x989680 ;  /* 0x009896800000895d */ /* 0x002fea0003900000 */
[----:B------:R-:W1:Y:S02]  /*173a0*/  @!P0 SYNCS.PHASECHK.TRANS64 P0, [R2+URZ+0x22860], R0 ;  /* 0x02286000020085a7 */ /* 0x000e64000800007f */
[----:B-1----:R-:W-:Y:S05]  /*173b0*/  @!P0 BRA `(.L_x_2494) ;  /* 0xfffffffc00f08947 */ /* 0x002fea000383ffff */
[----:B------:R-:W-:Y:S05]  /*173c0*/  BRA `(.L_x_2608) ;  /* 0xffffffb800507947 */ /* 0x000fea000383ffff */
.L_x_2509:
[----:B-1----:R1:W2:Y:S02]  /*173d0*/  SYNCS.PHASECHK.TRANS64.TRYWAIT P0, [R3+URZ+0x22840], R2 ;  /* 0x02284002030075a7 */ /* 0x0022a4000800017f */
[----:B--2---:R-:W-:Y:S05]  /*173e0*/  @!P0 NANOSLEEP.SYNCS 0x989680 ;  /* 0x009896800000895d */ /* 0x004fea0003900000 */
[----:B------:R-:W2:Y:S02]  /*173f0*/  @!P0 SYNCS.PHASECHK.TRANS64 P0, [R3+URZ+0x22840], R2 ;  /* 0x02284002030085a7 */ /* 0x000ea4000800007f */
[----:B--2---:R-:W-:Y:S05]  /*17400*/  @!P0 BRA `(.L_x_2509) ;  /* 0xfffffffc00f08947 */ /* 0x004fea000383ffff */
[----:B------:R-:W-:Y:S05]  /*17410*/  BRA `(.L_x_2609) ;  /* 0xffffffc0006c7947 */ /* 0x000fea000383ffff */
.L_x_2514:
[----:B0-----:R0:W2:Y:S02]  /*17420*/  SYNCS.PHASECHK.TRANS64.TRYWAIT P0, [R3+URZ+0x22860], R2 ;  /* 0x02286002030075a7 */ /* 0x0010a4000800017f */
[----:B--2---:R-:W-:Y:S05]  /*17430*/  @!P0 NANOSLEEP.SYNCS 0x989680 ;  /* 0x009896800000895d */ /* 0x004fea0003900000 */
[----:B------:R-:W2:Y:S02]  /*17440*/  @!P0 SYNCS.PHASECHK.TRANS64 P0, [R3+URZ+0x22860], R2 ;  /* 0x02286002030085a7 */ /* 0x000ea4000800007f */
[----:B--2---:R-:W-:Y:S05]  /*17450*/  @!P0 BRA `(.L_x_2514) ;  /* 0xfffffffc00f08947 */ /* 0x004fea000383ffff */
[----:B------:R-:W-:Y:S05]  /*17460*/  BRA `(.L_x_2610) ;  /* 0xffffffc000f07947 */ /* 0x000fea000383ffff */
.L_x_2525:
[----:B0-----:R0:W1:Y:S02]  /*17470*/  SYNCS.PHASECHK.TRANS64.TRYWAIT P0, [R2+URZ+0x22840], R3 ;  /* 0x02284003020075a7 */ /* 0x001064000800017f */
[----:B-1----:R-:W-:Y:S05]  /*17480*/  @!P0 NANOSLEEP.SYNCS 0x989680 ;  /* 0x009896800000895d */ /* 0x002fea0003900000 */
[----:B------:R-:W1:Y:S02]  /*17490*/  @!P0 SYNCS.PHASECHK.TRANS64 P0, [R2+URZ+0x22840], R3 ;  /* 0x02284003020085a7 */ /* 0x000e64000800007f */
[----:B-1----:R-:W-:Y:S05]  /*174a0*/  @!P0 BRA `(.L_x_2525) ;  /* 0xfffffffc00f08947 */ /* 0x002fea000383ffff */
[----:B------:R-:W-:Y:S05]  /*174b0*/  BRA `(.L_x_2611) ;  /* 0xffffffc800f07947 */ /* 0x000fea000383ffff */
.L_x_2530:
[----:B-1----:R1:W2:Y:S02]  /*174c0*/  SYNCS.PHASECHK.TRANS64.TRYWAIT P0, [R2+URZ+0x22860], R3 ;  /* 0x02286003020075a7 */ /* 0x0022a4000800017f */
[----:B--2---:R-:W-:Y:S05]  /*174d0*/  @!P0 NANOSLEEP.SYNCS 0x989680 ;  /* 0x009896800000895d */ /* 0x004fea0003900000 */
[----:B------:R-:W2:Y:S02]  /*174e0*/  @!P0 SYNCS.PHASECHK.TRANS64 P0, [R2+URZ+0x22860], R3 ;  /* 0x02286003020085a7 */ /* 0x000ea4000800007f */
[----:B--2---:R-:W-:Y:S05]  /*174f0*/  @!P0 BRA `(.L_x_2530) ;  /* 0xfffffffc00f08947 */ /* 0x004fea000383ffff */
[----:B------:R-:W-:Y:S05]  /*17500*/  BRA `(.L_x_2612) ;  /* 0xffffffcc00707947 */ /* 0x000fea000383ffff */
.L_x_2541:
[----:B0-----:R0:W1:Y:S02]  /*17510*/  SYNCS.PHASECHK.TRANS64.TRYWAIT P0, [R3+URZ+0x22840], R2 ;  /* 0x02284002030075a7 */ /* 0x001064000800017f */
[----:B-1----:R-:W-:Y:S05]  /*17520*/  @!P0 NANOSLEEP.SYNCS 0x989680 ;  /* 0x009896800000895d */ /* 0x002fea0003900000 */
[----:B------:R-:W1:Y:S02]  /*17530*/  @!P0 SYNCS.PHASECHK.TRANS64 P0, [R3+URZ+0x22840], R2 ;  /* 0x02284002030085a7 */ /* 0x000e64000800007f */
[----:B-1----:R-:W-:Y:S05]  /*17540*/  @!P0 BRA `(.L_x_2541) ;  /* 0xfffffffc00f08947 */ /* 0x002fea000383ffff */
[----:B------:R-:W-:Y:S05]  /*17550*/  BRA `(.L_x_2613) ;  /* 0xffffffd4004c7947 */ /* 0x000fea000383ffff */
.L_x_2546:
[----:B-1----:R1:W2:Y:S02]  /*17560*/  SYNCS.PHASECHK.TRANS64.TRYWAIT P0, [R3+URZ+0x22860], R2 ;  /* 0x02286002030075a7 */ /* 0x0022a4000800017f */
[----:B--2---:R-:W-:Y:S05]  /*17570*/  @!P0 NANOSLEEP.SYNCS 0x989680 ;  /* 0x009896800000895d */ /* 0x004fea0003900000 */
[----:B------:R-:W2:Y:S02]  /*17580*/  @!P0 SYNCS.PHASECHK.TRANS64 P0, [R3+URZ+0x22860], R2 ;  /* 0x02286002030085a7 */ /* 0x000ea4000800007f */
[----:B--2---:R-:W-:Y:S05]  /*17590*/  @!P0 BRA `(.L_x_2546) ;  /* 0xfffffffc00f08947 */ /* 0x004fea000383ffff */
[----:B------:R-:W-:Y:S05]  /*175a0*/  BRA `(.L_x_2614) ;  /* 0xffffffd400d07947 */ /* 0x000fea000383ffff */
.L_x_2558:
[----:B------:R-:W-:Y:S01]  /*175b0*/  BSSY B0, `(.L_x_2615) ;  /* 0x0000008000007945 */ /* 0x000fe20003800000 */
[----:B------:R-:W-:Y:S02]  /*175c0*/  IMAD.MOV.U32 R13, RZ, RZ, R16 ;  /* 0x000000ffff0d7224 */ /* 0x000fe400078e0010 */
[----:B------:R-:W-:Y:S02]  /*175d0*/  IMAD.MOV.U32 R12, RZ, RZ, RZ ;  /* 0x000000ffff0c7224 */ /* 0x000fe400078e00ff */
[----:B------:R-:W-:Y:S02]  /*175e0*/  IMAD.MOV.U32 R11, RZ, RZ, 0x1f ;  /* 0x0000001fff0b7424 */ /* 0x000fe400078e00ff */
[----:B------:R-:W-:-:S07]  /*175f0*/  IMAD.MOV.U32 R15, RZ, RZ, -0x1 ;  /* 0xffffffffff0f7424 */ /* 0x000fce00078e00ff */
[----:B012--5:R-:W-:Y:S05]  /*17600*/  WARPSYNC.COLLECTIVE R15, `(.L_x_2616) ;  /* 0x000000000f087348 */ /* 0x027fea0003c00000 */
[----:B------:R3:W4:Y:S02]  /*17610*/  SHFL.IDX P6, R14, R13, R12, R11 ;  /* 0x0000000c0d0e7389 */ /* 0x00072400000c000b */
[----:B012345:R-:W-:Y:S01]  /*17620*/  ENDCOLLECTIVE ;  /* 0x000000000000791b */ /* 0x03ffe20003800000 */
.L_x_2616:
[----:B------:R-:W-:Y:S05]  /*17630*/  BSYNC B0 ;  /* 0x0000000000007941 */ /* 0x000fea0003800000 */
.L_x_2615:
        /* <DEDUP_REMOVED lines=9> */
.L_x_2617:
        /* <DEDUP_REMOVED lines=18> */
.L_x_2618:
[----:B------:R-:W-:Y:S01]  /*177f0*/  IMAD.MOV.U32 R12, RZ, RZ, 0x2 ;  /* 0x00000002ff0c7424 */ /* 0x000fe200078e00ff */
[----:B------:R-:W-:-:S05]  /*17800*/  SEL R7, R14, RZ, P1 ;  /* 0x000000ff0e077207 */ /* 0x000fca0000800000 */
[----:B------:R-:W-:-:S04]  /*17810*/  IMAD.IADD R3, R2, 0x1, R7 ;  /* 0x0000000102037824 */ /* 0x000fc800078e0207 */
[----:B------:R-:W-:-:S07]  /*17820*/  IMAD.MOV.U32 R13, RZ, RZ, R3 ;  /* 0x000000ffff0d7224 */ /* 0x000fce00078e0003 */
[----:B------:R-:W-:Y:S05]  /*17830*/  WARPSYNC.COLLECTIVE R15, `(.L_x_2619) ;  /* 0x000000000f087348 */ /* 0x000fea0003c00000 */
[----:B------:R0:W1:Y:S02]  /*17840*/  SHFL.UP P6, R14, R13, R12, R11 ;  /* 0x0400000c0d0e7389 */ /* 0x00006400000c000b */
[----:B01----:R-:W-:Y:S01]  /*17850*/  ENDCOLLECTIVE ;  /* 0x000000000000791b */ /* 0x003fe20003800000 */
.L_x_2619:
[----:B------:R-:W-:Y:S01]  /*17860*/  IMAD.MOV.U32 R12, RZ, RZ, 0x4 ;  /* 0x00000004ff0c7424 */ /* 0x000fe200078e00ff */
[----:B------:R-:W-:-:S05]  /*17870*/  SEL R14, R14, RZ, P2 ;  /* 0x000000ff0e0e7207 */ /* 0x000fca0001000000 */
[----:B------:R-:W-:-:S04]  /*17880*/  IMAD.IADD R3, R3, 0x1, R14 ;  /* 0x0000000103037824 */ /* 0x000fc800078e020e */
[----:B------:R-:W-:-:S07]  /*17890*/  IMAD.MOV.U32 R13, RZ, RZ, R3 ;  /* 0x000000ffff0d7224 */ /* 0x000fce00078e0003 */
[----:B------:R-:W-:Y:S05]  /*178a0*/  WARPSYNC.COLLECTIVE R15, `(.L_x_2620) ;  /* 0x000000000f087348 */ /* 0x000fea0003c00000 */
[----:B------:R0:W1:Y:S02]  /*178b0*/  SHFL.UP P6, R14, R13, R12, R11 ;  /* 0x0400000c0d0e7389 */ /* 0x00006400000c000b */
[----:B01----:R-:W-:Y:S01]  /*178c0*/  ENDCOLLECTIVE ;  /* 0x000000000000791b */ /* 0x003fe20003800000 */
.L_x_2620:
[----:B------:R-:W-:Y:S01]  /*178d0*/  IMAD.MOV.U32 R12, RZ, RZ, 0x8 ;  /* 0x00000008ff0c7424 */ /* 0x000fe200078e00ff */
[----:B------:R-:W-:-:S05]  /*178e0*/  SEL R14, R14, RZ, P3 ;  /* 0x000000ff0e0e7207 */ /* 0x000fca0001800000 */
[----:B------:R-:W-:-:S04]  /*178f0*/  IMAD.IADD R3, R3, 0x1, R14 ;  /* 0x0000000103037824 */ /* 0x000fc800078e020e */
[----:B------:R-:W-:-:S07]  /*17900*/  IMAD.MOV.U32 R13, RZ, RZ, R3 ;  /* 0x000000ffff0d7224 */ /* 0x000fce00078e0003 */
[----:B------:R-:W-:Y:S05]  /*17910*/  WARPSYNC.COLLECTIVE R15, `(.L_x_2621) ;  /* 0x000000000f087348 */ /* 0x000fea0003c00000 */
[----:B------:R0:W1:Y:S02]  /*17920*/  SHFL.UP P6, R14, R13, R12, R11 ;  /* 0x0400000c0d0e7389 */ /* 0x00006400000c000b */
[----:B01----:R-:W-:Y:S01]  /*17930*/  ENDCOLLECTIVE ;  /* 0x000000000000791b */ /* 0x003fe20003800000 */
.L_x_2621:
[----:B------:R-:W-:Y:S01]  /*17940*/  IMAD.MOV.U32 R12, RZ, RZ, 0x10 ;  /* 0x00000010ff0c7424 */ /* 0x000fe200078e00ff */
[----:B------:R-:W-:-:S05]  /*17950*/  SEL R14, R14, RZ, P4 ;  /* 0x000000ff0e0e7207 */ /* 0x000fca0002000000 */
[----:B------:R-:W-:-:S04]  /*17960*/  IMAD.IADD R3, R3, 0x1, R14 ;  /* 0x0000000103037824 */ /* 0x000fc800078e020e */
[----:B------:R-:W-:-:S07]  /*17970*/  IMAD.MOV.U32 R13, RZ, RZ, R3 ;  /* 0x000000ffff0d7224 */ /* 0x000fce00078e0003 */
[----:B------:R-:W-:Y:S05]  /*17980*/  WARPSYNC.COLLECTIVE R15, `(.L_x_2622) ;  /* 0x000000000f087348 */ /* 0x000fea0003c00000 */
[----:B------:R0:W1:Y:S02]  /*17990*/  SHFL.UP P6, R14, R13, R12, R11 ;  /* 0x0400000c0d0e7389 */ /* 0x00006400000c000b */
[----:B01----:R-:W-:Y:S01]  /*179a0*/  ENDCOLLECTIVE ;  /* 0x000000000000791b */ /* 0x003fe20003800000 */
.L_x_2622:
        /* <DEDUP_REMOVED lines=8> */
.L_x_2623:
[----:B------:R-:W-:Y:S05]  /*17a30*/  BRA `(.L_x_2624) ;  /* 0xffffffdc00347947 */ /* 0x000fea000383ffff */
.L_x_2563:
[----:B------:R-:W-:Y:S01]  /*17a40*/  BSSY B0, `(.L_x_2625) ;  /* 0x0000008000007945 */ /* 0x000fe20003800000 */
[----:B-----5:R-:W-:Y:S02]  /*17a50*/  IMAD.MOV.U32 R13, RZ, RZ, R2 ;  /* 0x000000ffff0d7224 */ /* 0x020fe400078e0002 */
[----:B------:R-:W-:Y:S02]  /*17a60*/  IMAD.MOV.U32 R12, RZ, RZ, 0x1 ;  /* 0x00000001ff0c7424 */ /* 0x000fe400078e00ff */
[----:B------:R-:W-:Y:S02]  /*17a70*/  IMAD.MOV.U32 R11, RZ, RZ, RZ ;  /* 0x000000ffff0b7224 */ /* 0x000fe400078e00ff */
[----:B------:R-:W-:-:S07]  /*17a80*/  IMAD.MOV.U32 R15, RZ, RZ, -0x1 ;  /* 0xffffffffff0f7424 */ /* 0x000fce00078e00ff */
[----:B01----:R-:W-:Y:S05]  /*17a90*/  WARPSYNC.COLLECTIVE R15, `(.L_x_2626) ;  /* 0x000000000f087348 */ /* 0x003fea0003c00000 */
[----:B------:R2:W3:Y:S02]  /*17aa0*/  SHFL.UP P6, R14, R13, R12, R11 ;  /* 0x0400000c0d0e7389 */ /* 0x0004e400000c000b */
[----:B0123--:R-:W-:Y:S01]  /*17ab0*/  ENDCOLLECTIVE ;  /* 0x000000000000791b */ /* 0x00ffe20003800000 */
.L_x_2626:
[----:B------:R-:W-:Y:S05]  /*17ac0*/  BSYNC B0 ;  /* 0x0000000000007941 */ /* 0x000fea0003800000 */
.L_x_2625:
[----:B------:R-:W-:Y:S01]  /*17ad0*/  SEL R13, R14, RZ, P1 ;  /* 0x000000ff0e0d7207 */ /* 0x000fe20000800000 */
[----:B------:R-:W-:Y:S02]  /*17ae0*/  IMAD.MOV.U32 R12, RZ, RZ, 0x2 ;  /* 0x00000002ff0c7424 */ /* 0x000fe400078e00ff */
[----:B------:R-:W-:Y:S02]  /*17af0*/  IMAD.MOV.U32 R11, RZ, RZ, RZ ;  /* 0x000000ffff0b7224 */ /* 0x000fe400078e00ff */
[----:B------:R-:W-:Y:S02]  /*17b00*/  IMAD.IADD R13, R2, 0x1, R13 ;  /* 0x00000001020d7824 */ /* 0x000fe400078e020d */
[----:B------:R-:W-:-:S07]  /*17b10*/  IMAD.MOV.U32 R15, RZ, RZ, -0x1 ;  /* 0xffffffffff0f7424 */ /* 0x000fce00078e00ff */
[----:B------:R-:W-:Y:S05]  /*17b20*/  WARPSYNC.COLLECTIVE R15, `(.L_x_2627) ;  /* 0x000000000f087348 */ /* 0x000fea0003c00000 */
[----:B------:R0:W1:Y:S02]  /*17b30*/  SHFL.UP P6, R14, R13, R12, R11 ;  /* 0x0400000c0d0e7389 */ /* 0x00006400000c000b */
[----:B01----:R-:W-:Y:S01]  /*17b40*/  ENDCOLLECTIVE ;  /* 0x000000000000791b */ /* 0x003fe20003800000 */
.L_x_2627:
[----:B------:R-:W-:Y:S01]  /*17b50*/  IMAD.MOV.U32 R12, RZ, RZ, 0x4 ;  /* 0x00000004ff0c7424 */ /* 0x000fe200078e00ff */
[----:B------:R-:W-:-:S05]  /*17b60*/  SEL R4, R14, RZ, P2 ;  /* 0x000000ff0e047207 */ /* 0x000fca0001000000 */
[----:B------:R-:W-:-:S04]  /*17b70*/  IMAD.IADD R4, R13, 0x1, R4 ;  /* 0x000000010d047824 */ /* 0x000fc800078e0204 */
[----:B------:R-:W-:-:S07]  /*17b80*/  IMAD.MOV.U32 R13, RZ, RZ, R4 ;  /* 0x000000ffff0d7224 */ /* 0x000fce00078e0004 */
[----:B------:R-:W-:Y:S05]  /*17b90*/  WARPSYNC.COLLECTIVE R15, `(.L_x_2628) ;  /* 0x000000000f087348 */ /* 0x000fea0003c00000 */
[----:B------:R0:W1:Y:S02]  /*17ba0*/  SHFL.UP P6, R14, R13, R12, R11 ;  /* 0x0400000c0d0e7389 */ /* 0x00006400000c000b */
[----:B01----:R-:W-:Y:S01]  /*17bb0*/  ENDCOLLECTIVE ;  /* 0x000000000000791b */ /* 0x003fe20003800000 */
.L_x_2628:
[----:B------:R-:W-:Y:S01]  /*17bc0*/  IMAD.MOV.U32 R12, RZ, RZ, 0x8 ;  /* 0x00000008ff0c7424 */ /* 0x000fe200078e00ff */
[----:B------:R-:W-:-:S05]  /*17bd0*/  SEL R3, R14, RZ, P3 ;  /* 0x000000ff0e037207 */ /* 0x000fca0001800000 */
[----:B------:R-:W-:-:S04]  /*17be0*/  IMAD.IADD R6, R4, 0x1, R3 ;  /* 0x0000000104067824 */ /* 0x000fc800078e0203 */
[----:B------:R-:W-:-:S07]  /*17bf0*/  IMAD.MOV.U32 R13, RZ, RZ, R6 ;  /* 0x000000ffff0d7224 */ /* 0x000fce00078e0006 */
[----:B------:R-:W-:Y:S05]  /*17c00*/  WARPSYNC.COLLECTIVE R15, `(.L_x_2629) ;  /* 0x000000000f087348 */ /* 0x000fea0003c00000 */
[----:B------:R0:W1:Y:S02]  /*17c10*/  SHFL.UP P6, R14, R13, R12, R11 ;  /* 0x0400000c0d0e7389 */ /* 0x00006400000c000b */
[----:B01----:R-:W-:Y:S01]  /*17c20*/  ENDCOLLECTIVE ;  /* 0x000000000000791b */ /* 0x003fe20003800000 */
.L_x_2629:
[----:B------:R-:W-:Y:S01]  /*17c30*/  IMAD.MOV.U32 R12, RZ, RZ, 0x10 ;  /* 0x00000010ff0c7424 */ /* 0x000fe200078e00ff */
[----:B------:R-:W-:-:S05]  /*17c40*/  SEL R7, R14, RZ, P4 ;  /* 0x000000ff0e077207 */ /* 0x000fca0002000000 */
[----:B------:R-:W-:-:S04]  /*17c50*/  IMAD.IADD R7, R6, 0x1, R7 ;  /* 0x0000000106077824 */ /* 0x000fc800078e0207 */
[----:B------:R-:W-:-:S07]  /*17c60*/  IMAD.MOV.U32 R13, RZ, RZ, R7 ;  /* 0x000000ffff0d7224 */ /* 0x000fce00078e0007 */
[----:B------:R-:W-:Y:S05]  /*17c70*/  WARPSYNC.COLLECTIVE R15, `(.L_x_2630) ;  /* 0x000000000f087348 */ /* 0x000fea0003c00000 */
[----:B------:R0:W1:Y:S02]  /*17c80*/  SHFL.UP P6, R14, R13, R12, R11 ;  /* 0x0400000c0d0e7389 */ /* 0x00006400000c000b */
[----:B01----:R-:W-:Y:S01]  /*17c90*/  ENDCOLLECTIVE ;  /* 0x000000000000791b */ /* 0x003fe20003800000 */
.L_x_2630:
        /* <DEDUP_REMOVED lines=8> */
.L_x_2631:
[----:B------:R-:W-:Y:S05]  /*17d20*/  BRA `(.L_x_2632) ;  /* 0xffffffdc00147947 */ /* 0x000fea000383ffff */
.L_x_2565:
[----:B------:R-:W-:Y:S01]  /*17d30*/  BSSY B0, `(.L_x_2633) ;  /* 0x0000006000007945 */ /* 0x000fe20003800000 */
[----:B------:R-:W-:Y:S01]  /*17d40*/  PLOP3.LUT P6, PT, P6, PT, PT, 0x8, 0x0 ;  /* 0x000000000000781c */ /* 0x000fe200037ce170 */
[----:B------:R-:W-:-:S12]  /*17d50*/  IMAD.MOV.U32 R15, RZ, RZ, -0x1 ;  /* 0xffffffffff0f7424 */ /* 0x000fd800078e00ff */
[----:B012--5:R-:W-:Y:S05]  /*17d60*/  WARPSYNC.COLLECTIVE R15, `(.L_x_2634) ;  /* 0x000000000f087348 */ /* 0x027fea0003c00000 */
[----:B------:R-:W-:Y:S01]  /*17d70*/  VOTE.ANY R14, PT, P6 ;  /* 0x00000000000e7806 */ /* 0x000fe200030e0100 */
[----:B012--5:R-:W-:Y:S06]  /*17d80*/  ENDCOLLECTIVE ;  /* 0x000000000000791b */ /* 0x027fec0003800000 */
.L_x_2634:
[----:B------:R-:W-:Y:S05]  /*17d90*/  BSYNC B0 ;  /* 0x0000000000007941 */ /* 0x000fea0003800000 */
.L_x_2633:
        /* <DEDUP_REMOVED lines=9> */
.L_x_2635:
[----:B------:R-:W-:Y:S01]  /*17e30*/  IMAD.MOV.U32 R17, RZ, RZ, R14 ;  /* 0x000000ffff117224 */ /* 0x000fe200078e000e */
[----:B------:R-:W-:Y:S06]  /*17e40*/  BRA `(.L_x_2636) ;  /* 0xffffffdc00047947 */ /* 0x000fec000383ffff */
.L_x_2567:
[----:B------:R-:W-:Y:S01]  /*17e50*/  BSSY B0, `(.L_x_2637) ;  /* 0x0000007000007945 */ /* 0x000fe20003800000 */
[----:B------:R-:W-:Y:S02]  /*17e60*/  IMAD.MOV.U32 R13, RZ, RZ, R3 ;  /* 0x000000ffff0d7224 */ /* 0x000fe400078e0003 */
[----:B------:R-:W-:Y:S02]  /*17e70*/  IMAD.MOV.U32 R11, RZ, RZ, 0x1f ;  /* 0x0000001fff0b7424 */ /* 0x000fe400078e00ff */
[----:B------:R-:W-:-:S07]  /*17e80*/  IMAD.MOV.U32 R15, RZ, RZ, -0x1 ;  /* 0xffffffffff0f7424 */ /* 0x000fce00078e00ff */
[----:B012345:R-:W-:Y:S05]  /*17e90*/  WARPSYNC.COLLECTIVE R15, `(.L_x_2638) ;  /* 0x000000000f087348 */ /* 0x03ffea0003c00000 */
[----:B------:R0:W0:Y:S02]  /*17ea0*/  SHFL.IDX P6, R14, R13, R12, R11 ;  /* 0x0000000c0d0e7389 */ /* 0x00002400000c000b */
[----:B012345:R-:W-:Y:S01]  /*17eb0*/  ENDCOLLECTIVE ;  /* 0x000000000000791b */ /* 0x03ffe20003800000 */
.L_x_2638:
[----:B------:R-:W-:Y:S05]  /*17ec0*/  BSYNC B0 ;  /* 0x0000000000007941 */ /* 0x000fea0003800000 */
.L_x_2637:
[----:B------:R-:W-:Y:S01]  /*17ed0*/  IMAD.MOV.U32 R5, RZ, RZ, R14 ;  /* 0x000000ffff057224 */ /* 0x000fe200078e000e */
[----:B------:R-:W-:Y:S06]  /*17ee0*/  BRA `(.L_x_2566) ;  /* 0xffffffd800f87947 */ /* 0x000fec000383ffff */
.L_x_2571:
[----:B0-----:R0:W1:Y:S02]  /*17ef0*/  SYNCS.PHASECHK.TRANS64.TRYWAIT P0, [R0+URZ+0x22820], R3 ;  /* 0x02282003000075a7 */ /* 0x001064000800017f */
[----:B-1----:R-:W-:Y:S05]  /*17f00*/  @!P0 NANOSLEEP.SYNCS 0x989680 ;  /* 0x009896800000895d */ /* 0x002fea0003900000 */
[----:B------:R-:W1:Y:S02]  /*17f10*/  @!P0 SYNCS.PHASECHK.TRANS64 P0, [R0+URZ+0x22820], R3 ;  /* 0x02282003000085a7 */ /* 0x000e64000800007f */
[----:B-1----:R-:W-:Y:S05]  /*17f20*/  @!P0 BRA `(.L_x_2571) ;  /* 0xfffffffc00f08947 */ /* 0x002fea000383ffff */
[----:B------:R-:W-:Y:S05]  /*17f30*/  BRA `(.L_x_2639) ;  /* 0xffffffe000787947 */ /* 0x000fea000383ffff */
.L_x_2572:
        /* <DEDUP_REMOVED lines=8> */
[----:B0-2--5:R-:W-:Y:S05]  /*17fc0*/  WARPSYNC.COLLECTIVE R15, `(.L_x_2641) ;  /* 0x000000000f087348 */ /* 0x025fea0003c00000 */
[----:B------:R1:W3:Y:S02]  /*17fd0*/  SHFL.IDX P6, R14, R13, R12, R11 ;  /* 0x0000000c0d0e7389 */ /* 0x0002e400000c000b */
[----:B0123-5:R-:W-:Y:S01]  /*17fe0*/  ENDCOLLECTIVE ;  /* 0x000000000000791b */ /* 0x02ffe20003800000 */
.L_x_2641:
[----:B------:R-:W-:Y:S05]  /*17ff0*/  BSYNC B0 ;  /* 0x0000000000007941 */ /* 0x000fea0003800000 */
.L_x_2640:
[----:B------:R-:W-:Y:S05]  /*18000*/  BRA `(.L_x_2642) ;  /* 0xffffffe000607947 */ /* 0x000fea000383ffff */
.L_x_2575:
[----:B------:R-:W-:Y:S01]  /*18010*/  BSSY B1, `(.L_x_2643) ;  /* 0x0000006000017945 */ /* 0x000fe20003800000 */
[----:B------:R-:W-:-:S07]  /*18020*/  IMAD.MOV.U32 R15, RZ, RZ, -0x1 ;  /* 0xffffffffff0f7424 */ /* 0x000fce00078e00ff */
[----:B012--5:R-:W-:Y:S05]  /*18030*/  WARPSYNC.COLLECTIVE R15, `(.L_x_2644) ;  /* 0x000000000f0c7348 */ /* 0x027fea0003c00000 */
[----:B------:R-:W-:Y:S02]  /*18040*/  ELECT P6, UR62, PT ;  /* 0x00000000003e782f */ /* 0x000fe400038c0000 */
[----:B------:R-:W-:Y:S01]  /*18050*/  MOV R14, UR62 ;  /* 0x0000003e000e7c02 */ /* 0x000fe20008000f00 */
[----:B012--5:R-:W-:Y:S10]  /*18060*/  ENDCOLLECTIVE ;  /* 0x000000000000791b */ /* 0x027ff40003800000 */
.L_x_2644:
[----:B------:R-:W-:Y:S05]  /*18070*/  BSYNC B1 ;  /* 0x0000000000017941 */ /* 0x000fea0003800000 */
.L_x_2643:
[----:B------:R-:W-:Y:S05]  /*18080*/  BRA `(.L_x_2645) ;  /* 0xffffffe000587947 */ /* 0x000fea000383ffff */
.L_x_2577:
[----:B0-----:R0:W1:Y:S02]  /*18090*/  SYNCS.PHASECHK.TRANS64.TRYWAIT P0, [R6+URZ], R5 ;  /* 0x00000005060075a7 */ /* 0x001064000800017f */
[----:B-1----:R-:W-:Y:S05]  /*180a0*/  @!P0 NANOSLEEP.SYNCS 0x989680 ;  /* 0x009896800000895d */ /* 0x002fea0003900000 */
[----:B------:R-:W1:Y:S02]  /*180b0*/  @!P0 SYNCS.PHASECHK.TRANS64 P0, [R6+URZ], R5 ;  /* 0x00000005060085a7 */ /* 0x000e64000800007f */
[----:B-1----:R-:W-:Y:S05]  /*180c0*/  @!P0 BRA `(.L_x_2577) ;  /* 0xfffffffc00f08947 */ /* 0x002fea000383ffff */
[----:B------:R-:W-:Y:S05]  /*180d0*/  BRA `(.L_x_2646) ;  /* 0xffffffe000947947 */ /* 0x000fea000383ffff */
.L_x_2578:
[----:B-1----:R1:W2:Y:S02]  /*180e0*/  SYNCS.PHASECHK.TRANS64.TRYWAIT P0, [R7+URZ], R2 ;  /* 0x00000002070075a7 */ /* 0x0022a4000800017f */
[----:B--2---:R-:W-:Y:S05]  /*180f0*/  @!P0 NANOSLEEP.SYNCS 0x989680 ;  /* 0x009896800000895d */ /* 0x004fea0003900000 */
[----:B------:R-:W2:Y:S02]  /*18100*/  @!P0 SYNCS.PHASECHK.TRANS64 P0, [R7+URZ], R2 ;  /* 0x00000002070085a7 */ /* 0x000ea4000800007f */
[----:B--2---:R-:W-:Y:S05]  /*18110*/  @!P0 BRA `(.L_x_2578) ;  /* 0xfffffffc00f08947 */ /* 0x004fea000383ffff */
[----:B------:R-:W-:Y:S05]  /*18120*/  BRA `(.L_x_2647) ;  /* 0xffffffe000887947 */ /* 0x000fea000383ffff */
.L_x_2580:
[----:B--2---:R2:W3:Y:S02]  /*18130*/  SYNCS.PHASECHK.TRANS64.TRYWAIT P0, [R4+URZ], R5 ;  /* 0x00000005040075a7 */ /* 0x0044e4000800017f */
[----:B---3--:R-:W-:Y:S05]  /*18140*/  @!P0 NANOSLEEP.SYNCS 0x989680 ;  /* 0x009896800000895d */ /* 0x008fea0003900000 */
[----:B------:R-:W3:Y:S02]  /*18150*/  @!P0 SYNCS.PHASECHK.TRANS64 P0, [R4+URZ], R5 ;  /* 0x00000005040085a7 */ /* 0x000ee4000800007f */
[----:B---3--:R-:W-:Y:S05]  /*18160*/  @!P0 BRA `(.L_x_2580) ;  /* 0xfffffffc00f08947 */ /* 0x008fea000383ffff */
[----:B------:R-:W-:Y:S05]  /*18170*/  BRA `(.L_x_2648) ;  /* 0xffffffe000907947 */ /* 0x000fea000383ffff */
.L_x_2649:
        /* <DEDUP_REMOVED lines=16> */
.L_x_6043:


//--------------------- .text._ZN7cutlass13device_kernelIN5flash11enable_sm90INS1_16FlashAttnFwdSm90INS1_25CollectiveMainloopFwdSm90ILi2EN4cute5tupleIJNS5_1CILi1EEES8_S8_EEENS6_IJNS7_ILi128EEENS7_ILi96EEENS7_ILi64EEEEEELi256ENS_10bfloat16_tEfNS_4arch4Sm90ELb0ELb1ELb0ELb1ELb0ELb1ELb0ELb1ELb0ELb1ELb0ELb0EEENS1_21CollectiveEpilogueFwdINS6_IJSA_NS7_ILi256EEESB_EEES9_SE_SG_Li256ELb1ELb1ELb0ELb0EEENS1_36VarlenDynamicPersistentTileSchedulerILi128ELi96ELi256ELi128ELb0ELb1ELb1ELb1ELb0ELb1EEEEEEEEEvNT_6ParamsE --------------------------
	.section	.text._ZN7cutlass13device_kernelIN5flash11enable_sm90INS1_16FlashAttnFwdSm90INS1_25CollectiveMainloopFwdSm90ILi2EN4cute5tupleIJNS5_1CILi1EEES8_S8_EEENS6_IJNS7_ILi128EEENS7_ILi96EEENS7_ILi64EEEEEELi256ENS_10bfloat16_tEfNS_4arch4Sm90ELb0ELb1ELb0ELb1ELb0ELb1ELb0ELb1ELb0ELb1ELb0ELb0EEENS1_21CollectiveEpilogueFwdINS6_IJSA_NS7_ILi256EEESB_EEES9_SE_SG_Li256ELb1ELb1ELb0ELb0EEENS1_36VarlenDynamicPersistentTileSchedulerILi128ELi96ELi256ELi128ELb0ELb1ELb1ELb1ELb0ELb1EEEEEEEEEvNT_6ParamsE,"ax",@progbits
	.align	128
.text._ZN7cutlass13device_kernelIN5flash11enable_sm90INS1_16FlashAttnFwdSm90INS1_25CollectiveMainloopFwdSm90ILi2EN4cute5tupleIJNS5_1CILi1EEES8_S8_EEENS6_IJNS7_ILi128EEENS7_ILi96EEENS7_ILi64EEEEEELi256ENS_10bfloat16_tEfNS_4arch4Sm90ELb0ELb1ELb0ELb1ELb0ELb1ELb0ELb1ELb0ELb1ELb0ELb0EEENS1_21CollectiveEpilogueFwdINS6_IJSA_NS7_ILi256EEESB_EEES9_SE_SG_Li256ELb1ELb1ELb0ELb0EEENS1_36VarlenDynamicPersistentTileSchedulerILi128ELi96ELi256ELi128ELb0ELb1ELb1ELb1ELb0ELb1EEEEEEEEEvNT_6ParamsE:
        .type           _ZN7cutlass13device_kernelIN5flash11enable_sm90INS1_16FlashAttnFwdSm90INS1_25CollectiveMainloopFwdSm90ILi2EN4cute5tupleIJNS5_1CILi1EEES8_S8_EEENS6_IJNS7_ILi128EEENS7_ILi96EEENS7_ILi64EEEEEELi256ENS_10bfloat16_tEfNS_4arch4Sm90ELb0ELb1ELb0ELb1ELb0ELb1ELb0ELb1ELb0ELb1ELb0ELb0EEENS1_21CollectiveEpilogueFwdINS6_IJSA_NS7_ILi256EEESB_EEES9_SE_SG_Li256ELb1ELb1ELb0ELb0EEENS1_36VarlenDynamicPersistentTileSchedulerILi128ELi96ELi256ELi128ELb0ELb1ELb1ELb1ELb0ELb1EEEEEEEEEvNT_6ParamsE,@function
        .size           _ZN7cutlass13device_kernelIN5flash11enable_sm90INS1_16FlashAttnFwdSm90INS1_25CollectiveMainloopFwdSm90ILi2EN4cute5tupleIJNS5_1CILi1EEES8_S8_EEENS6_IJNS7_ILi128EEENS7_ILi96EEENS7_ILi64EEEEEELi256ENS_10bfloat16_tEfNS_4arch4Sm90ELb0ELb1ELb0ELb1ELb0ELb1ELb0ELb1ELb0ELb1ELb0ELb0EEENS1_21CollectiveEpilogueFwdINS6_IJSA_NS7_ILi256EEESB_EEES9_SE_SG_Li256ELb1ELb1ELb0ELb0EEENS1_36VarlenDynamicPersistentTileSchedulerILi128ELi96ELi256ELi128ELb0ELb1ELb1ELb1ELb0ELb1EEEEEEEEEvNT_6ParamsE,(.L_x_6044 - _ZN7cutlass13device_kernelIN5flash11enable_sm90INS1_16FlashAttnFwdSm90INS1_25CollectiveMainloopFwdSm90ILi2EN4cute5tupleIJNS5_1CILi1EEES8_S8_EEENS6_IJNS7_ILi128EEENS7_ILi96EEENS7_ILi64EEEEEELi256ENS_10bfloat16_tEfNS_4arch4Sm90ELb0ELb1ELb0ELb1ELb0ELb1ELb0ELb1ELb0ELb1ELb0ELb0EEENS1_21CollectiveEpilogueFwdINS6_IJSA_NS7_ILi256EEESB_EEES9_SE_SG_Li256ELb1ELb1ELb0ELb0EEENS1_36VarlenDynamicPersistentTileSchedulerILi128ELi96ELi256ELi128ELb0ELb1ELb1ELb1ELb0ELb1EEEEEEEEEvNT_6ParamsE)
        .other          _ZN7cutlass13device_kernelIN5flash11enable_sm90INS1_16FlashAttnFwdSm90INS1_25CollectiveMainloopFwdSm90ILi2EN4cute5tupleIJNS5_1CILi1EEES8_S8_EEENS6_IJNS7_ILi128EEENS7_ILi96EEENS7_ILi64EEEEEELi256ENS_10bfloat16_tEfNS_4arch4Sm90ELb0ELb1ELb0ELb1ELb0ELb1ELb0ELb1ELb0ELb1ELb0ELb0EEENS1_21CollectiveEpilogueFwdINS6_IJSA_NS7_ILi256EEESB_EEES9_SE_SG_Li256ELb1ELb1ELb0ELb0EEENS1_36VarlenDynamicPersistentTileSchedulerILi128ELi96ELi256ELi128ELb0ELb1ELb1ELb1ELb0ELb1EEEEEEEEEvNT_6ParamsE,@"STO_CUDA_ENTRY STV_DEFAULT"
_ZN7cutlass13device_kernelIN5flash11enable_sm90INS1_16FlashAttnFwdSm90INS1_25CollectiveMainloopFwdSm90ILi2EN4cute5tupleIJNS5_1CILi1EEES8_S8_EEENS6_IJNS7_ILi128EEENS7_ILi96EEENS7_ILi64EEEEEELi256ENS_10bfloat16_tEfNS_4arch4Sm90ELb0ELb1ELb0ELb1ELb0ELb1ELb0ELb1ELb0ELb1ELb0ELb0EEENS1_21CollectiveEpilogueFwdINS6_IJSA_NS7_ILi256EEESB_EEES9_SE_SG_Li256ELb1ELb1ELb0ELb0EEENS1_36VarlenDynamicPersistentTileSchedulerILi128ELi96ELi256ELi128ELb0ELb1ELb1ELb1ELb0ELb1EEEEEEEEEvNT_6ParamsE:
        /* <DEDUP_REMOVED lines=23> */
.L_x_2651:
[----:B------:R-:W-:Y:S05]  /*0170*/  BSYNC B0 ;  /* 0x0000000000007941 */ /* 0x000fea0003800000 */
.L_x_2650:
        /* <DEDUP_REMOVED lines=40> */
.L_x_2652:
        /* <DEDUP_REMOVED lines=22> */
.L_x_2653:
        /* <DEDUP_REMOVED lines=18> */
.L_x_2654:
        /* <DEDUP_REMOVED lines=22> */
.L_x_2655:
        /* <DEDUP_REMOVED lines=22> */
.L_x_2656:
        /* <DEDUP_REMOVED lines=9> */
.L_x_2659:
[----:B------:R-:W-:-:S08]  /*09d0*/  NOP ;  /* 0x0000000000007918 */ /* 0x000fd00000000000 */
[----:B------:R-:W0:Y:S02]  /*09e0*/  USETMAXREG.TRY_ALLOC.CTAPOOL UP0, 0xf0 ;  /* 0x000000f0000079c8 */ /* 0x000e240008000600 */
[----:B0-----:R-:W-:-:S13]  /*09f0*/  PLOP3.LUT P0, PT, PT, PT, UP0, 0x80, 0x0 ;  /* 0x000000000000781c */ /* 0x001fda0003f0f008 */
[----:B------:R-:W-:Y:S05]  /*0a00*/  @!P0 BRA `(.L_x_2659) ;  /* 0xfffffffc00f08947 */ /* 0x000fea000383ffff */
[----:B------:R-:W3:Y:S01]  /*0a10*/  LDL.LU R0, [R1] ;  /* 0x0000000001007983 */ /* 0x000ee20000300800 */
[----:B--2---:R-:W-:Y:S01]  /*0a20*/  SHF.R.U32.HI R2, RZ, 0x7, R4 ;  /* 0x00000007ff027819 */ /* 0x004fe20000011604 */
[----:B------:R-:W0:Y:S01]  /*0a30*/  S2UR UR5, SR_CgaCtaId ;  /* 0x00000000000579c3 */ /* 0x000e220000008800 */
[----:B------:R-:W-:-:S07]  /*0a40*/  UMOV UR4, 0x400 ;  /* 0x0000040000047882 */ /* 0x000fce0000000000 */
[----:B------:R-:W-:Y:S06]  /*0a50*/  BAR.ARV 0x8, 0x180 ;  /* 0x0206000000007b1d */ /* 0x000fec0000002000 */
[----:B------:R-:W-:-:S13]  /*0a60*/  ISETP.NE.AND P0, PT, R2, 0x1, PT ;  /* 0x000000010200780c */ /* 0x000fda0003f05270 */
[----:B------:R-:W-:Y:S06]  /*0a70*/  @!P0 BAR.ARV 0x9, 0x100 ;  /* 0x0244000000008b1d */ /* 0x000fec0000002000 */
[----:B0-----:R-:W-:Y:S02]  /*0a80*/  ULEA UR4, UR5, UR4, 0x18 ;  /* 0x0000000405047291 */ /* 0x001fe4000f8ec03f */
[----:B------:R-:W-:Y:S04]  /*0a90*/  BAR.SYNC.DEFER_BLOCKING 0x5, 0x180 ;  /* 0x0146000000007b1d */ /* 0x000fe80000010000 */
[----:B------:R-:W-:-:S02]  /*0aa0*/  IMAD.U32 R16, RZ, RZ, UR4 ;  /* 0x00000004ff107e24 */ /* 0x000fc4000f8e00ff */
[----:B------:R-:W-:-:S03]  /*0ab0*/  ULDC UR4, c[0x0][0xc3c] ;  /* 0x00030f0000047ab9 */ /* 0x000fc60000000800 */
[----:B------:R-:W0:Y:S01]  /*0ac0*/  LDS.128 R88, [R16+0x228d0] ;  /* 0x0228d00010587984 */ /* 0x000e220000000c00 */
[----:B------:R-:W-:Y:S06]  /*0ad0*/  BAR.ARV 0x4, 0x180 ;  /* 0x0106000000007b1d */ /* 0x000fec0000002000 */
[----:B---3--:R-:W-:-:S04]  /*0ae0*/  LOP3.LUT R0, R0, 0xffbfffff, RZ, 0xc0, !PT ;  /* 0xffbfffff00007812 */ /* 0x008fc800078ec0ff */
[----:B------:R-:W-:Y:S02]  /*0af0*/  @P0 LOP3.LUT R0, R0, 0x400000, RZ, 0xfc, !PT ;  /* 0x0040000000000812 */ /* 0x000fe400078efcff */
[----:B0-----:R-:W-:-:S03]  /*0b00*/  ISETP.GE.AND P0, PT, R91, UR4, PT ;  /* 0x000000045b007c0c */ /* 0x001fc6000bf06270 */
[----:B------:R0:W-:Y:S10]  /*0b10*/  STL [R1], R0 ;  /* 0x0000000001007387 */ /* 0x0001f40000100800 */
[----:B0-----:R-:W-:Y:S05]  /*0b20*/  @P0 BRA `(.L_x_2660) ;  /* 0x000001f000f80947 */ /* 0x001fea0003800000 */
[----:B------:R-:W2:Y:S01]  /*0b30*/  LDL.LU R12, [R1+0x50] ;  /* 0x00005000010c7983 */ /* 0x000ea20000300800 */
[----:B------:R-:W-:Y:S02]  /*0b40*/  VIADD R11, R4, 0xffffff80 ;  /* 0xffffff80040b7836 */ /* 0x000fe40000000000 */
[----:B------:R-:W-:Y:S02]  /*0b50*/  IMAD.MOV.U32 R235, RZ, RZ, RZ ;  /* 0x000000ffffeb7224 */ /* 0x000fe400078e00ff */
[----:B------:R-:W-:Y:S01]  /*0b60*/  IMAD.MOV.U32 R17, RZ, RZ, RZ ;  /* 0x000000ffff117224 */ /* 0x000fe200078e00ff */
[----:B------:R-:W-:Y:S01]  /*0b70*/  SHF.R.S32.HI R0, RZ, 0x1f, R11 ;  /* 0x0000001fff007819 */ /* 0x000fe2000001140b */
[----:B------:R-:W-:Y:S02]  /*0b80*/  IMAD.MOV.U32 R208, RZ, RZ, RZ ;  /* 0x000000ffffd07224 */ /* 0x000fe400078e00ff */
[----:B------:R-:W-:Y:S01]  /*0b90*/  IMAD.MOV.U32 R19, RZ, RZ, RZ ;  /* 0x000000ffff137224 */ /* 0x000fe200078e00ff */
[----:B------:R-:W-:-:S02]  /*0ba0*/  LEA.HI R2, R0, R11, RZ, 0x7 ;  /* 0x0000000b00027211 */ /* 0x000fc400078f38ff */
[----:B------:R-:W-:Y:S02]  /*0bb0*/  LEA.HI R220, R0, R11, RZ, 0x5 ;  /* 0x0000000b00dc7211 */ /* 0x000fe400078f28ff */
[----:B------:R-:W-:Y:S02]  /*0bc0*/  LOP3.LUT R3, R2, 0xffffff80, RZ, 0xc0, !PT ;  /* 0xffffff8002037812 */ /* 0x000fe400078ec0ff */
[----:B------:R-:W-:Y:S02]  /*0bd0*/  SHF.R.S32.HI R220, RZ, 0x5, R220 ;  /* 0x00000005ffdc7819 */ /* 0x000fe400000114dc */
[----:B------:R-:W-:Y:S01]  /*0be0*/  SHF.R.S32.HI R13, RZ, 0x7, R2 ;  /* 0x00000007ff0d7819 */ /* 0x000fe20000011402 */
[----:B------:R-:W-:-:S03]  /*0bf0*/  IMAD.IADD R10, R11, 0x1, -R3 ;  /* 0x000000010b0a7824 */ /* 0x000fc600078e0a03 */
[----:B------:R-:W-:Y:S02]  /*0c00*/  LEA.HI R2, R2, R13, RZ, 0x1 ;  /* 0x0000000d02027211 */ /* 0x000fe400078f08ff */
[----:B------:R-:W-:Y:S02]  /*0c10*/  SHF.R.S32.HI R5, RZ, 0x1f, R10 ;  /* 0x0000001fff057819 */ /* 0x000fe4000001140a */
[----:B------:R-:W-:Y:S02]  /*0c20*/  LOP3.LUT R2, R2, 0x3fffffe, RZ, 0xc0, !PT ;  /* 0x03fffffe02027812 */ /* 0x000fe400078ec0ff */
[CC--:B------:R-:W-:Y:S02]  /*0c30*/  LEA.HI R7, R5.reuse, R10.reuse, RZ, 0x2 ;  /* 0x0000000a05077211 */ /* 0x0c0fe400078f10ff */
[----:B------:R-:W-:Y:S01]  /*0c40*/  LEA.HI R8, R5, R10, RZ, 0x5 ;  /* 0x0000000a05087211 */ /* 0x000fe200078f28ff */
[----:B------:R-:W-:Y:S01]  /*0c50*/  IMAD.IADD R2, R13, 0x1, -R2 ;  /* 0x000000010d027824 */ /* 0x000fe200078e0a02 */
[----:B------:R-:W-:-:S02]  /*0c60*/  SHF.R.S32.HI R4, RZ, 0x2, R7 ;  /* 0x00000002ff047819 */ /* 0x000fc40000011407 */
[----:B------:R-:W-:Y:S02]  /*0c70*/  SHF.R.S32.HI R3, RZ, 0x1f, R7 ;  /* 0x0000001fff037819 */ /* 0x000fe40000011407 */
[----:B------:R-:W-:Y:S02]  /*0c80*/  SHF.R.S32.HI R8, RZ, 0x5, R8 ;  /* 0x00000005ff087819 */ /* 0x000fe40000011408 */
[----:B------:R-:W-:Y:S02]  /*0c90*/  LEA.HI R6, R3, R4, RZ, 0x3 ;  /* 0x0000000403067211 */ /* 0x000fe400078f18ff */
[----:B------:R-:W-:Y:S02]  /*0ca0*/  LEA.HI R3, R0, R11, RZ, 0x4 ;  /* 0x0000000b00037211 */ /* 0x000fe400078f20ff */
[----:B------:R-:W-:Y:S02]  /*0cb0*/  LOP3.LUT R9, R6, 0xfffffff8, RZ, 0xc0, !PT ;  /* 0xfffffff806097812 */ /* 0x000fe400078ec0ff */
[----:B------:R-:W-:-:S02]  /*0cc0*/  SHF.R.S32.HI R6, RZ, 0x4, R3 ;  /* 0x00000004ff067819 */ /* 0x000fc40000011403 */
[----:B------:R-:W-:Y:S01]  /*0cd0*/  LOP3.LUT R206, R7, 0x7ffffffc, RZ, 0xc0, !PT ;  /* 0x7ffffffc07ce7812 */ /* 0x000fe200078ec0ff */
[----:B------:R-:W-:Y:S01]  /*0ce0*/  IMAD.IADD R9, R4, 0x1, -R9 ;  /* 0x0000000104097824 */ /* 0x000fe200078e0a09 */
[C---:B------:R-:W-:Y:S02]  /*0cf0*/  LOP3.LUT R4, R3.reuse, 0x3fffff0, RZ, 0xc0, !PT ;  /* 0x03fffff003047812 */ /* 0x040fe400078ec0ff */
[----:B------:R-:W-:Y:S01]  /*0d00*/  LEA.HI R3, R3, R6, RZ, 0x1 ;  /* 0x0000000603037211 */ /* 0x000fe200078f08ff */
[----:B------:R-:W-:Y:S02]  /*0d10*/  IMAD R9, R8, 0x10, R9 ;  /* 0x0000001008097824 */ /* 0x000fe400078e0209 */
[----:B------:R-:W-:Y:S01]  /*0d20*/  IMAD.IADD R206, R10, 0x1, -R206 ;  /* 0x000000010ace7824 */ /* 0x000fe200078e0ace */
[----:B------:R-:W-:Y:S01]  /*0d30*/  LOP3.LUT R5, R3, 0x1ffffffe, RZ, 0xc0, !PT ;  /* 0x1ffffffe03057812 */ /* 0x000fe200078ec0ff */
[----:B------:R-:W-:Y:S02]  /*0d40*/  IMAD.IADD R3, R11, 0x1, -R4 ;  /* 0x000000010b037824 */ /* 0x000fe400078e0a04 */
[----:B------:R-:W-:-:S02]  /*0d50*/  IMAD R9, R2, 0x40, R9 ;  /* 0x0000004002097824 */ /* 0x000fc400078e0209 */
[----:B------:R-:W-:Y:S01]  /*0d60*/  IMAD R4, R220, 0x10, R3 ;  /* 0x00000010dc047824 */ /* 0x000fe200078e0203 */
[-C--:B------:R-:W-:Y:S01]  /*0d70*/  LEA.HI R3, R0, R11.reuse, RZ, 0x2 ;  /* 0x0000000b00037211 */ /* 0x080fe200078f10ff */
[----:B------:R-:W-:Y:S01]  /*0d80*/  IMAD.IADD R5, R6, 0x1, -R5 ;  /* 0x0000000106057824 */ /* 0x000fe200078e0a05 */
[----:B------:R-:W-:Y:S01]  /*0d90*/  LEA.HI R0, R0, R11, RZ, 0x3 ;  /* 0x0000000b00007211 */ /* 0x000fe200078f18ff */
[----:B------:R0:W-:Y:S01]  /*0da0*/  STL [R1+0x18], R9 ;  /* 0x0000180901007387 */ /* 0x0001e20000100800 */
[----:B------:R-:W-:Y:S01]  /*0db0*/  SHF.R.S32.HI R18, RZ, 0x2, R3 ;  /* 0x00000002ff127819 */ /* 0x000fe20000011403 */
[----:B------:R-:W-:Y:S01]  /*0dc0*/  IMAD R8, R4, 0x8, R5 ;  /* 0x0000000804087824 */ /* 0x000fe200078e0205 */
[----:B------:R-:W-:Y:S01]  /*0dd0*/  SHF.R.S32.HI R5, RZ, 0x1f, R3 ;  /* 0x0000001fff057819 */ /* 0x000fe20000011403 */
[----:B------:R-:W-:Y:S01]  /*0de0*/  IMAD.MOV.U32 R2, RZ, RZ, RZ ;  /* 0x000000ffff027224 */ /* 0x000fe200078e00ff */
[----:B------:R-:W-:Y:S01]  /*0df0*/  LOP3.LUT R225, R0, 0xfffffff8, RZ, 0xc0, !PT ;  /* 0xfffffff800e17812 */ /* 0x000fe200078ec0ff */
[----:B------:R-:W-:Y:S01]  /*0e00*/  VIADD R233, R18, 0x40 ;  /* 0x0000004012e97836 */ /* 0x000fe20000000000 */
[----:B------:R-:W-:-:S02]  /*0e10*/  LOP3.LUT R231, R3, 0xfffffffc, RZ, 0xc0, !PT ;  /* 0xfffffffc03e77812 */ /* 0x000fc400078ec0ff */
[----:B------:R-:W-:Y:S01]  /*0e20*/  LEA.HI R5, R5, R18, RZ, 0x3 ;  /* 0x0000001205057211 */ /* 0x000fe200078f18ff */
[C---:B------:R-:W-:Y:S01]  /*0e30*/  IMAD.IADD R225, R11.reuse, 0x1, -R225 ;  /* 0x000000010be17824 */ /* 0x040fe200078e0ae1 */
[----:B------:R-:W-:Y:S01]  /*0e40*/  SHF.R.S32.HI R4, RZ, 0x1f, R233 ;  /* 0x0000001fff047819 */ /* 0x000fe200000114e9 */
[----:B------:R-:W-:Y:S01]  /*0e50*/  IMAD.IADD R231, R11, 0x1, -R231 ;  /* 0x000000010be77824 */ /* 0x000fe200078e0ae7 */
[----:B------:R-:W-:Y:S01]  /*0e60*/  LOP3.LUT R5, R5, 0xfffffff8, RZ, 0xc0, !PT ;  /* 0xfffffff805057812 */ /* 0x000fe200078ec0ff */
[----:B------:R-:W-:Y:S01]  /*0e70*/  IMAD.SHL.U32 R218, R233, 0x40, RZ ;  /* 0x00000040e9da7824 */ /* 0x000fe200078e00ff */
[----:B------:R-:W-:Y:S01]  /*0e80*/  LEA.HI R4, R4, R233, RZ, 0x3 ;  /* 0x000000e904047211 */ /* 0x000fe200078f18ff */
[----:B------:R-:W-:Y:S01]  /*0e90*/  IMAD.SHL.U32 R214, R225, 0x8, RZ ;  /* 0x00000008e1d67824 */ /* 0x000fe200078e00ff */
[----:B------:R-:W-:Y:S01]  /*0ea0*/  SHF.R.S32.HI R236, RZ, 0x3, R0 ;  /* 0x00000003ffec7819 */ /* 0x000fe20000011400 */
[C---:B------:R-:W-:Y:S01]  /*0eb0*/  IMAD.SHL.U32 R3, R231.reuse, 0x8, RZ ;  /* 0x00000008e7037824 */ /* 0x040fe200078e00ff */
[----:B------:R-:W-:Y:S01]  /*0ec0*/  LOP3.LUT R218, R218, 0x1c0, RZ, 0xc0, !PT ;  /* 0x000001c0dada7812 */ /* 0x000fe200078ec0ff */
[----:B------:R-:W-:Y:S01]  /*0ed0*/  IMAD.SHL.U32 R4, R4, 0x40, RZ ;  /* 0x0000004004047824 */ /* 0x000fe200078e00ff */
[C---:B------:R-:W-:Y:S01]  /*0ee0*/  LEA.HI R0, R231.reuse, R231, RZ, 0x1 ;  /* 0x000000e7e7007211 */ /* 0x040fe200078f08ff */
[----:B------:R-:W-:Y:S01]  /*0ef0*/  IMAD.IADD R237, R18, 0x1, -R5 ;  /* 0x0000000112ed7824 */ /* 0x000fe200078e0a05 */
[----:B------:R-:W-:Y:S01]  /*0f00*/  SHF.R.S32.HI R5, RZ, 0x1f, R214 ;  /* 0x0000001fff057819 */ /* 0x000fe200000114d6 */
[----:B------:R-:W-:Y:S01]  /*0f10*/  VIADD R223, R214, 0x40 ;  /* 0x00000040d6df7836 */ /* 0x000fe20000000000 */
[----:B------:R-:W-:Y:S01]  /*0f20*/  LOP3.LUT R6, R218, 0x38, R3, 0xf8, !PT ;  /* 0x00000038da067812 */ /* 0x000fe200078ef803 */
[C---:B------:R-:W-:Y:S01]  /*0f30*/  VIADD R222, R214.reuse, 0x80 ;  /* 0x00000080d6de7836 */ /* 0x040fe20000000000 */
[----:B------:R-:W-:Y:S01]  /*0f40*/  SHF.R.U32.HI R5, RZ, 0x3, R218 ;  /* 0x00000003ff057819 */ /* 0x000fe200000116da */
[----:B------:R-:W-:Y:S01]  /*0f50*/  VIADD R224, R214, 0xc0 ;  /* 0x000000c0d6e07836 */ /* 0x000fe20000000000 */
[----:B------:R-:W-:Y:S01]  /*0f60*/  LOP3.LUT R221, R4, 0xfffffe00, RZ, 0xc0, !PT ;  /* 0xfffffe0004dd7812 */ /* 0x000fe200078ec0ff */
[----:B------:R-:W-:Y:S01]  /*0f70*/  IMAD.SHL.U32 R22, R231, 0x4, RZ ;  /* 0x00000004e7167824 */ /* 0x000fe200078e00ff */
[----:B------:R-:W-:-:S02]  /*0f80*/  SHF.R.S32.HI R3, RZ, 0x1f, R223 ;  /* 0x0000001fff037819 */ /* 0x000fc400000114df */
[----:B------:R-:W-:Y:S01]  /*0f90*/  LOP3.LUT R3, R221, R6, R5, 0xf6, !PT ;  /* 0x00000006dd037212 */ /* 0x000fe200078ef605 */
[----:B------:R-:W-:Y:S01]  /*0fa0*/  VIADD R209, R22, 0x10 ;  /* 0x0000001016d17836 */ /* 0x000fe20000000000 */
[----:B------:R-:W-:Y:S01]  /*0fb0*/  SHF.R.S32.HI R4, RZ, 0x1f, R222 ;  /* 0x0000001fff047819 */ /* 0x000fe200000114de */
[----:B------:R-:W-:Y:S01]  /*0fc0*/  IMAD.SHL.U32 R4, R8, 0x8, RZ ;  /* 0x0000000808047824 */ /* 0x000fe200078e00ff */
[----:B------:R-:W-:Y:S01]  /*0fd0*/  LOP3.LUT R0, R0, 0x1ffffffe, RZ, 0xc0, !PT ;  /* 0x1ffffffe00007812 */ /* 0x000fe200078ec0ff */
[----:B------:R-:W-:Y:S01]  /*0fe0*/  IMAD R3, R3, 0x2, R16 ;  /* 0x0000000203037824 */ /* 0x000fe200078e0210 */
[----:B------:R-:W-:Y:S02]  /*0ff0*/  SHF.R.S32.HI R5, RZ, 0x1f, R224 ;  /* 0x0000001fff057819 */ /* 0x000fe400000114e0 */
[----:B------:R0:W-:Y:S01]  /*1000*/  STL [R1+0x1c], R4 ;  /* 0x00001c0401007387 */ /* 0x0001e20000100800 */
[----:B------:R-:W-:-:S03]  /*1010*/  IMAD.IADD R0, R231, 0x1, -R0 ;  /* 0x00000001e7007824 */ /* 0x000fc600078e0a00 */
[----:B------:R0:W-:Y:S01]  /*1020*/  STL [R1+0xc], R3 ;  /* 0x00000c0301007387 */ /* 0x0001e20000100800 */
[----:B------:R-:W-:Y:S01]  /*1030*/  IMAD R215, R0, 0x8, R9 ;  /* 0x0000000800d77824 */ /* 0x000fe200078e0209 */
[----:B0-2---:R-:W-:-:S07]  /*1040*/  LOP3.LUT R207, R12, 0x1, RZ, 0xfc, !PT ;  /* 0x000000010ccf7812 */ /* 0x005fce00078efcff */
.L_x_2866:
[----:B------:R-:W-:Y:S05]  /*1050*/  YIELD ;  /* 0x0000000000007946 */ /* 0x000fea0003800000 */
[----:B------:R-:W-:Y:S01]  /*1060*/  ULDC.64 UR4, c[0x0][0xa28] ;  /* 0x00028a0000047ab9 */ /* 0x000fe20000000a00 */
[----:B0-----:R-:W0:Y:S01]  /*1070*/  LDC.64 R6, c[0x0][0xa08] ;  /* 0x00028200ff067b82 */ /* 0x001e220000000a00 */
[----:B------:R-:W-:Y:S01]  /*1080*/  ISETP.NE.U32.AND P1, PT, RZ, UR4, PT ;  /* 0x00000004ff007c0c */ /* 0x000fe2000bf25070 */
[----:B------:R-:W-:Y:S02]  /*1090*/  IMAD.MOV.U32 R0, RZ, RZ, RZ ;  /* 0x000000ffff007224 */ /* 0x000fe400078e00ff */
[----:B------:R-:W-:Y:S01]  /*10a0*/  IMAD.MOV.U32 R32, RZ, RZ, RZ ;  /* 0x000000ffff207224 */ /* 0x000fe200078e00ff */
[----:B------:R-:W-:Y:S01]  /*10b0*/  ISETP.NE.AND.EX P1, PT, RZ, UR5, PT, P1 ;  /* 0x00000005ff007c0c */ /* 0x000fe2000bf25310 */
[----:B------:R-:W-:-:S02]  /*10c0*/  ULDC.64 UR4, c[0x0][0xa18] ;  /* 0x0002860000047ab9 */ /* 0x000fc40000000a00 */
[----:B------:R-:W-:-:S04]  /*10d0*/  ISETP.NE.U32.AND P2, PT, RZ, UR4, PT ;  /* 0x00000004ff007c0c */ /* 0x000fc8000bf45070 */
[----:B------:R-:W-:Y:S01]  /*10e0*/  ISETP.NE.AND.EX P2, PT, RZ, UR5, PT, P2 ;  /* 0x00000005ff007c0c */ /* 0x000fe2000bf45320 */
[----:B------:R-:W-:Y:S02]  /*10f0*/  ULDC.64 UR4, c[0x0][0xa08] ;  /* 0x0002820000047ab9 */ /* 0x000fe40000000a00 */
[----:B------:R-:W-:-:S03]  /*1100*/  ISETP.NE.U32.AND P0, PT, RZ, UR4, PT ;  /* 0x00000004ff007c0c */ /* 0x000fc6000bf05070 */
[----:B-1----:R-:W1:Y:S01]  /*1110*/  @P1 LDC.64 R4, c[0x0][0xa28] ;  /* 0x00028a00ff041b82 */ /* 0x002e620000000a00 */
[----:B------:R-:W-:Y:S01]  /*1120*/  ISETP.NE.AND.EX P0, PT, RZ, UR5, PT, P0 ;  /* 0x00000005ff007c0c */ /* 0x000fe2000bf05300 */
[----:B0-----:R-:W-:-:S06]  /*1130*/  IMAD.WIDE R10, R91, 0x4, R6 ;  /* 0x000000045b0a7825 */ /* 0x001fcc00078e0206 */
[----:B------:R-:W0:Y:S01]  /*1140*/  @P2 LDC.64 R8, c[0x0][0xa18] ;  /* 0x00028600ff082b82 */ /* 0x000e220000000a00 */
[----:B------:R-:W-:Y:S02]  /*1150*/  ULDC UR4, c[0x0][0x288] ;  /* 0x0000a20000047ab9 */ /* 0x000fe40000000800 */
[----:B------:R-:W-:Y:S01]  /*1160*/  IMAD.U32 R204, RZ, RZ, UR4 ;  /* 0x00000004ffcc7e24 */ /* 0x000fe2000f8e00ff */
[----:B------:R-:W-:Y:S02]  /*1170*/  ULDC.64 UR4, c[0x0][0x418] ;  /* 0x0001060000047ab9 */ /* 0x000fe40000000a00 */
[----:B--2---:R2:W5:Y:S01]  /*1180*/  @P0 LDG.E R32, desc[UR40][R10.64] ;  /* 0x000000280a200981 */ /* 0x004562000c1e1900 */
[----:B-1----:R-:W-:-:S05]  /*1190*/  @P1 IMAD.WIDE R4, R91, 0x4, R4 ;  /* 0x000000045b041825 */ /* 0x002fca00078e0204 */
[----:B------:R2:W5:Y:S01]  /*11a0*/  @P1 LDG.E R0, desc[UR40][R4.64] ;  /* 0x0000002804001981 */ /* 0x000562000c1e1900 */
[----:B0-----:R-:W-:-:S05]  /*11b0*/  @P2 IMAD.WIDE R6, R91, 0x4, R8 ;  /* 0x000000045b062825 */ /* 0x001fca00078e0208 */
        /* <DEDUP_REMOVED lines=9> */
[----:B------:R-:W-:Y:S01]  /*1250*/  IMAD.U32 R31, RZ, RZ, UR4 ;  /* 0x00000004ff1f7e24 */ /* 0x000fe2000f8e00ff */
[----:B--2-4-:R-:W-:Y:S06]  /*1260*/  @P2 BRA `(.L_x_2661) ;  /* 0x0000000000242947 */ /* 0x014fec0003800000 */
        /* <DEDUP_REMOVED lines=9> */
.L_x_2661:
[----:B------:R-:W-:Y:S01]  /*1300*/  ULDC.64 UR4, c[0x0][0xa20] ;  /* 0x0002880000047ab9 */ /* 0x000fe20000000a00 */
[----:B------:R-:W-:Y:S01]  /*1310*/  IMAD.MOV.U32 R230, RZ, RZ, R90 ;  /* 0x000000ffffe67224 */ /* 0x000fe200078e005a */
[----:B------:R-:W-:Y:S01]  /*1320*/  ISETP.NE.U32.AND P1, PT, RZ, UR4, PT ;  /* 0x00000004ff007c0c */ /* 0x000fe2000bf25070 */
[----:B------:R-:W-:-:S03]  /*1330*/  IMAD.MOV.U32 R232, RZ, RZ, R91 ;  /* 0x000000ffffe87224 */ /* 0x000fc600078e005b */
[----:B------:R-:W-:-:S13]  /*1340*/  ISETP.NE.AND.EX P1, PT, RZ, UR5, PT, P1 ;  /* 0x00000005ff007c0c */ /* 0x000fda000bf25310 */
[----:B------:R-:W-:Y:S05]  /*1350*/  @!P1 BRA `(.L_x_2662) ;  /* 0x0000000000109947 */ /* 0x000fea0003800000 */
[----:B------:R-:W0:Y:S02]  /*1360*/  LDC.64 R4, c[0x0][0xa20] ;  /* 0x00028800ff047b82 */ /* 0x000e240000000a00 */
[----:B0-----:R-:W-:-:S05]  /*1370*/  IMAD.WIDE R4, R91, 0x4, R4 ;  /* 0x000000045b047825 */ /* 0x001fca00078e0204 */
[----:B------:R0:W5:Y:S01]  /*1380*/  LDG.E R31, desc[UR40][R4.64] ;  /* 0x00000028041f7981 */ /* 0x000162000c1e1900 */
[----:B------:R-:W-:Y:S05]  /*1390*/  BRA `(.L_x_2663) ;  /* 0x0000000000107947 */ /* 0x000fea0003800000 */
.L_x_2662:
[----:B------:R-:W-:Y:S05]  /*13a0*/  @!P0 BRA `(.L_x_2663) ;  /* 0x00000000000c8947 */ /* 0x000fea0003800000 */
[----:B------:R-:W2:Y:S04]  /*13b0*/  LDG.E R4, desc[UR40][R10.64] ;  /* 0x000000280a047981 */ /* 0x000ea8000c1e1900 */
[----:B------:R-:W2:Y:S02]  /*13c0*/  LDG.E R31, desc[UR40][R10.64+0x4] ;  /* 0x000004280a1f7981 */ /* 0x000ea4000c1e1900 */
[----:B--2---:R-:W-:-:S07]  /*13d0*/  IMAD.IADD R31, R31, 0x1, -R4 ;  /* 0x000000011f1f7824 */ /* 0x004fce00078e0a04 */
.L_x_2663:
[----:B------:R-:W-:Y:S01]  /*13e0*/  ULDC.64 UR4, c[0x0][0xa10] ;  /* 0x0002840000047ab9 */ /* 0x000fe20000000a00 */
[----:B------:R-:W1:Y:S01]  /*13f0*/  LDC R9, c[0x0][0x448] ;  /* 0x00011200ff097b82 */ /* 0x000e620000000800 */
[----:B------:R-:W-:-:S04]  /*1400*/  ISETP.NE.U32.AND P0, PT, RZ, UR4, PT ;  /* 0x00000004ff007c0c */ /* 0x000fc8000bf05070 */
[----:B------:R-:W-:Y:S01]  /*1410*/  ISETP.NE.AND.EX P0, PT, RZ, UR5, PT, P0 ;  /* 0x00000005ff007c0c */ /* 0x000fe2000bf05300 */
[----:B------:R-:W-:Y:S02]  /*1420*/  ULDC.64 UR4, c[0x0][0xa30] ;  /* 0x00028c0000047ab9 */ /* 0x000fe40000000a00 */
[----:B------:R-:W-:Y:S01]  /*1430*/  ISETP.NE.U32.AND P1, PT, RZ, UR4, PT ;  /* 0x00000004ff007c0c */ /* 0x000fe2000bf25070 */
[----:B-----5:R-:W-:Y:S01]  /*1440*/  IMAD.MOV.U32 R30, RZ, RZ, R31 ;  /* 0x000000ffff1e7224 */ /* 0x020fe200078e001f */
[----:B------:R-:W2:Y:S02]  /*1450*/  LDC.64 R14, c[0x0][0x9e0] ;  /* 0x00027800ff0e7b82 */ /* 0x000ea40000000a00 */
[----:B------:R-:W-:-:S06]  /*1460*/  ISETP.NE.AND.EX P1, PT, RZ, UR5, PT, P1 ;  /* 0x00000005ff007c0c */ /* 0x000fcc000bf25310 */
[----:B0-----:R-:W0:Y:S08]  /*1470*/  @P0 LDC.64 R4, c[0x0][0xa10] ;  /* 0x00028400ff040b82 */ /* 0x001e300000000a00 */
[----:B------:R-:W3:Y:S01]  /*1480*/  @P1 LDC.64 R6, c[0x0][0xa30] ;  /* 0x00028c00ff061b82 */ /* 0x000ee20000000a00 */
[----:B0-----:R-:W-:-:S05]  /*1490*/  @P0 IMAD.WIDE R4, R91, 0x4, R4 ;  /* 0x000000045b040825 */ /* 0x001fca00078e0204 */
[----:B------:R-:W4:Y:S04]  /*14a0*/  @P0 LDG.E R3, desc[UR40][R4.64] ;  /* 0x0000002804030981 */ /* 0x000f28000c1e1900 */
[----:B------:R-:W4:Y:S01]  /*14b0*/  @P0 LDG.E R8, desc[UR40][R4.64+0x4] ;  /* 0x0000042804080981 */ /* 0x000f22000c1e1900 */
[----:B---3--:R-:W-:-:S05]  /*14c0*/  @P1 IMAD.WIDE R6, R91, 0x4, R6 ;  /* 0x000000045b061825 */ /* 0x008fca00078e0206 */
[----:B------:R0:W5:Y:S01]  /*14d0*/  @P1 LDG.E R30, desc[UR40][R6.64] ;  /* 0x00000028061e1981 */ /* 0x000162000c1e1900 */
[----:B-1----:R-:W-:Y:S01]  /*14e0*/  ISETP.NE.AND P1, PT, R9, 0x1, PT ;  /* 0x000000010900780c */ /* 0x002fe20003f25270 */
[----:B------:R-:W-:Y:S01]  /*14f0*/  IMAD.SHL.U32 R210, R89, 0x80, RZ ;  /* 0x0000008059d27824 */ /* 0x000fe200078e00ff */
[----:B--2---:R-:W-:-:S11]  /*1500*/  ISETP.GE.AND P2, PT, R15, 0x1, PT ;  /* 0x000000010f00780c */ /* 0x004fd60003f46270 */
[----:B------:R-:W1:Y:S08]  /*1510*/  @P1 LDC R10, c[0x0][0x44c] ;  /* 0x00011300ff0a1b82 */ /* 0x000e700000000800 */
[----:B------:R-:W2:Y:S01]  /*1520*/  @P1 LDC R12, c[0x0][0x450] ;  /* 0x00011400ff0c1b82 */ /* 0x000ea20000000800 */
[----:B----4-:R-:W-:Y:S02]  /*1530*/  @P0 IMAD.IADD R24, R8, 0x1, -R3 ;  /* 0x0000000108180824 */ /* 0x010fe400078e0a03 */
[----:B------:R-:W-:-:S02]  /*1540*/  IMAD.IADD R8, R31, 0x1, -R0 ;  /* 0x000000011f087824 */ /* 0x000fc400078e0a00 */
[----:B------:R-:W-:Y:S02]  /*1550*/  VIADD R3, R210, 0x7f ;  /* 0x0000007fd2037836 */ /* 0x000fe40000000000 */
[----:B------:R-:W-:Y:S02]  /*1560*/  IMAD.IADD R205, R8, 0x1, R24 ;  /* 0x0000000108cd7824 */ /* 0x000fe400078e0218 */
[----:B-1----:R-:W-:-:S04]  /*1570*/  @P1 IMAD.HI.U32 R5, R3, R10, RZ ;  /* 0x0000000a03051227 */ /* 0x002fc800078e00ff */
[C---:B------:R-:W-:Y:S02]  /*1580*/  VIADD R0, R205.reuse, 0x5f ;  /* 0x0000005fcd007836 */ /* 0x040fe40000000000 */
[----:B------:R-:W-:Y:S01]  /*1590*/  IMAD.MOV.U32 R4, RZ, RZ, R3 ;  /* 0x000000ffff047224 */ /* 0x000fe200078e0003 */
[----:B--2---:R-:W-:Y:S01]  /*15a0*/  @P1 SHF.R.U32.HI R4, RZ, R12, R5 ;  /* 0x0000000cff041219 */ /* 0x004fe20000011605 */
[----:B------:R-:W-:Y:S01]  /*15b0*/  IMAD.HI R0, R0, 0x2aaaaaab, RZ ;  /* 0x2aaaaaab00007827 */ /* 0x000fe200078e02ff */
[----:B------:R-:W-:-:S04]  /*15c0*/  IADD3 R5, R205, 0x1, -R204 ;  /* 0x00000001cd057810 */ /* 0x000fc80007ffe8cc */
[----:B------:R-:W-:Y:S01]  /*15d0*/  SHF.R.U32.HI R3, RZ, 0x1f, R0 ;  /* 0x0000001fff037819 */ /* 0x000fe20000011600 */
[----:B0-----:R-:W-:-:S03]  /*15e0*/  IMAD.IADD R7, R5, 0x1, R4 ;  /* 0x0000000105077824 */ /* 0x001fc600078e0204 */
[----:B------:R-:W-:Y:S01]  /*15f0*/  LEA.HI.SX32 R178, R0, R3, 0x1c ;  /* 0x0000000300b27211 */ /* 0x000fe200078fe2ff */
[----:B------:R-:W-:Y:S01]  /*1600*/  IMAD.IADD R0, R7, 0x1, R14 ;  /* 0x0000000107007824 */ /* 0x000fe200078e020e */
[----:B------:R-:W-:Y:S06]  /*1610*/  @!P2 BRA `(.L_x_2664) ;  /* 0x000000000048a947 */ /* 0x000fec0003800000 */
[C---:B------:R-:W-:Y:S01]  /*1620*/  ISETP.GT.AND P0, PT, R7.reuse, RZ, PT ;  /* 0x000000ff0700720c */ /* 0x040fe20003f04270 */
[----:B------:R-:W-:Y:S01]  /*1630*/  BSSY B0, `(.L_x_2665) ;  /* 0x000000e000007945 */ /* 0x000fe20003800000 */
[----:B------:R-:W-:-:S11]  /*1640*/  VIADD R3, R7, 0xffffffff ;  /* 0xffffffff07037836 */ /* 0x000fd60000000000 */
        /* <DEDUP_REMOVED lines=8> */
.L_x_2666:
[----:B------:R-:W-:-:S13]  /*16d0*/  ISETP.NE.AND P0, PT, R15, 0x1, PT ;  /* 0x000000010f00780c */ /* 0x000fda0003f05270 */
[----:B------:R-:W0:Y:S02]  /*16e0*/  @P0 LDC.64 R4, c[0x0][0x9e8] ;  /* 0x00027a00ff040b82 */ /* 0x000e240000000a00 */
[----:B0-----:R-:W-:-:S05]  /*16f0*/  @P0 IMAD.HI.U32 R4, R3, R4, RZ ;  /* 0x0000000403040227 */ /* 0x001fca00078e00ff */
[----:B------:R-:W-:-:S07]  /*1700*/  @P0 SHF.R.U32.HI R3, RZ, R5, R4 ;  /* 0x00000005ff030219 */ /* 0x000fce0000011604 */
.L_x_2667:
[----:B------:R-:W-:Y:S05]  /*1710*/  BSYNC B0 ;  /* 0x0000000000007941 */ /* 0x000fea0003800000 */
.L_x_2665:
[----:B------:R-:W-:-:S05]  /*1720*/  IMAD R3, R3, R15, R15 ;  /* 0x0000000f03037224 */ /* 0x000fca00078e020f */
[----:B------:R-:W-:-:S07]  /*1730*/  VIMNMX R0, R0, R3, PT ;  /* 0x0000000300007248 */ /* 0x000fce0003fe0100 */
.L_x_2664:
[----:B------:R-:W0:Y:S01]  /*1740*/  @P1 LDC R3, c[0x0][0x44c] ;  /* 0x00011300ff031b82 */ /* 0x000e220000000800 */
[----:B------:R-:W-:-:S07]  /*1750*/  ULDC UR4, c[0x0][0x9dc] ;  /* 0x0002770000047ab9 */ /* 0x000fce0000000800 */
[----:B------:R-:W1:Y:S01]  /*1760*/  @P1 LDC R5, c[0x0][0x450] ;  /* 0x00011400ff051b82 */ /* 0x000e620000000800 */
[----:B0-----:R-:W-:-:S04]  /*1770*/  @P1 IMAD.HI.U32 R4, R210, R3, RZ ;  /* 0x00000003d2041227 */ /* 0x001fc800078e00ff */
[----:B------:R-:W-:Y:S01]  /*1780*/  IMAD.MOV.U32 R3, RZ, RZ, R210 ;  /* 0x000000ffff037224 */ /* 0x000fe200078e00d2 */
[----:B-1----:R-:W-:-:S04]  /*1790*/  @P1 SHF.R.U32.HI R3, RZ, R5, R4 ;  /* 0x00000005ff031219 */ /* 0x002fc80000011604 */
[----:B------:R-:W-:-:S05]  /*17a0*/  IADD3 R3, R3, R205, -R204 ;  /* 0x000000cd03037210 */ /* 0x000fca0007ffe8cc */
[----:B------:R-:W-:Y:S01]  /*17b0*/  VIADD R4, R3, -UR4 ;  /* 0x8000000403047c36 */ /* 0x000fe20008000000 */
[----:B------:R-:W-:Y:S06]  /*17c0*/  @!P2 BRA `(.L_x_2668) ;  /* 0x000000000044a947 */ /* 0x000fec0003800000 */
        /* <DEDUP_REMOVED lines=10> */
.L_x_2670:
[----:B------:R-:W-:-:S13]  /*1870*/  ISETP.NE.AND P0, PT, R15, 0x1, PT ;  /* 0x000000010f00780c */ /* 0x000fda0003f05270 */
[----:B------:R-:W0:Y:S02]  /*1880*/  @P0 LDC.64 R6, c[0x0][0x9e8] ;  /* 0x00027a00ff060b82 */ /* 0x000e240000000a00 */
[----:B0-----:R-:W-:-:S05]  /*1890*/  @P0 IMAD.HI.U32 R6, R3, R6, RZ ;  /* 0x0000000603060227 */ /* 0x001fca00078e00ff */
[----:B------:R-:W-:-:S07]  /*18a0*/  @P0 SHF.R.U32.HI R3, RZ, R7, R6 ;  /* 0x00000007ff030219 */ /* 0x000fce0000011606 */
.L_x_2671:
[----:B------:R-:W-:Y:S05]  /*18b0*/  BSYNC B0 ;  /* 0x0000000000007941 */ /* 0x000fea0003800000 */
.L_x_2669:
[----:B------:R-:W-:-:S05]  /*18c0*/  IMAD R3, R3, R15, RZ ;  /* 0x0000000f03037224 */ /* 0x000fca00078e02ff */
[----:B------:R-:W-:-:S07]  /*18d0*/  VIMNMX R4, R4, R3, !PT ;  /* 0x0000000304047248 */ /* 0x000fce0007fe0100 */
.L_x_2668:
[----:B------:R-:W-:Y:S02]  /*18e0*/  VIADD R0, R0, 0x5f ;  /* 0x0000005f00007836 */ /* 0x000fe40000000000 */
[----:B------:R-:W-:-:S04]  /*18f0*/  IMAD.HI R4, R4, 0x2aaaaaab, RZ ;  /* 0x2aaaaaab04047827 */ /* 0x000fc800078e02ff */
[----:B------:R-:W-:Y:S01]  /*1900*/  IMAD.HI R0, R0, 0x2aaaaaab, RZ ;  /* 0x2aaaaaab00007827 */ /* 0x000fe200078e02ff */
[----:B------:R-:W-:-:S04]  /*1910*/  SHF.R.U32.HI R5, RZ, 0x1f, R4 ;  /* 0x0000001fff057819 */ /* 0x000fc80000011604 */
[----:B------:R-:W-:Y:S02]  /*1920*/  SHF.R.U32.HI R3, RZ, 0x1f, R0 ;  /* 0x0000001fff037819 */ /* 0x000fe40000011600 */
[----:B------:R-:W-:Y:S02]  /*1930*/  LEA.HI.SX32 R5, R4, R5, 0x1c ;  /* 0x0000000504057211 */ /* 0x000fe400078fe2ff */
[----:B------:R-:W-:Y:S02]  /*1940*/  LEA.HI.SX32 R3, R0, R3, 0x1c ;  /* 0x0000000300037211 */ /* 0x000fe400078fe2ff */
[----:B------:R-:W-:Y:S02]  /*1950*/  VIMNMX R5, RZ, R5, !PT ;  /* 0x00000005ff057248 */ /* 0x000fe40007fe0100 */
[----:B------:R-:W-:-:S03]  /*1960*/  VIMNMX R3, R178, R3, PT ;  /* 0x00000003b2037248 */ /* 0x000fc60003fe0100 */
[--C-:B------:R-:W-:Y:S02]  /*1970*/  IMAD R5, R5, 0x60, -R8.reuse ;  /* 0x0000006005057824 */ /* 0x100fe400078e0a08 */
[----:B------:R-:W-:-:S03]  /*1980*/  IMAD R3, R3, 0x60, -R8 ;  /* 0x0000006003037824 */ /* 0x000fc600078e0a08 */
[----:B------:R-:W-:Y:S02]  /*1990*/  VIMNMX R5, RZ, R5, !PT ;  /* 0x00000005ff057248 */ /* 0x000fe40007fe0100 */
[----:B------:R-:W-:-:S03]  /*19a0*/  VIMNMX R0, R3, R24, PT ;  /* 0x0000001803007248 */ /* 0x000fc60003fe0100 */
[----:B------:R-:W-:Y:S01]  /*19b0*/  IMAD.WIDE.U32 R28, R5, -0x55555555, RZ ;  /* 0xaaaaaaab051c7825 */ /* 0x000fe200078e00ff */
[----:B------:R-:W-:-:S04]  /*19c0*/  ISETP.GT.AND P0, PT, R0, R5, PT ;  /* 0x000000050000720c */ /* 0x000fc80003f04270 */
[----:B------:R-:W-:-:S05]  /*19d0*/  SHF.R.U32.HI R28, RZ, 0x6, R29 ;  /* 0x00000006ff1c7819 */ /* 0x000fca000001161d */
[----:B------:R-:W-:-:S04]  /*19e0*/  IMAD.MOV.U32 R27, RZ, RZ, R28 ;  /* 0x000000ffff1b7224 */ /* 0x000fc800078e001c */
[----:B------:R-:W-:-:S04]  /*19f0*/  @P0 VIADD R0, R0, 0x5f ;  /* 0x0000005f00000836 */ /* 0x000fc80000000000 */
[----:B------:R-:W-:-:S05]  /*1a00*/  @P0 IMAD.HI R0, R0, 0x2aaaaaab, RZ ;  /* 0x2aaaaaab00000827 */ /* 0x000fca00078e02ff */
[----:B------:R-:W-:-:S04]  /*1a10*/  @P0 SHF.R.U32.HI R3, RZ, 0x1f, R0 ;  /* 0x0000001fff030819 */ /* 0x000fc80000011600 */
[----:B------:R-:W-:Y:S02]  /*1a20*/  @P0 LEA.HI.SX32 R27, R0, R3, 0x1c ;  /* 0x00000003001b0211 */ /* 0x000fe400078fe2ff */
[----:B------:R-:W-:Y:S02]  /*1a30*/  PLOP3.LUT P0, PT, PT, PT, PT, 0x80, 0x0 ;  /* 0x000000000000781c */ /* 0x000fe40003f0f070 */
[----:B------:R-:W-:-:S13]  /*1a40*/  ISETP.GT.AND P1, PT, R27, R28, PT ;  /* 0x0000001c1b00720c */ /* 0x000fda0003f24270 */
[----:B------:R-:W-:Y:S05]  /*1a50*/  @!P1 BRA `(.L_x_2672) ;  /* 0x0000004000849947 */ /* 0x000fea0003800000 */
        /* <DEDUP_REMOVED lines=20> */
.L_x_2674:
[----:B------:R-:W-:Y:S05]  /*1ba0*/  BSYNC B6 ;  /* 0x0000000000067941 */ /* 0x000fea0003800000 */
.L_x_2673:
        /* <DEDUP_REMOVED lines=20> */
.L_x_2676:
[----:B------:R-:W-:Y:S05]  /*1cf0*/  BSYNC B6 ;  /* 0x0000000000067941 */ /* 0x000fea0003800000 */
.L_x_2675:
[----:B------:R-:W-:Y:S01]  /*1d00*/  ULDC.64 UR4, c[0x0][0x9f8] ;  /* 0x00027e0000047ab9 */ /* 0x000fe20000000a00 */
[----:B------:R-:W0:Y:S01]  /*1d10*/  S2R R38, SR_TID.X ;  /* 0x0000000000267919 */ /* 0x000e220000002100 */
[----:B------:R-:W-:Y:S01]  /*1d20*/  ISETP.NE.U32.AND P0, PT, RZ, UR4, PT ;  /* 0x00000004ff007c0c */ /* 0x000fe2000bf05070 */
[----:B------:R-:W1:Y:S01]  /*1d30*/  LDC.64 R10, c[0x0][0x300] ;  /* 0x0000c000ff0a7b82 */ /* 0x000e620000000a00 */
[----:B------:R-:W-:Y:S01]  /*1d40*/  IMAD.IADD R63, R32, 0x1, R31 ;  /* 0x00000001203f7824 */ /* 0x000fe200078e021f */
[----:B------:R-:W-:Y:S01]  /*1d50*/  ULDC.64 UR6, c[0x0][0xa08] ;  /* 0x0002820000067ab9 */ /* 0x000fe20000000a00 */
[----:B------:R-:W-:Y:S01]  /*1d60*/  ISETP.NE.AND.EX P0, PT, RZ, UR5, PT, P0 ;  /* 0x00000005ff007c0c */ /* 0x000fe2000bf05300 */
[----:B------:R-:W-:Y:S01]  /*1d70*/  ULDC.64 UR4, c[0x0][0x308] ;  /* 0x0000c20000047ab9 */ /* 0x000fe20000000a00 */
[----:B------:R-:W-:Y:S02]  /*1d80*/  SHF.R.S32.HI R12, RZ, 0x1f, R90 ;  /* 0x0000001fff0c7819 */ /* 0x000fe4000001145a */
[----:B------:R-:W-:Y:S01]  /*1d90*/  SHF.R.S32.HI R64, RZ, 0x1f, R18 ;  /* 0x0000001fff407819 */ /* 0x000fe20000011412 */
[----:B------:R-:W2:Y:S08]  /*1da0*/  LDC.64 R82, c[0x0][0x408] ;  /* 0x00010200ff527b82 */ /* 0x000eb00000000a00 */
[----:B------:R-:W3:Y:S08]  /*1db0*/  @P0 LDC.64 R4, c[0x0][0x9f8] ;  /* 0x00027e00ff040b82 */ /* 0x000ef00000000a00 */
[----:B------:R-:W4:Y:S08]  /*1dc0*/  LDC.64 R60, c[0x0][0x3f8] ;  /* 0x0000fe00ff3c7b82 */ /* 0x000f300000000a00 */
[----:B------:R-:W4:Y:S01]  /*1dd0*/  LDC R41, c[0x0][0x3f4] ;  /* 0x0000fd00ff297b82 */ /* 0x000f220000000800 */
[----:B---3--:R-:W-:-:S05]  /*1de0*/  @P0 IMAD.WIDE R4, R91, 0x4, R4 ;  /* 0x000000045b040825 */ /* 0x008fca00078e0204 */
[----:B------:R3:W4:Y:S01]  /*1df0*/  @P0 LDG.E R91, desc[UR40][R4.64] ;  /* 0x00000028045b0981 */ /* 0x000722000c1e1900 */
[----:B------:R-:W-:Y:S01]  /*1e00*/  SHF.R.S32.HI R43, RZ, 0x1f, R63 ;  /* 0x0000001fff2b7819 */ /* 0x000fe2000001143f */
[-C--:B-1----:R-:W-:Y:S01]  /*1e10*/  IMAD.WIDE.U32 R6, R63, R10.reuse, RZ ;  /* 0x0000000a3f067225 */ /* 0x082fe200078e00ff */
[----:B------:R-:W-:Y:S02]  /*1e20*/  ISETP.NE.U32.AND P0, PT, RZ, UR6, PT ;  /* 0x00000006ff007c0c */ /* 0x000fe4000bf05070 */
[----:B0-----:R-:W-:Y:S01]  /*1e30*/  SHF.R.U32.HI R38, RZ, 0x7, R38 ;  /* 0x00000007ff267819 */ /* 0x001fe20000011626 */
[----:B------:R-:W-:Y:S01]  /*1e40*/  IMAD R0, R43, R10, RZ ;  /* 0x0000000a2b007224 */ /* 0x000fe200078e02ff */
[----:B------:R-:W-:Y:S01]  /*1e50*/  ISETP.NE.AND.EX P0, PT, RZ, UR7, PT, P0 ;  /* 0x00000007ff007c0c */ /* 0x000fe2000bf05300 */
[----:B------:R-:W-:Y:S01]  /*1e60*/  IMAD.SHL.U32 R73, R237, 0x40, RZ ;  /* 0x00000040ed497824 */ /* 0x000fe200078e00ff */
[----:B------:R-:W-:Y:S01]  /*1e70*/  ISETP.NE.AND P6, PT, R38, 0x1, PT ;  /* 0x000000012600780c */ /* 0x000fe20003fc5270 */
[----:B------:R-:W-:Y:S01]  /*1e80*/  IMAD R3, R63, R11, R0 ;  /* 0x0000000b3f037224 */ /* 0x000fe200078e0200 */
[----:B------:R-:W-:Y:S01]  /*1e90*/  SHF.R.S32.HI R23, RZ, 0x1f, R22 ;  /* 0x0000001fff177819 */ /* 0x000fe20000011416 */
[----:B---3--:R-:W-:Y:S01]  /*1ea0*/  IMAD.SHL.U32 R4, R231, 0x8, RZ ;  /* 0x00000008e7047824 */ /* 0x008fe200078e00ff */
[----:B------:R-:W-:Y:S01]  /*1eb0*/  LOP3.LUT R73, R73, 0x1c0, RZ, 0xc0, !PT ;  /* 0x000001c049497812 */ /* 0x000fe200078ec0ff */
[----:B------:R-:W-:Y:S01]  /*1ec0*/  IMAD.IADD R7, R7, 0x1, R3 ;  /* 0x0000000107077824 */ /* 0x000fe200078e0203 */
[----:B------:R-:W-:Y:S01]  /*1ed0*/  SHF.L.U64.HI R69, R10, 0x6, R11 ;  /* 0x000000060a457819 */ /* 0x000fe2000001020b */
[----:B------:R-:W-:Y:S01]  /*1ee0*/  IMAD R3, R12, UR4, RZ ;  /* 0x000000040c037c24 */ /* 0x000fe2000f8e02ff */
[----:B------:R-:W-:Y:S01]  /*1ef0*/  SHF.R.S32.HI R5, RZ, 0x1f, R4 ;  /* 0x0000001fff057819 */ /* 0x000fe20000011404 */
[----:B------:R-:W-:Y:S01]  /*1f00*/  IMAD.WIDE.U32 R6, R90, UR4, R6 ;  /* 0x000000045a067c25 */ /* 0x000fe2000f8e0006 */
[----:B------:R-:W-:-:S02]  /*1f10*/  SHF.R.U32.HI R76, RZ, 0x3, R73 ;  /* 0x00000003ff4c7819 */ /* 0x000fc40000011649 */
[----:B--2---:R-:W-:Y:S01]  /*1f20*/  SHF.L.U64.HI R71, R82, 0x6, R83 ;  /* 0x0000000652477819 */ /* 0x004fe20000010253 */
[----:B------:R-:W-:Y:S01]  /*1f30*/  IMAD R3, R90, UR5, R3 ;  /* 0x000000055a037c24 */ /* 0x000fe2000f8e0203 */
[----:B------:R-:W-:Y:S01]  /*1f40*/  ULDC.64 UR4, c[0x0][0x310] ;  /* 0x0000c40000047ab9 */ /* 0x000fe20000000a00 */
[----:B------:R-:W-:Y:S01]  /*1f50*/  VIADD R31, R4, 0x20 ;  /* 0x00000020041f7836 */ /* 0x000fe20000000000 */
[----:B----4-:R-:W-:Y:S01]  /*1f60*/  SHF.L.U64.HI R74, R60, 0x6, R61 ;  /* 0x000000063c4a7819 */ /* 0x010fe2000001023d */
[----:B------:R-:W-:Y:S01]  /*1f70*/  IMAD.IADD R7, R7, 0x1, R3 ;  /* 0x0000000107077824 */ /* 0x000fe200078e0203 */
[----:B------:R-:W-:Y:S01]  /*1f80*/  SHF.R.S32.HI R77, RZ, 0x1f, R233 ;  /* 0x0000001fff4d7819 */ /* 0x000fe200000114e9 */
[----:B------:R-:W-:-:S04]  /*1f90*/  IMAD.WIDE.U32 R8, R18, R10, R4 ;  /* 0x0000000a12087225 */ /* 0x000fc800078e0004 */
[C---:B------:R-:W-:Y:S02]  /*1fa0*/  VIADD R13, R4.reuse, 0xc0 ;  /* 0x000000c0040d7836 */ /* 0x040fe40000000000 */
[C---:B------:R-:W-:Y:S02]  /*1fb0*/  VIADD R65, R4.reuse, 0x40 ;  /* 0x0000004004417836 */ /* 0x040fe40000000000 */
[C---:B------:R-:W-:Y:S02]  /*1fc0*/  VIADD R66, R4.reuse, 0x60 ;  /* 0x0000006004427836 */ /* 0x040fe40000000000 */
[C---:B------:R-:W-:Y:S02]  /*1fd0*/  VIADD R14, R4.reuse, 0xe0 ;  /* 0x000000e0040e7836 */ /* 0x040fe40000000000 */
[C---:B------:R-:W-:Y:S02]  /*1fe0*/  VIADD R67, R4.reuse, 0x80 ;  /* 0x0000008004437836 */ /* 0x040fe40000000000 */
[----:B------:R-:W-:-:S02]  /*1ff0*/  VIADD R68, R4, 0xa0 ;  /* 0x000000a004447836 */ /* 0x000fc40000000000 */
[----:B------:R-:W-:-:S04]  /*2000*/  IMAD.WIDE.U32 R32, R18, R82, R4 ;  /* 0x0000005212207225 */ /* 0x000fc800078e0004 */
[----:B------:R-:W-:Y:S02]  /*2010*/  IMAD.MOV.U32 R79, RZ, RZ, 0x20 ;  /* 0x00000020ff4f7424 */ /* 0x000fe400078e00ff */
[----:B------:R-:W-:Y:S01]  /*2020*/  VIADD R78, R38, 0x8 ;  /* 0x00000008264e7836 */ /* 0x000fe20000000000 */
[----:B------:R-:W-:Y:S01]  /*2030*/  SHF.R.U32.HI R38, RZ, 0x3, R218 ;  /* 0x00000003ff267819 */ /* 0x000fe200000116da */
[----:B------:R-:W-:Y:S02]  /*2040*/  IMAD.SHL.U32 R70, R10, 0x40, RZ ;  /* 0x000000400a467824 */ /* 0x000fe400078e00ff */
[----:B------:R-:W-:Y:S02]  /*2050*/  IMAD R39, R61, 0x60, RZ ;  /* 0x000000603d277824 */ /* 0x000fe400078e02ff */
[----:B------:R-:W-:Y:S02]  /*2060*/  IMAD.SHL.U32 R75, R60, 0x40, RZ ;  /* 0x000000403c4b7824 */ /* 0x000fe400078e00ff */
[----:B------:R-:W-:-:S02]  /*2070*/  IMAD.SHL.U32 R72, R82, 0x40, RZ ;  /* 0x0000004052487824 */ /* 0x000fc400078e00ff */
[----:B------:R-:W-:Y:S01]  /*2080*/  IMAD.SHL.U32 R80, R41, 0x2, RZ ;  /* 0x0000000229507824 */ /* 0x000fe200078e00ff */
[----:B------:R-:W-:Y:S02]  /*2090*/  SHF.R.S32.HI R0, RZ, 0x1f, R91 ;  /* 0x0000001fff007819 */ /* 0x000fe4000001145b */
[----:B------:R-:W-:Y:S02]  /*20a0*/  SEL R91, R91, RZ, !P0 ;  /* 0x000000ff5b5b7207 */ /* 0x000fe40004000000 */
[----:B------:R-:W-:-:S03]  /*20b0*/  SEL R20, R0, RZ, !P0 ;  /* 0x000000ff00147207 */ /* 0x000fc60004000000 */
[----:B------:R-:W-:-:S04]  /*20c0*/  IMAD.WIDE.U32 R6, R91, UR4, R6 ;  /* 0x000000045b067c25 */ /* 0x000fc8000f8e0006 */
[----:B------:R-:W-:Y:S01]  /*20d0*/  IMAD R0, R20, UR4, RZ ;  /* 0x0000000414007c24 */ /* 0x000fe2000f8e02ff */
[----:B------:R-:W-:-:S03]  /*20e0*/  IADD3 R3, P0, R6, R8, RZ ;  /* 0x0000000806037210 */ /* 0x000fc60007f1e0ff */
[----:B------:R-:W-:Y:S01]  /*20f0*/  IMAD R29, R91, UR5, R0 ;  /* 0x000000055b1d7c24 */ /* 0x000fe2000f8e0200 */
[----:B------:R-:W-:Y:S05]  /*2100*/  @!P6 WARPSYNC.ALL ;  /* 0x000000000000e948 */ /* 0x000fea0003800000 */
[----:B------:R-:W-:Y:S01]  /*2110*/  IMAD R0, R64, R10, RZ ;  /* 0x0000000a40007224 */ /* 0x000fe200078e02ff */
[----:B------:R-:W-:Y:S01]  /*2120*/  ULDC UR4, c[0x0][0x320] ;  /* 0x0000c80000047ab9 */ /* 0x000fe20000000800 */
[----:B------:R-:W-:Y:S01]  /*2130*/  IMAD.IADD R29, R7, 0x1, R29 ;  /* 0x00000001071d7824 */ /* 0x000fe200078e021d */
[----:B------:R-:W-:Y:S01]  /*2140*/  @!P6 BAR.SYNC.DEFER_BLOCKING 0x9, 0x100 ;  /* 0x024400000000eb1d */ /* 0x000fe20000010000 */
[----:B------:R-:W-:Y:S01]  /*2150*/  ISETP.GE.AND P2, PT, R31, UR4, PT ;  /* 0x000000041f007c0c */ /* 0x000fe2000bf46270 */
[----:B------:R-:W-:Y:S01]  /*2160*/  IMAD R0, R18, R11, R0 ;  /* 0x0000000b12007224 */ /* 0x000fe200078e0200 */
[----:B------:R-:W-:-:S02]  /*2170*/  ISETP.GE.AND P1, PT, R4, UR4, PT ;  /* 0x0000000404007c0c */ /* 0x000fc4000bf26270 */
[----:B------:R-:W-:Y:S01]  /*2180*/  SEL R8, RZ, 0xffffffff, P2 ;  /* 0xffffffffff087807 */ /* 0x000fe20001000000 */
[----:B------:R-:W-:Y:S01]  /*2190*/  ULDC.64 UR6, c[0x0][0x330] ;  /* 0x0000cc0000067ab9 */ /* 0x000fe20000000a00 */
[----:B------:R-:W-:Y:S01]  /*21a0*/  IADD3.X R0, R29, R9, R0, P0, !PT ;  /* 0x000000091d007210 */ /* 0x000fe200007fe400 */
[----:B------:R-:W-:Y:S01]  /*21b0*/  IMAD R9, R12, UR6, RZ ;  /* 0x000000060c097c24 */ /* 0x000fe2000f8e02ff */
[----:B------:R-:W-:Y:S01]  /*21c0*/  ISETP.GE.AND P0, PT, R13, UR4, PT ;  /* 0x000000040d007c0c */ /* 0x000fe2000bf06270 */
[----:B------:R-:W-:Y:S01]  /*21d0*/  IMAD.SHL.U32 R13, R8, 0x2, RZ ;  /* 0x00000002080d7824 */ /* 0x000fe200078e00ff */
[----:B------:R-:W-:Y:S01]  /*21e0*/  SEL R12, RZ, 0x1, P1 ;  /* 0x00000001ff0c7807 */ /* 0x000fe20000800000 */
[C---:B------:R-:W-:Y:S01]  /*21f0*/  IMAD R15, R90.reuse, UR7, R9 ;  /* 0x000000075a0f7c24 */ /* 0x040fe2000f8e0209 */
[----:B------:R-:W-:Y:S01]  /*2200*/  ISETP.GE.AND P1, PT, R65, UR4, PT ;  /* 0x0000000441007c0c */ /* 0x000fe2000bf26270 */
[----:B------:R-:W-:Y:S01]  /*2210*/  IMAD.WIDE.U32 R8, R90, UR6, R4 ;  /* 0x000000065a087c25 */ /* 0x000fe2000f8e0004 */
[----:B------:R-:W-:-:S02]  /*2220*/  ISETP.GE.AND P2, PT, R66, UR4, PT ;  /* 0x0000000442007c0c */ /* 0x000fc4000bf46270 */
[----:B------:R-:W-:Y:S01]  /*2230*/  ISETP.GE.AND P3, PT, R14, UR4, PT ;  /* 0x000000040e007c0c */ /* 0x000fe2000bf66270 */
[----:B------:R-:W-:Y:S01]  /*2240*/  IMAD.IADD R9, R9, 0x1, R15 ;  /* 0x0000000109097824 */ /* 0x000fe200078e020f */
[----:B------:R-:W-:Y:S02]  /*2250*/  LOP3.LUT R12, R13, 0x2, R12, 0xe2, !PT ;  /* 0x000000020d0c7812 */ /* 0x000fe400078ee20c */
[----:B------:R-:W-:Y:S02]  /*2260*/  SEL R13, RZ, 0x4, P1 ;  /* 0x00000004ff0d7807 */ /* 0x000fe40000800000 */
[----:B------:R-:W-:Y:S02]  /*2270*/  SEL R14, RZ, 0x8, P2 ;  /* 0x00000008ff0e7807 */ /* 0x000fe40001000000 */
[----:B------:R-:W-:Y:S02]  /*2280*/  ISETP.GE.AND P1, PT, R67, UR4, PT ;  /* 0x0000000443007c0c */ /* 0x000fe4000bf26270 */
[----:B------:R-:W-:Y:S01]  /*2290*/  ISETP.GE.AND P2, PT, R68, UR4, PT ;  /* 0x0000000444007c0c */ /* 0x000fe2000bf46270 */
[----:B------:R-:W-:Y:S01]  /*22a0*/  ULDC.64 UR4, c[0x0][0x338] ;  /* 0x0000ce0000047ab9 */ /* 0x000fe20000000a00 */
[----:B------:R-:W-:Y:S01]  /*22b0*/  LOP3.LUT R12, R14, R12, R13, 0xfe, !PT ;  /* 0x0000000c0e0c7212 */ /* 0x000fe200078efe0d */
[----:B------:R-:W-:Y:S01]  /*22c0*/  IMAD R15, R20, UR4, RZ ;  /* 0x00000004140f7c24 */ /* 0x000fe2000f8e02ff */
[----:B------:R-:W-:Y:S01]  /*22d0*/  SEL R13, RZ, 0x10, P1 ;  /* 0x00000010ff0d7807 */ /* 0x000fe20000800000 */
[----:B------:R-:W-:Y:S01]  /*22e0*/  IMAD R20, R64, R60, RZ ;  /* 0x0000003c40147224 */ /* 0x000fe200078e02ff */
[----:B------:R-:W-:Y:S01]  /*22f0*/  SEL R14, RZ, 0x20, P2 ;  /* 0x00000020ff0e7807 */ /* 0x000fe20001000000 */
[----:B------:R-:W-:Y:S01]  /*2300*/  IMAD R95, R91, UR5, R15 ;  /* 0x000000055b5f7c24 */ /* 0x000fe2000f8e020f */
[----:B------:R-:W-:Y:S01]  /*2310*/  LOP3.LUT P1, RZ, R237, 0x4, RZ, 0xc0, !PT ;  /* 0x00000004edff7812 */ /* 0x000fe2000782c0ff */
[----:B------:R-:W-:Y:S01]  /*2320*/  IMAD R59, R18, R61, R20 ;  /* 0x0000003d123b7224 */ /* 0x000fe200078e0214 */
[----:B------:R-:W-:Y:S01]  /*2330*/  LOP3.LUT R13, R14, R12, R13, 0xfe, !PT ;  /* 0x0000000c0e0d7212 */ /* 0x000fe200078efe0d */
[----:B------:R-:W-:Y:S01]  /*2340*/  IMAD.WIDE.U32 R14, R18, R82, R22 ;  /* 0x00000052120e7225 */ /* 0x000fe200078e0016 */
[----:B------:R-:W-:-:S02]  /*2350*/  SEL R12, RZ, 0x40, P0 ;  /* 0x00000040ff0c7807 */ /* 0x000fc40000000000 */
[----:B------:R-:W-:Y:S01]  /*2360*/  ISETP.GE.AND P0, PT, R4, R41, PT ;  /* 0x000000290400720c */ /* 0x000fe20003f06270 */
[----:B------:R-:W-:Y:S01]  /*2370*/  IMAD.WIDE.U32 R20, R18, R60, R4 ;  /* 0x0000003c12147225 */ /* 0x000fe200078e0004 */
[----:B------:R-:W-:Y:S02]  /*2380*/  LOP3.LUT R97, R13, R12, RZ, 0xfc, !PT ;  /* 0x0000000c0d617212 */ /* 0x000fe400078efcff */
[----:B------:R-:W-:Y:S01]  /*2390*/  SEL R35, R41, RZ, P0 ;  /* 0x000000ff29237207 */ /* 0x000fe20000000000 */
[----:B------:R-:W-:Y:S01]  /*23a0*/  IMAD R12, R64, R82, RZ ;  /* 0x00000052400c7224 */ /* 0x000fe200078e02ff */
[C---:B------:R-:W-:Y:S01]  /*23b0*/  IADD3 R62, P2, R18.reuse, R63, RZ ;  /* 0x0000003f123e7210 */ /* 0x040fe20007f5e0ff */
[----:B------:R-:W-:Y:S01]  /*23c0*/  IMAD.MOV.U32 R58, RZ, RZ, R20 ;  /* 0x000000ffff3a7224 */ /* 0x000fe200078e0014 */
[----:B------:R-:W-:Y:S01]  /*23d0*/  SEL R79, R79, 0xffffffe0, !P1 ;  /* 0xffffffe04f4f7807 */ /* 0x000fe20004800000 */
[C---:B------:R-:W-:Y:S01]  /*23e0*/  IMAD R37, R18.reuse, R83, R12 ;  /* 0x0000005312257224 */ /* 0x040fe200078e020c */
[----:B------:R-:W-:Y:S01]  /*23f0*/  SEL R96, RZ, 0xffffff80, P3 ;  /* 0xffffff80ff607807 */ /* 0x000fe20001800000 */
[----:B------:R-:W-:-:S03]  /*2400*/  IMAD.WIDE.U32 R12, R18, R60, R22 ;  /* 0x0000003c120c7225 */ /* 0x000fc600078e0016 */
[----:B------:R-:W-:Y:S01]  /*2410*/  LOP3.LUT R96, R97, 0x80, R96, 0xc8, !PT ;  /* 0x0000008061607812 */ /* 0x000fe200078ec860 */
[----:B------:R-:W-:Y:S01]  /*2420*/  IMAD.IADD R57, R13, 0x1, R59 ;  /* 0x000000010d397824 */ /* 0x000fe200078e023b */
[----:B-----5:R-:W-:Y:S01]  /*2430*/  SHF.R.S32.HI R13, RZ, 0x1f, R30 ;  /* 0x0000001fff0d7819 */ /* 0x020fe2000001141e */
[----:B------:R-:W-:Y:S01]  /*2440*/  IMAD.MOV.U32 R56, RZ, RZ, R12 ;  /* 0x000000ffff387224 */ /* 0x000fe200078e000c */
[----:B------:R-:W-:Y:S01]  /*2450*/  LOP3.LUT R97, R97, 0x40, RZ, 0xc0, !PT ;  /* 0x0000004061617812 */ /* 0x000fe200078ec0ff */
[----:B------:R-:W-:Y:S02]  /*2460*/  IMAD.IADD R15, R15, 0x1, R37 ;  /* 0x000000010f0f7824 */ /* 0x000fe400078e0225 */
[----:B------:R-:W-:Y:S02]  /*2470*/  IMAD R12, R13, R82, RZ ;  /* 0x000000520d0c7224 */ /* 0x000fe400078e02ff */
[----:B------:R-:W-:Y:S02]  /*2480*/  IMAD.IADD R33, R37, 0x1, R33 ;  /* 0x0000000125217824 */ /* 0x000fe400078e0221 */
[----:B------:R-:W-:-:S02]  /*2490*/  IMAD.IADD R35, R4, 0x1, R35 ;  /* 0x0000000104237824 */ /* 0x000fc400078e0223 */
[C---:B------:R-:W-:Y:S02]  /*24a0*/  IMAD R37, R30.reuse, R83, R12 ;  /* 0x000000531e257224 */ /* 0x040fe400078e020c */
[----:B------:R-:W-:Y:S01]  /*24b0*/  IMAD R36, R13, R60, RZ ;  /* 0x0000003c0d247224 */ /* 0x000fe200078e02ff */
[----:B------:R-:W-:Y:S01]  /*24c0*/  SHF.R.S32.HI R34, RZ, 0x1f, R35 ;  /* 0x0000001fff227819 */ /* 0x000fe20000011423 */
[----:B------:R-:W-:-:S03]  /*24d0*/  IMAD.WIDE.U32 R12, R30, R82, R14 ;  /* 0x000000521e0c7225 */ /* 0x000fc600078e000e */
[----:B------:R-:W-:Y:S01]  /*24e0*/  LEA.HI R34, R34, R35, RZ, 0x3 ;  /* 0x0000002322227211 */ /* 0x000fe200078f18ff */
[----:B------:R-:W-:Y:S01]  /*24f0*/  IMAD.WIDE.U32 R14, R30, R82, R32 ;  /* 0x000000521e0e7225 */ /* 0x000fe200078e0020 */
[----:B------:R-:W-:Y:S02]  /*2500*/  LOP3.LUT R33, R73, 0x18, R4, 0xf8, !PT ;  /* 0x0000001849217812 */ /* 0x000fe400078ef804 */
[----:B------:R-:W-:Y:S01]  /*2510*/  SHF.R.S32.HI R88, RZ, 0x3, R34 ;  /* 0x00000003ff587819 */ /* 0x000fe20000011422 */
[----:B------:R-:W-:Y:S01]  /*2520*/  IMAD.IADD R59, R59, 0x1, R21 ;  /* 0x000000013b3b7824 */ /* 0x000fe200078e0215 */
[-C--:B------:R-:W-:Y:S01]  /*2530*/  LOP3.LUT R33, R33, R76.reuse, RZ, 0x3c, !PT ;  /* 0x0000004c21217212 */ /* 0x080fe200078e3cff */
[----:B------:R-:W-:Y:S01]  /*2540*/  IMAD.WIDE.U32 R8, R91, UR4, R8 ;  /* 0x000000045b087c25 */ /* 0x000fe2000f8e0008 */
[----:B------:R-:W-:Y:S01]  /*2550*/  LOP3.LUT R89, R34, 0xfffffff8, RZ, 0xc0, !PT ;  /* 0xfffffff822597812 */ /* 0x000fe200078ec0ff */
[----:B------:R-:W-:Y:S02]  /*2560*/  ULDC UR4, c[0x0][0x2f4] ;  /* 0x0000bd0000047ab9 */ /* 0x000fe40000000800 */
[----:B------:R-:W-:Y:S01]  /*2570*/  IMAD R81, R220, 0x200, R33 ;  /* 0x00000200dc517824 */ /* 0x000fe200078e0221 */
[--C-:B------:R-:W-:Y:S01]  /*2580*/  LOP3.LUT R33, R73, 0x38, R34.reuse, 0xf8, !PT ;  /* 0x0000003849217812 */ /* 0x100fe200078ef822 */
[----:B------:R-:W-:Y:S01]  /*2590*/  IMAD R35, R11, 0x60, RZ ;  /* 0x000000600b237824 */ /* 0x000fe200078e02ff */
[----:B------:R-:W-:Y:S01]  /*25a0*/  LOP3.LUT R34, R218, 0x38, R34, 0xf8, !PT ;  /* 0x00000038da227812 */ /* 0x000fe200078ef822 */
[C---:B------:R-:W-:Y:S01]  /*25b0*/  IMAD R91, R30.reuse, R61, R36 ;  /* 0x0000003d1e5b7224 */ /* 0x040fe200078e0224 */
[----:B------:R-:W-:Y:S01]  /*25c0*/  LOP3.LUT R33, R33, R76, RZ, 0x3c, !PT ;  /* 0x0000004c21217212 */ /* 0x000fe200078e3cff */
[----:B------:R-:W-:Y:S01]  /*25d0*/  IMAD.WIDE.U32 R56, R30, R60, R56 ;  /* 0x0000003c1e387225 */ /* 0x000fe200078e0038 */
[----:B------:R-:W-:-:S02]  /*25e0*/  LOP3.LUT R34, R34, R38, RZ, 0x3c, !PT ;  /* 0x0000002622227212 */ /* 0x000fc400078e3cff */
[----:B------:R-:W-:Y:S01]  /*25f0*/  SHF.R.S32.HI R92, RZ, 0x1f, R89 ;  /* 0x0000001fff5c7819 */ /* 0x000fe20000011459 */
[----:B------:R-:W-:Y:S01]  /*2600*/  IMAD.WIDE.U32 R58, R30, R60, R58 ;  /* 0x0000003c1e3a7225 */ /* 0x000fe200078e003a */
[----:B------:R-:W-:-:S03]  /*2610*/  ISETP.GE.AND P1, PT, R4, UR4, PT ;  /* 0x0000000404007c0c */ /* 0x000fc6000bf26270 */
[----:B------:R-:W-:-:S04]  /*2620*/  IMAD.WIDE.U32 R10, R10, 0x60, RZ ;  /* 0x000000600a0a7825 */ /* 0x000fc800078e00ff */
[----:B------:R-:W-:Y:S02]  /*2630*/  IMAD R83, R83, 0x60, RZ ;  /* 0x0000006053537824 */ /* 0x000fe400078e02ff */
        /* <DEDUP_REMOVED lines=15> */
.L_x_2724:
        /* <DEDUP_REMOVED lines=9> */
[----:B------:R-:W-:-:S03]  /*27c0*/  IADD3 R33, P5, R3, R104, RZ ;  /* 0x0000006803217210 */ /* 0x000fc60007fbe0ff */
[----:B------:R-:W-:Y:S01]  /*27d0*/  IMAD.IADD R109, R105, 0x1, R27 ;  /* 0x00000001696d7824 */ /* 0x000fe200078e021b */
[----:B------:R-:W-:-:S03]  /*27e0*/  IADD3 R27, P3, P4, R3, R104, R70 ;  /* 0x00000068031b7210 */ /* 0x000fc60007c7e046 */
[----:B------:R-:W-:Y:S01]  /*27f0*/  IMAD.X R34, R109, 0x1, R0, P5 ;  /* 0x000000016d227824 */ /* 0x000fe200028e0600 */
[----:B------:R-:W-:Y:S02]  /*2800*/  IADD3.X R32, R0, R109, R69, P3, P4 ;  /* 0x0000006d00207210 */ /* 0x000fe40001fe8445 */
[-C--:B0-----:R-:W-:Y:S02]  /*2810*/  LEA R40, P3, R27, R100.reuse, 0x1 ;  /* 0x000000641b287211 */ /* 0x081fe400078608ff */
[----:B------:R-:W-:Y:S02]  /*2820*/  LEA R42, P5, R33, R100, 0x1 ;  /* 0x00000064212a7211 */ /* 0x000fe400078a08ff */
[-C--:B------:R-:W-:Y:S01]  /*2830*/  LEA.HI.X R41, R27, R101.reuse, R32, 0x1, P3 ;  /* 0x000000651b297211 */ /* 0x080fe200018f0c20 */
[----:B------:R-:W-:Y:S01]  /*2840*/  IMAD R27, R17, 0x1800, R81 ;  /* 0x00001800111b7824 */ /* 0x000fe200078e0251 */
[----:B-1----:R-:W-:Y:S02]  /*2850*/  ISETP.GE.AND P3, PT, R107, 0x1, PT ;  /* 0x000000016b00780c */ /* 0x002fe40003f66270 */
[----:B------:R-:W-:Y:S01]  /*2860*/  LEA.HI.X R43, R33, R101, R34, 0x1, P5 ;  /* 0x00000065212b7211 */ /* 0x000fe200028f0c22 */
[----:B------:R-:W-:Y:S01]  /*2870*/  IMAD R33, R17, 0x1800, R85 ;  /* 0x0000180011217824 */ /* 0x000fe200078e0255 */
[----:B------:R-:W-:Y:S01]  /*2880*/  ISETP.GT.AND P4, PT, R45, R28, PT ;  /* 0x0000001c2d00720c */ /* 0x000fe20003f84270 */
[----:B------:R-:W-:-:S02]  /*2890*/  IMAD R108, R27, 0x2, R26 ;  /* 0x000000021b6c7824 */ /* 0x000fc400078e021a */
[----:B------:R-:W-:Y:S01]  /*28a0*/  IMAD R106, R33, 0x2, R26 ;  /* 0x00000002216a7824 */ /* 0x000fe200078e021a */
[----:B------:R-:W-:Y:S01]  /*28b0*/  P2R R99, PR, RZ, 0x10 ;  /* 0x00000010ff637803 */ /* 0x000fe20000000000 */
[----:B------:R-:W-:-:S04]  /*28c0*/  IMAD.MOV.U32 R27, RZ, RZ, R45 ;  /* 0x000000ffff1b7224 */ /* 0x000fc800078e002d */
        /* <DEDUP_REMOVED lines=42> */
.L_x_2681:
[----:B------:R-:W-:Y:S05]  /*2b70*/  BSYNC B1 ;  /* 0x0000000000017941 */ /* 0x000fea0003800000 */
.L_x_2680:
[----:B------:R-:W-:Y:S01]  /*2b80*/  ISETP.GE.AND P5, PT, R233, R102, PT ;  /* 0x00000066e900720c */ /* 0x000fe20003fa6270 */
[----:B------:R-:W-:Y:S01]  /*2b90*/  BSSY B1, `(.L_x_2682) ;  /* 0x000001b000017945 */ /* 0x000fe20003800000 */
[----:B------:R-:W-:Y:S02]  /*2ba0*/  CS2R R46, SRZ ;  /* 0x00000000002e7805 */ /* 0x000fe4000001ff00 */
[----:B0-----:R-:W-:Y:S01]  /*2bb0*/  CS2R R38, SRZ ;  /* 0x0000000000267805 */ /* 0x001fe2000001ff00 */
        /* <DEDUP_REMOVED lines=24> */
.L_x_2683:
[----:B------:R-:W-:Y:S05]  /*2d40*/  BSYNC B1 ;  /* 0x0000000000017941 */ /* 0x000fea0003800000 */
.L_x_2682:
        /* <DEDUP_REMOVED lines=33> */
.L_x_2684:
[----:B------:R-:W-:Y:S01]  /*2f60*/  IMAD R98, R17, 0x8, R16 ;  /* 0x0000000811627824 */ /* 0x000fe200078e0210 */
[----:B------:R-:W-:Y:S01]  /*2f70*/  SHF.L.U32 R103, R208, 0x1f, RZ ;  /* 0x0000001fd0677819 */ /* 0x000fe200000006ff */
[----:B------:R-:W-:Y:S03]  /*2f80*/  BSSY B1, `(.L_x_2685) ;  /* 0x0000003000017945 */ /* 0x000fe60003800000 */
[----:B------:R-:W0:Y:S02]  /*2f90*/  SYNCS.PHASECHK.TRANS64.TRYWAIT P6, [R98+URZ+0x22890], R103 ;  /* 0x02289067620075a7 */ /* 0x000e2400080c017f */
[----:B0-----:R-:W-:Y:S05]  /*2fa0*/  @!P6 BRA `(.L_x_2686) ;  /* 0x000001cc00e0e947 */ /* 0x001fea0003800000 */
.L_x_3043:
[----:B------:R-:W-:Y:S05]  /*2fb0*/  BSYNC B1 ;  /* 0x0000000000017941 */ /* 0x000fea0003800000 */
.L_x_2685:
        /* <DEDUP_REMOVED lines=29> */
[----:B------:R-:W-:Y:S01]  /*3190*/  FMUL.FTZ R35, R35, R114 ;  /* 0x0000007223237220 */ /* 0x000fe20000410000 */
[----:B------:R-:W-:Y:S01]  /*31a0*/  LOP3.LUT R32, R32, 0xffff0000, RZ, 0xc0, !PT ;  /* 0xffff000020207812 */ /* 0x000fe200078ec0ff */
[C---:B------:R-:W-:Y:S01]  /*31b0*/  FMUL.FTZ R123, R53.reuse, R120 ;  /* 0x00000078357b7220 */ /* 0x040fe20000410000 */
[----:B------:R-:W-:Y:S01]  /*31c0*/  FMUL.FTZ R53, R53, R116 ;  /* 0x0000007435357220 */ /* 0x000fe20000410000 */
        /* <DEDUP_REMOVED lines=10> */
[----:B------:R-:W-:Y:S01]  /*3270*/  FMUL.FTZ R114, R55, R115 ;  /* 0x0000007337727220 */ /* 0x000fe20000410000 */
        /* <DEDUP_REMOVED lines=10> */
.L_x_2692:
[----:B------:R-:W-:Y:S05]  /*3320*/  BSYNC B3 ;  /* 0x0000000000037941 */ /* 0x000fea0003800000 */
.L_x_2691:
[----:B--2---:R1:W-:Y:S02]  /*3330*/  STG.E.128 desc[UR40][R42.64], R32 ;  /* 0x000000202a007986 */ /* 0x0043e4000c101d28 */
.L_x_2690:
[----:B------:R-:W-:Y:S05]  /*3340*/  BSYNC B2 ;  /* 0x0000000000027941 */ /* 0x000fea0003800000 */
.L_x_2689:
[----:B------:R-:W-:Y:S05]  /*3350*/  @P2 BRA `(.L_x_2688) ;  /* 0x0000000000d02947 */ /* 0x000fea0003800000 */
[----:B-1----:R1:W2:Y:S01]  /*3360*/  LDS.128 R32, [R106] ;  /* 0x000000006a207984 */ /* 0x0022a20000000c00 */
        /* <DEDUP_REMOVED lines=16> */
[C---:B------:R-:W-:Y:S01]  /*3470*/  LOP3.LUT R114, R113.reuse, 0xffff0000, RZ, 0xc0, !PT ;  /* 0xffff000071727812 */ /* 0x040fe200078ec0ff */
        /* <DEDUP_REMOVED lines=32> */
.L_x_2694:
[----:B------:R-:W-:Y:S05]  /*3680*/  BSYNC B2 ;  /* 0x0000000000027941 */ /* 0x000fea0003800000 */
.L_x_2693:
[----:B--2---:R2:W-:Y:S02]  /*3690*/  STG.E.128 desc[UR40][R42.64+0x40], R32 ;  /* 0x000040202a007986 */ /* 0x0045e4000c101d28 */
.L_x_2688:
[----:B------:R-:W-:Y:S05]  /*36a0*/  BSYNC B1 ;  /* 0x0000000000017941 */ /* 0x000fea0003800000 */
.L_x_2687:
[----:B------:R-:W-:Y:S05]  /*36b0*/  @P5 BRA `(.L_x_2695) ;  /* 0x0000001c00705947 */ /* 0x000fea0003800000 */
[----:B------:R-:W-:Y:S04]  /*36c0*/  BSSY B1, `(.L_x_2696) ;  /* 0x0000036000017945 */ /* 0x000fe80003800000 */
[----:B------:R-:W-:Y:S05]  /*36d0*/  @P1 BRA `(.L_x_2697) ;  /* 0x0000000000d01947 */ /* 0x000fea0003800000 */
[----:B-12---:R1:W2:Y:S01]  /*36e0*/  LDS.128 R32, [R108+0x2000] ;  /* 0x002000006c207984 */ /* 0x0062a20000000c00 */
[----:B------:R-:W-:Y:S01]  /*36f0*/  ISETP.GE.AND P4, PT, R22, R107, PT ;  /* 0x0000006b1600720c */ /* 0x000fe20003f86270 */
[----:B------:R-:W-:-:S12]  /*3700*/  BSSY B2, `(.L_x_2698) ;  /* 0x0000030000027945 */ /* 0x000fd80003800000 */
[----:B-1----:R-:W-:Y:S05]  /*3710*/  @P4 BRA `(.L_x_2699) ;  /* 0x0000000000b84947 */ /* 0x002fea0003800000 */
[--C-:B------:R-:W-:Y:S01]  /*3720*/  SHF.R.U64 R49, R46, 0x10, R47.reuse ;  /* 0x000000102e317819 */ /* 0x100fe2000000122f */
[----:B--2---:R-:W-:Y:S01]  /*3730*/  IMAD.U32 R42, R34, 0x10000, RZ ;  /* 0x00010000222a7824 */ /* 0x004fe200078e00ff */
[----:B------:R-:W-:Y:S02]  /*3740*/  SHF.R.U32.HI R48, RZ, 0x10, R47 ;  /* 0x00000010ff307819 */ /* 0x000fe4000001162f */
[--C-:B------:R-:W-:Y:S02]  /*3750*/  SHF.R.U32.HI R46, RZ, 0x10, R45.reuse ;  /* 0x00000010ff2e7819 */ /* 0x100fe4000001162d */
        /* <DEDUP_REMOVED lines=42> */
.L_x_2699:
[----:B------:R-:W-:Y:S05]  /*3a00*/  BSYNC B2 ;  /* 0x0000000000027941 */ /* 0x000fea0003800000 */
.L_x_2698:
[----:B--2---:R3:W-:Y:S02]  /*3a10*/  STG.E.128 desc[UR40][R40.64], R32 ;  /* 0x0000002028007986 */ /* 0x0047e4000c101d28 */
.L_x_2697:
[----:B------:R-:W-:Y:S05]  /*3a20*/  BSYNC B1 ;  /* 0x0000000000017941 */ /* 0x000fea0003800000 */
.L_x_2696:
        /* <DEDUP_REMOVED lines=51> */
.L_x_2701:
[----:B------:R-:W-:Y:S05]  /*3d60*/  BSYNC B1 ;  /* 0x0000000000017941 */ /* 0x000fea0003800000 */
.L_x_2700:
[----:B--2---:R4:W-:Y:S01]  /*3d70*/  STG.E.128 desc[UR40][R40.64+0x40], R32 ;  /* 0x0000402028007986 */ /* 0x0049e2000c101d28 */
[----:B------:R-:W-:Y:S05]  /*3d80*/  BRA `(.L_x_2695) ;  /* 0x0000001400bc7947 */ /* 0x000fea0003800000 */
.L_x_2679:
        /* <DEDUP_REMOVED lines=18> */
[----:B------:R-:W-:Y:S02]  /*3eb0*/  CS2R R34, SRZ ;  /* 0x0000000000227805 */ /* 0x000fe4000001ff00 */
[----:B------:R-:W-:-:S05]  /*3ec0*/  @!P4 IADD3 R32, P5, R14, R32, RZ ;  /* 0x000000200e20c210 */ /* 0x000fca0007fbe0ff */
[----:B------:R-:W-:Y:S01]  /*3ed0*/  @!P4 IMAD.X R33, R103, 0x1, R90, P5 ;  /* 0x000000016721c824 */ /* 0x000fe200028e065a */
[----:B---3--:R-:W-:-:S04]  /*3ee0*/  @!P4 LEA R50, P5, R32, R50, 0x1 ;  /* 0x000000322032c211 */ /* 0x008fc800078a08ff */
[----:B------:R-:W-:Y:S02]  /*3ef0*/  @!P4 LEA.HI.X R51, R32, R51, R33, 0x1, P5 ;  /* 0x000000332033c211 */ /* 0x000fe400028f0c21 */
[----:B------:R-:W-:-:S03]  /*3f00*/  CS2R R32, SRZ ;  /* 0x0000000000207805 */ /* 0x000fc6000001ff00 */
[----:B------:R2:W3:Y:S04]  /*3f10*/  @!P4 LDG.E.128 R36, desc[UR40][R50.64] ;  /* 0x000000283224c981 */ /* 0x0004e8000c1e1d00 */
[----:B------:R-:W4:Y:S01]  /*3f20*/  @!P4 LDG.E.128 R32, desc[UR40][R48.64] ;  /* 0x000000283020c981 */ /* 0x000f22000c1e1d00 */
[C---:B0-----:R-:W-:Y:S02]  /*3f30*/  @!P3 LEA R52, P4, R40.reuse, R52, 0x1 ;  /* 0x000000342834b211 */ /* 0x041fe400078808ff */
[----:B------:R-:W-:Y:S02]  /*3f40*/  CS2R R42, SRZ ;  /* 0x00000000002a7805 */ /* 0x000fe4000001ff00 */
[----:B------:R-:W-:Y:S02]  /*3f50*/  @!P3 LEA.HI.X R53, R40, R53, R41, 0x1, P4 ;  /* 0x000000352835b211 */ /* 0x000fe400020f0c29 */
[----:B------:R-:W-:-:S02]  /*3f60*/  CS2R R40, SRZ ;  /* 0x0000000000287805 */ /* 0x000fc4000001ff00 */
[----:B-1----:R-:W-:-:S04]  /*3f70*/  @!P3 LEA R54, P4, R46, R44, 0x1 ;  /* 0x0000002c2e36b211 */ /* 0x002fc800078808ff */
[----:B------:R-:W-:Y:S01]  /*3f80*/  @!P3 LEA.HI.X R55, R46, R45, R47, 0x1, P4 ;  /* 0x0000002d2e37b211 */ /* 0x000fe200020f0c2f */
[----:B------:R-:W5:Y:S01]  /*3f90*/  @!P3 LDG.E.128 R40, desc[UR40][R52.64] ;  /* 0x000000283428b981 */ /* 0x000f62000c1e1d00 */
[----:B------:R-:W-:Y:S02]  /*3fa0*/  CS2R R46, SRZ ;  /* 0x00000000002e7805 */ /* 0x000fe4000001ff00 */
[----:B------:R-:W-:-:S06]  /*3fb0*/  CS2R R44, SRZ ;  /* 0x00000000002c7805 */ /* 0x000fcc000001ff00 */
[----:B------:R-:W5:Y:S01]  /*3fc0*/  @!P3 LDG.E.128 R44, desc[UR40][R54.64] ;  /* 0x00000028362cb981 */ /* 0x000f62000c1e1d00 */
[----:B------:R-:W-:Y:S02]  /*3fd0*/  ISETP.NE.AND P3, PT, R207, 0x3, PT ;  /* 0x00000003cf00780c */ /* 0x000fe40003f65270 */
[----:B------:R-:W-:Y:S01]  /*3fe0*/  ISETP.GE.AND P4, PT, R4, R107, PT ;  /* 0x0000006b0400720c */ /* 0x000fe20003f86270 */
[----:B----4-:R-:W-:Y:S02]  /*3ff0*/  IMAD.MOV.U32 R48, RZ, RZ, R34 ;  /* 0x000000ffff307224 */ /* 0x010fe400078e0022 */
[----:B------:R-:W-:Y:S02]  /*4000*/  IMAD.MOV.U32 R49, RZ, RZ, R35 ;  /* 0x000000ffff317224 */ /* 0x000fe400078e0023 */
[----:B--2---:R-:W-:Y:S02]  /*4010*/  IMAD.MOV.U32 R50, RZ, RZ, R32 ;  /* 0x000000ffff327224 */ /* 0x004fe400078e0020 */
[----:B------:R-:W-:Y:S01]  /*4020*/  IMAD.MOV.U32 R51, RZ, RZ, R33 ;  /* 0x000000ffff337224 */ /* 0x000fe200078e0021 */
[----:B------:R-:W-:Y:S01]  /*4030*/  PRMT R126, R48, 0x7610, R126 ;  /* 0x00007610307e7816 */ /* 0x000fe2000000007e */
[----:B---3--:R-:W-:Y:S01]  /*4040*/  IMAD.MOV.U32 R48, RZ, RZ, R38 ;  /* 0x000000ffff307224 */ /* 0x008fe200078e0026 */
        /* <DEDUP_REMOVED lines=28> */
.L_x_2702:
        /* <DEDUP_REMOVED lines=9> */
.L_x_3044:
[----:B------:R-:W-:Y:S05]  /*42a0*/  BSYNC B1 ;  /* 0x0000000000017941 */ /* 0x000fea0003800000 */
.L_x_2703:
        /* <DEDUP_REMOVED lines=16> */
[----:B------:R-:W-:-:S05]  /*43b0*/  LOP3.LUT R49, R49, R76, RZ, 0x3c, !PT ;  /* 0x0000004c31317212 */ /* 0x000fca00078e3cff */
[----:B------:R-:W-:Y:S02]  /*43c0*/  IMAD R48, R220, 0x200, R49 ;  /* 0x00000200dc307824 */ /* 0x000fe400078e0231 */
        /* <DEDUP_REMOVED lines=11> */
[----:B------:R-:W-:Y:S02]  /*4480*/  PRMT R130, R117, 0x5432, R130 ;  /* 0x0000543275827816 */ /* 0x000fe40000000082 */
[----:B------:R-:W-:-:S02]  /*4490*/  SHF.R.U32.HI R133, RZ, 0x10, R39 ;  /* 0x00000010ff857819 */ /* 0x000fc40000011627 */
[----:B------:R-:W-:Y:S01]  /*44a0*/  SHF.R.U64 R129, R36, 0x10, R37 ;  /* 0x0000001024817819 */ /* 0x000fe20000001225 */
[----:B------:R-:W-:Y:S01]  /*44b0*/  IMAD.U32 R132, R130, 0x10000, RZ ;  /* 0x0001000082847824 */ /* 0x000fe200078e00ff */
[----:B------:R-:W-:Y:S01]  /*44c0*/  SHF.R.U64 R131, R38, 0x10, R39 ;  /* 0x0000001026837819 */ /* 0x000fe20000001227 */
[----:B--2---:R-:W-:Y:S01]  /*44d0*/  IMAD.U32 R39, R53, 0x10000, RZ ;  /* 0x0001000035277824 */ /* 0x004fe200078e00ff */
[----:B------:R-:W-:Y:S01]  /*44e0*/  PRMT R127, R126, 0x5410, R127 ;  /* 0x000054107e7f7816 */ /* 0x000fe2000000007f */
[----:B------:R-:W-:Y:S01]  /*44f0*/  IMAD.U32 R126, R125, 0x10000, RZ ;  /* 0x000100007d7e7824 */ /* 0x000fe200078e00ff */
[----:B------:R-:W-:Y:S01]  /*4500*/  SHF.R.U64 R124, R32, 0x10, R33 ;  /* 0x00000010207c7819 */ /* 0x000fe20000001221 */
[----:B-1----:R-:W-:Y:S01]  /*4510*/  IMAD.U32 R33, R49, 0x10000, RZ ;  /* 0x0001000031217824 */ /* 0x002fe200078e00ff */
[----:B------:R-:W-:Y:S01]  /*4520*/  SHF.R.U32.HI R128, RZ, 0x10, R35 ;  /* 0x00000010ff807819 */ /* 0x000fe20000011623 */
[----:B------:R-:W-:Y:S01]  /*4530*/  IMAD.U32 R36, R51, 0x10000, RZ ;  /* 0x0001000033247824 */ /* 0x000fe200078e00ff */
[----:B------:R-:W-:Y:S01]  /*4540*/  PRMT R133, R135, 0x5410, R133 ;  /* 0x0000541087857816 */ /* 0x000fe20000000085 */
[----:B------:R-:W-:Y:S01]  /*4550*/  IMAD.U32 R38, R52, 0x10000, RZ ;  /* 0x0001000034267824 */ /* 0x000fe200078e00ff */
[----:B------:R-:W-:Y:S01]  /*4560*/  LOP3.LUT R34, R49, 0xffff0000, RZ, 0xc0, !PT ;  /* 0xffff000031227812 */ /* 0x000fe200078ec0ff */
[----:B------:R-:W-:Y:S01]  /*4570*/  IMAD.U32 R32, R48, 0x10000, RZ ;  /* 0x0001000030207824 */ /* 0x000fe200078e00ff */
[----:B------:R-:W-:Y:S01]  /*4580*/  LOP3.LUT R49, R53, 0xffff0000, RZ, 0xc0, !PT ;  /* 0xffff000035317812 */ /* 0x000fe200078ec0ff */
[----:B------:R-:W-:Y:S01]  /*4590*/  IMAD.U32 R53, R55, 0x10000, RZ ;  /* 0x0001000037357824 */ /* 0x000fe200078e00ff */
[----:B------:R-:W-:Y:S01]  /*45a0*/  LOP3.LUT R130, R130, 0xffff0000, RZ, 0xc0, !PT ;  /* 0xffff000082827812 */ /* 0x000fe200078ec0ff */
[----:B------:R-:W-:Y:S01]  /*45b0*/  IMAD.U32 R35, R50, 0x10000, RZ ;  /* 0x0001000032237824 */ /* 0x000fe200078e00ff */
[----:B------:R-:W-:Y:S01]  /*45c0*/  PRMT R129, R136, 0x5410, R129 ;  /* 0x0000541088817816 */ /* 0x000fe20000000081 */
[C---:B------:R-:W-:Y:S01]  /*45d0*/  FMUL.FTZ R136, R39.reuse, R126 ;  /* 0x0000007e27887220 */ /* 0x040fe20000410000 */
[----:B------:R-:W-:Y:S01]  /*45e0*/  PRMT R131, R134, 0x5410, R131 ;  /* 0x0000541086837816 */ /* 0x000fe20000000083 */
[----:B------:R-:W-:Y:S01]  /*45f0*/  FMUL.FTZ R134, R39, R132 ;  /* 0x0000008427867220 */ /* 0x000fe20000410000 */
[----:B------:R-:W-:Y:S01]  /*4600*/  LOP3.LUT R125, R125, 0xffff0000, RZ, 0xc0, !PT ;  /* 0xffff00007d7d7812 */ /* 0x000fe200078ec0ff */
[----:B------:R-:W-:Y:S01]  /*4610*/  IMAD.U32 R39, R133, 0x10000, RZ ;  /* 0x0001000085277824 */ /* 0x000fe200078e00ff */
[----:B------:R-:W-:Y:S01]  /*4620*/  PRMT R128, R115, 0x5432, R128 ;  /* 0x0000543273807816 */ /* 0x000fe20000000080 */
[----:B------:R-:W-:Y:S01]  /*4630*/  FMUL.FTZ R135, R49, R130 ;  /* 0x0000008231877220 */ /* 0x000fe20000410000 */
[C---:B------:R-:W-:Y:S01]  /*4640*/  FFMA.FTZ R134, R33.reuse, R126, -R134 ;  /* 0x0000007e21867223 */ /* 0x040fe20000010886 */
[----:B------:R-:W-:Y:S01]  /*4650*/  FFMA.FTZ R136, R33, R132, R136 ;  /* 0x0000008421887223 */ /* 0x000fe20000010088 */
[----:B------:R-:W-:Y:S01]  /*4660*/  FMUL.FTZ R49, R49, R125 ;  /* 0x0000007d31317220 */ /* 0x000fe20000410000 */
[----:B------:R-:W-:Y:S01]  /*4670*/  PRMT R124, R116, 0x5432, R124 ;  /* 0x00005432747c7816 */ /* 0x000fe2000000007c */
[----:B------:R-:W-:-:S02]  /*4680*/  IMAD.U32 R33, R128, 0x10000, RZ ;  /* 0x0001000080217824 */ /* 0x000fc400078e00ff */
[----:B------:R-:W-:Y:S01]  /*4690*/  FMUL.FTZ R137, R53, R39 ;  /* 0x0000002735897220 */ /* 0x000fe20000410000 */
[C---:B------:R-:W-:Y:S01]  /*46a0*/  FFMA.FTZ R135, R34.reuse, R125, -R135 ;  /* 0x0000007d22877223 */ /* 0x040fe20000010887 */
[----:B------:R-:W-:Y:S01]  /*46b0*/  LOP3.LUT R55, R55, 0xffff0000, RZ, 0xc0, !PT ;  /* 0xffff000037377812 */ /* 0x000fe200078ec0ff */
[----:B------:R-:W-:Y:S01]  /*46c0*/  FFMA.FTZ R125, R34, R130, R49 ;  /* 0x00000082227d7223 */ /* 0x000fe20000010031 */
[----:B------:R-:W-:Y:S01]  /*46d0*/  LOP3.LUT R126, R133, 0xffff0000, RZ, 0xc0, !PT ;  /* 0xffff0000857e7812 */ /* 0x000fe200078ec0ff */
[-C--:B------:R-:W-:Y:S01]  /*46e0*/  FMUL.FTZ R132, R53, R33.reuse ;  /* 0x0000002135847220 */ /* 0x080fe20000410000 */
[----:B------:R-:W-:Y:S01]  /*46f0*/  FFMA.FTZ R137, R36, R33, -R137 ;  /* 0x0000002124897223 */ /* 0x000fe20000010889 */
[----:B------:R-:W-:Y:S01]  /*4700*/  LOP3.LUT R128, R128, 0xffff0000, RZ, 0xc0, !PT ;  /* 0xffff000080807812 */ /* 0x000fe200078ec0ff */
[----:B------:R-:W-:Y:S01]  /*4710*/  IMAD.U32 R49, R129, 0x10000, RZ ;  /* 0x0001000081317824 */ /* 0x000fe200078e00ff */
[----:B------:R-:W-:Y:S01]  /*4720*/  LOP3.LUT R37, R51, 0xffff0000, RZ, 0xc0, !PT ;  /* 0xffff000033257812 */ /* 0x000fe200078ec0ff */
[----:B------:R-:W-:-:S02]  /*4730*/  IMAD.U32 R33, R124, 0x10000, RZ ;  /* 0x000100007c217824 */ /* 0x000fc400078e00ff */
[----:B------:R-:W-:Y:S01]  /*4740*/  FFMA.FTZ R132, R36, R39, R132 ;  /* 0x0000002724847223 */ /* 0x000fe20000010084 */
[C---:B------:R-:W-:Y:S01]  /*4750*/  FMUL.FTZ R34, R55.reuse, R126 ;  /* 0x0000007e37227220 */ /* 0x040fe20000410000 */
[----:B------:R-:W-:Y:S01]  /*4760*/  FMUL.FTZ R53, R38, R49 ;  /* 0x0000003126357220 */ /* 0x000fe20000410000 */
[----:B------:R-:W-:Y:S01]  /*4770*/  LOP3.LUT R52, R52, 0xffff0000, RZ, 0xc0, !PT ;  /* 0xffff000034347812 */ /* 0x000fe200078ec0ff */
[-C--:B------:R-:W-:Y:S01]  /*4780*/  FMUL.FTZ R36, R55, R128.reuse ;  /* 0x0000008037247220 */ /* 0x080fe20000410000 */
[----:B------:R-:W-:Y:S01]  /*4790*/  LOP3.LUT R129, R129, 0xffff0000, RZ, 0xc0, !PT ;  /* 0xffff000081817812 */ /* 0x000fe200078ec0ff */
[----:B------:R-:W-:Y:S01]  /*47a0*/  FMUL.FTZ R38, R38, R33 ;  /* 0x0000002126267220 */ /* 0x000fe20000410000 */
[----:B------:R-:W-:Y:S01]  /*47b0*/  LOP3.LUT R39, R124, 0xffff0000, RZ, 0xc0, !PT ;  /* 0xffff00007c277812 */ /* 0x000fe200078ec0ff */
[----:B------:R-:W-:Y:S01]  /*47c0*/  FFMA.FTZ R128, R37, R128, -R34 ;  /* 0x0000008025807223 */ /* 0x000fe20000010822 */
[----:B------:R-:W-:Y:S01]  /*47d0*/  LOP3.LUT R48, R48, 0xffff0000, RZ, 0xc0, !PT ;  /* 0xffff000030307812 */ /* 0x000fe200078ec0ff */
[----:B------:R-:W-:-:S02]  /*47e0*/  IMAD.U32 R51, R54, 0x10000, RZ ;  /* 0x0001000036337824 */ /* 0x000fc400078e00ff */
[----:B------:R-:W-:Y:S01]  /*47f0*/  FFMA.FTZ R55, R37, R126, R36 ;  /* 0x0000007e25377223 */ /* 0x000fe20000010024 */
[C---:B------:R-:W-:Y:S01]  /*4800*/  FFMA.FTZ R53, R32.reuse, R33, -R53 ;  /* 0x0000002120357223 */ /* 0x040fe20000010835 */
[----:B------:R-:W-:Y:S01]  /*4810*/  FFMA.FTZ R38, R32, R49, R38 ;  /* 0x0000003120267223 */ /* 0x000fe20000010026 */
[----:B------:R-:W-:Y:S01]  /*4820*/  IMAD.U32 R34, R131, 0x10000, RZ ;  /* 0x0001000083227824 */ /* 0x000fe200078e00ff */
[----:B------:R-:W-:Y:S01]  /*4830*/  LOP3.LUT R54, R54, 0xffff0000, RZ, 0xc0, !PT ;  /* 0xffff000036367812 */ /* 0x000fe200078ec0ff */
[C---:B------:R-:W-:Y:S01]  /*4840*/  FMUL.FTZ R37, R52.reuse, R129 ;  /* 0x0000008134257220 */ /* 0x040fe20000410000 */
[-C--:B------:R-:W-:Y:S01]  /*4850*/  FMUL.FTZ R33, R52, R39.reuse ;  /* 0x0000002734217220 */ /* 0x080fe20000410000 */
[----:B------:R-:W-:Y:S01]  /*4860*/  IMAD.U32 R32, R127, 0x10000, RZ ;  /* 0x000100007f207824 */ /* 0x000fe200078e00ff */
[----:B------:R-:W-:Y:S01]  /*4870*/  LOP3.LUT R131, R131, 0xffff0000, RZ, 0xc0, !PT ;  /* 0xffff000083837812 */ /* 0x000fe200078ec0ff */
[C---:B------:R-:W-:Y:S01]  /*4880*/  FFMA.FTZ R36, R48.reuse, R39, -R37 ;  /* 0x0000002730247223 */ /* 0x040fe20000010825 */
[----:B------:R-:W-:Y:S01]  /*4890*/  LOP3.LUT R127, R127, 0xffff0000, RZ, 0xc0, !PT ;  /* 0xffff00007f7f7812 */ /* 0x000fe200078ec0ff */
[----:B------:R-:W-:Y:S01]  /*48a0*/  FFMA.FTZ R33, R48, R129, R33 ;  /* 0x0000008130217223 */ /* 0x000fe20000010021 */
[----:B------:R-:W-:Y:S01]  /*48b0*/  LOP3.LUT R50, R50, 0xffff0000, RZ, 0xc0, !PT ;  /* 0xffff000032327812 */ /* 0x000fe200078ec0ff */
[C---:B------:R-:W-:Y:S01]  /*48c0*/  FMUL.FTZ R48, R51.reuse, R34 ;  /* 0x0000002233307220 */ /* 0x040fe20000410000 */
[C---:B------:R-:W-:Y:S01]  /*48d0*/  FMUL.FTZ R37, R54.reuse, R131 ;  /* 0x0000008336257220 */ /* 0x040fe20000410000 */
[-C--:B------:R-:W-:Y:S01]  /*48e0*/  FMUL.FTZ R51, R51, R32.reuse ;  /* 0x0000002033337220 */ /* 0x080fe20000410000 */
[-C--:B------:R-:W-:Y:S01]  /*48f0*/  FMUL.FTZ R54, R54, R127.reuse ;  /* 0x0000007f36367220 */ /* 0x080fe20000410000 */
[C---:B------:R-:W-:Y:S01]  /*4900*/  FFMA.FTZ R48, R35.reuse, R32, -R48 ;  /* 0x0000002023307223 */ /* 0x040fe20000010830 */
        /* <DEDUP_REMOVED lines=14> */
.L_x_2708:
[----:B------:R-:W-:Y:S05]  /*49f0*/  BSYNC B2 ;  /* 0x0000000000027941 */ /* 0x000fea0003800000 */
.L_x_2707:
        /* <DEDUP_REMOVED lines=12> */
.L_x_2706:
[----:B------:R-:W-:Y:S05]  /*4ac0*/  BSYNC B1 ;  /* 0x0000000000017941 */ /* 0x000fea0003800000 */
.L_x_2705:
[----:B------:R-:W-:Y:S01]  /*4ad0*/  ISETP.GE.OR P5, PT, R233, R102, P1 ;  /* 0x00000066e900720c */ /* 0x000fe20000fa6670 */
        /* <DEDUP_REMOVED lines=11> */
[----:B------:R-:W-:Y:S01]  /*4b90*/  LEA.HI.X R49, R32, R101, R33, 0x1, P5 ;  /* 0x0000006520317211 */ /* 0x000fe200028f0c21 */
[----:B------:R-:W-:Y:S01]  /*4ba0*/  IMAD R33, R17, 0x1800, R94 ;  /* 0x0000180011217824 */ /* 0x000fe200078e025e */
[----:B------:R-:W-:-:S03]  /*4bb0*/  SHF.R.S32.HI R32, RZ, 0x1f, R113 ;  /* 0x0000001fff207819 */ /* 0x000fc60000011471 */
[----:B------:R-:W-:Y:S01]  /*4bc0*/  IMAD R33, R33, 0x2, R16 ;  /* 0x0000000221217824 */ /* 0x000fe200078e0210 */
[----:B------:R-:W-:-:S04]  /*4bd0*/  LEA.HI R113, R32, R113, RZ, 0x4 ;  /* 0x0000007120717211 */ /* 0x000fc800078f20ff */
[----:B------:R-:W-:-:S05]  /*4be0*/  LEA.HI.SX32 R51, R113, R88, 0x1c ;  /* 0x0000005871337211 */ /* 0x000fca00078fe2ff */
[----:B------:R-:W-:-:S05]  /*4bf0*/  IMAD.SHL.U32 R51, R51, 0x8, RZ ;  /* 0x0000000833337824 */ /* 0x000fca00078e00ff */
[----:B------:R-:W-:-:S04]  /*4c00*/  LOP3.LUT R32, R218, 0x38, R51, 0xf8, !PT ;  /* 0x00000038da207812 */ /* 0x000fc800078ef833 */
[----:B------:R-:W-:-:S05]  /*4c10*/  LOP3.LUT R32, R32, R34, RZ, 0x3c, !PT ;  /* 0x0000002220207212 */ /* 0x000fca00078e3cff */
[----:B------:R-:W-:-:S04]  /*4c20*/  IMAD.IADD R32, R221, 0x1, R32 ;  /* 0x00000001dd207824 */ /* 0x000fc800078e0220 */
[----:B------:R-:W-:-:S04]  /*4c30*/  IMAD R35, R17, 0x1800, R32 ;  /* 0x0000180011237824 */ /* 0x000fc800078e0220 */
[----:B------:R-:W-:Y:S02]  /*4c40*/  IMAD R36, R35, 0x2, R16 ;  /* 0x0000000223247824 */ /* 0x000fe400078e0210 */
        /* <DEDUP_REMOVED lines=95> */
.L_x_2710:
[----:B------:R-:W-:Y:S05]  /*5240*/  BSYNC B1 ;  /* 0x0000000000017941 */ /* 0x000fea0003800000 */
.L_x_2709:
[----:B-1----:R1:W-:Y:S01]  /*5250*/  STG.E.128 desc[UR40][R48.64], R32 ;  /* 0x0000002030007986 */ /* 0x0023e2000c101d28 */
[----:B------:R-:W-:-:S13]  /*5260*/  ISETP.GE.AND P4, PT, R51, R111, PT ;  /* 0x0000006f3300720c */ /* 0x000fda0003f86270 */
[----:B------:R-:W-:Y:S05]  /*5270*/  @P4 BRA `(.L_x_2695) ;  /* 0x0000000000804947 */ /* 0x000fea0003800000 */
[--C-:B-1----:R-:W-:Y:S02]  /*5280*/  SHF.R.S32.HI R32, RZ, 0x1f, R51.reuse ;  /* 0x0000001fff207819 */ /* 0x102fe40000011433 */
[----:B------:R-:W-:-:S04]  /*5290*/  IADD3 R51, P4, P5, R6, R104, R51 ;  /* 0x0000006806337210 */ /* 0x000fc80007d9e033 */
[----:B------:R-:W-:Y:S02]  /*52a0*/  IADD3.X R50, R29, R50, R32, P4, P5 ;  /* 0x000000321d327210 */ /* 0x000fe400027ea420 */
[----:B------:R-:W-:-:S04]  /*52b0*/  LEA R100, P4, R51, R100, 0x1 ;  /* 0x0000006433647211 */ /* 0x000fc800078808ff */
[----:B------:R-:W-:-:S05]  /*52c0*/  LEA.HI.X R101, R51, R101, R50, 0x1, P4 ;  /* 0x0000006533657211 */ /* 0x000fca00020f0c32 */
[----:B--2---:R1:W-:Y:S01]  /*52d0*/  STG.E.128 desc[UR40][R100.64], R36 ;  /* 0x0000002464007986 */ /* 0x0043e2000c101d28 */
[----:B------:R-:W-:Y:S05]  /*52e0*/  BRA `(.L_x_2695) ;  /* 0x0000000000647947 */ /* 0x000fea0003800000 */
.L_x_2678:
[----:B------:R-:W-:-:S13]  /*52f0*/  ISETP.NE.AND P3, PT, R207, 0x3, PT ;  /* 0x00000003cf00780c */ /* 0x000fda0003f65270 */
[----:B------:R-:W-:Y:S05]  /*5300*/  @!P3 BRA `(.L_x_2711) ;  /* 0x000000000004b947 */ /* 0x000fea0003800000 */
[----:B------:R-:W-:Y:S01]  /*5310*/  BPT.TRAP 0x1 ;  /* 0x000000040000795c */ /* 0x000fe20000300000 */
.L_x_2711:
[----:B------:R-:W-:Y:S01]  /*5320*/  IMAD R98, R17, 0x8, R16 ;  /* 0x0000000811627824 */ /* 0x000fe200078e0210 */
[----:B------:R-:W-:Y:S01]  /*5330*/  SHF.L.U32 R103, R208, 0x1f, RZ ;  /* 0x0000001fd0677819 */ /* 0x000fe200000006ff */
[----:B------:R-:W-:Y:S01]  /*5340*/  IMAD R102, R27, -0x60, R24 ;  /* 0xffffffa01b667824 */ /* 0x000fe200078e0218 */
[----:B------:R-:W-:Y:S02]  /*5350*/  BSSY B1, `(.L_x_2712) ;  /* 0x0000004000017945 */ /* 0x000fe40003800000 */
[----:B------:R-:W0:Y:S02]  /*5360*/  SYNCS.PHASECHK.TRANS64.TRYWAIT P4, [R98+URZ+0x22890], R103 ;  /* 0x02289067620075a7 */ /* 0x000e24000808017f */
[----:B------:R-:W-:Y:S01]  /*5370*/  VIMNMX R102, R102, 0x60, PT ;  /* 0x0000006066667848 */ /* 0x000fe20003fe0100 */
[----:B0-----:R-:W-:Y:S06]  /*5380*/  @!P4 BRA `(.L_x_2713) ;  /* 0x000001ac0010c947 */ /* 0x001fec0003800000 */
.L_x_3045:
[----:B------:R-:W-:Y:S05]  /*5390*/  BSYNC B1 ;  /* 0x0000000000017941 */ /* 0x000fea0003800000 */
.L_x_2712:
        /* <DEDUP_REMOVED lines=8> */
.L_x_2715:
[----:B------:R-:W-:Y:S05]  /*5420*/  BSYNC B1 ;  /* 0x0000000000017941 */ /* 0x000fea0003800000 */
.L_x_2714:
[----:B------:R-:W-:Y:S05]  /*5430*/  @P4 BRA `(.L_x_2695) ;  /* 0x0000000000104947 */ /* 0x000fea0003800000 */
[----:B-1----:R-:W1:Y:S04]  /*5440*/  @!P1 LDS.128 R32, [R108+0x2000] ;  /* 0x002000006c209984 */ /* 0x002e680000000c00 */
[----:B------:R-:W2:Y:S04]  /*5450*/  @!P2 LDS.128 R36, [R106+0x2000] ;  /* 0x002000006a24a984 */ /* 0x000ea80000000c00 */
[----:B-1----:R1:W-:Y:S04]  /*5460*/  @!P1 STG.E.128 desc[UR40][R40.64], R32 ;  /* 0x0000002028009986 */ /* 0x0023e8000c101d28 */
[----:B--2---:R1:W-:Y:S02]  /*5470*/  @!P2 STG.E.128 desc[UR40][R40.64+0x40], R36 ;  /* 0x000040242800a986 */ /* 0x0043e4000c101d28 */
.L_x_2695:
[----:B------:R-:W-:Y:S05]  /*5480*/  BSYNC B0 ;  /* 0x0000000000007941 */ /* 0x000fea0003800000 */
.L_x_2677:
        /* <DEDUP_REMOVED lines=17> */
.L_x_2717:
[----:B------:R-:W-:Y:S05]  /*55a0*/  BSYNC B0 ;  /* 0x0000000000007941 */ /* 0x000fea0003800000 */
.L_x_2716:
[----:B------:R-:W2:Y:S01]  /*55b0*/  SYNCS.PHASECHK.TRANS64.TRYWAIT P3, [R98+URZ+0x228b0], R103 ;  /* 0x0228b067620075a7 */ /* 0x000ea2000806017f */
[----:B------:R-:W-:Y:S01]  /*55c0*/  ULDC UR51, c[0x0][0x320] ;  /* 0x0000c80000337ab9 */ /* 0x000fe20000000800 */
[----:B------:R-:W-:Y:S01]  /*55d0*/  ULDC.64 UR48, c[0x0][0x328] ;  /* 0x0000ca0000307ab9 */ /* 0x000fe20000000a00 */
[----:B------:R-:W-:Y:S01]  /*55e0*/  ULDC.64 UR46, c[0x0][0x318] ;  /* 0x0000c600002e7ab9 */ /* 0x000fe20000000a00 */
[----:B------:R-:W-:Y:S01]  /*55f0*/  BSSY B0, `(.L_x_2718) ;  /* 0x0000003000007945 */ /* 0x000fe20003800000 */
[----:B-1----:R-:W-:-:S03]  /*5600*/  IMAD R32, R17, 0x6000, R81 ;  /* 0x0000600011207824 */ /* 0x002fc600078e0251 */
[----:B--2---:R-:W-:Y:S05]  /*5610*/  @!P3 BRA `(.L_x_2719) ;  /* 0x000001a80080b947 */ /* 0x004fea0003800000 */
.L_x_3046:
[----:B------:R-:W-:Y:S05]  /*5620*/  BSYNC B0 ;  /* 0x0000000000007941 */ /* 0x000fea0003800000 */
.L_x_2718:
        /* <DEDUP_REMOVED lines=39> */
.L_x_2721:
[----:B------:R-:W-:Y:S05]  /*58a0*/  BSYNC B0 ;  /* 0x0000000000007941 */ /* 0x000fea0003800000 */
.L_x_2720:
        /* <DEDUP_REMOVED lines=37> */
.L_x_2723:
[----:B------:R-:W-:Y:S05]  /*5b00*/  BSYNC B0 ;  /* 0x0000000000007941 */ /* 0x000fea0003800000 */
.L_x_2722:
        /* <DEDUP_REMOVED lines=22> */
.L_x_2672:
[----:B------:R-:W0:Y:S01]  /*5c70*/  LDC R0, c[0x0][0x448] ;  /* 0x00011200ff007b82 */ /* 0x000e220000000800 */
[----:B------:R-:W-:-:S07]  /*5c80*/  IADD3 R5, R205, 0x1, -R204 ;  /* 0x00000001cd057810 */ /* 0x000fce0007ffe8cc */
[----:B------:R-:W1:Y:S01]  /*5c90*/  LDC.64 R6, c[0x0][0x9e0] ;  /* 0x00027800ff067b82 */ /* 0x000e620000000a00 */
[----:B0-----:R-:W-:Y:S01]  /*5ca0*/  ISETP.NE.AND P1, PT, R0, 0x1, PT ;  /* 0x000000010000780c */ /* 0x001fe20003f25270 */
[----:B------:R-:W-:Y:S01]  /*5cb0*/  VIADD R0, R210, 0x7f ;  /* 0x0000007fd2007836 */ /* 0x000fe20000000000 */
[----:B-1----:R-:W-:-:S11]  /*5cc0*/  ISETP.GE.AND P2, PT, R7, 0x1, PT ;  /* 0x000000010700780c */ /* 0x002fd60003f46270 */
[----:B------:R-:W0:Y:S08]  /*5cd0*/  @P1 LDC R3, c[0x0][0x44c] ;  /* 0x00011300ff031b82 */ /* 0x000e300000000800 */
[----:B------:R-:W1:Y:S01]  /*5ce0*/  @P1 LDC R4, c[0x0][0x450] ;  /* 0x00011400ff041b82 */ /* 0x000e620000000800 */
[----:B0-----:R-:W-:-:S05]  /*5cf0*/  @P1 IMAD.HI.U32 R3, R0, R3, RZ ;  /* 0x0000000300031227 */ /* 0x001fca00078e00ff */
[----:B-1----:R-:W-:-:S05]  /*5d00*/  @P1 SHF.R.U32.HI R0, RZ, R4, R3 ;  /* 0x00000004ff001219 */ /* 0x002fca0000011603 */
[----:B------:R-:W-:Y:S01]  /*5d10*/  IMAD.IADD R5, R5, 0x1, R0 ;  /* 0x0000000105057824 */ /* 0x000fe200078e0200 */
[----:B------:R-:W-:Y:S06]  /*5d20*/  @P0 BRA `(.L_x_2725) ;  /* 0x00000000000c0947 */ /* 0x000fec0003800000 */
[----:B------:R-:W0:Y:S01]  /*5d30*/  FENCE.VIEW.ASYNC.G ;  /* 0x00000000000073c6 */ /* 0x000e220000000100 */
[----:B------:R-:W-:Y:S05]  /*5d40*/  WARPSYNC.ALL ;  /* 0x0000000000007948 */ /* 0x000fea0003800000 */
[----:B0-----:R-:W-:Y:S06]  /*5d50*/  BAR.ARV 0xc, 0x180 ;  /* 0x0306000000007b1d */ /* 0x001fec0000002000 */
.L_x_2725:
        /* <DEDUP_REMOVED lines=13> */
.L_x_2728:
[----:B------:R-:W-:-:S13]  /*5e30*/  ISETP.NE.AND P0, PT, R7, 0x1, PT ;  /* 0x000000010700780c */ /* 0x000fda0003f05270 */
[----:B------:R-:W0:Y:S02]  /*5e40*/  @P0 LDC.64 R4, c[0x0][0x9e8] ;  /* 0x00027a00ff040b82 */ /* 0x000e240000000a00 */
[----:B0-----:R-:W-:-:S05]  /*5e50*/  @P0 IMAD.HI.U32 R4, R3, R4, RZ ;  /* 0x0000000403040227 */ /* 0x001fca00078e00ff */
[----:B------:R-:W-:-:S07]  /*5e60*/  @P0 SHF.R.U32.HI R3, RZ, R5, R4 ;  /* 0x00000005ff030219 */ /* 0x000fce0000011604 */
.L_x_2729:
[----:B------:R-:W-:Y:S05]  /*5e70*/  BSYNC B0 ;  /* 0x0000000000007941 */ /* 0x000fea0003800000 */
.L_x_2727:
[----:B------:R-:W-:-:S05]  /*5e80*/  IMAD R3, R3, R7, R7 ;  /* 0x0000000703037224 */ /* 0x000fca00078e0207 */
[----:B------:R-:W-:-:S07]  /*5e90*/  VIMNMX R0, R0, R3, PT ;  /* 0x0000000300007248 */ /* 0x000fce0003fe0100 */
.L_x_2726:
[----:B------:R-:W0:Y:S01]  /*5ea0*/  @P1 LDC R3, c[0x0][0x44c] ;  /* 0x00011300ff031b82 */ /* 0x000e220000000800 */
[----:B------:R-:W-:Y:S01]  /*5eb0*/  VIADD R0, R0, 0x5f ;  /* 0x0000005f00007836 */ /* 0x000fe20000000000 */
[----:B------:R-:W-:Y:S01]  /*5ec0*/  ULDC UR4, c[0x0][0x9dc] ;  /* 0x0002770000047ab9 */ /* 0x000fe20000000800 */
[----:B------:R-:W-:Y:S02]  /*5ed0*/  IMAD.MOV.U32 R4, RZ, RZ, R210 ;  /* 0x000000ffff047224 */ /* 0x000fe400078e00d2 */
[----:B------:R-:W-:-:S03]  /*5ee0*/  IMAD.HI R0, R0, 0x2aaaaaab, RZ ;  /* 0x2aaaaaab00007827 */ /* 0x000fc600078e02ff */
[----:B------:R-:W1:Y:S01]  /*5ef0*/  @P1 LDC R6, c[0x0][0x450] ;  /* 0x00011400ff061b82 */ /* 0x000e620000000800 */
[----:B0-----:R-:W-:Y:S01]  /*5f00*/  @P1 IMAD.HI.U32 R5, R210, R3, RZ ;  /* 0x00000003d2051227 */ /* 0x001fe200078e00ff */
[----:B------:R-:W-:-:S04]  /*5f10*/  SHF.R.U32.HI R3, RZ, 0x1f, R0 ;  /* 0x0000001fff037819 */ /* 0x000fc80000011600 */
[----:B------:R-:W-:Y:S02]  /*5f20*/  LEA.HI.SX32 R3, R0, R3, 0x1c ;  /* 0x0000000300037211 */ /* 0x000fe400078fe2ff */
[----:B-1----:R-:W-:Y:S02]  /*5f30*/  @P1 SHF.R.U32.HI R4, RZ, R6, R5 ;  /* 0x00000006ff041219 */ /* 0x002fe40000011605 */
[----:B------:R-:W-:Y:S02]  /*5f40*/  VIMNMX R178, R178, R3, PT ;  /* 0x00000003b2b27248 */ /* 0x000fe40003fe0100 */
        /* <DEDUP_REMOVED lines=13> */
.L_x_2732:
[----:B------:R-:W-:-:S13]  /*6020*/  ISETP.NE.AND P0, PT, R7, 0x1, PT ;  /* 0x000000010700780c */ /* 0x000fda0003f05270 */
[----:B------:R-:W0:Y:S02]  /*6030*/  @P0 LDC.64 R4, c[0x0][0x9e8] ;  /* 0x00027a00ff040b82 */ /* 0x000e240000000a00 */
[----:B0-----:R-:W-:-:S05]  /*6040*/  @P0 IMAD.HI.U32 R4, R0, R4, RZ ;  /* 0x0000000400040227 */ /* 0x001fca00078e00ff */
[----:B------:R-:W-:-:S07]  /*6050*/  @P0 SHF.R.U32.HI R0, RZ, R5, R4 ;  /* 0x00000005ff000219 */ /* 0x000fce0000011604 */
.L_x_2733:
[----:B------:R-:W-:Y:S05]  /*6060*/  BSYNC B0 ;  /* 0x0000000000007941 */ /* 0x000fea0003800000 */
.L_x_2731:
[----:B------:R-:W-:-:S05]  /*6070*/  IMAD R0, R0, R7, RZ ;  /* 0x0000000700007224 */ /* 0x000fca00078e02ff */
[----:B------:R-:W-:-:S07]  /*6080*/  VIMNMX R3, R3, R0, !PT ;  /* 0x0000000003037248 */ /* 0x000fce0007fe0100 */
.L_x_2730:
[----:B------:R-:W-:Y:S01]  /*6090*/  IMAD.HI R3, R3, 0x2aaaaaab, RZ ;  /* 0x2aaaaaab03037827 */ /* 0x000fe200078e02ff */
[----:B------:R-:W-:Y:S02]  /*60a0*/  PLOP3.LUT P0, PT, PT, PT, PT, 0x80, 0x0 ;  /* 0x000000000000781c */ /* 0x000fe40003f0f070 */
[----:B------:R-:W-:Y:S02]  /*60b0*/  CS2R R4, SRZ ;  /* 0x0000000000047805 */ /* 0x000fe4000001ff00 */
[----:B------:R-:W-:Y:S01]  /*60c0*/  CS2R R148, SRZ ;  /* 0x0000000000947805 */ /* 0x000fe2000001ff00 */
[----:B------:R-:W-:Y:S01]  /*60d0*/  IMAD.MOV.U32 R6, RZ, RZ, RZ ;  /* 0x000000ffff067224 */ /* 0x000fe200078e00ff */
[----:B------:R-:W-:Y:S01]  /*60e0*/  SHF.R.U32.HI R0, RZ, 0x1f, R3 ;  /* 0x0000001fff007819 */ /* 0x000fe20000011603 */
[----:B------:R-:W-:Y:S01]  /*60f0*/  IMAD.MOV.U32 R150, RZ, RZ, RZ ;  /* 0x000000ffff967224 */ /* 0x000fe200078e00ff */
[----:B------:R-:W-:Y:S02]  /*6100*/  CS2R R146, SRZ ;  /* 0x0000000000927805 */ /* 0x000fe4000001ff00 */
[----:B------:R-:W-:-:S02]  /*6110*/  CS2R R144, SRZ ;  /* 0x0000000000907805 */ /* 0x000fc4000001ff00 */
[----:B------:R-:W-:Y:S01]  /*6120*/  LEA.HI.SX32 R0, R3, R0, 0x1c ;  /* 0x0000000003007211 */ /* 0x000fe200078fe2ff */
[----:B------:R-:W-:Y:S01]  /*6130*/  IMAD.MOV.U32 R3, RZ, RZ, RZ ;  /* 0x000000ffff037224 */ /* 0x000fe200078e00ff */
[----:B------:R-:W-:Y:S02]  /*6140*/  CS2R R142, SRZ ;  /* 0x00000000008e7805 */ /* 0x000fe4000001ff00 */
[----:B------:R-:W-:Y:S02]  /*6150*/  CS2R R140, SRZ ;  /* 0x00000000008c7805 */ /* 0x000fe4000001ff00 */
[----:B------:R-:W-:Y:S02]  /*6160*/  VIMNMX R219, RZ, R0, !PT ;  /* 0x00000000ffdb7248 */ /* 0x000fe40007fe0100 */
[----:B------:R-:W-:Y:S02]  /*6170*/  CS2R R138, SRZ ;  /* 0x00000000008a7805 */ /* 0x000fe4000001ff00 */
[----:B------:R-:W-:-:S02]  /*6180*/  CS2R R136, SRZ ;  /* 0x0000000000887805 */ /* 0x000fc4000001ff00 */
[----:B------:R-:W-:Y:S02]  /*6190*/  CS2R R162, SRZ ;  /* 0x0000000000a27805 */ /* 0x000fe4000001ff00 */
[----:B------:R-:W-:Y:S02]  /*61a0*/  ISETP.GT.AND P1, PT, R178, R219, PT ;  /* 0x000000dbb200720c */ /* 0x000fe40003f24270 */
[----:B------:R-:W-:Y:S02]  /*61b0*/  CS2R R160, SRZ ;  /* 0x0000000000a07805 */ /* 0x000fe4000001ff00 */
[----:B------:R-:W-:Y:S02]  /*61c0*/  CS2R R132, SRZ ;  /* 0x0000000000847805 */ /* 0x000fe4000001ff00 */
[----:B------:R-:W-:Y:S02]  /*61d0*/  CS2R R158, SRZ ;  /* 0x00000000009e7805 */ /* 0x000fe4000001ff00 */
        /* <DEDUP_REMOVED lines=52> */
[----:B------:R-:W-:Y:S06]  /*6520*/  @!P1 BRA `(.L_x_2734) ;  /* 0x000000ec00189947 */ /* 0x000fec0003800000 */
[----:B------:R-:W-:-:S03]  /*6530*/  UMOV UR4, 0xffffffff ;  /* 0xffffffff00047882 */ /* 0x000fc60000000000 */
[----:B------:R-:W-:Y:S05]  /*6540*/  BRA.DIV UR4, `(.L_x_2735) ;  /* 0x0000019a04c87947 */ /* 0x000fea000b800000 */
[----:B------:R-:W0:Y:S02]  /*6550*/  S2R R3, SR_TID.X ;  /* 0x0000000000037919 */ /* 0x000e240000002100 */
[----:B0-----:R-:W-:-:S05]  /*6560*/  VIADD R3, R3, 0xffffff80 ;  /* 0xffffff8003037836 */ /* 0x001fca0000000000 */
[----:B------:R-:W-:-:S04]  /*6570*/  SHF.R.S32.HI R0, RZ, 0x1f, R3 ;  /* 0x0000001fff007819 */ /* 0x000fc80000011403 */
[----:B------:R-:W-:-:S04]  /*6580*/  LEA.HI R0, R0, R3, RZ, 0x7 ;  /* 0x0000000300007211 */ /* 0x000fc800078f38ff */
[----:B------:R-:W-:-:S05]  /*6590*/  SHF.R.S32.HI R0, RZ, 0x7, R0 ;  /* 0x00000007ff007819 */ /* 0x000fca0000011400 */
[----:B------:R0:W1:Y:S02]  /*65a0*/  SHFL.IDX PT, R14, R0, RZ, 0x1f ;  /* 0x00001fff000e7589 */ /* 0x00006400000e0000 */
.L_x_3049:
[----:B01----:R-:W-:Y:S01]  /*65b0*/  LEA.HI R0, R14, R14, RZ, 0x1 ;  /* 0x0000000e0e007211 */ /* 0x003fe200078f08ff */
        /* <DEDUP_REMOVED lines=25> */
.L_x_2737:
[----:B------:R-:W-:Y:S05]  /*6750*/  BSYNC B6 ;  /* 0x0000000000067941 */ /* 0x000fea0003800000 */
.L_x_2736:
[----:B------:R-:W-:Y:S02]  /*6760*/  ULDC UR4, c[0x0][0x3f4] ;  /* 0x0000fd0000047ab9 */ /* 0x000fe40000000800 */
[----:B------:R-:W-:-:S13]  /*6770*/  ISETP.LT.AND P0, PT, RZ, UR4, PT ;  /* 0x00000004ff007c0c */ /* 0x000fda000bf01270 */
[----:B------:R-:W-:Y:S05]  /*6780*/  @P0 BRA `(.L_x_2738) ;  /* 0x00000000003c0947 */ /* 0x000fea0003800000 */
[----:B------:R-:W-:-:S04]  /*6790*/  LEA.HI R0, R235, R235, RZ, 0x1 ;  /* 0x000000ebeb007211 */ /* 0x000fc800078f08ff */
[----:B------:R-:W-:-:S05]  /*67a0*/  LOP3.LUT R0, R0, 0xfffffffe, RZ, 0xc0, !PT ;  /* 0xfffffffe00007812 */ /* 0x000fca00078ec0ff */
[----:B------:R-:W-:-:S05]  /*67b0*/  IMAD.IADD R0, R235, 0x1, -R0 ;  /* 0x00000001eb007824 */ /* 0x000fca00078e0a00 */
[----:B------:R-:W-:-:S04]  /*67c0*/  SHF.L.U32 R3, R0, 0x1f, RZ ;  /* 0x0000001f00037819 */ /* 0x000fc800000006ff */
[----:B------:R0:W1:Y:S03]  /*67d0*/  SYNCS.PHASECHK.TRANS64.TRYWAIT P0, [R16+URZ+0x22800], R3 ;  /* 0x02280003100075a7 */ /* 0x000066000800017f */
[----:B-1----:R-:W-:Y:S05]  /*67e0*/  @!P0 NANOSLEEP.SYNCS 0x989680 ;  /* 0x009896800000895d */ /* 0x002fea0003900000 */
[----:B------:R-:W1:Y:S01]  /*67f0*/  @!P0 SYNCS.PHASECHK.TRANS64 P0, [R16+URZ+0x22800], R3 ;  /* 0x02280003100085a7 */ /* 0x000e62000800007f */
[----:B------:R-:W-:Y:S04]  /*6800*/  BSSY B0, `(.L_x_2739) ;  /* 0x0000006000007945 */ /* 0x000fe80003800000 */
[----:B-1----:R-:W-:Y:S05]  /*6810*/  @P0 BRA `(.L_x_2740) ;  /* 0x0000000000100947 */ /* 0x002fea0003800000 */
.L_x_2741:
[----:B-1----:R1:W2:Y:S02]  /*6820*/  SYNCS.PHASECHK.TRANS64.TRYWAIT P0, [R16+URZ+0x22800], R3 ;  /* 0x02280003100075a7 */ /* 0x0022a4000800017f */
[----:B--2---:R-:W-:Y:S05]  /*6830*/  @!P0 NANOSLEEP.SYNCS 0x989680 ;  /* 0x009896800000895d */ /* 0x004fea0003900000 */
[----:B------:R-:W2:Y:S02]  /*6840*/  @!P0 SYNCS.PHASECHK.TRANS64 P0, [R16+URZ+0x22800], R3 ;  /* 0x02280003100085a7 */ /* 0x000ea4000800007f */
[----:B--2---:R-:W-:Y:S05]  /*6850*/  @!P0 BRA `(.L_x_2741) ;  /* 0xfffffffc00f08947 */ /* 0x004fea000383ffff */
.L_x_2740:
[----:B------:R-:W-:Y:S05]  /*6860*/  BSYNC B0 ;  /* 0x0000000000007941 */ /* 0x000fea0003800000 */
.L_x_2739:
[----:B------:R-:W-:Y:S05]  /*6870*/  BRA `(.L_x_2742) ;  /* 0x0000002c00807947 */ /* 0x000fea0003800000 */
.L_x_2738:
[----:B------:R-:W-:Y:S01]  /*6880*/  LOP3.LUT P0, RZ, R24, 0x3ff, RZ, 0xc0, !PT ;  /* 0x000003ff18ff7812 */ /* 0x000fe2000780c0ff */
[----:B------:R-:W-:Y:S01]  /*6890*/  ULDC.64 UR4, c[0x0][0x3f8] ;  /* 0x0000fe0000047ab9 */ /* 0x000fe20000000a00 */
[----:B-----5:R-:W-:Y:S01]  /*68a0*/  SHF.R.S32.HI R0, RZ, 0x1f, R30 ;  /* 0x0000001fff007819 */ /* 0x020fe2000001141e */
[----:B------:R-:W-:Y:S01]  /*68b0*/  ULDC.64 UR6, c[0x0][0x408] ;  /* 0x0001020000067ab9 */ /* 0x000fe20000000a00 */
[----:B------:R-:W-:Y:S01]  /*68c0*/  IMAD.WIDE.U32 R24, R30, UR4, RZ ;  /* 0x000000041e187c25 */ /* 0x000fe2000f8e00ff */
[----:B------:R-:W-:Y:S03]  /*68d0*/  BSSY B6, `(.L_x_2743) ;  /* 0x0000019000067945 */ /* 0x000fe60003800000 */
[C---:B------:R-:W-:Y:S02]  /*68e0*/  IMAD R3, R0.reuse, UR4, RZ ;  /* 0x0000000400037c24 */ /* 0x040fe4000f8e02ff */
[----:B------:R-:W-:-:S02]  /*68f0*/  IMAD R5, R0, UR6, RZ ;  /* 0x0000000600057c24 */ /* 0x000fc4000f8e02ff */
[C---:B------:R-:W-:Y:S02]  /*6900*/  IMAD R3, R30.reuse, UR5, R3 ;  /* 0x000000051e037c24 */ /* 0x040fe4000f8e0203 */
[C---:B------:R-:W-:Y:S02]  /*6910*/  IMAD R5, R30.reuse, UR7, R5 ;  /* 0x000000071e057c24 */ /* 0x040fe4000f8e0205 */
[----:B------:R-:W-:-:S04]  /*6920*/  IMAD.WIDE.U32 R30, R30, UR6, RZ ;  /* 0x000000061e1e7c25 */ /* 0x000fc8000f8e00ff */
[----:B------:R-:W-:Y:S02]  /*6930*/  IMAD.IADD R27, R3, 0x1, R25 ;  /* 0x00000001031b7824 */ /* 0x000fe400078e0219 */
[----:B------:R-:W-:Y:S01]  /*6940*/  IMAD.IADD R29, R5, 0x1, R31 ;  /* 0x00000001051d7824 */ /* 0x000fe200078e021f */
        /* <DEDUP_REMOVED lines=17> */
.L_x_2744:
[----:B------:R-:W-:Y:S05]  /*6a60*/  BSYNC B6 ;  /* 0x0000000000067941 */ /* 0x000fea0003800000 */
.L_x_2743:
[----:B------:R-:W-:Y:S01]  /*6a70*/  ULDC.U8 UR4, c[0x0][0x410] ;  /* 0x0001040000047ab9 */ /* 0x000fe20000000000 */
[----:B------:R-:W-:Y:S01]  /*6a80*/  BSSY B0, `(.L_x_2745) ;  /* 0x00002b7000007945 */ /* 0x000fe20003800000 */
[----:B------:R-:W-:Y:S01]  /*6a90*/  ISETP.NE.AND P0, PT, RZ, UR4, PT ;  /* 0x00000004ff007c0c */ /* 0x000fe2000bf05270 */
[----:B------:R-:W-:Y:S02]  /*6aa0*/  IMAD.SHL.U32 R37, R231, 0x8, RZ ;  /* 0x00000008e7257824 */ /* 0x000fe400078e00ff */
[----:B------:R-:W-:-:S10]  /*6ab0*/  IMAD.IADD R34, R18, 0x1, R210 ;  /* 0x0000000112227824 */ /* 0x000fd400078e02d2 */
[----:B------:R-:W-:Y:S05]  /*6ac0*/  @!P0 BRA `(.L_x_2746) ;  /* 0x0000001400948947 */ /* 0x000fea0003800000 */
[----:B------:R-:W0:Y:S01]  /*6ad0*/  LDC R39, c[0x0][0x448] ;  /* 0x00011200ff277b82 */ /* 0x000e220000000800 */
[----:B------:R-:W-:Y:S01]  /*6ae0*/  IMAD R3, R231, 0x40, R34 ;  /* 0x00000040e7037824 */ /* 0x000fe200078e0222 */
[----:B------:R-:W-:Y:S01]  /*6af0*/  ULDC.64 UR4, c[0x0][0x3f8] ;  /* 0x0000fe0000047ab9 */ /* 0x000fe20000000a00 */
[----:B------:R-:W-:Y:S01]  /*6b00*/  ULDC.64 UR6, c[0x0][0x408] ;  /* 0x0001020000067ab9 */ /* 0x000fe20000000a00 */
[----:B------:R-:W-:Y:S01]  /*6b10*/  IMAD.MOV.U32 R6, RZ, RZ, R24 ;  /* 0x000000ffff067224 */ /* 0x000fe200078e0018 */
[----:B------:R-:W-:Y:S01]  /*6b20*/  SHF.R.S32.HI R38, RZ, 0x1f, R209 ;  /* 0x0000001fff267819 */ /* 0x000fe200000114d1 */
[----:B------:R-:W-:Y:S02]  /*6b30*/  IMAD.MOV.U32 R7, RZ, RZ, R27 ;  /* 0x000000ffff077224 */ /* 0x000fe400078e001b */
[----:B------:R-:W-:Y:S02]  /*6b40*/  IMAD.MOV.U32 R8, RZ, RZ, R30 ;  /* 0x000000ffff087224 */ /* 0x000fe400078e001e */
[----:B------:R-:W-:Y:S01]  /*6b50*/  IMAD.MOV.U32 R9, RZ, RZ, R29 ;  /* 0x000000ffff097224 */ /* 0x000fe200078e001d */
[----:B0-----:R-:W-:-:S13]  /*6b60*/  ISETP.NE.AND P0, PT, R39, 0x1, PT ;  /* 0x000000012700780c */ /* 0x001fda0003f05270 */
[----:B------:R-:W0:Y:S08]  /*6b70*/  @P0 LDC R0, c[0x0][0x44c] ;  /* 0x00011300ff000b82 */ /* 0x000e300000000800 */
[----:B------:R-:W1:Y:S01]  /*6b80*/  @P0 LDC R5, c[0x0][0x450] ;  /* 0x00011400ff050b82 */ /* 0x000e620000000800 */
[----:B0-----:R-:W-:-:S05]  /*6b90*/  @P0 IMAD.HI.U32 R0, R3, R0, RZ ;  /* 0x0000000003000227 */ /* 0x001fca00078e00ff */
[----:B-1----:R-:W-:-:S04]  /*6ba0*/  @P0 SHF.R.U32.HI R3, RZ, R5, R0 ;  /* 0x00000005ff030219 */ /* 0x002fc80000011600 */
[----:B------:R-:W-:Y:S01]  /*6bb0*/  SHF.R.S32.HI R0, RZ, 0x1f, R3 ;  /* 0x0000001fff007819 */ /* 0x000fe20000011403 */
[----:B------:R-:W-:-:S04]  /*6bc0*/  IMAD.WIDE.U32 R6, R3, UR4, R6 ;  /* 0x0000000403067c25 */ /* 0x000fc8000f8e0006 */
[C---:B------:R-:W-:Y:S02]  /*6bd0*/  IMAD R4, R0.reuse, UR4, RZ ;  /* 0x0000000400047c24 */ /* 0x040fe4000f8e02ff */
[----:B------:R-:W-:Y:S02]  /*6be0*/  IMAD R0, R0, UR6, RZ ;  /* 0x0000000600007c24 */ /* 0x000fe4000f8e02ff */
[C---:B------:R-:W-:Y:S01]  /*6bf0*/  IMAD R5, R3.reuse, UR5, R4 ;  /* 0x0000000503057c24 */ /* 0x040fe2000f8e0204 */
[----:B------:R-:W-:Y:S01]  /*6c00*/  ULDC.64 UR4, c[0x0][0x3e8] ;  /* 0x0000fa0000047ab9 */ /* 0x000fe20000000a00 */
[C---:B------:R-:W-:Y:S01]  /*6c10*/  IMAD.WIDE.U32 R8, R3.reuse, UR6, R8 ;  /* 0x0000000603087c25 */ /* 0x040fe2000f8e0008 */
[----:B------:R-:W-:Y:S01]  /*6c20*/  LEA R4, P0, R6, UR4, 0x1 ;  /* 0x0000000406047c11 */ /* 0x000fe2000f8008ff */
[----:B------:R-:W-:Y:S02]  /*6c30*/  UMOV UR4, 0xffffffff ;  /* 0xffffffff00047882 */ /* 0x000fe40000000000 */
[----:B------:R-:W-:Y:S01]  /*6c40*/  IMAD R3, R3, UR7, R0 ;  /* 0x0000000703037c24 */ /* 0x000fe2000f8e0200 */
[----:B------:R-:W-:Y:S01]  /*6c50*/  ULDC.64 UR6, c[0x0][0x400] ;  /* 0x0001000000067ab9 */ /* 0x000fe20000000a00 */
[----:B------:R-:W-:Y:S01]  /*6c60*/  IMAD.IADD R5, R7, 0x1, R5 ;  /* 0x0000000107057824 */ /* 0x000fe200078e0205 */
[----:B------:R-:W-:Y:S01]  /*6c70*/  LEA R7, P1, R8, UR6, 0x1 ;  /* 0x0000000608077c11 */ /* 0x000fe2000f8208ff */
[----:B------:R-:W-:-:S03]  /*6c80*/  IMAD.IADD R3, R9, 0x1, R3 ;  /* 0x0000000109037824 */ /* 0x000fc600078e0203 */
[----:B------:R-:W-:Y:S02]  /*6c90*/  LEA.HI.X R6, R6, UR5, R5, 0x1, P0 ;  /* 0x0000000506067c11 */ /* 0x000fe400080f0c05 */
[----:B------:R-:W-:Y:S01]  /*6ca0*/  LEA.HI.X R8, R8, UR7, R3, 0x1, P1 ;  /* 0x0000000708087c11 */ /* 0x000fe200088f0c03 */
[----:B------:R-:W-:Y:S06]  /*6cb0*/  BRA.DIV UR4, `(.L_x_2747) ;  /* 0x0000019604287947 */ /* 0x000fec000b800000 */
[----:B------:R0:W1:Y:S04]  /*6cc0*/  SHFL.IDX PT, R3, R6, RZ, 0x1c1f ;  /* 0x001c1fff06037589 */ /* 0x00006800000e0000 */
[----:B------:R0:W2:Y:S04]  /*6cd0*/  SHFL.IDX PT, R0, R4, RZ, 0x1c1f ;  /* 0x001c1fff04007589 */ /* 0x0000a800000e0000 */
[----:B------:R0:W3:Y:S04]  /*6ce0*/  SHFL.IDX PT, R5, R8, RZ, 0x1c1f ;  /* 0x001c1fff08057589 */ /* 0x0000e800000e0000 */
[----:B------:R0:W4:Y:S02]  /*6cf0*/  SHFL.IDX PT, R14, R7, RZ, 0x1c1f ;  /* 0x001c1fff070e7589 */ /* 0x00012400000e0000 */
.L_x_3055:
[----:B------:R-:W-:Y:S01]  /*6d00*/  IMAD R39, R204, R39, RZ ;  /* 0x00000027cc277224 */ /* 0x000fe200078e02ff */
[----:B------:R-:W-:Y:S01]  /*6d10*/  BSSY B1, `(.L_x_2748) ;  /* 0x000001d000017945 */ /* 0x000fe20003800000 */
[----:B------:R-:W-:Y:S02]  /*6d20*/  CS2R R30, SRZ ;  /* 0x00000000001e7805 */ /* 0x000fe4000001ff00 */
[----:B------:R-:W-:Y:S02]  /*6d30*/  CS2R R20, SRZ ;  /* 0x0000000000147805 */ /* 0x000fe4000001ff00 */
[----:B------:R-:W-:Y:S02]  /*6d40*/  CS2R R28, SRZ ;  /* 0x00000000001c7805 */ /* 0x000fe4000001ff00 */
[----:B------:R-:W-:Y:S02]  /*6d50*/  ISETP.GE.AND P0, PT, R34, R39, PT ;  /* 0x000000272200720c */ /* 0x000fe40003f06270 */
[----:B------:R-:W-:-:S11]  /*6d60*/  CS2R R24, SRZ ;  /* 0x0000000000187805 */ /* 0x000fd6000001ff00 */
[----:B------:R-:W-:Y:S05]  /*6d70*/  @P0 BRA `(.L_x_2749) ;  /* 0x0000000000580947 */ /* 0x000fea0003800000 */
[----:B------:R-:W-:Y:S01]  /*6d80*/  ULDC UR4, c[0x0][0x3f4] ;  /* 0x0000fd0000047ab9 */ /* 0x000fe20000000800 */
[----:B--2---:R-:W-:Y:S01]  /*6d90*/  IMAD.MOV.U32 R10, RZ, RZ, R0 ;  /* 0x000000ffff0a7224 */ /* 0x004fe200078e0000 */
[----:B------:R-:W-:Y:S01]  /*6da0*/  ISETP.GE.AND P3, PT, R209, UR4, PT ;  /* 0x00000004d1007c0c */ /* 0x000fe2000bf66270 */
[----:B-1----:R-:W-:Y:S01]  /*6db0*/  IMAD.MOV.U32 R11, RZ, RZ, R3 ;  /* 0x000000ffff0b7224 */ /* 0x002fe200078e0003 */
[----:B------:R-:W-:Y:S01]  /*6dc0*/  ISETP.GE.AND P2, PT, R22, UR4, PT ;  /* 0x0000000416007c0c */ /* 0x000fe2000bf46270 */
[----:B---3--:R-:W-:Y:S01]  /*6dd0*/  IMAD.MOV.U32 R15, RZ, RZ, R5 ;  /* 0x000000ffff0f7224 */ /* 0x008fe200078e0005 */
[----:B------:R-:W-:-:S09]  /*6de0*/  CS2R R28, SRZ ;  /* 0x00000000001c7805 */ /* 0x000fd2000001ff00 */
[C---:B------:R-:W-:Y:S01]  /*6df0*/  @!P3 IMAD.SHL.U32 R33, R209.reuse, 0x2, RZ ;  /* 0x00000002d121b824 */ /* 0x040fe200078e00ff */
[----:B------:R-:W-:Y:S02]  /*6e00*/  @!P3 SHF.L.U64.HI R20, R209, 0x1, R38 ;  /* 0x00000001d114b819 */ /* 0x000fe40000010226 */
[----:B------:R-:W-:Y:S02]  /*6e10*/  CS2R R30, SRZ ;  /* 0x00000000001e7805 */ /* 0x000fe4000001ff00 */
[----:B------:R-:W-:Y:S01]  /*6e20*/  CS2R R24, SRZ ;  /* 0x0000000000187805 */ /* 0x000fe2000001ff00 */
[----:B------:R-:W-:Y:S01]  /*6e30*/  @!P2 IMAD.WIDE R10, R22, 0x2, R10 ;  /* 0x00000002160aa825 */ /* 0x000fe200078e020a */
[-C--:B------:R-:W-:Y:S02]  /*6e40*/  @!P3 IADD3 R26, P0, R0, R33.reuse, RZ ;  /* 0x00000021001ab210 */ /* 0x080fe40007f1e0ff */
[----:B----4-:R-:W-:Y:S01]  /*6e50*/  @!P3 IADD3 R32, P1, R14, R33, RZ ;  /* 0x000000210e20b210 */ /* 0x010fe20007f3e0ff */
[----:B------:R-:W-:Y:S01]  /*6e60*/  @!P2 IMAD.WIDE R12, R22, 0x2, R14 ;  /* 0x00000002160ca825 */ /* 0x000fe200078e020e */
[----:B------:R1:W5:Y:S03]  /*6e70*/  @!P2 LD.E.64 R28, desc[UR40][R10.64] ;  /* 0x000000280a1ca980 */ /* 0x000366000c101b00 */
[--C-:B------:R-:W-:Y:S01]  /*6e80*/  @!P3 IMAD.X R27, R3, 0x1, R20.reuse, P0 ;  /* 0x00000001031bb824 */ /* 0x100fe200000e0614 */
[----:B------:R1:W5:Y:S01]  /*6e90*/  @!P2 LD.E.64 R30, desc[UR40][R12.64] ;  /* 0x000000280c1ea980 */ /* 0x000362000c101b00 */
[----:B------:R-:W-:Y:S01]  /*6ea0*/  @!P3 IMAD.X R33, R5, 0x1, R20, P1 ;  /* 0x000000010521b824 */ /* 0x000fe200008e0614 */
[----:B------:R-:W-:-:S02]  /*6eb0*/  CS2R R20, SRZ ;  /* 0x0000000000147805 */ /* 0x000fc4000001ff00 */
[----:B------:R1:W5:Y:S04]  /*6ec0*/  @!P3 LD.E.64 R24, desc[UR40][R26.64] ;  /* 0x000000281a18b980 */ /* 0x000368000c101b00 */
[----:B------:R1:W5:Y:S02]  /*6ed0*/  @!P3 LD.E.64 R20, desc[UR40][R32.64] ;  /* 0x000000282014b980 */ /* 0x000364000c101b00 */
.L_x_2749:
[----:B------:R-:W-:Y:S05]  /*6ee0*/  BSYNC B1 ;  /* 0x0000000000017941 */ /* 0x000fea0003800000 */
.L_x_2748:
[----:B--2--5:R-:W-:Y:S01]  /*6ef0*/  IMAD.MOV.U32 R0, RZ, RZ, R30 ;  /* 0x000000ffff007224 */ /* 0x024fe200078e001e */
[----:B------:R-:W-:Y:S01]  /*6f00*/  UMOV UR4, 0xffffffff ;  /* 0xffffffff00047882 */ /* 0x000fe20000000000 */
[----:B-1----:R-:W-:Y:S01]  /*6f10*/  IMAD.MOV.U32 R3, RZ, RZ, R31 ;  /* 0x000000ffff037224 */ /* 0x002fe200078e001f */
[----:B------:R-:W-:Y:S01]  /*6f20*/  CS2R R26, SRZ ;  /* 0x00000000001a7805 */ /* 0x000fe2000001ff00 */
[----:B---3--:R-:W-:Y:S02]  /*6f30*/  IMAD.MOV.U32 R5, RZ, RZ, R20 ;  /* 0x000000ffff057224 */ /* 0x008fe400078e0014 */
[----:B------:R-:W-:Y:S01]  /*6f40*/  IMAD.MOV.U32 R9, RZ, RZ, R21 ;  /* 0x000000ffff097224 */ /* 0x000fe200078e0015 */
[----:B------:R-:W-:Y:S01]  /*6f50*/  PRMT R41, R0, 0x5410, R3 ;  /* 0x0000541000297816 */ /* 0x000fe20000000003 */
[----:B------:R-:W-:Y:S02]  /*6f60*/  IMAD.MOV.U32 R0, RZ, RZ, R28 ;  /* 0x000000ffff007224 */ /* 0x000fe400078e001c */
[----:B------:R-:W-:Y:S01]  /*6f70*/  IMAD.MOV.U32 R3, RZ, RZ, R29 ;  /* 0x000000ffff037224 */ /* 0x000fe200078e001d */
[----:B------:R-:W-:Y:S01]  /*6f80*/  PRMT R42, R5, 0x5410, R9 ;  /* 0x00005410052a7816 */ /* 0x000fe20000000009 */
[----:B------:R-:W-:-:S02]  /*6f90*/  IMAD.MOV.U32 R5, RZ, RZ, R24 ;  /* 0x000000ffff057224 */ /* 0x000fc400078e0018 */
[----:B------:R-:W-:Y:S01]  /*6fa0*/  IMAD.MOV.U32 R9, RZ, RZ, R25 ;  /* 0x000000ffff097224 */ /* 0x000fe200078e0019 */
[----:B------:R-:W-:Y:S02]  /*6fb0*/  PRMT R44, R44, 0x5410, R3 ;  /* 0x000054102c2c7816 */ /* 0x000fe40000000003 */
[----:B------:R-:W-:Y:S02]  /*6fc0*/  PRMT R45, R45, 0x5410, R5 ;  /* 0x000054102d2d7816 */ /* 0x000fe40000000005 */
[----:B------:R-:W-:Y:S01]  /*6fd0*/  PRMT R43, R9, 0x5410, R0 ;  /* 0x00005410092b7816 */ /* 0x000fe20000000000 */
[----:B------:R-:W-:Y:S06]  /*6fe0*/  BRA.DIV UR4, `(.L_x_2750) ;  /* 0x0000019204cc7947 */ /* 0x000fec000b800000 */
[----:B------:R1:W2:Y:S04]  /*6ff0*/  SHFL.IDX PT, R3, R6, 0x1, 0x1c1f ;  /* 0x003c1f0006037f89 */ /* 0x0002a800000e0000 */
[----:B------:R1:W3:Y:S04]  /*7000*/  SHFL.IDX PT, R0, R4, 0x1, 0x1c1f ;  /* 0x003c1f0004007f89 */ /* 0x0002e800000e0000 */
[----:B------:R1:W0:Y:S04]  /*7010*/  SHFL.IDX PT, R5, R8, 0x1, 0x1c1f ;  /* 0x003c1f0008057f89 */ /* 0x00022800000e0000 */
[----:B----4-:R1:W4:Y:S02]  /*7020*/  SHFL.IDX PT, R14, R7, 0x1, 0x1c1f ;  /* 0x003c1f00070e7f89 */ /* 0x01032400000e0000 */
.L_x_3061:
[----:B01----:R-:W-:Y:S01]  /*7030*/  VIADD R4, R34, 0x40 ;  /* 0x0000004022047836 */ /* 0x003fe20000000000 */
[----:B------:R-:W-:Y:S01]  /*7040*/  LEA.HI R6, R235, R235, RZ, 0x1 ;  /* 0x000000ebeb067211 */ /* 0x000fe200078f08ff */
[----:B------:R-:W-:Y:S01]  /*7050*/  BSSY B1, `(.L_x_2751) ;  /* 0x0000020000017945 */ /* 0x000fe20003800000 */
[----:B------:R-:W-:Y:S01]  /*7060*/  IMAD.SHL.U32 R34, R237, 0x40, RZ ;  /* 0x00000040ed227824 */ /* 0x000fe200078e00ff */
[----:B------:R-:W-:Y:S02]  /*7070*/  CS2R R8, SRZ ;  /* 0x0000000000087805 */ /* 0x000fe4000001ff00 */
[----:B------:R-:W-:Y:S02]  /*7080*/  ISETP.GE.AND P0, PT, R4, R39, PT ;  /* 0x000000270400720c */ /* 0x000fe40003f06270 */
[----:B------:R-:W-:Y:S02]  /*7090*/  CS2R R12, SRZ ;  /* 0x00000000000c7805 */ /* 0x000fe4000001ff00 */
[----:B------:R-:W-:-:S02]  /*70a0*/  LOP3.LUT R6, R6, 0xfffffffe, RZ, 0xc0, !PT ;  /* 0xfffffffe06067812 */ /* 0x000fc400078ec0ff */
[----:B------:R-:W-:-:S03]  /*70b0*/  CS2R R10, SRZ ;  /* 0x00000000000a7805 */ /* 0x000fc6000001ff00 */
[----:B------:R-:W-:-:S05]  /*70c0*/  IMAD.IADD R6, R235, 0x1, -R6 ;  /* 0x00000001eb067824 */ /* 0x000fca00078e0a06 */
[----:B------:R-:W-:Y:S01]  /*70d0*/  SHF.L.U32 R35, R6, 0x1f, RZ ;  /* 0x0000001f06237819 */ /* 0x000fe200000006ff */
[----:B------:R-:W-:Y:S06]  /*70e0*/  @P0 BRA `(.L_x_2752) ;  /* 0x0000000000580947 */ /* 0x000fec0003800000 */
[----:B------:R-:W-:Y:S01]  /*70f0*/  ULDC UR4, c[0x0][0x3f4] ;  /* 0x0000fd0000047ab9 */ /* 0x000fe20000000800 */
[----:B---3--:R-:W-:Y:S01]  /*7100*/  IMAD.MOV.U32 R6, RZ, RZ, R0 ;  /* 0x000000ffff067224 */ /* 0x008fe200078e0000 */
[----:B------:R-:W-:Y:S01]  /*7110*/  ISETP.GE.AND P3, PT, R209, UR4, PT ;  /* 0x00000004d1007c0c */ /* 0x000fe2000bf66270 */
[----:B--2---:R-:W-:Y:S01]  /*7120*/  IMAD.MOV.U32 R7, RZ, RZ, R3 ;  /* 0x000000ffff077224 */ /* 0x004fe200078e0003 */
[----:B------:R-:W-:Y:S01]  /*7130*/  ISETP.GE.AND P2, PT, R22, UR4, PT ;  /* 0x0000000416007c0c */ /* 0x000fe2000bf46270 */
[----:B------:R-:W-:Y:S01]  /*7140*/  IMAD.MOV.U32 R15, RZ, RZ, R5 ;  /* 0x000000ffff0f7224 */ /* 0x000fe200078e0005 */
        /* <DEDUP_REMOVED lines=16> */
.L_x_2752:
[----:B------:R-:W-:Y:S05]  /*7250*/  BSYNC B1 ;  /* 0x0000000000017941 */ /* 0x000fea0003800000 */
.L_x_2751:
[----:B------:R-:W1:Y:S01]  /*7260*/  SYNCS.PHASECHK.TRANS64.TRYWAIT P0, [R16+URZ+0x22800], R35 ;  /* 0x02280023100075a7 */ /* 0x000e62000800017f */
[----:B------:R-:W-:Y:S01]  /*7270*/  LOP3.LUT R34, R34, 0x1c0, RZ, 0xc0, !PT ;  /* 0x000001c022227812 */ /* 0x000fe200078ec0ff */
[----:B---3-5:R-:W-:Y:S01]  /*7280*/  IMAD.MOV.U32 R0, RZ, RZ, R26 ;  /* 0x000000ffff007224 */ /* 0x028fe200078e001a */
[----:B------:R-:W-:Y:S01]  /*7290*/  VIADDMNMX R40, R39, -R210, 0x80, PT ;  /* 0x0000008027287446 */ /* 0x000fe200038009d2 */
[----:B--2---:R-:W-:Y:S01]  /*72a0*/  IMAD.MOV.U32 R3, RZ, RZ, R8 ;  /* 0x000000ffff037224 */ /* 0x004fe200078e0008 */
[----:B------:R-:W-:Y:S01]  /*72b0*/  LOP3.LUT R37, R34, 0x18, R37, 0xf8, !PT ;  /* 0x0000001822257812 */ /* 0x000fe200078ef825 */
[----:B0-----:R-:W-:Y:S01]  /*72c0*/  IMAD.MOV.U32 R4, RZ, RZ, R9 ;  /* 0x000000ffff047224 */ /* 0x001fe200078e0009 */
[----:B------:R-:W-:Y:S01]  /*72d0*/  SHF.R.U32.HI R34, RZ, 0x3, R34 ;  /* 0x00000003ff227819 */ /* 0x000fe20000011622 */
[----:B------:R-:W-:Y:S01]  /*72e0*/  IMAD.MOV.U32 R5, RZ, RZ, R12 ;  /* 0x000000ffff057224 */ /* 0x000fe200078e000c */
[----:B------:R-:W-:Y:S01]  /*72f0*/  PRMT R44, R0, 0x7610, R44 ;  /* 0x00007610002c7816 */ /* 0x000fe2000000002c */
[----:B------:R-:W-:Y:S01]  /*7300*/  IMAD.MOV.U32 R0, RZ, RZ, R27 ;  /* 0x000000ffff007224 */ /* 0x000fe200078e001b */
[----:B------:R-:W-:Y:S01]  /*7310*/  LOP3.LUT R37, R37, R34, RZ, 0x3c, !PT ;  /* 0x0000002225257212 */ /* 0x000fe200078e3cff */
[----:B------:R-:W-:Y:S01]  /*7320*/  BSSY B1, `(.L_x_2753) ;  /* 0x0000011000017945 */ /* 0x000fe20003800000 */
[----:B------:R-:W-:-:S02]  /*7330*/  PRMT R47, R47, 0x5410, R3 ;  /* 0x000054102f2f7816 */ /* 0x000fc40000000003 */
[----:B------:R-:W-:Y:S01]  /*7340*/  PRMT R46, R46, 0x5410, R0 ;  /* 0x000054102e2e7816 */ /* 0x000fe20000000000 */
[----:B------:R-:W-:Y:S01]  /*7350*/  IMAD R3, R220, 0x200, R37 ;  /* 0x00000200dc037824 */ /* 0x000fe200078e0225 */
[----:B------:R-:W-:Y:S01]  /*7360*/  PRMT R45, R4, 0x7610, R45 ;  /* 0x00007610042d7816 */ /* 0x000fe2000000002d */
[----:B------:R-:W-:Y:S01]  /*7370*/  IMAD.MOV.U32 R0, RZ, RZ, R13 ;  /* 0x000000ffff007224 */ /* 0x000fe200078e000d */
[----:B------:R-:W-:Y:S01]  /*7380*/  PRMT R48, R48, 0x5410, R5 ;  /* 0x0000541030307816 */ /* 0x000fe20000000005 */
[----:B------:R-:W-:Y:S01]  /*7390*/  IMAD.MOV.U32 R4, RZ, RZ, R10 ;  /* 0x000000ffff047224 */ /* 0x000fe200078e000a */
[----:B------:R-:W-:Y:S01]  /*73a0*/  LOP3.LUT P2, RZ, R237, 0x4, RZ, 0xc0, !PT ;  /* 0x00000004edff7812 */ /* 0x000fe2000784c0ff */
[----:B------:R-:W-:Y:S01]  /*73b0*/  IMAD R3, R3, 0x2, R16 ;  /* 0x0000000203037824 */ /* 0x000fe200078e0210 */
[----:B------:R-:W-:Y:S01]  /*73c0*/  PRMT R46, R0, 0x7610, R46 ;  /* 0x00007610002e7816 */ /* 0x000fe2000000002e */
[----:B------:R-:W-:Y:S01]  /*73d0*/  IMAD.MOV.U32 R5, RZ, RZ, R11 ;  /* 0x000000ffff057224 */ /* 0x000fe200078e000b */
[----:B------:R-:W-:Y:S01]  /*73e0*/  PRMT R47, R4, 0x7610, R47 ;  /* 0x00007610042f7816 */ /* 0x000fe2000000002f */
[C---:B------:R-:W-:Y:S01]  /*73f0*/  VIADD R4, R3.reuse, 0x18400 ;  /* 0x0001840003047836 */ /* 0x040fe20000000000 */
[----:B------:R-:W-:Y:S01]  /*7400*/  ISETP.GE.AND P1, PT, R18, R40, PT ;  /* 0x000000281200720c */ /* 0x000fe20003f26270 */
[----:B------:R-:W-:Y:S01]  /*7410*/  VIADD R0, R3, 0x18440 ;  /* 0x0001844003007836 */ /* 0x000fe20000000000 */
[----:B-1----:R-:W-:Y:S11]  /*7420*/  @!P0 BRA `(.L_x_2754) ;  /* 0x00000190002c8947 */ /* 0x002ff60003800000 */
.L_x_3062:
[----:B------:R-:W-:Y:S05]  /*7430*/  BSYNC B1 ;  /* 0x0000000000017941 */ /* 0x000fea0003800000 */
.L_x_2753:
[----:B------:R-:W-:Y:S01]  /*7440*/  BSSY B1, `(.L_x_2755) ;  /* 0x0000067000017945 */ /* 0x000fe20003800000 */
[----:B------:R-:W-:Y:S01]  /*7450*/  PRMT R49, R49, 0x5410, R5 ;  /* 0x0000541031317816 */ /* 0x000fe20000000005 */
[----:B------:R-:W-:Y:S02]  /*7460*/  @P2 VIADD R0, R4, 0xffffffc0 ;  /* 0xffffffc004002836 */ /* 0x000fe40000000000 */
[----:B------:R-:W-:Y:S05]  /*7470*/  @P1 BRA `(.L_x_2756) ;  /* 0x00000004008c1947 */ /* 0x000fea0003800000 */
[----:B------:R-:W1:Y:S01]  /*7480*/  LDC R4, c[0x0][0x3f4] ;  /* 0x0000fd00ff047b82 */ /* 0x000e620000000800 */
[----:B------:R-:W-:Y:S01]  /*7490*/  BSSY B2, `(.L_x_2757) ;  /* 0x0000032000027945 */ /* 0x000fe20003800000 */
[-C--:B-1----:R-:W-:Y:S02]  /*74a0*/  ISETP.GE.AND P0, PT, R22, R4.reuse, PT ;  /* 0x000000041600720c */ /* 0x082fe40003f06270 */
[----:B------:R-:W-:-:S11]  /*74b0*/  ISETP.GE.AND P1, PT, R209, R4, PT ;  /* 0x00000004d100720c */ /* 0x000fd60003f26270 */
[----:B------:R-:W-:Y:S05]  /*74c0*/  @P0 BRA `(.L_x_2758) ;  /* 0x0000000000b80947 */ /* 0x000fea0003800000 */
[----:B------:R-:W1:Y:S01]  /*74d0*/  LDS.128 R4, [R3+0x18400] ;  /* 0x0184000003047984 */ /* 0x000e620000000c00 */
[----:B----4-:R-:W-:Y:S02]  /*74e0*/  SHF.R.U64 R14, R28, 0x10, R29 ;  /* 0x000000101c0e7819 */ /* 0x010fe4000000121d */
[----:B------:R-:W-:Y:S02]  /*74f0*/  SHF.R.U32.HI R34, RZ, 0x10, R31 ;  /* 0x00000010ff227819 */ /* 0x000fe4000001161f */
[----:B------:R-:W-:Y:S02]  /*7500*/  SHF.R.U32.HI R28, RZ, 0x10, R29 ;  /* 0x00000010ff1c7819 */ /* 0x000fe4000001161d */
[----:B------:R-:W-:Y:S02]  /*7510*/  SHF.R.U64 R33, R30, 0x10, R31 ;  /* 0x000000101e217819 */ /* 0x000fe4000000121f */
[----:B------:R-:W-:Y:S02]  /*7520*/  PRMT R34, R41, 0x5432, R34 ;  /* 0x0000543229227816 */ /* 0x000fe40000000022 */
[----:B------:R-:W-:-:S02]  /*7530*/  PRMT R31, R44, 0x5432, R28 ;  /* 0x000054322c1f7816 */ /* 0x000fc4000000001c */
[----:B------:R-:W-:Y:S01]  /*7540*/  PRMT R30, R43, 0x5432, R14 ;  /* 0x000054322b1e7816 */ /* 0x000fe2000000000e */
[C---:B0-----:R-:W-:Y:S01]  /*7550*/  IMAD.U32 R35, R34.reuse, 0x10000, RZ ;  /* 0x0001000022237824 */ /* 0x041fe200078e00ff */
[----:B------:R-:W-:Y:S01]  /*7560*/  LOP3.LUT R34, R34, 0xffff0000, RZ, 0xc0, !PT ;  /* 0xffff000022227812 */ /* 0x000fe200078ec0ff */
[C---:B------:R-:W-:Y:S01]  /*7570*/  IMAD.U32 R32, R31.reuse, 0x10000, RZ ;  /* 0x000100001f207824 */ /* 0x040fe200078e00ff */
[----:B------:R-:W-:Y:S02]  /*7580*/  LOP3.LUT R31, R31, 0xffff0000, RZ, 0xc0, !PT ;  /* 0xffff00001f1f7812 */ /* 0x000fe400078ec0ff */
[----:B------:R-:W-:Y:S02]  /*7590*/  PRMT R33, R41, 0x5410, R33 ;  /* 0x0000541029217816 */ /* 0x000fe40000000021 */
[C---:B-1----:R-:W-:Y:S01]  /*75a0*/  LOP3.LUT R15, R6.reuse, 0xffff0000, RZ, 0xc0, !PT ;  /* 0xffff0000060f7812 */ /* 0x042fe200078ec0ff */
[----:B------:R-:W-:Y:S01]  /*75b0*/  IMAD.U32 R14, R6, 0x10000, RZ ;  /* 0x00010000060e7824 */ /* 0x000fe200078e00ff */
[C---:B------:R-:W-:Y:S01]  /*75c0*/  LOP3.LUT R29, R7.reuse, 0xffff0000, RZ, 0xc0, !PT ;  /* 0xffff0000071d7812 */ /* 0x040fe200078ec0ff */
[----:B------:R-:W-:-:S02]  /*75d0*/  IMAD.U32 R28, R7, 0x10000, RZ ;  /* 0x00010000071c7824 */ /* 0x000fc400078e00ff */
[CC--:B------:R-:W-:Y:S01]  /*75e0*/  FMUL.FTZ R37, R15.reuse, R35.reuse ;  /* 0x000000230f257220 */ /* 0x0c0fe20000410000 */
[----:B------:R-:W-:Y:S01]  /*75f0*/  FMUL.FTZ R38, R15, R32 ;  /* 0x000000200f267220 */ /* 0x000fe20000410000 */
[----:B------:R-:W-:Y:S01]  /*7600*/  FMUL.FTZ R15, R29, R34 ;  /* 0x000000221d0f7220 */ /* 0x000fe20000410000 */
[----:B------:R-:W-:Y:S02]  /*7610*/  IMAD.U32 R6, R4, 0x10000, RZ ;  /* 0x0001000004067824 */ /* 0x000fe400078e00ff */
[C---:B------:R-:W-:Y:S01]  /*7620*/  FFMA.FTZ R37, R14.reuse, R32, -R37 ;  /* 0x000000200e257223 */ /* 0x040fe20000010825 */
[----:B------:R-:W-:Y:S01]  /*7630*/  FFMA.FTZ R38, R14, R35, R38 ;  /* 0x000000230e267223 */ /* 0x000fe20000010026 */
[-C--:B------:R-:W-:Y:S01]  /*7640*/  FFMA.FTZ R35, R28, R31.reuse, -R15 ;  /* 0x0000001f1c237223 */ /* 0x080fe2000001080f */
[C---:B------:R-:W-:Y:S01]  /*7650*/  IMAD.U32 R7, R5.reuse, 0x10000, RZ ;  /* 0x0001000005077824 */ /* 0x040fe200078e00ff */
[----:B------:R-:W-:Y:S01]  /*7660*/  LOP3.LUT R4, R4, 0xffff0000, RZ, 0xc0, !PT ;  /* 0xffff000004047812 */ /* 0x000fe200078ec0ff */
[C---:B------:R-:W-:Y:S01]  /*7670*/  IMAD.U32 R15, R30.reuse, 0x10000, RZ ;  /* 0x000100001e0f7824 */ /* 0x040fe200078e00ff */
[----:B------:R-:W-:Y:S01]  /*7680*/  LOP3.LUT R5, R5, 0xffff0000, RZ, 0xc0, !PT ;  /* 0xffff000005057812 */ /* 0x000fe200078ec0ff */
[----:B------:R-:W-:Y:S01]  /*7690*/  FMUL.FTZ R39, R29, R31 ;  /* 0x0000001f1d277220 */ /* 0x000fe20000410000 */
[C---:B------:R-:W-:Y:S01]  /*76a0*/  LOP3.LUT R14, R33.reuse, 0xffff0000, RZ, 0xc0, !PT ;  /* 0xffff0000210e7812 */ /* 0x040fe200078ec0ff */
[----:B------:R-:W-:Y:S01]  /*76b0*/  IMAD.U32 R29, R33, 0x10000, RZ ;  /* 0x00010000211d7824 */ /* 0x000fe200078e00ff */
[----:B------:R-:W-:Y:S01]  /*76c0*/  LOP3.LUT R30, R30, 0xffff0000, RZ, 0xc0, !PT ;  /* 0xffff00001e1e7812 */ /* 0x000fe200078ec0ff */
[----:B------:R-:W-:Y:S01]  /*76d0*/  FFMA.FTZ R34, R28, R34, R39 ;  /* 0x000000221c227223 */ /* 0x000fe20000010027 */
[C---:B------:R-:W-:Y:S01]  /*76e0*/  FMUL.FTZ R28, R4.reuse, R15 ;  /* 0x0000000f041c7220 */ /* 0x040fe20000410000 */
[-C--:B------:R-:W-:Y:S01]  /*76f0*/  FMUL.FTZ R31, R4, R29.reuse ;  /* 0x0000001d041f7220 */ /* 0x080fe20000410000 */
[C---:B------:R-:W-:Y:S01]  /*7700*/  FMUL.FTZ R32, R5.reuse, R14 ;  /* 0x0000000e05207220 */ /* 0x040fe20000410000 */
[-C--:B------:R-:W-:Y:S01]  /*7710*/  FMUL.FTZ R33, R5, R30.reuse ;  /* 0x0000001e05217220 */ /* 0x080fe20000410000 */
[C---:B------:R-:W-:Y:S01]  /*7720*/  FFMA.FTZ R29, R6.reuse, R29, R28 ;  /* 0x0000001d061d7223 */ /* 0x040fe2000001001c */
[----:B------:R-:W-:Y:S01]  /*7730*/  FFMA.FTZ R4, R6, R15, -R31 ;  /* 0x0000000f06047223 */ /* 0x000fe2000001081f */
[C---:B------:R-:W-:Y:S01]  /*7740*/  FFMA.FTZ R5, R7.reuse, R30, -R32 ;  /* 0x0000001e07057223 */ /* 0x040fe20000010820 */
[----:B------:R-:W-:Y:S01]  /*7750*/  FFMA.FTZ R14, R7, R14, R33 ;  /* 0x0000000e070e7223 */ /* 0x000fe20000010021 */
[----:B------:R-:W-:-:S02]  /*7760*/  F2FP.BF16.F32.PACK_AB R6, R38, R37 ;  /* 0x000000252606723e */ /* 0x000fc400000010ff */
[----:B------:R-:W-:Y:S02]  /*7770*/  F2FP.BF16.F32.PACK_AB R7, R34, R35 ;  /* 0x000000232207723e */ /* 0x000fe400000010ff */
[----:B------:R-:W-:Y:S02]  /*7780*/  F2FP.BF16.F32.PACK_AB R4, R29, R4 ;  /* 0x000000041d04723e */ /* 0x000fe400000010ff */
[----:B------:R-:W-:-:S05]  /*7790*/  F2FP.BF16.F32.PACK_AB R5, R14, R5 ;  /* 0x000000050e05723e */ /* 0x000fca00000010ff */
[----:B------:R1:W-:Y:S02]  /*77a0*/  STS.128 [R3+0x18400], R4 ;  /* 0x0184000403007388 */ /* 0x0003e40000000c00 */
.L_x_2758:
[----:B------:R-:W-:Y:S05]  /*77b0*/  BSYNC B2 ;  /* 0x0000000000027941 */ /* 0x000fea0003800000 */
.L_x_2757:
[----:B------:R-:W-:Y:S05]  /*77c0*/  @P1 BRA `(.L_x_2756) ;  /* 0x0000000000b81947 */ /* 0x000fea0003800000 */
[----:B-1----:R-:W1:Y:S01]  /*77d0*/  LDS.128 R4, [R0] ;  /* 0x0000000000047984 */ /* 0x002e620000000c00 */
[----:B------:R-:W-:Y:S02]  /*77e0*/  SHF.R.U64 R24, R24, 0x10, R25 ;  /* 0x0000001018187819 */ /* 0x000fe40000001219 */
[----:B------:R-:W-:Y:S02]  /*77f0*/  SHF.R.U32.HI R30, RZ, 0x10, R21 ;  /* 0x00000010ff1e7819 */ /* 0x000fe40000011615 */
[----:B------:R-:W-:Y:S02]  /*7800*/  SHF.R.U32.HI R25, RZ, 0x10, R25 ;  /* 0x00000010ff197819 */ /* 0x000fe40000011619 */
[----:B------:R-:W-:Y:S02]  /*7810*/  PRMT R30, R42, 0x5432, R30 ;  /* 0x000054322a1e7816 */ /* 0x000fe4000000001e */
[----:B------:R-:W-:Y:S02]  /*7820*/  PRMT R25, R43, 0x5410, R25 ;  /* 0x000054102b197816 */ /* 0x000fe40000000019 */
[----:B------:R-:W-:Y:S01]  /*7830*/  SHF.R.U64 R29, R20, 0x10, R21 ;  /* 0x00000010141d7819 */ /* 0x000fe20000001215 */
[C---:B------:R-:W-:Y:S01]  /*7840*/  IMAD.U32 R31, R30.reuse, 0x10000, RZ ;  /* 0x000100001e1f7824 */ /* 0x040fe200078e00ff */
[----:B------:R-:W-:Y:S01]  /*7850*/  LOP3.LUT R30, R30, 0xffff0000, RZ, 0xc0, !PT ;  /* 0xffff00001e1e7812 */ /* 0x000fe200078ec0ff */
[C---:B------:R-:W-:Y:S01]  /*7860*/  IMAD.U32 R28, R25.reuse, 0x10000, RZ ;  /* 0x00010000191c7824 */ /* 0x040fe200078e00ff */
[----:B------:R-:W-:-:S02]  /*7870*/  LOP3.LUT R25, R25, 0xffff0000, RZ, 0xc0, !PT ;  /* 0xffff000019197812 */ /* 0x000fc400078ec0ff */
[----:B------:R-:W-:Y:S02]  /*7880*/  PRMT R24, R45, 0x5432, R24 ;  /* 0x000054322d187816 */ /* 0x000fe40000000018 */
[----:B------:R-:W-:Y:S02]  /*7890*/  PRMT R29, R42, 0x5410, R29 ;  /* 0x000054102a1d7816 */ /* 0x000fe4000000001d */
[C---:B-1----:R-:W-:Y:S01]  /*78a0*/  LOP3.LUT R15, R6.reuse, 0xffff0000, RZ, 0xc0, !PT ;  /* 0xffff0000060f7812 */ /* 0x042fe200078ec0ff */
[----:B----4-:R-:W-:Y:S01]  /*78b0*/  IMAD.U32 R14, R6, 0x10000, RZ ;  /* 0x00010000060e7824 */ /* 0x010fe200078e00ff */
[C---:B------:R-:W-:Y:S01]  /*78c0*/  LOP3.LUT R21, R7.reuse, 0xffff0000, RZ, 0xc0, !PT ;  /* 0xffff000007157812 */ /* 0x040fe200078ec0ff */
[----:B------:R-:W-:Y:S02]  /*78d0*/  IMAD.U32 R20, R7, 0x10000, RZ ;  /* 0x0001000007147824 */ /* 0x000fe400078e00ff */
[C---:B------:R-:W-:Y:S01]  /*78e0*/  FMUL.FTZ R33, R15.reuse, R31 ;  /* 0x0000001f0f217220 */ /* 0x040fe20000410000 */
[----:B------:R-:W-:Y:S01]  /*78f0*/  FMUL.FTZ R32, R15, R28 ;  /* 0x0000001c0f207220 */ /* 0x000fe20000410000 */
[----:B------:R-:W-:Y:S01]  /*7900*/  FMUL.FTZ R15, R21, R30 ;  /* 0x0000001e150f7220 */ /* 0x000fe20000410000 */
[----:B------:R-:W-:-:S02]  /*7910*/  IMAD.U32 R6, R4, 0x10000, RZ ;  /* 0x0001000004067824 */ /* 0x000fc400078e00ff */
[C---:B------:R-:W-:Y:S01]  /*7920*/  FFMA.FTZ R33, R14.reuse, R28, -R33 ;  /* 0x0000001c0e217223 */ /* 0x040fe20000010821 */
[----:B------:R-:W-:Y:S01]  /*7930*/  FFMA.FTZ R32, R14, R31, R32 ;  /* 0x0000001f0e207223 */ /* 0x000fe20000010020 */
[-C--:B------:R-:W-:Y:S01]  /*7940*/  FFMA.FTZ R31, R20, R25.reuse, -R15 ;  /* 0x00000019141f7223 */ /* 0x080fe2000001080f */
[C---:B------:R-:W-:Y:S01]  /*7950*/  IMAD.U32 R7, R5.reuse, 0x10000, RZ ;  /* 0x0001000005077824 */ /* 0x040fe200078e00ff */
[----:B------:R-:W-:Y:S01]  /*7960*/  LOP3.LUT R4, R4, 0xffff0000, RZ, 0xc0, !PT ;  /* 0xffff000004047812 */ /* 0x000fe200078ec0ff */
[C---:B------:R-:W-:Y:S01]  /*7970*/  IMAD.U32 R15, R24.reuse, 0x10000, RZ ;  /* 0x00010000180f7824 */ /* 0x040fe200078e00ff */
[----:B------:R-:W-:Y:S01]  /*7980*/  LOP3.LUT R5, R5, 0xffff0000, RZ, 0xc0, !PT ;  /* 0xffff000005057812 */ /* 0x000fe200078ec0ff */
[----:B0-----:R-:W-:Y:S01]  /*7990*/  FMUL.FTZ R35, R21, R25 ;  /* 0x0000001915237220 */ /* 0x001fe20000410000 */
        /* <DEDUP_REMOVED lines=16> */
[----:B------:R2:W-:Y:S02]  /*7aa0*/  STS.128 [R0], R4 ;  /* 0x0000000400007388 */ /* 0x0005e40000000c00 */
.L_x_2756:
[----:B------:R-:W-:Y:S05]  /*7ab0*/  BSYNC B1 ;  /* 0x0000000000017941 */ /* 0x000fea0003800000 */
.L_x_2755:
[----:B------:R-:W-:-:S13]  /*7ac0*/  ISETP.GE.AND P0, PT, R233, R40, PT ;  /* 0x00000028e900720c */ /* 0x000fda0003f06270 */
[----:B------:R-:W-:Y:S05]  /*7ad0*/  @P0 BRA `(.L_x_2759) ;  /* 0x0000001800c40947 */ /* 0x000fea0003800000 */
[----:B-12---:R-:W1:Y:S01]  /*7ae0*/  LDC R4, c[0x0][0x3f4] ;  /* 0x0000fd00ff047b82 */ /* 0x006e620000000800 */
[----:B------:R-:W-:Y:S01]  /*7af0*/  BSSY B1, `(.L_x_2760) ;  /* 0x0000032000017945 */ /* 0x000fe20003800000 */
[-C--:B-1----:R-:W-:Y:S02]  /*7b00*/  ISETP.GE.AND P0, PT, R22, R4.reuse, PT ;  /* 0x000000041600720c */ /* 0x082fe40003f06270 */
[----:B------:R-:W-:-:S11]  /*7b10*/  ISETP.GE.AND P1, PT, R209, R4, PT ;  /* 0x00000004d100720c */ /* 0x000fd60003f26270 */
[----:B------:R-:W-:Y:S05]  /*7b20*/  @P0 BRA `(.L_x_2761) ;  /* 0x0000000000b80947 */ /* 0x000fea0003800000 */
[----:B------:R-:W1:Y:S01]  /*7b30*/  LDS.128 R4, [R3+0x1a400] ;  /* 0x01a4000003047984 */ /* 0x000e620000000c00 */
[--C-:B------:R-:W-:Y:S02]  /*7b40*/  SHF.R.U64 R25, R26, 0x10, R27.reuse ;  /* 0x000000101a197819 */ /* 0x100fe4000000121b */
[----:B------:R-:W-:Y:S02]  /*7b50*/  SHF.R.U32.HI R26, RZ, 0x10, R27 ;  /* 0x00000010ff1a7819 */ /* 0x000fe4000001161b */
[----:B------:R-:W-:Y:S02]  /*7b60*/  SHF.R.U32.HI R21, RZ, 0x10, R13 ;  /* 0x00000010ff157819 */ /* 0x000fe4000001160d */
[C---:B------:R-:W-:Y:S02]  /*7b70*/  PRMT R26, R46.reuse, 0x5432, R26 ;  /* 0x000054322e1a7816 */ /* 0x040fe4000000001a */
        /* <DEDUP_REMOVED lines=9> */
[----:B------:R-:W-:Y:S01]  /*7c10*/  IMAD.U32 R12, R6, 0x10000, RZ ;  /* 0x00010000060c7824 */ /* 0x000fe200078e00ff */
[C---:B------:R-:W-:Y:S01]  /*7c20*/  LOP3.LUT R15, R7.reuse, 0xffff0000, RZ, 0xc0, !PT ;  /* 0xffff0000070f7812 */ /* 0x040fe200078ec0ff */
[----:B----4-:R-:W-:Y:S02]  /*7c30*/  IMAD.U32 R14, R7, 0x10000, RZ ;  /* 0x00010000070e7824 */ /* 0x010fe400078e00ff */
        /* <DEDUP_REMOVED lines=29> */
.L_x_2761:
[----:B------:R-:W-:Y:S05]  /*7e10*/  BSYNC B1 ;  /* 0x0000000000017941 */ /* 0x000fea0003800000 */
.L_x_2760:
[----:B------:R-:W-:Y:S05]  /*7e20*/  @P1 BRA `(.L_x_2759) ;  /* 0x0000001400f01947 */ /* 0x000fea0003800000 */
[----:B-1----:R-:W1:Y:S01]  /*7e30*/  LDS.128 R4, [R0+0x2000] ;  /* 0x0020000000047984 */ /* 0x002e620000000c00 */
[----:B------:R-:W-:Y:S02]  /*7e40*/  SHF.R.U32.HI R15, RZ, 0x10, R9 ;  /* 0x00000010ff0f7819 */ /* 0x000fe40000011609 */
[----:B------:R-:W-:Y:S02]  /*7e50*/  SHF.R.U32.HI R12, RZ, 0x10, R11 ;  /* 0x00000010ff0c7819 */ /* 0x000fe4000001160b */
[----:B------:R-:W-:Y:S02]  /*7e60*/  PRMT R15, R45, 0x5410, R15 ;  /* 0x000054102d0f7816 */ /* 0x000fe4000000000f */
[----:B------:R-:W-:Y:S02]  /*7e70*/  PRMT R12, R49, 0x5432, R12 ;  /* 0x00005432310c7816 */ /* 0x000fe4000000000c */
[----:B----4-:R-:W-:Y:S01]  /*7e80*/  SHF.R.U64 R14, R8, 0x10, R9 ;  /* 0x00000010080e7819 */ /* 0x010fe20000001209 */
[----:B------:R-:W-:Y:S01]  /*7e90*/  IMAD.U32 R20, R15, 0x10000, RZ ;  /* 0x000100000f147824 */ /* 0x000fe200078e00ff */
[----:B------:R-:W-:Y:S01]  /*7ea0*/  SHF.R.U64 R3, R10, 0x10, R11 ;  /* 0x000000100a037819 */ /* 0x000fe2000000120b */
[----:B------:R-:W-:Y:S01]  /*7eb0*/  IMAD.U32 R13, R12, 0x10000, RZ ;  /* 0x000100000c0d7824 */ /* 0x000fe200078e00ff */
[----:B------:R-:W-:-:S02]  /*7ec0*/  PRMT R14, R47, 0x5432, R14 ;  /* 0x000054322f0e7816 */ /* 0x000fc4000000000e */
[----:B------:R-:W-:Y:S02]  /*7ed0*/  LOP3.LUT R15, R15, 0xffff0000, RZ, 0xc0, !PT ;  /* 0xffff00000f0f7812 */ /* 0x000fe400078ec0ff */
[----:B------:R-:W-:Y:S02]  /*7ee0*/  LOP3.LUT R12, R12, 0xffff0000, RZ, 0xc0, !PT ;  /* 0xffff00000c0c7812 */ /* 0x000fe400078ec0ff */
[----:B------:R-:W-:Y:S02]  /*7ef0*/  PRMT R11, R47, 0x5410, R3 ;  /* 0x000054102f0b7816 */ /* 0x000fe40000000003 */
[C---:B-1----:R-:W-:Y:S01]  /*7f00*/  LOP3.LUT R9, R6.reuse, 0xffff0000, RZ, 0xc0, !PT ;  /* 0xffff000006097812 */ /* 0x042fe200078ec0ff */
[C---:B------:R-:W-:Y:S01]  /*7f10*/  IMAD.U32 R10, R7.reuse, 0x10000, RZ ;  /* 0x00010000070a7824 */ /* 0x040fe200078e00ff */
[----:B------:R-:W-:Y:S01]  /*7f20*/  LOP3.LUT R7, R7, 0xffff0000, RZ, 0xc0, !PT ;  /* 0xffff000007077812 */ /* 0x000fe200078ec0ff */
[----:B------:R-:W-:Y:S02]  /*7f30*/  IMAD.U32 R8, R6, 0x10000, RZ ;  /* 0x0001000006087824 */ /* 0x000fe400078e00ff */
[C---:B------:R-:W-:Y:S01]  /*7f40*/  FMUL.FTZ R21, R9.reuse, R20 ;  /* 0x0000001409157220 */ /* 0x040fe20000410000 */
[----:B------:R-:W-:Y:S01]  /*7f50*/  FMUL.FTZ R9, R9, R13 ;  /* 0x0000000d09097220 */ /* 0x000fe20000410000 */
[----:B------:R-:W-:-:S02]  /*7f60*/  IMAD.U32 R6, R5, 0x10000, RZ ;  /* 0x0001000005067824 */ /* 0x000fc400078e00ff */
[C---:B------:R-:W-:Y:S01]  /*7f70*/  FMUL.FTZ R25, R7.reuse, R15 ;  /* 0x0000000f07197220 */ /* 0x040fe20000410000 */
[C---:B------:R-:W-:Y:S01]  /*7f80*/  FFMA.FTZ R21, R8.reuse, R13, -R21 ;  /* 0x0000000d08157223 */ /* 0x040fe20000010815 */
[----:B------:R-:W-:Y:S01]  /*7f90*/  FFMA.FTZ R20, R8, R20, R9 ;  /* 0x0000001408147223 */ /* 0x000fe20000010009 */
[-C--:B------:R-:W-:Y:S01]  /*7fa0*/  FMUL.FTZ R9, R7, R12.reuse ;  /* 0x0000000c07097220 */ /* 0x080fe20000410000 */
[----:B------:R-:W-:Y:S01]  /*7fb0*/  IMAD.U32 R8, R14, 0x10000, RZ ;  /* 0x000100000e087824 */ /* 0x000fe200078e00ff */
[----:B------:R-:W-:Y:S01]  /*7fc0*/  LOP3.LUT R5, R5, 0xffff0000, RZ, 0xc0, !PT ;  /* 0xffff000005057812 */ /* 0x000fe200078ec0ff */
[----:B------:R-:W-:Y:S01]  /*7fd0*/  IMAD.U32 R3, R4, 0x10000, RZ ;  /* 0x0001000004037824 */ /* 0x000fe200078e00ff */
[----:B------:R-:W-:Y:S01]  /*7fe0*/  LOP3.LUT R14, R14, 0xffff0000, RZ, 0xc0, !PT ;  /* 0xffff00000e0e7812 */ /* 0x000fe200078ec0ff */
[C---:B------:R-:W-:Y:S01]  /*7ff0*/  IMAD.U32 R7, R11.reuse, 0x10000, RZ ;  /* 0x000100000b077824 */ /* 0x040fe200078e00ff */
[----:B------:R-:W-:Y:S01]  /*8000*/  LOP3.LUT R4, R4, 0xffff0000, RZ, 0xc0, !PT ;  /* 0xffff000004047812 */ /* 0x000fe200078ec0ff */
[C---:B------:R-:W-:Y:S01]  /*8010*/  FFMA.FTZ R25, R10.reuse, R12, -R25 ;  /* 0x0000000c0a197223 */ /* 0x040fe20000010819 */
[----:B------:R-:W-:Y:S01]  /*8020*/  LOP3.LUT R11, R11, 0xffff0000, RZ, 0xc0, !PT ;  /* 0xffff00000b0b7812 */ /* 0x000fe200078ec0ff */
[----:B------:R-:W-:Y:S01]  /*8030*/  FFMA.FTZ R12, R10, R15, R9 ;  /* 0x0000000f0a0c7223 */ /* 0x000fe20000010009 */
[C---:B------:R-:W-:Y:S01]  /*8040*/  FMUL.FTZ R13, R5.reuse, R14 ;  /* 0x0000000e050d7220 */ /* 0x040fe20000410000 */
[CC--:B------:R-:W-:Y:S01]  /*8050*/  FMUL.FTZ R10, R4.reuse, R8.reuse ;  /* 0x00000008040a7220 */ /* 0x0c0fe20000410000 */
[----:B------:R-:W-:Y:S01]  /*8060*/  FMUL.FTZ R9, R4, R7 ;  /* 0x0000000704097220 */ /* 0x000fe20000410000 */
        /* <DEDUP_REMOVED lines=11> */
.L_x_2746:
[----:B------:R-:W0:Y:S01]  /*8120*/  LDC R31, c[0x0][0x448] ;  /* 0x00011200ff1f7b82 */ /* 0x000e220000000800 */
[----:B------:R-:W-:Y:S01]  /*8130*/  IMAD R3, R231, 0x40, R34 ;  /* 0x00000040e7037824 */ /* 0x000fe200078e0222 */
[----:B------:R-:W-:Y:S01]  /*8140*/  ULDC.64 UR4, c[0x0][0x3f8] ;  /* 0x0000fe0000047ab9 */ /* 0x000fe20000000a00 */
[----:B------:R-:W-:Y:S01]  /*8150*/  ULDC.64 UR6, c[0x0][0x408] ;  /* 0x0001020000067ab9 */ /* 0x000fe20000000a00 */
[----:B------:R-:W-:Y:S02]  /*8160*/  IMAD.MOV.U32 R20, RZ, RZ, R24 ;  /* 0x000000ffff147224 */ /* 0x000fe400078e0018 */
[----:B------:R-:W-:Y:S02]  /*8170*/  IMAD.MOV.U32 R21, RZ, RZ, R27 ;  /* 0x000000ffff157224 */ /* 0x000fe400078e001b */
[----:B------:R-:W-:Y:S01]  /*8180*/  IMAD.MOV.U32 R4, RZ, RZ, R30 ;  /* 0x000000ffff047224 */ /* 0x000fe200078e001e */
[----:B------:R-:W-:Y:S02]  /*8190*/  SHF.R.S32.HI R30, RZ, 0x1f, R37 ;  /* 0x0000001fff1e7819 */ /* 0x000fe40000011425 */
[----:B0-----:R-:W-:-:S13]  /*81a0*/  ISETP.NE.AND P0, PT, R31, 0x1, PT ;  /* 0x000000011f00780c */ /* 0x001fda0003f05270 */
[----:B------:R-:W0:Y:S08]  /*81b0*/  @P0 LDC R0, c[0x0][0x44c] ;  /* 0x00011300ff000b82 */ /* 0x000e300000000800 */
[----:B------:R-:W1:Y:S01]  /*81c0*/  @P0 LDC R5, c[0x0][0x450] ;  /* 0x00011400ff050b82 */ /* 0x000e620000000800 */
[----:B0-----:R-:W-:-:S05]  /*81d0*/  @P0 IMAD.HI.U32 R0, R3, R0, RZ ;  /* 0x0000000003000227 */ /* 0x001fca00078e00ff */
[----:B-1----:R-:W-:Y:S01]  /*81e0*/  @P0 SHF.R.U32.HI R3, RZ, R5, R0 ;  /* 0x00000005ff030219 */ /* 0x002fe20000011600 */
[----:B------:R-:W-:-:S03]  /*81f0*/  IMAD.MOV.U32 R5, RZ, RZ, R29 ;  /* 0x000000ffff057224 */ /* 0x000fc600078e001d */
        /* <DEDUP_REMOVED lines=17> */
[----:B------:R-:W0:Y:S01]  /*8310*/  LDC R38, c[0x0][0x3f4] ;  /* 0x0000fd00ff267b82 */ /* 0x000e220000000800 */
[----:B------:R-:W1:Y:S01]  /*8320*/  SHFL.IDX PT, R3, R10, RZ, 0x1c1f ;  /* 0x001c1fff0a037589 */ /* 0x000e6200000e0000 */
[----:B------:R-:W-:-:S03]  /*8330*/  IMAD R31, R204, R31, RZ ;  /* 0x0000001fcc1f7224 */ /* 0x000fc600078e02ff */
[----:B------:R-:W2:Y:S04]  /*8340*/  SHFL.IDX PT, R0, R20, RZ, 0x1c1f ;  /* 0x001c1fff14007589 */ /* 0x000ea800000e0000 */
[----:B------:R-:W3:Y:S04]  /*8350*/  SHFL.IDX PT, R14, R28, RZ, 0x1c1f ;  /* 0x001c1fff1c0e7589 */ /* 0x000ee800000e0000 */
[----:B------:R-:W4:Y:S01]  /*8360*/  SHFL.IDX PT, R8, R29, RZ, 0x1c1f ;  /* 0x001c1fff1d087589 */ /* 0x000f2200000e0000 */
[----:B0-----:R-:W-:-:S04]  /*8370*/  ISETP.GE.AND P0, PT, R37, R38, PT ;  /* 0x000000262500720c */ /* 0x001fc80003f06270 */
[----:B------:R-:W-:-:S13]  /*8380*/  ISETP.GE.OR P1, PT, R34, R31, P0 ;  /* 0x0000001f2200720c */ /* 0x000fda0000726670 */
[C---:B------:R-:W-:Y:S01]  /*8390*/  @!P1 IMAD.SHL.U32 R9, R37.reuse, 0x2, RZ ;  /* 0x0000000225099824 */ /* 0x040fe200078e00ff */
[----:B------:R-:W-:-:S04]  /*83a0*/  @!P1 SHF.L.U64.HI R21, R37, 0x1, R30 ;  /* 0x0000000125159819 */ /* 0x000fc8000001021e */
[----:B-1----:R-:W-:-:S05]  /*83b0*/  @!P1 IADD3 R4, P2, R3, R9, RZ ;  /* 0x0000000903049210 */ /* 0x002fca0007f5e0ff */
[----:B--2---:R-:W-:-:S06]  /*83c0*/  @!P1 IMAD.X R5, R0, 0x1, R21, P2 ;  /* 0x0000000100059824 */ /* 0x004fcc00010e0615 */
[----:B------:R-:W2:Y:S01]  /*83d0*/  @!P1 LD.E.128 R4, desc[UR40][R4.64] ;  /* 0x0000002804049980 */ /* 0x000ea2000c101d00 */
[----:B---3--:R-:W-:-:S05]  /*83e0*/  @!P1 IADD3 R14, P2, R14, R9, RZ ;  /* 0x000000090e0e9210 */ /* 0x008fca0007f5e0ff */
[----:B----4-:R-:W-:-:S04]  /*83f0*/  @!P1 IMAD.X R3, R8, 0x1, R21, P2 ;  /* 0x0000000108039824 */ /* 0x010fc800010e0615 */
[----:B------:R-:W-:-:S05]  /*8400*/  @!P1 IMAD.MOV.U32 R15, RZ, RZ, R3 ;  /* 0x000000ffff0f9224 */ /* 0x000fca00078e0003 */
[----:B------:R0:W3:Y:S01]  /*8410*/  @!P1 LD.E.128 R24, desc[UR40][R14.64] ;  /* 0x000000280e189980 */ /* 0x0000e2000c101d00 */
[----:B------:R-:W-:Y:S02]  /*8420*/  CS2R R42, SRZ ;  /* 0x00000000002a7805 */ /* 0x000fe4000001ff00 */
[----:B------:R-:W-:Y:S01]  /*8430*/  CS2R R40, SRZ ;  /* 0x0000000000287805 */ /* 0x000fe2000001ff00 */
[----:B------:R-:W1:Y:S04]  /*8440*/  SHFL.IDX PT, R8, R29, 0x1, 0x1c1f ;  /* 0x003c1f001d087f89 */ /* 0x000e6800000e0000 */
[----:B0-----:R-:W0:Y:S01]  /*8450*/  SHFL.IDX PT, R14, R28, 0x1, 0x1c1f ;  /* 0x003c1f001c0e7f89 */ /* 0x001e2200000e0000 */
[----:B--2---:R-:W-:Y:S02]  /*8460*/  @!P1 IMAD.MOV.U32 R42, RZ, RZ, R4 ;  /* 0x000000ffff2a9224 */ /* 0x004fe400078e0004 */
[----:B------:R-:W-:Y:S01]  /*8470*/  @!P1 IMAD.MOV.U32 R43, RZ, RZ, R5 ;  /* 0x000000ffff2b9224 */ /* 0x000fe200078e0005 */
[----:B------:R-:W-:Y:S01]  /*8480*/  CS2R R4, SRZ ;  /* 0x0000000000047805 */ /* 0x000fe2000001ff00 */
[----:B------:R-:W-:-:S02]  /*8490*/  IMAD.MOV.U32 R0, RZ, RZ, R42 ;  /* 0x000000ffff007224 */ /* 0x000fc400078e002a */
[----:B------:R-:W-:Y:S02]  /*84a0*/  @!P1 IMAD.MOV.U32 R41, RZ, RZ, R7 ;  /* 0x000000ffff299224 */ /* 0x000fe400078e0007 */
[----:B------:R-:W-:Y:S01]  /*84b0*/  IMAD.MOV.U32 R3, RZ, RZ, R43 ;  /* 0x000000ffff037224 */ /* 0x000fe200078e002b */
[----:B------:R-:W-:Y:S01]  /*84c0*/  PRMT R46, R46, 0x5410, R0 ;  /* 0x000054102e2e7816 */ /* 0x000fe20000000000 */
[----:B------:R-:W-:Y:S01]  /*84d0*/  @!P1 IMAD.MOV.U32 R40, RZ, RZ, R6 ;  /* 0x000000ffff289224 */ /* 0x000fe200078e0006 */
[----:B------:R-:W2:Y:S01]  /*84e0*/  SHFL.IDX PT, R0, R20, 0x1, 0x1c1f ;  /* 0x003c1f0014007f89 */ /* 0x000ea200000e0000 */
[----:B------:R-:W-:Y:S01]  /*84f0*/  CS2R R6, SRZ ;  /* 0x0000000000067805 */ /* 0x000fe2000001ff00 */
[----:B------:R-:W-:Y:S01]  /*8500*/  IMAD.MOV.U32 R11, RZ, RZ, R41 ;  /* 0x000000ffff0b7224 */ /* 0x000fe200078e0029 */
[----:B------:R-:W-:Y:S01]  /*8510*/  PRMT R47, R3, 0x7610, R47 ;  /* 0x00007610032f7816 */ /* 0x000fe2000000002f */
[----:B---3--:R-:W-:Y:S01]  /*8520*/  @!P1 IMAD.MOV.U32 R6, RZ, RZ, R24 ;  /* 0x000000ffff069224 */ /* 0x008fe200078e0018 */
[----:B------:R3:W4:Y:S01]  /*8530*/  SHFL.IDX PT, R3, R10, 0x1, 0x1c1f ;  /* 0x003c1f000a037f89 */ /* 0x00072200000e0000 */
[----:B------:R-:W-:Y:S01]  /*8540*/  @!P1 IMAD.MOV.U32 R7, RZ, RZ, R25 ;  /* 0x000000ffff079224 */ /* 0x000fe200078e0019 */
[----:B------:R-:W-:Y:S01]  /*8550*/  CS2R R24, SRZ ;  /* 0x0000000000187805 */ /* 0x000fe2000001ff00 */
[----:B------:R-:W-:-:S02]  /*8560*/  @!P1 IMAD.MOV.U32 R4, RZ, RZ, R26 ;  /* 0x000000ffff049224 */ /* 0x000fc400078e001a */
[----:B------:R-:W-:Y:S02]  /*8570*/  @!P1 IMAD.MOV.U32 R5, RZ, RZ, R27 ;  /* 0x000000ffff059224 */ /* 0x000fe400078e001b */
[----:B------:R-:W-:Y:S01]  /*8580*/  IMAD.MOV.U32 R9, RZ, RZ, R40 ;  /* 0x000000ffff097224 */ /* 0x000fe200078e0028 */
[----:B---3--:R-:W-:Y:S01]  /*8590*/  PRMT R10, R11, 0x7610, R10 ;  /* 0x000076100b0a7816 */ /* 0x008fe2000000000a */
[----:B------:R-:W-:Y:S02]  /*85a0*/  IMAD.MOV.U32 R11, RZ, RZ, R6 ;  /* 0x000000ffff0b7224 */ /* 0x000fe400078e0006 */
[----:B------:R-:W-:Y:S02]  /*85b0*/  IMAD.MOV.U32 R12, RZ, RZ, R7 ;  /* 0x000000ffff0c7224 */ /* 0x000fe400078e0007 */
[----:B------:R-:W-:Y:S01]  /*85c0*/  IMAD.MOV.U32 R13, RZ, RZ, R4 ;  /* 0x000000ffff0d7224 */ /* 0x000fe200078e0004 */
[----:B------:R-:W-:Y:S01]  /*85d0*/  PRMT R9, R9, 0x5410, R11 ;  /* 0x0000541009097816 */ /* 0x000fe2000000000b */
[----:B------:R-:W-:Y:S01]  /*85e0*/  IMAD.MOV.U32 R15, RZ, RZ, R5 ;  /* 0x000000ffff0f7224 */ /* 0x000fe200078e0005 */
[----:B------:R-:W-:-:S02]  /*85f0*/  PRMT R21, R12, 0x7610, R21 ;  /* 0x000076100c157816 */ /* 0x000fc40000000015 */
[----:B------:R-:W-:Y:S02]  /*8600*/  PRMT R10, R10, 0x5410, R13 ;  /* 0x000054100a0a7816 */ /* 0x000fe4000000000d */
[----:B012---:R-:W-:-:S07]  /*8610*/  PRMT R46, R15, 0x7610, R46 ;  /* 0x000076100f2e7816 */ /* 0x007fce000000002e */
.L_x_3072:
[----:B------:R-:W-:Y:S01]  /*8620*/  VIADD R34, R34, 0x40 ;  /* 0x0000004022227836 */ /* 0x000fe20000000000 */
[----:B------:R-:W-:Y:S01]  /*8630*/  LEA.HI R11, R235, R235, RZ, 0x1 ;  /* 0x000000ebeb0b7211 */ /* 0x000fe200078f08ff */
[----:B------:R-:W-:Y:S01]  /*8640*/  BSSY B1, `(.L_x_2763) ;  /* 0x0000015000017945 */ /* 0x000fe20003800000 */
[----:B------:R-:W-:Y:S02]  /*8650*/  CS2R R26, SRZ ;  /* 0x00000000001a7805 */ /* 0x000fe4000001ff00 */
[----:B------:R-:W-:Y:S02]  /*8660*/  CS2R R32, SRZ ;  /* 0x0000000000207805 */ /* 0x000fe4000001ff00 */
[----:B------:R-:W-:Y:S02]  /*8670*/  ISETP.GE.AND P1, PT, R34, R31, PT ;  /* 0x0000001f2200720c */ /* 0x000fe40003f26270 */
[----:B------:R-:W-:Y:S02]  /*8680*/  CS2R R34, SRZ ;  /* 0x0000000000227805 */ /* 0x000fe4000001ff00 */
[----:B------:R-:W-:-:S05]  /*8690*/  LOP3.LUT R12, R11, 0xfffffffe, RZ, 0xc0, !PT ;  /* 0xfffffffe0b0c7812 */ /* 0x000fca00078ec0ff */
[----:B------:R-:W-:-:S05]  /*86a0*/  IMAD.IADD R11, R235, 0x1, -R12 ;  /* 0x00000001eb0b7824 */ /* 0x000fca00078e0a0c */
[----:B------:R-:W-:Y:S01]  /*86b0*/  SHF.L.U32 R11, R11, 0x1f, RZ ;  /* 0x0000001f0b0b7819 */ /* 0x000fe200000006ff */
[----:B------:R-:W-:Y:S06]  /*86c0*/  @P1 BRA `(.L_x_2764) ;  /* 0x0000000000301947 */ /* 0x000fec0003800000 */
[----:B------:R-:W-:Y:S02]  /*86d0*/  CS2R R26, SRZ ;  /* 0x00000000001a7805 */ /* 0x000fe4000001ff00 */
[----:B------:R-:W-:Y:S02]  /*86e0*/  CS2R R32, SRZ ;  /* 0x0000000000207805 */ /* 0x000fe4000001ff00 */
[----:B------:R-:W-:Y:S01]  /*86f0*/  CS2R R34, SRZ ;  /* 0x0000000000227805 */ /* 0x000fe2000001ff00 */
[----:B------:R-:W-:Y:S06]  /*8700*/  @P0 BRA `(.L_x_2764) ;  /* 0x0000000000200947 */ /* 0x000fec0003800000 */
[C---:B------:R-:W-:Y:S01]  /*8710*/  IMAD.SHL.U32 R15, R37.reuse, 0x2, RZ ;  /* 0x00000002250f7824 */ /* 0x040fe200078e00ff */
[----:B------:R-:W-:-:S04]  /*8720*/  SHF.L.U64.HI R13, R37, 0x1, R30 ;  /* 0x00000001250d7819 */ /* 0x000fc8000001021e */
[-C--:B----4-:R-:W-:Y:S02]  /*8730*/  IADD3 R32, P1, R3, R15.reuse, RZ ;  /* 0x0000000f03207210 */ /* 0x090fe40007f3e0ff */
[----:B------:R-:W-:-:S03]  /*8740*/  IADD3 R14, P2, R14, R15, RZ ;  /* 0x0000000f0e0e7210 */ /* 0x000fc60007f5e0ff */
[--C-:B------:R-:W-:Y:S02]  /*8750*/  IMAD.X R33, R0, 0x1, R13.reuse, P1 ;  /* 0x0000000100217824 */ /* 0x100fe400008e060d */
[----:B------:R-:W-:-:S04]  /*8760*/  IMAD.X R15, R8, 0x1, R13, P2 ;  /* 0x00000001080f7824 */ /* 0x000fc800010e060d */
[----:B------:R-:W5:Y:S04]  /*8770*/  LD.E.128 R32, desc[UR40][R32.64] ;  /* 0x0000002820207980 */ /* 0x000f68000c101d00 */
[----:B------:R0:W5:Y:S02]  /*8780*/  LD.E.128 R24, desc[UR40][R14.64] ;  /* 0x000000280e187980 */ /* 0x000164000c101d00 */
.L_x_2764:
[----:B------:R-:W-:Y:S05]  /*8790*/  BSYNC B1 ;  /* 0x0000000000017941 */ /* 0x000fea0003800000 */
.L_x_2763:
[----:B------:R-:W1:Y:S01]  /*87a0*/  SYNCS.PHASECHK.TRANS64.TRYWAIT P1, [R16+URZ+0x22800], R11 ;  /* 0x0228000b100075a7 */ /* 0x000e62000802017f */
[----:B-----5:R-:W-:Y:S01]  /*87b0*/  IMAD.MOV.U32 R0, RZ, RZ, R24 ;  /* 0x000000ffff007224 */ /* 0x020fe200078e0018 */
[----:B------:R-:W-:Y:S01]  /*87c0*/  VIADDMNMX R31, R31, -R210, 0x80, PT ;  /* 0x000000801f1f7446 */ /* 0x000fe200038009d2 */
[----:B----4-:R-:W-:Y:S01]  /*87d0*/  IMAD.MOV.U32 R3, RZ, RZ, R25 ;  /* 0x000000ffff037224 */ /* 0x010fe200078e0019 */
[----:B------:R-:W-:Y:S01]  /*87e0*/  BSSY B1, `(.L_x_2765) ;  /* 0x0000010000017945 */ /* 0x000fe20003800000 */
[----:B------:R-:W-:Y:S01]  /*87f0*/  IMAD.MOV.U32 R8, RZ, RZ, R32 ;  /* 0x000000ffff087224 */ /* 0x000fe200078e0020 */
[----:B------:R-:W-:Y:S01]  /*8800*/  PRMT R52, R52, 0x5410, R0 ;  /* 0x0000541034347816 */ /* 0x000fe20000000000 */
[----:B------:R-:W-:Y:S01]  /*8810*/  IMAD.MOV.U32 R0, RZ, RZ, R26 ;  /* 0x000000ffff007224 */ /* 0x000fe200078e001a */
[----:B------:R-:W-:Y:S01]  /*8820*/  PRMT R53, R53, 0x5410, R3 ;  /* 0x0000541035357816 */ /* 0x000fe20000000003 */
[----:B------:R-:W-:Y:S01]  /*8830*/  IMAD.MOV.U32 R3, RZ, RZ, R27 ;  /* 0x000000ffff037224 */ /* 0x000fe200078e001b */
[-C--:B------:R-:W-:Y:S01]  /*8840*/  ISETP.GE.OR P2, PT, R18, R31.reuse, P0 ;  /* 0x0000001f1200720c */ /* 0x080fe20000746670 */
[----:B------:R-:W-:Y:S01]  /*8850*/  IMAD.MOV.U32 R12, RZ, RZ, R33 ;  /* 0x000000ffff0c7224 */ /* 0x000fe200078e0021 */
[----:B------:R-:W-:Y:S01]  /*8860*/  ISETP.GE.OR P0, PT, R233, R31, P0 ;  /* 0x0000001fe900720c */ /* 0x000fe20000706670 */
[----:B------:R-:W-:Y:S01]  /*8870*/  IMAD.MOV.U32 R56, RZ, RZ, R34 ;  /* 0x000000ffff387224 */ /* 0x000fe200078e0022 */
[----:B------:R-:W-:Y:S01]  /*8880*/  PRMT R54, R54, 0x5410, R0 ;  /* 0x0000541036367816 */ /* 0x000fe20000000000 */
[----:B------:R-:W-:Y:S01]  /*8890*/  IMAD.MOV.U32 R57, RZ, RZ, R35 ;  /* 0x000000ffff397224 */ /* 0x000fe200078e0023 */
[----:B------:R-:W-:-:S02]  /*88a0*/  PRMT R52, R3, 0x7610, R52 ;  /* 0x0000761003347816 */ /* 0x000fc40000000034 */
[----:B------:R-:W-:Y:S02]  /*88b0*/  PRMT R55, R55, 0x5410, R8 ;  /* 0x0000541037377816 */ /* 0x000fe40000000008 */
[----:B------:R-:W-:Y:S01]  /*88c0*/  PRMT R53, R12, 0x7610, R53 ;  /* 0x000076100c357816 */ /* 0x000fe20000000035 */
[----:B-1----:R-:W-:Y:S06]  /*88d0*/  @!P1 BRA `(.L_x_2766) ;  /* 0x0000018000809947 */ /* 0x002fec0003800000 */
.L_x_3073:
[----:B------:R-:W-:Y:S05]  /*88e0*/  BSYNC B1 ;  /* 0x0000000000017941 */ /* 0x000fea0003800000 */
.L_x_2765:
[----:B------:R-:W-:Y:S04]  /*88f0*/  BSSY B1, `(.L_x_2767) ;  /* 0x000006a000017945 */ /* 0x000fe80003800000 */
[----:B------:R-:W-:Y:S05]  /*8900*/  @P2 BRA `(.L_x_2768) ;  /* 0x0000000400a02947 */ /* 0x000fea0003800000 */
[----:B------:R-:W-:Y:S01]  /*8910*/  IMAD.SHL.U32 R0, R237, 0x40, RZ ;  /* 0x00000040ed007824 */ /* 0x000fe200078e00ff */
[----:B------:R-:W-:Y:S01]  /*8920*/  SHF.R.U64 R20, R42, 0x10, R43 ;  /* 0x000000102a147819 */ /* 0x000fe2000000122b */
[----:B------:R-:W-:Y:S01]  /*8930*/  IMAD.IADD R8, R37, 0x1, R38 ;  /* 0x0000000125087824 */ /* 0x000fe200078e0226 */
[----:B------:R-:W-:Y:S02]  /*8940*/  SHF.R.U64 R42, R6, 0x10, R7 ;  /* 0x00000010062a7819 */ /* 0x000fe40000001207 */
[----:B-1----:R-:W-:Y:S02]  /*8950*/  LOP3.LUT R11, R0, 0x1c0, RZ, 0xc0, !PT ;  /* 0x000001c0000b7812 */ /* 0x002fe400078ec0ff */
[----:B------:R-:W-:Y:S02]  /*8960*/  SHF.R.U64 R40, R40, 0x10, R41 ;  /* 0x0000001028287819 */ /* 0x000fe40000001229 */
[----:B------:R-:W-:Y:S02]  /*8970*/  SHF.R.U32.HI R13, RZ, 0x3, R11 ;  /* 0x00000003ff0d7819 */ /* 0x000fe4000001160b */
[----:B------:R-:W-:-:S02]  /*8980*/  LOP3.LUT R8, R11, 0x38, R8, 0xf8, !PT ;  /* 0x000000380b087812 */ /* 0x000fc400078ef808 */
[----:B------:R-:W-:Y:S02]  /*8990*/  LOP3.LUT R0, R11, 0x38, R37, 0xf8, !PT ;  /* 0x000000380b007812 */ /* 0x000fe400078ef825 */
[-C--:B------:R-:W-:Y:S02]  /*89a0*/  LOP3.LUT R11, R8, R13.reuse, RZ, 0x3c, !PT ;  /* 0x0000000d080b7212 */ /* 0x080fe400078e3cff */
[----:B------:R-:W-:Y:S02]  /*89b0*/  LOP3.LUT R3, R0, R13, RZ, 0x3c, !PT ;  /* 0x0000000d00037212 */ /* 0x000fe400078e3cff */
[----:B------:R-:W-:Y:S01]  /*89c0*/  SHF.R.U32.HI R41, RZ, 0x10, R41 ;  /* 0x00000010ff297819 */ /* 0x000fe20000011629 */
[----:B------:R-:W-:Y:S01]  /*89d0*/  IMAD R11, R220, 0x200, R11 ;  /* 0x00000200dc0b7824 */ /* 0x000fe200078e020b */
[----:B------:R-:W-:Y:S01]  /*89e0*/  SHF.R.U64 R44, R4, 0x10, R5 ;  /* 0x00000010042c7819 */ /* 0x000fe20000001205 */
[----:B------:R-:W-:Y:S01]  /*89f0*/  IMAD R3, R220, 0x200, R3 ;  /* 0x00000200dc037824 */ /* 0x000fe200078e0203 */
[----:B------:R-:W-:Y:S01]  /*8a00*/  SHF.R.U32.HI R39, RZ, 0x10, R43 ;  /* 0x00000010ff277819 */ /* 0x000fe2000001162b */
[----:B------:R-:W-:Y:S01]  /*8a10*/  IMAD R51, R11, 0x2, R16 ;  /* 0x000000020b337824 */ /* 0x000fe200078e0210 */
[----:B------:R-:W-:Y:S01]  /*8a20*/  PRMT R42, R9, 0x5432, R42 ;  /* 0x00005432092a7816 */ /* 0x000fe2000000002a */
[----:B------:R-:W-:Y:S01]  /*8a30*/  IMAD R50, R3, 0x2, R16 ;  /* 0x0000000203327824 */ /* 0x000fe200078e0210 */
[----:B------:R-:W-:-:S02]  /*8a40*/  SHF.R.U32.HI R43, RZ, 0x10, R7 ;  /* 0x00000010ff2b7819 */ /* 0x000fc40000011607 */
[----:B------:R-:W1:Y:S01]  /*8a50*/  LDS.128 R28, [R51+0x18400] ;  /* 0x01840000331c7984 */ /* 0x000e620000000c00 */
[----:B------:R-:W-:Y:S02]  /*8a60*/  PRMT R20, R46, 0x5432, R20 ;  /* 0x000054322e147816 */ /* 0x000fe40000000014 */
[----:B------:R-:W-:Y:S01]  /*8a70*/  PRMT R40, R9, 0x5410, R40 ;  /* 0x0000541009287816 */ /* 0x000fe20000000028 */
[----:B0-----:R-:W0:Y:S01]  /*8a80*/  LDS.128 R12, [R50+0x18400] ;  /* 0x01840000320c7984 */ /* 0x001e220000000c00 */
[C---:B------:R-:W-:Y:S02]  /*8a90*/  PRMT R41, R10.reuse, 0x5410, R41 ;  /* 0x000054100a297816 */ /* 0x040fe40000000029 */
[----:B------:R-:W-:Y:S02]  /*8aa0*/  PRMT R44, R10, 0x5432, R44 ;  /* 0x000054320a2c7816 */ /* 0x000fe4000000002c */
[----:B------:R-:W-:Y:S01]  /*8ab0*/  PRMT R43, R21, 0x5410, R43 ;  /* 0x00005410152b7816 */ /* 0x000fe2000000002b */
[----:B------:R-:W-:Y:S01]  /*8ac0*/  IMAD.U32 R21, R20, 0x10000, RZ ;  /* 0x0001000014157824 */ /* 0x000fe200078e00ff */
[----:B------:R-:W-:-:S02]  /*8ad0*/  PRMT R39, R47, 0x5410, R39 ;  /* 0x000054102f277816 */ /* 0x000fc40000000027 */
[----:B------:R-:W-:Y:S02]  /*8ae0*/  SHF.R.U32.HI R45, RZ, 0x10, R5 ;  /* 0x00000010ff2d7819 */ /* 0x000fe40000011605 */
[----:B------:R-:W-:Y:S02]  /*8af0*/  LOP3.LUT R20, R20, 0xffff0000, RZ, 0xc0, !PT ;  /* 0xffff000014147812 */ /* 0x000fe400078ec0ff */
[----:B------:R-:W-:Y:S01]  /*8b00*/  PRMT R45, R46, 0x5410, R45 ;  /* 0x000054102e2d7816 */ /* 0x000fe2000000002d */
[C---:B-1----:R-:W-:Y:S01]  /*8b10*/  IMAD.U32 R8, R28.reuse, 0x10000, RZ ;  /* 0x000100001c087824 */ /* 0x042fe200078e00ff */
[----:B------:R-:W-:Y:S01]  /*8b20*/  LOP3.LUT R9, R28, 0xffff0000, RZ, 0xc0, !PT ;  /* 0xffff00001c097812 */ /* 0x000fe200078ec0ff */
[C---:B------:R-:W-:Y:S01]  /*8b30*/  IMAD.U32 R10, R29.reuse, 0x10000, RZ ;  /* 0x000100001d0a7824 */ /* 0x040fe200078e00ff */
[----:B------:R-:W-:Y:S01]  /*8b40*/  LOP3.LUT R28, R29, 0xffff0000, RZ, 0xc0, !PT ;  /* 0xffff00001d1c7812 */ /* 0x000fe200078ec0ff */
[----:B------:R-:W-:Y:S01]  /*8b50*/  IMAD.U32 R29, R42, 0x10000, RZ ;  /* 0x000100002a1d7824 */ /* 0x000fe200078e00ff */
[C---:B0-----:R-:W-:Y:S01]  /*8b60*/  LOP3.LUT R3, R12.reuse, 0xffff0000, RZ, 0xc0, !PT ;  /* 0xffff00000c037812 */ /* 0x041fe200078ec0ff */
[----:B------:R-:W-:Y:S01]  /*8b70*/  IMAD.U32 R0, R12, 0x10000, RZ ;  /* 0x000100000c007824 */ /* 0x000fe200078e00ff */
[----:B------:R-:W-:Y:S01]  /*8b80*/  LOP3.LUT R42, R42, 0xffff0000, RZ, 0xc0, !PT ;  /* 0xffff00002a2a7812 */ /* 0x000fe200078ec0ff */
[----:B------:R-:W-:Y:S01]  /*8b90*/  FMUL.FTZ R47, R8, R29 ;  /* 0x0000001d082f7220 */ /* 0x000fe20000410000 */
[C---:B------:R-:W-:Y:S01]  /*8ba0*/  IMAD.U32 R4, R13.reuse, 0x10000, RZ ;  /* 0x000100000d047824 */ /* 0x040fe200078e00ff */
[----:B------:R-:W-:Y:S01]  /*8bb0*/  LOP3.LUT R12, R13, 0xffff0000, RZ, 0xc0, !PT ;  /* 0xffff00000d0c7812 */ /* 0x000fe200078ec0ff */
[C---:B------:R-:W-:Y:S01]  /*8bc0*/  IMAD.U32 R5, R14.reuse, 0x10000, RZ ;  /* 0x000100000e057824 */ /* 0x040fe200078e00ff */
[----:B------:R-:W-:Y:S01]  /*8bd0*/  LOP3.LUT R6, R14, 0xffff0000, RZ, 0xc0, !PT ;  /* 0xffff00000e067812 */ /* 0x000fe200078ec0ff */
[-C--:B------:R-:W-:Y:S01]  /*8be0*/  FMUL.FTZ R49, R8, R21.reuse ;  /* 0x0000001508317220 */ /* 0x080fe20000410000 */
[C---:B------:R-:W-:Y:S01]  /*8bf0*/  IMAD.U32 R7, R15.reuse, 0x10000, RZ ;  /* 0x000100000f077824 */ /* 0x040fe200078e00ff */
[----:B------:R-:W-:Y:S01]  /*8c00*/  LOP3.LUT R14, R15, 0xffff0000, RZ, 0xc0, !PT ;  /* 0xffff00000f0e7812 */ /* 0x000fe200078ec0ff */
[C---:B------:R-:W-:Y:S01]  /*8c10*/  IMAD.U32 R11, R30.reuse, 0x10000, RZ ;  /* 0x000100001e0b7824 */ /* 0x040fe200078e00ff */
[----:B------:R-:W-:Y:S01]  /*8c20*/  LOP3.LUT R13, R30, 0xffff0000, RZ, 0xc0, !PT ;  /* 0xffff00001e0d7812 */ /* 0x000fe200078ec0ff */
[C---:B------:R-:W-:Y:S01]  /*8c30*/  IMAD.U32 R15, R31.reuse, 0x10000, RZ ;  /* 0x000100001f0f7824 */ /* 0x040fe200078e00ff */
[----:B------:R-:W-:Y:S01]  /*8c40*/  LOP3.LUT R30, R31, 0xffff0000, RZ, 0xc0, !PT ;  /* 0xffff00001f1e7812 */ /* 0x000fe200078ec0ff */
[----:B------:R-:W-:Y:S01]  /*8c50*/  FFMA.FTZ R47, R0, R21, -R47 ;  /* 0x00000015002f7223 */ /* 0x000fe2000001082f */
[----:B------:R-:W-:-:S02]  /*8c60*/  IMAD.U32 R31, R43, 0x10000, RZ ;  /* 0x000100002b1f7824 */ /* 0x000fc400078e00ff */
[----:B------:R-:W-:Y:S01]  /*8c70*/  FMUL.FTZ R8, R9, R42 ;  /* 0x0000002a09087220 */ /* 0x000fe20000410000 */
[----:B------:R-:W-:Y:S01]  /*8c80*/  FFMA.FTZ R49, R0, R29, R49 ;  /* 0x0000001d00317223 */ /* 0x000fe20000010031 */
[----:B------:R-:W-:Y:S02]  /*8c90*/  IMAD.U32 R21, R39, 0x10000, RZ ;  /* 0x0001000027157824 */ /* 0x000fe400078e00ff */
[-C--:B------:R-:W-:Y:S01]  /*8ca0*/  FMUL.FTZ R0, R9, R20.reuse ;  /* 0x0000001409007220 */ /* 0x080fe20000410000 */
[C---:B------:R-:W-:Y:S01]  /*8cb0*/  FMUL.FTZ R9, R10.reuse, R31 ;  /* 0x0000001f0a097220 */ /* 0x040fe20000410000 */
[----:B------:R-:W-:Y:S01]  /*8cc0*/  FFMA.FTZ R20, R3, R20, -R8 ;  /* 0x0000001403147223 */ /* 0x000fe20000010808 */
[----:B------:R-:W-:Y:S01]  /*8cd0*/  LOP3.LUT R43, R43, 0xffff0000, RZ, 0xc0, !PT ;  /* 0xffff00002b2b7812 */ /* 0x000fe200078ec0ff */
[----:B------:R-:W-:Y:S01]  /*8ce0*/  FMUL.FTZ R10, R10, R21 ;  /* 0x000000150a0a7220 */ /* 0x000fe20000410000 */
[----:B------:R-:W-:Y:S01]  /*8cf0*/  FFMA.FTZ R42, R3, R42, R0 ;  /* 0x0000002a032a7223 */ /* 0x000fe20000010000 */
[----:B------:R-:W-:Y:S01]  /*8d00*/  IMAD.U32 R8, R44, 0x10000, RZ ;  /* 0x000100002c087824 */ /* 0x000fe200078e00ff */
[----:B------:R-:W-:Y:S01]  /*8d10*/  LOP3.LUT R39, R39, 0xffff0000, RZ, 0xc0, !PT ;  /* 0xffff000027277812 */ /* 0x000fe200078ec0ff */
[----:B------:R-:W-:-:S02]  /*8d20*/  IMAD.U32 R0, R40, 0x10000, RZ ;  /* 0x0001000028007824 */ /* 0x000fc400078e00ff */
[C---:B------:R-:W-:Y:S01]  /*8d30*/  FFMA.FTZ R31, R4.reuse, R31, R10 ;  /* 0x0000001f041f7223 */ /* 0x040fe2000001000a */
[----:B------:R-:W-:Y:S01]  /*8d40*/  FFMA.FTZ R9, R4, R21, -R9 ;  /* 0x0000001504097223 */ /* 0x000fe20000010809 */
[----:B------:R-:W-:Y:S01]  /*8d50*/  FMUL.FTZ R3, R28, R43 ;  /* 0x0000002b1c037220 */ /* 0x000fe20000410000 */
[----:B------:R-:W-:Y:S02]  /*8d60*/  IMAD.U32 R10, R45, 0x10000, RZ ;  /* 0x000100002d0a7824 */ /* 0x000fe400078e00ff */
[----:B------:R-:W-:Y:S01]  /*8d70*/  FMUL.FTZ R46, R11, R8 ;  /* 0x000000080b2e7220 */ /* 0x000fe20000410000 */
[----:B------:R-:W-:Y:S01]  /*8d80*/  LOP3.LUT R44, R44, 0xffff0000, RZ, 0xc0, !PT ;  /* 0xffff00002c2c7812 */ /* 0x000fe200078ec0ff */
[----:B------:R-:W-:Y:S02]  /*8d90*/  IMAD.U32 R4, R41, 0x10000, RZ ;  /* 0x0001000029047824 */ /* 0x000fe400078e00ff */
[-C--:B------:R-:W-:Y:S01]  /*8da0*/  FMUL.FTZ R11, R11, R0.reuse ;  /* 0x000000000b0b7220 */ /* 0x080fe20000410000 */
[----:B------:R-:W-:Y:S01]  /*8db0*/  LOP3.LUT R40, R40, 0xffff0000, RZ, 0xc0, !PT ;  /* 0xffff000028287812 */ /* 0x000fe200078ec0ff */
[-C--:B------:R-:W-:Y:S01]  /*8dc0*/  FMUL.FTZ R21, R28, R39.reuse ;  /* 0x000000271c157220 */ /* 0x080fe20000410000 */
[----:B------:R-:W-:Y:S01]  /*8dd0*/  LOP3.LUT R45, R45, 0xffff0000, RZ, 0xc0, !PT ;  /* 0xffff00002d2d7812 */ /* 0x000fe200078ec0ff */
[----:B------:R-:W-:Y:S01]  /*8de0*/  FFMA.FTZ R28, R12, R39, -R3 ;  /* 0x000000270c1c7223 */ /* 0x000fe20000010803 */
[----:B------:R-:W-:Y:S01]  /*8df0*/  LOP3.LUT R41, R41, 0xffff0000, RZ, 0xc0, !PT ;  /* 0xffff000029297812 */ /* 0x000fe200078ec0ff */
[----:B------:R-:W-:Y:S01]  /*8e00*/  FFMA.FTZ R46, R5, R0, -R46 ;  /* 0x00000000052e7223 */ /* 0x000fe2000001082e */
[----:B------:R-:W-:Y:S01]  /*8e10*/  FMUL.FTZ R48, R15, R10 ;  /* 0x0000000a0f307220 */ /* 0x000fe20000410000 */
[----:B------:R-:W-:Y:S01]  /*8e20*/  FFMA.FTZ R11, R5, R8, R11 ;  /* 0x00000008050b7223 */ /* 0x000fe2000001000b */
[----:B------:R-:W-:Y:S01]  /*8e30*/  FMUL.FTZ R0, R15, R4 ;  /* 0x000000040f007220 */ /* 0x000fe20000410000 */
[C---:B------:R-:W-:Y:S01]  /*8e40*/  FMUL.FTZ R3, R13.reuse, R44 ;  /* 0x0000002c0d037220 */ /* 0x040fe20000410000 */
[----:B------:R-:W-:Y:S01]  /*8e50*/  FMUL.FTZ R13, R13, R40 ;  /* 0x000000280d0d7220 */ /* 0x000fe20000410000 */
[C---:B------:R-:W-:Y:S01]  /*8e60*/  FMUL.FTZ R5, R30.reuse, R45 ;  /* 0x0000002d1e057220 */ /* 0x040fe20000410000 */
[-C--:B------:R-:W-:Y:S01]  /*8e70*/  FMUL.FTZ R30, R30, R41.reuse ;  /* 0x000000291e1e7220 */ /* 0x080fe20000410000 */
[C---:B------:R-:W-:Y:S01]  /*8e80*/  FFMA.FTZ R48, R7.reuse, R4, -R48 ;  /* 0x0000000407307223 */ /* 0x040fe20000010830 */
[----:B------:R-:W-:Y:S01]  /*8e90*/  FFMA.FTZ R0, R7, R10, R0 ;  /* 0x0000000a07007223 */ /* 0x000fe20000010000 */
[C---:B------:R-:W-:Y:S01]  /*8ea0*/  FFMA.FTZ R3, R6.reuse, R40, -R3 ;  /* 0x0000002806037223 */ /* 0x040fe20000010803 */
[----:B------:R-:W-:Y:S01]  /*8eb0*/  FFMA.FTZ R10, R6, R44, R13 ;  /* 0x0000002c060a7223 */ /* 0x000fe2000001000d */
        /* <DEDUP_REMOVED lines=13> */
.L_x_2768:
[----:B------:R-:W-:Y:S05]  /*8f90*/  BSYNC B1 ;  /* 0x0000000000017941 */ /* 0x000fea0003800000 */
.L_x_2767:
[----:B------:R-:W-:Y:S01]  /*8fa0*/  PRMT R12, R57, 0x5410, R56 ;  /* 0x00005410390c7816 */ /* 0x000fe20000000038 */
[----:B------:R-:W-:Y:S06]  /*8fb0*/  @P0 BRA `(.L_x_2759) ;  /* 0x00000004008c0947 */ /* 0x000fec0003800000 */
[----:B------:R-:W3:Y:S01]  /*8fc0*/  LDL R40, [R1+0xc] ;  /* 0x00000c0001287983 */ /* 0x000ee20000100800 */
[----:B------:R-:W-:Y:S01]  /*8fd0*/  IMAD.IADD R37, R37, 0x1, R38 ;  /* 0x0000000125257824 */ /* 0x000fe200078e0226 */
[----:B------:R-:W-:-:S04]  /*8fe0*/  SHF.R.U32.HI R3, RZ, 0x3, R218 ;  /* 0x00000003ff037819 */ /* 0x000fc800000116da */
[----:B------:R-:W-:-:S04]  /*8ff0*/  LOP3.LUT R0, R218, 0x38, R37, 0xf8, !PT ;  /* 0x00000038da007812 */ /* 0x000fc800078ef825 */
[----:B------:R-:W-:-:S05]  /*9000*/  LOP3.LUT R0, R0, R3, RZ, 0x3c, !PT ;  /* 0x0000000300007212 */ /* 0x000fca00078e3cff */
[----:B------:R-:W-:-:S04]  /*9010*/  IMAD.IADD R3, R221, 0x1, R0 ;  /* 0x00000001dd037824 */ /* 0x000fc800078e0200 */
[----:B------:R-:W-:-:S05]  /*9020*/  IMAD R3, R3, 0x2, R16 ;  /* 0x0000000203037824 */ /* 0x000fca00078e0210 */
[----:B-12---:R-:W0:Y:S01]  /*9030*/  LDS.128 R8, [R3+0x18400] ;  /* 0x0184000003087984 */ /* 0x006e220000000c00 */
[----:B------:R-:W-:Y:S02]  /*9040*/  SHF.R.U64 R30, R24, 0x10, R25 ;  /* 0x00000010181e7819 */ /* 0x000fe40000001219 */
[----:B------:R-:W-:Y:S02]  /*9050*/  SHF.R.U64 R0, R32, 0x10, R33 ;  /* 0x0000001020007819 */ /* 0x000fe40000001221 */
[----:B------:R-:W-:Y:S02]  /*9060*/  SHF.R.U32.HI R32, RZ, 0x10, R25 ;  /* 0x00000010ff207819 */ /* 0x000fe40000011619 */
[----:B------:R-:W-:Y:S02]  /*9070*/  PRMT R30, R52, 0x5432, R30 ;  /* 0x00005432341e7816 */ /* 0x000fe4000000001e */
[----:B------:R-:W-:Y:S02]  /*9080*/  PRMT R25, R55, 0x5432, R0 ;  /* 0x0000543237197816 */ /* 0x000fe40000000000 */
[----:B------:R-:W-:Y:S01]  /*9090*/  SHF.R.U32.HI R33, RZ, 0x10, R33 ;  /* 0x00000010ff217819 */ /* 0x000fe20000011621 */
[----:B------:R-:W-:Y:S01]  /*90a0*/  IMAD.U32 R31, R30, 0x10000, RZ ;  /* 0x000100001e1f7824 */ /* 0x000fe200078e00ff */
[----:B------:R-:W-:-:S02]  /*90b0*/  SHF.R.U64 R28, R34, 0x10, R35 ;  /* 0x00000010221c7819 */ /* 0x000fc40000001223 */
[----:B------:R-:W-:Y:S02]  /*90c0*/  SHF.R.U32.HI R29, RZ, 0x10, R35 ;  /* 0x00000010ff1d7819 */ /* 0x000fe40000011623 */
[----:B------:R-:W-:Y:S02]  /*90d0*/  PRMT R32, R53, 0x5432, R32 ;  /* 0x0000543235207816 */ /* 0x000fe40000000020 */
[--C-:B------:R-:W-:Y:S02]  /*90e0*/  SHF.R.U32.HI R35, RZ, 0x10, R27.reuse ;  /* 0x00000010ff237819 */ /* 0x100fe4000001161b */
[----:B------:R-:W-:Y:S01]  /*90f0*/  SHF.R.U64 R34, R26, 0x10, R27 ;  /* 0x000000101a227819 */ /* 0x000fe2000000121b */
[----:B------:R-:W-:Y:S01]  /*9100*/  IMAD.U32 R26, R25, 0x10000, RZ ;  /* 0x00010000191a7824 */ /* 0x000fe200078e00ff */
[----:B------:R-:W-:Y:S01]  /*9110*/  PRMT R27, R53, 0x5410, R33 ;  /* 0x00005410351b7816 */ /* 0x000fe20000000021 */
[----:B------:R-:W-:Y:S01]  /*9120*/  IMAD.U32 R33, R32, 0x10000, RZ ;  /* 0x0001000020217824 */ /* 0x000fe200078e00ff */
[----:B------:R-:W-:-:S02]  /*9130*/  PRMT R35, R52, 0x5410, R35 ;  /* 0x0000541034237816 */ /* 0x000fc40000000023 */
[C---:B------:R-:W-:Y:S02]  /*9140*/  PRMT R28, R12.reuse, 0x5432, R28 ;  /* 0x000054320c1c7816 */ /* 0x040fe4000000001c */
[----:B------:R-:W-:Y:S01]  /*9150*/  PRMT R29, R12, 0x5410, R29 ;  /* 0x000054100c1d7816 */ /* 0x000fe2000000001d */
[----:B0-----:R-:W-:Y:S02]  /*9160*/  IMAD.U32 R15, R8, 0x10000, RZ ;  /* 0x00010000080f7824 */ /* 0x001fe400078e00ff */
[----:B------:R-:W-:Y:S02]  /*9170*/  IMAD.U32 R20, R9, 0x10000, RZ ;  /* 0x0001000009147824 */ /* 0x000fe400078e00ff */
[C---:B------:R-:W-:Y:S01]  /*9180*/  FMUL.FTZ R37, R15.reuse, R31 ;  /* 0x0000001f0f257220 */ /* 0x040fe20000410000 */
[----:B------:R-:W-:Y:S01]  /*9190*/  FMUL.FTZ R39, R15, R26 ;  /* 0x0000001a0f277220 */ /* 0x000fe20000410000 */
[----:B------:R-:W-:Y:S02]  /*91a0*/  IMAD.U32 R15, R27, 0x10000, RZ ;  /* 0x000100001b0f7824 */ /* 0x000fe400078e00ff */
[----:B------:R-:W-:Y:S01]  /*91b0*/  FMUL.FTZ R41, R20, R33 ;  /* 0x0000002114297220 */ /* 0x000fe20000410000 */
[----:B------:R-:W-:Y:S01]  /*91c0*/  IMAD.U32 R24, R11, 0x10000, RZ ;  /* 0x000100000b187824 */ /* 0x000fe200078e00ff */
[----:B------:R-:W-:Y:S01]  /*91d0*/  LOP3.LUT R8, R8, 0xffff0000, RZ, 0xc0, !PT ;  /* 0xffff000008087812 */ /* 0x000fe200078ec0ff */
[----:B------:R-:W-:Y:S01]  /*91e0*/  FMUL.FTZ R43, R20, R15 ;  /* 0x0000000f142b7220 */ /* 0x000fe20000410000 */
[----:B------:R-:W-:-:S02]  /*91f0*/  LOP3.LUT R25, R25, 0xffff0000, RZ, 0xc0, !PT ;  /* 0xffff000019197812 */ /* 0x000fc400078ec0ff */
[----:B------:R-:W-:Y:S02]  /*9200*/  PRMT R34, R54, 0x5432, R34 ;  /* 0x0000543236227816 */ /* 0x000fe40000000022 */
[----:B------:R-:W-:Y:S02]  /*9210*/  LOP3.LUT R9, R9, 0xffff0000, RZ, 0xc0, !PT ;  /* 0xffff000009097812 */ /* 0x000fe400078ec0ff */
[----:B------:R-:W-:Y:S01]  /*9220*/  LOP3.LUT R32, R32, 0xffff0000, RZ, 0xc0, !PT ;  /* 0xffff000020207812 */ /* 0x000fe200078ec0ff */
[----:B------:R-:W-:-:S04]  /*9230*/  IMAD.U32 R21, R10, 0x10000, RZ ;  /* 0x000100000a157824 */ /* 0x000fc800078e00ff */
[----:B------:R-:W-:Y:S01]  /*9240*/  FMUL.FTZ R20, R9, R32 ;  /* 0x0000002009147220 */ /* 0x000fe20000410000 */
[----:B------:R-:W-:Y:S02]  /*9250*/  LOP3.LUT R10, R10, 0xffff0000, RZ, 0xc0, !PT ;  /* 0xffff00000a0a7812 */ /* 0x000fe400078ec0ff */
[----:B------:R-:W-:Y:S01]  /*9260*/  LOP3.LUT R11, R11, 0xffff0000, RZ, 0xc0, !PT ;  /* 0xffff00000b0b7812 */ /* 0x000fe200078ec0ff */
[----:B---3--:R-:W0:Y:S02]  /*9270*/  LDS.128 R4, [R40+0x18400] ;  /* 0x0184000028047984 */ /* 0x008e240000000c00 */
[----:B0-----:R-:W-:Y:S02]  /*9280*/  IMAD.U32 R0, R4, 0x10000, RZ ;  /* 0x0001000004007824 */ /* 0x001fe400078e00ff */
[----:B------:R-:W-:Y:S02]  /*9290*/  IMAD.U32 R12, R5, 0x10000, RZ ;  /* 0x00010000050c7824 */ /* 0x000fe400078e00ff */
[----:B------:R-:W-:Y:S01]  /*92a0*/  FFMA.FTZ R26, R0, R26, -R37 ;  /* 0x0000001a001a7223 */ /* 0x000fe20000010825 */
[----:B------:R-:W-:-:S02]  /*92b0*/  IMAD.U32 R37, R35, 0x10000, RZ ;  /* 0x0001000023257824 */ /* 0x000fc400078e00ff */
[----:B------:R-:W-:Y:S01]  /*92c0*/  FFMA.FTZ R39, R0, R31, R39 ;  /* 0x0000001f00277223 */ /* 0x000fe20000010027 */
[----:B------:R-:W-:Y:S01]  /*92d0*/  FFMA.FTZ R41, R12, R15, -R41 ;  /* 0x0000000f0c297223 */ /* 0x000fe20000010829 */
[----:B------:R-:W-:Y:S02]  /*92e0*/  IMAD.U32 R14, R7, 0x10000, RZ ;  /* 0x00010000070e7824 */ /* 0x000fe400078e00ff */
[----:B------:R-:W-:Y:S01]  /*92f0*/  FMUL.FTZ R45, R24, R37 ;  /* 0x00000025182d7220 */ /* 0x000fe20000410000 */
[----:B------:R-:W-:Y:S01]  /*9300*/  IMAD.U32 R31, R29, 0x10000, RZ ;  /* 0x000100001d1f7824 */ /* 0x000fe200078e00ff */
[----:B------:R-:W-:Y:S01]  /*9310*/  LOP3.LUT R15, R30, 0xffff0000, RZ, 0xc0, !PT ;  /* 0xffff00001e0f7812 */ /* 0x000fe200078ec0ff */
[----:B------:R-:W-:Y:S01]  /*9320*/  FFMA.FTZ R43, R12, R33, R43 ;  /* 0x000000210c2b7223 */ /* 0x000fe2000001002b */
[----:B------:R-:W-:Y:S01]  /*9330*/  LOP3.LUT R4, R4, 0xffff0000, RZ, 0xc0, !PT ;  /* 0xffff000004047812 */ /* 0x000fe200078ec0ff */
[-C--:B------:R-:W-:Y:S01]  /*9340*/  FMUL.FTZ R24, R24, R31.reuse ;  /* 0x0000001f18187220 */ /* 0x080fe20000410000 */
[----:B------:R-:W-:Y:S01]  /*9350*/  FFMA.FTZ R45, R14, R31, -R45 ;  /* 0x0000001f0e2d7223 */ /* 0x000fe2000001082d */
[----:B------:R-:W-:Y:S01]  /*9360*/  LOP3.LUT R0, R27, 0xffff0000, RZ, 0xc0, !PT ;  /* 0xffff00001b007812 */ /* 0x000fe200078ec0ff */
[C---:B------:R-:W-:Y:S01]  /*9370*/  FMUL.FTZ R31, R8.reuse, R15 ;  /* 0x0000000f081f7220 */ /* 0x040fe20000410000 */
[----:B------:R-:W-:Y:S01]  /*9380*/  FMUL.FTZ R27, R8, R25 ;  /* 0x00000019081b7220 */ /* 0x000fe20000410000 */
[----:B------:R-:W-:Y:S01]  /*9390*/  IMAD.U32 R12, R34, 0x10000, RZ ;  /* 0x00010000220c7824 */ /* 0x000fe200078e00ff */
[----:B------:R-:W-:Y:S01]  /*93a0*/  LOP3.LUT R5, R5, 0xffff0000, RZ, 0xc0, !PT ;  /* 0xffff000005057812 */ /* 0x000fe200078ec0ff */
[----:B------:R-:W-:Y:S01]  /*93b0*/  FFMA.FTZ R37, R14, R37, R24 ;  /* 0x000000250e257223 */ /* 0x000fe20000010018 */
[C---:B------:R-:W-:Y:S01]  /*93c0*/  FFMA.FTZ R31, R4.reuse, R25, -R31 ;  /* 0x00000019041f7223 */ /* 0x040fe2000001081f */
[----:B------:R-:W-:Y:S01]  /*93d0*/  FMUL.FTZ R9, R9, R0 ;  /* 0x0000000009097220 */ /* 0x000fe20000410000 */
[----:B------:R-:W-:Y:S01]  /*93e0*/  FFMA.FTZ R14, R4, R15, R27 ;  /* 0x0000000f040e7223 */ /* 0x000fe2000001001b */
[----:B------:R-:W-:-:S02]  /*93f0*/  IMAD.U32 R13, R6, 0x10000, RZ ;  /* 0x00010000060d7824 */ /* 0x000fc400078e00ff */
[----:B------:R-:W-:Y:S01]  /*9400*/  FMUL.FTZ R4, R21, R12 ;  /* 0x0000000c15047220 */ /* 0x000fe20000410000 */
[----:B------:R-:W-:Y:S02]  /*9410*/  IMAD.U32 R8, R28, 0x10000, RZ ;  /* 0x000100001c087824 */ /* 0x000fe400078e00ff */
[C---:B------:R-:W-:Y:S01]  /*9420*/  FFMA.FTZ R32, R5.reuse, R32, R9 ;  /* 0x0000002005207223 */ /* 0x040fe20000010009 */
[----:B------:R-:W-:Y:S01]  /*9430*/  FFMA.FTZ R20, R5, R0, -R20 ;  /* 0x0000000005147223 */ /* 0x000fe20000010814 */
[----:B------:R-:W-:Y:S01]  /*9440*/  LOP3.LUT R9, R34, 0xffff0000, RZ, 0xc0, !PT ;  /* 0xffff000022097812 */ /* 0x000fe200078ec0ff */
[-C--:B------:R-:W-:Y:S01]  /*9450*/  FMUL.FTZ R24, R21, R8.reuse ;  /* 0x0000000815187220 */ /* 0x080fe20000410000 */
[----:B------:R-:W-:Y:S01]  /*9460*/  FFMA.FTZ R15, R13, R8, -R4 ;  /* 0x000000080d0f7223 */ /* 0x000fe20000010804 */
[----:B------:R-:W-:Y:S02]  /*9470*/  LOP3.LUT R5, R28, 0xffff0000, RZ, 0xc0, !PT ;  /* 0xffff00001c057812 */ /* 0x000fe400078ec0ff */
[----:B------:R-:W-:-:S02]  /*9480*/  LOP3.LUT R4, R35, 0xffff0000, RZ, 0xc0, !PT ;  /* 0xffff000023047812 */ /* 0x000fc400078ec0ff */
[----:B------:R-:W-:Y:S01]  /*9490*/  LOP3.LUT R0, R29, 0xffff0000, RZ, 0xc0, !PT ;  /* 0xffff00001d007812 */ /* 0x000fe200078ec0ff */
[----:B------:R-:W-:Y:S01]  /*94a0*/  FFMA.FTZ R24, R13, R12, R24 ;  /* 0x0000000c0d187223 */ /* 0x000fe20000010018 */
[----:B------:R-:W-:Y:S01]  /*94b0*/  LOP3.LUT R6, R6, 0xffff0000, RZ, 0xc0, !PT ;  /* 0xffff000006067812 */ /* 0x000fe200078ec0ff */
[C---:B------:R-:W-:Y:S01]  /*94c0*/  FMUL.FTZ R13, R10.reuse, R9 ;  /* 0x000000090a0d7220 */ /* 0x040fe20000410000 */
[----:B------:R-:W-:Y:S01]  /*94d0*/  LOP3.LUT R7, R7, 0xffff0000, RZ, 0xc0, !PT ;  /* 0xffff000007077812 */ /* 0x000fe200078ec0ff */
        /* <DEDUP_REMOVED lines=12> */
[----:B------:R-:W-:Y:S02]  /*95a0*/  F2FP.BF16.F32.PACK_AB R8, R14, R39 ;  /* 0x000000270e08723e */ /* 0x000fe400000010ff */
[----:B------:R-:W-:-:S02]  /*95b0*/  F2FP.BF16.F32.PACK_AB R9, R32, R43 ;  /* 0x0000002b2009723e */ /* 0x000fc400000010ff */
[----:B------:R-:W-:Y:S01]  /*95c0*/  F2FP.BF16.F32.PACK_AB R11, R0, R37 ;  /* 0x00000025000b723e */ /* 0x000fe200000010ff */
[----:B------:R3:W-:Y:S04]  /*95d0*/  STS.128 [R40+0x18400], R4 ;  /* 0x0184000428007388 */ /* 0x0007e80000000c00 */
[----:B------:R3:W-:Y:S02]  /*95e0*/  STS.128 [R3+0x18400], R8 ;  /* 0x0184000803007388 */ /* 0x0007e40000000c00 */
.L_x_2759:
[----:B------:R-:W-:Y:S05]  /*95f0*/  BSYNC B0 ;  /* 0x0000000000007941 */ /* 0x000fea0003800000 */
.L_x_2745:
        /* <DEDUP_REMOVED lines=8> */
.L_x_2742:
[----:B-12---:R-:W1:Y:S01]  /*9680*/  S2R R0, SR_TID.X ;  /* 0x0000000000007919 */ /* 0x006e620000002100 */
[----:B------:R-:W-:Y:S01]  /*9690*/  ISETP.NE.AND P0, PT, R207, 0x3, PT ;  /* 0x00000003cf00780c */ /* 0x000fe20003f05270 */
[----:B------:R-:W-:Y:S05]  /*96a0*/  WARPSYNC.ALL ;  /* 0x0000000000007948 */ /* 0x000fea0003800000 */
[----:B-1----:R-:W-:-:S05]  /*96b0*/  SHF.R.U32.HI R0, RZ, 0x7, R0 ;  /* 0x00000007ff007819 */ /* 0x002fca0000011600 */
[----:B------:R-:W-:-:S05]  /*96c0*/  VIADD R179, R0, 0x8 ;  /* 0x0000000800b37836 */ /* 0x000fca0000000000 */
[----:B------:R1:W-:Y:S06]  /*96d0*/  BAR.SYNC.DEFER_BLOCKING R179, 0x100 ;  /* 0x000400b30000751d */ /* 0x0003ec0000010000 */
[----:B------:R-:W-:Y:S05]  /*96e0*/  @!P0 BRA `(.L_x_2769) ;  /* 0x0000000000048947 */ /* 0x000fea0003800000 */
[----:B------:R-:W-:Y:S01]  /*96f0*/  BPT.TRAP 0x1 ;  /* 0x000000040000795c */ /* 0x000fe20000300000 */
.L_x_2769:
[----:B---3--:R-:W-:Y:S01]  /*9700*/  IMAD R6, R2, 0x8, R16 ;  /* 0x0000000802067824 */ /* 0x008fe200078e0210 */
[----:B------:R-:W-:-:S04]  /*9710*/  SHF.L.U32 R11, R19, 0x1f, RZ ;  /* 0x0000001f130b7819 */ /* 0x000fc800000006ff */
[----:B------:R2:W3:Y:S01]  /*9720*/  SYNCS.PHASECHK.TRANS64.TRYWAIT P2, [R6+URZ+0x22830], R11 ;  /* 0x0228300b060075a7 */ /* 0x0004e2000804017f */
[----:B------:R-:W-:Y:S05]  /*9730*/  @!P0 BRA `(.L_x_2770) ;  /* 0x0000000000048947 */ /* 0x000fea0003800000 */
[----:B------:R-:W-:Y:S01]  /*9740*/  BPT.TRAP 0x1 ;  /* 0x000000040000795c */ /* 0x000fe20000300000 */
.L_x_2770:
[----:B0-----:R-:W0:Y:S01]  /*9750*/  S2R R3, SR_TID.X ;  /* 0x0000000000037919 */ /* 0x001e220000002100 */
[----:B------:R-:W-:-:S05]  /*9760*/  VIADD R0, R16, 0x1c400 ;  /* 0x0001c40010007836 */ /* 0x000fca0000000000 */
[----:B------:R-:W-:-:S04]  /*9770*/  SHF.R.U32.HI R0, RZ, 0x4, R0 ;  /* 0x00000004ff007819 */ /* 0x000fc80000011600 */
[----:B------:R-:W-:Y:S02]  /*9780*/  LOP3.LUT R0, R0, 0x3fff, RZ, 0xc0, !PT ;  /* 0x00003fff00007812 */ /* 0x000fe400078ec0ff */
[----:B0-----:R-:W-:-:S04]  /*9790*/  LOP3.LUT R3, R3, 0x7f, RZ, 0xc0, !PT ;  /* 0x0000007f03037812 */ /* 0x001fc800078ec0ff */
[----:B------:R-:W-:Y:S01]  /*97a0*/  ISETP.NE.AND P1, PT, R3, RZ, PT ;  /* 0x000000ff0300720c */ /* 0x000fe20003f25270 */
[----:B---3--:R-:W-:-:S12]  /*97b0*/  @P2 BRA `(.L_x_2771) ;  /* 0x0000000000082947 */ /* 0x008fd80003800000 */
[----:B------:R-:W0:Y:S02]  /*97c0*/  SYNCS.PHASECHK.TRANS64.TRYWAIT P2, [R6+URZ+0x22830], R11 ;  /* 0x0228300b060075a7 */ /* 0x000e24000804017f */
[----:B0-----:R-:W-:Y:S05]  /*97d0*/  @!P2 BRA `(.L_x_2772) ;  /* 0x0000017000d4a947 */ /* 0x001fea0003800000 */
.L_x_2771:
[----:B------:R-:W-:Y:S05]  /*97e0*/  WARPSYNC.ALL ;  /* 0x0000000000007948 */ /* 0x000fea0003800000 */
[----:B------:R-:W-:-:S05]  /*97f0*/  LOP3.LUT R211, R0, 0x10000, RZ, 0xfc, !PT ;  /* 0x0001000000d37812 */ /* 0x000fca00078efcff */
[----:B------:R-:W-:Y:S01]  /*9800*/  IMAD R4, R2, 0x300, R211 ;  /* 0x0000030002047824 */ /* 0x000fe200078e02d3 */
[----:B------:R-:W-:Y:S01]  /*9810*/  LOP3.LUT R8, R36, 0x10000, RZ, 0xfc, !PT ;  /* 0x0001000024087812 */ /* 0x000fe200078efcff */
[----:B------:R-:W-:Y:S01]  /*9820*/  IMAD.MOV.U32 R5, RZ, RZ, 0x40000040 ;  /* 0x40000040ff057424 */ /* 0x000fe200078e00ff */
[----:B------:R-:W3:Y:S01]  /*9830*/  LDL.LU R76, [R1] ;  /* 0x00000000014c7983 */ /* 0x000ee20000300800 */
[----:B------:R-:W-:Y:S01]  /*9840*/  IMAD.MOV.U32 R9, RZ, RZ, 0x40000040 ;  /* 0x40000040ff097424 */ /* 0x000fe200078e00ff */
[C---:B------:R-:W-:Y:S01]  /*9850*/  R2UR UR6, R4.reuse ;  /* 0x00000000040672ca */ /* 0x040fe200000e0000 */
[----:B-----5:R-:W-:Y:S01]  /*9860*/  WARPGROUP.ARRIVE ;  /* 0x00000000000079c5 */ /* 0x020fe20000000000 */
[----:B------:R-:W-:Y:S01]  /*9870*/  R2UR UR7, R5 ;  /* 0x00000000050772ca */ /* 0x000fe200000e0000 */
[----:B------:R-:W-:Y:S01]  /*9880*/  VIADD R12, R4, 0x2 ;  /* 0x00000002040c7836 */ /* 0x000fe20000000000 */
[C---:B------:R-:W-:Y:S01]  /*9890*/  R2UR UR4, R8.reuse ;  /* 0x00000000080472ca */ /* 0x040fe200000e0000 */
[C---:B------:R-:W-:Y:S01]  /*98a0*/  VIADD R20, R8.reuse, 0x2 ;  /* 0x0000000208147836 */ /* 0x040fe20000000000 */
[----:B------:R-:W-:Y:S01]  /*98b0*/  R2UR UR5, R9 ;  /* 0x00000000090572ca */ /* 0x000fe200000e0000 */
[----:B------:R-:W-:Y:S01]  /*98c0*/  IMAD.MOV.U32 R13, RZ, RZ, 0x40000040 ;  /* 0x40000040ff0d7424 */ /* 0x000fe200078e00ff */
[----:B------:R-:W0:Y:S01]  /*98d0*/  LDC R0, c[0x0][0x448] ;  /* 0x00011200ff007b82 */ /* 0x000e220000000800 */
[----:B------:R-:W-:Y:S01]  /*98e0*/  IMAD.MOV.U32 R21, RZ, RZ, 0x40000040 ;  /* 0x40000040ff157424 */ /* 0x000fe200078e00ff */
[----:B------:R-:W1:Y:S01]  /*98f0*/  S2R R7, SR_TID.X ;  /* 0x0000000000077919 */ /* 0x000e620000002100 */
[----:B----4-:R-:W-:-:S02]  /*9900*/  VIADD R14, R8, 0x4 ;  /* 0x00000004080e7836 */ /* 0x010fc40000000000 */
[----:B------:R-:W-:Y:S02]  /*9910*/  IMAD.MOV.U32 R15, RZ, RZ, 0x40000040 ;  /* 0x40000040ff0f7424 */ /* 0x000fe400078e00ff */
[----:B------:R-:W-:Y:S01]  /*9920*/  IMAD.MOV.U32 R5, RZ, RZ, 0x40000040 ;  /* 0x40000040ff057424 */ /* 0x000fe200078e00ff */
[----:B------:R-:W4:Y:S01]  /*9930*/  LDC.64 R176, c[0x0][0x9e0] ;  /* 0x00027800ffb07b82 */ /* 0x000f220000000a00 */
[----:B------:R-:W-:Y:S02]  /*9940*/  IMAD R3, R178, -0x60, R205 ;  /* 0xffffffa0b2037824 */ /* 0x000fe400078e02cd */
[----:B------:R-:W-:Y:S01]  /*9950*/  HGMMA.64x96x16.F32.BF16 R24, gdesc[UR4], RZ, !UPT, gsb0 ;  /* 0x01600000041879f0 */ /* 0x000fe2000c0018ff */
[----:B------:R-:W-:Y:S01]  /*9960*/  R2UR UR6, R12 ;  /* 0x000000000c0672ca */ /* 0x000fe200000e0000 */
[----:B------:R-:W-:Y:S01]  /*9970*/  VIADD R12, R4, 0x4 ;  /* 0x00000004040c7836 */ /* 0x000fe20000000000 */
[----:B------:R-:W-:Y:S01]  /*9980*/  R2UR UR7, R13 ;  /* 0x000000000d0772ca */ /* 0x000fe200000e0000 */
[----:B------:R-:W-:Y:S01]  /*9990*/  IMAD.MOV.U32 R13, RZ, RZ, 0x40000040 ;  /* 0x40000040ff0d7424 */ /* 0x000fe200078e00ff */
[----:B------:R-:W-:Y:S01]  /*99a0*/  R2UR UR4, R20 ;  /* 0x00000000140472ca */ /* 0x000fe200000e0000 */
[----:B------:R-:W-:Y:S01]  /*99b0*/  VIADD R4, R4, 0x6 ;  /* 0x0000000604047836 */ /* 0x000fe20000000000 */
[----:B------:R-:W-:Y:S01]  /*99c0*/  R2UR UR5, R21 ;  /* 0x00000000150572ca */ /* 0x000fe200000e0000 */
[----:B------:R-:W-:-:S04]  /*99d0*/  IMAD.MOV.U32 R73, RZ, RZ, -0x60 ;  /* 0xffffffa0ff497424 */ /* 0x000fc800078e00ff */
[----:B------:R-:W-:Y:S01]  /*99e0*/  IMAD R77, R178, R73, 0x60 ;  /* 0x00000060b24d7424 */ /* 0x000fe200078e0249 */
[----:B0-----:R-:W-:Y:S01]  /*99f0*/  ISETP.NE.AND P2, PT, R0, 0x1, PT ;  /* 0x000000010000780c */ /* 0x001fe20003f45270 */
[----:B------:R-:W-:Y:S01]  /*9a00*/  IMAD.IADD R0, R215, 0x1, R210 ;  /* 0x00000001d7007824 */ /* 0x000fe200078e02d2 */
[----:B-1----:R-:W-:-:S11]  /*9a10*/  SHF.R.U32.HI R7, RZ, 0x7, R7 ;  /* 0x00000007ff077819 */ /* 0x002fd60000011607 */
[----:B------:R-:W0:Y:S01]  /*9a20*/  @P2 LDC R10, c[0x0][0x450] ;  /* 0x00011400ff0a2b82 */ /* 0x000e220000000800 */
[----:B------:R-:W-:Y:S02]  /*9a30*/  WARPGROUP.DEPBAR.LE gsb0, 0x0 ;  /* 0x00008000000079c5 */ /* 0x000fe40000010000 */
[----:B------:R-:W-:-:S06]  /*9a40*/  WARPGROUP.ARRIVE ;  /* 0x00000000000079c5 */ /* 0x000fcc0000000000 */
[----:B------:R-:W-:Y:S01]  /*9a50*/  HGMMA.64x96x16.F32.BF16 R24, gdesc[UR4], R24, gsb0 ;  /* 0x01600000041879f0 */ /* 0x000fe20008001818 */
[----:B------:R-:W-:Y:S01]  /*9a60*/  R2UR UR6, R12 ;  /* 0x000000000c0672ca */ /* 0x000fe200000e0000 */
[----:B------:R-:W-:Y:S01]  /*9a70*/  VIADD R12, R8, 0x6 ;  /* 0x00000006080c7836 */ /* 0x000fe20000000000 */
[----:B------:R-:W-:Y:S01]  /*9a80*/  R2UR UR7, R13 ;  /* 0x000000000d0772ca */ /* 0x000fe200000e0000 */
[----:B------:R-:W-:Y:S01]  /*9a90*/  IMAD.MOV.U32 R13, RZ, RZ, 0x40000040 ;  /* 0x40000040ff0d7424 */ /* 0x000fe200078e00ff */
[----:B------:R-:W-:Y:S02]  /*9aa0*/  R2UR UR4, R14 ;  /* 0x000000000e0472ca */ /* 0x000fe400000e0000 */
[----:B------:R-:W-:Y:S01]  /*9ab0*/  R2UR UR5, R15 ;  /* 0x000000000f0572ca */ /* 0x000fe200000e0000 */
[----:B------:R-:W-:Y:S02]  /*9ac0*/  WARPGROUP.DEPBAR.LE gsb0, 0x0 ;  /* 0x00008000000079c5 */ /* 0x000fe40000010000 */
[----:B------:R-:W-:-:S10]  /*9ad0*/  WARPGROUP.ARRIVE ;  /* 0x00000000000079c5 */ /* 0x000fd40000000000 */
[----:B------:R-:W-:Y:S01]  /*9ae0*/  HGMMA.64x96x16.F32.BF16 R24, gdesc[UR4], R24, gsb0 ;  /* 0x01600000041879f0 */ /* 0x000fe20008001818 */
[----:B------:R-:W-:Y:S01]  /*9af0*/  R2UR UR6, R4 ;  /* 0x00000000040672ca */ /* 0x000fe200000e0000 */
[----:B------:R-:W-:Y:S01]  /*9b00*/  IMAD.MOV.U32 R4, RZ, RZ, R0 ;  /* 0x000000ffff047224 */ /* 0x000fe200078e0000 */
[----:B------:R-:W-:Y:S02]  /*9b10*/  R2UR UR7, R5 ;  /* 0x00000000050772ca */ /* 0x000fe400000e0000 */
[----:B------:R-:W-:Y:S01]  /*9b20*/  R2UR UR4, R12 ;  /* 0x000000000c0472ca */ /* 0x000fe200000e0000 */
[----:B------:R-:W1:Y:S01]  /*9b30*/  @P2 LDC R5, c[0x0][0x44c] ;  /* 0x00011300ff052b82 */ /* 0x000e620000000800 */
[----:B------:R-:W-:Y:S01]  /*9b40*/  R2UR UR5, R13 ;  /* 0x000000000d0572ca */ /* 0x000fe200000e0000 */
[----:B-1----:R-:W-:-:S04]  /*9b50*/  @P2 IMAD.HI.U32 R5, R0, R5, RZ ;  /* 0x0000000500052227 */ /* 0x002fc800078e00ff */
[----:B------:R-:W-:Y:S01]  /*9b60*/  @!P1 VIADD R0, R6, 0x22840 ;  /* 0x0002284006009836 */ /* 0x000fe20000000000 */
[----:B0-----:R-:W-:Y:S02]  /*9b70*/  @P2 SHF.R.U32.HI R4, RZ, R10, R5 ;  /* 0x0000000aff042219 */ /* 0x001fe40000011605 */
[----:B------:R-:W-:Y:S01]  /*9b80*/  IADD3 R5, -R7, 0xb, RZ ;  /* 0x0000000b07057810 */ /* 0x000fe20007ffe1ff */
[C---:B------:R-:W-:Y:S01]  /*9b90*/  VIADD R7, R3.reuse, 0x61 ;  /* 0x0000006103077836 */ /* 0x040fe20000000000 */
[----:B------:R-:W-:Y:S01]  /*9ba0*/  @!P1 PRMT R0, RZ, 0x654, R0 ;  /* 0x00000654ff009816 */ /* 0x000fe20000000000 */
[----:B------:R-:W0:Y:S01]  /*9bb0*/  SHFL.IDX PT, R72, R4, RZ, 0x1c1f ;  /* 0x001c1fff04487589 */ /* 0x000e2200000e0000 */
[----:B------:R-:W-:Y:S02]  /*9bc0*/  VIADD R3, R3, 0x60 ;  /* 0x0000006003037836 */ /* 0x000fe40000000000 */
[C---:B------:R-:W-:Y:S02]  /*9bd0*/  IMAD R7, R206.reuse, -0x2, R7 ;  /* 0xfffffffece077824 */ /* 0x040fe400078e0207 */
[----:B------:R-:W-:-:S02]  /*9be0*/  IMAD R73, R206, -0x2, R3 ;  /* 0xfffffffece497824 */ /* 0x000fc400078e0203 */
[----:B------:R-:W-:-:S04]  /*9bf0*/  IMAD.IADD R7, R7, 0x1, -R204 ;  /* 0x0000000107077824 */ /* 0x000fc800078e0acc */
[----:B----4-:R-:W-:Y:S01]  /*9c00*/  IMAD.IADD R74, R7, 0x1, R176 ;  /* 0x00000001074a7824 */ /* 0x010fe200078e02b0 */
[----:B---3--:R-:W-:-:S04]  /*9c10*/  LOP3.LUT R76, R76, 0xffdfffff, RZ, 0xc0, !PT ;  /* 0xffdfffff4c4c7812 */ /* 0x008fc800078ec0ff */
[----:B------:R-:W-:Y:S02]  /*9c20*/  @P2 LOP3.LUT R76, R76, 0x200000, RZ, 0xfc, !PT ;  /* 0x002000004c4c2812 */ /* 0x000fe400078efcff */
[----:B------:R-:W-:Y:S02]  /*9c30*/  ISETP.GE.AND P2, PT, R177, 0x1, PT ;  /* 0x00000001b100780c */ /* 0x000fe40003f46270 */
[----:B------:R-:W-:-:S11]  /*9c40*/  LOP3.LUT R76, R76, 0xffefffff, RZ, 0xc0, !PT ;  /* 0xffefffff4c4c7812 */ /* 0x000fd600078ec0ff */
[----:B------:R-:W-:-:S05]  /*9c50*/  @P2 LOP3.LUT R76, R76, 0x100000, RZ, 0xfc, !PT ;  /* 0x001000004c4c2812 */ /* 0x000fca00078efcff */
[----:B------:R1:W-:Y:S02]  /*9c60*/  STL [R1], R76 ;  /* 0x0000004c01007387 */ /* 0x0003e40000100800 */
[----:B-1----:R-:W-:Y:S01]  /*9c70*/  IMAD R76, R206, -0x2, R77 ;  /* 0xfffffffece4c7824 */ /* 0x002fe200078e024d */
[----:B------:R-:W-:Y:S02]  /*9c80*/  WARPGROUP.DEPBAR.LE gsb0, 0x0 ;  /* 0x00008000000079c5 */ /* 0x000fe40000010000 */
[----:B------:R-:W-:-:S06]  /*9c90*/  WARPGROUP.ARRIVE ;  /* 0x00000000000079c5 */ /* 0x000fcc0000000000 */
[----:B------:R-:W-:Y:S01]  /*9ca0*/  HGMMA.64x96x16.F32.BF16 R24, gdesc[UR4], R24, gsb0 ;  /* 0x01600000041879f0 */ /* 0x000fe20008001818 */
[----:B------:R-:W-:Y:S02]  /*9cb0*/  ULDC UR4, c[0x0][0x9dc] ;  /* 0x0002770000047ab9 */ /* 0x000fe40000000800 */
[----:B------:R-:W-:Y:S01]  /*9cc0*/  IMAD.U32 R200, RZ, RZ, UR4 ;  /* 0x00000004ffc87e24 */ /* 0x000fe2000f8e00ff */
[----:B------:R-:W-:Y:S02]  /*9cd0*/  WARPGROUP.DEPBAR.LE gsb0, 0x0 ;  /* 0x00008000000079c5 */ /* 0x000fe40000010000 */
[----:B------:R1:W-:Y:S06]  /*9ce0*/  BAR.ARV R5, 0x100 ;  /* 0x000400050000751d */ /* 0x0003ec0000002000 */
[----:B------:R3:W-:Y:S02]  /*9cf0*/  @!P1 SYNCS.ARRIVE.TRANS64.RED.A1T0 RZ, [R0+URZ], RZ ;  /* 0x000000ff00ff99a7 */ /* 0x0007e4000810043f */
[----:B---3--:R-:W-:-:S05]  /*9d00*/  LOP3.LUT R0, RZ, R200, RZ, 0x33, !PT ;  /* 0x000000c8ff007212 */ /* 0x008fca00078e33ff */
[----:B------:R-:W-:Y:S01]  /*9d10*/  IMAD.IADD R75, R7, 0x1, R0 ;  /* 0x00000001074b7824 */ /* 0x000fe200078e0200 */
[----:B0-----:R-:W-:-:S03]  /*9d20*/  VIADDMNMX R0, R72, R74, R73, PT ;  /* 0x0000004a48007246 */ /* 0x001fc60003800149 */
[----:B------:R-:W-:Y:S01]  /*9d30*/  IMAD.IADD R10, R75, 0x1, R72 ;  /* 0x000000014b0a7824 */ /* 0x000fe200078e0248 */
[----:B-1----:R-:W-:Y:S06]  /*9d40*/  @!P2 BRA `(.L_x_2773) ;  /* 0x00000000004ca947 */ /* 0x002fec0003800000 */
[----:B------:R-:W-:Y:S01]  /*9d50*/  IADD3 R3, -R204, R205, R72 ;  /* 0x000000cdcc037210 */ /* 0x000fe20007ffe148 */
[----:B------:R-:W-:Y:S03]  /*9d60*/  BSSY B0, `(.L_x_2774) ;  /* 0x000000e000007945 */ /* 0x000fe60003800000 */
        /* <DEDUP_REMOVED lines=9> */
.L_x_2775:
[----:B------:R-:W-:-:S13]  /*9e00*/  ISETP.NE.AND P2, PT, R177, 0x1, PT ;  /* 0x00000001b100780c */ /* 0x000fda0003f45270 */
[----:B------:R-:W0:Y:S02]  /*9e10*/  @P2 LDC.64 R78, c[0x0][0x9e8] ;  /* 0x00027a00ff4e2b82 */ /* 0x000e240000000a00 */
[----:B0-----:R-:W-:-:S05]  /*9e20*/  @P2 IMAD.HI.U32 R72, R3, R78, RZ ;  /* 0x0000004e03482227 */ /* 0x001fca00078e00ff */
[----:B------:R-:W-:-:S07]  /*9e30*/  @P2 SHF.R.U32.HI R3, RZ, R79, R72 ;  /* 0x0000004fff032219 */ /* 0x000fce0000011648 */
.L_x_2776:
[----:B------:R-:W-:Y:S05]  /*9e40*/  BSYNC B0 ;  /* 0x0000000000007941 */ /* 0x000fea0003800000 */
.L_x_2774:
[----:B------:R-:W-:-:S05]  /*9e50*/  IMAD R3, R3, R177, R76 ;  /* 0x000000b103037224 */ /* 0x000fca00078e024c */
[----:B------:R-:W-:Y:S02]  /*9e60*/  VIMNMX R10, R10, R3, !PT ;  /* 0x000000030a0a7248 */ /* 0x000fe40007fe0100 */
[----:B------:R-:W-:-:S07]  /*9e70*/  VIADDMNMX R0, R3, R177, R0, PT ;  /* 0x000000b103007246 */ /* 0x000fce0003800100 */
.L_x_2773:
[C---:B------:R-:W-:Y:S02]  /*9e80*/  ISETP.GE.AND P2, PT, R77.reuse, 0x2, PT ;  /* 0x000000024d00780c */ /* 0x040fe40003f46270 */
[C---:B------:R-:W-:Y:S02]  /*9e90*/  ISETP.GE.AND P6, PT, R77.reuse, 0x9, PT ;  /* 0x000000094d00780c */ /* 0x040fe40003fc6270 */
[----:B------:R-:W-:Y:S02]  /*9ea0*/  ISETP.GT.AND P3, PT, R10, 0x1, !P2 ;  /* 0x000000010a00780c */ /* 0x000fe40005764270 */
[----:B------:R-:W-:Y:S02]  /*9eb0*/  ISETP.GE.AND P4, PT, R77, 0xa, PT ;  /* 0x0000000a4d00780c */ /* 0x000fe40003f86270 */
[----:B------:R-:W-:Y:S02]  /*9ec0*/  ISETP.LT.OR P3, PT, R0, 0x2, P3 ;  /* 0x000000020000780c */ /* 0x000fe40001f61670 */
[----:B------:R-:W-:-:S02]  /*9ed0*/  P2R R72, PR, RZ, 0x10 ;  /* 0x00000010ff487803 */ /* 0x000fc40000000000 */
[----:B------:R-:W-:Y:S02]  /*9ee0*/  FSEL R109, R25, -INF , !P3 ;  /* 0xff800000196d7808 */ /* 0x000fe40005800000 */
[----:B------:R-:W-:-:S04]  /*9ef0*/  ISETP.GT.AND P3, PT, R10, 0x8, !P6 ;  /* 0x000000080a00780c */ /* 0x000fc80007764270 */
[----:B------:R-:W-:-:S04]  /*9f00*/  ISETP.LT.OR P3, PT, R0, 0x9, P3 ;  /* 0x000000090000780c */ /* 0x000fc80001f61670 */
[----:B------:R-:W-:Y:S02]  /*9f10*/  FSEL R111, R28, -INF , !P3 ;  /* 0xff8000001c6f7808 */ /* 0x000fe40005800000 */
[----:B------:R-:W-:Y:S02]  /*9f20*/  ISETP.GT.AND P3, PT, R10, 0x9, !P4 ;  /* 0x000000090a00780c */ /* 0x000fe40006764270 */
[----:B------:R-:W-:Y:S02]  /*9f30*/  ISETP.GE.AND P4, PT, R77, 0x11, PT ;  /* 0x000000114d00780c */ /* 0x000fe40003f86270 */
[----:B------:R-:W-:Y:S02]  /*9f40*/  ISETP.LT.OR P3, PT, R0, 0xa, P3 ;  /* 0x0000000a0000780c */ /* 0x000fe40001f61670 */
[----:B------:R-:W-:Y:S02]  /*9f50*/  P2R R78, PR, RZ, 0x10 ;  /* 0x00000010ff4e7803 */ /* 0x000fe40000000000 */
[----:B------:R-:W-:-:S02]  /*9f60*/  FSEL R113, R29, -INF , !P3 ;  /* 0xff8000001d717808 */ /* 0x000fc40005800000 */
[----:B------:R-:W-:Y:S02]  /*9f70*/  ISETP.GT.AND P3, PT, R10, 0x10, !P4 ;  /* 0x000000100a00780c */ /* 0x000fe40006764270 */
[----:B------:R-:W-:Y:S02]  /*9f80*/  ISETP.GE.AND P4, PT, R77, 0x12, PT ;  /* 0x000000124d00780c */ /* 0x000fe40003f86270 */
[----:B------:R-:W-:Y:S02]  /*9f90*/  ISETP.LT.OR P3, PT, R0, 0x11, P3 ;  /* 0x000000110000780c */ /* 0x000fe40001f61670 */
[----:B------:R-:W-:Y:S02]  /*9fa0*/  P2R R79, PR, RZ, 0x10 ;  /* 0x00000010ff4f7803 */ /* 0x000fe40000000000 */
[----:B------:R-:W-:Y:S02]  /*9fb0*/  FSEL R107, R32, -INF , !P3 ;  /* 0xff800000206b7808 */ /* 0x000fe40005800000 */
[----:B------:R-:W-:-:S02]  /*9fc0*/  ISETP.GT.AND P3, PT, R10, 0x11, !P4 ;  /* 0x000000110a00780c */ /* 0x000fc40006764270 */
[----:B------:R-:W-:Y:S02]  /*9fd0*/  ISETP.GE.AND P4, PT, R77, 0x19, PT ;  /* 0x000000194d00780c */ /* 0x000fe40003f86270 */
[----:B------:R-:W-:Y:S02]  /*9fe0*/  ISETP.LT.OR P3, PT, R0, 0x12, P3 ;  /* 0x000000120000780c */ /* 0x000fe40001f61670 */
[----:B------:R-:W-:Y:S02]  /*9ff0*/  P2R R80, PR, RZ, 0x10 ;  /* 0x00000010ff507803 */ /* 0x000fe40000000000 */
[----:B------:R-:W-:Y:S02]  /*a000*/  FSEL R87, R33, -INF , !P3 ;  /* 0xff80000021577808 */ /* 0x000fe40005800000 */
[----:B------:R-:W-:Y:S02]  /*a010*/  ISETP.GT.AND P3, PT, R10, 0x18, !P4 ;  /* 0x000000180a00780c */ /* 0x000fe40006764270 */
[----:B------:R-:W-:-:S02]  /*a020*/  ISETP.GE.AND P4, PT, R77, 0x1a, PT ;  /* 0x0000001a4d00780c */ /* 0x000fc40003f86270 */
[----:B------:R-:W-:-:S04]  /*a030*/  ISETP.LT.OR P3, PT, R0, 0x19, P3 ;  /* 0x000000190000780c */ /* 0x000fc80001f61670 */
        /* <DEDUP_REMOVED lines=73> */
[----:B------:R-:W-:-:S04]  /*a4d0*/  ISETP.LT.OR P3, PT, R0, 0x52, P3 ;  /* 0x000000520000780c */ /* 0x000fc80001f61670 */
[----:B------:R-:W-:Y:S02]  /*a4e0*/  FSEL R65, R65, -INF , !P3 ;  /* 0xff80000041417808 */ /* 0x000fe40005800000 */
[----:B------:R-:W-:-:S04]  /*a4f0*/  ISETP.GE.AND P3, PT, R77, 0x59, PT ;  /* 0x000000594d00780c */ /* 0x000fc80003f66270 */
[----:B------:R-:W-:-:S04]  /*a500*/  ISETP.GT.AND P4, PT, R10, 0x58, !P3 ;  /* 0x000000580a00780c */ /* 0x000fc80005f84270 */
[----:B------:R-:W-:-:S04]  /*a510*/  ISETP.LT.OR P4, PT, R0, 0x59, P4 ;  /* 0x000000590000780c */ /* 0x000fc80002781670 */
[----:B------:R-:W-:Y:S02]  /*a520*/  FSEL R29, R68, -INF , !P4 ;  /* 0xff800000441d7808 */ /* 0x000fe40006000000 */
[----:B------:R-:W-:-:S04]  /*a530*/  ISETP.GE.AND P4, PT, R77, 0x1, PT ;  /* 0x000000014d00780c */ /* 0x000fc80003f86270 */
[----:B------:R-:W-:-:S04]  /*a540*/  ISETP.GT.AND P5, PT, R10, RZ, !P4 ;  /* 0x000000ff0a00720c */ /* 0x000fc800067a4270 */
[----:B------:R-:W-:-:S04]  /*a550*/  ISETP.LT.OR P5, PT, R0, 0x1, P5 ;  /* 0x000000010000780c */ /* 0x000fc80002fa1670 */
[----:B------:R-:W-:Y:S02]  /*a560*/  FSEL R85, R24, -INF , !P5 ;  /* 0xff80000018557808 */ /* 0x000fe40006800000 */
[----:B------:R-:W-:-:S04]  /*a570*/  ISETP.GE.AND P5, PT, R77, 0x5a, PT ;  /* 0x0000005a4d00780c */ /* 0x000fc80003fa6270 */
[----:B------:R-:W-:Y:S02]  /*a580*/  P2R R68, PR, RZ, 0x20 ;  /* 0x00000020ff447803 */ /* 0x000fe40000000000 */
[----:B------:R-:W-:-:S04]  /*a590*/  ISETP.GT.AND P5, PT, R10, 0x59, !P5 ;  /* 0x000000590a00780c */ /* 0x000fc80006fa4270 */
[----:B------:R-:W-:Y:S02]  /*a5a0*/  ISETP.LT.OR P5, PT, R0, 0x5a, P5 ;  /* 0x0000005a0000780c */ /* 0x000fe40002fa1670 */
[----:B------:R-:W0:Y:S02]  /*a5b0*/  SHFL.IDX PT, R0, R4, 0x1, 0x1c1f ;  /* 0x003c1f0004007f89 */ /* 0x000e2400000e0000 */
[----:B------:R-:W-:Y:S02]  /*a5c0*/  FSEL R69, R69, -INF , !P5 ;  /* 0xff80000045457808 */ /* 0x000fe40006800000 */
[----:B------:R-:W-:Y:S02]  /*a5d0*/  ISETP.GE.AND P5, PT, R177, 0x1, PT ;  /* 0x00000001b100780c */ /* 0x000fe40003fa6270 */
[----:B0-----:R-:W-:Y:S01]  /*a5e0*/  VIADDMNMX R24, R0, R74, R73, PT ;  /* 0x0000004a00187246 */ /* 0x001fe20003800149 */
[----:B------:R-:W-:-:S10]  /*a5f0*/  IMAD.IADD R28, R75, 0x1, R0 ;  /* 0x000000014b1c7824 */ /* 0x000fd400078e0200 */
[----:B------:R-:W-:Y:S05]  /*a600*/  @!P5 BRA `(.L_x_2777) ;  /* 0x00000000004cd947 */ /* 0x000fea0003800000 */
        /* <DEDUP_REMOVED lines=11> */
.L_x_2779:
[----:B------:R-:W-:-:S13]  /*a6c0*/  ISETP.NE.AND P5, PT, R177, 0x1, PT ;  /* 0x00000001b100780c */ /* 0x000fda0003fa5270 */
[----:B------:R-:W0:Y:S02]  /*a6d0*/  @P5 LDC.64 R32, c[0x0][0x9e8] ;  /* 0x00027a00ff205b82 */ /* 0x000e240000000a00 */
[----:B0-----:R-:W-:-:S05]  /*a6e0*/  @P5 IMAD.HI.U32 R32, R0, R32, RZ ;  /* 0x0000002000205227 */ /* 0x001fca00078e00ff */
[----:B------:R-:W-:-:S07]  /*a6f0*/  @P5 SHF.R.U32.HI R0, RZ, R33, R32 ;  /* 0x00000021ff005219 */ /* 0x000fce0000011620 */
.L_x_2780:
[----:B------:R-:W-:Y:S05]  /*a700*/  BSYNC B0 ;  /* 0x0000000000007941 */ /* 0x000fea0003800000 */
.L_x_2778:
[----:B------:R-:W-:-:S05]  /*a710*/  IMAD R33, R0, R177, R76 ;  /* 0x000000b100217224 */ /* 0x000fca00078e024c */
[----:B------:R-:W-:Y:S02]  /*a720*/  VIMNMX R28, R28, R33, !PT ;  /* 0x000000211c1c7248 */ /* 0x000fe40007fe0100 */
[----:B------:R-:W-:-:S07]  /*a730*/  VIADDMNMX R24, R33, R177, R24, PT ;  /* 0x000000b121187246 */ /* 0x000fce0003800118 */
.L_x_2777:
[----:B------:R-:W-:Y:S01]  /*a740*/  ISETP.GT.AND P2, PT, R28, 0x1, !P2 ;  /* 0x000000011c00780c */ /* 0x000fe20005744270 */
[----:B------:R-:W-:Y:S01]  /*a750*/  ULDC UR4, c[0x0][0x988] ;  /* 0x0002620000047ab9 */ /* 0x000fe20000000800 */
[----:B------:R-:W-:Y:S01]  /*a760*/  FMNMX.FTZ R0, R85, R109, !PT ;  /* 0x0000006d55007209 */ /* 0x000fe20007810000 */
[----:B------:R-:W-:Y:S01]  /*a770*/  IMAD.U32 R10, RZ, RZ, UR4 ;  /* 0x00000004ff0a7e24 */ /* 0x000fe2000f8e00ff */
        /* <DEDUP_REMOVED lines=8> */
[----:B------:R-:W-:Y:S02]  /*a800*/  ISETP.GT.AND P6, PT, R28, 0x8, !P6 ;  /* 0x000000081c00780c */ /* 0x000fe400077c4270 */
[----:B------:R-:W-:-:S02]  /*a810*/  FSEL R31, R31, -INF , !P2 ;  /* 0xff8000001f1f7808 */ /* 0x000fc40005000000 */
[----:B------:R-:W-:Y:S02]  /*a820*/  ISETP.NE.AND P2, PT, R78, RZ, PT ;  /* 0x000000ff4e00720c */ /* 0x000fe40003f45270 */
[----:B------:R-:W-:Y:S02]  /*a830*/  FMNMX.FTZ R0, R87, R0, !PT ;  /* 0x0000000057007209 */ /* 0x000fe40007810000 */
[----:B------:R-:W-:Y:S02]  /*a840*/  ISETP.GT.AND P2, PT, R28, 0x10, !P2 ;  /* 0x000000101c00780c */ /* 0x000fe40005744270 */
[C---:B------:R-:W-:Y:S02]  /*a850*/  ISETP.LT.OR P6, PT, R24.reuse, 0x9, P6 ;  /* 0x000000091800780c */ /* 0x040fe400037c1670 */
[----:B------:R-:W-:Y:S02]  /*a860*/  ISETP.LT.OR P2, PT, R24, 0x11, P2 ;  /* 0x000000111800780c */ /* 0x000fe40001741670 */
[----:B------:R-:W-:-:S02]  /*a870*/  FMNMX.FTZ R0, R105, R0, !PT ;  /* 0x0000000069007209 */ /* 0x000fc40007810000 */
[----:B------:R-:W-:Y:S02]  /*a880*/  FSEL R37, R34, -INF , !P2 ;  /* 0xff80000022257808 */ /* 0x000fe40005000000 */
[----:B------:R-:W-:Y:S02]  /*a890*/  ISETP.NE.AND P2, PT, R79, RZ, PT ;  /* 0x000000ff4f00720c */ /* 0x000fe40003f45270 */
[----:B------:R-:W-:Y:S02]  /*a8a0*/  FSEL R33, R30, -INF , !P6 ;  /* 0xff8000001e217808 */ /* 0x000fe40007000000 */
[----:B------:R-:W-:Y:S02]  /*a8b0*/  ISETP.GT.AND P2, PT, R28, 0x11, !P2 ;  /* 0x000000111c00780c */ /* 0x000fe40005744270 */
[----:B------:R-:W-:Y:S02]  /*a8c0*/  ISETP.NE.AND P6, PT, R81, RZ, PT ;  /* 0x000000ff5100720c */ /* 0x000fe40003fc5270 */
[----:B------:R-:W-:-:S02]  /*a8d0*/  ISETP.LT.OR P2, PT, R24, 0x12, P2 ;  /* 0x000000121800780c */ /* 0x000fc40001741670 */
[----:B------:R-:W-:Y:S02]  /*a8e0*/  FMNMX.FTZ R0, R89, R0, !PT ;  /* 0x0000000059007209 */ /* 0x000fe40007810000 */
[----:B------:R-:W-:Y:S02]  /*a8f0*/  FSEL R35, R35, -INF , !P2 ;  /* 0xff80000023237808 */ /* 0x000fe40005000000 */
[----:B------:R-:W-:Y:S02]  /*a900*/  ISETP.NE.AND P2, PT, R80, RZ, PT ;  /* 0x000000ff5000720c */ /* 0x000fe40003f45270 */
[----:B------:R-:W-:Y:S02]  /*a910*/  FMNMX.FTZ R0, R103, R0, !PT ;  /* 0x0000000067007209 */ /* 0x000fe40007810000 */
[----:B------:R-:W-:Y:S02]  /*a920*/  ISETP.GT.AND P2, PT, R28, 0x18, !P2 ;  /* 0x000000181c00780c */ /* 0x000fe40005744270 */
[----:B------:R-:W-:-:S02]  /*a930*/  ISETP.NE.AND P5, PT, R40, RZ, PT ;  /* 0x000000ff2800720c */ /* 0x000fc40003fa5270 */
        /* <DEDUP_REMOVED lines=39> */
[----:B------:R-:W-:Y:S01]  /*abb0*/  ISETP.GT.AND P4, PT, R28, RZ, !P4 ;  /* 0x000000ff1c00720c */ /* 0x000fe20006784270 */
[----:B------:R-:W0:Y:S01]  /*abc0*/  SHFL.BFLY PT, R83, R4, 0x2, 0x1f ;  /* 0x0c401f0004537f89 */ /* 0x000e2200000e0000 */
[----:B------:R-:W-:Y:S02]  /*abd0*/  FSEL R73, R50, -INF , !P2 ;  /* 0xff80000032497808 */ /* 0x000fe40005000000 */
[----:B------:R-:W-:-:S02]  /*abe0*/  ISETP.NE.AND P2, PT, R48, RZ, PT ;  /* 0x000000ff3000720c */ /* 0x000fc40003f45270 */
[----:B------:R-:W-:Y:S02]  /*abf0*/  ISETP.LT.OR P4, PT, R24, 0x1, P4 ;  /* 0x000000011800780c */ /* 0x000fe40002781670 */
[----:B------:R-:W-:Y:S02]  /*ac00*/  ISETP.GT.AND P2, PT, R28, 0x31, !P2 ;  /* 0x000000311c00780c */ /* 0x000fe40005744270 */
[----:B------:R-:W-:Y:S02]  /*ac10*/  FSEL R26, R26, -INF , !P4 ;  /* 0xff8000001a1a7808 */ /* 0x000fe40006000000 */
[----:B------:R-:W-:Y:S02]  /*ac20*/  ISETP.LT.OR P2, PT, R24, 0x32, P2 ;  /* 0x000000321800780c */ /* 0x000fe40001741670 */
[----:B------:R-:W-:Y:S02]  /*ac30*/  ISETP.NE.AND P5, PT, R60, RZ, PT ;  /* 0x000000ff3c00720c */ /* 0x000fe40003fa5270 */
[----:B------:R-:W-:-:S02]  /*ac40*/  FSEL R51, R51, -INF , !P2 ;  /* 0xff80000033337808 */ /* 0x000fc40005000000 */
[----:B------:R-:W-:Y:S02]  /*ac50*/  ISETP.NE.AND P2, PT, R84, RZ, PT ;  /* 0x000000ff5400720c */ /* 0x000fe40003f45270 */
[C---:B------:R-:W-:Y:S02]  /*ac60*/  ISETP.GT.AND P3, PT, R28.reuse, 0x58, !P3 ;  /* 0x000000581c00780c */ /* 0x040fe40005f64270 */
[----:B------:R-:W-:Y:S02]  /*ac70*/  ISETP.GT.AND P2, PT, R28, 0x38, !P2 ;  /* 0x000000381c00780c */ /* 0x000fe40005744270 */
[C---:B------:R-:W-:Y:S02]  /*ac80*/  ISETP.LT.OR P3, PT, R24.reuse, 0x59, P3 ;  /* 0x000000591800780c */ /* 0x040fe40001f61670 */
[----:B------:R-:W-:Y:S02]  /*ac90*/  ISETP.LT.OR P2, PT, R24, 0x39, P2 ;  /* 0x000000391800780c */ /* 0x000fe40001741670 */
[----:B0-----:R-:W-:-:S02]  /*aca0*/  FMNMX.FTZ R83, R4, R83, !PT ;  /* 0x0000005304537209 */ /* 0x001fc40007810000 */
[----:B------:R-:W-:Y:S02]  /*acb0*/  FSEL R75, R54, -INF , !P2 ;  /* 0xff800000364b7808 */ /* 0x000fe40005000000 */
[----:B------:R-:W-:Y:S01]  /*acc0*/  ISETP.NE.AND P2, PT, R52, RZ, PT ;  /* 0x000000ff3400720c */ /* 0x000fe20003f45270 */
[----:B------:R-:W0:Y:S01]  /*acd0*/  SHFL.BFLY PT, R0, R83, 0x1, 0x1f ;  /* 0x0c201f0053007f89 */ /* 0x000e2200000e0000 */
        /* <DEDUP_REMOVED lines=27> */
[----:B------:R-:W-:-:S02]  /*ae90*/  ISETP.GT.AND P2, PT, R28, 0x49, !P6 ;  /* 0x000000491c00780c */ /* 0x000fc40007744270 */
[----:B------:R-:W-:Y:S02]  /*aea0*/  FMNMX.FTZ R4, R51, R4, !PT ;  /* 0x0000000433047209 */ /* 0x000fe40007810000 */
[----:B------:R-:W-:Y:S02]  /*aeb0*/  ISETP.LT.OR P2, PT, R24, 0x4a, P2 ;  /* 0x0000004a1800780c */ /* 0x000fe40001741670 */
[----:B------:R-:W-:Y:S02]  /*aec0*/  FMNMX.FTZ R4, R75, R4, !PT ;  /* 0x000000044b047209 */ /* 0x000fe40007810000 */
[----:B------:R-:W-:Y:S02]  /*aed0*/  FSEL R63, R63, -INF , !P2 ;  /* 0xff8000003f3f7808 */ /* 0x000fe40005000000 */
[----:B------:R-:W-:Y:S02]  /*aee0*/  ISETP.GT.AND P2, PT, R28, 0x50, !P5 ;  /* 0x000000501c00780c */ /* 0x000fe40006f44270 */
[----:B0-----:R-:W-:-:S02]  /*aef0*/  FMNMX.FTZ R0, R83, R0, !PT ;  /* 0x0000000053007209 */ /* 0x001fc40007810000 */
[----:B------:R-:W-:Y:S02]  /*af00*/  FMNMX.FTZ R4, R55, R4, !PT ;  /* 0x0000000437047209 */ /* 0x000fe40007810000 */
[----:B------:R-:W-:Y:S01]  /*af10*/  ISETP.LT.OR P2, PT, R24, 0x51, P2 ;  /* 0x000000511800780c */ /* 0x000fe20001741670 */
[----:B------:R-:W-:Y:S01]  /*af20*/  FMUL.FTZ R30, R0, R10 ;  /* 0x0000000a001e7220 */ /* 0x000fe20000410000 */
[----:B------:R-:W-:Y:S02]  /*af30*/  FMNMX.FTZ R4, R77, R4, !PT ;  /* 0x000000044d047209 */ /* 0x000fe40007810000 */
[----:B------:R-:W-:Y:S02]  /*af40*/  FSEL R81, R66, -INF , !P2 ;  /* 0xff80000042517808 */ /* 0x000fe40005000000 */
[----:B------:R-:W-:Y:S02]  /*af50*/  FSETP.NEU.FTZ.AND P2, PT, R0, -INF , PT ;  /* 0xff8000000000780b */ /* 0x000fe40003f5d000 */
[----:B------:R-:W-:-:S02]  /*af60*/  ISETP.NE.AND P5, PT, R64, RZ, PT ;  /* 0x000000ff4000720c */ /* 0x000fc40003fa5270 */
[----:B------:R-:W-:Y:S02]  /*af70*/  FMNMX.FTZ R4, R59, R4, !PT ;  /* 0x000000043b047209 */ /* 0x000fe40007810000 */
[----:B------:R-:W-:Y:S02]  /*af80*/  FSEL R30, R30, RZ, P2 ;  /* 0x000000ff1e1e7208 */ /* 0x000fe40001000000 */
[----:B------:R-:W-:Y:S02]  /*af90*/  ISETP.GT.AND P2, PT, R28, 0x51, !P5 ;  /* 0x000000511c00780c */ /* 0x000fe40006f44270 */
[----:B------:R-:W-:Y:S01]  /*afa0*/  FMNMX.FTZ R4, R79, R4, !PT ;  /* 0x000000044f047209 */ /* 0x000fe20007810000 */
[-CC-:B------:R-:W-:Y:S01]  /*afb0*/  FFMA.FTZ R160, R103, R10.reuse, -R30.reuse ;  /* 0x0000000a67a07223 */ /* 0x180fe2000001081e */
[----:B------:R-:W-:Y:S01]  /*afc0*/  ISETP.LT.OR P2, PT, R24, 0x52, P2 ;  /* 0x000000521800780c */ /* 0x000fe20001741670 */
[-CC-:B------:R-:W-:Y:S01]  /*afd0*/  FFMA.FTZ R152, R85, R10.reuse, -R30.reuse ;  /* 0x0000000a55987223 */ /* 0x180fe2000001081e */
[----:B------:R-:W-:Y:S01]  /*afe0*/  ISETP.NE.AND P5, PT, R68, RZ, PT ;  /* 0x000000ff4400720c */ /* 0x000fe20003fa5270 */
[--C-:B------:R-:W-:Y:S01]  /*aff0*/  FFMA.FTZ R83, R109, R10, -R30.reuse ;  /* 0x0000000a6d537223 */ /* 0x100fe2000001081e */
[----:B------:R-:W-:Y:S01]  /*b000*/  FMNMX.FTZ R4, R63, R4, !PT ;  /* 0x000000043f047209 */ /* 0x000fe20007810000 */
[-CC-:B------:R-:W-:Y:S01]  /*b010*/  FFMA.FTZ R154, R111, R10.reuse, -R30.reuse ;  /* 0x0000000a6f9a7223 */ /* 0x180fe2000001081e */
[----:B------:R-:W-:Y:S01]  /*b020*/  FSEL R67, R67, -INF , !P2 ;  /* 0xff80000043437808 */ /* 0x000fe20005000000 */
[----:B------:R-:W-:Y:S01]  /*b030*/  MUFU.EX2 R152, R152 ;  /* 0x0000009800987308 */ /* 0x000fe20000000800 */
[----:B------:R-:W-:Y:S01]  /*b040*/  ISETP.GT.AND P2, PT, R28, 0x59, !P5 ;  /* 0x000000591c00780c */ /* 0x000fe20006f44270 */
[--C-:B------:R-:W-:Y:S01]  /*b050*/  FFMA.FTZ R28, R101, R10, -R30.reuse ;  /* 0x0000000a651c7223 */ /* 0x100fe2000001081e */
[----:B------:R-:W-:Y:S01]  /*b060*/  FMNMX.FTZ R4, R81, R4, !PT ;  /* 0x0000000451047209 */ /* 0x000fe20007810000 */
[-CC-:B------:R-:W-:Y:S01]  /*b070*/  FFMA.FTZ R85, R113, R10.reuse, -R30.reuse ;  /* 0x0000000a71557223 */ /* 0x180fe2000001081e */
[----:B------:R-:W-:Y:S01]  /*b080*/  ISETP.LT.OR P2, PT, R24, 0x5a, P2 ;  /* 0x0000005a1800780c */ /* 0x000fe20001741670 */
[--C-:B------:R-:W-:Y:S01]  /*b090*/  FFMA.FTZ R24, R97, R10, -R30.reuse ;  /* 0x0000000a61187223 */ /* 0x100fe2000001081e */
[----:B------:R-:W-:Y:S01]  /*b0a0*/  FSEL R101, R70, -INF , !P3 ;  /* 0xff80000046657808 */ /* 0x000fe20005800000 */
[----:B------:R0:W-:Y:S01]  /*b0b0*/  MUFU.EX2 R103, R28 ;  /* 0x0000001c00677308 */ /* 0x0001e20000000800 */
[----:B------:R-:W-:Y:S01]  /*b0c0*/  FMNMX.FTZ R4, R67, R4, !PT ;  /* 0x0000000443047209 */ /* 0x000fe20007810000 */
[-CC-:B------:R-:W-:Y:S01]  /*b0d0*/  FFMA.FTZ R156, R107, R10.reuse, -R30.reuse ;  /* 0x0000000a6b9c7223 */ /* 0x180fe2000001081e */
[----:B------:R-:W-:Y:S01]  /*b0e0*/  FSEL R71, R71, -INF , !P2 ;  /* 0xff80000047477808 */ /* 0x000fe20005000000 */
[--C-:B------:R-:W-:Y:S01]  /*b0f0*/  FFMA.FTZ R87, R87, R10, -R30.reuse ;  /* 0x0000000a57577223 */ /* 0x100fe2000001081e */
[----:B------:R-:W-:Y:S01]  /*b100*/  FMNMX.FTZ R4, R101, R4, !PT ;  /* 0x0000000465047209 */ /* 0x000fe20007810000 */
[-CC-:B------:R-:W-:Y:S01]  /*b110*/  FFMA.FTZ R158, R105, R10.reuse, -R30.reuse ;  /* 0x0000000a699e7223 */ /* 0x180fe2000001081e */
[--C-:B------:R-:W-:Y:S01]  /*b120*/  FFMA.FTZ R89, R89, R10, -R30.reuse ;  /* 0x0000000a59597223 */ /* 0x100fe2000001081e */
[----:B------:R-:W-:Y:S01]  /*b130*/  MUFU.EX2 R83, R83 ;  /* 0x0000005300537308 */ /* 0x000fe20000000800 */
[----:B------:R-:W-:Y:S01]  /*b140*/  FMNMX.FTZ R4, R71, R4, !PT ;  /* 0x0000000447047209 */ /* 0x000fe20007810000 */
[-CC-:B0-----:R-:W-:Y:S01]  /*b150*/  FFMA.FTZ R28, R7, R10.reuse, -R30.reuse ;  /* 0x0000000a071c7223 */ /* 0x181fe2000001081e */
[-CC-:B------:R-:W-:Y:S01]  /*b160*/  FFMA.FTZ R99, R99, R10.reuse, -R30.reuse ;  /* 0x0000000a63637223 */ /* 0x180fe2000001081e */
[-CC-:B------:R-:W-:Y:S01]  /*b170*/  FFMA.FTZ R95, R95, R10.reuse, -R30.reuse ;  /* 0x0000000a5f5f7223 */ /* 0x180fe2000001081e */
[-CC-:B------:R-:W-:Y:S01]  /*b180*/  FFMA.FTZ R93, R93, R10.reuse, -R30.reuse ;  /* 0x0000000a5d5d7223 */ /* 0x180fe2000001081e */
[----:B------:R-:W0:Y:S01]  /*b190*/  SHFL.BFLY PT, R97, R4, 0x2, 0x1f ;  /* 0x0c401f0004617f89 */ /* 0x000e2200000e0000 */
        /* <DEDUP_REMOVED lines=9> */
[----:B------:R-:W-:Y:S01]  /*b230*/  MUFU.EX2 R85, R85 ;  /* 0x0000005500557308 */ /* 0x000fe20000000800 */
[----:B------:R-:W-:-:S07]  /*b240*/  FFMA.FTZ R30, R69, R10, -R30 ;  /* 0x0000000a451e7223 */ /* 0x000fce000001081e */
[----:B------:R-:W-:Y:S01]  /*b250*/  MUFU.EX2 R156, R156 ;  /* 0x0000009c009c7308 */ /* 0x000fe20000000800 */
[----:B0-----:R-:W-:-:S07]  /*b260*/  FMNMX.FTZ R97, R4, R97, !PT ;  /* 0x0000006104617209 */ /* 0x001fce0007810000 */
[----:B------:R-:W-:Y:S01]  /*b270*/  MUFU.EX2 R87, R87 ;  /* 0x0000005700577308 */ /* 0x000fe20000000800 */
[----:B------:R-:W0:Y:S07]  /*b280*/  SHFL.BFLY PT, R4, R97, 0x1, 0x1f ;  /* 0x0c201f0061047f89 */ /* 0x000e2e00000e0000 */
[----:B------:R-:W-:Y:S08]  /*b290*/  MUFU.EX2 R158, R158 ;  /* 0x0000009e009e7308 */ /* 0x000ff00000000800 */
[----:B------:R-:W-:Y:S08]  /*b2a0*/  MUFU.EX2 R89, R89 ;  /* 0x0000005900597308 */ /* 0x000ff00000000800 */
[----:B------:R-:W-:Y:S01]  /*b2b0*/  MUFU.EX2 R160, R160 ;  /* 0x000000a000a07308 */ /* 0x000fe20000000800 */
[----:B0-----:R-:W-:-:S04]  /*b2c0*/  FMNMX.FTZ R7, R97, R4, !PT ;  /* 0x0000000461077209 */ /* 0x001fc80007810000 */
[C---:B------:R-:W-:Y:S01]  /*b2d0*/  FSETP.NEU.FTZ.AND P2, PT, R7.reuse, -INF , PT ;  /* 0xff8000000700780b */ /* 0x040fe20003f5d000 */
[----:B------:R-:W-:Y:S02]  /*b2e0*/  FMUL.FTZ R4, R7, R10 ;  /* 0x0000000a07047220 */ /* 0x000fe40000410000 */
[----:B------:R-:W-:Y:S03]  /*b2f0*/  MUFU.EX2 R99, R99 ;  /* 0x0000006300637308 */ /* 0x000fe60000000800 */
[----:B------:R-:W-:-:S05]  /*b300*/  FSEL R4, R4, RZ, P2 ;  /* 0x000000ff04047208 */ /* 0x000fca0001000000 */
        /* <DEDUP_REMOVED lines=24> */
[----:B------:R3:W-:Y:S01]  /*b490*/  MUFU.EX2 R32, R31 ;  /* 0x0000001f00207308 */ /* 0x0007e20000000800 */
[-CC-:B------:R-:W-:Y:S01]  /*b4a0*/  FFMA.FTZ R67, R67, R10.reuse, -R4.reuse ;  /* 0x0000000a43437223 */ /* 0x180fe20000010804 */
[-CC-:B------:R-:W-:Y:S01]  /*b4b0*/  FFMA.FTZ R101, R101, R10.reuse, -R4.reuse ;  /* 0x0000000a65657223 */ /* 0x180fe20000010804 */
[----:B------:R-:W-:Y:S01]  /*b4c0*/  FFMA.FTZ R71, R71, R10, -R4 ;  /* 0x0000000a47477223 */ /* 0x000fe20000010804 */
[----:B0-----:R-:W-:-:S04]  /*b4d0*/  F2FP.BF16.F32.PACK_AB R162, R24, R99 ;  /* 0x0000006318a2723e */ /* 0x001fc800000010ff */
[----:B------:R-:W0:Y:S01]  /*b4e0*/  MUFU.EX2 R33, R33 ;  /* 0x0000002100217308 */ /* 0x000e220000000800 */
[----:B---3--:R-:W-:Y:S01]  /*b4f0*/  FADD.FTZ R31, R152, R83 ;  /* 0x00000053981f7221 */ /* 0x008fe20000010000 */
[----:B-1----:R-:W-:Y:S02]  /*b500*/  F2FP.BF16.F32.PACK_AB R153, R27, R26 ;  /* 0x0000001a1b99723e */ /* 0x002fe400000010ff */
[----:B------:R-:W-:Y:S01]  /*b510*/  F2FP.BF16.F32.PACK_AB R152, R83, R152 ;  /* 0x000000985398723e */ /* 0x000fe200000010ff */
[----:B------:R-:W-:Y:S01]  /*b520*/  FADD.FTZ R44, R154, R31 ;  /* 0x0000001f9a2c7221 */ /* 0x000fe20000010000 */
[C---:B------:R-:W-:Y:S02]  /*b530*/  F2FP.BF16.F32.PACK_AB R154, R85.reuse, R154 ;  /* 0x0000009a559a723e */ /* 0x040fe400000010ff */
[----:B------:R-:W1:Y:S01]  /*b540*/  MUFU.EX2 R37, R37 ;  /* 0x0000002500257308 */ /* 0x000e620000000800 */
[----:B------:R-:W-:Y:S01]  /*b550*/  FADD.FTZ R31, R85, R44 ;  /* 0x0000002c551f7221 */ /* 0x000fe20000010000 */
[----:B------:R-:W-:-:S03]  /*b560*/  FADD.FTZ R44, R26, R27 ;  /* 0x0000001b1a2c7221 */ /* 0x000fc60000010000 */
[----:B------:R-:W-:Y:S01]  /*b570*/  FADD.FTZ R46, R156, R31 ;  /* 0x0000001f9c2e7221 */ /* 0x000fe20000010000 */
[----:B------:R-:W-:Y:S02]  /*b580*/  F2FP.BF16.F32.PACK_AB R156, R87, R156 ;  /* 0x0000009c579c723e */ /* 0x000fe400000010ff */
[----:B------:R3:W4:Y:S01]  /*b590*/  MUFU.EX2 R34, R35 ;  /* 0x0000002300227308 */ /* 0x0007220000000800 */
[----:B0-----:R-:W-:Y:S01]  /*b5a0*/  FADD.FTZ R31, R33, R44 ;  /* 0x0000002c211f7221 */ /* 0x001fe20000010000 */
[----:B------:R-:W-:-:S06]  /*b5b0*/  F2FP.BF16.F32.PACK_AB R155, R32, R33 ;  /* 0x00000021209b723e */ /* 0x000fcc00000010ff */
[----:B------:R-:W0:Y:S01]  /*b5c0*/  MUFU.EX2 R41, R41 ;  /* 0x0000002900297308 */ /* 0x000e220000000800 */
[----:B---3--:R-:W-:Y:S01]  /*b5d0*/  FADD.FTZ R35, R87, R46 ;  /* 0x0000002e57237221 */ /* 0x008fe20000010000 */
[----:B------:R-:W-:-:S03]  /*b5e0*/  FADD.FTZ R46, R32, R31 ;  /* 0x0000001f202e7221 */ /* 0x000fc60000010000 */
[----:B------:R-:W-:Y:S01]  /*b5f0*/  FADD.FTZ R48, R158, R35 ;  /* 0x000000239e307221 */ /* 0x000fe20000010000 */
[----:B-1----:R-:W-:Y:S01]  /*b600*/  FADD.FTZ R31, R37, R46 ;  /* 0x0000002e251f7221 */ /* 0x002fe20000010000 */
[C---:B------:R-:W-:Y:S01]  /*b610*/  F2FP.BF16.F32.PACK_AB R158, R89.reuse, R158 ;  /* 0x0000009e599e723e */ /* 0x040fe200000010ff */
[----:B------:R-:W1:Y:S01]  /*b620*/  MUFU.EX2 R36, R39 ;  /* 0x0000002700247308 */ /* 0x000e620000000800 */
[----:B------:R-:W-:Y:S01]  /*b630*/  FADD.FTZ R35, R89, R48 ;  /* 0x0000003059237221 */ /* 0x000fe20000010000 */
[C---:B----4-:R-:W-:Y:S01]  /*b640*/  FADD.FTZ R46, R34.reuse, R31 ;  /* 0x0000001f222e7221 */ /* 0x050fe20000010000 */
[----:B------:R-:W-:Y:S02]  /*b650*/  F2FP.BF16.F32.PACK_AB R157, R34, R37 ;  /* 0x00000025229d723e */ /* 0x000fe400000010ff */
[----:B------:R-:W-:Y:S01]  /*b660*/  FADD.FTZ R48, R160, R35 ;  /* 0x00000023a0307221 */ /* 0x000fe20000010000 */
[C---:B------:R-:W-:Y:S02]  /*b670*/  F2FP.BF16.F32.PACK_AB R160, R103.reuse, R160 ;  /* 0x000000a067a0723e */ /* 0x040fe400000010ff */
[----:B------:R-:W3:Y:S01]  /*b680*/  MUFU.EX2 R45, R45 ;  /* 0x0000002d002d7308 */ /* 0x000ee20000000800 */
[----:B------:R-:W-:Y:S01]  /*b690*/  FADD.FTZ R48, R103, R48 ;  /* 0x0000003067307221 */ /* 0x000fe20000010000 */
[----:B0-----:R-:W-:-:S03]  /*b6a0*/  FADD.FTZ R31, R41, R46 ;  /* 0x0000002e291f7221 */ /* 0x001fc60000010000 */
[----:B------:R-:W-:-:S03]  /*b6b0*/  FADD.FTZ R35, R99, R48 ;  /* 0x0000003063237221 */ /* 0x000fc60000010000 */
[----:B------:R-:W0:Y:S01]  /*b6c0*/  MUFU.EX2 R95, R95 ;  /* 0x0000005f005f7308 */ /* 0x000e220000000800 */
[----:B-1----:R-:W-:Y:S01]  /*b6d0*/  FADD.FTZ R48, R36, R31 ;  /* 0x0000001f24307221 */ /* 0x002fe20000010000 */
[----:B------:R-:W-:Y:S01]  /*b6e0*/  FADD.FTZ R50, R24, R35 ;  /* 0x0000002318327221 */ /* 0x000fe20000010000 */
[----:B------:R-:W-:-:S05]  /*b6f0*/  F2FP.BF16.F32.PACK_AB R159, R36, R41 ;  /* 0x00000029249f723e */ /* 0x000fca00000010ff */
[----:B------:R-:W1:Y:S01]  /*b700*/  MUFU.EX2 R38, R43 ;  /* 0x0000002b00267308 */ /* 0x000e620000000800 */
[----:B---3--:R-:W-:-:S07]  /*b710*/  FADD.FTZ R31, R45, R48 ;  /* 0x000000302d1f7221 */ /* 0x008fce0000010000 */
[----:B------:R-:W3:Y:S01]  /*b720*/  MUFU.EX2 R164, R93 ;  /* 0x0000005d00a47308 */ /* 0x000ee20000000800 */
[----:B0-----:R-:W-:-:S07]  /*b730*/  FADD.FTZ R35, R95, R50 ;  /* 0x000000325f237221 */ /* 0x001fce0000010000 */
[----:B------:R-:W0:Y:S01]  /*b740*/  MUFU.EX2 R49, R49 ;  /* 0x0000003100317308 */ /* 0x000e220000000800 */
[C---:B-1----:R-:W-:Y:S01]  /*b750*/  FADD.FTZ R48, R38.reuse, R31 ;  /* 0x0000001f26307221 */ /* 0x042fe20000010000 */
[----:B------:R-:W-:-:S06]  /*b760*/  F2FP.BF16.F32.PACK_AB R161, R38, R45 ;  /* 0x0000002d26a1723e */ /* 0x000fcc00000010ff */
[----:B------:R-:W1:Y:S01]  /*b770*/  MUFU.EX2 R91, R91 ;  /* 0x0000005b005b7308 */ /* 0x000e620000000800 */
[C---:B---3--:R-:W-:Y:S01]  /*b780*/  FADD.FTZ R50, R164.reuse, R35 ;  /* 0x00000023a4327221 */ /* 0x048fe20000010000 */
[----:B------:R-:W-:-:S06]  /*b790*/  F2FP.BF16.F32.PACK_AB R164, R164, R95 ;  /* 0x0000005fa4a4723e */ /* 0x000fcc00000010ff */
[----:B------:R-:W3:Y:S01]  /*b7a0*/  MUFU.EX2 R40, R47 ;  /* 0x0000002f00287308 */ /* 0x000ee20000000800 */
[----:B0-----:R-:W-:-:S07]  /*b7b0*/  FADD.FTZ R31, R49, R48 ;  /* 0x00000030311f7221 */ /* 0x001fce0000010000 */
[----:B------:R-:W0:Y:S01]  /*b7c0*/  MUFU.EX2 R166, R53 ;  /* 0x0000003500a67308 */ /* 0x000e220000000800 */
[----:B-1----:R-:W-:-:S07]  /*b7d0*/  FADD.FTZ R35, R91, R50 ;  /* 0x000000325b237221 */ /* 0x002fce0000010000 */
[----:B------:R-:W1:Y:S01]  /*b7e0*/  MUFU.EX2 R73, R73 ;  /* 0x0000004900497308 */ /* 0x000e620000000800 */
[C---:B---3--:R-:W-:Y:S01]  /*b7f0*/  FADD.FTZ R50, R40.reuse, R31 ;  /* 0x0000001f28327221 */ /* 0x048fe20000010000 */
[----:B------:R-:W-:-:S06]  /*b800*/  F2FP.BF16.F32.PACK_AB R163, R40, R49 ;  /* 0x0000003128a3723e */ /* 0x000fcc00000010ff */
[----:B------:R-:W3:Y:S01]  /*b810*/  MUFU.EX2 R3, R3 ;  /* 0x0000000300037308 */ /* 0x000ee20000000800 */
[C---:B0-----:R-:W-:Y:S01]  /*b820*/  FADD.FTZ R52, R166.reuse, R35 ;  /* 0x00000023a6347221 */ /* 0x041fe20000010000 */
[----:B------:R-:W-:-:S06]  /*b830*/  F2FP.BF16.F32.PACK_AB R166, R166, R91 ;  /* 0x0000005ba6a6723e */ /* 0x000fcc00000010ff */
[----:B------:R-:W0:Y:S01]  /*b840*/  MUFU.EX2 R42, R51 ;  /* 0x00000033002a7308 */ /* 0x000e220000000800 */
[----:B-1----:R-:W-:-:S07]  /*b850*/  FADD.FTZ R31, R73, R50 ;  /* 0x00000032491f7221 */ /* 0x002fce0000010000 */
[----:B------:R-:W1:Y:S01]  /*b860*/  MUFU.EX2 R168, R57 ;  /* 0x0000003900a87308 */ /* 0x000e620000000800 */
[----:B---3--:R-:W-:-:S07]  /*b870*/  FADD.FTZ R35, R3, R52 ;  /* 0x0000003403237221 */ /* 0x008fce0000010000 */
[----:B------:R-:W3:Y:S01]  /*b880*/  MUFU.EX2 R75, R75 ;  /* 0x0000004b004b7308 */ /* 0x000ee20000000800 */
[C---:B0-----:R-:W-:Y:S01]  /*b890*/  FADD.FTZ R4, R42.reuse, R31 ;  /* 0x0000001f2a047221 */ /* 0x041fe20000010000 */
[----:B------:R-:W-:-:S06]  /*b8a0*/  F2FP.BF16.F32.PACK_AB R165, R42, R73 ;  /* 0x000000492aa5723e */ /* 0x000fcc00000010ff */
[----:B------:R-:W0:Y:S01]  /*b8b0*/  MUFU.EX2 R28, R28 ;  /* 0x0000001c001c7308 */ /* 0x000e220000000800 */
[C---:B-1----:R-:W-:Y:S01]  /*b8c0*/  FADD.FTZ R35, R168.reuse, R35 ;  /* 0x00000023a8237221 */ /* 0x042fe20000010000 */
[----:B------:R-:W-:-:S06]  /*b8d0*/  F2FP.BF16.F32.PACK_AB R168, R168, R3 ;  /* 0x00000003a8a8723e */ /* 0x000fcc00000010ff */
        /* <DEDUP_REMOVED lines=28> */
[----:B-1----:R-:W-:-:S07]  /*baa0*/  FADD.FTZ R3, R81, R28 ;  /* 0x0000001c51037221 */ /* 0x002fce0000010000 */
[----:B------:R-:W1:Y:S01]  /*bab0*/  MUFU.EX2 R30, R30 ;  /* 0x0000001e001e7308 */ /* 0x000e620000000800 */
[C---:B---3--:R-:W-:Y:S01]  /*bac0*/  FADD.FTZ R26, R50.reuse, R3 ;  /* 0x00000003321a7221 */ /* 0x048fe20000010000 */
[----:B------:R-:W-:-:S06]  /*bad0*/  F2FP.BF16.F32.PACK_AB R173, R50, R81 ;  /* 0x0000005132ad723e */ /* 0x000fcc00000010ff */
[----:B------:R-:W3:Y:S01]  /*bae0*/  MUFU.EX2 R24, R71 ;  /* 0x0000004700187308 */ /* 0x000ee20000000800 */
[----:B0-----:R-:W-:Y:S01]  /*baf0*/  FADD.FTZ R3, R101, R26 ;  /* 0x0000001a65037221 */ /* 0x001fe20000010000 */
[C---:B-1----:R-:W-:Y:S01]  /*bb00*/  FADD.FTZ R4, R30.reuse, R31 ;  /* 0x0000001f1e047221 */ /* 0x042fe20000010000 */
[----:B------:R-:W-:Y:S02]  /*bb10*/  F2FP.BF16.F32.PACK_AB R174, R30, R29 ;  /* 0x0000001d1eae723e */ /* 0x000fe400000010ff */
[C---:B---3--:R-:W-:Y:S01]  /*bb20*/  FADD.FTZ R3, R24.reuse, R3 ;  /* 0x0000000318037221 */ /* 0x048fe20000010000 */
[----:B------:R-:W-:Y:S01]  /*bb30*/  F2FP.BF16.F32.PACK_AB R175, R24, R101 ;  /* 0x0000006518af723e */ /* 0x000fe200000010ff */
[----:B------:R-:W-:Y:S06]  /*bb40*/  @!P0 BRA `(.L_x_2781) ;  /* 0x0000000000048947 */ /* 0x000fec0003800000 */
[----:B------:R-:W-:Y:S01]  /*bb50*/  BPT.TRAP 0x1 ;  /* 0x000000040000795c */ /* 0x000fe20000300000 */
.L_x_2781:
[----:B------:R0:W1:Y:S01]  /*bb60*/  SYNCS.PHASECHK.TRANS64.TRYWAIT P2, [R6+URZ+0x22850], R11 ;  /* 0x0228500b060075a7 */ /* 0x000062000804017f */
[----:B------:R-:W-:Y:S05]  /*bb70*/  @!P0 BRA `(.L_x_2782) ;  /* 0x0000000000048947 */ /* 0x000fea0003800000 */
[----:B------:R-:W-:Y:S01]  /*bb80*/  BPT.TRAP 0x1 ;  /* 0x000000040000795c */ /* 0x000fe20000300000 */
.L_x_2782:
[----:B------:R-:W-:Y:S04]  /*bb90*/  BSSY B0, `(.L_x_2783) ;  /* 0x0000004000007945 */ /* 0x000fe80003800000 */
[----:B-1----:R-:W-:Y:S05]  /*bba0*/  @P2 BRA `(.L_x_2784) ;  /* 0x0000000000082947 */ /* 0x002fea0003800000 */
[----:B------:R-:W1:Y:S02]  /*bbb0*/  SYNCS.PHASECHK.TRANS64.TRYWAIT P2, [R6+URZ+0x22850], R11 ;  /* 0x0228500b060075a7 */ /* 0x000e64000804017f */
[----:B-1----:R-:W-:Y:S05]  /*bbc0*/  @!P2 BRA `(.L_x_2785) ;  /* 0x0000014c00eca947 */ /* 0x002fea0003800000 */
.L_x_2784:
[----:B------:R-:W-:Y:S05]  /*bbd0*/  BSYNC B0 ;  /* 0x0000000000007941 */ /* 0x000fea0003800000 */
.L_x_2783:
[----:B------:R-:W-:Y:S05]  /*bbe0*/  WARPSYNC.ALL ;  /* 0x0000000000007948 */ /* 0x000fea0003800000 */
[----:B012---:R-:W-:Y:S01]  /*bbf0*/  VIADD R11, R16, 0x400 ;  /* 0x00000400100b7836 */ /* 0x007fe20000000000 */
[----:B------:R0:W-:Y:S01]  /*bc00*/  BAR.SYNC.DEFER_BLOCKING R179, 0x100 ;  /* 0x000400b30000751d */ /* 0x0001e20000010000 */
[----:B------:R-:W-:Y:S02]  /*bc10*/  IMAD.MOV.U32 R181, RZ, RZ, 0x40000040 ;  /* 0x40000040ffb57424 */ /* 0x000fe400078e00ff */
[----:B------:R-:W-:Y:S01]  /*bc20*/  @!P1 VIADD R6, R6, 0x22860 ;  /* 0x0002286006069836 */ /* 0x000fe20000000000 */
[----:B------:R-:W-:-:S02]  /*bc30*/  SHF.R.U32.HI R11, RZ, 0x4, R11 ;  /* 0x00000004ff0b7819 */ /* 0x000fc4000001160b */
[----:B------:R-:W-:Y:S01]  /*bc40*/  R2UR UR7, R181 ;  /* 0x00000000b50772ca */ /* 0x000fe200000e0000 */
[----:B------:R-:W-:Y:S01]  /*bc50*/  IMAD.MOV.U32 R181, RZ, RZ, 0x40000040 ;  /* 0x40000040ffb57424 */ /* 0x000fe200078e00ff */
[----:B------:R-:W-:Y:S01]  /*bc60*/  LOP3.LUT R11, R11, 0x3fff, RZ, 0xc0, !PT ;  /* 0x00003fff0b0b7812 */ /* 0x000fe200078ec0ff */
[----:B------:R-:W1:Y:S01]  /*bc70*/  LDC R182, c[0x0][0x448] ;  /* 0x00011200ffb67b82 */ /* 0x000e620000000800 */
[----:B------:R-:W-:Y:S02]  /*bc80*/  @!P1 PRMT R6, RZ, 0x654, R6 ;  /* 0x00000654ff069816 */ /* 0x000fe40000000006 */
[----:B------:R-:W-:-:S05]  /*bc90*/  LOP3.LUT R11, R11, 0x3000000, RZ, 0xfc, !PT ;  /* 0x030000000b0b7812 */ /* 0x000fca00078efcff */
[----:B------:R-:W-:-:S05]  /*bca0*/  IMAD R180, R2, 0xc00, R11 ;  /* 0x00000c0002b47824 */ /* 0x000fca00078e020b */
[----:B------:R-:W-:Y:S01]  /*bcb0*/  R2UR UR6, R180 ;  /* 0x00000000b40672ca */ /* 0x000fe200000e0000 */
[----:B------:R-:W-:Y:S01]  /*bcc0*/  WARPGROUP.ARRIVE ;  /* 0x00000000000079c5 */ /* 0x000fe20000000000 */
[----:B-1----:R-:W-:-:S11]  /*bcd0*/  ISETP.NE.AND P2, PT, R182, 0x1, PT ;  /* 0x00000001b600780c */ /* 0x002fd60003f45270 */
[----:B------:R-:W-:Y:S03]  /*bce0*/  HGMMA.64x256x16.F32.BF16 R24, R152, gdesc[UR4].tnspB, RZ, !UPT, gsb0 ;  /* 0x43e0000498187df0 */ /* 0x000fe6000c0018ff */
        /* <DEDUP_REMOVED lines=10> */
[----:B------:R-:W-:Y:S01]  /*bd90*/  VIADD R152, R180, 0x180 ;  /* 0x00000180b4987836 */ /* 0x000fe20000000000 */
[----:B------:R-:W-:Y:S01]  /*bda0*/  R2UR UR7, R153 ;  /* 0x00000000990772ca */ /* 0x000fe200000e0000 */
[----:B------:R-:W-:Y:S01]  /*bdb0*/  IMAD.MOV.U32 R153, RZ, RZ, 0x40000040 ;  /* 0x40000040ff997424 */ /* 0x000fe200078e00ff */
[----:B------:R-:W-:Y:S02]  /*bdc0*/  WARPGROUP.DEPBAR.LE gsb0, 0x0 ;  /* 0x00008000000079c5 */ /* 0x000fe40000010000 */
[----:B------:R-:W-:-:S15]  /*bdd0*/  WARPGROUP.ARRIVE ;  /* 0x00000000000079c5 */ /* 0x000fde0000000000 */
[----:B------:R-:W-:-:S06]  /*bde0*/  NOP ;  /* 0x0000000000007918 */ /* 0x000fcc0000000000 */
        /* <DEDUP_REMOVED lines=12> */
[----:B------:R-:W1:Y:S08]  /*beb0*/  @P2 LDC R152, c[0x0][0x450] ;  /* 0x00011400ff982b82 */ /* 0x000e700000000800 */
[----:B------:R-:W2:Y:S02]  /*bec0*/  @P2 LDC R153, c[0x0][0x44c] ;  /* 0x00011300ff992b82 */ /* 0x000ea40000000800 */
[----:B--2---:R-:W-:Y:S01]  /*bed0*/  @P2 IMAD.HI.U32 R153, R210, R153, RZ ;  /* 0x00000099d2992227 */ /* 0x004fe200078e00ff */
[----:B------:R-:W-:-:S02]  /*bee0*/  WARPGROUP.DEPBAR.LE gsb0, 0x0 ;  /* 0x00008000000079c5 */ /* 0x000fc40000010000 */
[----:B------:R-:W-:-:S11]  /*bef0*/  WARPGROUP.ARRIVE ;  /* 0x00000000000079c5 */ /* 0x000fd60000000000 */
        /* <DEDUP_REMOVED lines=8> */
[----:B------:R2:W-:Y:S02]  /*bf80*/  @!P1 SYNCS.ARRIVE.TRANS64.RED.A1T0 RZ, [R6+URZ], RZ ;  /* 0x000000ff06ff99a7 */ /* 0x0005e4000810043f */
[----:B--2---:R-:W-:Y:S01]  /*bf90*/  IMAD.MOV.U32 R6, RZ, RZ, R210 ;  /* 0x000000ffff067224 */ /* 0x004fe200078e00d2 */
[----:B-1----:R-:W-:Y:S02]  /*bfa0*/  @P2 SHF.R.U32.HI R6, RZ, R152, R153 ;  /* 0x00000098ff062219 */ /* 0x002fe40000011699 */
[----:B------:R-:W-:-:S02]  /*bfb0*/  ISETP.GE.AND P2, PT, R177, 0x1, PT ;  /* 0x00000001b100780c */ /* 0x000fc40003f46270 */
[----:B------:R-:W-:Y:S01]  /*bfc0*/  IADD3 R155, R6, R205, -R204 ;  /* 0x000000cd069b7210 */ /* 0x000fe20007ffe8cc */
[----:B------:R-:W-:-:S04]  /*bfd0*/  VIADD R6, R178, 0xfffffffe ;  /* 0xfffffffeb2067836 */ /* 0x000fc80000000000 */
[----:B------:R-:W-:-:S06]  /*bfe0*/  IMAD.IADD R176, R155, 0x1, R176 ;  /* 0x000000019bb07824 */ /* 0x000fcc00078e02b0 */
[----:B0-----:R-:W-:Y:S05]  /*bff0*/  @!P2 BRA `(.L_x_2786) ;  /* 0x000000000048a947 */ /* 0x001fea0003800000 */
        /* <DEDUP_REMOVED lines=11> */
.L_x_2788:
[----:B------:R-:W-:-:S13]  /*c0b0*/  ISETP.NE.AND P2, PT, R177, 0x1, PT ;  /* 0x00000001b100780c */ /* 0x000fda0003f45270 */
[----:B------:R-:W0:Y:S02]  /*c0c0*/  @P2 LDC.64 R152, c[0x0][0x9e8] ;  /* 0x00027a00ff982b82 */ /* 0x000e240000000a00 */
[----:B0-----:R-:W-:-:S05]  /*c0d0*/  @P2 IMAD.HI.U32 R152, R154, R152, RZ ;  /* 0x000000989a982227 */ /* 0x001fca00078e00ff */
[----:B------:R-:W-:-:S07]  /*c0e0*/  @P2 SHF.R.U32.HI R154, RZ, R153, R152 ;  /* 0x00000099ff9a2219 */ /* 0x000fce0000011698 */
.L_x_2789:
[----:B------:R-:W-:Y:S05]  /*c0f0*/  BSYNC B0 ;  /* 0x0000000000007941 */ /* 0x000fea0003800000 */
.L_x_2787:
[----:B------:R-:W-:-:S05]  /*c100*/  IMAD R177, R154, R177, R177 ;  /* 0x000000b19ab17224 */ /* 0x000fca00078e02b1 */
[----:B------:R-:W-:-:S07]  /*c110*/  VIMNMX R176, R176, R177, PT ;  /* 0x000000b1b0b07248 */ /* 0x000fce0003fe0100 */
.L_x_2786:
[----:B------:R-:W-:Y:S01]  /*c120*/  IMAD.HI R176, R176, 0x2aaaaaab, RZ ;  /* 0x2aaaaaabb0b07827 */ /* 0x000fe200078e02ff */
[----:B------:R-:W-:Y:S01]  /*c130*/  ULDC UR42, c[0x0][0x9e4] ;  /* 0x00027900002a7ab9 */ /* 0x000fe20000000800 */
[----:B------:R-:W-:Y:S01]  /*c140*/  ULDC UR37, c[0x0][0x9e4] ;  /* 0x0002790000257ab9 */ /* 0x000fe20000000800 */
[----:B------:R-:W-:Y:S01]  /*c150*/  ULDC UR43, c[0x0][0x9dc] ;  /* 0x00027700002b7ab9 */ /* 0x000fe20000000800 */
[----:B------:R-:W-:Y:S01]  /*c160*/  ULDC UR45, c[0x0][0x9dc] ;  /* 0x00027700002d7ab9 */ /* 0x000fe20000000800 */
[----:B------:R-:W-:Y:S01]  /*c170*/  SHF.R.U32.HI R153, RZ, 0x1f, R176 ;  /* 0x0000001fff997819 */ /* 0x000fe200000116b0 */
[----:B------:R-:W-:Y:S01]  /*c180*/  ULDC UR36, c[0x0][0x988] ;  /* 0x0002620000247ab9 */ /* 0x000fe20000000800 */
[----:B------:R-:W-:Y:S01]  /*c190*/  ULDC UR39, c[0x0][0x988] ;  /* 0x0002620000277ab9 */ /* 0x000fe20000000800 */
[----:B------:R-:W-:Y:S01]  /*c1a0*/  ULDC UR38, c[0x0][0x988] ;  /* 0x0002620000267ab9 */ /* 0x000fe20000000800 */
[----:B------:R-:W-:Y:S01]  /*c1b0*/  LEA.HI.SX32 R176, R176, R153, 0x1c ;  /* 0x00000099b0b07211 */ /* 0x000fe200078fe2ff */
[----:B------:R-:W-:Y:S01]  /*c1c0*/  ULDC UR50, c[0x0][0x9e0] ;  /* 0x0002780000327ab9 */ /* 0x000fe20000000800 */
[----:B------:R-:W-:-:S02]  /*c1d0*/  ULDC UR44, c[0x0][0x9e0] ;  /* 0x00027800002c7ab9 */ /* 0x000fc40000000800 */
[----:B------:R-:W-:-:S04]  /*c1e0*/  VIMNMX R203, R219, R176, !PT ;  /* 0x000000b0dbcb7248 */ /* 0x000fc80007fe0100 */
[----:B------:R-:W-:-:S13]  /*c1f0*/  ISETP.GE.AND P2, PT, R6, R203, PT ;  /* 0x000000cb0600720c */ /* 0x000fda0003f46270 */
[----:B------:R-:W-:Y:S05]  /*c200*/  @!P2 BRA `(.L_x_2790) ;  /* 0x000000300078a947 */ /* 0x000fea0003800000 */
.L_x_2808:
[----:B------:R-:W-:Y:S01]  /*c210*/  VIADD R2, R2, 0x1 ;  /* 0x0000000102027836 */ /* 0x000fe20000000000 */
[----:B------:R-:W-:Y:S05]  /*c220*/  YIELD ;  /* 0x0000000000007946 */ /* 0x000fea0003800000 */
[----:B------:R-:W-:-:S04]  /*c230*/  ISETP.NE.AND P2, PT, R2, 0x2, PT ;  /* 0x000000020200780c */ /* 0x000fc80003f45270 */
[----:B------:R-:W-:Y:S02]  /*c240*/  SEL R10, RZ, 0x1, P2 ;  /* 0x00000001ff0a7807 */ /* 0x000fe40001000000 */
[----:B------:R-:W-:Y:S02]  /*c250*/  SEL R2, R2, RZ, P2 ;  /* 0x000000ff02027207 */ /* 0x000fe40001000000 */
[----:B------:R-:W-:Y:S01]  /*c260*/  LOP3.LUT R19, R19, R10, RZ, 0x3c, !PT ;  /* 0x0000000a13137212 */ /* 0x000fe200078e3cff */
[----:B0-----:R-:W-:Y:S06]  /*c270*/  @!P0 BRA `(.L_x_2791) ;  /* 0x0000000000048947 */ /* 0x001fec0003800000 */
[----:B------:R-:W-:Y:S01]  /*c280*/  BPT.TRAP 0x1 ;  /* 0x000000040000795c */ /* 0x000fe20000300000 */
.L_x_2791:
[----:B------:R-:W-:Y:S01]  /*c290*/  IMAD R201, R2, 0x8, R16 ;  /* 0x0000000802c97824 */ /* 0x000fe200078e0210 */
[----:B------:R-:W-:-:S04]  /*c2a0*/  SHF.L.U32 R202, R19, 0x1f, RZ ;  /* 0x0000001f13ca7819 */ /* 0x000fc800000006ff */
[----:B------:R0:W1:Y:S01]  /*c2b0*/  SYNCS.PHASECHK.TRANS64.TRYWAIT P2, [R201+URZ+0x22830], R202 ;  /* 0x022830cac90075a7 */ /* 0x000062000804017f */
[----:B------:R-:W-:Y:S05]  /*c2c0*/  @!P0 BRA `(.L_x_2792) ;  /* 0x0000000000048947 */ /* 0x000fea0003800000 */
[----:B------:R-:W-:Y:S01]  /*c2d0*/  BPT.TRAP 0x1 ;  /* 0x000000040000795c */ /* 0x000fe20000300000 */
.L_x_2792:
[----:B------:R-:W-:Y:S02]  /*c2e0*/  IMAD R212, R2, 0x300, R211 ;  /* 0x0000030002d47824 */ /* 0x000fe400078e02d3 */
[----:B------:R-:W-:Y:S01]  /*c2f0*/  IMAD.MOV.U32 R213, RZ, RZ, 0x40000040 ;  /* 0x40000040ffd57424 */ /* 0x000fe200078e00ff */
[----:B-1----:R-:W-:Y:S06]  /*c300*/  @P2 BRA `(.L_x_2793) ;  /* 0x0000000000082947 */ /* 0x002fec0003800000 */
[----:B------:R-:W1:Y:S02]  /*c310*/  SYNCS.PHASECHK.TRANS64.TRYWAIT P2, [R201+URZ+0x22830], R202 ;  /* 0x022830cac90075a7 */ /* 0x000e64000804017f */
[----:B-1----:R-:W-:Y:S05]  /*c320*/  @!P2 BRA `(.L_x_2794) ;  /* 0x000001480028a947 */ /* 0x002fea0003800000 */
.L_x_2793:
[----:B------:R-:W-:Y:S05]  /*c330*/  WARPSYNC.ALL ;  /* 0x0000000000007948 */ /* 0x000fea0003800000 */
[----:B------:R-:W-:Y:S01]  /*c340*/  R2UR UR6, R212 ;  /* 0x00000000d40672ca */ /* 0x000fe200000e0000 */
[----:B------:R-:W2:Y:S01]  /*c350*/  LDL R5, [R1] ;  /* 0x0000000001057983 */ /* 0x000ea20000100800 */
[----:B------:R-:W-:Y:S01]  /*c360*/  R2UR UR7, R213 ;  /* 0x00000000d50772ca */ /* 0x000fe200000e0000 */
[----:B------:R-:W-:Y:S01]  /*c370*/  WARPGROUP.ARRIVE ;  /* 0x00000000000079c5 */ /* 0x000fe20000000000 */
[----:B------:R-:W-:Y:S01]  /*c380*/  R2UR UR4, R8 ;  /* 0x00000000080472ca */ /* 0x000fe200000e0000 */
[----:B------:R-:W-:Y:S01]  /*c390*/  VIADD R216, R212, 0x2 ;  /* 0x00000002d4d87836 */ /* 0x000fe20000000000 */
[----:B------:R-:W-:Y:S01]  /*c3a0*/  R2UR UR5, R9 ;  /* 0x00000000090572ca */ /* 0x000fe200000e0000 */
[----:B------:R-:W-:-:S02]  /*c3b0*/  IMAD.MOV.U32 R217, RZ, RZ, 0x40000040 ;  /* 0x40000040ffd97424 */ /* 0x000fc400078e00ff */
[----:B------:R-:W3:Y:S01]  /*c3c0*/  S2R R200, SR_TID.X ;  /* 0x0000000000c87919 */ /* 0x000ee20000002100 */
[----:B------:R-:W-:Y:S02]  /*c3d0*/  IMAD.MOV.U32 R213, RZ, RZ, 0x40000040 ;  /* 0x40000040ffd57424 */ /* 0x000fe400078e00ff */
[----:B------:R-:W-:-:S07]  /*c3e0*/  IMAD.IADD R228, R215, 0x1, R210 ;  /* 0x00000001d7e47824 */ /* 0x000fce00078e02d2 */
[----:B------:R-:W-:Y:S01]  /*c3f0*/  HGMMA.64x96x16.F32.BF16 R152, gdesc[UR4], RZ, !UPT, gsb0 ;  /* 0x01600000049879f0 */ /* 0x000fe2000c0018ff */
[----:B------:R-:W-:Y:S01]  /*c400*/  R2UR UR6, R216 ;  /* 0x00000000d80672ca */ /* 0x000fe200000e0000 */
[----:B------:R-:W-:Y:S01]  /*c410*/  VIADD R216, R212, 0x4 ;  /* 0x00000004d4d87836 */ /* 0x000fe20000000000 */
[----:B------:R-:W-:Y:S01]  /*c420*/  R2UR UR7, R217 ;  /* 0x00000000d90772ca */ /* 0x000fe200000e0000 */
[----:B------:R-:W-:Y:S01]  /*c430*/  IMAD.MOV.U32 R217, RZ, RZ, 0x40000040 ;  /* 0x40000040ffd97424 */ /* 0x000fe200078e00ff */
[----:B------:R-:W-:Y:S01]  /*c440*/  R2UR UR4, R20 ;  /* 0x00000000140472ca */ /* 0x000fe200000e0000 */
[----:B------:R-:W-:Y:S01]  /*c450*/  VIADD R212, R212, 0x6 ;  /* 0x00000006d4d47836 */ /* 0x000fe20000000000 */
[----:B------:R-:W-:Y:S02]  /*c460*/  R2UR UR5, R21 ;  /* 0x00000000150572ca */ /* 0x000fe400000e0000 */
[----:B---3--:R-:W-:Y:S01]  /*c470*/  SHF.R.U32.HI R200, RZ, 0x7, R200 ;  /* 0x00000007ffc87819 */ /* 0x008fe200000116c8 */
[----:B------:R-:W-:-:S02]  /*c480*/  WARPGROUP.DEPBAR.LE gsb0, 0x0 ;  /* 0x00008000000079c5 */ /* 0x000fc40000010000 */
[----:B------:R-:W-:-:S08]  /*c490*/  WARPGROUP.ARRIVE ;  /* 0x00000000000079c5 */ /* 0x000fd00000000000 */
        /* <DEDUP_REMOVED lines=12> */
[----:B--2---:R-:W-:Y:S02]  /*c560*/  LOP3.LUT P2, RZ, R5, 0x100000, RZ, 0xc0, !PT ;  /* 0x0010000005ff7812 */ /* 0x004fe4000784c0ff */
[----:B------:R-:W2:Y:S02]  /*c570*/  LDC R5, c[0x0][0x448] ;  /* 0x00011200ff057b82 */ /* 0x000ea40000000800 */
[----:B--2---:R-:W-:-:S13]  /*c580*/  ISETP.NE.AND P3, PT, R5, 0x1, PT ;  /* 0x000000010500780c */ /* 0x004fda0003f65270 */
[----:B------:R-:W2:Y:S01]  /*c590*/  @P3 LDC R10, c[0x0][0x44c] ;  /* 0x00011300ff0a3b82 */ /* 0x000ea20000000800 */
[----:B------:R-:W-:Y:S02]  /*c5a0*/  WARPGROUP.DEPBAR.LE gsb0, 0x0 ;  /* 0x00008000000079c5 */ /* 0x000fe40000010000 */
[----:B------:R-:W-:-:S05]  /*c5b0*/  WARPGROUP.ARRIVE ;  /* 0x00000000000079c5 */ /* 0x000fca0000000000 */
[----:B------:R-:W3:Y:S01]  /*c5c0*/  @P3 LDC R5, c[0x0][0x450] ;  /* 0x00011400ff053b82 */ /* 0x000ee20000000800 */
[----:B------:R-:W-:Y:S01]  /*c5d0*/  HGMMA.64x96x16.F32.BF16 R152, gdesc[UR4], R152, gsb0 ;  /* 0x01600000049879f0 */ /* 0x000fe20008001898 */
[----:B--2---:R-:W-:-:S05]  /*c5e0*/  @P3 IMAD.HI.U32 R10, R228, R10, RZ ;  /* 0x0000000ae40a3227 */ /* 0x004fca00078e00ff */
[----:B---3--:R-:W-:Y:S01]  /*c5f0*/  @P3 SHF.R.U32.HI R228, RZ, R5, R10 ;  /* 0x00000005ffe43219 */ /* 0x008fe2000001160a */
[----:B------:R-:W-:Y:S01]  /*c600*/  @!P1 VIADD R10, R201, 0x22840 ;  /* 0x00022840c90a9836 */ /* 0x000fe20000000000 */
[----:B------:R-:W-:Y:S01]  /*c610*/  IADD3 R5, -R200, 0xb, RZ ;  /* 0x0000000bc8057810 */ /* 0x000fe20007ffe1ff */
[----:B------:R-:W-:Y:S02]  /*c620*/  IMAD.U32 R200, RZ, RZ, UR43 ;  /* 0x0000002bffc87e24 */ /* 0x000fe4000f8e00ff */
[----:B------:R-:W2:Y:S01]  /*c630*/  SHFL.IDX PT, R229, R228, RZ, 0x1c1f ;  /* 0x001c1fffe4e57589 */ /* 0x000ea200000e0000 */
[----:B------:R-:W-:Y:S02]  /*c640*/  @!P1 PRMT R10, RZ, 0x654, R10 ;  /* 0x00000654ff0a9816 */ /* 0x000fe4000000000a */
[----:B------:R-:W-:Y:S01]  /*c650*/  LOP3.LUT R227, RZ, R200, RZ, 0x33, !PT ;  /* 0x000000c8ffe37212 */ /* 0x000fe200078e33ff */
[----:B------:R-:W-:Y:S02]  /*c660*/  WARPGROUP.DEPBAR.LE gsb0, 0x0 ;  /* 0x00008000000079c5 */ /* 0x000fe40000010000 */
[----:B------:R3:W-:Y:S06]  /*c670*/  BAR.ARV R5, 0x100 ;  /* 0x000400050000751d */ /* 0x0007ec0000002000 */
[----:B------:R4:W-:Y:S02]  /*c680*/  @!P1 SYNCS.ARRIVE.TRANS64.RED.A1T0 RZ, [R10+URZ], RZ ;  /* 0x000000ff0aff99a7 */ /* 0x0009e4000810043f */
[----:B----4-:R-:W-:-:S04]  /*c690*/  IMAD R10, R6, -0x60, RZ ;  /* 0xffffffa0060a7824 */ /* 0x010fc800078e02ff */
[----:B------:R-:W-:-:S04]  /*c6a0*/  VIADD R226, R10, 0x1 ;  /* 0x000000010ae27836 */ /* 0x000fc80000000000 */
[----:B------:R-:W-:-:S05]  /*c6b0*/  IMAD R226, R206, -0x2, R226 ;  /* 0xfffffffecee27824 */ /* 0x000fca00078e02e2 */
[----:B------:R-:W-:-:S05]  /*c6c0*/  IADD3 R226, -R204, R226, R205 ;  /* 0x000000e2cce27210 */ /* 0x000fca0007ffe1cd */
[----:B------:R-:W-:Y:S02]  /*c6d0*/  IMAD.IADD R227, R227, 0x1, R226 ;  /* 0x00000001e3e37824 */ /* 0x000fe400078e02e2 */
[----:B------:R-:W-:Y:S02]  /*c6e0*/  VIADD R226, R226, UR50 ;  /* 0x00000032e2e27c36 */ /* 0x000fe40008000000 */
[C---:B--2---:R-:W-:Y:S02]  /*c6f0*/  IMAD.IADD R216, R229.reuse, 0x1, R227 ;  /* 0x00000001e5d87824 */ /* 0x044fe400078e02e3 */
[----:B------:R-:W-:Y:S01]  /*c700*/  IMAD.IADD R217, R229, 0x1, R226 ;  /* 0x00000001e5d97824 */ /* 0x000fe200078e02e2 */
[----:B---3--:R-:W-:Y:S06]  /*c710*/  @!P2 BRA `(.L_x_2795) ;  /* 0x000000000058a947 */ /* 0x008fec0003800000 */
[----:B------:R-:W-:Y:S01]  /*c720*/  IADD3 R229, -R204, R205, R229 ;  /* 0x000000cdcce57210 */ /* 0x000fe20007ffe1e5 */
[----:B------:R-:W-:Y:S03]  /*c730*/  BSSY B0, `(.L_x_2796) ;  /* 0x0000010000007945 */ /* 0x000fe60003800000 */
[----:B------:R-:W-:-:S13]  /*c740*/  ISETP.GT.AND P2, PT, R229, -0x1, PT ;  /* 0xffffffffe500780c */ /* 0x000fda0003f44270 */
[----:B------:R-:W-:Y:S05]  /*c750*/  @P2 BRA `(.L_x_2797) ;  /* 0x0000000000202947 */ /* 0x000fea0003800000 */
[----:B------:R-:W-:Y:S01]  /*c760*/  IMAD.U32 R234, RZ, RZ, UR42 ;  /* 0x0000002affea7e24 */ /* 0x000fe2000f8e00ff */
[----:B------:R-:W-:-:S04]  /*c770*/  LOP3.LUT R229, RZ, R229, RZ, 0x33, !PT ;  /* 0x000000e5ffe57212 */ /* 0x000fc800078e33ff */
[----:B------:R-:W-:-:S13]  /*c780*/  ISETP.NE.AND P2, PT, R234, 0x1, PT ;  /* 0x00000001ea00780c */ /* 0x000fda0003f45270 */
[----:B------:R-:W2:Y:S02]  /*c790*/  @P2 LDC.64 R212, c[0x0][0x9e8] ;  /* 0x00027a00ffd42b82 */ /* 0x000ea40000000a00 */
[----:B--2---:R-:W-:-:S05]  /*c7a0*/  @P2 IMAD.HI.U32 R212, R229, R212, RZ ;  /* 0x000000d4e5d42227 */ /* 0x004fca00078e00ff */
[----:B------:R-:W-:-:S04]  /*c7b0*/  @P2 SHF.R.U32.HI R229, RZ, R213, R212 ;  /* 0x000000d5ffe52219 */ /* 0x000fc800000116d4 */
[----:B------:R-:W-:Y:S01]  /*c7c0*/  LOP3.LUT R229, RZ, R229, RZ, 0x33, !PT ;  /* 0x000000e5ffe57212 */ /* 0x000fe200078e33ff */
[----:B------:R-:W-:Y:S06]  /*c7d0*/  BRA `(.L_x_2798) ;  /* 0x0000000000147947 */ /* 0x000fec0003800000 */
.L_x_2797:
[----:B------:R-:W-:-:S05]  /*c7e0*/  IMAD.U32 R234, RZ, RZ, UR42 ;  /* 0x0000002affea7e24 */ /* 0x000fca000f8e00ff */
[----:B------:R-:W-:-:S13]  /*c7f0*/  ISETP.NE.AND P2, PT, R234, 0x1, PT ;  /* 0x00000001ea00780c */ /* 0x000fda0003f45270 */
[----:B------:R-:W2:Y:S02]  /*c800*/  @P2 LDC.64 R212, c[0x0][0x9e8] ;  /* 0x00027a00ffd42b82 */ /* 0x000ea40000000a00 */
[----:B--2---:R-:W-:-:S05]  /*c810*/  @P2 IMAD.HI.U32 R212, R229, R212, RZ ;  /* 0x000000d4e5d42227 */ /* 0x004fca00078e00ff */
[----:B------:R-:W-:-:S07]  /*c820*/  @P2 SHF.R.U32.HI R229, RZ, R213, R212 ;  /* 0x000000d5ffe52219 */ /* 0x000fce00000116d4 */
.L_x_2798:
[----:B------:R-:W-:Y:S05]  /*c830*/  BSYNC B0 ;  /* 0x0000000000007941 */ /* 0x000fea0003800000 */
.L_x_2796:
[----:B------:R-:W-:-:S04]  /*c840*/  IMAD R212, R206, -0x2, R10 ;  /* 0xfffffffeced47824 */ /* 0x000fc800078e020a */
[----:B------:R-:W-:-:S05]  /*c850*/  IMAD R212, R229, R234, R212 ;  /* 0x000000eae5d47224 */ /* 0x000fca00078e02d4 */
[----:B------:R-:W-:Y:S02]  /*c860*/  VIMNMX R216, R216, R212, !PT ;  /* 0x000000d4d8d87248 */ /* 0x000fe40007fe0100 */
[----:B------:R-:W-:-:S07]  /*c870*/  VIADDMNMX R217, R212, R234, R217, PT ;  /* 0x000000ead4d97246 */ /* 0x000fce00038001d9 */
.L_x_2795:
[----:B------:R-:W2:Y:S01]  /*c880*/  LDL.LU R229, [R1] ;  /* 0x0000000001e57983 */ /* 0x000ea20000300800 */
[C---:B------:R-:W-:Y:S02]  /*c890*/  ISETP.GE.AND P2, PT, R10.reuse, 0x1, PT ;  /* 0x000000010a00780c */ /* 0x040fe40003f46270 */
[----:B------:R-:W-:Y:S02]  /*c8a0*/  ISETP.GE.AND P4, PT, R10, 0x9, PT ;  /* 0x000000090a00780c */ /* 0x000fe40003f86270 */
[----:B--2---:R-:W-:-:S09]  /*c8b0*/  LOP3.LUT R229, R229, 0xfff7ffff, RZ, 0xc0, !PT ;  /* 0xfff7ffffe5e57812 */ /* 0x004fd200078ec0ff */
[----:B------:R-:W-:Y:S02]  /*c8c0*/  @P2 LOP3.LUT R229, R229, 0x80000, RZ, 0xfc, !PT ;  /* 0x00080000e5e52812 */ /* 0x000fe400078efcff */
[----:B------:R-:W-:Y:S02]  /*c8d0*/  ISETP.GT.AND P2, PT, R216, RZ, !P2 ;  /* 0x000000ffd800720c */ /* 0x000fe40005744270 */
[----:B------:R-:W-:Y:S02]  /*c8e0*/  LOP3.LUT R229, R229, 0xfffffffd, RZ, 0xc0, !PT ;  /* 0xfffffffde5e57812 */ /* 0x000fe400078ec0ff */
[----:B------:R-:W-:Y:S02]  /*c8f0*/  ISETP.LT.OR P2, PT, R217, 0x1, P2 ;  /* 0x00000001d900780c */ /* 0x000fe40001741670 */
[----:B------:R-:W-:Y:S02]  /*c900*/  @P4 LOP3.LUT R229, R229, 0x2, RZ, 0xfc, !PT ;  /* 0x00000002e5e54812 */ /* 0x000fe400078efcff */
[----:B------:R-:W-:-:S02]  /*c910*/  FSEL R212, R152, -INF , !P2 ;  /* 0xff80000098d47808 */ /* 0x000fc40005000000 */
[----:B------:R-:W-:Y:S02]  /*c920*/  ISETP.GE.AND P2, PT, R10, 0x2, PT ;  /* 0x000000020a00780c */ /* 0x000fe40003f46270 */
[----:B------:R-:W-:Y:S02]  /*c930*/  LOP3.LUT R229, R229, 0xfffffffb, RZ, 0xc0, !PT ;  /* 0xfffffffbe5e57812 */ /* 0x000fe400078ec0ff */
[----:B------:R-:W-:-:S04]  /*c940*/  ISETP.GT.AND P3, PT, R216, 0x1, !P2 ;  /* 0x00000001d800780c */ /* 0x000fc80005764270 */
[----:B------:R-:W-:-:S04]  /*c950*/  ISETP.LT.OR P3, PT, R217, 0x2, P3 ;  /* 0x00000002d900780c */ /* 0x000fc80001f61670 */
[----:B------:R-:W-:Y:S02]  /*c960*/  FSEL R213, R153, -INF , !P3 ;  /* 0xff80000099d57808 */ /* 0x000fe40005800000 */
[----:B------:R-:W-:Y:S02]  /*c970*/  ISETP.GT.AND P3, PT, R216, 0x8, !P4 ;  /* 0x00000008d800780c */ /* 0x000fe40006764270 */
[----:B------:R-:W-:Y:S02]  /*c980*/  ISETP.GE.AND P4, PT, R10, 0xa, PT ;  /* 0x0000000a0a00780c */ /* 0x000fe40003f86270 */
[----:B------:R-:W-:-:S04]  /*c990*/  ISETP.LT.OR P3, PT, R217, 0x9, P3 ;  /* 0x00000009d900780c */ /* 0x000fc80001f61670 */
        /* <DEDUP_REMOVED lines=116> */
[----:B------:R-:W-:Y:S02]  /*d0e0*/  ISETP.GT.AND P6, PT, R216, 0x59, !P6 ;  /* 0x00000059d800780c */ /* 0x000fe400077c4270 */
[----:B------:R-:W2:Y:S02]  /*d0f0*/  SHFL.IDX PT, R216, R228, 0x1, 0x1c1f ;  /* 0x003c1f00e4d87f89 */ /* 0x000ea400000e0000 */
[----:B------:R-:W-:Y:S02]  /*d100*/  ISETP.LT.OR P6, PT, R217, 0x5a, P6 ;  /* 0x0000005ad900780c */ /* 0x000fe400037c1670 */
[----:B------:R3:W-:Y:S02]  /*d110*/  STL [R1], R229 ;  /* 0x000000e501007387 */ /* 0x0007e40000100800 */
[----:B------:R-:W-:-:S02]  /*d120*/  FSEL R197, R197, -INF , !P6 ;  /* 0xff800000c5c57808 */ /* 0x000fc40007000000 */
[----:B------:R-:W-:Y:S01]  /*d130*/  LOP3.LUT P6, RZ, R229, 0x100000, RZ, 0xc0, !PT ;  /* 0x00100000e5ff7812 */ /* 0x000fe200078cc0ff */
[--C-:B--2---:R-:W-:Y:S02]  /*d140*/  IMAD.IADD R226, R226, 0x1, R216.reuse ;  /* 0x00000001e2e27824 */ /* 0x104fe400078e02d8 */
[----:B------:R-:W-:-:S10]  /*d150*/  IMAD.IADD R227, R227, 0x1, R216 ;  /* 0x00000001e3e37824 */ /* 0x000fd400078e02d8 */
[----:B---3--:R-:W-:Y:S05]  /*d160*/  @!P6 BRA `(.L_x_2799) ;  /* 0x000000000058e947 */ /* 0x008fea0003800000 */
        /* <DEDUP_REMOVED lines=12> */
.L_x_2801:
[----:B------:R-:W-:-:S05]  /*d230*/  IMAD.U32 R217, RZ, RZ, UR42 ;  /* 0x0000002affd97e24 */ /* 0x000fca000f8e00ff */
[----:B------:R-:W-:-:S13]  /*d240*/  ISETP.NE.AND P6, PT, R217, 0x1, PT ;  /* 0x00000001d900780c */ /* 0x000fda0003fc5270 */
[----:B------:R-:W2:Y:S02]  /*d250*/  @P6 LDC.64 R152, c[0x0][0x9e8] ;  /* 0x00027a00ff986b82 */ /* 0x000ea40000000a00 */
[----:B--2---:R-:W-:-:S05]  /*d260*/  @P6 IMAD.HI.U32 R152, R216, R152, RZ ;  /* 0x00000098d8986227 */ /* 0x004fca00078e00ff */
[----:B------:R-:W-:-:S07]  /*d270*/  @P6 SHF.R.U32.HI R216, RZ, R153, R152 ;  /* 0x00000099ffd86219 */ /* 0x000fce0000011698 */
.L_x_2802:
[----:B------:R-:W-:Y:S05]  /*d280*/  BSYNC B0 ;  /* 0x0000000000007941 */ /* 0x000fea0003800000 */
.L_x_2800:
[----:B------:R-:W-:-:S04]  /*d290*/  IMAD R10, R206, -0x2, R10 ;  /* 0xfffffffece0a7824 */ /* 0x000fc800078e020a */
[----:B------:R-:W-:-:S05]  /*d2a0*/  IMAD R10, R216, R217, R10 ;  /* 0x000000d9d80a7224 */ /* 0x000fca00078e020a */
[----:B------:R-:W-:Y:S02]  /*d2b0*/  VIMNMX R227, R227, R10, !PT ;  /* 0x0000000ae3e37248 */ /* 0x000fe40007fe0100 */
[----:B------:R-:W-:-:S07]  /*d2c0*/  VIADDMNMX R226, R10, R217, R226, PT ;  /* 0x000000d90ae27246 */ /* 0x000fce00038001e2 */
.L_x_2799:
[----:B------:R-:W-:Y:S02]  /*d2d0*/  ISETP.GT.AND P2, PT, R227, 0x1, !P2 ;  /* 0x00000001e300780c */ /* 0x000fe40005744270 */
[----:B------:R-:W-:Y:S02]  /*d2e0*/  FMNMX.FTZ R10, R212, R0, !PT ;  /* 0x00000000d40a7209 */ /* 0x000fe40007810000 */
[----:B------:R-:W-:Y:S02]  /*d2f0*/  ISETP.LT.OR P2, PT, R226, 0x2, P2 ;  /* 0x00000002e200780c */ /* 0x000fe40001741670 */
[----:B------:R-:W-:Y:S02]  /*d300*/  LOP3.LUT P6, RZ, R229, 0x8000, RZ, 0xc0, !PT ;  /* 0x00008000e5ff7812 */ /* 0x000fe400078cc0ff */
        /* <DEDUP_REMOVED lines=56> */
[----:B------:R-:W2:Y:S01]  /*d690*/  SHFL.BFLY PT, R152, R10, 0x2, 0x1f ;  /* 0x0c401f000a987f89 */ /* 0x000ea200000e0000 */
[----:B------:R-:W-:-:S02]  /*d6a0*/  LOP3.LUT P6, RZ, R229, 0x10, RZ, 0xc0, !PT ;  /* 0x00000010e5ff7812 */ /* 0x000fc400078cc0ff */
[C---:B------:R-:W-:Y:S02]  /*d6b0*/  ISETP.GT.AND P2, PT, R227.reuse, 0x28, !P2 ;  /* 0x00000028e300780c */ /* 0x040fe40005744270 */
[----:B------:R-:W-:Y:S02]  /*d6c0*/  ISETP.GT.AND P3, PT, R227, 0x50, !P3 ;  /* 0x00000050e300780c */ /* 0x000fe40005f64270 */
[C---:B------:R-:W-:Y:S02]  /*d6d0*/  ISETP.LT.OR P2, PT, R226.reuse, 0x29, P2 ;  /* 0x00000029e200780c */ /* 0x040fe40001741670 */
[----:B------:R-:W-:Y:S02]  /*d6e0*/  ISETP.LT.OR P3, PT, R226, 0x51, P3 ;  /* 0x00000051e200780c */ /* 0x000fe40001f61670 */
[----:B------:R-:W-:Y:S02]  /*d6f0*/  FSEL R174, R174, -INF , !P2 ;  /* 0xff800000aeae7808 */ /* 0x000fe40005000000 */
[----:B------:R-:W-:-:S02]  /*d700*/  LOP3.LUT P2, RZ, R229, 0x1000, RZ, 0xc0, !PT ;  /* 0x00001000e5ff7812 */ /* 0x000fc4000784c0ff */
[----:B------:R-:W-:Y:S02]  /*d710*/  FSEL R194, R194, -INF , !P3 ;  /* 0xff800000c2c27808 */ /* 0x000fe40005800000 */
[----:B------:R-:W-:Y:S02]  /*d720*/  ISETP.GT.AND P2, PT, R227, 0x29, !P2 ;  /* 0x00000029e300780c */ /* 0x000fe40005744270 */
[----:B------:R-:W-:Y:S02]  /*d730*/  LOP3.LUT P3, RZ, R229, 0x80000, RZ, 0xc0, !PT ;  /* 0x00080000e5ff7812 */ /* 0x000fe4000786c0ff */
[----:B------:R-:W-:Y:S02]  /*d740*/  ISETP.LT.OR P2, PT, R226, 0x2a, P2 ;  /* 0x0000002ae200780c */ /* 0x000fe40001741670 */
[----:B------:R-:W-:Y:S02]  /*d750*/  ISETP.GT.AND P4, PT, R227, 0x51, !P4 ;  /* 0x00000051e300780c */ /* 0x000fe40006784270 */
[----:B------:R-:W-:-:S02]  /*d760*/  FSEL R175, R175, -INF , !P2 ;  /* 0xff800000afaf7808 */ /* 0x000fc40005000000 */
[----:B------:R-:W-:Y:S02]  /*d770*/  LOP3.LUT P2, RZ, R229, 0x800, RZ, 0xc0, !PT ;  /* 0x00000800e5ff7812 */ /* 0x000fe4000784c0ff */
[----:B--2---:R-:W-:Y:S02]  /*d780*/  FMNMX.FTZ R152, R10, R152, !PT ;  /* 0x000000980a987209 */ /* 0x004fe40007810000 */
[C---:B------:R-:W-:Y:S02]  /*d790*/  ISETP.GT.AND P2, PT, R227.reuse, 0x30, !P2 ;  /* 0x00000030e300780c */ /* 0x040fe40005744270 */
[C---:B------:R-:W-:Y:S02]  /*d7a0*/  ISETP.LT.OR P4, PT, R226.reuse, 0x52, P4 ;  /* 0x00000052e200780c */ /* 0x040fe40002781670 */
[----:B------:R-:W-:Y:S02]  /*d7b0*/  ISETP.LT.OR P2, PT, R226, 0x31, P2 ;  /* 0x00000031e200780c */ /* 0x000fe40001741670 */
[----:B------:R-:W-:-:S02]  /*d7c0*/  ISETP.GT.AND P5, PT, R227, 0x58, !P5 ;  /* 0x00000058e300780c */ /* 0x000fc40006fa4270 */
[----:B------:R-:W-:Y:S02]  /*d7d0*/  FSEL R153, R178, -INF , !P2 ;  /* 0xff800000b2997808 */ /* 0x000fe40005000000 */
[----:B------:R-:W-:Y:S01]  /*d7e0*/  LOP3.LUT P2, RZ, R229, 0x400, RZ, 0xc0, !PT ;  /* 0x00000400e5ff7812 */ /* 0x000fe2000784c0ff */
[----:B------:R-:W2:Y:S01]  /*d7f0*/  SHFL.BFLY PT, R178, R152, 0x1, 0x1f ;  /* 0x0c201f0098b27f89 */ /* 0x000ea200000e0000 */
[----:B------:R-:W-:Y:S02]  /*d800*/  FSEL R195, R195, -INF , !P4 ;  /* 0xff800000c3c37808 */ /* 0x000fe40006000000 */
[----:B------:R-:W-:Y:S02]  /*d810*/  ISETP.GT.AND P2, PT, R227, 0x31, !P2 ;  /* 0x00000031e300780c */ /* 0x000fe40005744270 */
[C---:B------:R-:W-:Y:S02]  /*d820*/  ISETP.LT.OR P5, PT, R226.reuse, 0x59, P5 ;  /* 0x00000059e200780c */ /* 0x040fe40002fa1670 */
[----:B------:R-:W-:-:S02]  /*d830*/  ISETP.LT.OR P2, PT, R226, 0x32, P2 ;  /* 0x00000032e200780c */ /* 0x000fc40001741670 */
[----:B------:R-:W-:Y:S02]  /*d840*/  FSEL R198, R198, -INF , !P5 ;  /* 0xff800000c6c67808 */ /* 0x000fe40006800000 */
[----:B------:R-:W-:Y:S02]  /*d850*/  FSEL R179, R179, -INF , !P2 ;  /* 0xff800000b3b37808 */ /* 0x000fe40005000000 */
[----:B------:R-:W-:-:S04]  /*d860*/  LOP3.LUT P2, RZ, R229, 0x200, RZ, 0xc0, !PT ;  /* 0x00000200e5ff7812 */ /* 0x000fc8000784c0ff */
[----:B------:R-:W-:-:S04]  /*d870*/  ISETP.GT.AND P2, PT, R227, 0x38, !P2 ;  /* 0x00000038e300780c */ /* 0x000fc80005744270 */
[----:B------:R-:W-:Y:S02]  /*d880*/  ISETP.LT.OR P2, PT, R226, 0x39, P2 ;  /* 0x00000039e200780c */ /* 0x000fe40001741670 */
[----:B--2---:R-:W-:Y:S02]  /*d890*/  FMNMX.FTZ R178, R152, R178, !PT ;  /* 0x000000b298b27209 */ /* 0x004fe40007810000 */
        /* <DEDUP_REMOVED lines=21> */
[----:B------:R-:W-:-:S04]  /*d9f0*/  FSETP.NEU.FTZ.AND P2, PT, R178, -INF , PT ;  /* 0xff800000b200780b */ /* 0x000fc80003f5d000 */
[----:B------:R-:W-:-:S05]  /*da00*/  FSEL R10, R178, RZ, P2 ;  /* 0x000000ffb20a7208 */ /* 0x000fca0001000000 */
[----:B------:R-:W-:Y:S01]  /*da10*/  FADD.FTZ R0, -R10, R0 ;  /* 0x000000000a007221 */ /* 0x000fe20000010100 */
[----:B------:R-:W-:-:S04]  /*da20*/  IMAD.U32 R10, RZ, RZ, UR39 ;  /* 0x00000027ff0a7e24 */ /* 0x000fc8000f8e00ff */
[-C--:B------:R-:W-:Y:S01]  /*da30*/  FMUL.FTZ R217, R178, R10.reuse ;  /* 0x0000000ab2d97220 */ /* 0x080fe20000410000 */
[----:B------:R-:W-:-:S04]  /*da40*/  FMUL.FTZ R0, R0, R10 ;  /* 0x0000000a00007220 */ /* 0x000fc80000410000 */
[----:B------:R-:W-:Y:S02]  /*da50*/  FSEL R217, R217, RZ, P2 ;  /* 0x000000ffd9d97208 */ /* 0x000fe40001000000 */
[----:B------:R-:W-:Y:S01]  /*da60*/  ISETP.GT.AND P2, PT, R227, RZ, !P3 ;  /* 0x000000ffe300720c */ /* 0x000fe20005f44270 */
[----:B------:R-:W-:Y:S02]  /*da70*/  MUFU.EX2 R0, R0 ;  /* 0x0000000000007308 */ /* 0x000fe40000000800 */
[-CC-:B------:R-:W-:Y:S01]  /*da80*/  FFMA.FTZ R212, R212, R10.reuse, -R217.reuse ;  /* 0x0000000ad4d47223 */ /* 0x180fe200000108d9 */
[----:B------:R-:W-:Y:S01]  /*da90*/  ISETP.LT.OR P2, PT, R226, 0x1, P2 ;  /* 0x00000001e200780c */ /* 0x000fe20001741670 */
[-CC-:B------:R-:W-:Y:S01]  /*daa0*/  FFMA.FTZ R213, R213, R10.reuse, -R217.reuse ;  /* 0x0000000ad5d57223 */ /* 0x180fe200000108d9 */
[-CC-:B------:R-:W-:Y:S01]  /*dab0*/  FFMA.FTZ R156, R156, R10.reuse, -R217.reuse ;  /* 0x0000000a9c9c7223 */ /* 0x180fe200000108d9 */
[-CC-:B------:R-:W-:Y:S01]  /*dac0*/  FFMA.FTZ R157, R157, R10.reuse, -R217.reuse ;  /* 0x0000000a9d9d7223 */ /* 0x180fe200000108d9 */
[----:B------:R-:W-:Y:S01]  /*dad0*/  FSEL R154, R154, -INF , !P2 ;  /* 0xff8000009a9a7808 */ /* 0x000fe20005000000 */
[----:B------:R2:W3:Y:S01]  /*dae0*/  MUFU.EX2 R152, R212 ;  /* 0x000000d400987308 */ /* 0x0004e20000000800 */
[----:B------:R-:W-:Y:S01]  /*daf0*/  ISETP.GT.AND P2, PT, R227, 0x59, !P6 ;  /* 0x00000059e300780c */ /* 0x000fe20007744270 */
[-CC-:B------:R-:W-:Y:S01]  /*db00*/  FFMA.FTZ R160, R160, R10.reuse, -R217.reuse ;  /* 0x0000000aa0a07223 */ /* 0x180fe200000108d9 */
[-CC-:B------:R-:W-:Y:S01]  /*db10*/  FFMA.FTZ R161, R161, R10.reuse, -R217.reuse ;  /* 0x0000000aa1a17223 */ /* 0x180fe200000108d9 */
[-CC-:B------:R-:W-:Y:S01]  /*db20*/  FFMA.FTZ R164, R164, R10.reuse, -R217.reuse ;  /* 0x0000000aa4a47223 */ /* 0x180fe200000108d9 */
[----:B------:R-:W-:Y:S01]  /*db30*/  ISETP.LT.OR P2, PT, R226, 0x5a, P2 ;  /* 0x0000005ae200780c */ /* 0x000fe20001741670 */
[-CC-:B------:R-:W-:Y:S01]  /*db40*/  FFMA.FTZ R165, R165, R10.reuse, -R217.reuse ;  /* 0x0000000aa5a57223 */ /* 0x180fe200000108d9 */
[-CC-:B------:R-:W-:Y:S01]  /*db50*/  FFMA.FTZ R168, R168, R10.reuse, -R217.reuse ;  /* 0x0000000aa8a87223 */ /* 0x180fe200000108d9 */
[----:B------:R-:W4:Y:S01]  /*db60*/  MUFU.EX2 R213, R213 ;  /* 0x000000d500d57308 */ /* 0x000f220000000800 */
[----:B--2---:R-:W-:Y:S01]  /*db70*/  FMNMX.FTZ R212, R154, R7, !PT ;  /* 0x000000079ad47209 */ /* 0x004fe20007810000 */
[-CC-:B------:R-:W-:Y:S01]  /*db80*/  FFMA.FTZ R169, R169, R10.reuse, -R217.reuse ;  /* 0x0000000aa9a97223 */ /* 0x180fe200000108d9 */
[----:B------:R-:W-:Y:S01]  /*db90*/  FSEL R199, R199, -INF , !P2 ;  /* 0xff800000c7c77808 */ /* 0x000fe20005000000 */
[--C-:B------:R-:W-:Y:S01]  /*dba0*/  FFMA.FTZ R172, R172, R10, -R217.reuse ;  /* 0x0000000aacac7223 */ /* 0x100fe200000108d9 */
[----:B------:R-:W-:Y:S01]  /*dbb0*/  FMNMX.FTZ R212, R155, R212, !PT ;  /* 0x000000d49bd47209 */ /* 0x000fe20007810000 */
[-CC-:B------:R-:W-:Y:S01]  /*dbc0*/  FFMA.FTZ R173, R173, R10.reuse, -R217.reuse ;  /* 0x0000000aadad7223 */ /* 0x180fe200000108d9 */
[--C-:B------:R-:W-:Y:S01]  /*dbd0*/  FFMA.FTZ R176, R176, R10, -R217.reuse ;  /* 0x0000000ab0b07223 */ /* 0x100fe200000108d9 */
[----:B------:R-:W2:Y:S01]  /*dbe0*/  MUFU.EX2 R156, R156 ;  /* 0x0000009c009c7308 */ /* 0x000ea20000000800 */
[----:B------:R-:W-:Y:S01]  /*dbf0*/  FMNMX.FTZ R212, R158, R212, !PT ;  /* 0x000000d49ed47209 */ /* 0x000fe20007810000 */
[----:B---3--:R-:W-:Y:S01]  /*dc00*/  FFMA.FTZ R4, R0, R4, R152 ;  /* 0x0000000400047223 */ /* 0x008fe20000010098 */
[-CC-:B------:R-:W-:Y:S01]  /*dc10*/  FFMA.FTZ R177, R177, R10.reuse, -R217.reuse ;  /* 0x0000000ab1b17223 */ /* 0x180fe200000108d9 */
[--C-:B------:R-:W-:Y:S01]  /*dc20*/  FFMA.FTZ R180, R180, R10, -R217.reuse ;  /* 0x0000000ab4b47223 */ /* 0x100fe200000108d9 */
[----:B------:R-:W-:Y:S01]  /*dc30*/  FMNMX.FTZ R212, R159, R212, !PT ;  /* 0x000000d49fd47209 */ /* 0x000fe20007810000 */
[-CC-:B------:R-:W-:Y:S01]  /*dc40*/  FFMA.FTZ R181, R181, R10.reuse, -R217.reuse ;  /* 0x0000000ab5b57223 */ /* 0x180fe200000108d9 */
[--C-:B------:R-:W-:Y:S01]  /*dc50*/  FFMA.FTZ R184, R184, R10, -R217.reuse ;  /* 0x0000000ab8b87223 */ /* 0x100fe200000108d9 */
[----:B------:R-:W3:Y:S01]  /*dc60*/  MUFU.EX2 R157, R157 ;  /* 0x0000009d009d7308 */ /* 0x000ee20000000800 */
[----:B------:R-:W-:Y:S01]  /*dc70*/  FMNMX.FTZ R212, R162, R212, !PT ;  /* 0x000000d4a2d47209 */ /* 0x000fe20007810000 */
[C---:B----4-:R-:W-:Y:S01]  /*dc80*/  FADD.FTZ R4, R213.reuse, R4 ;  /* 0x00000004d5047221 */ /* 0x050fe20000010000 */
[----:B------:R-:W-:Y:S01]  /*dc90*/  F2FP.BF16.F32.PACK_AB R152, R213, R152 ;  /* 0x00000098d598723e */ /* 0x000fe200000010ff */
[--C-:B------:R-:W-:Y:S01]  /*dca0*/  FFMA.FTZ R185, R185, R10, -R217.reuse ;  /* 0x0000000ab9b97223 */ /* 0x100fe200000108d9 */
[----:B------:R-:W-:Y:S01]  /*dcb0*/  FMNMX.FTZ R212, R163, R212, !PT ;  /* 0x000000d4a3d47209 */ /* 0x000fe20007810000 */
[-CC-:B------:R-:W-:Y:S01]  /*dcc0*/  FFMA.FTZ R188, R188, R10.reuse, -R217.reuse ;  /* 0x0000000abcbc7223 */ /* 0x180fe200000108d9 */
[--C-:B------:R-:W-:Y:S01]  /*dcd0*/  FFMA.FTZ R189, R189, R10, -R217.reuse ;  /* 0x0000000abdbd7223 */ /* 0x100fe200000108d9 */
[----:B------:R-:W4:Y:S01]  /*dce0*/  MUFU.EX2 R160, R160 ;  /* 0x000000a000a07308 */ /* 0x000f220000000800 */
[----:B------:R-:W-:Y:S01]  /*dcf0*/  FMNMX.FTZ R212, R166, R212, !PT ;  /* 0x000000d4a6d47209 */ /* 0x000fe20007810000 */
[----:B--2---:R-:W-:Y:S01]  /*dd00*/  FADD.FTZ R4, R156, R4 ;  /* 0x000000049c047221 */ /* 0x004fe20000010000 */
[-CC-:B------:R-:W-:Y:S01]  /*dd10*/  FFMA.FTZ R192, R192, R10.reuse, -R217.reuse ;  /* 0x0000000ac0c07223 */ /* 0x180fe200000108d9 */
[--C-:B------:R-:W-:Y:S01]  /*dd20*/  FFMA.FTZ R193, R193, R10, -R217.reuse ;  /* 0x0000000ac1c17223 */ /* 0x100fe200000108d9 */
[----:B------:R-:W-:Y:S01]  /*dd30*/  FMNMX.FTZ R212, R167, R212, !PT ;  /* 0x000000d4a7d47209 */ /* 0x000fe20007810000 */
[-CC-:B------:R-:W-:Y:S01]  /*dd40*/  FFMA.FTZ R196, R196, R10.reuse, -R217.reuse ;  /* 0x0000000ac4c47223 */ /* 0x180fe200000108d9 */
[----:B------:R-:W-:Y:S01]  /*dd50*/  FFMA.FTZ R197, R197, R10, -R217 ;  /* 0x0000000ac5c57223 */ /* 0x000fe200000108d9 */
[----:B------:R-:W2:Y:S01]  /*dd60*/  MUFU.EX2 R161, R161 ;  /* 0x000000a100a17308 */ /* 0x000ea20000000800 */
[----:B------:R-:W-:Y:S01]  /*dd70*/  FMNMX.FTZ R212, R170, R212, !PT ;  /* 0x000000d4aad47209 */ /* 0x000fe20007810000 */
[----:B---3--:R-:W-:Y:S01]  /*dd80*/  FADD.FTZ R4, R157, R4 ;  /* 0x000000049d047221 */ /* 0x008fe20000010000 */
[-C--:B------:R-:W-:Y:S01]  /*dd90*/  FMUL.FTZ R24, R24, R0.reuse ;  /* 0x0000000018187220 */ /* 0x080fe20000410000 */
[----:B------:R-:W-:Y:S01]  /*dda0*/  FMUL.FTZ R25, R25, R0 ;  /* 0x0000000019197220 */ /* 0x000fe20000410000 */
[----:B------:R-:W-:Y:S01]  /*ddb0*/  FMNMX.FTZ R212, R171, R212, !PT ;  /* 0x000000d4abd47209 */ /* 0x000fe20007810000 */
[-C--:B------:R-:W-:Y:S01]  /*ddc0*/  FMUL.FTZ R28, R28, R0.reuse ;  /* 0x000000001c1c7220 */ /* 0x080fe20000410000 */
[----:B------:R-:W-:Y:S01]  /*ddd0*/  FMUL.FTZ R29, R29, R0 ;  /* 0x000000001d1d7220 */ /* 0x000fe20000410000 */
[----:B------:R-:W3:Y:S01]  /*dde0*/  MUFU.EX2 R164, R164 ;  /* 0x000000a400a47308 */ /* 0x000ee20000000800 */
[----:B------:R-:W-:Y:S01]  /*ddf0*/  FMNMX.FTZ R212, R174, R212, !PT ;  /* 0x000000d4aed47209 */ /* 0x000fe20007810000 */
[----:B----4-:R-:W-:Y:S01]  /*de00*/  FADD.FTZ R4, R160, R4 ;  /* 0x00000004a0047221 */ /* 0x010fe20000010000 */
[-C--:B------:R-:W-:Y:S01]  /*de10*/  FMUL.FTZ R32, R32, R0.reuse ;  /* 0x0000000020207220 */ /* 0x080fe20000410000 */
[----:B------:R-:W-:Y:S01]  /*de20*/  FMUL.FTZ R33, R33, R0 ;  /* 0x0000000021217220 */ /* 0x000fe20000410000 */
[----:B------:R-:W-:Y:S01]  /*de30*/  FMNMX.FTZ R212, R175, R212, !PT ;  /* 0x000000d4afd47209 */ /* 0x000fe20007810000 */
[-C--:B------:R-:W-:Y:S01]  /*de40*/  FMUL.FTZ R36, R36, R0.reuse ;  /* 0x0000000024247220 */ /* 0x080fe20000410000 */
[----:B------:R-:W-:Y:S01]  /*de50*/  FMUL.FTZ R37, R37, R0 ;  /* 0x0000000025257220 */ /* 0x000fe20000410000 */
[----:B------:R-:W4:Y:S01]  /*de60*/  MUFU.EX2 R165, R165 ;  /* 0x000000a500a57308 */ /* 0x000f220000000800 */
[----:B------:R-:W-:Y:S01]  /*de70*/  FMNMX.FTZ R212, R153, R212, !PT ;  /* 0x000000d499d47209 */ /* 0x000fe20007810000 */
[----:B--2---:R-:W-:Y:S01]  /*de80*/  FADD.FTZ R4, R161, R4 ;  /* 0x00000004a1047221 */ /* 0x004fe20000010000 */
[-C--:B------:R-:W-:Y:S01]  /*de90*/  FMUL.FTZ R40, R40, R0.reuse ;  /* 0x0000000028287220 */ /* 0x080fe20000410000 */
[----:B------:R-:W-:Y:S01]  /*dea0*/  FMUL.FTZ R41, R41, R0 ;  /* 0x0000000029297220 */ /* 0x000fe20000410000 */
[----:B------:R-:W-:Y:S01]  /*deb0*/  FMNMX.FTZ R212, R179, R212, !PT ;  /* 0x000000d4b3d47209 */ /* 0x000fe20007810000 */
[-C--:B------:R-:W-:Y:S01]  /*dec0*/  FMUL.FTZ R44, R44, R0.reuse ;  /* 0x000000002c2c7220 */ /* 0x080fe20000410000 */
[----:B------:R-:W-:Y:S01]  /*ded0*/  FMUL.FTZ R45, R45, R0 ;  /* 0x000000002d2d7220 */ /* 0x000fe20000410000 */
        /* <DEDUP_REMOVED lines=39> */
[-C--:B------:R-:W-:Y:S01]  /*e150*/  FMUL.FTZ R85, R85, R0.reuse ;  /* 0x0000000055557220 */ /* 0x080fe20000410000 */
[----:B------:R-:W4:Y:S01]  /*e160*/  MUFU.EX2 R177, R177 ;  /* 0x000000b100b17308 */ /* 0x000f220000000800 */
[----:B--2---:R-:W-:Y:S01]  /*e170*/  FADD.FTZ R4, R173, R4 ;  /* 0x00000004ad047221 */ /* 0x004fe20000010000 */
[----:B------:R-:W2:Y:S01]  /*e180*/  SHFL.BFLY PT, R213, R212, 0x2, 0x1f ;  /* 0x0c401f00d4d57f89 */ /* 0x000ea200000e0000 */
[-C--:B------:R-:W-:Y:S01]  /*e190*/  FMUL.FTZ R88, R88, R0.reuse ;  /* 0x0000000058587220 */ /* 0x080fe20000410000 */
[-C--:B------:R-:W-:Y:S01]  /*e1a0*/  FMUL.FTZ R89, R89, R0.reuse ;  /* 0x0000000059597220 */ /* 0x080fe20000410000 */
[-C--:B------:R-:W-:Y:S01]  /*e1b0*/  FMUL.FTZ R92, R92, R0.reuse ;  /* 0x000000005c5c7220 */ /* 0x080fe20000410000 */
[-C--:B------:R-:W-:Y:S01]  /*e1c0*/  FMUL.FTZ R93, R93, R0.reuse ;  /* 0x000000005d5d7220 */ /* 0x080fe20000410000 */
[-C--:B------:R-:W-:Y:S01]  /*e1d0*/  FMUL.FTZ R96, R96, R0.reuse ;  /* 0x0000000060607220 */ /* 0x080fe20000410000 */
[----:B------:R-:W5:Y:S01]  /*e1e0*/  MUFU.EX2 R180, R180 ;  /* 0x000000b400b47308 */ /* 0x000f620000000800 */
        /* <DEDUP_REMOVED lines=16> */
[----:B-----5:R-:W-:Y:S01]  /*e2f0*/  FADD.FTZ R4, R180, R4 ;  /* 0x00000004b4047221 */ /* 0x020fe20000010000 */
[----:B--2---:R-:W-:Y:S01]  /*e300*/  FMNMX.FTZ R212, R212, R213, !PT ;  /* 0x000000d5d4d47209 */ /* 0x004fe20007810000 */
[-C--:B------:R-:W-:Y:S01]  /*e310*/  FMUL.FTZ R121, R121, R0.reuse ;  /* 0x0000000079797220 */ /* 0x080fe20000410000 */
[-C--:B------:R-:W-:Y:S01]  /*e320*/  FMUL.FTZ R124, R124, R0.reuse ;  /* 0x000000007c7c7220 */ /* 0x080fe20000410000 */
[-C--:B------:R-:W-:Y:S01]  /*e330*/  FMUL.FTZ R125, R125, R0.reuse ;  /* 0x000000007d7d7220 */ /* 0x080fe20000410000 */
[-C--:B------:R-:W-:Y:S01]  /*e340*/  FMUL.FTZ R128, R128, R0.reuse ;  /* 0x0000000080807220 */ /* 0x080fe20000410000 */
[----:B------:R-:W2:Y:S01]  /*e350*/  SHFL.BFLY PT, R213, R212, 0x1, 0x1f ;  /* 0x0c201f00d4d57f89 */ /* 0x000ea200000e0000 */
        /* <DEDUP_REMOVED lines=14> */
[----:B------:R-:W-:-:S02]  /*e440*/  FMUL.FTZ R149, R149, R0 ;  /* 0x0000000095957220 */ /* 0x000fc40000410000 */
[----:B------:R-:W4:Y:S01]  /*e450*/  MUFU.EX2 R189, R189 ;  /* 0x000000bd00bd7308 */ /* 0x000f220000000800 */
[----:B-----5:R-:W-:Y:S01]  /*e460*/  FADD.FTZ R4, R185, R4 ;  /* 0x00000004b9047221 */ /* 0x020fe20000010000 */
[----:B--2---:R-:W-:-:S06]  /*e470*/  FMNMX.FTZ R176, R212, R213, !PT ;  /* 0x000000d5d4b07209 */ /* 0x004fcc0007810000 */
[----:B------:R-:W2:Y:S01]  /*e480*/  MUFU.EX2 R192, R192 ;  /* 0x000000c000c07308 */ /* 0x000ea20000000800 */
[----:B---3--:R-:W-:Y:S01]  /*e490*/  FADD.FTZ R4, R188, R4 ;  /* 0x00000004bc047221 */ /* 0x008fe20000010000 */
[C---:B------:R-:W-:Y:S01]  /*e4a0*/  FSETP.NEU.FTZ.AND P2, PT, R176.reuse, -INF , PT ;  /* 0xff800000b000780b */ /* 0x040fe20003f5d000 */
[----:B------:R-:W-:-:S05]  /*e4b0*/  FMUL.FTZ R213, R176, R10 ;  /* 0x0000000ab0d57220 */ /* 0x000fca0000410000 */
[----:B------:R-:W3:Y:S01]  /*e4c0*/  MUFU.EX2 R193, R193 ;  /* 0x000000c100c17308 */ /* 0x000ee20000000800 */
[----:B------:R-:W-:-:S05]  /*e4d0*/  FSEL R213, R213, RZ, P2 ;  /* 0x000000ffd5d57208 */ /* 0x000fca0001000000 */
[--C-:B------:R-:W-:Y:S01]  /*e4e0*/  FFMA.FTZ R226, R166, R10, -R213.reuse ;  /* 0x0000000aa6e27223 */ /* 0x100fe200000108d5 */
[----:B------:R-:W-:Y:S01]  /*e4f0*/  F2FP.BF16.F32.PACK_AB R166, R181, R180 ;  /* 0x000000b4b5a6723e */ /* 0x000fe200000010ff */
[-CC-:B------:R-:W-:Y:S01]  /*e500*/  FFMA.FTZ R229, R154, R10.reuse, -R213.reuse ;  /* 0x0000000a9ae57223 */ /* 0x180fe200000108d5 */
[----:B------:R-:W-:Y:S01]  /*e510*/  FSEL R180, R176, RZ, P2 ;  /* 0x000000ffb0b47208 */ /* 0x000fe20001000000 */
[-CC-:B------:R-:W-:Y:S01]  /*e520*/  FFMA.FTZ R212, R155, R10.reuse, -R213.reuse ;  /* 0x0000000a9bd47223 */ /* 0x180fe200000108d5 */
[-CC-:B------:R-:W-:Y:S01]  /*e530*/  FFMA.FTZ R228, R158, R10.reuse, -R213.reuse ;  /* 0x0000000a9ee47223 */ /* 0x180fe200000108d5 */
[-CC-:B------:R-:W-:Y:S01]  /*e540*/  FFMA.FTZ R159, R159, R10.reuse, -R213.reuse ;  /* 0x0000000a9f9f7223 */ /* 0x180fe200000108d5 */
[-C--:B------:R-:W-:Y:S01]  /*e550*/  FFMA.FTZ R227, R162, R10.reuse, -R213 ;  /* 0x0000000aa2e37223 */ /* 0x080fe200000108d5 */
[----:B------:R-:W-:Y:S01]  /*e560*/  FADD.FTZ R7, -R180, R7 ;  /* 0x00000007b4077221 */ /* 0x000fe20000010100 */
[----:B------:R-:W-:Y:S01]  /*e570*/  MUFU.EX2 R229, R229 ;  /* 0x000000e500e57308 */ /* 0x000fe20000000800 */
[--C-:B------:R-:W-:Y:S01]  /*e580*/  FFMA.FTZ R163, R163, R10, -R213.reuse ;  /* 0x0000000aa3a37223 */ /* 0x100fe200000108d5 */
[----:B------:R-:W-:Y:S01]  /*e590*/  F2FP.BF16.F32.PACK_AB R154, R157, R156 ;  /* 0x0000009c9d9a723e */ /* 0x000fe200000010ff */
[-C--:B------:R-:W-:Y:S01]  /*e5a0*/  FMUL.FTZ R7, R7, R10.reuse ;  /* 0x0000000a07077220 */ /* 0x080fe20000410000 */
[--C-:B------:R-:W-:Y:S01]  /*e5b0*/  FFMA.FTZ R155, R174, R10, -R213.reuse ;  /* 0x0000000aae9b7223 */ /* 0x100fe200000108d5 */
[----:B------:R-:W-:Y:S01]  /*e5c0*/  F2FP.BF16.F32.PACK_AB R156, R161, R160 ;  /* 0x000000a0a19c723e */ /* 0x000fe200000010ff */
[-CC-:B------:R-:W-:Y:S01]  /*e5d0*/  FFMA.FTZ R167, R167, R10.reuse, -R213.reuse ;  /* 0x0000000aa7a77223 */ /* 0x180fe200000108d5 */
[----:B----4-:R-:W-:Y:S01]  /*e5e0*/  FADD.FTZ R161, R189, R4 ;  /* 0x00000004bda17221 */ /* 0x010fe20000010000 */
[----:B------:R-:W-:Y:S01]  /*e5f0*/  MUFU.EX2 R212, R212 ;  /* 0x000000d400d47308 */ /* 0x000fe20000000800 */
[----:B------:R-:W-:Y:S01]  /*e600*/  FFMA.FTZ R217, R170, R10, -R213 ;  /* 0x0000000aaad97223 */ /* 0x000fe200000108d5 */
[----:B------:R-:W-:Y:S01]  /*e610*/  F2FP.BF16.F32.PACK_AB R158, R165, R164 ;  /* 0x000000a4a59e723e */ /* 0x000fe200000010ff */
[----:B--2---:R-:W-:Y:S01]  /*e620*/  FADD.FTZ R4, R192, R161 ;  /* 0x000000a1c0047221 */ /* 0x004fe20000010000 */
[-CC-:B------:R-:W-:Y:S01]  /*e630*/  FFMA.FTZ R171, R171, R10.reuse, -R213.reuse ;  /* 0x0000000aabab7223 */ /* 0x180fe200000108d5 */
[-CC-:B------:R-:W-:Y:S01]  /*e640*/  FFMA.FTZ R175, R175, R10.reuse, -R213.reuse ;  /* 0x0000000aafaf7223 */ /* 0x180fe200000108d5 */
[-CC-:B------:R-:W-:Y:S01]  /*e650*/  FFMA.FTZ R153, R153, R10.reuse, -R213.reuse ;  /* 0x0000000a99997223 */ /* 0x180fe200000108d5 */
[----:B---3--:R-:W-:Y:S01]  /*e660*/  FADD.FTZ R165, R193, R4 ;  /* 0x00000004c1a57221 */ /* 0x008fe20000010000 */
[----:B------:R-:W2:Y:S01]  /*e670*/  MUFU.EX2 R7, R7 ;  /* 0x0000000700077308 */ /* 0x000ea20000000800 */
[--C-:B------:R-:W-:Y:S01]  /*e680*/  FFMA.FTZ R179, R179, R10, -R213.reuse ;  /* 0x0000000ab3b37223 */ /* 0x100fe200000108d5 */
[----:B------:R-:W-:Y:S01]  /*e690*/  F2FP.BF16.F32.PACK_AB R160, R169, R168 ;  /* 0x000000a8a9a0723e */ /* 0x000fe200000010ff */
        /* <DEDUP_REMOVED lines=8> */
[--C-:B------:R-:W-:Y:S01]  /*e720*/  FFMA.FTZ R195, R195, R10, -R213.reuse ;  /* 0x0000000ac3c37223 */ /* 0x100fe200000108d5 */
[----:B------:R-:W-:Y:S01]  /*e730*/  F2FP.BF16.F32.PACK_AB R162, R173, R172 ;  /* 0x000000acada2723e */ /* 0x000fe200000010ff */
[-CC-:B------:R-:W-:Y:S01]  /*e740*/  FFMA.FTZ R198, R198, R10.reuse, -R213.reuse ;  /* 0x0000000ac6c67223 */ /* 0x180fe200000108d5 */
[----:B------:R-:W-:Y:S01]  /*e750*/  FFMA.FTZ R199, R199, R10, -R213 ;  /* 0x0000000ac7c77223 */ /* 0x000fe200000108d5 */
[----:B------:R-:W-:Y:S01]  /*e760*/  F2FP.BF16.F32.PACK_AB R164, R177, R216 ;  /* 0x000000d8b1a4723e */ /* 0x000fe200000010ff */
[----:B------:R-:W4:Y:S01]  /*e770*/  MUFU.EX2 R159, R159 ;  /* 0x0000009f009f7308 */ /* 0x000f220000000800 */
[----:B--2---:R-:W-:Y:S01]  /*e780*/  FFMA.FTZ R3, R7, R3, R229 ;  /* 0x0000000307037223 */ /* 0x004fe200000100e5 */
[----:B------:R-:W-:Y:S01]  /*e790*/  F2FP.BF16.F32.PACK_AB R168, R185, R184 ;  /* 0x000000b8b9a8723e */ /* 0x000fe200000010ff */
[-C--:B------:R-:W-:Y:S01]  /*e7a0*/  FMUL.FTZ R26, R26, R7.reuse ;  /* 0x000000071a1a7220 */ /* 0x080fe20000410000 */
[----:B------:R-:W-:Y:S01]  /*e7b0*/  F2FP.BF16.F32.PACK_AB R170, R189, R188 ;  /* 0x000000bcbdaa723e */ /* 0x000fe200000010ff */
[----:B------:R-:W-:Y:S01]  /*e7c0*/  FADD.FTZ R3, R212, R3 ;  /* 0x00000003d4037221 */ /* 0x000fe20000010000 */
[----:B------:R-:W-:Y:S01]  /*e7d0*/  F2FP.BF16.F32.PACK_AB R172, R193, R192 ;  /* 0x000000c0c1ac723e */ /* 0x000fe200000010ff */
        /* <DEDUP_REMOVED lines=34> */
[C---:B----4-:R-:W-:Y:S01]  /*ea00*/  FADD.FTZ R3, R163.reuse, R180 ;  /* 0x000000b4a3037221 */ /* 0x050fe20000010000 */
[----:B------:R-:W-:Y:S01]  /*ea10*/  F2FP.BF16.F32.PACK_AB R157, R163, R157 ;  /* 0x0000009da39d723e */ /* 0x000fe200000010ff */
[-C--:B------:R-:W-:Y:S01]  /*ea20*/  FMUL.FTZ R78, R78, R7.reuse ;  /* 0x000000074e4e7220 */ /* 0x080fe20000410000 */
[-C--:B------:R-:W-:Y:S01]  /*ea30*/  FMUL.FTZ R79, R79, R7.reuse ;  /* 0x000000074f4f7220 */ /* 0x080fe20000410000 */
[-C--:B------:R-:W-:Y:S01]  /*ea40*/  FMUL.FTZ R82, R82, R7.reuse ;  /* 0x0000000752527220 */ /* 0x080fe20000410000 */
[-C--:B------:R-:W-:Y:S01]  /*ea50*/  FMUL.FTZ R83, R83, R7.reuse ;  /* 0x0000000753537220 */ /* 0x080fe20000410000 */
[-C--:B------:R-:W-:Y:S01]  /*ea60*/  FMUL.FTZ R86, R86, R7.reuse ;  /* 0x0000000756567220 */ /* 0x080fe20000410000 */
[----:B------:R-:W4:Y:S01]  /*ea70*/  MUFU.EX2 R167, R167 ;  /* 0x000000a700a77308 */ /* 0x000f220000000800 */
        /* <DEDUP_REMOVED lines=23> */
[----:B------:R4:W5:Y:S01]  /*ebf0*/  MUFU.EX2 R165, R155 ;  /* 0x0000009b00a57308 */ /* 0x0009620000000800 */
        /* <DEDUP_REMOVED lines=9> */
[----:B----4-:R-:W-:Y:S01]  /*ec90*/  F2FP.BF16.F32.PACK_AB R155, R159, R228 ;  /* 0x000000e49f9b723e */ /* 0x010fe200000010ff */
[-C--:B------:R-:W-:Y:S01]  /*eca0*/  FMUL.FTZ R134, R134, R7.reuse ;  /* 0x0000000786867220 */ /* 0x080fe20000410000 */
[----:B------:R-:W-:Y:S01]  /*ecb0*/  F2FP.BF16.F32.PACK_AB R159, R167, R226 ;  /* 0x000000e2a79f723e */ /* 0x000fe200000010ff */
[----:B------:R-:W-:Y:S01]  /*ecc0*/  FMUL.FTZ R135, R135, R7 ;  /* 0x0000000787877220 */ /* 0x000fe20000410000 */
[----:B------:R-:W-:Y:S01]  /*ecd0*/  F2FP.BF16.F32.PACK_AB R161, R171, R161 ;  /* 0x000000a1aba1723e */ /* 0x000fe200000010ff */
[-C--:B------:R-:W-:Y:S01]  /*ece0*/  FMUL.FTZ R138, R138, R7.reuse ;  /* 0x000000078a8a7220 */ /* 0x080fe20000410000 */
[----:B------:R3:W4:Y:S01]  /*ecf0*/  MUFU.EX2 R169, R153 ;  /* 0x0000009900a97308 */ /* 0x0007220000000800 */
[----:B-----5:R-:W-:Y:S01]  /*ed00*/  FADD.FTZ R180, R165, R180 ;  /* 0x000000b4a5b47221 */ /* 0x020fe20000010000 */
[-C--:B------:R-:W-:Y:S01]  /*ed10*/  FMUL.FTZ R139, R139, R7.reuse ;  /* 0x000000078b8b7220 */ /* 0x080fe20000410000 */
[-C--:B------:R-:W-:Y:S01]  /*ed20*/  FMUL.FTZ R142, R142, R7.reuse ;  /* 0x000000078e8e7220 */ /* 0x080fe20000410000 */
[-C--:B------:R-:W-:Y:S01]  /*ed30*/  FMUL.FTZ R143, R143, R7.reuse ;  /* 0x000000078f8f7220 */ /* 0x080fe20000410000 */
[-C--:B------:R-:W-:Y:S01]  /*ed40*/  FMUL.FTZ R146, R146, R7.reuse ;  /* 0x0000000792927220 */ /* 0x080fe20000410000 */
[-C--:B------:R-:W-:Y:S01]  /*ed50*/  FMUL.FTZ R147, R147, R7.reuse ;  /* 0x0000000793937220 */ /* 0x080fe20000410000 */
[----:B------:R-:W-:Y:S01]  /*ed60*/  FMUL.FTZ R150, R150, R7 ;  /* 0x0000000796967220 */ /* 0x000fe20000410000 */
[----:B------:R-:W5:Y:S01]  /*ed70*/  MUFU.EX2 R179, R179 ;  /* 0x000000b300b37308 */ /* 0x000f620000000800 */
[C---:B--2---:R-:W-:Y:S01]  /*ed80*/  FADD.FTZ R180, R175.reuse, R180 ;  /* 0x000000b4afb47221 */ /* 0x044fe20000010000 */
[----:B------:R-:W-:Y:S01]  /*ed90*/  F2FP.BF16.F32.PACK_AB R163, R175, R165 ;  /* 0x000000a5afa3723e */ /* 0x000fe200000010ff */
[----:B------:R-:W-:Y:S01]  /*eda0*/  FMUL.FTZ R151, R151, R7 ;  /* 0x0000000797977220 */ /* 0x000fe20000410000 */
[----:B---3--:R-:W-:-:S04]  /*edb0*/  F2FP.BF16.F32.PACK_AB R153, R212, R229 ;  /* 0x000000e5d499723e */ /* 0x008fc800000010ff */
[----:B------:R-:W2:Y:S01]  /*edc0*/  MUFU.EX2 R182, R182 ;  /* 0x000000b600b67308 */ /* 0x000ea20000000800 */
[----:B----4-:R-:W-:-:S07]  /*edd0*/  FADD.FTZ R180, R169, R180 ;  /* 0x000000b4a9b47221 */ /* 0x010fce0000010000 */
[----:B------:R-:W3:Y:S01]  /*ede0*/  MUFU.EX2 R183, R183 ;  /* 0x000000b700b77308 */ /* 0x000ee20000000800 */
[C---:B-----5:R-:W-:Y:S01]  /*edf0*/  FADD.FTZ R3, R179.reuse, R180 ;  /* 0x000000b4b3037221 */ /* 0x060fe20000010000 */
[----:B------:R-:W-:-:S06]  /*ee00*/  F2FP.BF16.F32.PACK_AB R165, R179, R169 ;  /* 0x000000a9b3a5723e */ /* 0x000fcc00000010ff */
[----:B------:R-:W4:Y:S01]  /*ee10*/  MUFU.EX2 R186, R186 ;  /* 0x000000ba00ba7308 */ /* 0x000f220000000800 */
[----:B--2---:R-:W-:-:S07]  /*ee20*/  FADD.FTZ R0, R182, R3 ;  /* 0x00000003b6007221 */ /* 0x004fce0000010000 */
[----:B------:R-:W2:Y:S01]  /*ee30*/  MUFU.EX2 R187, R187 ;  /* 0x000000bb00bb7308 */ /* 0x000ea20000000800 */
[C---:B---3--:R-:W-:Y:S01]  /*ee40*/  FADD.FTZ R3, R183.reuse, R0 ;  /* 0x00000000b7037221 */ /* 0x048fe20000010000 */
[----:B------:R-:W-:-:S06]  /*ee50*/  F2FP.BF16.F32.PACK_AB R167, R183, R182 ;  /* 0x000000b6b7a7723e */ /* 0x000fcc00000010ff */
        /* <DEDUP_REMOVED lines=11> */
[----:B--2---:R-:W-:-:S07]  /*ef10*/  FADD.FTZ R0, R173, R0 ;  /* 0x00000000ad007221 */ /* 0x004fce0000010000 */
[----:B------:R-:W2:Y:S01]  /*ef20*/  MUFU.EX2 R199, R199 ;  /* 0x000000c700c77308 */ /* 0x000ea20000000800 */
[C---:B---3--:R-:W-:Y:S01]  /*ef30*/  FADD.FTZ R3, R195.reuse, R0 ;  /* 0x00000000c3037221 */ /* 0x048fe20000010000 */
[----:B------:R-:W-:-:S03]  /*ef40*/  F2FP.BF16.F32.PACK_AB R173, R195, R173 ;  /* 0x000000adc3ad723e */ /* 0x000fc600000010ff */
[----:B----4-:R-:W-:-:S04]  /*ef50*/  FADD.FTZ R0, R198, R3 ;  /* 0x00000003c6007221 */ /* 0x010fc80000010000 */
[C---:B--2---:R-:W-:Y:S01]  /*ef60*/  FADD.FTZ R3, R199.reuse, R0 ;  /* 0x00000000c7037221 */ /* 0x044fe20000010000 */
[----:B------:R-:W-:Y:S01]  /*ef70*/  F2FP.BF16.F32.PACK_AB R175, R199, R198 ;  /* 0x000000c6c7af723e */ /* 0x000fe200000010ff */
[----:B------:R-:W-:Y:S06]  /*ef80*/  @!P0 BRA `(.L_x_2803) ;  /* 0x0000000000048947 */ /* 0x000fec0003800000 */
[----:B------:R-:W-:Y:S01]  /*ef90*/  BPT.TRAP 0x1 ;  /* 0x000000040000795c */ /* 0x000fe20000300000 */
.L_x_2803:
[----:B------:R2:W3:Y:S01]  /*efa0*/  SYNCS.PHASECHK.TRANS64.TRYWAIT P2, [R201+URZ+0x22850], R202 ;  /* 0x022850cac90075a7 */ /* 0x0004e2000804017f */
[----:B------:R-:W-:Y:S05]  /*efb0*/  @!P0 BRA `(.L_x_2804) ;  /* 0x0000000000048947 */ /* 0x000fea0003800000 */
[----:B------:R-:W-:Y:S01]  /*efc0*/  BPT.TRAP 0x1 ;  /* 0x000000040000795c */ /* 0x000fe20000300000 */
.L_x_2804:
[----:B------:R-:W-:Y:S04]  /*efd0*/  BSSY B0, `(.L_x_2805) ;  /* 0x0000004000007945 */ /* 0x000fe80003800000 */
[----:B---3--:R-:W-:Y:S05]  /*efe0*/  @P2 BRA `(.L_x_2806) ;  /* 0x0000000000082947 */ /* 0x008fea0003800000 */
[----:B------:R-:W3:Y:S02]  /*eff0*/  SYNCS.PHASECHK.TRANS64.TRYWAIT P2, [R201+URZ+0x22850], R202 ;  /* 0x022850cac90075a7 */ /* 0x000ee4000804017f */
[----:B---3--:R-:W-:Y:S05]  /*f000*/  @!P2 BRA `(.L_x_2807) ;  /* 0x0000011c0004a947 */ /* 0x008fea0003800000 */
.L_x_2806:
[----:B------:R-:W-:Y:S05]  /*f010*/  BSYNC B0 ;  /* 0x0000000000007941 */ /* 0x000fea0003800000 */
.L_x_2805:
[----:B------:R-:W4:Y:S01]  /*f020*/  S2R R0, SR_TID.X ;  /* 0x0000000000007919 */ /* 0x000f220000002100 */
[----:B------:R-:W-:Y:S05]  /*f030*/  WARPSYNC.ALL ;  /* 0x0000000000007948 */ /* 0x000fea0003800000 */
[----:B------:R-:W-:Y:S01]  /*f040*/  IMAD R180, R2, 0xc00, R11 ;  /* 0x00000c0002b47824 */ /* 0x000fe200078e020b */
[----:B------:R-:W-:Y:S01]  /*f050*/  ISETP.GT.AND P2, PT, R6, R203, PT ;  /* 0x000000cb0600720c */ /* 0x000fe20003f44270 */
[----:B------:R-:W-:Y:S02]  /*f060*/  IMAD.MOV.U32 R181, RZ, RZ, 0x40000040 ;  /* 0x40000040ffb57424 */ /* 0x000fe400078e00ff */
[----:B0123--:R-:W-:Y:S01]  /*f070*/  @!P1 VIADD R201, R201, 0x22860 ;  /* 0x00022860c9c99836 */ /* 0x00ffe20000000000 */
[----:B------:R-:W-:Y:S01]  /*f080*/  R2UR UR6, R180 ;  /* 0x00000000b40672ca */ /* 0x000fe200000e0000 */
[----:B------:R-:W-:Y:S01]  /*f090*/  VIADD R6, R6, 0xffffffff ;  /* 0xffffffff06067836 */ /* 0x000fe20000000000 */
[----:B------:R-:W-:Y:S01]  /*f0a0*/  R2UR UR7, R181 ;  /* 0x00000000b50772ca */ /* 0x000fe200000e0000 */
[----:B------:R-:W-:Y:S01]  /*f0b0*/  IMAD.MOV.U32 R181, RZ, RZ, 0x40000040 ;  /* 0x40000040ffb57424 */ /* 0x000fe200078e00ff */
[----:B------:R-:W-:Y:S01]  /*f0c0*/  @!P1 PRMT R201, RZ, 0x654, R201 ;  /* 0x00000654ffc99816 */ /* 0x000fe200000000c9 */
[----:B------:R-:W-:Y:S01]  /*f0d0*/  IMAD.MOV.U32 R7, RZ, RZ, R176 ;  /* 0x000000ffff077224 */ /* 0x000fe200078e00b0 */
[----:B----4-:R-:W-:-:S05]  /*f0e0*/  SHF.R.U32.HI R0, RZ, 0x7, R0 ;  /* 0x00000007ff007819 */ /* 0x010fca0000011600 */
[----:B------:R-:W-:-:S05]  /*f0f0*/  VIADD R0, R0, 0x8 ;  /* 0x0000000800007836 */ /* 0x000fca0000000000 */
[----:B------:R0:W-:Y:S02]  /*f100*/  BAR.SYNC.DEFER_BLOCKING R0, 0x100 ;  /* 0x000400000000751d */ /* 0x0001e40000010000 */
[----:B0-----:R-:W-:-:S04]  /*f110*/  IMAD.MOV.U32 R0, RZ, RZ, R178 ;  /* 0x000000ffff007224 */ /* 0x001fc800078e00b2 */
[----:B------:R-:W-:-:S06]  /*f120*/  WARPGROUP.ARRIVE ;  /* 0x00000000000079c5 */ /* 0x000fcc0000000000 */
        /* <DEDUP_REMOVED lines=42> */
[----:B------:R-:W-:Y:S02]  /*f3d0*/  IMAD.MOV.U32 R7, RZ, RZ, R176 ;  /* 0x000000ffff077224 */ /* 0x000fe400078e00b0 */
[----:B------:R-:W-:-:S07]  /*f3e0*/  IMAD.MOV.U32 R0, RZ, RZ, R178 ;  /* 0x000000ffff007224 */ /* 0x000fce00078e00b2 */
.L_x_2790:
[----:B------:R-:W2:Y:S01]  /*f3f0*/  LDL.LU R156, [R1] ;  /* 0x00000000019c7983 */ /* 0x000ea20000300800 */
[----:B------:R-:W1:Y:S01]  /*f400*/  LDC R234, c[0x0][0x448] ;  /* 0x00011200ffea7b82 */ /* 0x000e620000000800 */
[----:B------:R-:W-:Y:S01]  /*f410*/  VIADD R152, R210, 0x7f ;  /* 0x0000007fd2987836 */ /* 0x000fe20000000000 */
[----:B------:R-:W-:-:S06]  /*f420*/  IADD3 R155, R205, 0x1, -R204 ;  /* 0x00000001cd9b7810 */ /* 0x000fcc0007ffe8cc */
[----:B------:R-:W3:Y:S01]  /*f430*/  LDC R229, c[0x0][0x9e4] ;  /* 0x00027900ffe57b82 */ /* 0x000ee20000000800 */
[----:B-1----:R-:W-:-:S13]  /*f440*/  ISETP.NE.AND P2, PT, R234, 0x1, PT ;  /* 0x00000001ea00780c */ /* 0x002fda0003f45270 */
[----:B------:R-:W1:Y:S08]  /*f450*/  @P2 LDC R153, c[0x0][0x44c] ;  /* 0x00011300ff992b82 */ /* 0x000e700000000800 */
[----:B------:R-:W4:Y:S01]  /*f460*/  @P2 LDC R154, c[0x0][0x450] ;  /* 0x00011400ff9a2b82 */ /* 0x000f220000000800 */
[----:B-1----:R-:W-:-:S05]  /*f470*/  @P2 IMAD.HI.U32 R153, R152, R153, RZ ;  /* 0x0000009998992227 */ /* 0x002fca00078e00ff */
[----:B----4-:R-:W-:-:S05]  /*f480*/  @P2 SHF.R.U32.HI R152, RZ, R154, R153 ;  /* 0x0000009aff982219 */ /* 0x010fca0000011699 */
[----:B------:R-:W-:-:S04]  /*f490*/  IMAD.IADD R153, R155, 0x1, R152 ;  /* 0x000000019b997824 */ /* 0x000fc800078e0298 */
[----:B------:R-:W-:Y:S01]  /*f4a0*/  IMAD.IADD R200, R153, 0x1, -R200 ;  /* 0x0000000199c87824 */ /* 0x000fe200078e0ac8 */
[----:B--2---:R-:W-:-:S04]  /*f4b0*/  LOP3.LUT R156, R156, 0xffefffff, RZ, 0xc0, !PT ;  /* 0xffefffff9c9c7812 */ /* 0x004fc800078ec0ff */
[----:B------:R-:W-:Y:S02]  /*f4c0*/  @P2 LOP3.LUT R156, R156, 0x100000, RZ, 0xfc, !PT ;  /* 0x001000009c9c2812 */ /* 0x000fe400078efcff */
[----:B---3--:R-:W-:Y:S02]  /*f4d0*/  ISETP.GE.AND P2, PT, R229, 0x1, PT ;  /* 0x00000001e500780c */ /* 0x008fe40003f46270 */
[----:B------:R-:W-:-:S11]  /*f4e0*/  LOP3.LUT R156, R156, 0xffdfffff, RZ, 0xc0, !PT ;  /* 0xffdfffff9c9c7812 */ /* 0x000fd600078ec0ff */
[----:B------:R-:W-:-:S05]  /*f4f0*/  @P2 LOP3.LUT R156, R156, 0x200000, RZ, 0xfc, !PT ;  /* 0x002000009c9c2812 */ /* 0x000fca00078efcff */
[----:B------:R1:W-:Y:S01]  /*f500*/  STL [R1], R156 ;  /* 0x0000009c01007387 */ /* 0x0003e20000100800 */
[----:B------:R-:W-:Y:S05]  /*f510*/  @!P2 BRA `(.L_x_2809) ;  /* 0x000000000048a947 */ /* 0x000fea0003800000 */
[----:B------:R-:W-:Y:S01]  /*f520*/  IMAD.MOV.U32 R154, RZ, RZ, R153 ;  /* 0x000000ffff9a7224 */ /* 0x000fe200078e0099 */
[----:B------:R-:W-:Y:S04]  /*f530*/  BSSY B0, `(.L_x_2810) ;  /* 0x000000e000007945 */ /* 0x000fe80003800000 */
[----:B------:R-:W-:-:S13]  /*f540*/  ISETP.GT.AND P2, PT, R154, -0x1, PT ;  /* 0xffffffff9a00780c */ /* 0x000fda0003f44270 */
[----:B------:R-:W-:Y:S05]  /*f550*/  @P2 BRA `(.L_x_2811) ;  /* 0x00000000001c2947 */ /* 0x000fea0003800000 */
[----:B------:R-:W-:Y:S02]  /*f560*/  ISETP.NE.AND P2, PT, R229, 0x1, PT ;  /* 0x00000001e500780c */ /* 0x000fe40003f45270 */
[----:B------:R-:W-:-:S11]  /*f570*/  LOP3.LUT R155, RZ, R154, RZ, 0x33, !PT ;  /* 0x0000009aff9b7212 */ /* 0x000fd600078e33ff */
[----:B------:R-:W2:Y:S02]  /*f580*/  @P2 LDC.64 R152, c[0x0][0x9e8] ;  /* 0x00027a00ff982b82 */ /* 0x000ea40000000a00 */
[----:B--2---:R-:W-:-:S05]  /*f590*/  @P2 IMAD.HI.U32 R152, R155, R152, RZ ;  /* 0x000000989b982227 */ /* 0x004fca00078e00ff */
[----:B------:R-:W-:-:S04]  /*f5a0*/  @P2 SHF.R.U32.HI R155, RZ, R153, R152 ;  /* 0x00000099ff9b2219 */ /* 0x000fc80000011698 */
[----:B------:R-:W-:Y:S01]  /*f5b0*/  LOP3.LUT R154, RZ, R155, RZ, 0x33, !PT ;  /* 0x0000009bff9a7212 */ /* 0x000fe200078e33ff */
[----:B------:R-:W-:Y:S06]  /*f5c0*/  BRA `(.L_x_2812) ;  /* 0x0000000000107947 */ /* 0x000fec0003800000 */
.L_x_2811:
[----:B------:R-:W-:-:S13]  /*f5d0*/  ISETP.NE.AND P2, PT, R229, 0x1, PT ;  /* 0x00000001e500780c */ /* 0x000fda0003f45270 */
[----:B------:R-:W2:Y:S02]  /*f5e0*/  @P2 LDC.64 R152, c[0x0][0x9e8] ;  /* 0x00027a00ff982b82 */ /* 0x000ea40000000a00 */
[----:B--2---:R-:W-:-:S05]  /*f5f0*/  @P2 IMAD.HI.U32 R152, R154, R152, RZ ;  /* 0x000000989a982227 */ /* 0x004fca00078e00ff */
[----:B------:R-:W-:-:S07]  /*f600*/  @P2 SHF.R.U32.HI R154, RZ, R153, R152 ;  /* 0x00000099ff9a2219 */ /* 0x000fce0000011698 */
.L_x_2812:
[----:B------:R-:W-:Y:S05]  /*f610*/  BSYNC B0 ;  /* 0x0000000000007941 */ /* 0x000fea0003800000 */
.L_x_2810:
[----:B------:R-:W-:-:S05]  /*f620*/  IMAD R153, R154, R229, RZ ;  /* 0x000000e59a997224 */ /* 0x000fca00078e02ff */
[----:B------:R-:W-:-:S07]  /*f630*/  VIMNMX R200, R200, R153, !PT ;  /* 0x00000099c8c87248 */ /* 0x000fce0007fe0100 */
.L_x_2809:
[----:B------:R-:W-:-:S04]  /*f640*/  VIADD R200, R200, 0x5f ;  /* 0x0000005fc8c87836 */ /* 0x000fc80000000000 */
[----:B------:R-:W-:-:S05]  /*f650*/  IMAD.HI R200, R200, 0x2aaaaaab, RZ ;  /* 0x2aaaaaabc8c87827 */ /* 0x000fca00078e02ff */
[----:B------:R-:W-:-:S04]  /*f660*/  SHF.R.U32.HI R153, RZ, 0x1f, R200 ;  /* 0x0000001fff997819 */ /* 0x000fc800000116c8 */
[----:B------:R-:W-:-:S04]  /*f670*/  LEA.HI.SX32 R212, R200, R153, 0x1c ;  /* 0x00000099c8d47211 */ /* 0x000fc800078fe2ff */
[----:B------:R-:W-:-:S04]  /*f680*/  VIMNMX R212, R219, R212, !PT ;  /* 0x000000d4dbd47248 */ /* 0x000fc80007fe0100 */
[----:B------:R-:W-:-:S13]  /*f690*/  ISETP.GE.AND P2, PT, R6, R212, PT ;  /* 0x000000d40600720c */ /* 0x000fda0003f46270 */
[----:B------:R-:W-:Y:S05]  /*f6a0*/  @!P2 BRA `(.L_x_2813) ;  /* 0x0000001c00bca947 */ /* 0x000fea0003800000 */
[----:B0-----:R-:W-:Y:S02]  /*f6b0*/  IMAD.MOV.U32 R201, RZ, RZ, R7 ;  /* 0x000000ffffc97224 */ /* 0x001fe400078e0007 */
[----:B------:R-:W-:Y:S02]  /*f6c0*/  IMAD.MOV.U32 R200, RZ, RZ, R0 ;  /* 0x000000ffffc87224 */ /* 0x000fe400078e0000 */
[----:B------:R-:W-:-:S07]  /*f6d0*/  IMAD.MOV.U32 R216, RZ, RZ, R6 ;  /* 0x000000ffffd87224 */ /* 0x000fce00078e0006 */
.L_x_2823:
[----:B------:R-:W-:Y:S01]  /*f6e0*/  VIADD R2, R2, 0x1 ;  /* 0x0000000102027836 */ /* 0x000fe20000000000 */
[----:B------:R-:W-:Y:S05]  /*f6f0*/  YIELD ;  /* 0x0000000000007946 */ /* 0x000fea0003800000 */
[----:B------:R-:W-:Y:S01]  /*f700*/  ISETP.NE.AND P3, PT, R2, 0x2, PT ;  /* 0x000000020200780c */ /* 0x000fe20003f65270 */
[----:B------:R-:W-:Y:S02]  /*f710*/  IMAD.MOV.U32 R5, RZ, RZ, R216 ;  /* 0x000000ffff057224 */ /* 0x000fe400078e00d8 */
[----:B------:R-:W-:Y:S01]  /*f720*/  VIADD R216, R216, 0xffffffff ;  /* 0xffffffffd8d87836 */ /* 0x000fe20000000000 */
[----:B------:R-:W-:-:S02]  /*f730*/  SEL R0, RZ, 0x1, P3 ;  /* 0x00000001ff007807 */ /* 0x000fc40001800000 */
[----:B------:R-:W-:Y:S02]  /*f740*/  ISETP.GT.AND P2, PT, R5, R212, PT ;  /* 0x000000d40500720c */ /* 0x000fe40003f44270 */
[----:B------:R-:W-:Y:S02]  /*f750*/  LOP3.LUT R19, R19, R0, RZ, 0x3c, !PT ;  /* 0x0000000013137212 */ /* 0x000fe400078e3cff */
[----:B------:R-:W-:Y:S01]  /*f760*/  SEL R2, R2, RZ, P3 ;  /* 0x000000ff02027207 */ /* 0x000fe20001800000 */
[----:B0-----:R-:W-:Y:S08]  /*f770*/  @!P0 BRA `(.L_x_2814) ;  /* 0x0000000000048947 */ /* 0x001ff00003800000 */
[----:B------:R-:W-:Y:S01]  /*f780*/  BPT.TRAP 0x1 ;  /* 0x000000040000795c */ /* 0x000fe20000300000 */
.L_x_2814:
[----:B------:R-:W-:Y:S01]  /*f790*/  IMAD R6, R2, 0x8, R16 ;  /* 0x0000000802067824 */ /* 0x000fe200078e0210 */
[----:B------:R-:W-:-:S04]  /*f7a0*/  SHF.L.U32 R213, R19, 0x1f, RZ ;  /* 0x0000001f13d57819 */ /* 0x000fc800000006ff */
[----:B------:R0:W2:Y:S01]  /*f7b0*/  SYNCS.PHASECHK.TRANS64.TRYWAIT P3, [R6+URZ+0x22830], R213 ;  /* 0x022830d5060075a7 */ /* 0x0000a2000806017f */
[----:B------:R-:W-:Y:S05]  /*f7c0*/  @!P0 BRA `(.L_x_2815) ;  /* 0x0000000000048947 */ /* 0x000fea0003800000 */
[----:B------:R-:W-:Y:S01]  /*f7d0*/  BPT.TRAP 0x1 ;  /* 0x000000040000795c */ /* 0x000fe20000300000 */
.L_x_2815:
[----:B-1----:R-:W-:Y:S02]  /*f7e0*/  IMAD R156, R2, 0x300, R211 ;  /* 0x00000300029c7824 */ /* 0x002fe400078e02d3 */
[----:B------:R-:W-:Y:S01]  /*f7f0*/  IMAD.MOV.U32 R157, RZ, RZ, 0x40000040 ;  /* 0x40000040ff9d7424 */ /* 0x000fe200078e00ff */
[----:B--2---:R-:W-:Y:S06]  /*f800*/  @P3 BRA `(.L_x_2816) ;  /* 0x0000000000083947 */ /* 0x004fec0003800000 */
[----:B------:R-:W1:Y:S02]  /*f810*/  SYNCS.PHASECHK.TRANS64.TRYWAIT P3, [R6+URZ+0x22830], R213 ;  /* 0x022830d5060075a7 */ /* 0x000e64000806017f */
[----:B-1----:R-:W-:Y:S05]  /*f820*/  @!P3 BRA `(.L_x_2817) ;  /* 0x000001140010b947 */ /* 0x002fea0003800000 */
.L_x_2816:
        /* <DEDUP_REMOVED lines=13> */
[----:B------:R-:W-:Y:S01]  /*f900*/  R2UR UR11, R155 ;  /* 0x000000009b0b72ca */ /* 0x000fe200000e0000 */
[----:B------:R-:W-:Y:S01]  /*f910*/  IMAD.U32 R10, RZ, RZ, UR38 ;  /* 0x00000026ff0a7e24 */ /* 0x000fe2000f8e00ff */
[----:B------:R-:W-:Y:S01]  /*f920*/  R2UR UR15, R153 ;  /* 0x00000000990f72ca */ /* 0x000fe200000e0000 */
[----:B------:R-:W2:Y:S01]  /*f930*/  S2R R217, SR_TID.X ;  /* 0x0000000000d97919 */ /* 0x000ea20000002100 */
[----:B------:R-:W-:-:S02]  /*f940*/  R2UR UR18, R156 ;  /* 0x000000009c1272ca */ /* 0x000fc400000e0000 */
[----:B------:R-:W-:Y:S02]  /*f950*/  R2UR UR19, R157 ;  /* 0x000000009d1372ca */ /* 0x000fe400000e0000 */
[----:B------:R-:W-:Y:S01]  /*f960*/  WARPGROUP.ARRIVE ;  /* 0x00000000000079c5 */ /* 0x000fe20000000000 */
[----:B------:R-:W-:Y:S02]  /*f970*/  R2UR UR8, R20 ;  /* 0x00000000140872ca */ /* 0x000fe400000e0000 */
[----:B------:R-:W-:Y:S02]  /*f980*/  R2UR UR9, R21 ;  /* 0x00000000150972ca */ /* 0x000fe400000e0000 */
[----:B------:R-:W-:Y:S01]  /*f990*/  R2UR UR12, R14 ;  /* 0x000000000e0c72ca */ /* 0x000fe200000e0000 */
[----:B------:R-:W-:Y:S01]  /*f9a0*/  HGMMA.64x96x16.F32.BF16 R152, gdesc[UR4], RZ, !UPT, gsb0 ;  /* 0x01600000049879f0 */ /* 0x000fe2000c0018ff */
[----:B------:R-:W-:Y:S02]  /*f9b0*/  R2UR UR13, R15 ;  /* 0x000000000f0d72ca */ /* 0x000fe400000e0000 */
[----:B------:R-:W-:-:S02]  /*f9c0*/  R2UR UR16, R12 ;  /* 0x000000000c1072ca */ /* 0x000fc400000e0000 */
[----:B------:R-:W-:Y:S02]  /*f9d0*/  R2UR UR17, R13 ;  /* 0x000000000d1172ca */ /* 0x000fe400000e0000 */
[----:B--2---:R-:W-:Y:S01]  /*f9e0*/  SHF.R.U32.HI R217, RZ, 0x7, R217 ;  /* 0x00000007ffd97819 */ /* 0x004fe200000116d9 */
        /* <DEDUP_REMOVED lines=37> */
[----:B--2---:R-:W-:-:S05]  /*fc40*/  FMNMX.FTZ R0, R0, R5, !PT ;  /* 0x0000000500007209 */ /* 0x004fca0007810000 */
[C---:B------:R-:W-:Y:S01]  /*fc50*/  FMUL.FTZ R5, R0.reuse, R10 ;  /* 0x0000000a00057220 */ /* 0x040fe20000410000 */
[----:B------:R-:W-:-:S03]  /*fc60*/  FADD.FTZ R7, -R0, R200 ;  /* 0x000000c800077221 */ /* 0x000fc60000010100 */
[-CC-:B------:R-:W-:Y:S01]  /*fc70*/  FFMA.FTZ R152, R152, R10.reuse, -R5.reuse ;  /* 0x0000000a98987223 */ /* 0x180fe20000010805 */
        /* <DEDUP_REMOVED lines=92> */
[----:B------:R-:W-:Y:S01]  /*10240*/  FFMA.FTZ R4, R7, R4, R152 ;  /* 0x0000000407047223 */ /* 0x000fe20000010098 */
[----:B------:R-:W-:Y:S01]  /*10250*/  FMNMX.FTZ R7, R154, R201, !PT ;  /* 0x000000c99a077209 */ /* 0x000fe20007810000 */
[----:B------:R-:W2:Y:S01]  /*10260*/  MUFU.EX2 R157, R157 ;  /* 0x0000009d009d7308 */ /* 0x000ea20000000800 */
[C---:B---3--:R-:W-:Y:S01]  /*10270*/  F2FP.BF16.F32.PACK_AB R200, R153.reuse, R152 ;  /* 0x0000009899c8723e */ /* 0x048fe200000010ff */
[----:B------:R-:W-:Y:S01]  /*10280*/  FADD.FTZ R4, R153, R4 ;  /* 0x0000000499047221 */ /* 0x000fe20000010000 */
[----:B------:R-:W-:-:S03]  /*10290*/  FMNMX.FTZ R7, R155, R7, !PT ;  /* 0x000000079b077209 */ /* 0x000fc60007810000 */
[----:B----4-:R-:W-:Y:S01]  /*102a0*/  FADD.FTZ R4, R156, R4 ;  /* 0x000000049c047221 */ /* 0x010fe20000010000 */
[----:B------:R-:W-:Y:S01]  /*102b0*/  FMNMX.FTZ R7, R158, R7, !PT ;  /* 0x000000079e077209 */ /* 0x000fe20007810000 */
[----:B------:R-:W3:Y:S03]  /*102c0*/  MUFU.EX2 R152, R160 ;  /* 0x000000a000987308 */ /* 0x000ee60000000800 */
[----:B------:R-:W-:-:S04]  /*102d0*/  FMNMX.FTZ R7, R159, R7, !PT ;  /* 0x000000079f077209 */ /* 0x000fc80007810000 */
[----:B------:R-:W-:Y:S01]  /*102e0*/  FMNMX.FTZ R7, R162, R7, !PT ;  /* 0x00000007a2077209 */ /* 0x000fe20007810000 */
[----:B------:R-:W4:Y:S01]  /*102f0*/  MUFU.EX2 R161, R161 ;  /* 0x000000a100a17308 */ /* 0x000f220000000800 */
[C---:B--2---:R-:W-:Y:S01]  /*10300*/  FADD.FTZ R4, R157.reuse, R4 ;  /* 0x000000049d047221 */ /* 0x044fe20000010000 */
[----:B------:R-:W-:Y:S02]  /*10310*/  F2FP.BF16.F32.PACK_AB R202, R157, R156 ;  /* 0x0000009c9dca723e */ /* 0x000fe400000010ff */
[----:B------:R-:W-:-:S04]  /*10320*/  FMNMX.FTZ R7, R163, R7, !PT ;  /* 0x00000007a3077209 */ /* 0x000fc80007810000 */
[----:B------:R-:W-:Y:S01]  /*10330*/  FMNMX.FTZ R7, R166, R7, !PT ;  /* 0x00000007a6077209 */ /* 0x000fe20007810000 */
[----:B------:R-:W2:Y:S01]  /*10340*/  MUFU.EX2 R164, R164 ;  /* 0x000000a400a47308 */ /* 0x000ea20000000800 */
[----:B---3--:R-:W-:Y:S02]  /*10350*/  FADD.FTZ R4, R152, R4 ;  /* 0x0000000498047221 */ /* 0x008fe40000010000 */
[----:B------:R-:W-:-:S04]  /*10360*/  FMNMX.FTZ R7, R167, R7, !PT ;  /* 0x00000007a7077209 */ /* 0x000fc80007810000 */
[----:B------:R-:W-:Y:S01]  /*10370*/  FMNMX.FTZ R7, R170, R7, !PT ;  /* 0x00000007aa077209 */ /* 0x000fe20007810000 */
[----:B------:R-:W3:Y:S01]  /*10380*/  MUFU.EX2 R165, R165 ;  /* 0x000000a500a57308 */ /* 0x000ee20000000800 */
[C---:B----4-:R-:W-:Y:S01]  /*10390*/  FADD.FTZ R4, R161.reuse, R4 ;  /* 0x00000004a1047221 */ /* 0x050fe20000010000 */
[----:B------:R-:W-:Y:S02]  /*103a0*/  F2FP.BF16.F32.PACK_AB R152, R161, R152 ;  /* 0x00000098a198723e */ /* 0x000fe400000010ff */
[----:B------:R-:W-:-:S04]  /*103b0*/  FMNMX.FTZ R7, R171, R7, !PT ;  /* 0x00000007ab077209 */ /* 0x000fc80007810000 */
[----:B------:R-:W-:Y:S01]  /*103c0*/  FMNMX.FTZ R7, R174, R7, !PT ;  /* 0x00000007ae077209 */ /* 0x000fe20007810000 */
[----:B------:R-:W4:Y:S01]  /*103d0*/  MUFU.EX2 R156, R168 ;  /* 0x000000a8009c7308 */ /* 0x000f220000000800 */
[----:B--2---:R-:W-:Y:S02]  /*103e0*/  FADD.FTZ R4, R164, R4 ;  /* 0x00000004a4047221 */ /* 0x004fe40000010000 */
[----:B------:R-:W-:-:S04]  /*103f0*/  FMNMX.FTZ R7, R175, R7, !PT ;  /* 0x00000007af077209 */ /* 0x000fc80007810000 */
[----:B------:R-:W-:Y:S01]  /*10400*/  FMNMX.FTZ R7, R178, R7, !PT ;  /* 0x00000007b2077209 */ /* 0x000fe20007810000 */
[----:B------:R-:W2:Y:S01]  /*10410*/  MUFU.EX2 R169, R169 ;  /* 0x000000a900a97308 */ /* 0x000ea20000000800 */
[----:B---3--:R-:W-:Y:S02]  /*10420*/  FADD.FTZ R4, R165, R4 ;  /* 0x00000004a5047221 */ /* 0x008fe40000010000 */
[----:B------:R-:W-:-:S04]  /*10430*/  FMNMX.FTZ R7, R179, R7, !PT ;  /* 0x00000007b3077209 */ /* 0x000fc80007810000 */
[----:B------:R-:W-:Y:S01]  /*10440*/  FMNMX.FTZ R7, R182, R7, !PT ;  /* 0x00000007b6077209 */ /* 0x000fe20007810000 */
[----:B------:R-:W3:Y:S01]  /*10450*/  MUFU.EX2 R172, R172 ;  /* 0x000000ac00ac7308 */ /* 0x000ee20000000800 */
[----:B----4-:R-:W-:Y:S02]  /*10460*/  FADD.FTZ R4, R156, R4 ;  /* 0x000000049c047221 */ /* 0x010fe40000010000 */
        /* <DEDUP_REMOVED lines=15> */
[----:B------:R-:W-:Y:S01]  /*10560*/  MUFU.EX2 R168, R192 ;  /* 0x000000c000a87308 */ /* 0x000fe20000000800 */
[----:B--2---:R-:W-:Y:S02]  /*10570*/  FADD.FTZ R4, R160, R4 ;  /* 0x00000004a0047221 */ /* 0x004fe40000010000 */
[----:B------:R-:W-:-:S05]  /*10580*/  FMNMX.FTZ R7, R199, R7, !PT ;  /* 0x00000007c7077209 */ /* 0x000fca0007810000 */
[----:B------:R-:W2:Y:S01]  /*10590*/  SHFL.BFLY PT, R153, R7, 0x2, 0x1f ;  /* 0x0c401f0007997f89 */ /* 0x000ea200000e0000 */
[----:B------:R-:W4:Y:S01]  /*105a0*/  MUFU.EX2 R180, R180 ;  /* 0x000000b400b47308 */ /* 0x000f220000000800 */
[C---:B---3--:R-:W-:Y:S01]  /*105b0*/  FADD.FTZ R4, R177.reuse, R4 ;  /* 0x00000004b1047221 */ /* 0x048fe20000010000 */
[----:B------:R-:W-:-:S06]  /*105c0*/  F2FP.BF16.F32.PACK_AB R160, R177, R160 ;  /* 0x000000a0b1a0723e */ /* 0x000fcc00000010ff */
[----:B------:R-:W3:Y:S08]  /*105d0*/  MUFU.EX2 R181, R181 ;  /* 0x000000b500b57308 */ /* 0x000ef00000000800 */
[----:B------:R-:W5:Y:S01]  /*105e0*/  MUFU.EX2 R184, R184 ;  /* 0x000000b800b87308 */ /* 0x000f620000000800 */
[----:B----4-:R-:W-:Y:S01]  /*105f0*/  FADD.FTZ R4, R180, R4 ;  /* 0x00000004b4047221 */ /* 0x010fe20000010000 */
[----:B--2---:R-:W-:-:S06]  /*10600*/  FMNMX.FTZ R7, R7, R153, !PT ;  /* 0x0000009907077209 */ /* 0x004fcc0007810000 */
[----:B------:R-:W2:Y:S01]  /*10610*/  MUFU.EX2 R185, R185 ;  /* 0x000000b900b97308 */ /* 0x000ea20000000800 */
[----:B---3--:R-:W-:Y:S01]  /*10620*/  FADD.FTZ R4, R181, R4 ;  /* 0x00000004b5047221 */ /* 0x008fe20000010000 */
[----:B------:R-:W3:Y:S06]  /*10630*/  SHFL.BFLY PT, R153, R7, 0x1, 0x1f ;  /* 0x0c201f0007997f89 */ /* 0x000eec00000e0000 */
[----:B------:R-:W4:Y:S01]  /*10640*/  MUFU.EX2 R188, R188 ;  /* 0x000000bc00bc7308 */ /* 0x000f220000000800 */
[----:B-----5:R-:W-:-:S07]  /*10650*/  FADD.FTZ R4, R184, R4 ;  /* 0x00000004b8047221 */ /* 0x020fce0000010000 */
[----:B------:R-:W5:Y:S01]  /*10660*/  MUFU.EX2 R189, R189 ;  /* 0x000000bd00bd7308 */ /* 0x000f620000000800 */
[----:B--2---:R-:W-:-:S07]  /*10670*/  FADD.FTZ R4, R185, R4 ;  /* 0x00000004b9047221 */ /* 0x004fce0000010000 */
[----:B------:R-:W-:Y:S01]  /*10680*/  MUFU.EX2 R193, R193 ;  /* 0x000000c100c17308 */ /* 0x000fe20000000800 */
[----:B----4-:R-:W-:Y:S01]  /*10690*/  FADD.FTZ R4, R188, R4 ;  /* 0x00000004bc047221 */ /* 0x010fe20000010000 */
[----:B---3--:R-:W-:-:S06]  /*106a0*/  FMNMX.FTZ R7, R7, R153, !PT ;  /* 0x0000009907077209 */ /* 0x008fcc0007810000 */
[----:B------:R-:W-:Y:S01]  /*106b0*/  MUFU.EX2 R196, R196 ;  /* 0x000000c400c47308 */ /* 0x000fe20000000800 */
[C---:B------:R-:W-:Y:S01]  /*106c0*/  FADD.FTZ R157, -R7.reuse, R201 ;  /* 0x000000c9079d7221 */ /* 0x040fe20000010100 */
[-C--:B------:R-:W-:Y:S01]  /*106d0*/  FMUL.FTZ R153, R7, R10.reuse ;  /* 0x0000000a07997220 */ /* 0x080fe20000410000 */
[----:B-----5:R-:W-:Y:S02]  /*106e0*/  FADD.FTZ R169, R189, R4 ;  /* 0x00000004bda97221 */ /* 0x020fe40000010000 */
[-C--:B------:R-:W-:Y:S01]  /*106f0*/  FMUL.FTZ R157, R157, R10.reuse ;  /* 0x0000000a9d9d7220 */ /* 0x080fe20000410000 */
[-CC-:B------:R-:W-:Y:S01]  /*10700*/  FFMA.FTZ R154, R154, R10.reuse, -R153.reuse ;  /* 0x0000000a9a9a7223 */ /* 0x180fe20000010899 */
[-CC-:B------:R-:W-:Y:S01]  /*10710*/  FFMA.FTZ R155, R155, R10.reuse, -R153.reuse ;  /* 0x0000000a9b9b7223 */ /* 0x180fe20000010899 */
[-CC-:B------:R-:W-:Y:S01]  /*10720*/  FFMA.FTZ R158, R158, R10.reuse, -R153.reuse ;  /* 0x0000000a9e9e7223 */ /* 0x180fe20000010899 */
[-CC-:B------:R-:W-:Y:S01]  /*10730*/  FFMA.FTZ R159, R159, R10.reuse, -R153.reuse ;  /* 0x0000000a9f9f7223 */ /* 0x180fe20000010899 */
[----:B------:R2:W-:Y:S01]  /*10740*/  MUFU.EX2 R201, R154 ;  /* 0x0000009a00c97308 */ /* 0x0005e20000000800 */
        /* <DEDUP_REMOVED lines=21> */
[----:B------:R-:W-:Y:S01]  /*108a0*/  FFMA.FTZ R199, R199, R10, -R153 ;  /* 0x0000000ac7c77223 */ /* 0x000fe20000010899 */
[----:B--2---:R-:W-:Y:S01]  /*108b0*/  @!P1 VIADD R154, R6, 0x22840 ;  /* 0x00022840069a9836 */ /* 0x004fe20000000000 */
[----:B------:R2:W5:Y:S01]  /*108c0*/  MUFU.EX2 R203, R158 ;  /* 0x0000009e00cb7308 */ /* 0x0005620000000800 */
[----:B------:R-:W-:Y:S01]  /*108d0*/  FADD.FTZ R4, R168, R169 ;  /* 0x000000a9a8047221 */ /* 0x000fe20000010000 */
[-C--:B---3--:R-:W-:Y:S01]  /*108e0*/  FMUL.FTZ R26, R26, R157.reuse ;  /* 0x0000009d1a1a7220 */ /* 0x088fe20000410000 */
[-C--:B------:R-:W-:Y:S01]  /*108f0*/  FMUL.FTZ R27, R27, R157.reuse ;  /* 0x0000009d1b1b7220 */ /* 0x080fe20000410000 */
[----:B------:R-:W-:Y:S01]  /*10900*/  @!P1 PRMT R154, RZ, 0x654, R154 ;  /* 0x00000654ff9a9816 */ /* 0x000fe2000000009a */
[----:B------:R-:W-:Y:S01]  /*10910*/  FADD.FTZ R169, R193, R4 ;  /* 0x00000004c1a97221 */ /* 0x000fe20000010000 */
[-C--:B------:R-:W-:Y:S01]  /*10920*/  FMUL.FTZ R30, R30, R157.reuse ;  /* 0x0000009d1e1e7220 */ /* 0x080fe20000410000 */
[----:B------:R-:W-:Y:S01]  /*10930*/  FMUL.FTZ R31, R31, R157 ;  /* 0x0000009d1f1f7220 */ /* 0x000fe20000410000 */
[----:B------:R-:W3:Y:S01]  /*10940*/  MUFU.EX2 R159, R159 ;  /* 0x0000009f009f7308 */ /* 0x000ee20000000800 */
[----:B--2---:R-:W-:Y:S01]  /*10950*/  F2FP.BF16.F32.PACK_AB R158, R173, R172 ;  /* 0x000000acad9e723e */ /* 0x004fe200000010ff */
[----:B------:R-:W-:Y:S01]  /*10960*/  FFMA.FTZ R172, R157, R3, R201 ;  /* 0x000000039dac7223 */ /* 0x000fe200000100c9 */
[----:B------:R-:W-:Y:S01]  /*10970*/  FADD.FTZ R169, R196, R169 ;  /* 0x000000a9c4a97221 */ /* 0x000fe20000010000 */
[C---:B----4-:R-:W-:Y:S01]  /*10980*/  F2FP.BF16.F32.PACK_AB R201, R155.reuse, R201 ;  /* 0x000000c99bc9723e */ /* 0x050fe200000010ff */
[-C--:B------:R-:W-:Y:S01]  /*10990*/  FMUL.FTZ R34, R34, R157.reuse ;  /* 0x0000009d22227220 */ /* 0x080fe20000410000 */
[----:B------:R-:W-:Y:S01]  /*109a0*/  FADD.FTZ R172, R155, R172 ;  /* 0x000000ac9bac7221 */ /* 0x000fe20000010000 */
[-C--:B------:R-:W-:Y:S01]  /*109b0*/  FMUL.FTZ R35, R35, R157.reuse ;  /* 0x0000009d23237220 */ /* 0x080fe20000410000 */
[----:B------:R-:W2:Y:S01]  /*109c0*/  MUFU.EX2 R153, R162 ;  /* 0x000000a200997308 */ /* 0x000ea20000000800 */
[-C--:B------:R-:W-:Y:S01]  /*109d0*/  FMUL.FTZ R38, R38, R157.reuse ;  /* 0x0000009d26267220 */ /* 0x080fe20000410000 */
[----:B-----5:R-:W-:Y:S01]  /*109e0*/  FADD.FTZ R172, R203, R172 ;  /* 0x000000accbac7221 */ /* 0x020fe20000010000 */
        /* <DEDUP_REMOVED lines=70> */
[C---:B----4-:R-:W-:Y:S01]  /*10e50*/  FADD.FTZ R172, R175.reuse, R172 ;  /* 0x000000acafac7221 */ /* 0x050fe20000010000 */
[----:B------:R-:W-:Y:S01]  /*10e60*/  F2FP.BF16.F32.PACK_AB R159, R175, R174 ;  /* 0x000000aeaf9f723e */ /* 0x000fe200000010ff */
[-C--:B------:R-:W-:Y:S01]  /*10e70*/  FMUL.FTZ R142, R142, R157.reuse ;  /* 0x0000009d8e8e7220 */ /* 0x080fe20000410000 */
[-C--:B------:R-:W-:Y:S01]  /*10e80*/  FMUL.FTZ R143, R143, R157.reuse ;  /* 0x0000009d8f8f7220 */ /* 0x080fe20000410000 */
[-C--:B------:R-:W-:Y:S01]  /*10e90*/  FMUL.FTZ R146, R146, R157.reuse ;  /* 0x0000009d92927220 */ /* 0x080fe20000410000 */
[-C--:B------:R-:W-:Y:S01]  /*10ea0*/  FMUL.FTZ R147, R147, R157.reuse ;  /* 0x0000009d93937220 */ /* 0x080fe20000410000 */
[-C--:B------:R-:W-:Y:S01]  /*10eb0*/  FMUL.FTZ R150, R150, R157.reuse ;  /* 0x0000009d96967220 */ /* 0x080fe20000410000 */
[----:B------:R4:W5:Y:S01]  /*10ec0*/  MUFU.EX2 R170, R5 ;  /* 0x0000000500aa7308 */ /* 0x0009620000000800 */
[----:B---3--:R-:W-:Y:S01]  /*10ed0*/  FADD.FTZ R172, R161, R172 ;  /* 0x000000aca1ac7221 */ /* 0x008fe20000010000 */
[----:B------:R-:W-:Y:S01]  /*10ee0*/  FMUL.FTZ R151, R151, R157 ;  /* 0x0000009d97977220 */ /* 0x000fe20000410000 */
[----:B------:R-:W-:-:S02]  /*10ef0*/  F2FP.BF16.F32.PACK_AB R153, R163, R153 ;  /* 0x00000099a399723e */ /* 0x000fc400000010ff */
[----:B------:R-:W-:Y:S02]  /*10f00*/  F2FP.BF16.F32.PACK_AB R157, R171, R167 ;  /* 0x000000a7ab9d723e */ /* 0x000fe400000010ff */
[----:B------:R-:W-:Y:S01]  /*10f10*/  F2FP.BF16.F32.PACK_AB R162, R181, R180 ;  /* 0x000000b4b5a2723e */ /* 0x000fe200000010ff */
[----:B------:R-:W3:Y:S01]  /*10f20*/  MUFU.EX2 R182, R182 ;  /* 0x000000b600b67308 */ /* 0x000ee20000000800 */
[----:B----4-:R-:W-:Y:S01]  /*10f30*/  IADD3 R5, -R217, 0xb, RZ ;  /* 0x0000000bd9057810 */ /* 0x010fe20007ffe1ff */
[----:B--2---:R-:W-:Y:S01]  /*10f40*/  FADD.FTZ R3, R179, R172 ;  /* 0x000000acb3037221 */ /* 0x004fe20000010000 */
[----:B------:R-:W-:Y:S02]  /*10f50*/  F2FP.BF16.F32.PACK_AB R166, R189, R188 ;  /* 0x000000bcbda6723e */ /* 0x000fe400000010ff */
[----:B------:R-:W-:Y:S01]  /*10f60*/  F2FP.BF16.F32.PACK_AB R168, R193, R168 ;  /* 0x000000a8c1a8723e */ /* 0x000fe200000010ff */
[----:B------:R2:W-:Y:S06]  /*10f70*/  BAR.ARV R5, 0x100 ;  /* 0x000400050000751d */ /* 0x0005ec0000002000 */
[----:B------:R-:W4:Y:S01]  /*10f80*/  MUFU.EX2 R183, R183 ;  /* 0x000000b700b77308 */ /* 0x000f220000000800 */
[----:B------:R0:W-:Y:S01]  /*10f90*/  @!P1 SYNCS.ARRIVE.TRANS64.RED.A1T0 RZ, [R154+URZ], RZ ;  /* 0x000000ff9aff99a7 */ /* 0x0001e2000810043f */
[C---:B-----5:R-:W-:Y:S01]  /*10fa0*/  FADD.FTZ R4, R170.reuse, R169 ;  /* 0x000000a9aa047221 */ /* 0x060fe20000010000 */
[----:B------:R-:W-:Y:S01]  /*10fb0*/  F2FP.BF16.F32.PACK_AB R170, R170, R196 ;  /* 0x000000c4aaaa723e */ /* 0x000fe200000010ff */
[----:B---3--:R-:W-:Y:S01]  /*10fc0*/  FADD.FTZ R178, R182, R3 ;  /* 0x00000003b6b27221 */ /* 0x008fe20000010000 */
[----:B------:R-:W-:-:S03]  /*10fd0*/  F2FP.BF16.F32.PACK_AB R161, R179, R161 ;  /* 0x000000a1b3a1723e */ /* 0x000fc600000010ff */
[----:B------:R-:W-:Y:S01]  /*10fe0*/  MUFU.EX2 R187, R187 ;  /* 0x000000bb00bb7308 */ /* 0x000fe20000000800 */
[----:B0-----:R-:W-:Y:S02]  /*10ff0*/  F2FP.BF16.F32.PACK_AB R154, R165, R164 ;  /* 0x000000a4a59a723e */ /* 0x001fe400000010ff */
[----:B------:R-:W-:-:S05]  /*11000*/  F2FP.BF16.F32.PACK_AB R164, R185, R184 ;  /* 0x000000b8b9a4723e */ /* 0x000fca00000010ff */
[----:B------:R-:W0:Y:S01]  /*11010*/  MUFU.EX2 R165, R186 ;  /* 0x000000ba00a57308 */ /* 0x000e220000000800 */
[C---:B----4-:R-:W-:Y:S01]  /*11020*/  FADD.FTZ R178, R183.reuse, R178 ;  /* 0x000000b2b7b27221 */ /* 0x050fe20000010000 */
[----:B------:R-:W-:-:S06]  /*11030*/  F2FP.BF16.F32.PACK_AB R163, R183, R182 ;  /* 0x000000b6b7a3723e */ /* 0x000fcc00000010ff */
[----:B------:R-:W3:Y:S08]  /*11040*/  MUFU.EX2 R190, R190 ;  /* 0x000000be00be7308 */ /* 0x000ef00000000800 */
[----:B------:R-:W4:Y:S01]  /*11050*/  MUFU.EX2 R191, R191 ;  /* 0x000000bf00bf7308 */ /* 0x000f220000000800 */
[----:B0-----:R-:W-:Y:S01]  /*11060*/  FADD.FTZ R178, R165, R178 ;  /* 0x000000b2a5b27221 */ /* 0x001fe20000010000 */
[----:B------:R-:W-:-:S03]  /*11070*/  F2FP.BF16.F32.PACK_AB R165, R187, R165 ;  /* 0x000000a5bba5723e */ /* 0x000fc600000010ff */
[----:B------:R-:W-:-:S03]  /*11080*/  FADD.FTZ R3, R187, R178 ;  /* 0x000000b2bb037221 */ /* 0x000fc60000010000 */
[----:B------:R-:W0:Y:S01]  /*11090*/  MUFU.EX2 R169, R194 ;  /* 0x000000c200a97308 */ /* 0x000e220000000800 */
[----:B---3--:R-:W-:-:S07]  /*110a0*/  FADD.FTZ R176, R190, R3 ;  /* 0x00000003beb07221 */ /* 0x008fce0000010000 */
[----:B------:R-:W3:Y:S01]  /*110b0*/  MUFU.EX2 R172, R195 ;  /* 0x000000c300ac7308 */ /* 0x000ee20000000800 */
[C---:B----4-:R-:W-:Y:S01]  /*110c0*/  FADD.FTZ R176, R191.reuse, R176 ;  /* 0x000000b0bfb07221 */ /* 0x050fe20000010000 */
[----:B------:R-:W-:-:S06]  /*110d0*/  F2FP.BF16.F32.PACK_AB R167, R191, R190 ;  /* 0x000000bebfa7723e */ /* 0x000fcc00000010ff */
[----:B------:R-:W4:Y:S01]  /*110e0*/  MUFU.EX2 R198, R198 ;  /* 0x000000c600c67308 */ /* 0x000f220000000800 */
[----:B0-----:R-:W-:-:S07]  /*110f0*/  FADD.FTZ R3, R169, R176 ;  /* 0x000000b0a9037221 */ /* 0x001fce0000010000 */
[----:B------:R-:W0:Y:S01]  /*11100*/  MUFU.EX2 R199, R199 ;  /* 0x000000c700c77308 */ /* 0x000e220000000800 */
[C---:B---3--:R-:W-:Y:S01]  /*11110*/  FADD.FTZ R3, R172.reuse, R3 ;  /* 0x00000003ac037221 */ /* 0x048fe20000010000 */
[----:B------:R-:W-:-:S03]  /*11120*/  F2FP.BF16.F32.PACK_AB R169, R172, R169 ;  /* 0x000000a9aca9723e */ /* 0x000fc600000010ff */
[----:B----4-:R-:W-:-:S04]  /*11130*/  FADD.FTZ R174, R198, R3 ;  /* 0x00000003c6ae7221 */ /* 0x010fc80000010000 */
[C---:B0-----:R-:W-:Y:S01]  /*11140*/  FADD.FTZ R3, R199.reuse, R174 ;  /* 0x000000aec7037221 */ /* 0x041fe20000010000 */
[----:B------:R-:W-:Y:S01]  /*11150*/  F2FP.BF16.F32.PACK_AB R171, R199, R198 ;  /* 0x000000c6c7ab723e */ /* 0x000fe200000010ff */
[----:B--2---:R-:W-:Y:S06]  /*11160*/  @!P0 BRA `(.L_x_2818) ;  /* 0x0000000000048947 */ /* 0x004fec0003800000 */
[----:B------:R-:W-:Y:S01]  /*11170*/  BPT.TRAP 0x1 ;  /* 0x000000040000795c */ /* 0x000fe20000300000 */
.L_x_2818:
[----:B------:R0:W2:Y:S01]  /*11180*/  SYNCS.PHASECHK.TRANS64.TRYWAIT P3, [R6+URZ+0x22850], R213 ;  /* 0x022850d5060075a7 */ /* 0x0000a2000806017f */
[----:B------:R-:W-:Y:S05]  /*11190*/  @!P0 BRA `(.L_x_2819) ;  /* 0x0000000000048947 */ /* 0x000fea0003800000 */
[----:B------:R-:W-:Y:S01]  /*111a0*/  BPT.TRAP 0x1 ;  /* 0x000000040000795c */ /* 0x000fe20000300000 */
.L_x_2819:
[----:B------:R-:W-:Y:S04]  /*111b0*/  BSSY B0, `(.L_x_2820) ;  /* 0x0000004000007945 */ /* 0x000fe80003800000 */
[----:B--2---:R-:W-:Y:S05]  /*111c0*/  @P3 BRA `(.L_x_2821) ;  /* 0x0000000000083947 */ /* 0x004fea0003800000 */
[----:B------:R-:W2:Y:S02]  /*111d0*/  SYNCS.PHASECHK.TRANS64.TRYWAIT P3, [R6+URZ+0x22850], R213 ;  /* 0x022850d5060075a7 */ /* 0x000ea4000806017f */
[----:B--2---:R-:W-:Y:S05]  /*111e0*/  @!P3 BRA `(.L_x_2822) ;  /* 0x000000f800b4b947 */ /* 0x004fea0003800000 */
.L_x_2821:
[----:B------:R-:W-:Y:S05]  /*111f0*/  BSYNC B0 ;  /* 0x0000000000007941 */ /* 0x000fea0003800000 */
.L_x_2820:
[----:B------:R-:W3:Y:S01]  /*11200*/  S2R R174, SR_TID.X ;  /* 0x0000000000ae7919 */ /* 0x000ee20000002100 */
[----:B------:R-:W-:Y:S01]  /*11210*/  IMAD.MOV.U32 R173, RZ, RZ, 0x40000040 ;  /* 0x40000040ffad7424 */ /* 0x000fe200078e00ff */
[----:B------:R-:W-:Y:S05]  /*11220*/  WARPSYNC.ALL ;  /* 0x0000000000007948 */ /* 0x000fea0003800000 */
[----:B------:R-:W-:Y:S01]  /*11230*/  R2UR UR7, R173 ;  /* 0x00000000ad0772ca */ /* 0x000fe200000e0000 */
[----:B------:R-:W-:Y:S02]  /*11240*/  IMAD R172, R2, 0xc00, R11 ;  /* 0x00000c0002ac7824 */ /* 0x000fe400078e020b */
[----:B------:R-:W-:-:S02]  /*11250*/  IMAD.MOV.U32 R175, RZ, RZ, 0x40000040 ;  /* 0x40000040ffaf7424 */ /* 0x000fc400078e00ff */
[----:B012---:R-:W-:Y:S01]  /*11260*/  @!P1 VIADD R6, R6, 0x22860 ;  /* 0x0002286006069836 */ /* 0x007fe20000000000 */
[----:B------:R-:W-:-:S04]  /*11270*/  R2UR UR6, R172 ;  /* 0x00000000ac0672ca */ /* 0x000fc800000e0000 */
[----:B------:R-:W-:Y:S02]  /*11280*/  @!P1 PRMT R6, RZ, 0x654, R6 ;  /* 0x00000654ff069816 */ /* 0x000fe40000000006 */
[----:B---3--:R-:W-:-:S05]  /*11290*/  SHF.R.U32.HI R174, RZ, 0x7, R174 ;  /* 0x00000007ffae7819 */ /* 0x008fca00000116ae */
[----:B------:R-:W-:Y:S02]  /*112a0*/  VIADD R173, R174, 0x8 ;  /* 0x00000008aead7836 */ /* 0x000fe40000000000 */
[----:B------:R-:W-:-:S03]  /*112b0*/  VIADD R174, R172, 0x80 ;  /* 0x00000080acae7836 */ /* 0x000fc60000000000 */
        /* <DEDUP_REMOVED lines=45> */
[----:B0-----:R-:W-:-:S07]  /*11590*/  IMAD.MOV.U32 R6, RZ, RZ, R216 ;  /* 0x000000ffff067224 */ /* 0x001fce00078e00d8 */
.L_x_2813:
[----:B------:R-:W-:-:S13]  /*115a0*/  ISETP.GE.AND P2, PT, R6, R219, PT ;  /* 0x000000db0600720c */ /* 0x000fda0003f46270 */
[----:B------:R-:W-:Y:S05]  /*115b0*/  @!P2 BRA `(.L_x_2824) ;  /* 0x00000030006ca947 */ /* 0x000fea0003800000 */
[----:B------:R-:W-:Y:S02]  /*115c0*/  IMAD.MOV.U32 R216, RZ, RZ, R7 ;  /* 0x000000ffffd87224 */ /* 0x000fe400078e0007 */
[----:B------:R-:W-:-:S07]  /*115d0*/  IMAD.MOV.U32 R217, RZ, RZ, R0 ;  /* 0x000000ffffd97224 */ /* 0x000fce00078e0000 */
.L_x_2842:
[----:B------:R-:W-:Y:S01]  /*115e0*/  VIADD R2, R2, 0x1 ;  /* 0x0000000102027836 */ /* 0x000fe20000000000 */
[----:B------:R-:W-:Y:S05]  /*115f0*/  YIELD ;  /* 0x0000000000007946 */ /* 0x000fea0003800000 */
[----:B------:R-:W-:-:S04]  /*11600*/  ISETP.NE.AND P2, PT, R2, 0x2, PT ;  /* 0x000000020200780c */ /* 0x000fc80003f45270 */
[----:B------:R-:W-:Y:S02]  /*11610*/  SEL R0, RZ, 0x1, P2 ;  /* 0x00000001ff007807 */ /* 0x000fe40001000000 */
[----:B------:R-:W-:Y:S02]  /*11620*/  SEL R2, R2, RZ, P2 ;  /* 0x000000ff02027207 */ /* 0x000fe40001000000 */
[----:B------:R-:W-:Y:S01]  /*11630*/  LOP3.LUT R19, R19, R0, RZ, 0x3c, !PT ;  /* 0x0000000013137212 */ /* 0x000fe200078e3cff */
[----:B--2---:R-:W-:Y:S06]  /*11640*/  @!P0 BRA `(.L_x_2825) ;  /* 0x0000000000048947 */ /* 0x004fec0003800000 */
[----:B------:R-:W-:Y:S01]  /*11650*/  BPT.TRAP 0x1 ;  /* 0x000000040000795c */ /* 0x000fe20000300000 */
.L_x_2825:
[----:B0-----:R-:W-:Y:S01]  /*11660*/  IMAD R201, R2, 0x8, R16 ;  /* 0x0000000802c97824 */ /* 0x001fe200078e0210 */
[----:B------:R-:W-:-:S04]  /*11670*/  SHF.L.U32 R200, R19, 0x1f, RZ ;  /* 0x0000001f13c87819 */ /* 0x000fc800000006ff */
[----:B------:R0:W2:Y:S01]  /*11680*/  SYNCS.PHASECHK.TRANS64.TRYWAIT P2, [R201+URZ+0x22830], R200 ;  /* 0x022830c8c90075a7 */ /* 0x0000a2000804017f */
[----:B------:R-:W-:Y:S05]  /*11690*/  @!P0 BRA `(.L_x_2826) ;  /* 0x0000000000048947 */ /* 0x000fea0003800000 */
[----:B------:R-:W-:Y:S01]  /*116a0*/  BPT.TRAP 0x1 ;  /* 0x000000040000795c */ /* 0x000fe20000300000 */
.L_x_2826:
[----:B------:R-:W-:Y:S02]  /*116b0*/  IMAD R202, R2, 0x300, R211 ;  /* 0x0000030002ca7824 */ /* 0x000fe400078e02d3 */
[----:B------:R-:W-:Y:S01]  /*116c0*/  IMAD.MOV.U32 R203, RZ, RZ, 0x40000040 ;  /* 0x40000040ffcb7424 */ /* 0x000fe200078e00ff */
[----:B--2---:R-:W-:Y:S06]  /*116d0*/  @P2 BRA `(.L_x_2827) ;  /* 0x0000000000082947 */ /* 0x004fec0003800000 */
[----:B------:R-:W2:Y:S02]  /*116e0*/  SYNCS.PHASECHK.TRANS64.TRYWAIT P2, [R201+URZ+0x22830], R200 ;  /* 0x022830c8c90075a7 */ /* 0x000ea4000804017f */
[----:B--2---:R-:W-:Y:S05]  /*116f0*/  @!P2 BRA `(.L_x_2828) ;  /* 0x000000f40084a947 */ /* 0x004fea0003800000 */
.L_x_2827:
[----:B------:R-:W-:Y:S05]  /*11700*/  WARPSYNC.ALL ;  /* 0x0000000000007948 */ /* 0x000fea0003800000 */
[C---:B------:R-:W-:Y:S01]  /*11710*/  R2UR UR6, R202.reuse ;  /* 0x00000000ca0672ca */ /* 0x040fe200000e0000 */
[----:B-1----:R-:W-:Y:S01]  /*11720*/  WARPGROUP.ARRIVE ;  /* 0x00000000000079c5 */ /* 0x002fe20000000000 */
[----:B------:R-:W-:Y:S01]  /*11730*/  R2UR UR7, R203 ;  /* 0x00000000cb0772ca */ /* 0x000fe200000e0000 */
[----:B------:R-:W-:Y:S01]  /*11740*/  VIADD R212, R202, 0x2 ;  /* 0x00000002cad47836 */ /* 0x000fe20000000000 */
[----:B------:R-:W-:Y:S01]  /*11750*/  R2UR UR4, R8 ;  /* 0x00000000080472ca */ /* 0x000fe200000e0000 */
[----:B------:R-:W-:Y:S01]  /*11760*/  IMAD.MOV.U32 R213, RZ, RZ, 0x40000040 ;  /* 0x40000040ffd57424 */ /* 0x000fe200078e00ff */
[----:B------:R-:W-:Y:S01]  /*11770*/  R2UR UR5, R9 ;  /* 0x00000000090572ca */ /* 0x000fe200000e0000 */
[----:B------:R-:W-:Y:S01]  /*11780*/  IMAD.MOV.U32 R203, RZ, RZ, 0x40000040 ;  /* 0x40000040ffcb7424 */ /* 0x000fe200078e00ff */
[----:B------:R-:W-:Y:S01]  /*11790*/  ISETP.NE.AND P2, PT, R234, 0x1, PT ;  /* 0x00000001ea00780c */ /* 0x000fe20003f45270 */
[----:B------:R-:W1:Y:S01]  /*117a0*/  S2R R7, SR_TID.X ;  /* 0x0000000000077919 */ /* 0x000e620000002100 */
[----:B------:R-:W-:-:S09]  /*117b0*/  IMAD.IADD R227, R215, 0x1, R210 ;  /* 0x00000001d7e37824 */ /* 0x000fd200078e02d2 */
        /* <DEDUP_REMOVED lines=8> */
[----:B------:R-:W3:Y:S08]  /*11840*/  @P2 LDC R5, c[0x0][0x44c] ;  /* 0x00011300ff052b82 */ /* 0x000ef00000000800 */
[----:B------:R-:W4:Y:S01]  /*11850*/  @P2 LDC R0, c[0x0][0x450] ;  /* 0x00011400ff002b82 */ /* 0x000f220000000800 */
[----:B-1----:R-:W-:Y:S01]  /*11860*/  SHF.R.U32.HI R7, RZ, 0x7, R7 ;  /* 0x00000007ff077819 */ /* 0x002fe20000011607 */
[----:B---3--:R-:W-:-:S05]  /*11870*/  @P2 IMAD.HI.U32 R5, R227, R5, RZ ;  /* 0x00000005e3052227 */ /* 0x008fca00078e00ff */
[----:B----4-:R-:W-:Y:S01]  /*11880*/  @P2 SHF.R.U32.HI R227, RZ, R0, R5 ;  /* 0x00000000ffe32219 */ /* 0x010fe20000011605 */
[----:B------:R-:W-:Y:S01]  /*11890*/  @!P1 VIADD R0, R201, 0x22840 ;  /* 0x00022840c9009836 */ /* 0x000fe20000000000 */
[----:B------:R-:W-:Y:S02]  /*118a0*/  IADD3 R5, -R7, 0xb, RZ ;  /* 0x0000000b07057810 */ /* 0x000fe40007ffe1ff */
[----:B------:R-:W-:Y:S01]  /*118b0*/  ISETP.GE.AND P2, PT, R229, 0x1, PT ;  /* 0x00000001e500780c */ /* 0x000fe20003f46270 */
[----:B------:R-:W1:Y:S01]  /*118c0*/  SHFL.IDX PT, R7, R227, RZ, 0x1c1f ;  /* 0x001c1fffe3077589 */ /* 0x000e6200000e0000 */
[----:B------:R-:W-:Y:S01]  /*118d0*/  @!P1 PRMT R0, RZ, 0x654, R0 ;  /* 0x00000654ff009816 */ /* 0x000fe20000000000 */
[----:B------:R-:W-:Y:S02]  /*118e0*/  WARPGROUP.DEPBAR.LE gsb0, 0x0 ;  /* 0x00008000000079c5 */ /* 0x000fe40000010000 */
[----:B------:R-:W-:-:S06]  /*118f0*/  WARPGROUP.ARRIVE ;  /* 0x00000000000079c5 */ /* 0x000fcc0000000000 */
        /* <DEDUP_REMOVED lines=15> */
[----:B------:R-:W-:Y:S02]  /*119f0*/  ULOP3.LUT UR4, URZ, UR45, URZ, 0x33, !UPT ;  /* 0x0000002d3f047292 */ /* 0x000fe4000f8e333f */
[----:B------:R-:W-:Y:S02]  /*11a00*/  WARPGROUP.DEPBAR.LE gsb0, 0x0 ;  /* 0x00008000000079c5 */ /* 0x000fe40000010000 */
[----:B------:R3:W-:Y:S06]  /*11a10*/  BAR.ARV R5, 0x100 ;  /* 0x000400050000751d */ /* 0x0007ec0000002000 */
[----:B------:R4:W-:Y:S02]  /*11a20*/  @!P1 SYNCS.ARRIVE.TRANS64.RED.A1T0 RZ, [R0+URZ], RZ ;  /* 0x000000ff00ff99a7 */ /* 0x0009e4000810043f */
[----:B----4-:R-:W-:-:S04]  /*11a30*/  IMAD R0, R6, -0x60, RZ ;  /* 0xffffffa006007824 */ /* 0x010fc800078e02ff */
[----:B------:R-:W-:-:S04]  /*11a40*/  VIADD R10, R0, 0x1 ;  /* 0x00000001000a7836 */ /* 0x000fc80000000000 */
[----:B------:R-:W-:-:S05]  /*11a50*/  IMAD R10, R206, -0x2, R10 ;  /* 0xfffffffece0a7824 */ /* 0x000fca00078e020a */
[----:B------:R-:W-:-:S05]  /*11a60*/  IADD3 R213, -R204, R10, R205 ;  /* 0x0000000accd57210 */ /* 0x000fca0007ffe1cd */
[C---:B------:R-:W-:Y:S02]  /*11a70*/  VIADD R226, R213.reuse, UR44 ;  /* 0x0000002cd5e27c36 */ /* 0x040fe40008000000 */
[----:B------:R-:W-:Y:S02]  /*11a80*/  VIADD R213, R213, UR4 ;  /* 0x00000004d5d57c36 */ /* 0x000fe40008000000 */
[C---:B-1----:R-:W-:Y:S02]  /*11a90*/  IMAD.IADD R212, R7.reuse, 0x1, R226 ;  /* 0x0000000107d47824 */ /* 0x042fe400078e02e2 */
        /* <DEDUP_REMOVED lines=14> */
.L_x_2831:
[----:B------:R-:W-:-:S05]  /*11b80*/  IMAD.U32 R228, RZ, RZ, UR37 ;  /* 0x00000025ffe47e24 */ /* 0x000fca000f8e00ff */
[----:B------:R-:W-:-:S13]  /*11b90*/  ISETP.NE.AND P2, PT, R228, 0x1, PT ;  /* 0x00000001e400780c */ /* 0x000fda0003f45270 */
[----:B------:R-:W1:Y:S02]  /*11ba0*/  @P2 LDC.64 R202, c[0x0][0x9e8] ;  /* 0x00027a00ffca2b82 */ /* 0x000e640000000a00 */
[----:B-1----:R-:W-:-:S05]  /*11bb0*/  @P2 IMAD.HI.U32 R202, R7, R202, RZ ;  /* 0x000000ca07ca2227 */ /* 0x002fca00078e00ff */
[----:B------:R-:W-:-:S07]  /*11bc0*/  @P2 SHF.R.U32.HI R7, RZ, R203, R202 ;  /* 0x000000cbff072219 */ /* 0x000fce00000116ca */
.L_x_2832:
[----:B------:R-:W-:Y:S05]  /*11bd0*/  BSYNC B0 ;  /* 0x0000000000007941 */ /* 0x000fea0003800000 */
.L_x_2830:
[----:B------:R-:W-:-:S04]  /*11be0*/  IMAD R202, R206, -0x2, R0 ;  /* 0xfffffffececa7824 */ /* 0x000fc800078e0200 */
[----:B------:R-:W-:-:S05]  /*11bf0*/  IMAD R202, R7, R228, R202 ;  /* 0x000000e407ca7224 */ /* 0x000fca00078e02ca */
[----:B------:R-:W-:Y:S02]  /*11c00*/  VIMNMX R10, R10, R202, !PT ;  /* 0x000000ca0a0a7248 */ /* 0x000fe40007fe0100 */
[----:B------:R-:W-:-:S07]  /*11c10*/  VIADDMNMX R212, R202, R228, R212, PT ;  /* 0x000000e4cad47246 */ /* 0x000fce00038001d4 */
.L_x_2829:
[----:B------:R-:W3:Y:S01]  /*11c20*/  LDL.LU R228, [R1] ;  /* 0x0000000001e47983 */ /* 0x000ee20000300800 */
[C---:B------:R-:W-:Y:S02]  /*11c30*/  ISETP.GE.AND P2, PT, R0.reuse, 0x1, PT ;  /* 0x000000010000780c */ /* 0x040fe40003f46270 */
[----:B------:R-:W-:Y:S02]  /*11c40*/  ISETP.GE.AND P4, PT, R0, 0x9, PT ;  /* 0x000000090000780c */ /* 0x000fe40003f86270 */
[----:B---3--:R-:W-:-:S09]  /*11c50*/  LOP3.LUT R228, R228, 0xfff7ffff, RZ, 0xc0, !PT ;  /* 0xfff7ffffe4e47812 */ /* 0x008fd200078ec0ff */
        /* <DEDUP_REMOVED lines=131> */
[----:B------:R-:W1:Y:S02]  /*12490*/  SHFL.IDX PT, R10, R227, 0x1, 0x1c1f ;  /* 0x003c1f00e30a7f89 */ /* 0x000e6400000e0000 */
[----:B------:R-:W-:Y:S02]  /*124a0*/  ISETP.LT.OR P6, PT, R212, 0x5a, P6 ;  /* 0x0000005ad400780c */ /* 0x000fe400037c1670 */
[----:B------:R3:W-:Y:S02]  /*124b0*/  STL [R1], R228 ;  /* 0x000000e401007387 */ /* 0x0007e40000100800 */
[----:B------:R-:W-:-:S02]  /*124c0*/  FSEL R197, R197, -INF , !P6 ;  /* 0xff800000c5c57808 */ /* 0x000fc40007000000 */
[----:B------:R-:W-:Y:S01]  /*124d0*/  ISETP.GE.AND P6, PT, R229, 0x1, PT ;  /* 0x00000001e500780c */ /* 0x000fe20003fc6270 */
[--C-:B-1----:R-:W-:Y:S02]  /*124e0*/  IMAD.IADD R226, R226, 0x1, R10.reuse ;  /* 0x00000001e2e27824 */ /* 0x102fe400078e020a */
        /* <DEDUP_REMOVED lines=14> */
.L_x_2835:
[----:B------:R-:W-:-:S05]  /*125d0*/  IMAD.U32 R203, RZ, RZ, UR37 ;  /* 0x00000025ffcb7e24 */ /* 0x000fca000f8e00ff */
[----:B------:R-:W-:-:S13]  /*125e0*/  ISETP.NE.AND P6, PT, R203, 0x1, PT ;  /* 0x00000001cb00780c */ /* 0x000fda0003fc5270 */
[----:B------:R-:W1:Y:S02]  /*125f0*/  @P6 LDC.64 R152, c[0x0][0x9e8] ;  /* 0x00027a00ff986b82 */ /* 0x000e640000000a00 */
[----:B-1----:R-:W-:-:S05]  /*12600*/  @P6 IMAD.HI.U32 R152, R10, R152, RZ ;  /* 0x000000980a986227 */ /* 0x002fca00078e00ff */
[----:B------:R-:W-:-:S07]  /*12610*/  @P6 SHF.R.U32.HI R10, RZ, R153, R152 ;  /* 0x00000099ff0a6219 */ /* 0x000fce0000011698 */
.L_x_2836:
[----:B------:R-:W-:Y:S05]  /*12620*/  BSYNC B0 ;  /* 0x0000000000007941 */ /* 0x000fea0003800000 */
.L_x_2834:
[----:B------:R-:W-:-:S04]  /*12630*/  IMAD R0, R206, -0x2, R0 ;  /* 0xfffffffece007824 */ /* 0x000fc800078e0200 */
[----:B------:R-:W-:-:S05]  /*12640*/  IMAD R0, R10, R203, R0 ;  /* 0x000000cb0a007224 */ /* 0x000fca00078e0200 */
[----:B------:R-:W-:Y:S02]  /*12650*/  VIMNMX R213, R213, R0, !PT ;  /* 0x00000000d5d57248 */ /* 0x000fe40007fe0100 */
[----:B------:R-:W-:-:S07]  /*12660*/  VIADDMNMX R226, R0, R203, R226, PT ;  /* 0x000000cb00e27246 */ /* 0x000fce00038001e2 */
.L_x_2833:
[----:B------:R-:W-:Y:S02]  /*12670*/  ISETP.GT.AND P2, PT, R213, 0x1, !P2 ;  /* 0x00000001d500780c */ /* 0x000fe40005744270 */
[----:B------:R-:W-:Y:S02]  /*12680*/  FMNMX.FTZ R0, R7, R217, !PT ;  /* 0x000000d907007209 */ /* 0x000fe40007810000 */
[----:B------:R-:W-:Y:S02]  /*12690*/  ISETP.LT.OR P2, PT, R226, 0x2, P2 ;  /* 0x00000002e200780c */ /* 0x000fe40001741670 */
[C---:B------:R-:W-:Y:S02]  /*126a0*/  LOP3.LUT P6, RZ, R228.reuse, 0x8000, RZ, 0xc0, !PT ;  /* 0x00008000e4ff7812 */ /* 0x040fe400078cc0ff */
        /* <DEDUP_REMOVED lines=65> */
[C---:B------:R-:W-:Y:S02]  /*12ac0*/  ISETP.GT.AND P2, PT, R213.reuse, 0x29, !P2 ;  /* 0x00000029d500780c */ /* 0x040fe40005744270 */
[----:B------:R-:W-:Y:S02]  /*12ad0*/  LOP3.LUT P3, RZ, R228, 0x80000, RZ, 0xc0, !PT ;  /* 0x00080000e4ff7812 */ /* 0x000fe4000786c0ff */
        /* <DEDUP_REMOVED lines=12> */
[----:B------:R-:W-:Y:S02]  /*12ba0*/  FSEL R195, R195, -INF , !P4 ;  /* 0xff800000c3c37808 */ /* 0x000fe40006000000 */
[----:B------:R-:W-:Y:S02]  /*12bb0*/  ISETP.GT.AND P2, PT, R213, 0x31, !P2 ;  /* 0x00000031d500780c */ /* 0x000fe40005744270 */
[C---:B------:R-:W-:Y:S02]  /*12bc0*/  ISETP.LT.OR P5, PT, R226.reuse, 0x59, P5 ;  /* 0x00000059e200780c */ /* 0x040fe40002fa1670 */
[----:B------:R-:W-:-:S02]  /*12bd0*/  ISETP.LT.OR P2, PT, R226, 0x32, P2 ;  /* 0x00000032e200780c */ /* 0x000fc40001741670 */
[----:B------:R-:W-:Y:S02]  /*12be0*/  FSEL R198, R198, -INF , !P5 ;  /* 0xff800000c6c67808 */ /* 0x000fe40006800000 */
[----:B------:R-:W-:Y:S02]  /*12bf0*/  FSEL R179, R179, -INF , !P2 ;  /* 0xff800000b3b37808 */ /* 0x000fe40005000000 */
[----:B------:R-:W-:Y:S02]  /*12c00*/  LOP3.LUT P2, RZ, R228, 0x200, RZ, 0xc0, !PT ;  /* 0x00000200e4ff7812 */ /* 0x000fe4000784c0ff */
[----:B-1----:R-:W-:Y:S01]  /*12c10*/  FMNMX.FTZ R0, R0, R10, !PT ;  /* 0x0000000a00007209 */ /* 0x002fe20007810000 */
[----:B------:R-:W-:Y:S01]  /*12c20*/  IMAD.U32 R10, RZ, RZ, UR36 ;  /* 0x00000024ff0a7e24 */ /* 0x000fe2000f8e00ff */
[----:B------:R-:W-:-:S03]  /*12c30*/  ISETP.GT.AND P2, PT, R213, 0x38, !P2 ;  /* 0x00000038d500780c */ /* 0x000fc60005744270 */
[----:B------:R-:W-:Y:S01]  /*12c40*/  FMUL.FTZ R153, R0, R10 ;  /* 0x0000000a00997220 */ /* 0x000fe20000410000 */
        /* <DEDUP_REMOVED lines=23> */
[----:B------:R-:W-:Y:S02]  /*12dc0*/  FSEL R152, R0, RZ, P2 ;  /* 0x000000ff00987208 */ /* 0x000fe40001000000 */
[----:B------:R-:W-:Y:S02]  /*12dd0*/  FSEL R153, R153, RZ, P2 ;  /* 0x000000ff99997208 */ /* 0x000fe40001000000 */
[----:B------:R-:W-:Y:S01]  /*12de0*/  ISETP.GT.AND P2, PT, R213, RZ, !P3 ;  /* 0x000000ffd500720c */ /* 0x000fe20005f44270 */
[----:B------:R-:W-:Y:S02]  /*12df0*/  FADD.FTZ R152, -R152, R217 ;  /* 0x000000d998987221 */ /* 0x000fe40000010100 */
[-CC-:B------:R-:W-:Y:S01]  /*12e00*/  FFMA.FTZ R7, R7, R10.reuse, -R153.reuse ;  /* 0x0000000a07077223 */ /* 0x180fe20000010899 */
[-CC-:B------:R-:W-:Y:S01]  /*12e10*/  FFMA.FTZ R202, R202, R10.reuse, -R153.reuse ;  /* 0x0000000acaca7223 */ /* 0x180fe20000010899 */
[-C--:B------:R-:W-:Y:S01]  /*12e20*/  FMUL.FTZ R152, R152, R10.reuse ;  /* 0x0000000a98987220 */ /* 0x080fe20000410000 */
        /* <DEDUP_REMOVED lines=23> */
[----:B------:R-:W-:-:S04]  /*12fa0*/  ISETP.LT.OR P2, PT, R226, 0x1, P2 ;  /* 0x00000001e200780c */ /* 0x000fc80001741670 */
[----:B------:R-:W-:Y:S02]  /*12fb0*/  FSEL R154, R154, -INF , !P2 ;  /* 0xff8000009a9a7808 */ /* 0x000fe40005000000 */
[----:B------:R-:W-:Y:S01]  /*12fc0*/  ISETP.GT.AND P2, PT, R213, 0x59, !P6 ;  /* 0x00000059d500780c */ /* 0x000fe20007744270 */
[----:B------:R-:W1:Y:S03]  /*12fd0*/  MUFU.EX2 R153, R152 ;  /* 0x0000009800997308 */ /* 0x000e660000000800 */
[----:B------:R-:W-:-:S04]  /*12fe0*/  ISETP.LT.OR P2, PT, R226, 0x5a, P2 ;  /* 0x0000005ae200780c */ /* 0x000fc80001741670 */
[----:B------:R-:W-:Y:S01]  /*12ff0*/  FSEL R199, R199, -INF , !P2 ;  /* 0xff800000c7c77808 */ /* 0x000fe20005000000 */
[----:B------:R-:W3:Y:S08]  /*13000*/  MUFU.EX2 R152, R202 ;  /* 0x000000ca00987308 */ /* 0x000ef00000000800 */
[----:B------:R-:W4:Y:S01]  /*13010*/  MUFU.EX2 R156, R156 ;  /* 0x0000009c009c7308 */ /* 0x000f220000000800 */
[----:B-1----:R-:W-:Y:S01]  /*13020*/  FFMA.FTZ R4, R153, R4, R7 ;  /* 0x0000000499047223 */ /* 0x002fe20000010007 */
[-C--:B------:R-:W-:Y:S01]  /*13030*/  FMUL.FTZ R24, R24, R153.reuse ;  /* 0x0000009918187220 */ /* 0x080fe20000410000 */
[-C--:B------:R-:W-:Y:S01]  /*13040*/  FMUL.FTZ R25, R25, R153.reuse ;  /* 0x0000009919197220 */ /* 0x080fe20000410000 */
[-C--:B------:R-:W-:Y:S01]  /*13050*/  FMUL.FTZ R28, R28, R153.reuse ;  /* 0x000000991c1c7220 */ /* 0x080fe20000410000 */
[-C--:B------:R-:W-:Y:S01]  /*13060*/  FMUL.FTZ R29, R29, R153.reuse ;  /* 0x000000991d1d7220 */ /* 0x080fe20000410000 */
[-C--:B------:R-:W-:Y:S01]  /*13070*/  FMUL.FTZ R32, R32, R153.reuse ;  /* 0x0000009920207220 */ /* 0x080fe20000410000 */
[----:B------:R-:W-:Y:S01]  /*13080*/  FMUL.FTZ R33, R33, R153 ;  /* 0x0000009921217220 */ /* 0x000fe20000410000 */
[----:B------:R-:W1:Y:S01]  /*13090*/  MUFU.EX2 R157, R157 ;  /* 0x0000009d009d7308 */ /* 0x000e620000000800 */
[C---:B---3--:R-:W-:Y:S01]  /*130a0*/  FADD.FTZ R4, R152.reuse, R4 ;  /* 0x0000000498047221 */ /* 0x048fe20000010000 */
[----:B------:R-:W-:Y:S01]  /*130b0*/  F2FP.BF16.F32.PACK_AB R152, R152, R7 ;  /* 0x000000079898723e */ /* 0x000fe200000010ff */
[-C--:B------:R-:W-:Y:S01]  /*130c0*/  FMUL.FTZ R36, R36, R153.reuse ;  /* 0x0000009924247220 */ /* 0x080fe20000410000 */
[----:B------:R-:W-:Y:S01]  /*130d0*/  FMNMX.FTZ R7, R154, R216, !PT ;  /* 0x000000d89a077209 */ /* 0x000fe20007810000 */
[-C--:B------:R-:W-:Y:S01]  /*130e0*/  FMUL.FTZ R37, R37, R153.reuse ;  /* 0x0000009925257220 */ /* 0x080fe20000410000 */
[-C--:B------:R-:W-:Y:S01]  /*130f0*/  FMUL.FTZ R40, R40, R153.reuse ;  /* 0x0000009928287220 */ /* 0x080fe20000410000 */
[----:B------:R-:W-:Y:S01]  /*13100*/  FMUL.FTZ R41, R41, R153 ;  /* 0x0000009929297220 */ /* 0x000fe20000410000 */
[----:B------:R-:W-:Y:S01]  /*13110*/  FMNMX.FTZ R7, R155, R7, !PT ;  /* 0x000000079b077209 */ /* 0x000fe20007810000 */
[----:B------:R-:W3:Y:S01]  /*13120*/  MUFU.EX2 R160, R160 ;  /* 0x000000a000a07308 */ /* 0x000ee20000000800 */
[----:B----4-:R-:W-:Y:S01]  /*13130*/  FADD.FTZ R4, R156, R4 ;  /* 0x000000049c047221 */ /* 0x010fe20000010000 */
[----:B------:R-:W-:Y:S01]  /*13140*/  FMUL.FTZ R44, R44, R153 ;  /* 0x000000992c2c7220 */ /* 0x000fe20000410000 */
[----:B------:R-:W-:Y:S01]  /*13150*/  FMNMX.FTZ R7, R158, R7, !PT ;  /* 0x000000079e077209 */ /* 0x000fe20007810000 */
[-C--:B------:R-:W-:Y:S01]  /*13160*/  FMUL.FTZ R45, R45, R153.reuse ;  /* 0x000000992d2d7220 */ /* 0x080fe20000410000 */
[-C--:B------:R-:W-:Y:S01]  /*13170*/  FMUL.FTZ R48, R48, R153.reuse ;  /* 0x0000009930307220 */ /* 0x080fe20000410000 */
[----:B------:R-:W-:Y:S01]  /*13180*/  FMUL.FTZ R49, R49, R153 ;  /* 0x0000009931317220 */ /* 0x000fe20000410000 */
[----:B------:R-:W-:Y:S01]  /*13190*/  FMNMX.FTZ R7, R159, R7, !PT ;  /* 0x000000079f077209 */ /* 0x000fe20007810000 */
[----:B------:R-:W4:Y:S01]  /*131a0*/  MUFU.EX2 R161, R161 ;  /* 0x000000a100a17308 */ /* 0x000f220000000800 */
[----:B-1----:R-:W-:Y:S01]  /*131b0*/  FADD.FTZ R4, R157, R4 ;  /* 0x000000049d047221 */ /* 0x002fe20000010000 */
[----:B------:R-:W-:Y:S01]  /*131c0*/  FMUL.FTZ R52, R52, R153 ;  /* 0x0000009934347220 */ /* 0x000fe20000410000 */
[----:B------:R-:W-:Y:S01]  /*131d0*/  FMNMX.FTZ R7, R162, R7, !PT ;  /* 0x00000007a2077209 */ /* 0x000fe20007810000 */
[-C--:B------:R-:W-:Y:S01]  /*131e0*/  FMUL.FTZ R53, R53, R153.reuse ;  /* 0x0000009935357220 */ /* 0x080fe20000410000 */
[-C--:B------:R-:W-:Y:S01]  /*131f0*/  FMUL.FTZ R56, R56, R153.reuse ;  /* 0x0000009938387220 */ /* 0x080fe20000410000 */
[----:B------:R-:W-:Y:S01]  /*13200*/  FMUL.FTZ R57, R57, R153 ;  /* 0x0000009939397220 */ /* 0x000fe20000410000 */
[----:B------:R-:W-:Y:S01]  /*13210*/  FMNMX.FTZ R7, R163, R7, !PT ;  /* 0x00000007a3077209 */ /* 0x000fe20007810000 */
[----:B------:R-:W1:Y:S01]  /*13220*/  MUFU.EX2 R164, R164 ;  /* 0x000000a400a47308 */ /* 0x000e620000000800 */
[----:B---3--:R-:W-:Y:S01]  /*13230*/  FADD.FTZ R4, R160, R4 ;  /* 0x00000004a0047221 */ /* 0x008fe20000010000 */
[----:B------:R-:W-:Y:S01]  /*13240*/  FMUL.FTZ R60, R60, R153 ;  /* 0x000000993c3c7220 */ /* 0x000fe20000410000 */
        /* <DEDUP_REMOVED lines=71> */
[-C--:B------:R-:W-:Y:S01]  /*136c0*/  FMUL.FTZ R132, R132, R153.reuse ;  /* 0x0000009984847220 */ /* 0x080fe20000410000 */
[-C--:B------:R-:W-:Y:S01]  /*136d0*/  FMUL.FTZ R133, R133, R153.reuse ;  /* 0x0000009985857220 */ /* 0x080fe20000410000 */
[----:B------:R-:W3:Y:S01]  /*136e0*/  SHFL.BFLY PT, R202, R7, 0x2, 0x1f ;  /* 0x0c401f0007ca7f89 */ /* 0x000ee200000e0000 */
[-C--:B------:R-:W-:Y:S01]  /*136f0*/  FMUL.FTZ R136, R136, R153.reuse ;  /* 0x0000009988887220 */ /* 0x080fe20000410000 */
[-C--:B------:R-:W-:Y:S01]  /*13700*/  FMUL.FTZ R137, R137, R153.reuse ;  /* 0x0000009989897220 */ /* 0x080fe20000410000 */
[-C--:B------:R-:W-:Y:S01]  /*13710*/  FMUL.FTZ R140, R140, R153.reuse ;  /* 0x000000998c8c7220 */ /* 0x080fe20000410000 */
[----:B------:R-:W5:Y:S01]  /*13720*/  MUFU.EX2 R184, R184 ;  /* 0x000000b800b87308 */ /* 0x000f620000000800 */
[----:B----4-:R-:W-:Y:S01]  /*13730*/  FADD.FTZ R4, R180, R4 ;  /* 0x00000004b4047221 */ /* 0x010fe20000010000 */
[-C--:B------:R-:W-:Y:S01]  /*13740*/  FMUL.FTZ R141, R141, R153.reuse ;  /* 0x000000998d8d7220 */ /* 0x080fe20000410000 */
[-C--:B------:R-:W-:Y:S01]  /*13750*/  FMUL.FTZ R144, R144, R153.reuse ;  /* 0x0000009990907220 */ /* 0x080fe20000410000 */
[-C--:B------:R-:W-:Y:S01]  /*13760*/  FMUL.FTZ R145, R145, R153.reuse ;  /* 0x0000009991917220 */ /* 0x080fe20000410000 */
[-C--:B------:R-:W-:Y:S01]  /*13770*/  FMUL.FTZ R148, R148, R153.reuse ;  /* 0x0000009994947220 */ /* 0x080fe20000410000 */
[----:B------:R-:W-:-:S02]  /*13780*/  FMUL.FTZ R149, R149, R153 ;  /* 0x0000009995957220 */ /* 0x000fc40000410000 */
[----:B------:R-:W4:Y:S01]  /*13790*/  MUFU.EX2 R185, R185 ;  /* 0x000000b900b97308 */ /* 0x000f220000000800 */
[----:B-1----:R-:W-:-:S07]  /*137a0*/  FADD.FTZ R4, R181, R4 ;  /* 0x00000004b5047221 */ /* 0x002fce0000010000 */
[----:B------:R-:W1:Y:S01]  /*137b0*/  MUFU.EX2 R188, R188 ;  /* 0x000000bc00bc7308 */ /* 0x000e620000000800 */
[----:B-----5:R-:W-:Y:S01]  /*137c0*/  FADD.FTZ R4, R184, R4 ;  /* 0x00000004b8047221 */ /* 0x020fe20000010000 */
[----:B---3--:R-:W-:-:S06]  /*137d0*/  FMNMX.FTZ R7, R7, R202, !PT ;  /* 0x000000ca07077209 */ /* 0x008fcc0007810000 */
[----:B------:R-:W3:Y:S01]  /*137e0*/  MUFU.EX2 R189, R189 ;  /* 0x000000bd00bd7308 */ /* 0x000ee20000000800 */
[----:B------:R-:W5:Y:S07]  /*137f0*/  SHFL.BFLY PT, R202, R7, 0x1, 0x1f ;  /* 0x0c201f0007ca7f89 */ /* 0x000f6e00000e0000 */
[----:B------:R-:W0:Y:S08]  /*13800*/  MUFU.EX2 R192, R192 ;  /* 0x000000c000c07308 */ /* 0x000e300000000800 */
[----:B------:R-:W2:Y:S08]  /*13810*/  MUFU.EX2 R193, R193 ;  /* 0x000000c100c17308 */ /* 0x000eb00000000800 */
[----:B------:R-:W2:Y:S01]  /*13820*/  MUFU.EX2 R196, R196 ;  /* 0x000000c400c47308 */ /* 0x000ea20000000800 */
[----:B-----5:R-:W-:-:S04]  /*13830*/  FMNMX.FTZ R7, R7, R202, !PT ;  /* 0x000000ca07077209 */ /* 0x020fc80007810000 */
[C---:B------:R-:W-:Y:S01]  /*13840*/  FSETP.NEU.FTZ.AND P2, PT, R7.reuse, -INF , PT ;  /* 0xff8000000700780b */ /* 0x040fe20003f5d000 */
[----:B------:R-:W-:-:S05]  /*13850*/  FMUL.FTZ R203, R7, R10 ;  /* 0x0000000a07cb7220 */ /* 0x000fca0000410000 */
[----:B------:R-:W-:-:S05]  /*13860*/  FSEL R203, R203, RZ, P2 ;  /* 0x000000ffcbcb7208 */ /* 0x000fca0001000000 */
[--C-:B------:R-:W-:Y:S01]  /*13870*/  FFMA.FTZ R227, R154, R10, -R203.reuse ;  /* 0x0000000a9ae37223 */ /* 0x100fe200000108cb */
[----:B------:R-:W-:Y:S01]  /*13880*/  F2FP.BF16.F32.PACK_AB R154, R157, R156 ;  /* 0x0000009c9d9a723e */ /* 0x000fe200000010ff */
[--C-:B------:R-:W-:Y:S01]  /*13890*/  FFMA.FTZ R226, R158, R10, -R203.reuse ;  /* 0x0000000a9ee27223 */ /* 0x100fe200000108cb */
[----:B------:R-:W-:Y:S01]  /*138a0*/  F2FP.BF16.F32.PACK_AB R156, R161, R160 ;  /* 0x000000a0a19c723e */ /* 0x000fe200000010ff */
[--C-:B------:R-:W-:Y:S01]  /*138b0*/  FFMA.FTZ R202, R155, R10, -R203.reuse ;  /* 0x0000000a9bca7223 */ /* 0x100fe200000108cb */
[----:B------:R-:W-:Y:S01]  /*138c0*/  F2FP.BF16.F32.PACK_AB R160, R169, R168 ;  /* 0x000000a8a9a0723e */ /* 0x000fe200000010ff */
[----:B------:R-:W-:Y:S01]  /*138d0*/  MUFU.EX2 R227, R227 ;  /* 0x000000e300e37308 */ /* 0x000fe20000000800 */
[----:B------:R-:W-:Y:S01]  /*138e0*/  FSEL R169, R7, RZ, P2 ;  /* 0x000000ff07a97208 */ /* 0x000fe20001000000 */
[--C-:B------:R-:W-:Y:S01]  /*138f0*/  FFMA.FTZ R159, R159, R10, -R203.reuse ;  /* 0x0000000a9f9f7223 */ /* 0x100fe200000108cb */
[----:B------:R-:W-:Y:S01]  /*13900*/  F2FP.BF16.F32.PACK_AB R158, R165, R164 ;  /* 0x000000a4a59e723e */ /* 0x000fe200000010ff */
[--C-:B------:R-:W-:Y:S01]  /*13910*/  FFMA.FTZ R217, R162, R10, -R203.reuse ;  /* 0x0000000aa2d97223 */ /* 0x100fe200000108cb */
[----:B------:R-:W-:Y:S01]  /*13920*/  F2FP.BF16.F32.PACK_AB R164, R177, R176 ;  /* 0x000000b0b1a4723e */ /* 0x000fe200000010ff */
[----:B------:R-:W-:Y:S01]  /*13930*/  FADD.FTZ R169, -R169, R216 ;  /* 0x000000d8a9a97221 */ /* 0x000fe20000010100 */
[-CC-:B------:R-:W-:Y:S01]  /*13940*/  FFMA.FTZ R163, R163, R10.reuse, -R203.reuse ;  /* 0x0000000aa3a37223 */ /* 0x180fe200000108cb */
[----:B------:R-:W-:Y:S01]  /*13950*/  MUFU.EX2 R202, R202 ;  /* 0x000000ca00ca7308 */ /* 0x000fe20000000800 */
[----:B----4-:R-:W-:Y:S01]  /*13960*/  FADD.FTZ R161, R185, R4 ;  /* 0x00000004b9a17221 */ /* 0x010fe20000010000 */
[-C--:B------:R-:W-:Y:S01]  /*13970*/  FMUL.FTZ R169, R169, R10.reuse ;  /* 0x0000000aa9a97220 */ /* 0x080fe20000410000 */
[-CC-:B------:R-:W-:Y:S01]  /*13980*/  FFMA.FTZ R213, R166, R10.reuse, -R203.reuse ;  /* 0x0000000aa6d57223 */ /* 0x180fe200000108cb */
[-C--:B------:R-:W-:Y:S01]  /*13990*/  FFMA.FTZ R155, R174, R10.reuse, -R203 ;  /* 0x0000000aae9b7223 */ /* 0x080fe200000108cb */
[----:B-1----:R-:W-:Y:S01]  /*139a0*/  FADD.FTZ R4, R188, R161 ;  /* 0x000000a1bc047221 */ /* 0x002fe20000010000 */
[--C-:B------:R-:W-:Y:S01]  /*139b0*/  FFMA.FTZ R167, R167, R10, -R203.reuse ;  /* 0x0000000aa7a77223 */ /* 0x100fe200000108cb */
[----:B------:R-:W-:Y:S01]  /*139c0*/  F2FP.BF16.F32.PACK_AB R166, R181, R180 ;  /* 0x000000b4b5a6723e */ /* 0x000fe200000010ff */
[----:B------:R-:W1:Y:S01]  /*139d0*/  MUFU.EX2 R176, R169 ;  /* 0x000000a900b07308 */ /* 0x000e620000000800 */
[----:B---3--:R-:W-:Y:S01]  /*139e0*/  FADD.FTZ R161, R189, R4 ;  /* 0x00000004bda17221 */ /* 0x008fe20000010000 */
[-CC-:B------:R-:W-:Y:S01]  /*139f0*/  FFMA.FTZ R212, R170, R10.reuse, -R203.reuse ;  /* 0x0000000aaad47223 */ /* 0x180fe200000108cb */
[-CC-:B------:R-:W-:Y:S01]  /*13a00*/  FFMA.FTZ R171, R171, R10.reuse, -R203.reuse ;  /* 0x0000000aabab7223 */ /* 0x180fe200000108cb */
[-C--:B------:R-:W-:Y:S01]  /*13a10*/  FFMA.FTZ R175, R175, R10.reuse, -R203 ;  /* 0x0000000aafaf7223 */ /* 0x080fe200000108cb */
[----:B0-----:R-:W-:Y:S01]  /*13a20*/  FADD.FTZ R4, R192, R161 ;  /* 0x000000a1c0047221 */ /* 0x001fe20000010000 */
[-CC-:B------:R-:W-:Y:S01]  /*13a30*/  FFMA.FTZ R178, R178, R10.reuse, -R203.reuse ;  /* 0x0000000ab2b27223 */ /* 0x180fe200000108cb */
[-CC-:B------:R-:W-:Y:S01]  /*13a40*/  FFMA.FTZ R179, R179, R10.reuse, -R203.reuse ;  /* 0x0000000ab3b37223 */ /* 0x180fe200000108cb */
[----:B------:R-:W0:Y:S01]  /*13a50*/  MUFU.EX2 R226, R226 ;  /* 0x000000e200e27308 */ /* 0x000e220000000800 */
[----:B--2---:R-:W-:Y:S01]  /*13a60*/  FADD.FTZ R165, R193, R4 ;  /* 0x00000004c1a57221 */ /* 0x004fe20000010000 */
[-CC-:B------:R-:W-:Y:S01]  /*13a70*/  FFMA.FTZ R182, R182, R10.reuse, -R203.reuse ;  /* 0x0000000ab6b67223 */ /* 0x180fe200000108cb */
[-CC-:B------:R-:W-:Y:S01]  /*13a80*/  FFMA.FTZ R183, R183, R10.reuse, -R203.reuse ;  /* 0x0000000ab7b77223 */ /* 0x180fe200000108cb */
[-C--:B------:R-:W-:Y:S01]  /*13a90*/  FFMA.FTZ R186, R186, R10.reuse, -R203 ;  /* 0x0000000ababa7223 */ /* 0x080fe200000108cb */
[----:B------:R-:W-:Y:S01]  /*13aa0*/  FADD.FTZ R165, R196, R165 ;  /* 0x000000a5c4a57221 */ /* 0x000fe20000010000 */
[-CC-:B------:R-:W-:Y:S01]  /*13ab0*/  FFMA.FTZ R187, R187, R10.reuse, -R203.reuse ;  /* 0x0000000abbbb7223 */ /* 0x180fe200000108cb */
[-C--:B------:R-:W-:Y:S01]  /*13ac0*/  FFMA.FTZ R190, R190, R10.reuse, -R203 ;  /* 0x0000000abebe7223 */ /* 0x080fe200000108cb */
[----:B------:R-:W2:Y:S01]  /*13ad0*/  MUFU.EX2 R159, R159 ;  /* 0x0000009f009f7308 */ /* 0x000ea20000000800 */
[----:B-1----:R-:W-:Y:S01]  /*13ae0*/  FFMA.FTZ R3, R176, R3, R227 ;  /* 0x00000003b0037223 */ /* 0x002fe200000100e3 */
[-CC-:B------:R-:W-:Y:S01]  /*13af0*/  FFMA.FTZ R191, R191, R10.reuse, -R203.reuse ;  /* 0x0000000abfbf7223 */ /* 0x180fe200000108cb */
[-CC-:B------:R-:W-:Y:S01]  /*13b00*/  FFMA.FTZ R194, R194, R10.reuse, -R203.reuse ;  /* 0x0000000ac2c27223 */ /* 0x180fe200000108cb */
[----:B------:R-:W-:Y:S01]  /*13b10*/  FFMA.FTZ R195, R195, R10, -R203 ;  /* 0x0000000ac3c37223 */ /* 0x000fe200000108cb */
[----:B------:R-:W-:Y:S01]  /*13b20*/  FADD.FTZ R3, R202, R3 ;  /* 0x00000003ca037221 */ /* 0x000fe20000010000 */
[----:B------:R-:W-:Y:S01]  /*13b30*/  F2FP.BF16.F32.PACK_AB R162, R173, R172 ;  /* 0x000000acada2723e */ /* 0x000fe200000010ff */
[-C--:B------:R-:W-:Y:S01]  /*13b40*/  FFMA.FTZ R198, R198, R10.reuse, -R203 ;  /* 0x0000000ac6c67223 */ /* 0x080fe200000108cb */
[----:B------:R-:W1:Y:S01]  /*13b50*/  MUFU.EX2 R157, R217 ;  /* 0x000000d9009d7308 */ /* 0x000e620000000800 */
[----:B0-----:R-:W-:Y:S01]  /*13b60*/  FADD.FTZ R180, R226, R3 ;  /* 0x00000003e2b47221 */ /* 0x001fe20000010000 */
[----:B------:R-:W-:Y:S01]  /*13b70*/  FFMA.FTZ R199, R199, R10, -R203 ;  /* 0x0000000ac7c77223 */ /* 0x000fe200000108cb */
[----:B------:R-:W-:Y:S01]  /*13b80*/  F2FP.BF16.F32.PACK_AB R168, R185, R184 ;  /* 0x000000b8b9a8723e */ /* 0x000fe200000010ff */
[----:B------:R-:W-:Y:S01]  /*13b90*/  FMUL.FTZ R26, R26, R176 ;  /* 0x000000b01a1a7220 */ /* 0x000fe20000410000 */
[----:B------:R-:W-:Y:S01]  /*13ba0*/  F2FP.BF16.F32.PACK_AB R170, R189, R188 ;  /* 0x000000bcbdaa723e */ /* 0x000fe200000010ff */
[----:B------:R-:W-:Y:S01]  /*13bb0*/  FMUL.FTZ R27, R27, R176 ;  /* 0x000000b01b1b7220 */ /* 0x000fe20000410000 */
[----:B------:R-:W-:Y:S01]  /*13bc0*/  F2FP.BF16.F32.PACK_AB R172, R193, R192 ;  /* 0x000000c0c1ac723e */ /* 0x000fe200000010ff */
[----:B------:R-:W0:Y:S01]  /*13bd0*/  MUFU.EX2 R163, R163 ;  /* 0x000000a300a37308 */ /* 0x000e220000000800 */
[----:B--2---:R-:W-:Y:S01]  /*13be0*/  FADD.FTZ R180, R159, R180 ;  /* 0x000000b49fb47221 */ /* 0x004fe20000010000 */
        /* <DEDUP_REMOVED lines=15> */
[C---:B0-----:R-:W-:Y:S01]  /*13ce0*/  FADD.FTZ R180, R163.reuse, R180 ;  /* 0x000000b4a3b47221 */ /* 0x041fe20000010000 */
[----:B------:R-:W-:Y:S01]  /*13cf0*/  F2FP.BF16.F32.PACK_AB R157, R163, R157 ;  /* 0x0000009da39d723e */ /* 0x000fe200000010ff */
[-C--:B------:R-:W-:Y:S01]  /*13d00*/  FMUL.FTZ R51, R51, R176.reuse ;  /* 0x000000b033337220 */ /* 0x080fe20000410000 */
[-C--:B------:R-:W-:Y:S01]  /*13d10*/  FMUL.FTZ R54, R54, R176.reuse ;  /* 0x000000b036367220 */ /* 0x080fe20000410000 */
[-C--:B------:R-:W-:Y:S01]  /*13d20*/  FMUL.FTZ R55, R55, R176.reuse ;  /* 0x000000b037377220 */ /* 0x080fe20000410000 */
[-C--:B------:R-:W-:Y:S01]  /*13d30*/  FMUL.FTZ R58, R58, R176.reuse ;  /* 0x000000b03a3a7220 */ /* 0x080fe20000410000 */
[----:B------:R-:W-:Y:S01]  /*13d40*/  FMUL.FTZ R59, R59, R176 ;  /* 0x000000b03b3b7220 */ /* 0x000fe20000410000 */
[----:B------:R-:W0:Y:S01]  /*13d50*/  MUFU.EX2 R167, R167 ;  /* 0x000000a700a77308 */ /* 0x000e220000000800 */
        /* <DEDUP_REMOVED lines=23> */
[----:B------:R0:W3:Y:S01]  /*13ed0*/  MUFU.EX2 R165, R155 ;  /* 0x0000009b00a57308 */ /* 0x0000e20000000800 */
        /* <DEDUP_REMOVED lines=8> */
[----:B-1----:R-:W-:Y:S01]  /*13f60*/  FADD.FTZ R180, R171, R180 ;  /* 0x000000b4abb47221 */ /* 0x002fe20000010000 */
[----:B0-----:R-:W-:Y:S01]  /*13f70*/  F2FP.BF16.F32.PACK_AB R155, R159, R226 ;  /* 0x000000e29f9b723e */ /* 0x001fe200000010ff */
[-C--:B------:R-:W-:Y:S01]  /*13f80*/  FMUL.FTZ R107, R107, R176.reuse ;  /* 0x000000b06b6b7220 */ /* 0x080fe20000410000 */
[----:B------:R-:W-:Y:S01]  /*13f90*/  F2FP.BF16.F32.PACK_AB R159, R167, R213 ;  /* 0x000000d5a79f723e */ /* 0x000fe200000010ff */
[-C--:B------:R-:W-:Y:S01]  /*13fa0*/  FMUL.FTZ R110, R110, R176.reuse ;  /* 0x000000b06e6e7220 */ /* 0x080fe20000410000 */
[----:B------:R-:W-:Y:S01]  /*13fb0*/  F2FP.BF16.F32.PACK_AB R161, R171, R161 ;  /* 0x000000a1aba1723e */ /* 0x000fe200000010ff */
        /* <DEDUP_REMOVED lines=24> */
[----:B------:R-:W-:Y:S01]  /*14140*/  FMUL.FTZ R146, R146, R176 ;  /* 0x000000b092927220 */ /* 0x000fe20000410000 */
[----:B------:R-:W0:Y:S01]  /*14150*/  MUFU.EX2 R183, R183 ;  /* 0x000000b700b77308 */ /* 0x000e220000000800 */
[C---:B-1----:R-:W-:Y:S01]  /*14160*/  FADD.FTZ R3, R179.reuse, R180 ;  /* 0x000000b4b3037221 */ /* 0x042fe20000010000 */
[----:B------:R-:W-:Y:S01]  /*14170*/  F2FP.BF16.F32.PACK_AB R165, R179, R178 ;  /* 0x000000b2b3a5723e */ /* 0x000fe200000010ff */
[-C--:B------:R-:W-:Y:S01]  /*14180*/  FMUL.FTZ R147, R147, R176.reuse ;  /* 0x000000b093937220 */ /* 0x080fe20000410000 */
[-C--:B------:R-:W-:Y:S01]  /*14190*/  FMUL.FTZ R150, R150, R176.reuse ;  /* 0x000000b096967220 */ /* 0x080fe20000410000 */
[----:B------:R-:W-:-:S03]  /*141a0*/  FMUL.FTZ R151, R151, R176 ;  /* 0x000000b097977220 */ /* 0x000fc60000410000 */
        /* <DEDUP_REMOVED lines=25> */
.L_x_2837:
[----:B------:R0:W1:Y:S01]  /*14340*/  SYNCS.PHASECHK.TRANS64.TRYWAIT P2, [R201+URZ+0x22850], R200 ;  /* 0x022850c8c90075a7 */ /* 0x000062000804017f */
[----:B------:R-:W-:Y:S05]  /*14350*/  @!P0 BRA `(.L_x_2838) ;  /* 0x0000000000048947 */ /* 0x000fea0003800000 */
[----:B------:R-:W-:Y:S01]  /*14360*/  BPT.TRAP 0x1 ;  /* 0x000000040000795c */ /* 0x000fe20000300000 */
.L_x_2838:
[----:B------:R-:W-:Y:S04]  /*14370*/  BSSY B0, `(.L_x_2839) ;  /* 0x0000004000007945 */ /* 0x000fe80003800000 */
[----:B-1----:R-:W-:Y:S05]  /*14380*/  @P2 BRA `(.L_x_2840) ;  /* 0x0000000000082947 */ /* 0x002fea0003800000 */
[----:B------:R-:W1:Y:S02]  /*14390*/  SYNCS.PHASECHK.TRANS64.TRYWAIT P2, [R201+URZ+0x22850], R200 ;  /* 0x022850c8c90075a7 */ /* 0x000e64000804017f */
[----:B-1----:R-:W-:Y:S05]  /*143a0*/  @!P2 BRA `(.L_x_2841) ;  /* 0x000000c8006ca947 */ /* 0x002fea0003800000 */
.L_x_2840:
[----:B------:R-:W-:Y:S05]  /*143b0*/  BSYNC B0 ;  /* 0x0000000000007941 */ /* 0x000fea0003800000 */
.L_x_2839:
[----:B------:R-:W2:Y:S01]  /*143c0*/  S2R R178, SR_TID.X ;  /* 0x0000000000b27919 */ /* 0x000ea20000002100 */
[----:B------:R-:W-:Y:S01]  /*143d0*/  IMAD.MOV.U32 R177, RZ, RZ, 0x40000040 ;  /* 0x40000040ffb17424 */ /* 0x000fe200078e00ff */
[----:B------:R-:W-:Y:S05]  /*143e0*/  WARPSYNC.ALL ;  /* 0x0000000000007948 */ /* 0x000fea0003800000 */
[----:B------:R-:W-:Y:S01]  /*143f0*/  R2UR UR7, R177 ;  /* 0x00000000b10772ca */ /* 0x000fe200000e0000 */
[----:B------:R-:W-:Y:S01]  /*14400*/  IMAD R176, R2, 0xc00, R11 ;  /* 0x00000c0002b07824 */ /* 0x000fe200078e020b */
[----:B------:R-:W-:Y:S01]  /*14410*/  ISETP.GT.AND P2, PT, R6, R219, PT ;  /* 0x000000db0600720c */ /* 0x000fe20003f44270 */
[----:B01----:R-:W-:-:S02]  /*14420*/  @!P1 VIADD R201, R201, 0x22860 ;  /* 0x00022860c9c99836 */ /* 0x003fc40000000000 */
[----:B------:R-:W-:Y:S01]  /*14430*/  VIADD R6, R6, 0xffffffff ;  /* 0xffffffff06067836 */ /* 0x000fe20000000000 */
[----:B------:R-:W-:Y:S01]  /*14440*/  R2UR UR6, R176 ;  /* 0x00000000b00672ca */ /* 0x000fe200000e0000 */
[----:B------:R-:W-:Y:S01]  /*14450*/  IMAD.MOV.U32 R216, RZ, RZ, R7 ;  /* 0x000000ffffd87224 */ /* 0x000fe200078e0007 */
[----:B------:R-:W-:Y:S01]  /*14460*/  @!P1 PRMT R201, RZ, 0x654, R201 ;  /* 0x00000654ffc99816 */ /* 0x000fe200000000c9 */
[----:B------:R-:W-:Y:S01]  /*14470*/  IMAD.MOV.U32 R217, RZ, RZ, R0 ;  /* 0x000000ffffd97224 */ /* 0x000fe200078e0000 */
[----:B--2---:R-:W-:-:S05]  /*14480*/  SHF.R.U32.HI R178, RZ, 0x7, R178 ;  /* 0x00000007ffb27819 */ /* 0x004fca00000116b2 */
[----:B------:R-:W-:-:S05]  /*14490*/  VIADD R177, R178, 0x8 ;  /* 0x00000008b2b17836 */ /* 0x000fca0000000000 */
[----:B------:R0:W-:Y:S02]  /*144a0*/  BAR.SYNC.DEFER_BLOCKING R177, 0x100 ;  /* 0x000400b10000751d */ /* 0x0001e40000010000 */
[----:B0-----:R-:W-:-:S04]  /*144b0*/  IMAD.MOV.U32 R177, RZ, RZ, 0x40000040 ;  /* 0x40000040ffb17424 */ /* 0x001fc800078e00ff */
        /* <DEDUP_REMOVED lines=43> */
.L_x_2824:
[----:B------:R-:W-:Y:S05]  /*14770*/  WARPSYNC.ALL ;  /* 0x0000000000007948 */ /* 0x000fea0003800000 */
[----:B------:R-:W3:Y:S01]  /*14780*/  SHFL.BFLY PT, R9, R4, 0x2, 0x1f ;  /* 0x0c401f0004097f89 */ /* 0x000ee200000e0000 */
[----:B------:R-:W-:Y:S01]  /*14790*/  VIADD R2, R2, 0x1 ;  /* 0x0000000102027836 */ /* 0x000fe20000000000 */
[----:B------:R4:W-:Y:S08]  /*147a0*/  BAR.ARV R5, 0x100 ;  /* 0x000400050000751d */ /* 0x0009f00000002000 */
[----:B------:R-:W-:Y:S06]  /*147b0*/  BAR.ARV 0x8, 0x180 ;  /* 0x0206000000007b1d */ /* 0x000fec0000002000 */
[C---:B------:R-:W-:Y:S01]  /*147c0*/  ISETP.NE.AND P1, PT, R2.reuse, 0x2, PT ;  /* 0x000000020200780c */ /* 0x040fe20003f25270 */
[----:B----4-:R-:W-:Y:S01]  /*147d0*/  IMAD.MOV.U32 R5, RZ, RZ, -0x800000 ;  /* 0xff800000ff057424 */ /* 0x010fe200078e00ff */
[----:B------:R-:W4:Y:S01]  /*147e0*/  SHFL.BFLY PT, R6, R3, 0x2, 0x1f ;  /* 0x0c401f0003067f89 */ /* 0x000f2200000e0000 */
[----:B------:R-:W-:Y:S01]  /*147f0*/  PLOP3.LUT P0, PT, PT, PT, PT, 0x8, 0x0 ;  /* 0x000000000000781c */ /* 0x000fe20003f0e170 */
[----:B------:R-:W-:Y:S01]  /*14800*/  VIADD R235, R235, 0x1 ;  /* 0x00000001ebeb7836 */ /* 0x000fe20000000000 */
[----:B------:R-:W-:Y:S01]  /*14810*/  SEL R2, R2, RZ, P1 ;  /* 0x000000ff02027207 */ /* 0x000fe20000800000 */
[----:B---3--:R-:W-:Y:S01]  /*14820*/  FADD.FTZ R11, R9, R4 ;  /* 0x00000004090b7221 */ /* 0x008fe20000010000 */
[----:B------:R-:W-:-:S04]  /*14830*/  SEL R4, RZ, 0x1, P1 ;  /* 0x00000001ff047807 */ /* 0x000fc80000800000 */
[----:B------:R-:W3:Y:S01]  /*14840*/  SHFL.BFLY PT, R8, R11, 0x1, 0x1f ;  /* 0x0c201f000b087f89 */ /* 0x000ee200000e0000 */
[----:B------:R-:W-:Y:S01]  /*14850*/  LOP3.LUT R19, R19, R4, RZ, 0x3c, !PT ;  /* 0x0000000413137212 */ /* 0x000fe200078e3cff */
[----:B----4-:R-:W-:Y:S01]  /*14860*/  FADD.FTZ R12, R6, R3 ;  /* 0x00000003060c7221 */ /* 0x010fe20000010000 */
[----:B------:R-:W-:Y:S02]  /*14870*/  IMAD.MOV.U32 R6, RZ, RZ, RZ ;  /* 0x000000ffff067224 */ /* 0x000fe400078e00ff */
[----:B------:R-:W-:Y:S02]  /*14880*/  IMAD.MOV.U32 R3, RZ, RZ, RZ ;  /* 0x000000ffff037224 */ /* 0x000fe400078e00ff */
[----:B------:R-:W4:Y:S01]  /*14890*/  SHFL.BFLY PT, R9, R12, 0x1, 0x1f ;  /* 0x0c201f000c097f89 */ /* 0x000f2200000e0000 */
[----:B---3--:R-:W-:-:S05]  /*148a0*/  FADD.FTZ R8, R11, R8 ;  /* 0x000000080b087221 */ /* 0x008fca0000010000 */
[----:B------:R-:W-:-:S13]  /*148b0*/  FSETP.NE.FTZ.AND P2, PT, R8, RZ, PT ;  /* 0x000000ff0800720b */ /* 0x000fda0003f55000 */
[----:B------:R-:W3:Y:S01]  /*148c0*/  @P2 MUFU.LG2 R14, R8 ;  /* 0x00000008000e2308 */ /* 0x000ee20000000c00 */
[----:B----4-:R-:W-:Y:S01]  /*148d0*/  FADD.FTZ R9, R12, R9 ;  /* 0x000000090c097221 */ /* 0x010fe20000010000 */
[----:B------:R-:W-:-:S04]  /*148e0*/  @P2 FMUL.FTZ R12, R10, 0.69314718246459960938 ;  /* 0x3f3172180a0c2820 */ /* 0x000fc80000410000 */
[----:B------:R-:W-:Y:S02]  /*148f0*/  FSETP.NE.FTZ.AND P3, PT, R9, RZ, PT ;  /* 0x000000ff0900720b */ /* 0x000fe40003f75000 */
[----:B------:R-:W4:Y:S01]  /*14900*/  @P2 MUFU.RCP R6, R8 ;  /* 0x0000000800062308 */ /* 0x000f220000001000 */
[----:B---3--:R-:W-:-:S10]  /*14910*/  @P2 FMUL.FTZ R21, R14, 0.69314718246459960938 ;  /* 0x3f3172180e152820 */ /* 0x008fd40000410000 */
[----:B------:R-:W3:Y:S01]  /*14920*/  @P3 MUFU.LG2 R15, R9 ;  /* 0x00000009000f3308 */ /* 0x000ee20000000c00 */
[----:B------:R-:W-:Y:S01]  /*14930*/  @P3 FMUL.FTZ R13, R10, 0.69314718246459960938 ;  /* 0x3f3172180a0d3820 */ /* 0x000fe20000410000 */
[-C--:B----4-:R-:W-:Y:S01]  /*14940*/  FMUL.FTZ R163, R68, R6.reuse ;  /* 0x0000000644a37220 */ /* 0x090fe20000410000 */
[-C--:B------:R-:W-:Y:S01]  /*14950*/  FMUL.FTZ R165, R76, R6.reuse ;  /* 0x000000064ca57220 */ /* 0x080fe20000410000 */
[----:B------:R-:W-:-:S04]  /*14960*/  FMUL.FTZ R24, R24, R6 ;  /* 0x0000000618187220 */ /* 0x000fc80000410000 */
[----:B------:R-:W4:Y:S01]  /*14970*/  @P3 MUFU.RCP R3, R9 ;  /* 0x0000000900033308 */ /* 0x000f220000001000 */
        /* <DEDUP_REMOVED lines=8> */
[----:B---3--:R-:W-:Y:S01]  /*14a00*/  @P3 FMUL.FTZ R14, R15, 0.69314718246459960938 ;  /* 0x3f3172180f0e3820 */ /* 0x008fe20000410000 */
[-C--:B------:R-:W-:Y:S01]  /*14a10*/  FMUL.FTZ R41, R41, R6.reuse ;  /* 0x0000000629297220 */ /* 0x080fe20000410000 */
[-C--:B------:R-:W-:Y:S01]  /*14a20*/  FMUL.FTZ R44, R44, R6.reuse ;  /* 0x000000062c2c7220 */ /* 0x080fe20000410000 */
[-C--:B------:R-:W-:Y:S01]  /*14a30*/  FMUL.FTZ R45, R45, R6.reuse ;  /* 0x000000062d2d7220 */ /* 0x080fe20000410000 */
[-C--:B------:R-:W-:Y:S01]  /*14a40*/  FMUL.FTZ R48, R48, R6.reuse ;  /* 0x0000000630307220 */ /* 0x080fe20000410000 */
[-C--:B------:R-:W-:Y:S01]  /*14a50*/  FMUL.FTZ R49, R49, R6.reuse ;  /* 0x0000000631317220 */ /* 0x080fe20000410000 */
[-C--:B------:R-:W-:Y:S01]  /*14a60*/  FMUL.FTZ R52, R52, R6.reuse ;  /* 0x0000000634347220 */ /* 0x080fe20000410000 */
[-C--:B------:R-:W-:Y:S01]  /*14a70*/  FMUL.FTZ R53, R53, R6.reuse ;  /* 0x0000000635357220 */ /* 0x080fe20000410000 */
[-C--:B----4-:R-:W-:Y:S01]  /*14a80*/  FMUL.FTZ R10, R43, R3.reuse ;  /* 0x000000032b0a7220 */ /* 0x090fe20000410000 */
        /* <DEDUP_REMOVED lines=112> */
.L_x_2734:
[----:B------:R-:W-:Y:S05]  /*15190*/  WARPSYNC.ALL ;  /* 0x0000000000007948 */ /* 0x000fea0003800000 */
[----:B------:R-:W1:Y:S08]  /*151a0*/  S2UR UR5, SR_CgaCtaId ;  /* 0x00000000000579c3 */ /* 0x000e700000008800 */
[----:B------:R-:W-:Y:S06]  /*151b0*/  BAR.SYNC.DEFER_BLOCKING 0x5, 0x180 ;  /* 0x0146000000007b1d */ /* 0x000fec0000010000 */
[----:B------:R-:W-:Y:S01]  /*151c0*/  UMOV UR4, 0x400 ;  /* 0x0000040000047882 */ /* 0x000fe20000000000 */
[----:B------:R-:W-:Y:S01]  /*151d0*/  BSSY B0, `(.L_x_2843) ;  /* 0x00002e4000007945 */ /* 0x000fe20003800000 */
[----:B-1----:R-:W-:-:S06]  /*151e0*/  ULEA UR4, UR5, UR4, 0x18 ;  /* 0x0000000405047291 */ /* 0x002fcc000f8ec03f */
[----:B------:R-:W-:-:S05]  /*151f0*/  IMAD.U32 R16, RZ, RZ, UR4 ;  /* 0x00000004ff107e24 */ /* 0x000fca000f8e00ff */
[----:B------:R1:W3:Y:S01]  /*15200*/  LDS.128 R88, [R16+0x228d0] ;  /* 0x0228d00010587984 */ /* 0x0002e20000000c00 */
[----:B------:R-:W-:Y:S06]  /*15210*/  BAR.ARV 0x4, 0x180 ;  /* 0x0106000000007b1d */ /* 0x000fec0000002000 */
[----:B------:R-:W-:Y:S05]  /*15220*/  @P0 BRA `(.L_x_2844) ;  /* 0x0000001c00e00947 */ /* 0x000fea0003800000 */
[----:B------:R-:W4:Y:S01]  /*15230*/  LDL R0, [R1+0x1c] ;  /* 0x00001c0001007983 */ /* 0x000f220000100800 */
[----:B------:R-:W-:Y:S05]  /*15240*/  WARPSYNC.ALL ;  /* 0x0000000000007948 */ /* 0x000fea0003800000 */
[----:B------:R-:W0:Y:S01]  /*15250*/  S2R R7, SR_SWINHI ;  /* 0x0000000000077919 */ /* 0x000e220000002f00 */
        /* <DEDUP_REMOVED lines=17> */
[----:B0-----:R-:W-:Y:S02]  /*15370*/  MOV R13, R7 ;  /* 0x00000007000d7202 */ /* 0x001fe40000000f00 */
        /* <DEDUP_REMOVED lines=24> */
[----:B------:R-:W-:Y:S01]  /*15500*/  F2FP.BF16.F32.PACK_AB R147, R3, R150 ;  /* 0x000000960393723e */ /* 0x000fe200000010ff */
[----:B------:R-:W-:Y:S01]  /*15510*/  BAR.SYNC.DEFER_BLOCKING 0x1, 0x100 ;  /* 0x0044000000007b1d */ /* 0x000fe20000010000 */
[----:B----4-:R-:W-:-:S03]  /*15520*/  IMAD.WIDE R134, R0, 0x2, R12 ;  /* 0x0000000200867825 */ /* 0x010fc600078e020c */
[C---:B------:R-:W-:Y:S02]  /*15530*/  IADD3 R151, P1, R134.reuse, 0x20, RZ ;  /* 0x0000002086977810 */ /* 0x040fe40007f3e0ff */
[C---:B------:R-:W-:Y:S02]  /*15540*/  IADD3 R181, P2, R134.reuse, 0x40, RZ ;  /* 0x0000004086b57810 */ /* 0x040fe40007f5e0ff */
[----:B------:R-:W-:Y:S01]  /*15550*/  IADD3 R183, P3, R134, 0x60, RZ ;  /* 0x0000006086b77810 */ /* 0x000fe20007f7e0ff */
[--C-:B------:R-:W-:Y:S01]  /*15560*/  IMAD.X R21, RZ, RZ, R135.reuse, P1 ;  /* 0x000000ffff157224 */ /* 0x100fe200008e0687 */
[----:B------:R-:W-:Y:S01]  /*15570*/  LOP3.LUT R20, R151, 0x380, RZ, 0xc0, !PT ;  /* 0x0000038097147812 */ /* 0x000fe200078ec0ff */
[--C-:B------:R-:W-:Y:S01]  /*15580*/  IMAD.X R31, RZ, RZ, R135.reuse, P2 ;  /* 0x000000ffff1f7224 */ /* 0x100fe200010e0687 */
[----:B-----5:R-:W-:Y:S01]  /*15590*/  LOP3.LUT R30, R181, 0x380, RZ, 0xc0, !PT ;  /* 0x00000380b51e7812 */ /* 0x020fe200078ec0ff */
[----:B------:R-:W-:Y:S01]  /*155a0*/  IMAD.X R39, RZ, RZ, R135, P3 ;  /* 0x000000ffff277224 */ /* 0x000fe200018e0687 */
[----:B------:R-:W-:-:S02]  /*155b0*/  LOP3.LUT R38, R183, 0x380, RZ, 0xc0, !PT ;  /* 0x00000380b7267812 */ /* 0x000fc400078ec0ff */
[----:B------:R-:W-:Y:S02]  /*155c0*/  SHF.R.U64 R20, R20, 0x3, RZ ;  /* 0x0000000314147819 */ /* 0x000fe400000012ff */
[----:B------:R-:W-:Y:S02]  /*155d0*/  IADD3 R86, P4, R134, 0x4000, RZ ;  /* 0x0000400086567810 */ /* 0x000fe40007f9e0ff */
[----:B------:R-:W-:Y:S02]  /*155e0*/  SHF.R.U64 R30, R30, 0x3, RZ ;  /* 0x000000031e1e7819 */ /* 0x000fe400000012ff */
[----:B------:R-:W-:Y:S01]  /*155f0*/  IADD3 R94, P5, R134, 0x4020, RZ ;  /* 0x00004020865e7810 */ /* 0x000fe20007fbe0ff */
[--C-:B------:R-:W-:Y:S01]  /*15600*/  IMAD.X R87, RZ, RZ, R135.reuse, P4 ;  /* 0x000000ffff577224 */ /* 0x100fe200020e0687 */
[----:B------:R-:W-:Y:S02]  /*15610*/  SHF.R.U64 R38, R38, 0x3, RZ ;  /* 0x0000000326267819 */ /* 0x000fe400000012ff */
[----:B------:R-:W-:Y:S01]  /*15620*/  IADD3 R98, P0, R134, 0x4040, RZ ;  /* 0x0000404086627810 */ /* 0x000fe20007f1e0ff */
[----:B------:R-:W-:Y:S01]  /*15630*/  IMAD.X R95, RZ, RZ, R135, P5 ;  /* 0x000000ffff5f7224 */ /* 0x000fe200028e0687 */
[----:B------:R-:W-:-:S02]  /*15640*/  LOP3.LUT R20, R20, R151, RZ, 0x3c, !PT ;  /* 0x0000009714147212 */ /* 0x000fc400078e3cff */
[----:B------:R-:W-:Y:S01]  /*15650*/  LOP3.LUT R30, R30, R181, RZ, 0x3c, !PT ;  /* 0x000000b51e1e7212 */ /* 0x000fe200078e3cff */
[----:B------:R-:W-:Y:S01]  /*15660*/  IMAD.X R99, RZ, RZ, R135, P0 ;  /* 0x000000ffff637224 */ /* 0x000fe200000e0687 */
[----:B------:R-:W-:Y:S02]  /*15670*/  LOP3.LUT R151, R86, 0x380, RZ, 0xc0, !PT ;  /* 0x0000038056977812 */ /* 0x000fe400078ec0ff */
[----:B------:R-:W-:Y:S02]  /*15680*/  LOP3.LUT R38, R38, R183, RZ, 0x3c, !PT ;  /* 0x000000b726267212 */ /* 0x000fe400078e3cff */
[----:B------:R-:W-:Y:S02]  /*15690*/  LOP3.LUT R181, R94, 0x380, RZ, 0xc0, !PT ;  /* 0x000003805eb57812 */ /* 0x000fe400078ec0ff */
[----:B------:R-:W-:Y:S02]  /*156a0*/  LOP3.LUT R183, R98, 0x380, RZ, 0xc0, !PT ;  /* 0x0000038062b77812 */ /* 0x000fe400078ec0ff */
[----:B------:R-:W-:-:S02]  /*156b0*/  IADD3 R102, P1, R134, 0x4060, RZ ;  /* 0x0000406086667810 */ /* 0x000fc40007f3e0ff */
[C---:B------:R-:W-:Y:S02]  /*156c0*/  LOP3.LUT R15, R134.reuse, 0x380, RZ, 0xc0, !PT ;  /* 0x00000380860f7812 */ /* 0x040fe400078ec0ff */
[C---:B------:R-:W-:Y:S01]  /*156d0*/  IADD3 R0, P0, R134.reuse, 0xc000, RZ ;  /* 0x0000c00086007810 */ /* 0x040fe20007f1e0ff */
[--C-:B------:R-:W-:Y:S01]  /*156e0*/  IMAD.X R103, RZ, RZ, R135.reuse, P1 ;  /* 0x000000ffff677224 */ /* 0x100fe200008e0687 */
[----:B------:R-:W-:Y:S02]  /*156f0*/  SHF.R.U64 R151, R151, 0x3, RZ ;  /* 0x0000000397977819 */ /* 0x000fe400000012ff */
[C---:B------:R-:W-:Y:S01]  /*15700*/  IADD3 R106, P2, R134.reuse, 0x8000, RZ ;  /* 0x00008000866a7810 */ /* 0x040fe20007f5e0ff */
[--C-:B------:R-:W-:Y:S01]  /*15710*/  IMAD.X R123, RZ, RZ, R135.reuse, P0 ;  /* 0x000000ffff7b7224 */ /* 0x100fe200000e0687 */
[C---:B------:R-:W-:Y:S02]  /*15720*/  IADD3 R110, P3, R134.reuse, 0x8020, RZ ;  /* 0x00008020866e7810 */ /* 0x040fe40007f7e0ff */
[----:B------:R-:W-:Y:S01]  /*15730*/  SHF.R.U64 R181, R181, 0x3, RZ ;  /* 0x00000003b5b57819 */ /* 0x000fe200000012ff */
[--C-:B------:R-:W-:Y:S01]  /*15740*/  IMAD.X R107, RZ, RZ, R135.reuse, P2 ;  /* 0x000000ffff6b7224 */ /* 0x100fe200010e0687 */
[----:B------:R-:W-:Y:S01]  /*15750*/  SHF.R.U64 R183, R183, 0x3, RZ ;  /* 0x00000003b7b77819 */ /* 0x000fe200000012ff */
[----:B------:R-:W-:Y:S01]  /*15760*/  IMAD.X R111, RZ, RZ, R135, P3 ;  /* 0x000000ffff6f7224 */ /* 0x000fe200018e0687 */
[----:B------:R-:W-:-:S02]  /*15770*/  IADD3 R114, P4, R134, 0x8040, RZ ;  /* 0x0000804086727810 */ /* 0x000fc40007f9e0ff */
[----:B------:R-:W-:Y:S02]  /*15780*/  LOP3.LUT R185, R102, 0x380, RZ, 0xc0, !PT ;  /* 0x0000038066b97812 */ /* 0x000fe400078ec0ff */
[----:B------:R-:W-:Y:S01]  /*15790*/  SHF.R.U64 R15, R15, 0x3, RZ ;  /* 0x000000030f0f7819 */ /* 0x000fe200000012ff */
[----:B------:R-:W-:Y:S01]  /*157a0*/  IMAD.X R115, RZ, RZ, R135, P4 ;  /* 0x000000ffff737224 */ /* 0x000fe200020e0687 */
[----:B------:R-:W-:Y:S02]  /*157b0*/  LOP3.LUT R86, R151, R86, RZ, 0x3c, !PT ;  /* 0x0000005697567212 */ /* 0x000fe400078e3cff */
[----:B------:R-:W-:Y:S02]  /*157c0*/  LOP3.LUT R94, R181, R94, RZ, 0x3c, !PT ;  /* 0x0000005eb55e7212 */ /* 0x000fe400078e3cff */
[----:B------:R-:W-:Y:S02]  /*157d0*/  LOP3.LUT R151, R106, 0x380, RZ, 0xc0, !PT ;  /* 0x000003806a977812 */ /* 0x000fe400078ec0ff */
[----:B------:R-:W-:-:S02]  /*157e0*/  LOP3.LUT R98, R183, R98, RZ, 0x3c, !PT ;  /* 0x00000062b7627212 */ /* 0x000fc400078e3cff */
[----:B------:R-:W-:Y:S02]  /*157f0*/  LOP3.LUT R181, R110, 0x380, RZ, 0xc0, !PT ;  /* 0x000003806eb57812 */ /* 0x000fe400078ec0ff */
[----:B------:R-:W-:Y:S02]  /*15800*/  ISETP.NE.U32.AND P0, PT, RZ, UR4, PT ;  /* 0x00000004ff007c0c */ /* 0x000fe4000bf05070 */
[C---:B------:R-:W-:Y:S02]  /*15810*/  IADD3 R118, P5, R134.reuse, 0x8060, RZ ;  /* 0x0000806086767810 */ /* 0x040fe40007fbe0ff */
[C---:B------:R-:W-:Y:S02]  /*15820*/  IADD3 R14, P1, R134.reuse, 0xc020, RZ ;  /* 0x0000c020860e7810 */ /* 0x040fe40007f3e0ff */
[C---:B---3--:R-:W-:Y:S01]  /*15830*/  IADD3 R88, P2, R134.reuse, 0xc040, RZ ;  /* 0x0000c04086587810 */ /* 0x048fe20007f5e0ff */
        /* <DEDUP_REMOVED lines=9> */
[----:B------:R-:W-:Y:S02]  /*158d0*/  SHF.R.U64 R181, R181, 0x3, RZ ;  /* 0x00000003b5b57819 */ /* 0x000fe400000012ff */
[----:B------:R-:W-:Y:S01]  /*158e0*/  ISETP.NE.AND.EX P0, PT, RZ, UR5, PT, P0 ;  /* 0x00000005ff007c0c */ /* 0x000fe2000bf05300 */
[----:B------:R-:W-:Y:S01]  /*158f0*/  ULDC.64 UR4, c[0x0][0xc08] ;  /* 0x0003020000047ab9 */ /* 0x000fe20000000a00 */
[----:B------:R-:W-:Y:S02]  /*15900*/  LOP3.LUT R102, R185, R102, RZ, 0x3c, !PT ;  /* 0x00000066b9667212 */ /* 0x000fe400078e3cff */
[----:B------:R-:W-:-:S02]  /*15910*/  SHF.R.U64 R183, R183, 0x3, RZ ;  /* 0x00000003b7b77819 */ /* 0x000fc400000012ff */
[----:B------:R-:W-:Y:S02]  /*15920*/  LOP3.LUT R185, R118, 0x380, RZ, 0xc0, !PT ;  /* 0x0000038076b97812 */ /* 0x000fe400078ec0ff */
[----:B------:R-:W-:Y:S02]  /*15930*/  MOV R134, R134 ;  /* 0x0000008600867202 */ /* 0x000fe40000000f00 */
[----:B------:R-:W-:Y:S02]  /*15940*/  LOP3.LUT R106, R151, R106, RZ, 0x3c, !PT ;  /* 0x0000006a976a7212 */ /* 0x000fe400078e3cff */
[----:B------:R-:W-:Y:S01]  /*15950*/  MOV R20, R20 ;  /* 0x0000001400147202 */ /* 0x000fe20000000f00 */
[----:B------:R0:W-:Y:S01]  /*15960*/  STSM.16.M88.4 [R134], R24 ;  /* 0x0000001886007844 */ /* 0x0001e20000000200 */
[----:B------:R-:W-:Y:S02]  /*15970*/  ISETP.NE.U32.AND P2, PT, RZ, UR4, PT ;  /* 0x00000004ff007c0c */ /* 0x000fe4000bf45070 */
[----:B------:R-:W-:Y:S01]  /*15980*/  LOP3.LUT R110, R181, R110, RZ, 0x3c, !PT ;  /* 0x0000006eb56e7212 */ /* 0x000fe200078e3cff */
[----:B------:R3:W-:Y:S01]  /*15990*/  STSM.16.M88.4 [R20], R32 ;  /* 0x0000002014007844 */ /* 0x0007e20000000200 */
[----:B------:R-:W-:-:S02]  /*159a0*/  LOP3.LUT R151, R0, 0x380, RZ, 0xc0, !PT ;  /* 0x0000038000977812 */ /* 0x000fc400078ec0ff */
[----:B------:R-:W-:Y:S02]  /*159b0*/  MOV R30, R30 ;  /* 0x0000001e001e7202 */ /* 0x000fe40000000f00 */
[----:B------:R-:W-:Y:S02]  /*159c0*/  LOP3.LUT R114, R183, R114, RZ, 0x3c, !PT ;  /* 0x00000072b7727212 */ /* 0x000fe400078e3cff */
[----:B------:R-:W-:Y:S01]  /*159d0*/  LOP3.LUT R181, R14, 0x380, RZ, 0xc0, !PT ;  /* 0x000003800eb57812 */ /* 0x000fe200078ec0ff */
[----:B------:R4:W-:Y:S01]  /*159e0*/  STSM.16.M88.4 [R30], R40 ;  /* 0x000000281e007844 */ /* 0x0009e20000000200 */
[----:B------:R-:W-:Y:S02]  /*159f0*/  MOV R38, R38 ;  /* 0x0000002600267202 */ /* 0x000fe40000000f00 */
[----:B------:R-:W-:Y:S02]  /*15a00*/  SHF.R.U64 R185, R185, 0x3, RZ ;  /* 0x00000003b9b97819 */ /* 0x000fe400000012ff */
[----:B------:R-:W-:Y:S01]  /*15a10*/  LOP3.LUT R183, R88, 0x380, RZ, 0xc0, !PT ;  /* 0x0000038058b77812 */ /* 0x000fe200078ec0ff */
[----:B------:R2:W-:Y:S01]  /*15a20*/  STSM.16.M88.4 [R38], R48 ;  /* 0x0000003026007844 */ /* 0x0005e20000000200 */
[----:B------:R-:W-:-:S02]  /*15a30*/  LOP3.LUT R178, R7, 0x380, RZ, 0xc0, !PT ;  /* 0x0000038007b27812 */ /* 0x000fc400078ec0ff */
[----:B------:R-:W-:Y:S02]  /*15a40*/  MOV R86, R86 ;  /* 0x0000005600567202 */ /* 0x000fe40000000f00 */
[----:B------:R-:W-:Y:S02]  /*15a50*/  MOV R94, R94 ;  /* 0x0000005e005e7202 */ /* 0x000fe40000000f00 */
[----:B------:R-:W-:Y:S01]  /*15a60*/  MOV R98, R98 ;  /* 0x0000006200627202 */ /* 0x000fe20000000f00 */
[----:B------:R-:W-:Y:S01]  /*15a70*/  STSM.16.M88.4 [R86], R56 ;  /* 0x0000003856007844 */ /* 0x000fe20000000200 */
[----:B------:R-:W-:Y:S02]  /*15a80*/  ISETP.NE.AND.EX P2, PT, RZ, UR5, PT, P2 ;  /* 0x00000005ff007c0c */ /* 0x000fe4000bf45320 */
[----:B------:R-:W-:Y:S01]  /*15a90*/  MOV R102, R102 ;  /* 0x0000006600667202 */ /* 0x000fe20000000f00 */
[----:B------:R-:W-:Y:S01]  /*15aa0*/  STSM.16.M88.4 [R94], R64 ;  /* 0x000000405e007844 */ /* 0x000fe20000000200 */
[----:B------:R-:W-:-:S02]  /*15ab0*/  SHF.R.U64 R151, R151, 0x3, RZ ;  /* 0x0000000397977819 */ /* 0x000fc400000012ff */
[----:B0-----:R-:W-:Y:S01]  /*15ac0*/  F2FP.BF16.F32.PACK_AB R24, R81, R166 ;  /* 0x000000a65118723e */ /* 0x001fe200000010ff */
[----:B------:R0:W-:Y:S01]  /*15ad0*/  STSM.16.M88.4 [R98], R8 ;  /* 0x0000000862007844 */ /* 0x0001e20000000200 */
[----:B------:R-:W-:Y:S02]  /*15ae0*/  SHF.R.U64 R181, R181, 0x3, RZ ;  /* 0x00000003b5b57819 */ /* 0x000fe400000012ff */
[----:B------:R-:W-:Y:S02]  /*15af0*/  F2FP.BF16.F32.PACK_AB R25, R83, R82 ;  /* 0x000000525319723e */ /* 0x000fe400000010ff */
[----:B------:R-:W-:Y:S02]  /*15b00*/  F2FP.BF16.F32.PACK_AB R26, R85, R167 ;  /* 0x000000a7551a723e */ /* 0x000fe400000010ff */
[----:B------:R-:W-:Y:S02]  /*15b10*/  F2FP.BF16.F32.PACK_AB R27, R54, R46 ;  /* 0x0000002e361b723e */ /* 0x000fe400000010ff */
[----:B------:R-:W-:Y:S01]  /*15b20*/  MOV R106, R106 ;  /* 0x0000006a006a7202 */ /* 0x000fe20000000f00 */
[----:B------:R-:W-:Y:S01]  /*15b30*/  ULDC UR4, c[0x0][0xa88] ;  /* 0x0002a20000047ab9 */ /* 0x000fe20000000800 */
[----:B------:R-:W-:Y:S01]  /*15b40*/  LOP3.LUT R118, R185, R118, RZ, 0x3c, !PT ;  /* 0x00000076b9767212 */ /* 0x000fe200078e3cff */
[----:B------:R1:W-:Y:S01]  /*15b50*/  STSM.16.M88.4 [R102], R24 ;  /* 0x0000001866007844 */ /* 0x0003e20000000200 */
[----:B------:R-:W-:Y:S01]  /*15b60*/  SHF.R.U64 R183, R183, 0x3, RZ ;  /* 0x00000003b7b77819 */ /* 0x000fe200000012ff */
[----:B---3--:R-:W-:Y:S01]  /*15b70*/  IMAD.MOV.U32 R20, RZ, RZ, RZ ;  /* 0x000000ffff147224 */ /* 0x008fe200078e00ff */
[----:B------:R-:W-:-:S02]  /*15b80*/  SHF.R.U64 R178, R178, 0x3, RZ ;  /* 0x00000003b2b27819 */ /* 0x000fc400000012ff */
[----:B----4-:R-:W-:Y:S02]  /*15b90*/  F2FP.BF16.F32.PACK_AB R30, R93, R169 ;  /* 0x000000a95d1e723e */ /* 0x010fe400000010ff */
[----:B------:R-:W-:Y:S02]  /*15ba0*/  F2FP.BF16.F32.PACK_AB R31, R92, R84 ;  /* 0x000000545c1f723e */ /* 0x000fe400000010ff */
[----:B------:R-:W-:Y:S02]  /*15bb0*/  LOP3.LUT R122, R151, R0, RZ, 0x3c, !PT ;  /* 0x00000000977a7212 */ /* 0x000fe400078e3cff */
[----:B------:R-:W-:Y:S01]  /*15bc0*/  MOV R110, R110 ;  /* 0x0000006e006e7202 */ /* 0x000fe20000000f00 */
[----:B------:R3:W-:Y:S01]  /*15bd0*/  STSM.16.M88.4 [R106], R28 ;  /* 0x0000001c6a007844 */ /* 0x0007e20000000200 */
[----:B------:R-:W-:Y:S01]  /*15be0*/  F2FP.BF16.F32.PACK_AB R32, R97, R170 ;  /* 0x000000aa6120723e */ /* 0x000fe200000010ff */
[----:B------:R-:W4:Y:S01]  /*15bf0*/  LDC R0, c[0x0][0xbe8] ;  /* 0x0002fa00ff007b82 */ /* 0x000f220000000800 */
[----:B------:R-:W-:-:S02]  /*15c00*/  F2FP.BF16.F32.PACK_AB R33, R100, R96 ;  /* 0x000000606421723e */ /* 0x000fc400000010ff */
[----:B------:R-:W-:Y:S02]  /*15c10*/  F2FP.BF16.F32.PACK_AB R34, R101, R171 ;  /* 0x000000ab6522723e */ /* 0x000fe400000010ff */
[----:B------:R-:W-:Y:S02]  /*15c20*/  F2FP.BF16.F32.PACK_AB R35, R108, R104 ;  /* 0x000000686c23723e */ /* 0x000fe400000010ff */
[----:B------:R-:W-:Y:S02]  /*15c30*/  LOP3.LUT R126, R181, R14, RZ, 0x3c, !PT ;  /* 0x0000000eb57e7212 */ /* 0x000fe400078e3cff */
[----:B------:R-:W-:Y:S01]  /*15c40*/  MOV R114, R114 ;  /* 0x0000007200727202 */ /* 0x000fe20000000f00 */
[----:B------:R-:W-:Y:S01]  /*15c50*/  STSM.16.M88.4 [R110], R32 ;  /* 0x000000206e007844 */ /* 0x000fe20000000200 */
[----:B--2---:R-:W-:Y:S02]  /*15c60*/  F2FP.BF16.F32.PACK_AB R38, R109, R173 ;  /* 0x000000ad6d26723e */ /* 0x004fe400000010ff */
[----:B------:R-:W-:-:S02]  /*15c70*/  F2FP.BF16.F32.PACK_AB R39, R124, R120 ;  /* 0x000000787c27723e */ /* 0x000fc400000010ff */
[----:B------:R-:W-:Y:S02]  /*15c80*/  LOP3.LUT R130, R183, R88, RZ, 0x3c, !PT ;  /* 0x00000058b7827212 */ /* 0x000fe400078e3cff */
[----:B------:R-:W-:Y:S01]  /*15c90*/  LOP3.LUT R14, R178, R7, RZ, 0x3c, !PT ;  /* 0x00000007b20e7212 */ /* 0x000fe200078e3cff */
[----:B------:R-:W-:Y:S01]  /*15ca0*/  STSM.16.M88.4 [R114], R36 ;  /* 0x0000002472007844 */ /* 0x000fe20000000200 */
[----:B------:R-:W-:Y:S02]  /*15cb0*/  MOV R118, R118 ;  /* 0x0000007600767202 */ /* 0x000fe40000000f00 */
[----:B0-----:R-:W-:Y:S02]  /*15cc0*/  F2FP.BF16.F32.PACK_AB R8, R113, R174 ;  /* 0x000000ae7108723e */ /* 0x001fe400000010ff */
[----:B------:R-:W-:Y:S02]  /*15cd0*/  F2FP.BF16.F32.PACK_AB R9, R152, R128 ;  /* 0x000000809809723e */ /* 0x000fe400000010ff */
[----:B------:R-:W-:-:S02]  /*15ce0*/  F2FP.BF16.F32.PACK_AB R10, R117, R175 ;  /* 0x000000af750a723e */ /* 0x000fc400000010ff */
[----:B------:R-:W-:Y:S02]  /*15cf0*/  F2FP.BF16.F32.PACK_AB R11, R154, R153 ;  /* 0x000000999a0b723e */ /* 0x000fe400000010ff */
[----:B------:R-:W-:Y:S02]  /*15d00*/  MOV R122, R122 ;  /* 0x0000007a007a7202 */ /* 0x000fe40000000f00 */
[----:B-1----:R-:W-:Y:S01]  /*15d10*/  F2FP.BF16.F32.PACK_AB R24, R121, R176 ;  /* 0x000000b07918723e */ /* 0x002fe200000010ff */
[----:B------:R0:W-:Y:S01]  /*15d20*/  STSM.16.M88.4 [R118], R8 ;  /* 0x0000000876007844 */ /* 0x0001e20000000200 */
[----:B------:R-:W-:Y:S02]  /*15d30*/  F2FP.BF16.F32.PACK_AB R25, R156, R155 ;  /* 0x0000009b9c19723e */ /* 0x000fe400000010ff */
[----:B------:R-:W-:Y:S02]  /*15d40*/  F2FP.BF16.F32.PACK_AB R26, R125, R177 ;  /* 0x000000b17d1a723e */ /* 0x000fe400000010ff */
[----:B------:R-:W-:-:S02]  /*15d50*/  F2FP.BF16.F32.PACK_AB R27, R158, R157 ;  /* 0x0000009d9e1b723e */ /* 0x000fc400000010ff */
[----:B------:R-:W-:Y:S02]  /*15d60*/  MOV R126, R126 ;  /* 0x0000007e007e7202 */ /* 0x000fe40000000f00 */
[----:B---3--:R-:W-:Y:S01]  /*15d70*/  F2FP.BF16.F32.PACK_AB R28, R129, R179 ;  /* 0x000000b3811c723e */ /* 0x008fe200000010ff */
[----:B------:R-:W-:Y:S01]  /*15d80*/  STSM.16.M88.4 [R122], R24 ;  /* 0x000000187a007844 */ /* 0x000fe20000000200 */
[----:B------:R-:W-:Y:S02]  /*15d90*/  F2FP.BF16.F32.PACK_AB R29, R160, R159 ;  /* 0x0000009fa01d723e */ /* 0x000fe400000010ff */
[----:B------:R-:W-:Y:S02]  /*15da0*/  F2FP.BF16.F32.PACK_AB R30, R133, R132 ;  /* 0x00000084851e723e */ /* 0x000fe400000010ff */
[----:B------:R-:W-:Y:S01]  /*15db0*/  F2FP.BF16.F32.PACK_AB R31, R162, R161 ;  /* 0x000000a1a21f723e */ /* 0x000fe200000010ff */
[----:B0-----:R-:W0:Y:S01]  /*15dc0*/  @P2 LDC.64 R8, c[0x0][0xc08] ;  /* 0x00030200ff082b82 */ /* 0x001e220000000a00 */
[----:B------:R-:W-:-:S02]  /*15dd0*/  MOV R130, R130 ;  /* 0x0000008200827202 */ /* 0x000fc40000000f00 */
[----:B------:R-:W-:Y:S01]  /*15de0*/  MOV R7, R14 ;  /* 0x0000000e00077202 */ /* 0x000fe20000000f00 */
[----:B------:R-:W-:Y:S04]  /*15df0*/  STSM.16.M88.4 [R126], R28 ;  /* 0x0000001c7e007844 */ /* 0x000fe80000000200 */
[----:B------:R-:W1:Y:S01]  /*15e00*/  LDC.64 R14, c[0x0][0xc00] ;  /* 0x00030000ff0e7b82 */ /* 0x000e620000000a00 */
[----:B------:R-:W-:Y:S04]  /*15e10*/  STSM.16.M88.4 [R130], R136 ;  /* 0x0000008882007844 */ /* 0x000fe80000000200 */
[----:B------:R2:W-:Y:S01]  /*15e20*/  STSM.16.M88.4 [R7], R144 ;  /* 0x0000009007007844 */ /* 0x0005e20000000200 */
[----:B0-----:R-:W-:-:S04]  /*15e30*/  @P2 IMAD.WIDE R8, R232, 0x4, R8 ;  /* 0x00000004e8082825 */ /* 0x001fc800078e0208 */
[----:B--2---:R-:W-:Y:S01]  /*15e40*/  IMAD.U32 R7, RZ, RZ, UR4 ;  /* 0x00000004ff077e24 */ /* 0x004fe2000f8e00ff */
[----:B------:R-:W-:Y:S01]  /*15e50*/  BAR.SYNC.DEFER_BLOCKING 0x1, 0x100 ;  /* 0x0044000000007b1d */ /* 0x000fe20000010000 */
[----:B-1----:R-:W-:-:S05]  /*15e60*/  IMAD.WIDE R14, R232, 0x4, R14 ;  /* 0x00000004e80e7825 */ /* 0x002fca00078e020e */
[----:B------:R0:W5:Y:S01]  /*15e70*/  @P0 LDG.E R20, desc[UR40][R14.64] ;  /* 0x000000280e140981 */ /* 0x000162000c1e1900 */
[----:B----4-:R-:W-:Y:S01]  /*15e80*/  ISETP.NE.AND P1, PT, R0, 0x1, PT ;  /* 0x000000010000780c */ /* 0x010fe20003f25270 */
[----:B------:R-:W-:Y:S02]  /*15e90*/  IMAD.IADD R10, R215, 0x1, R210 ;  /* 0x00000001d70a7824 */ /* 0x000fe400078e02d2 */
[----:B------:R0:W5:Y:S10]  /*15ea0*/  @P2 LDG.E R7, desc[UR40][R8.64] ;  /* 0x0000002808072981 */ /* 0x000174000c1e1900 */
[----:B------:R-:W1:Y:S08]  /*15eb0*/  @P1 LDC R3, c[0x0][0xbec] ;  /* 0x0002fb00ff031b82 */ /* 0x000e700000000800 */
[----:B------:R-:W2:Y:S01]  /*15ec0*/  @P1 LDC R4, c[0x0][0xbf0] ;  /* 0x0002fc00ff041b82 */ /* 0x000ea20000000800 */
[----:B0-----:R-:W-:Y:S05]  /*15ed0*/  @P2 BRA `(.L_x_2845) ;  /* 0x0000000000102947 */ /* 0x001fea0003800000 */
[----:B------:R-:W-:Y:S05]  /*15ee0*/  @!P0 BRA `(.L_x_2845) ;  /* 0x00000000000c8947 */ /* 0x000fea0003800000 */
[----:B------:R-:W3:Y:S04]  /*15ef0*/  LDG.E R8, desc[UR40][R14.64] ;  /* 0x000000280e087981 */ /* 0x000ee8000c1e1900 */
[----:B-----5:R-:W3:Y:S02]  /*15f00*/  LDG.E R7, desc[UR40][R14.64+0x4] ;  /* 0x000004280e077981 */ /* 0x020ee4000c1e1900 */
[----:B---3--:R-:W-:-:S07]  /*15f10*/  IMAD.IADD R7, R7, 0x1, -R8 ;  /* 0x0000000107077824 */ /* 0x008fce00078e0a08 */
.L_x_2845:
[----:B------:R-:W3:Y:S01]  /*15f20*/  LDL R26, [R1+0x18] ;  /* 0x00001800011a7983 */ /* 0x000ee20000100800 */
[----:B------:R-:W-:Y:S01]  /*15f30*/  SHF.R.S32.HI R77, RZ, 0x1f, R230 ;  /* 0x0000001fff4d7819 */ /* 0x000fe200000114e6 */
[----:B-1----:R-:W-:Y:S01]  /*15f40*/  @P1 IMAD.HI.U32 R3, R10, R3, RZ ;  /* 0x000000030a031227 */ /* 0x002fe200078e00ff */
[----:B------:R-:W-:Y:S01]  /*15f50*/  ULDC.64 UR4, c[0x0][0xb90] ;  /* 0x0002e40000047ab9 */ /* 0x000fe20000000a00 */
[----:B-----5:R-:W-:Y:S01]  /*15f60*/  SHF.R.S32.HI R21, RZ, 0x1f, R20 ;  /* 0x0000001fff157819 */ /* 0x020fe20000011414 */
[----:B------:R-:W0:Y:S01]  /*15f70*/  S2R R31, SR_TID.X ;  /* 0x00000000001f7919 */ /* 0x000e220000002100 */
[----:B------:R-:W-:Y:S01]  /*15f80*/  IMAD R15, R77, UR4, RZ ;  /* 0x000000044d0f7c24 */ /* 0x000fe2000f8e02ff */
[----:B------:R-:W-:Y:S01]  /*15f90*/  SEL R76, R232, RZ, !P0 ;  /* 0x000000ffe84c7207 */ /* 0x000fe20004000000 */
[----:B------:R-:W-:Y:S01]  /*15fa0*/  IMAD.MOV.U32 R11, RZ, RZ, R10 ;  /* 0x000000ffff0b7224 */ /* 0x000fe200078e000a */
[----:B--2---:R-:W-:Y:S01]  /*15fb0*/  @P1 SHF.R.U32.HI R11, RZ, R4, R3 ;  /* 0x00000004ff0b1219 */ /* 0x004fe20000011603 */
[C---:B------:R-:W-:Y:S01]  /*15fc0*/  IMAD.WIDE.U32 R8, R230.reuse, UR4, R20 ;  /* 0x00000004e6087c25 */ /* 0x040fe2000f8e0014 */
[----:B------:R-:W-:Y:S01]  /*15fd0*/  SHF.R.S32.HI R3, RZ, 0x1f, R232 ;  /* 0x0000001fff037819 */ /* 0x000fe200000114e8 */
[----:B------:R-:W1:Y:S02]  /*15fe0*/  @P1 LDC R85, c[0x0][0xbec] ;  /* 0x0002fb00ff551b82 */ /* 0x000e640000000800 */
[----:B------:R-:W-:Y:S01]  /*15ff0*/  IMAD R15, R230, UR5, R15 ;  /* 0x00000005e60f7c24 */ /* 0x000fe2000f8e020f */
[----:B------:R-:W-:Y:S01]  /*16000*/  SEL R3, R3, RZ, !P0 ;  /* 0x000000ff03037207 */ /* 0x000fe20004000000 */
[----:B------:R-:W-:Y:S01]  /*16010*/  IMAD.MOV R27, RZ, RZ, -R11 ;  /* 0x000000ffff1b7224 */ /* 0x000fe200078e0a0b */
[----:B------:R-:W-:Y:S01]  /*16020*/  ULDC.64 UR4, c[0x0][0xb98] ;  /* 0x0002e60000047ab9 */ /* 0x000fe20000000a00 */
[----:B------:R-:W-:-:S02]  /*16030*/  IMAD.IADD R9, R9, 0x1, R15 ;  /* 0x0000000109097824 */ /* 0x000fc400078e020f */
[----:B------:R-:W-:Y:S01]  /*16040*/  IMAD R15, R0, R27, R10 ;  /* 0x0000001b000f7224 */ /* 0x000fe200078e020a */
[----:B------:R-:W2:Y:S01]  /*16050*/  @P1 LDC R87, c[0x0][0xbf0] ;  /* 0x0002fc00ff571b82 */ /* 0x000ea20000000800 */
        /* <DEDUP_REMOVED lines=12> */
[----:B0-----:R-:W-:Y:S01]  /*16120*/  VIADD R31, R31, 0xffffff80 ;  /* 0xffffff801f1f7836 */ /* 0x001fe20000000000 */
[----:B------:R-:W-:Y:S01]  /*16130*/  IADD3.X R9, R25, R9, R27, P0, !PT ;  /* 0x0000000919097210 */ /* 0x000fe200007fe41b */
[----:B------:R-:W-:Y:S01]  /*16140*/  IMAD R25, R15, UR5, R4 ;  /* 0x000000050f197c24 */ /* 0x000fe2000f8e0204 */
[----:B------:R-:W-:Y:S01]  /*16150*/  LOP3.LUT R36, R37, 0x380, RZ, 0xc0, !PT ;  /* 0x0000038025247812 */ /* 0x000fe200078ec0ff */
[----:B------:R-:W-:Y:S01]  /*16160*/  IMAD R83, R7, R0, RZ ;  /* 0x0000000007537224 */ /* 0x000fe200078e02ff */
[----:B------:R-:W-:Y:S01]  /*16170*/  SHF.R.S32.HI R30, RZ, 0x1f, R31 ;  /* 0x0000001fff1e7819 */ /* 0x000fe2000001141f */
[----:B------:R-:W-:Y:S01]  /*16180*/  IMAD.WIDE.U32 R8, R15, UR4, R8 ;  /* 0x000000040f087c25 */ /* 0x000fe2000f8e0008 */
[----:B------:R-:W-:Y:S01]  /*16190*/  ULDC.64 UR4, c[0x0][0xb50] ;  /* 0x0002d40000047ab9 */ /* 0x000fe20000000a00 */
[----:B------:R-:W-:-:S02]  /*161a0*/  SHF.R.U64 R36, R36, 0x3, RZ ;  /* 0x0000000324247819 */ /* 0x000fc400000012ff */
[----:B------:R-:W-:Y:S01]  /*161b0*/  IMAD.IADD R9, R9, 0x1, R25 ;  /* 0x0000000109097824 */ /* 0x000fe200078e0219 */
[----:B------:R-:W-:Y:S01]  /*161c0*/  LEA R10, P0, R8, UR4, 0x2 ;  /* 0x00000004080a7c11 */ /* 0x000fe2000f8010ff */
[----:B------:R-:W-:Y:S01]  /*161d0*/  IMAD.X R15, RZ, RZ, R13, P2 ;  /* 0x000000ffff0f7224 */ /* 0x000fe200010e060d */
[----:B------:R-:W-:Y:S02]  /*161e0*/  IADD3 R25, P3, R12, 0x2000, RZ ;  /* 0x000020000c197810 */ /* 0x000fe40007f7e0ff */
[----:B------:R-:W-:Y:S01]  /*161f0*/  LEA.HI.X R8, R8, UR5, R9, 0x2, P0 ;  /* 0x0000000508087c11 */ /* 0x000fe200080f1409 */
[----:B------:R-:W-:Y:S01]  /*16200*/  SHFL.IDX PT, R54, R10, RZ, 0x1c1f ;  /* 0x001c1fff0a367589 */ /* 0x000fe200000e0000 */
[----:B------:R-:W-:Y:S01]  /*16210*/  IADD3 R33, P0, R12, 0x4000, RZ ;  /* 0x000040000c217810 */ /* 0x000fe20007f1e0ff */
[----:B------:R-:W-:Y:S01]  /*16220*/  ULDC.64 UR4, c[0x0][0xaa0] ;  /* 0x0002a80000047ab9 */ /* 0x000fe20000000a00 */
[----:B------:R-:W-:Y:S01]  /*16230*/  LOP3.LUT R24, R25, 0x380, RZ, 0xc0, !PT ;  /* 0x0000038019187812 */ /* 0x000fe200078ec0ff */
[----:B------:R-:W0:Y:S01]  /*16240*/  SHFL.IDX PT, R55, R8, RZ, 0x1c1f ;  /* 0x001c1fff08377589 */ /* 0x000e2200000e0000 */
[----:B------:R-:W-:-:S02]  /*16250*/  LOP3.LUT R32, R33, 0x380, RZ, 0xc0, !PT ;  /* 0x0000038021207812 */ /* 0x000fc400078ec0ff */
[----:B------:R-:W-:Y:S01]  /*16260*/  SHF.R.U64 R24, R24, 0x3, RZ ;  /* 0x0000000318187819 */ /* 0x000fe200000012ff */
[----:B------:R-:W-:Y:S01]  /*16270*/  SHFL.IDX PT, R58, R10, 0x1, 0x1c1f ;  /* 0x003c1f000a3a7f89 */ /* 0x000fe200000e0000 */
[----:B------:R-:W-:Y:S02]  /*16280*/  IADD3 R41, P2, R12, 0x6000, RZ ;  /* 0x000060000c297810 */ /* 0x000fe40007f5e0ff */
[----:B------:R-:W-:Y:S01]  /*16290*/  SHF.R.U64 R32, R32, 0x3, RZ ;  /* 0x0000000320207819 */ /* 0x000fe200000012ff */
[----:B------:R4:W1:Y:S01]  /*162a0*/  SHFL.IDX PT, R59, R8, 0x1, 0x1c1f ;  /* 0x003c1f00083b7f89 */ /* 0x00086200000e0000 */
[----:B------:R-:W-:Y:S01]  /*162b0*/  LOP3.LUT R24, R24, R25, RZ, 0x3c, !PT ;  /* 0x0000001918187212 */ /* 0x000fe200078e3cff */
[----:B------:R-:W-:Y:S01]  /*162c0*/  IMAD.X R25, RZ, RZ, R13, P3 ;  /* 0x000000ffff197224 */ /* 0x000fe200018e060d */
[----:B------:R-:W-:Y:S02]  /*162d0*/  LOP3.LUT R40, R41, 0x380, RZ, 0xc0, !PT ;  /* 0x0000038029287812 */ /* 0x000fe400078ec0ff */
[----:B------:R-:W-:-:S02]  /*162e0*/  IADD3 R45, P3, R12, 0x7000, RZ ;  /* 0x000070000c2d7810 */ /* 0x000fc40007f7e0ff */
[----:B------:R-:W-:Y:S01]  /*162f0*/  LOP3.LUT R32, R32, R33, RZ, 0x3c, !PT ;  /* 0x0000002120207212 */ /* 0x000fe200078e3cff */
[--C-:B------:R-:W-:Y:S01]  /*16300*/  IMAD.X R33, RZ, RZ, R13.reuse, P0 ;  /* 0x000000ffff217224 */ /* 0x100fe200000e060d */
[----:B------:R-:W-:Y:S02]  /*16310*/  SHF.R.U64 R40, R40, 0x3, RZ ;  /* 0x0000000328287819 */ /* 0x000fe400000012ff */
[----:B------:R-:W-:Y:S02]  /*16320*/  IADD3 R53, P0, R12, 0x9000, RZ ;  /* 0x000090000c357810 */ /* 0x000fe40007f1e0ff */
[----:B------:R-:W-:Y:S02]  /*16330*/  LOP3.LUT R44, R45, 0x380, RZ, 0xc0, !PT ;  /* 0x000003802d2c7812 */ /* 0x000fe400078ec0ff */
[----:B------:R-:W-:Y:S02]  /*16340*/  LEA.HI R30, R30, R31, RZ, 0x7 ;  /* 0x0000001f1e1e7211 */ /* 0x000fe400078f38ff */
[----:B------:R-:W-:Y:S01]  /*16350*/  LOP3.LUT R40, R40, R41, RZ, 0x3c, !PT ;  /* 0x0000002928287212 */ /* 0x000fe200078e3cff */
[----:B------:R-:W-:Y:S01]  /*16360*/  IMAD.X R41, RZ, RZ, R13, P2 ;  /* 0x000000ffff297224 */ /* 0x000fe200010e060d */
[----:B------:R-:W-:-:S02]  /*16370*/  LOP3.LUT R52, R53, 0x380, RZ, 0xc0, !PT ;  /* 0x0000038035347812 */ /* 0x000fc400078ec0ff */
[----:B------:R-:W-:Y:S02]  /*16380*/  SHF.R.U64 R44, R44, 0x3, RZ ;  /* 0x000000032c2c7819 */ /* 0x000fe400000012ff */
[----:B------:R-:W-:Y:S02]  /*16390*/  IADD3 R57, P2, R12, 0xb000, RZ ;  /* 0x0000b0000c397810 */ /* 0x000fe40007f5e0ff */
[----:B------:R-:W-:Y:S02]  /*163a0*/  LOP3.LUT R30, R30, 0xffffff80, RZ, 0xc0, !PT ;  /* 0xffffff801e1e7812 */ /* 0x000fe400078ec0ff */
[----:B------:R-:W-:Y:S02]  /*163b0*/  SHF.R.U64 R52, R52, 0x3, RZ ;  /* 0x0000000334347819 */ /* 0x000fe400000012ff */
[----:B------:R-:W-:Y:S01]  /*163c0*/  LOP3.LUT R44, R44, R45, RZ, 0x3c, !PT ;  /* 0x0000002d2c2c7212 */ /* 0x000fe200078e3cff */
[----:B------:R-:W-:Y:S01]  /*163d0*/  IMAD.X R45, RZ, RZ, R13, P3 ;  /* 0x000000ffff2d7224 */ /* 0x000fe200018e060d */
[----:B------:R-:W-:Y:S01]  /*163e0*/  LOP3.LUT R56, R57, 0x380, RZ, 0xc0, !PT ;  /* 0x0000038039387812 */ /* 0x000fe200078ec0ff */
[----:B------:R-:W-:Y:S01]  /*163f0*/  IMAD.IADD R30, R31, 0x1, -R30 ;  /* 0x000000011f1e7824 */ /* 0x000fe200078e0a1e */
[----:B------:R-:W-:-:S02]  /*16400*/  IADD3 R61, P3, R12, 0xc000, RZ ;  /* 0x0000c0000c3d7810 */ /* 0x000fc40007f7e0ff */
[----:B------:R-:W-:Y:S01]  /*16410*/  LOP3.LUT R52, R52, R53, RZ, 0x3c, !PT ;  /* 0x0000003534347212 */ /* 0x000fe200078e3cff */
[--C-:B------:R-:W-:Y:S01]  /*16420*/  IMAD.X R53, RZ, RZ, R13.reuse, P0 ;  /* 0x000000ffff357224 */ /* 0x100fe200000e060d */
[----:B------:R-:W-:Y:S02]  /*16430*/  SHF.R.U64 R56, R56, 0x3, RZ ;  /* 0x0000000338387819 */ /* 0x000fe400000012ff */
[----:B------:R-:W-:Y:S02]  /*16440*/  LOP3.LUT R60, R61, 0x380, RZ, 0xc0, !PT ;  /* 0x000003803d3c7812 */ /* 0x000fe400078ec0ff */
[----:B------:R-:W-:Y:S02]  /*16450*/  LOP3.LUT P0, RZ, R30, 0x3, RZ, 0xc0, !PT ;  /* 0x000000031eff7812 */ /* 0x000fe4000780c0ff */
[----:B------:R-:W-:Y:S01]  /*16460*/  LOP3.LUT R56, R56, R57, RZ, 0x3c, !PT ;  /* 0x0000003938387212 */ /* 0x000fe200078e3cff */
[--C-:B------:R-:W-:Y:S01]  /*16470*/  IMAD.X R57, RZ, RZ, R13.reuse, P2 ;  /* 0x000000ffff397224 */ /* 0x100fe200010e060d */
[----:B------:R-:W-:Y:S01]  /*16480*/  LOP3.LUT R36, R36, R37, RZ, 0x3c, !PT ;  /* 0x0000002524247212 */ /* 0x000fe200078e3cff */
[----:B------:R-:W-:Y:S01]  /*16490*/  IMAD.X R37, RZ, RZ, R13, P4 ;  /* 0x000000ffff257224 */ /* 0x000fe200020e060d */
[----:B------:R-:W-:-:S02]  /*164a0*/  SHF.R.U64 R60, R60, 0x3, RZ ;  /* 0x000000033c3c7819 */ /* 0x000fc400000012ff */
[C---:B------:R-:W-:Y:S02]  /*164b0*/  IADD3 R29, P5, R12.reuse, 0x3000, RZ ;  /* 0x000030000c1d7810 */ /* 0x040fe40007fbe0ff */
[----:B------:R-:W-:Y:S02]  /*164c0*/  IADD3 R79, P4, R12, 0xa000, RZ ;  /* 0x0000a0000c4f7810 */ /* 0x000fe40007f9e0ff */
[----:B------:R-:W-:Y:S01]  /*164d0*/  LOP3.LUT R60, R60, R61, RZ, 0x3c, !PT ;  /* 0x0000003d3c3c7212 */ /* 0x000fe200078e3cff */
[----:B------:R-:W-:Y:S01]  /*164e0*/  IMAD.X R61, RZ, RZ, R13, P3 ;  /* 0x000000ffff3d7224 */ /* 0x000fe200018e060d */
[----:B------:R-:W-:Y:S02]  /*164f0*/  LOP3.LUT R28, R29, 0x380, RZ, 0xc0, !PT ;  /* 0x000003801d1c7812 */ /* 0x000fe400078ec0ff */
[----:B------:R-:W-:Y:S02]  /*16500*/  LOP3.LUT R78, R79, 0x380, RZ, 0xc0, !PT ;  /* 0x000003804f4e7812 */ /* 0x000fe400078ec0ff */
[----:B------:R-:W-:-:S02]  /*16510*/  IADD3 R7, P3, R12, 0xf000, RZ ;  /* 0x0000f0000c077810 */ /* 0x000fc40007f7e0ff */
[----:B------:R-:W-:Y:S02]  /*16520*/  SHF.R.U64 R28, R28, 0x3, RZ ;  /* 0x000000031c1c7819 */ /* 0x000fe400000012ff */
[----:B------:R-:W-:Y:S01]  /*16530*/  SHF.R.U64 R78, R78, 0x3, RZ ;  /* 0x000000034e4e7819 */ /* 0x000fe200000012ff */
[----:B------:R-:W-:Y:S01]  /*16540*/  IMAD R21, R21, UR4, RZ ;  /* 0x0000000415157c24 */ /* 0x000fe2000f8e02ff */
[----:B------:R-:W-:Y:S01]  /*16550*/  LOP3.LUT R28, R28, R29, RZ, 0x3c, !PT ;  /* 0x0000001d1c1c7212 */ /* 0x000fe200078e3cff */
[--C-:B------:R-:W-:Y:S01]  /*16560*/  IMAD.X R29, RZ, RZ, R13.reuse, P5 ;  /* 0x000000ffff1d7224 */ /* 0x100fe200028e060d */
[----:B------:R-:W-:Y:S01]  /*16570*/  LOP3.LUT R78, R78, R79, RZ, 0x3c, !PT ;  /* 0x0000004f4e4e7212 */ /* 0x000fe200078e3cff */
[----:B------:R-:W-:Y:S01]  /*16580*/  IMAD.X R79, RZ, RZ, R13, P4 ;  /* 0x000000ffff4f7224 */ /* 0x000fe200020e060d */
[----:B------:R-:W-:Y:S01]  /*16590*/  IADD3 R49, P5, R12, 0x8000, RZ ;  /* 0x000080000c317810 */ /* 0x000fe20007fbe0ff */
[----:B------:R-:W-:Y:S01]  /*165a0*/  IMAD R81, R20, UR5, R21 ;  /* 0x0000000514517c24 */ /* 0x000fe2000f8e0215 */
[----:B------:R-:W-:Y:S01]  /*165b0*/  IADD3 R69, P4, R12, 0xe000, RZ ;  /* 0x0000e0000c457810 */ /* 0x000fe20007f9e0ff */
[----:B------:R-:W-:Y:S01]  /*165c0*/  IMAD.WIDE.U32 R20, R20, UR4, RZ ;  /* 0x0000000414147c25 */ /* 0x000fe2000f8e00ff */
[----:B------:R-:W-:Y:S01]  /*165d0*/  LOP3.LUT R48, R49, 0x380, RZ, 0xc0, !PT ;  /* 0x0000038031307812 */ /* 0x000fe200078ec0ff */
[----:B------:R-:W-:Y:S01]  /*165e0*/  ULDC.64 UR4, c[0x0][0xae8] ;  /* 0x0002ba0000047ab9 */ /* 0x000fe20000000a00 */
[----:B------:R-:W-:Y:S01]  /*165f0*/  LOP3.LUT R68, R69, 0x380, RZ, 0xc0, !PT ;  /* 0x0000038045447812 */ /* 0x000fe200078ec0ff */
[----:B------:R-:W-:Y:S01]  /*16600*/  IMAD.IADD R21, R21, 0x1, R81 ;  /* 0x0000000115157824 */ /* 0x000fe200078e0251 */
[----:B------:R-:W-:Y:S01]  /*16610*/  SHF.R.U64 R48, R48, 0x3, RZ ;  /* 0x0000000330307819 */ /* 0x000fe200000012ff */
[----:B------:R-:W-:Y:S01]  /*16620*/  IMAD.X R73, RZ, RZ, R13, P3 ;  /* 0x000000ffff497224 */ /* 0x000fe200018e060d */
[----:B------:R-:W-:Y:S01]  /*16630*/  LOP3.LUT R9, R12, 0x380, RZ, 0xc0, !PT ;  /* 0x000003800c097812 */ /* 0x000fe200078ec0ff */
[----:B------:R-:W-:Y:S01]  /*16640*/  IMAD.WIDE.U32 R20, R230, UR4, R20 ;  /* 0x00000004e6147c25 */ /* 0x000fe2000f8e0014 */
[----:B------:R-:W-:-:S02]  /*16650*/  LOP3.LUT R48, R48, R49, RZ, 0x3c, !PT ;  /* 0x0000003130307212 */ /* 0x000fc400078e3cff */
[----:B------:R-:W-:Y:S01]  /*16660*/  LOP3.LUT R14, R11, 0x380, RZ, 0xc0, !PT ;  /* 0x000003800b0e7812 */ /* 0x000fe200078ec0ff */
[----:B------:R-:W-:Y:S01]  /*16670*/  IMAD.X R49, RZ, RZ, R13, P5 ;  /* 0x000000ffff317224 */ /* 0x000fe200028e060d */
[----:B------:R-:W-:Y:S02]  /*16680*/  IADD3 R65, P5, R12, 0xd000, RZ ;  /* 0x0000d0000c417810 */ /* 0x000fe40007fbe0ff */
[----:B------:R-:W-:Y:S02]  /*16690*/  SHF.R.U64 R68, R68, 0x3, RZ ;  /* 0x0000000344447819 */ /* 0x000fe400000012ff */
[----:B------:R-:W-:Y:S02]  /*166a0*/  LOP3.LUT R64, R65, 0x380, RZ, 0xc0, !PT ;  /* 0x0000038041407812 */ /* 0x000fe400078ec0ff */
[----:B------:R-:W-:Y:S02]  /*166b0*/  SHF.R.U64 R9, R9, 0x3, RZ ;  /* 0x0000000309097819 */ /* 0x000fe400000012ff */
[----:B------:R-:W-:-:S02]  /*166c0*/  SHF.R.U64 R64, R64, 0x3, RZ ;  /* 0x0000000340407819 */ /* 0x000fc400000012ff */
[----:B------:R-:W-:Y:S02]  /*166d0*/  SHF.R.U64 R14, R14, 0x3, RZ ;  /* 0x000000030e0e7819 */ /* 0x000fe400000012ff */
[----:B------:R-:W-:Y:S01]  /*166e0*/  LOP3.LUT R64, R64, R65, RZ, 0x3c, !PT ;  /* 0x0000004140407212 */ /* 0x000fe200078e3cff */
[--C-:B------:R-:W-:Y:S01]  /*166f0*/  IMAD.X R65, RZ, RZ, R13.reuse, P5 ;  /* 0x000000ffff417224 */ /* 0x100fe200028e060d */
[----:B------:R-:W-:Y:S01]  /*16700*/  LOP3.LUT R68, R68, R69, RZ, 0x3c, !PT ;  /* 0x0000004544447212 */ /* 0x000fe200078e3cff */
[--C-:B------:R-:W-:Y:S01]  /*16710*/  IMAD.X R69, RZ, RZ, R13.reuse, P4 ;  /* 0x000000ffff457224 */ /* 0x100fe200020e060d */
[----:B----4-:R-:W-:Y:S01]  /*16720*/  LOP3.LUT R8, R9, R12, RZ, 0x3c, !PT ;  /* 0x0000000c09087212 */ /* 0x010fe200078e3cff */
[----:B------:R-:W-:Y:S01]  /*16730*/  IMAD.MOV.U32 R9, RZ, RZ, R13 ;  /* 0x000000ffff097224 */ /* 0x000fe200078e000d */
[----:B------:R-:W-:Y:S01]  /*16740*/  LOP3.LUT R14, R14, R11, RZ, 0x3c, !PT ;  /* 0x0000000b0e0e7212 */ /* 0x000fe200078e3cff */
[----:B------:R-:W-:Y:S01]  /*16750*/  BSSY B1, `(.L_x_2846) ;  /* 0x0000062000017945 */ /* 0x000fe20003800000 */
[----:B------:R-:W-:-:S02]  /*16760*/  SHF.R.S32.HI R86, RZ, 0x1f, R224 ;  /* 0x0000001fff567819 */ /* 0x000fc400000114e0 */
[----:B------:R-:W-:Y:S02]  /*16770*/  SHF.R.S32.HI R88, RZ, 0x1f, R222 ;  /* 0x0000001fff587819 */ /* 0x000fe400000114de */
[----:B------:R-:W-:Y:S02]  /*16780*/  SHF.R.S32.HI R92, RZ, 0x1f, R223 ;  /* 0x0000001fff5c7819 */ /* 0x000fe400000114df */
[----:B------:R-:W-:Y:S01]  /*16790*/  SHF.R.S32.HI R93, RZ, 0x1f, R214 ;  /* 0x0000001fff5d7819 */ /* 0x000fe200000114d6 */
[----:B---3--:R-:W-:-:S05]  /*167a0*/  IMAD.IADD R4, R26, 0x1, R210 ;  /* 0x000000011a047824 */ /* 0x008fca00078e02d2 */
[C---:B------:R-:W-:Y:S01]  /*167b0*/  ISETP.GE.OR P2, PT, R4.reuse, R83, P0 ;  /* 0x000000530400720c */ /* 0x040fe20000746670 */
[----:B------:R-:W-:-:S05]  /*167c0*/  VIADD R4, R4, 0x8 ;  /* 0x0000000804047836 */ /* 0x000fca0000000000 */
[----:B------:R-:W-:Y:S02]  /*167d0*/  ISETP.GE.OR P0, PT, R4, R83, P0 ;  /* 0x000000530400720c */ /* 0x000fe40000706670 */
[----:B------:R-:W-:-:S04]  /*167e0*/  LOP3.LUT R4, R7, 0x380, RZ, 0xc0, !PT ;  /* 0x0000038007047812 */ /* 0x000fc800078ec0ff */
[----:B------:R-:W-:Y:S01]  /*167f0*/  SHF.R.U64 R4, R4, 0x3, RZ ;  /* 0x0000000304047819 */ /* 0x000fe200000012ff */
[----:B0-----:R-:W-:Y:S03]  /*16800*/  @!P2 ST.E desc[UR40][R54.64], R6 ;  /* 0x000000063600a985 */ /* 0x001fe6000c101928 */
[----:B------:R-:W-:-:S03]  /*16810*/  LOP3.LUT R72, R4, R7, RZ, 0x3c, !PT ;  /* 0x0000000704487212 */ /* 0x000fc600078e3cff */
[----:B-1----:R0:W-:Y:S04]  /*16820*/  @!P0 ST.E desc[UR40][R58.64], R5 ;  /* 0x000000053a008985 */ /* 0x0021e8000c101928 */
[----:B------:R-:W5:Y:S04]  /*16830*/  LD.E.128 R8, desc[UR40][R8.64] ;  /* 0x0000002808087980 */ /* 0x000f68000c101d00 */
[----:B------:R-:W5:Y:S04]  /*16840*/  LD.E.128 R12, desc[UR40][R14.64] ;  /* 0x000000280e0c7980 */ /* 0x000f68000c101d00 */
[----:B0-----:R0:W5:Y:S04]  /*16850*/  LD.E.128 R4, desc[UR40][R78.64] ;  /* 0x000000284e047980 */ /* 0x001168000c101d00 */
[----:B------:R-:W5:Y:S04]  /*16860*/  LD.E.128 R24, desc[UR40][R24.64] ;  /* 0x0000002818187980 */ /* 0x000f68000c101d00 */
[----:B------:R-:W5:Y:S01]  /*16870*/  LD.E.128 R28, desc[UR40][R28.64] ;  /* 0x000000281c1c7980 */ /* 0x000f62000c101d00 */
[----:B0-----:R-:W-:-:S02]  /*16880*/  IMAD R79, R77, UR4, RZ ;  /* 0x000000044d4f7c24 */ /* 0x001fc4000f8e02ff */
[----:B------:R-:W-:Y:S01]  /*16890*/  IMAD R77, R225, 0x20, R236 ;  /* 0x00000020e14d7824 */ /* 0x000fe200078e02ec */
[----:B------:R-:W5:Y:S01]  /*168a0*/  LD.E.128 R32, desc[UR40][R32.64] ;  /* 0x0000002820207980 */ /* 0x000f62000c101d00 */
[----:B------:R-:W-:Y:S01]  /*168b0*/  IMAD R79, R230, UR5, R79 ;  /* 0x00000005e64f7c24 */ /* 0x000fe2000f8e024f */
[----:B------:R-:W-:Y:S01]  /*168c0*/  ULDC.64 UR4, c[0x0][0xaf0] ;  /* 0x0002bc0000047ab9 */ /* 0x000fe20000000a00 */
[----:B------:R-:W-:Y:S01]  /*168d0*/  IMAD.IADD R80, R210, 0x1, R77 ;  /* 0x00000001d2507824 */ /* 0x000fe200078e024d */
[----:B------:R-:W5:Y:S01]  /*168e0*/  LD.E.128 R36, desc[UR40][R36.64] ;  /* 0x0000002824247980 */ /* 0x000f62000c101d00 */
[----:B------:R-:W-:Y:S02]  /*168f0*/  IMAD R77, R3, UR4, RZ ;  /* 0x00000004034d7c24 */ /* 0x000fe4000f8e02ff */
[----:B------:R-:W-:Y:S01]  /*16900*/  @P1 IMAD.HI.U32 R78, R80, R85, RZ ;  /* 0x00000055504e1227 */ /* 0x000fe200078e00ff */
[----:B------:R-:W5:Y:S03]  /*16910*/  LD.E.128 R40, desc[UR40][R40.64] ;  /* 0x0000002828287980 */ /* 0x000f66000c101d00 */
[----:B------:R-:W-:Y:S01]  /*16920*/  IMAD.IADD R21, R21, 0x1, R79 ;  /* 0x0000000115157824 */ /* 0x000fe200078e024f */
[----:B------:R-:W5:Y:S01]  /*16930*/  LD.E.128 R44, desc[UR40][R44.64] ;  /* 0x000000282c2c7980 */ /* 0x000f62000c101d00 */
[----:B------:R-:W-:Y:S01]  /*16940*/  IMAD.MOV.U32 R3, RZ, RZ, R80 ;  /* 0x000000ffff037224 */ /* 0x000fe200078e0050 */
[----:B--2---:R-:W-:Y:S01]  /*16950*/  @P1 SHF.R.U32.HI R3, RZ, R87, R78 ;  /* 0x00000057ff031219 */ /* 0x004fe2000001164e */
[C---:B------:R-:W-:Y:S01]  /*16960*/  IMAD R79, R76.reuse, UR5, R77 ;  /* 0x000000054c4f7c24 */ /* 0x040fe2000f8e024d */
[----:B------:R-:W5:Y:S01]  /*16970*/  LD.E.128 R48, desc[UR40][R48.64] ;  /* 0x0000002830307980 */ /* 0x000f62000c101d00 */
[----:B------:R-:W-:Y:S01]  /*16980*/  IMAD.WIDE.U32 R76, R76, UR4, R20 ;  /* 0x000000044c4c7c25 */ /* 0x000fe2000f8e0014 */
[----:B------:R-:W-:Y:S01]  /*16990*/  SHF.R.S32.HI R20, RZ, 0x1f, R3 ;  /* 0x0000001fff147819 */ /* 0x000fe20000011403 */
[----:B------:R-:W-:Y:S01]  /*169a0*/  ULDC.64 UR4, c[0x0][0xae0] ;  /* 0x0002b80000047ab9 */ /* 0x000fe20000000a00 */
[----:B------:R-:W5:Y:S01]  /*169b0*/  LD.E.128 R52, desc[UR40][R52.64] ;  /* 0x0000002834347980 */ /* 0x000f62000c101d00 */
[----:B------:R-:W-:-:S02]  /*169c0*/  IMAD.IADD R77, R77, 0x1, R79 ;  /* 0x000000014d4d7824 */ /* 0x000fc400078e024f */
[----:B------:R-:W-:Y:S01]  /*169d0*/  IMAD.MOV R79, RZ, RZ, -R3 ;  /* 0x000000ffff4f7224 */ /* 0x000fe200078e0a03 */
[----:B------:R-:W5:Y:S01]  /*169e0*/  LD.E.128 R56, desc[UR40][R56.64] ;  /* 0x0000002838387980 */ /* 0x000f62000c101d00 */
[----:B------:R-:W-:Y:S02]  /*169f0*/  IMAD R20, R20, UR4, RZ ;  /* 0x0000000414147c24 */ /* 0x000fe4000f8e02ff */
[----:B------:R-:W-:Y:S01]  /*16a00*/  IMAD R79, R0, R79, R80 ;  /* 0x0000004f004f7224 */ /* 0x000fe200078e0250 */
[----:B------:R-:W5:Y:S01]  /*16a10*/  LD.E.128 R60, desc[UR40][R60.64] ;  /* 0x000000283c3c7980 */ /* 0x000f62000c101d00 */
[C---:B------:R-:W-:Y:S02]  /*16a20*/  IMAD R81, R3.reuse, UR5, R20 ;  /* 0x0000000503517c24 */ /* 0x040fe4000f8e0214 */
[----:B------:R-:W-:Y:S01]  /*16a30*/  IMAD.WIDE.U32 R20, R3, UR4, R76 ;  /* 0x0000000403147c25 */ /* 0x000fe2000f8e004c */
[----:B------:R-:W5:Y:S01]  /*16a40*/  LD.E.128 R64, desc[UR40][R64.64] ;  /* 0x0000002840407980 */ /* 0x000f62000c101d00 */
[----:B------:R-:W-:Y:S01]  /*16a50*/  SHF.R.S32.HI R3, RZ, 0x1f, R79 ;  /* 0x0000001fff037819 */ /* 0x000fe2000001144f */
[----:B------:R-:W-:-:S02]  /*16a60*/  ULDC.64 UR4, c[0x0][0xad8] ;  /* 0x0002b60000047ab9 */ /* 0x000fc40000000a00 */
        /* <DEDUP_REMOVED lines=9> */
[----:B------:R-:W-:Y:S02]  /*16b00*/  IMAD.IADD R21, R21, 0x1, R81 ;  /* 0x0000000115157824 */ /* 0x000fe400078e0251 */
[----:B------:R-:W-:Y:S02]  /*16b10*/  IMAD R76, R3, UR4, RZ ;  /* 0x00000004034c7c24 */ /* 0x000fe4000f8e02ff */
[C---:B------:R-:W-:Y:S02]  /*16b20*/  VIADD R0, R210.reuse, 0x20 ;  /* 0x00000020d2007836 */ /* 0x040fe40000000000 */
[C---:B------:R-:W-:Y:S02]  /*16b30*/  IMAD R77, R79.reuse, UR5, R76 ;  /* 0x000000054f4d7c24 */ /* 0x040fe4000f8e024c */
[----:B------:R-:W-:Y:S01]  /*16b40*/  IMAD.WIDE.U32 R20, R79, UR4, R20 ;  /* 0x000000044f147c25 */ /* 0x000fe2000f8e0014 */
[-C--:B------:R-:W-:Y:S01]  /*16b50*/  ISETP.GE.AND P2, PT, R210, R83.reuse, PT ;  /* 0x00000053d200720c */ /* 0x080fe20003f46270 */
[----:B------:R-:W-:Y:S01]  /*16b60*/  ULDC.64 UR4, c[0x0][0xa80] ;  /* 0x0002a00000047ab9 */ /* 0x000fe20000000a00 */
[----:B------:R-:W-:Y:S01]  /*16b70*/  ISETP.GE.AND P0, PT, R0, R83, PT ;  /* 0x000000530000720c */ /* 0x000fe20003f06270 */
[----:B------:R-:W-:Y:S01]  /*16b80*/  VIADD R3, R210, 0x40 ;  /* 0x00000040d2037836 */ /* 0x000fe20000000000 */
[----:B------:R-:W-:Y:S01]  /*16b90*/  LEA R82, P3, R20, UR4, 0x1 ;  /* 0x0000000414527c11 */ /* 0x000fe2000f8608ff */
[----:B------:R-:W-:-:S02]  /*16ba0*/  IMAD.IADD R21, R21, 0x1, R77 ;  /* 0x0000000115157824 */ /* 0x000fc400078e024d */
[----:B------:R-:W-:Y:S01]  /*16bb0*/  VIADD R0, R16, 0x22820 ;  /* 0x0002282010007836 */ /* 0x000fe20000000000 */
[----:B------:R-:W-:Y:S01]  /*16bc0*/  P2R R84, PR, RZ, 0x1 ;  /* 0x00000001ff547803 */ /* 0x000fe20000000000 */
[----:B------:R-:W-:Y:S01]  /*16bd0*/  VIADD R76, R210, 0x60 ;  /* 0x00000060d24c7836 */ /* 0x000fe20000000000 */
[-C--:B------:R-:W-:Y:S02]  /*16be0*/  ISETP.GE.AND P0, PT, R3, R83.reuse, PT ;  /* 0x000000530300720c */ /* 0x080fe40003f06270 */
[----:B------:R-:W-:Y:S02]  /*16bf0*/  LEA.HI.X R3, R20, UR5, R21, 0x1, P3 ;  /* 0x0000000514037c11 */ /* 0x000fe400098f0c15 */
[----:B------:R-:W-:Y:S02]  /*16c00*/  PRMT R0, RZ, 0x654, R0 ;  /* 0x00000654ff007816 */ /* 0x000fe40000000000 */
[----:B------:R-:W-:Y:S01]  /*16c10*/  ISETP.GE.AND P1, PT, R76, R83, PT ;  /* 0x000000534c00720c */ /* 0x000fe20003f26270 */
[----:B0-----:R0:W1:Y:S01]  /*16c20*/  SHFL.IDX PT, R81, R3, RZ, 0x181f ;  /* 0x00181fff03517589 */ /* 0x00106200000e0000 */
[----:B------:R0:W-:Y:S03]  /*16c30*/  SYNCS.ARRIVE.TRANS64.RED.A1T0 RZ, [R0+URZ], RZ ;  /* 0x000000ff00ff79a7 */ /* 0x0001e6000810043f */
[----:B------:R0:W2:Y:S01]  /*16c40*/  SHFL.IDX PT, R83, R82, RZ, 0x181f ;  /* 0x00181fff52537589 */ /* 0x0000a200000e0000 */
[----:B------:R-:W-:Y:S07]  /*16c50*/  @P2 BRA `(.L_x_2847) ;  /* 0x0000000000442947 */ /* 0x000fee0003800000 */
[----:B------:R-:W-:Y:S02]  /*16c60*/  ULDC UR4, c[0x0][0xac8] ;  /* 0x0002b20000047ab9 */ /* 0x000fe40000000800 */
[----:B------:R-:W-:Y:S02]  /*16c70*/  ISETP.GE.AND P2, PT, R214, UR4, PT ;  /* 0x00000004d6007c0c */ /* 0x000fe4000bf46270 */
[----:B------:R-:W-:-:S11]  /*16c80*/  ISETP.GE.AND P3, PT, R223, UR4, PT ;  /* 0x00000004df007c0c */ /* 0x000fd6000bf66270 */
[----:B--2---:R-:W-:-:S04]  /*16c90*/  @!P2 LEA R20, P4, R214, R83, 0x1 ;  /* 0x00000053d614a211 */ /* 0x004fc800078808ff */
[----:B-1----:R-:W-:Y:S02]  /*16ca0*/  @!P2 LEA.HI.X R21, R214, R81, R93, 0x1, P4 ;  /* 0x00000051d615a211 */ /* 0x002fe400020f0c5d */
        /* <DEDUP_REMOVED lines=12> */
.L_x_2847:
[----:B------:R-:W-:Y:S05]  /*16d70*/  BSYNC B1 ;  /* 0x0000000000017941 */ /* 0x000fea0003800000 */
.L_x_2846:
[----:B------:R-:W-:Y:S01]  /*16d80*/  ISETP.NE.AND P2, PT, R84, RZ, PT ;  /* 0x000000ff5400720c */ /* 0x000fe20003f45270 */
[----:B---3-5:R3:W4:Y:S01]  /*16d90*/  SHFL.IDX PT, R33, R3, 0x1, 0x181f ;  /* 0x00381f0003217f89 */ /* 0x02872200000e0000 */
[----:B------:R-:W-:Y:S03]  /*16da0*/  BSSY B1, `(.L_x_2848) ;  /* 0x0000014000017945 */ /* 0x000fe60003800000 */
[----:B------:R3:W0:Y:S08]  /*16db0*/  SHFL.IDX PT, R35, R82, 0x1, 0x181f ;  /* 0x00381f0052237f89 */ /* 0x00063000000e0000 */
[----:B---3--:R-:W-:Y:S05]  /*16dc0*/  @P2 BRA `(.L_x_2849) ;  /* 0x0000000000442947 */ /* 0x008fea0003800000 */
[----:B------:R-:W-:Y:S02]  /*16dd0*/  ULDC UR4, c[0x0][0xac8] ;  /* 0x0002b20000047ab9 */ /* 0x000fe40000000800 */
[----:B------:R-:W-:Y:S02]  /*16de0*/  ISETP.GE.AND P2, PT, R214, UR4, PT ;  /* 0x00000004d6007c0c */ /* 0x000fe4000bf46270 */
[----:B------:R-:W-:Y:S02]  /*16df0*/  ISETP.GE.AND P3, PT, R223, UR4, PT ;  /* 0x00000004df007c0c */ /* 0x000fe4000bf66270 */
[----:B------:R-:W-:-:S09]  /*16e00*/  ISETP.GE.AND P4, PT, R222, UR4, PT ;  /* 0x00000004de007c0c */ /* 0x000fd2000bf86270 */
[----:B0-----:R-:W-:-:S04]  /*16e10*/  @!P2 LEA R8, P5, R214, R35, 0x1 ;  /* 0x00000023d608a211 */ /* 0x001fc800078a08ff */
        /* <DEDUP_REMOVED lines=12> */
.L_x_2849:
[----:B------:R-:W-:Y:S05]  /*16ee0*/  BSYNC B1 ;  /* 0x0000000000017941 */ /* 0x000fea0003800000 */
.L_x_2848:
[----:B---3--:R3:W0:Y:S01]  /*16ef0*/  SHFL.IDX PT, R15, R3, 0x2, 0x181f ;  /* 0x00581f00030f7f89 */ /* 0x00862200000e0000 */
        /* <DEDUP_REMOVED lines=8> */
[----:B0-----:R-:W-:-:S04]  /*16f80*/  @!P4 LEA R8, P5, R214, R21, 0x1 ;  /* 0x00000015d608c211 */ /* 0x001fc800078a08ff */
[----:B------:R-:W-:Y:S02]  /*16f90*/  @!P4 LEA.HI.X R9, R214, R15, R93, 0x1, P5 ;  /* 0x0000000fd609c211 */ /* 0x000fe400028f0c5d */
        /* <DEDUP_REMOVED lines=10> */
.L_x_2851:
[----:B------:R-:W-:Y:S05]  /*17040*/  BSYNC B1 ;  /* 0x0000000000017941 */ /* 0x000fea0003800000 */
.L_x_2850:
[----:B0--3--:R-:W0:Y:S04]  /*17050*/  SHFL.IDX PT, R3, R3, 0x3, 0x181f ;  /* 0x00781f0003037f89 */ /* 0x009e2800000e0000 */
[----:B------:R3:W0:Y:S01]  /*17060*/  SHFL.IDX PT, R11, R82, 0x3, 0x181f ;  /* 0x00781f00520b7f89 */ /* 0x00062200000e0000 */
[----:B------:R-:W-:Y:S05]  /*17070*/  @P1 BRA `(.L_x_2852) ;  /* 0x0000000c00e41947 */ /* 0x000fea0003800000 */
        /* <DEDUP_REMOVED lines=19> */
.L_x_2844:
[----:B------:R-:W-:Y:S01]  /*171b0*/  ULDC.64 UR4, c[0x0][0xc00] ;  /* 0x0003000000047ab9 */ /* 0x000fe20000000a00 */
[----:B------:R-:W4:Y:S01]  /*171c0*/  LDC.64 R4, c[0x0][0xc00] ;  /* 0x00030000ff047b82 */ /* 0x000f220000000a00 */
[----:B------:R-:W-:Y:S01]  /*171d0*/  ISETP.NE.U32.AND P0, PT, RZ, UR4, PT ;  /* 0x00000004ff007c0c */ /* 0x000fe2000bf05070 */
[----:B------:R-:W-:-:S03]  /*171e0*/  IMAD.MOV.U32 R0, RZ, RZ, RZ ;  /* 0x000000ffff007224 */ /* 0x000fc600078e00ff */
[----:B------:R-:W-:Y:S01]  /*171f0*/  ISETP.NE.AND.EX P0, PT, RZ, UR5, PT, P0 ;  /* 0x00000005ff007c0c */ /* 0x000fe2000bf05300 */
[----:B------:R-:W-:Y:S02]  /*17200*/  ULDC.64 UR4, c[0x0][0xc08] ;  /* 0x0003020000047ab9 */ /* 0x000fe40000000a00 */
[----:B------:R-:W-:Y:S01]  /*17210*/  ISETP.NE.U32.AND P1, PT, RZ, UR4, PT ;  /* 0x00000004ff007c0c */ /* 0x000fe2000bf25070 */
[----:B------:R-:W0:Y:S03]  /*17220*/  LDC R25, c[0x0][0xbe8] ;  /* 0x0002fa00ff197b82 */ /* 0x000e260000000800 */
[----:B------:R-:W-:Y:S01]  /*17230*/  ISETP.NE.AND.EX P1, PT, RZ, UR5, PT, P1 ;  /* 0x00000005ff007c0c */ /* 0x000fe2000bf25310 */
[----:B----4-:R-:W-:-:S12]  /*17240*/  IMAD.WIDE R4, R232, 0x4, R4 ;  /* 0x00000004e8047825 */ /* 0x010fd800078e0204 */
[----:B------:R-:W4:Y:S01]  /*17250*/  @P1 LDC.64 R6, c[0x0][0xc08] ;  /* 0x00030200ff061b82 */ /* 0x000f220000000a00 */
[----:B------:R-:W-:Y:S02]  /*17260*/  ULDC UR4, c[0x0][0xa88] ;  /* 0x0002a20000047ab9 */ /* 0x000fe40000000800 */
[----:B------:R-:W-:Y:S01]  /*17270*/  IMAD.U32 R8, RZ, RZ, UR4 ;  /* 0x00000004ff087e24 */ /* 0x000fe2000f8e00ff */
[----:B------:R0:W5:Y:S01]  /*17280*/  @P0 LDG.E R0, desc[UR40][R4.64] ;  /* 0x0000002804000981 */ /* 0x000162000c1e1900 */
[----:B----4-:R-:W-:-:S05]  /*17290*/  @P1 IMAD.WIDE R6, R232, 0x4, R6 ;  /* 0x00000004e8061825 */ /* 0x010fca00078e0206 */
[----:B------:R4:W5:Y:S01]  /*172a0*/  @P1 LDG.E R8, desc[UR40][R6.64] ;  /* 0x0000002806081981 */ /* 0x000962000c1e1900 */
[----:B0-----:R-:W-:Y:S02]  /*172b0*/  ISETP.NE.AND P2, PT, R25, 0x1, PT ;  /* 0x000000011900780c */ /* 0x001fe40003f45270 */
[----:B------:R-:W-:Y:S01]  /*172c0*/  SHF.R.S32.HI R9, RZ, 0x1f, R232 ;  /* 0x0000001fff097819 */ /* 0x000fe200000114e8 */
[----:B------:R-:W0:Y:S10]  /*172d0*/  S2R R3, SR_TID.X ;  /* 0x0000000000037919 */ /* 0x000e340000002100 */
[----:B------:R-:W1:Y:S01]  /*172e0*/  @P2 LDC R27, c[0x0][0xbec] ;  /* 0x0002fb00ff1b2b82 */ /* 0x000e620000000800 */
[----:B0-----:R-:W-:-:S05]  /*172f0*/  VIADD R3, R3, 0xffffff80 ;  /* 0xffffff8003037836 */ /* 0x001fca0000000000 */
[----:B------:R-:W-:Y:S01]  /*17300*/  ISETP.GE.AND P3, PT, R3, 0x80, PT ;  /* 0x000000800300780c */ /* 0x000fe20003f66270 */
[----:B----4-:R-:W-:-:S12]  /*17310*/  @P1 BRA `(.L_x_2853) ;  /* 0x0000000000101947 */ /* 0x010fd80003800000 */
[----:B------:R-:W-:Y:S05]  /*17320*/  @!P0 BRA `(.L_x_2853) ;  /* 0x00000000000c8947 */ /* 0x000fea0003800000 */
[----:B------:R-:W4:Y:S04]  /*17330*/  LDG.E R3, desc[UR40][R4.64] ;  /* 0x0000002804037981 */ /* 0x000f28000c1e1900 */
[----:B-----5:R-:W4:Y:S02]  /*17340*/  LDG.E R8, desc[UR40][R4.64+0x4] ;  /* 0x0000042804087981 */ /* 0x020f24000c1e1900 */
[----:B----4-:R-:W-:-:S07]  /*17350*/  IMAD.IADD R8, R8, 0x1, -R3 ;  /* 0x0000000108087824 */ /* 0x010fce00078e0a03 */
.L_x_2853:
[----:B------:R-:W-:Y:S01]  /*17360*/  BSSY B1, `(.L_x_2854) ;  /* 0x000002d000017945 */ /* 0x000fe20003800000 */
[----:B------:R-:W-:Y:S02]  /*17370*/  SHF.R.S32.HI R12, RZ, 0x1f, R230 ;  /* 0x0000001fff0c7819 */ /* 0x000fe400000114e6 */
[----:B------:R-:W-:Y:S02]  /*17380*/  SEL R13, R232, RZ, !P0 ;  /* 0x000000ffe80d7207 */ /* 0x000fe40004000000 */
[----:B------:R-:W-:Y:S02]  /*17390*/  SEL R14, R9, RZ, !P0 ;  /* 0x000000ff090e7207 */ /* 0x000fe40004000000 */
[----:B-----5:R-:W-:Y:S01]  /*173a0*/  SHF.R.S32.HI R11, RZ, 0x1f, R0 ;  /* 0x0000001fff0b7819 */ /* 0x020fe20000011400 */
[----:B------:R-:W-:Y:S06]  /*173b0*/  @P3 BRA `(.L_x_2855) ;  /* 0x00000000009c3947 */ /* 0x000fec0003800000 */
[----:B------:R-:W0:Y:S01]  /*173c0*/  S2R R5, SR_TID.X ;  /* 0x0000000000057919 */ /* 0x000e220000002100 */
[----:B------:R-:W4:Y:S02]  /*173d0*/  LDC R9, c[0x0][0xbe8] ;  /* 0x0002fa00ff097b82 */ /* 0x000f240000000800 */
[----:B----4-:R-:W-:Y:S01]  /*173e0*/  IMAD R3, R8, R9, RZ ;  /* 0x0000000908037224 */ /* 0x010fe200078e02ff */
[----:B0-----:R-:W-:-:S04]  /*173f0*/  IADD3 R10, R210, -0x80, R5 ;  /* 0xffffff80d20a7810 */ /* 0x001fc80007ffe005 */
        /* <DEDUP_REMOVED lines=9> */
[----:B------:R-:W0:Y:S01]  /*17490*/  @P0 LDC R15, c[0x0][0xbec] ;  /* 0x0002fb00ff0f0b82 */ /* 0x000e220000000800 */
[----:B------:R-:W-:Y:S01]  /*174a0*/  IMAD R7, R230, UR5, R7 ;  /* 0x00000005e6077c24 */ /* 0x000fe2000f8e0207 */
[----:B------:R-:W-:-:S03]  /*174b0*/  ULDC.64 UR4, c[0x0][0xb98] ;  /* 0x0002e60000047ab9 */ /* 0x000fc60000000a00 */
[----:B------:R-:W-:-:S03]  /*174c0*/  IMAD.IADD R5, R5, 0x1, R7 ;  /* 0x0000000105057824 */ /* 0x000fc600078e0207 */
[----:B------:R-:W4:Y:S01]  /*174d0*/  @P0 LDC R21, c[0x0][0xbf0] ;  /* 0x0002fc00ff150b82 */ /* 0x000f220000000800 */
[----:B------:R-:W-:-:S04]  /*174e0*/  IMAD.WIDE.U32 R4, R13, UR4, R4 ;  /* 0x000000040d047c25 */ /* 0x000fc8000f8e0004 */
[----:B0-----:R-:W-:-:S05]  /*174f0*/  @P0 IMAD.HI.U32 R6, R10, R15, RZ ;  /* 0x0000000f0a060227 */ /* 0x001fca00078e00ff */
[----:B----4-:R-:W-:Y:S01]  /*17500*/  @P0 SHF.R.U32.HI R3, RZ, R21, R6 ;  /* 0x00000015ff030219 */ /* 0x010fe20000011606 */
[----:B------:R-:W-:-:S03]  /*17510*/  IMAD R6, R14, UR4, RZ ;  /* 0x000000040e067c24 */ /* 0x000fc6000f8e02ff */
[----:B------:R-:W-:Y:S01]  /*17520*/  IADD3 R4, P0, R3, R4, RZ ;  /* 0x0000000403047210 */ /* 0x000fe20007f1e0ff */
[--C-:B------:R-:W-:Y:S02]  /*17530*/  IMAD.MOV R7, RZ, RZ, -R3.reuse ;  /* 0x000000ffff077224 */ /* 0x100fe400078e0a03 */
        /* <DEDUP_REMOVED lines=15> */
.L_x_2855:
[----:B------:R-:W-:Y:S05]  /*17630*/  BSYNC B1 ;  /* 0x0000000000017941 */ /* 0x000fea0003800000 */
.L_x_2854:
[----:B------:R-:W4:Y:S01]  /*17640*/  @P2 LDC R9, c[0x0][0xbf0] ;  /* 0x0002fc00ff092b82 */ /* 0x000f220000000800 */
[----:B------:R-:W-:Y:S01]  /*17650*/  ULDC.64 UR4, c[0x0][0xaa0] ;  /* 0x0002a80000047ab9 */ /* 0x000fe20000000a00 */
[----:B0-----:R-:W-:Y:S02]  /*17660*/  IMAD R7, R225, 0x20, R236 ;  /* 0x00000020e1077824 */ /* 0x001fe400078e02ec */
[----:B------:R-:W-:Y:S02]  /*17670*/  IMAD R3, R11, UR4, RZ ;  /* 0x000000040b037c24 */ /* 0x000fe4000f8e02ff */
[----:B------:R-:W-:-:S04]  /*17680*/  IMAD.WIDE.U32 R4, R0, UR4, RZ ;  /* 0x0000000400047c25 */ /* 0x000fc8000f8e00ff */
[----:B------:R-:W-:Y:S01]  /*17690*/  IMAD R3, R0, UR5, R3 ;  /* 0x0000000500037c24 */ /* 0x000fe2000f8e0203 */
[----:B------:R-:W-:Y:S01]  /*176a0*/  ULDC.64 UR4, c[0x0][0xae8] ;  /* 0x0002ba0000047ab9 */ /* 0x000fe20000000a00 */
[----:B------:R-:W-:Y:S02]  /*176b0*/  IMAD.IADD R10, R210, 0x1, R7 ;  /* 0x00000001d20a7824 */ /* 0x000fe400078e0207 */
[----:B------:R-:W-:Y:S02]  /*176c0*/  IMAD.IADD R5, R5, 0x1, R3 ;  /* 0x0000000105057824 */ /* 0x000fe400078e0203 */
[----:B------:R-:W-:Y:S02]  /*176d0*/  IMAD R3, R12, UR4, RZ ;  /* 0x000000040c037c24 */ /* 0x000fe4000f8e02ff */
[----:B-1----:R-:W-:-:S04]  /*176e0*/  @P2 IMAD.HI.U32 R0, R10, R27, RZ ;  /* 0x0000001b0a002227 */ /* 0x002fc800078e00ff */
[C---:B------:R-:W-:Y:S02]  /*176f0*/  IMAD R7, R230.reuse, UR5, R3 ;  /* 0x00000005e6077c24 */ /* 0x040fe4000f8e0203 */
        /* <DEDUP_REMOVED lines=28> */
[----:B------:R0:W1:Y:S04]  /*178c0*/  SHFL.IDX PT, R3, R4, RZ, 0x181f ;  /* 0x00181fff04037589 */ /* 0x00006800000e0000 */
[----:B------:R0:W4:Y:S02]  /*178d0*/  SHFL.IDX PT, R14, R0, RZ, 0x181f ;  /* 0x00181fff000e7589 */ /* 0x00012400000e0000 */
.L_x_3076:
[----:B------:R-:W-:Y:S01]  /*178e0*/  IMAD R8, R8, R25, RZ ;  /* 0x0000001908087224 */ /* 0x000fe200078e02ff */
[----:B------:R-:W-:Y:S01]  /*178f0*/  BSSY B1, `(.L_x_2857) ;  /* 0x0000019000017945 */ /* 0x000fe20003800000 */
[----:B------:R-:W-:-:S05]  /*17900*/  IMAD.IADD R7, R236, 0x1, R210 ;  /* 0x00000001ec077824 */ /* 0x000fca00078e02d2 */
        /* <DEDUP_REMOVED lines=11> */
[CC--:B------:R-:W-:Y:S02]  /*179c0*/  @!P2 LEA R12, P4, R223.reuse, R14.reuse, 0x1 ;  /* 0x0000000edf0ca211 */ /* 0x0c0fe400078808ff */
[-C--:B-1----:R-:W-:Y:S02]  /*179d0*/  @!P3 LEA.HI.X R11, R214, R3.reuse, R5, 0x1, P5 ;  /* 0x00000003d60bb211 */ /* 0x082fe400028f0c05 */
        /* <DEDUP_REMOVED lines=10> */
.L_x_2858:
[----:B------:R-:W-:Y:S05]  /*17a80*/  BSYNC B1 ;  /* 0x0000000000017941 */ /* 0x000fea0003800000 */
.L_x_2857:
[----:B------:R-:W-:-:S03]  /*17a90*/  UMOV UR4, 0xffffffff ;  /* 0xffffffff00047882 */ /* 0x000fc60000000000 */
[----:B------:R-:W-:Y:S05]  /*17aa0*/  BRA.DIV UR4, `(.L_x_2859) ;  /* 0x0000009204f47947 */ /* 0x000fea000b800000 */
[----:B-1----:R1:W0:Y:S04]  /*17ab0*/  SHFL.IDX PT, R3, R4, 0x1, 0x181f ;  /* 0x00381f0004037f89 */ /* 0x00222800000e0000 */
[----:B----4-:R1:W4:Y:S02]  /*17ac0*/  SHFL.IDX PT, R14, R0, 0x1, 0x181f ;  /* 0x00381f00000e7f89 */ /* 0x01032400000e0000 */
.L_x_3080:
        /* <DEDUP_REMOVED lines=14> */
[-C--:B0-----:R-:W-:Y:S02]  /*17bb0*/  @!P3 LEA.HI.X R11, R214, R3.reuse, R6, 0x1, P5 ;  /* 0x00000003d60bb211 */ /* 0x081fe400028f0c06 */
        /* <DEDUP_REMOVED lines=10> */
.L_x_2861:
[----:B------:R-:W-:Y:S05]  /*17c60*/  BSYNC B1 ;  /* 0x0000000000017941 */ /* 0x000fea0003800000 */
.L_x_2860:
[----:B------:R-:W-:-:S03]  /*17c70*/  UMOV UR4, 0xffffffff ;  /* 0xffffffff00047882 */ /* 0x000fc60000000000 */
[----:B------:R-:W-:Y:S05]  /*17c80*/  BRA.DIV UR4, `(.L_x_2862) ;  /* 0x0000009204c47947 */ /* 0x000fea000b800000 */
[----:B0-----:R0:W0:Y:S04]  /*17c90*/  SHFL.IDX PT, R3, R4, 0x2, 0x181f ;  /* 0x00581f0004037f89 */ /* 0x00102800000e0000 */
[----:B----4-:R4:W0:Y:S02]  /*17ca0*/  SHFL.IDX PT, R14, R0, 0x2, 0x181f ;  /* 0x00581f00000e7f89 */ /* 0x01082400000e0000 */
.L_x_3084:
        /* <DEDUP_REMOVED lines=13> */
[CC--:B------:R-:W-:Y:S02]  /*17d80*/  @!P2 LEA R12, P4, R223.reuse, R14.reuse, 0x1 ;  /* 0x0000000edf0ca211 */ /* 0x0c0fe400078808ff */
[-C--:B------:R-:W-:Y:S02]  /*17d90*/  @!P3 LEA.HI.X R11, R214, R3.reuse, R6, 0x1, P5 ;  /* 0x00000003d60bb211 */ /* 0x080fe400028f0c06 */
        /* <DEDUP_REMOVED lines=10> */
.L_x_2864:
[----:B------:R-:W-:Y:S05]  /*17e40*/  BSYNC B1 ;  /* 0x0000000000017941 */ /* 0x000fea0003800000 */
.L_x_2863:
[----:B------:R-:W-:-:S03]  /*17e50*/  UMOV UR4, 0xffffffff ;  /* 0xffffffff00047882 */ /* 0x000fc60000000000 */
[----:B------:R-:W-:Y:S05]  /*17e60*/  BRA.DIV UR4, `(.L_x_2865) ;  /* 0x0000009204947947 */ /* 0x000fea000b800000 */
[----:B0-----:R0:W0:Y:S04]  /*17e70*/  SHFL.IDX PT, R3, R4, 0x3, 0x181f ;  /* 0x00781f0004037f89 */ /* 0x00102800000e0000 */
[----:B------:R0:W0:Y:S02]  /*17e80*/  SHFL.IDX PT, R14, R0, 0x3, 0x181f ;  /* 0x00781f00000e7f89 */ /* 0x00002400000e0000 */
.L_x_3088:
[----:B01--4-:R-:W-:-:S05]  /*17e90*/  VIADD R0, R7, 0x60 ;  /* 0x0000006007007836 */ /* 0x013fca0000000000 */
        /* <DEDUP_REMOVED lines=12> */
[-C--:B------:R-:W-:Y:S02]  /*17f60*/  @!P2 LEA R6, P4, R223, R14.reuse, 0x1 ;  /* 0x0000000edf06a211 */ /* 0x080fe400078808ff */
[----:B------:R-:W-:Y:S02]  /*17f70*/  @!P3 LEA.HI.X R5, R214, R3, R9, 0x1, P5 ;  /* 0x00000003d605b211 */ /* 0x000fe400028f0c09 */
[----:B------:R-:W-:-:S02]  /*17f80*/  @!P1 LEA R8, P5, R222, R14, 0x1 ;  /* 0x0000000ede089211 */ /* 0x000fc400078a08ff */
[-C--:B------:R-:W-:Y:S01]  /*17f90*/  @!P2 LEA.HI.X R7, R223, R3.reuse, R12, 0x1, P4 ;  /* 0x00000003df07a211 */ /* 0x080fe200020f0c0c */
[----:B------:R0:W-:Y:S01]  /*17fa0*/  @!P3 ST.E.128 desc[UR40][R4.64], RZ ;  /* 0x000000ff0400b985 */ /* 0x0001e2000c101d28 */
[----:B------:R-:W-:Y:S02]  /*17fb0*/  @!P0 LEA R14, P4, R224, R14, 0x1 ;  /* 0x0000000ee00e8211 */ /* 0x000fe400078808ff */
[-C--:B------:R-:W-:Y:S01]  /*17fc0*/  @!P1 LEA.HI.X R9, R222, R3.reuse, R11, 0x1, P5 ;  /* 0x00000003de099211 */ /* 0x080fe200028f0c0b */
[----:B------:R0:W-:Y:S01]  /*17fd0*/  @!P2 ST.E.128 desc[UR40][R6.64], RZ ;  /* 0x000000ff0600a985 */ /* 0x0001e2000c101d28 */
[----:B------:R-:W-:-:S03]  /*17fe0*/  @!P0 LEA.HI.X R15, R224, R3, R10, 0x1, P4 ;  /* 0x00000003e00f8211 */ /* 0x000fc600020f0c0a */
[----:B------:R0:W-:Y:S04]  /*17ff0*/  @!P1 ST.E.128 desc[UR40][R8.64], RZ ;  /* 0x000000ff08009985 */ /* 0x0001e8000c101d28 */
[----:B------:R0:W-:Y:S02]  /*18000*/  @!P0 ST.E.128 desc[UR40][R14.64], RZ ;  /* 0x000000ff0e008985 */ /* 0x0001e4000c101d28 */
.L_x_2852:
[----:B------:R-:W-:Y:S05]  /*18010*/  BSYNC B0 ;  /* 0x0000000000007941 */ /* 0x000fea0003800000 */
.L_x_2843:
[----:B------:R-:W-:Y:S02]  /*18020*/  ULDC UR4, c[0x0][0xc3c] ;  /* 0x00030f0000047ab9 */ /* 0x000fe40000000800 */
[----:B---3--:R-:W-:-:S13]  /*18030*/  ISETP.GE.AND P0, PT, R91, UR4, PT ;  /* 0x000000045b007c0c */ /* 0x008fda000bf06270 */
[----:B------:R-:W-:Y:S05]  /*18040*/  @!P0 BRA `(.L_x_2866) ;  /* 0xfffffe9000008947 */ /* 0x000fea000383ffff */
[----:B------:R-:W-:Y:S05]  /*18050*/  BRA `(.L_x_2660) ;  /* 0x0000007c00ac7947 */ /* 0x000fea0003800000 */
.L_x_2658:
[----:B------:R-:W-:-:S08]  /*18060*/  NOP ;  /* 0x0000000000007918 */ /* 0x000fd00000000000 */
[----:B--2---:R-:W0:-:S00]  /*18070*/  USETMAXREG.DEALLOC.CTAPOOL 0x18 ;  /* 0x00000018000079c8 */ /* 0x004e0000080e0500 */
        /* <DEDUP_REMOVED lines=16> */
.L_x_2867:
[----:B------:R-:W-:Y:S01]  /*18180*/  LOP3.LUT R0, R4, 0x1f, RZ, 0xc0, !PT ;  /* 0x0000001f04007812 */ /* 0x000fe200078ec0ff */
[----:B------:R-:W-:Y:S01]  /*18190*/  ULDC UR4, c[0x0][0xc3c] ;  /* 0x00030f0000047ab9 */ /* 0x000fe20000000800 */
[----:B------:R-:W1:Y:S01]  /*181a0*/  S2UR UR6, SR_CTAID.X ;  /* 0x00000000000679c3 */ /* 0x000e620000002500 */
[----:B------:R-:W-:Y:S01]  /*181b0*/  ULDC UR5, c[0x0][0xc38] ;  /* 0x00030e0000057ab9 */ /* 0x000fe20000000800 */
[----:B------:R-:W-:-:S04]  /*181c0*/  ISETP.NE.AND P0, PT, R0, 0x1f, PT ;  /* 0x0000001f0000780c */ /* 0x000fc80003f05270 */
[----:B------:R-:W-:-:S13]  /*181d0*/  ISETP.GE.OR P1, PT, R0, UR4, !P0 ;  /* 0x0000000400007c0c */ /* 0x000fda000c726670 */
[----:B0-----:R-:W0:Y:S02]  /*181e0*/  @!P1 LDC.64 R2, c[0x0][0xc80] ;  /* 0x00032000ff029b82 */ /* 0x001e240000000a00 */
        /* <DEDUP_REMOVED lines=34> */
.L_x_2873:
        /* <DEDUP_REMOVED lines=12> */
.L_x_2872:
[----:B------:R-:W-:Y:S05]  /*184d0*/  BSYNC B0 ;  /* 0x0000000000007941 */ /* 0x000fea0003800000 */
.L_x_2871:
        /* <DEDUP_REMOVED lines=21> */
.L_x_2869:
        /* <DEDUP_REMOVED lines=20> */
.L_x_2874:
[----:B-12---:R-:W-:Y:S01]  /*18770*/  IMAD.MOV R5, RZ, RZ, -R3 ;  /* 0x000000ffff057224 */ /* 0x006fe200078e0a03 */
[----:B------:R-:W-:Y:S01]  /*18780*/  IABS R7, R9 ;  /* 0x0000000900077213 */ /* 0x000fe20000000000 */
[----:B---3--:R-:W-:Y:S02]  /*18790*/  IMAD R16, R16, UR5, R8 ;  /* 0x0000000510107c24 */ /* 0x008fe4000f8e0208 */
        /* <DEDUP_REMOVED lines=22> */
[----:B------:R-:W-:Y:S01]  /*18900*/  VIADDMNMX R11, R10, UR5, R11, PT ;  /* 0x000000050a0b7c46 */ /* 0x000fe2000b80010b */
[----:B------:R-:W-:-:S03]  /*18910*/  IMAD.IADD R5, R8, 0x1, R5 ;  /* 0x0000000108057824 */ /* 0x000fc600078e0205 */
[----:B------:R-:W-:-:S04]  /*18920*/  IABS R7, R11 ;  /* 0x0000000b00077213 */ /* 0x000fc80000000000 */
[----:B------:R-:W1:Y:S08]  /*18930*/  I2F.RP R10, R7 ;  /* 0x00000007000a7306 */ /* 0x000e700000209400 */
[----:B-1----:R-:W1:Y:S02]  /*18940*/  MUFU.RCP R10, R10 ;  /* 0x0000000a000a7308 */ /* 0x002e640000001000 */
[----:B-1----:R-:W-:Y:S01]  /*18950*/  VIADD R3, R10, 0xffffffe ;  /* 0x0ffffffe0a037836 */ /* 0x002fe20000000000 */
[----:B------:R-:W-:-:S05]  /*18960*/  IABS R10, R11 ;  /* 0x0000000b000a7213 */ /* 0x000fca0000000000 */
[----:B------:R-:W1:Y:S01]  /*18970*/  F2I.FTZ.U32.TRUNC.NTZ R3, R3 ;  /* 0x0000000300037305 */ /* 0x000e62000021f000 */
[----:B------:R-:W-:Y:S02]  /*18980*/  IMAD.MOV R10, RZ, RZ, -R10 ;  /* 0x000000ffff0a7224 */ /* 0x000fe400078e0a0a */
[----:B-1----:R-:W-:-:S04]  /*18990*/  IMAD.MOV R2, RZ, RZ, -R3 ;  /* 0x000000ffff027224 */ /* 0x002fc800078e0a03 */
[----:B------:R-:W-:Y:S02]  /*189a0*/  IMAD R9, R2, R7, RZ ;  /* 0x0000000702097224 */ /* 0x000fe400078e02ff */
[----:B------:R-:W-:-:S04]  /*189b0*/  IMAD.MOV.U32 R2, RZ, RZ, RZ ;  /* 0x000000ffff027224 */ /* 0x000fc800078e00ff */
[----:B------:R-:W-:Y:S01]  /*189c0*/  IMAD.HI.U32 R2, R3, R9, R2 ;  /* 0x0000000903027227 */ /* 0x000fe200078e0002 */
[----:B------:R-:W-:Y:S02]  /*189d0*/  IABS R9, R8 ;  /* 0x0000000800097213 */ /* 0x000fe40000000000 */
[----:B------:R-:W-:-:S03]  /*189e0*/  LOP3.LUT R3, R8, R11, RZ, 0x3c, !PT ;  /* 0x0000000b08037212 */ /* 0x000fc600078e3cff */
        /* <DEDUP_REMOVED lines=16> */
.L_x_2870:
[----:B------:R-:W-:Y:S02]  /*18af0*/  IMAD.MOV.U32 R17, RZ, RZ, RZ ;  /* 0x000000ffff117224 */ /* 0x000fe400078e00ff */
[----:B------:R-:W-:Y:S02]  /*18b00*/  IMAD.U32 R16, RZ, RZ, UR6 ;  /* 0x00000006ff107e24 */ /* 0x000fe4000f8e00ff */
[----:B------:R-:W-:-:S07]  /*18b10*/  IMAD.MOV.U32 R18, RZ, RZ, RZ ;  /* 0x000000ffff127224 */ /* 0x000fce00078e00ff */
.L_x_2875:
[----:B------:R-:W-:-:S13]  /*18b20*/  ISETP.NE.AND P0, PT, R0, RZ, PT ;  /* 0x000000ff0000720c */ /* 0x000fda0003f05270 */
[----:B------:R-:W1:Y:S01]  /*18b30*/  @!P0 S2R R3, SR_CgaCtaId ;  /* 0x0000000000038919 */ /* 0x000e620000008800 */
[----:B------:R-:W-:-:S04]  /*18b40*/  @!P0 MOV R0, 0x400 ;  /* 0x0000040000008802 */ /* 0x000fc80000000f00 */
[----:B-1----:R-:W-:-:S05]  /*18b50*/  @!P0 LEA R0, R3, R0, 0x18 ;  /* 0x0000000003008211 */ /* 0x002fca00078ec0ff */
[----:B------:R2:W-:Y:S01]  /*18b60*/  @!P0 STS.128 [R0+0x228d0], R16 ;  /* 0x0228d01000008388 */ /* 0x0005e20000000c00 */
[----:B------:R-:W-:Y:S06]  /*18b70*/  BAR.ARV 0x5, 0x180 ;  /* 0x0146000000007b1d */ /* 0x000fec0000002000 */
.L_x_2868:
[----:B--2---:R-:W-:Y:S01]  /*18b80*/  IMAD.MOV.U32 R0, RZ, RZ, 0x1 ;  /* 0x00000001ff007424 */ /* 0x004fe200078e00ff */
[----:B------:R2:W-:Y:S01]  /*18b90*/  STL [R1+0x8], RZ ;  /* 0x000008ff01007387 */ /* 0x0005e20000100800 */
[----:B------:R-:W-:Y:S02]  /*18ba0*/  ULDC UR4, c[0x0][0xc3c] ;  /* 0x00030f0000047ab9 */ /* 0x000fe40000000800 */
[----:B-1----:R-:W-:Y:S01]  /*18bb0*/  ISETP.GE.AND P0, PT, R19, UR4, PT ;  /* 0x0000000413007c0c */ /* 0x002fe2000bf06270 */
[----:B------:R2:W-:Y:S04]  /*18bc0*/  STL [R1+0x14], R0 ;  /* 0x0000140001007387 */ /* 0x0005e80000100800 */
[----:B------:R2:W-:Y:S08]  /*18bd0*/  STL [R1+0x48], RZ ;  /* 0x000048ff01007387 */ /* 0x0005f00000100800 */
[----:B--2---:R-:W-:Y:S05]  /*18be0*/  @P0 BRA `(.L_x_2876) ;  /* 0x0000006c00e00947 */ /* 0x004fea0003800000 */
[----:B------:R-:W1:Y:S01]  /*18bf0*/  S2UR UR5, SR_CgaCtaId ;  /* 0x00000000000579c3 */ /* 0x000e620000008800 */
[C---:B------:R-:W-:Y:S01]  /*18c00*/  IMAD.SHL.U32 R0, R4.reuse, 0x8, RZ ;  /* 0x0000000804007824 */ /* 0x040fe200078e00ff */
[----:B------:R-:W-:Y:S01]  /*18c10*/  LOP3.LUT R5, R4, 0x7f, RZ, 0xc0, !PT ;  /* 0x0000007f04057812 */ /* 0x000fe200078ec0ff */
[----:B------:R-:W-:Y:S01]  /*18c20*/  UMOV UR4, 0x400 ;  /* 0x0000040000047882 */ /* 0x000fe20000000000 */
[----:B------:R-:W-:Y:S01]  /*18c30*/  BSSY B8, `(.L_x_2876) ;  /* 0x00006f3000087945 */ /* 0x000fe20003800000 */
[----:B------:R-:W-:Y:S01]  /*18c40*/  ULDC.64 UR38, c[0x0][0x198] ;  /* 0x0000660000267ab9 */ /* 0x000fe20000000a00 */
[----:B------:R-:W-:Y:S01]  /*18c50*/  LOP3.LUT R3, R0, 0x1f8, RZ, 0xc0, !PT ;  /* 0x000001f800037812 */ /* 0x000fe200078ec0ff */
[----:B0-----:R-:W-:Y:S01]  /*18c60*/  IMAD.SHL.U32 R2, R5, 0x8, RZ ;  /* 0x0000000805027824 */ /* 0x001fe200078e00ff */
[----:B------:R-:W-:Y:S01]  /*18c70*/  SHF.R.U32.HI R5, RZ, 0x3, R5 ;  /* 0x00000003ff057819 */ /* 0x000fe20000011605 */
[----:B------:R-:W-:Y:S01]  /*18c80*/  ULDC UR36, c[0x0][0xc] ;  /* 0x0000030000247ab9 */ /* 0x000fe20000000800 */
[----:B------:R-:W-:Y:S01]  /*18c90*/  LOP3.LUT R3, R3, 0x38, R4, 0x78, !PT ;  /* 0x0000003803037812 */ /* 0x000fe200078e7804 */
[----:B------:R-:W-:-:S03]  /*18ca0*/  IMAD.SHL.U32 R4, R4, 0x10, RZ ;  /* 0x0000001004047824 */ /* 0x000fc600078e00ff */
[----:B------:R-:W-:Y:S02]  /*18cb0*/  LOP3.LUT R2, R3, 0x200, R2, 0xf8, !PT ;  /* 0x0000020003027812 */ /* 0x000fe400078ef802 */
[----:B------:R-:W-:Y:S01]  /*18cc0*/  LOP3.LUT R0, R5, 0x70, R4, 0xf8, !PT ;  /* 0x0000007005007812 */ /* 0x000fe200078ef804 */
[----:B------:R-:W-:Y:S01]  /*18cd0*/  IMAD.MOV.U32 R0, RZ, RZ, 0x1 ;  /* 0x00000001ff007424 */ /* 0x000fe200078e00ff */
[----:B-1----:R-:W-:-:S06]  /*18ce0*/  ULEA UR4, UR5, UR4, 0x18 ;  /* 0x0000000405047291 */ /* 0x002fcc000f8ec03f */
[----:B------:R-:W-:-:S04]  /*18cf0*/  IMAD.U32 R3, RZ, RZ, UR4 ;  /* 0x00000004ff037e24 */ /* 0x000fc8000f8e00ff */
[----:B------:R-:W-:Y:S01]  /*18d00*/  IMAD R2, R2, 0x2, R3 ;  /* 0x0000000202027824 */ /* 0x000fe200078e0203 */
[----:B------:R0:W-:Y:S04]  /*18d10*/  STL [R1+0x4], R3 ;  /* 0x0000040301007387 */ /* 0x0001e80000100800 */
[----:B------:R0:W-:Y:S04]  /*18d20*/  STL [R1+0x34], R2 ;  /* 0x0000340201007387 */ /* 0x0001e80000100800 */
[----:B------:R0:W-:Y:S04]  /*18d30*/  STL [R1+0x48], RZ ;  /* 0x000048ff01007387 */ /* 0x0001e80000100800 */
[----:B------:R0:W-:Y:S04]  /*18d40*/  STL [R1+0x18], R0 ;  /* 0x0000180001007387 */ /* 0x0001e80000100800 */
[----:B------:R0:W-:Y:S04]  /*18d50*/  STL [R1+0xc], RZ ;  /* 0x00000cff01007387 */ /* 0x0001e80000100800 */
[----:B------:R0:W-:Y:S04]  /*18d60*/  STL [R1+0x8], RZ ;  /* 0x000008ff01007387 */ /* 0x0001e80000100800 */
[----:B------:R0:W-:Y:S02]  /*18d70*/  STL [R1+0x14], R0 ;  /* 0x0000140001007387 */ /* 0x0001e40000100800 */
.L_x_3032:
[----:B------:R-:W-:Y:S05]  /*18d80*/  YIELD ;  /* 0x0000000000007946 */ /* 0x000fea0003800000 */
[----:B------:R-:W-:Y:S01]  /*18d90*/  ULDC.64 UR4, c[0x0][0xa28] ;  /* 0x00028a0000047ab9 */ /* 0x000fe20000000a00 */
[----:B0-----:R-:W-:Y:S02]  /*18da0*/  CS2R R6, SRZ ;  /* 0x0000000000067805 */ /* 0x001fe4000001ff00 */
[----:B------:R-:W-:Y:S01]  /*18db0*/  ISETP.NE.U32.AND P0, PT, RZ, UR4, PT ;  /* 0x00000004ff007c0c */ /* 0x000fe2000bf05070 */
[----:B-1----:R-:W1:Y:S01]  /*18dc0*/  LDC.64 R12, c[0x0][0xa00] ;  /* 0x00028000ff0c7b82 */ /* 0x002e620000000a00 */
[----:B------:R-:W-:Y:S01]  /*18dd0*/  ULDC.64 UR6, c[0x0][0xa08] ;  /* 0x0002820000067ab9 */ /* 0x000fe20000000a00 */
[----:B------:R-:W-:Y:S01]  /*18de0*/  ULDC.64 UR8, c[0x0][0xa10] ;  /* 0x0002840000087ab9 */ /* 0x000fe20000000a00 */
[----:B------:R-:W-:Y:S01]  /*18df0*/  ISETP.NE.AND.EX P0, PT, RZ, UR5, PT, P0 ;  /* 0x00000005ff007c0c */ /* 0x000fe2000bf05300 */
[----:B------:R-:W-:-:S04]  /*18e00*/  ULDC.64 UR4, c[0x0][0xa18] ;  /* 0x0002860000047ab9 */ /* 0x000fc80000000a00 */
[----:B--2---:R-:W2:Y:S08]  /*18e10*/  LDC.64 R4, c[0x0][0xa08] ;  /* 0x00028200ff047b82 */ /* 0x004eb00000000a00 */
[----:B0-----:R-:W0:Y:S02]  /*18e20*/  @P0 LDC.64 R2, c[0x0][0xa28] ;  /* 0x00028a00ff020b82 */ /* 0x001e240000000a00 */
[----:B0-----:R-:W-:-:S05]  /*18e30*/  @P0 IMAD.WIDE R2, R19, 0x4, R2 ;  /* 0x0000000413020825 */ /* 0x001fca00078e0202 */
[----:B-----5:R0:W5:Y:S01]  /*18e40*/  @P0 LDG.E R6, desc[UR40][R2.64] ;  /* 0x0000002802060981 */ /* 0x020162000c1e1900 */
[----:B------:R-:W-:Y:S01]  /*18e50*/  ISETP.NE.U32.AND P0, PT, RZ, UR4, PT ;  /* 0x00000004ff007c0c */ /* 0x000fe2000bf05070 */
[----:B-1----:R-:W-:Y:S01]  /*18e60*/  IMAD.WIDE R12, R19, 0x4, R12 ;  /* 0x00000004130c7825 */ /* 0x002fe200078e020c */
[----:B------:R-:W-:Y:S02]  /*18e70*/  ISETP.NE.U32.AND P2, PT, RZ, UR6, PT ;  /* 0x00000006ff007c0c */ /* 0x000fe4000bf45070 */
[----:B------:R-:W-:Y:S01]  /*18e80*/  ISETP.NE.AND.EX P0, PT, RZ, UR5, PT, P0 ;  /* 0x00000005ff007c0c */ /* 0x000fe2000bf05300 */
[----:B------:R-:W-:Y:S01]  /*18e90*/  ULDC.64 UR4, c[0x0][0xa00] ;  /* 0x0002800000047ab9 */ /* 0x000fe20000000a00 */
[----:B------:R-:W-:Y:S01]  /*18ea0*/  ISETP.NE.U32.AND P4, PT, RZ, UR8, PT ;  /* 0x00000008ff007c0c */ /* 0x000fe2000bf85070 */
[----:B------:R-:W-:Y:S01]  /*18eb0*/  IMAD.MOV.U32 R8, RZ, RZ, RZ ;  /* 0x000000ffff087224 */ /* 0x000fe200078e00ff */
[----:B------:R-:W-:Y:S01]  /*18ec0*/  ISETP.NE.U32.AND P1, PT, RZ, UR4, PT ;  /* 0x00000004ff007c0c */ /* 0x000fe2000bf25070 */
[----:B0-----:R-:W0:Y:S01]  /*18ed0*/  LDC.64 R2, c[0x0][0xa10] ;  /* 0x00028400ff027b82 */ /* 0x001e220000000a00 */
[----:B------:R-:W-:-:S02]  /*18ee0*/  IMAD.MOV.U32 R0, RZ, RZ, RZ ;  /* 0x000000ffff007224 */ /* 0x000fc400078e00ff */
[----:B------:R-:W-:Y:S01]  /*18ef0*/  ISETP.NE.AND.EX P3, PT, RZ, UR5, PT, P1 ;  /* 0x00000005ff007c0c */ /* 0x000fe2000bf65310 */
[----:B--2---:R-:W-:-:S04]  /*18f00*/  IMAD.WIDE R4, R19, 0x4, R4 ;  /* 0x0000000413047825 */ /* 0x004fc800078e0204 */
[----:B------:R-:W1:Y:S01]  /*18f10*/  @P0 LDC.64 R10, c[0x0][0xa18] ;  /* 0x00028600ff0a0b82 */ /* 0x000e620000000a00 */
[----:B------:R-:W-:Y:S01]  /*18f20*/  ULDC UR4, c[0x0][0x288] ;  /* 0x0000a20000047ab9 */ /* 0x000fe20000000800 */
[----:B------:R-:W-:Y:S02]  /*18f30*/  ISETP.NE.AND.EX P1, PT, RZ, UR7, PT, P2 ;  /* 0x00000007ff007c0c */ /* 0x000fe4000bf25320 */
[----:B------:R-:W-:-:S04]  /*18f40*/  ISETP.NE.AND.EX P2, PT, RZ, UR9, PT, P4 ;  /* 0x00000009ff007c0c */ /* 0x000fc8000bf45340 */
[----:B------:R-:W2:Y:S07]  /*18f50*/  @P3 LDG.E R7, desc[UR40][R12.64] ;  /* 0x000000280c073981 */ /* 0x000eae000c1e1900 */
[----:B------:R-:W5:Y:S01]  /*18f60*/  @P1 LDG.E R8, desc[UR40][R4.64] ;  /* 0x0000002804081981 */ /* 0x000f62000c1e1900 */
        /* <DEDUP_REMOVED lines=15> */
[----:B--2---:R0:W-:Y:S01]  /*19060*/  STL [R1+0x38], R7 ;  /* 0x0000380701007387 */ /* 0x0041e20000100800 */
[----:B------:R-:W-:Y:S02]  /*19070*/  IMAD.MOV.U32 R11, RZ, RZ, R7 ;  /* 0x000000ffff0b7224 */ /* 0x000fe400078e0007 */
[----:B0-----:R-:W-:Y:S01]  /*19080*/  IMAD.U32 R7, RZ, RZ, UR4 ;  /* 0x00000004ff077e24 */ /* 0x001fe2000f8e00ff */
[----:B------:R-:W-:Y:S06]  /*19090*/  @P0 BRA `(.L_x_2877) ;  /* 0x0000000000140947 */ /* 0x000fec0003800000 */
[----:B------:R-:W-:Y:S05]  /*190a0*/  @!P3 BRA `(.L_x_2877) ;  /* 0x000000000010b947 */ /* 0x000fea0003800000 */
[----:B------:R-:W2:Y:S04]  /*190b0*/  LDG.E R9, desc[UR40][R12.64] ;  /* 0x000000280c097981 */ /* 0x000ea8000c1e1900 */
[----:B------:R-:W2:Y:S02]  /*190c0*/  LDG.E R12, desc[UR40][R12.64+0x4] ;  /* 0x000004280c0c7981 */ /* 0x000ea4000c1e1900 */
[----:B--2---:R-:W-:-:S05]  /*190d0*/  IMAD.IADD R11, R12, 0x1, -R9 ;  /* 0x000000010c0b7824 */ /* 0x004fca00078e0a09 */
[----:B------:R0:W-:Y:S02]  /*190e0*/  STL [R1+0x38], R11 ;  /* 0x0000380b01007387 */ /* 0x0001e40000100800 */
.L_x_2877:
[----:B-----5:R-:W-:Y:S01]  /*190f0*/  IMAD.IADD R8, R8, 0x1, R6 ;  /* 0x0000000108087824 */ /* 0x020fe200078e0206 */
[----:B------:R-:W-:Y:S02]  /*19100*/  ULDC.64 UR4, c[0x0][0xa20] ;  /* 0x0002880000047ab9 */ /* 0x000fe40000000a00 */
[----:B------:R-:W-:Y:S02]  /*19110*/  ISETP.NE.U32.AND P0, PT, RZ, UR4, PT ;  /* 0x00000004ff007c0c */ /* 0x000fe4000bf05070 */
[----:B------:R1:W-:Y:S02]  /*19120*/  STL [R1+0x20], R8 ;  /* 0x0000200801007387 */ /* 0x0003e40000100800 */
[----:B------:R-:W-:-:S13]  /*19130*/  ISETP.NE.AND.EX P0, PT, RZ, UR5, PT, P0 ;  /* 0x00000005ff007c0c */ /* 0x000fda000bf05300 */
[----:B-1----:R-:W-:Y:S05]  /*19140*/  @!P0 BRA `(.L_x_2878) ;  /* 0x0000000000108947 */ /* 0x002fea0003800000 */
[----:B------:R-:W1:Y:S02]  /*19150*/  LDC.64 R4, c[0x0][0xa20] ;  /* 0x00028800ff047b82 */ /* 0x000e640000000a00 */
[----:B-1----:R-:W-:-:S05]  /*19160*/  IMAD.WIDE R4, R19, 0x4, R4 ;  /* 0x0000000413047825 */ /* 0x002fca00078e0204 */
[----:B------:R1:W5:Y:S01]  /*19170*/  LDG.E R7, desc[UR40][R4.64] ;  /* 0x0000002804077981 */ /* 0x000362000c1e1900 */
[----:B------:R-:W-:Y:S05]  /*19180*/  BRA `(.L_x_2879) ;  /* 0x0000000000107947 */ /* 0x000fea0003800000 */
.L_x_2878:
[----:B------:R-:W-:Y:S05]  /*19190*/  @!P1 BRA `(.L_x_2879) ;  /* 0x00000000000c9947 */ /* 0x000fea0003800000 */
[----:B------:R-:W2:Y:S04]  /*191a0*/  LDG.E R7, desc[UR40][R4.64] ;  /* 0x0000002804077981 */ /* 0x000ea8000c1e1900 */
[----:B------:R-:W2:Y:S02]  /*191b0*/  LDG.E R4, desc[UR40][R4.64+0x4] ;  /* 0x0000042804047981 */ /* 0x000ea4000c1e1900 */
[----:B--2---:R-:W-:-:S07]  /*191c0*/  IMAD.IADD R7, R4, 0x1, -R7 ;  /* 0x0000000104077824 */ /* 0x004fce00078e0a07 */
.L_x_2879:
[----:B-1----:R-:W2:Y:S04]  /*191d0*/  @P2 LDG.E R4, desc[UR40][R2.64] ;  /* 0x0000002802042981 */ /* 0x002ea8000c1e1900 */
[----:B------:R1:W2:Y:S01]  /*191e0*/  @P2 LDG.E R2, desc[UR40][R2.64+0x4] ;  /* 0x0000042802022981 */ /* 0x0002a2000c1e1900 */
[----:B------:R-:W-:Y:S02]  /*191f0*/  IMAD.SHL.U32 R12, R17, 0x80, RZ ;  /* 0x00000080110c7824 */ /* 0x000fe400078e00ff */
[----:B-----5:R-:W-:Y:S02]  /*19200*/  IMAD.IADD R9, R7, 0x1, -R6 ;  /* 0x0000000107097824 */ /* 0x020fe400078e0a06 */
[----:B------:R-:W-:Y:S01]  /*19210*/  VIADD R7, R12, 0x7f ;  /* 0x0000007f0c077836 */ /* 0x000fe20000000000 */
[----:B------:R3:W-:Y:S01]  /*19220*/  STL [R1+0x28], R12 ;  /* 0x0000280c01007387 */ /* 0x0007e20000100800 */
[----:B-1----:R-:W1:Y:S02]  /*19230*/  LDC R3, c[0x0][0x448] ;  /* 0x00011200ff037b82 */ /* 0x002e640000000800 */
[----:B-1----:R-:W-:-:S13]  /*19240*/  ISETP.NE.AND P1, PT, R3, 0x1, PT ;  /* 0x000000010300780c */ /* 0x002fda0003f25270 */
[----:B------:R-:W1:Y:S08]  /*19250*/  @P1 LDC R3, c[0x0][0x44c] ;  /* 0x00011300ff031b82 */ /* 0x000e700000000800 */
[----:B------:R-:W4:Y:S01]  /*19260*/  @P1 LDC R5, c[0x0][0x450] ;  /* 0x00011400ff051b82 */ /* 0x000f220000000800 */
[----:B--2---:R-:W-:Y:S02]  /*19270*/  @P2 IMAD.IADD R10, R2, 0x1, -R4 ;  /* 0x00000001020a2824 */ /* 0x004fe400078e0a04 */
[----:B-1----:R-:W-:-:S04]  /*19280*/  @P1 IMAD.HI.U32 R2, R7, R3, RZ ;  /* 0x0000000307021227 */ /* 0x002fc800078e00ff */
[----:B------:R-:W-:Y:S01]  /*19290*/  IMAD.IADD R6, R9, 0x1, R10 ;  /* 0x0000000109067824 */ /* 0x000fe200078e020a */
[----:B----4-:R-:W-:-:S03]  /*192a0*/  @P1 SHF.R.U32.HI R7, RZ, R5, R2 ;  /* 0x00000005ff071219 */ /* 0x010fc60000011602 */
[C---:B------:R-:W-:Y:S01]  /*192b0*/  VIADD R2, R6.reuse, 0x5f ;  /* 0x0000005f06027836 */ /* 0x040fe20000000000 */
[----:B------:R-:W-:-:S03]  /*192c0*/  IADD3 R17, R6, 0x1, -R11 ;  /* 0x0000000106117810 */ /* 0x000fc60007ffe80b */
[----:B------:R-:W-:-:S04]  /*192d0*/  IMAD.HI R2, R2, 0x2aaaaaab, RZ ;  /* 0x2aaaaaab02027827 */ /* 0x000fc800078e02ff */
[----:B------:R-:W-:Y:S01]  /*192e0*/  IMAD.IADD R7, R17, 0x1, R7 ;  /* 0x0000000111077824 */ /* 0x000fe200078e0207 */
[----:B------:R-:W-:-:S04]  /*192f0*/  SHF.R.U32.HI R21, RZ, 0x1f, R2 ;  /* 0x0000001fff157819 */ /* 0x000fc80000011602 */
[----:B------:R-:W-:Y:S02]  /*19300*/  LEA.HI.SX32 R21, R2, R21, 0x1c ;  /* 0x0000001502157211 */ /* 0x000fe400078fe2ff */
[----:B------:R-:W1:Y:S02]  /*19310*/  LDC.64 R2, c[0x0][0x9e0] ;  /* 0x00027800ff027b82 */ /* 0x000e640000000a00 */
[----:B-1----:R-:W-:Y:S01]  /*19320*/  ISETP.GE.AND P3, PT, R3, 0x1, PT ;  /* 0x000000010300780c */ /* 0x002fe20003f66270 */
        /* <DEDUP_REMOVED lines=8> */
[----:B------:R-:W1:Y:S02]  /*193b0*/  @P0 LDC.64 R4, c[0x0][0x9e8] ;  /* 0x00027a00ff040b82 */ /* 0x000e640000000a00 */
[----:B-1----:R-:W-:-:S05]  /*193c0*/  @P0 IMAD.HI.U32 R4, R2, R4, RZ ;  /* 0x0000000402040227 */ /* 0x002fca00078e00ff */
[----:B------:R-:W-:-:S04]  /*193d0*/  @P0 SHF.R.U32.HI R2, RZ, R5, R4 ;  /* 0x00000005ff020219 */ /* 0x000fc80000011604 */
[----:B------:R-:W-:Y:S01]  /*193e0*/  LOP3.LUT R2, RZ, R2, RZ, 0x33, !PT ;  /* 0x00000002ff027212 */ /* 0x000fe200078e33ff */
[----:B------:R-:W-:Y:S06]  /*193f0*/  BRA `(.L_x_2883) ;  /* 0x0000000000107947 */ /* 0x000fec0003800000 */
.L_x_2882:
[----:B------:R-:W-:-:S13]  /*19400*/  ISETP.NE.AND P0, PT, R3, 0x1, PT ;  /* 0x000000010300780c */ /* 0x000fda0003f05270 */
[----:B------:R-:W1:Y:S02]  /*19410*/  @P0 LDC.64 R4, c[0x0][0x9e8] ;  /* 0x00027a00ff040b82 */ /* 0x000e640000000a00 */
[----:B-1----:R-:W-:-:S05]  /*19420*/  @P0 IMAD.HI.U32 R4, R2, R4, RZ ;  /* 0x0000000402040227 */ /* 0x002fca00078e00ff */
[----:B------:R-:W-:-:S07]  /*19430*/  @P0 SHF.R.U32.HI R2, RZ, R5, R4 ;  /* 0x00000005ff020219 */ /* 0x000fce0000011604 */
.L_x_2883:
[----:B------:R-:W-:Y:S05]  /*19440*/  BSYNC B0 ;  /* 0x0000000000007941 */ /* 0x000fea0003800000 */
.L_x_2881:
[----:B------:R-:W-:-:S05]  /*19450*/  IMAD R2, R2, R3, R3 ;  /* 0x0000000302027224 */ /* 0x000fca00078e0203 */
[----:B------:R-:W-:-:S07]  /*19460*/  VIMNMX R8, R8, R2, PT ;  /* 0x0000000208087248 */ /* 0x000fce0003fe0100 */
.L_x_2880:
[----:B------:R-:W1:Y:S01]  /*19470*/  @P1 LDC R4, c[0x0][0x44c] ;  /* 0x00011300ff041b82 */ /* 0x000e620000000800 */
[----:B------:R-:W-:Y:S01]  /*19480*/  IMAD.MOV.U32 R2, RZ, RZ, R12 ;  /* 0x000000ffff027224 */ /* 0x000fe200078e000c */
[----:B------:R-:W-:Y:S01]  /*19490*/  ULDC UR4, c[0x0][0x9dc] ;  /* 0x0002770000047ab9 */ /* 0x000fe20000000800 */
[----:B------:R-:W-:-:S05]  /*194a0*/  IMAD.IADD R20, R6, 0x1, -R11 ;  /* 0x0000000106147824 */ /* 0x000fca00078e0a0b */
[----:B------:R-:W2:Y:S01]  /*194b0*/  @P1 LDC R5, c[0x0][0x450] ;  /* 0x00011400ff051b82 */ /* 0x000ea20000000800 */
[----:B-1----:R-:W-:-:S05]  /*194c0*/  @P1 IMAD.HI.U32 R4, R12, R4, RZ ;  /* 0x000000040c041227 */ /* 0x002fca00078e00ff */
[----:B--2---:R-:W-:-:S05]  /*194d0*/  @P1 SHF.R.U32.HI R2, RZ, R5, R4 ;  /* 0x00000005ff021219 */ /* 0x004fca0000011604 */
[----:B------:R-:W-:-:S04]  /*194e0*/  IMAD.IADD R2, R20, 0x1, R2 ;  /* 0x0000000114027824 */ /* 0x000fc800078e0202 */
[----:B------:R-:W-:Y:S01]  /*194f0*/  VIADD R6, R2, -UR4 ;  /* 0x8000000402067c36 */ /* 0x000fe20008000000 */
[----:B------:R-:W-:Y:S06]  /*19500*/  @!P3 BRA `(.L_x_2884) ;  /* 0x000000000044b947 */ /* 0x000fec0003800000 */
[----:B------:R-:W-:Y:S01]  /*19510*/  ISETP.GT.AND P0, PT, R2, -0x1, PT ;  /* 0xffffffff0200780c */ /* 0x000fe20003f04270 */
[----:B------:R-:W-:-:S12]  /*19520*/  BSSY B0, `(.L_x_2885) ;  /* 0x000000d000007945 */ /* 0x000fd80003800000 */
[----:B------:R-:W-:Y:S05]  /*19530*/  @P0 BRA `(.L_x_2886) ;  /* 0x00000000001c0947 */ /* 0x000fea0003800000 */
[----:B------:R-:W-:Y:S02]  /*19540*/  ISETP.NE.AND P0, PT, R3, 0x1, PT ;  /* 0x000000010300780c */ /* 0x000fe40003f05270 */
[----:B------:R-:W-:-:S11]  /*19550*/  LOP3.LUT R2, RZ, R2, RZ, 0x33, !PT ;  /* 0x00000002ff027212 */ /* 0x000fd600078e33ff */
[----:B------:R-:W1:Y:S02]  /*19560*/  @P0 LDC.64 R4, c[0x0][0x9e8] ;  /* 0x00027a00ff040b82 */ /* 0x000e640000000a00 */
[----:B-1----:R-:W-:-:S05]  /*19570*/  @P0 IMAD.HI.U32 R4, R2, R4, RZ ;  /* 0x0000000402040227 */ /* 0x002fca00078e00ff */
[----:B------:R-:W-:-:S04]  /*19580*/  @P0 SHF.R.U32.HI R2, RZ, R5, R4 ;  /* 0x00000005ff020219 */ /* 0x000fc80000011604 */
[----:B------:R-:W-:Y:S01]  /*19590*/  LOP3.LUT R2, RZ, R2, RZ, 0x33, !PT ;  /* 0x00000002ff027212 */ /* 0x000fe200078e33ff */
[----:B------:R-:W-:Y:S06]  /*195a0*/  BRA `(.L_x_2887) ;  /* 0x0000000000107947 */ /* 0x000fec0003800000 */
.L_x_2886:
[----:B------:R-:W-:-:S13]  /*195b0*/  ISETP.NE.AND P0, PT, R3, 0x1, PT ;  /* 0x000000010300780c */ /* 0x000fda0003f05270 */
[----:B------:R-:W1:Y:S02]  /*195c0*/  @P0 LDC.64 R4, c[0x0][0x9e8] ;  /* 0x00027a00ff040b82 */ /* 0x000e640000000a00 */
[----:B-1----:R-:W-:-:S05]  /*195d0*/  @P0 IMAD.HI.U32 R4, R2, R4, RZ ;  /* 0x0000000402040227 */ /* 0x002fca00078e00ff */
[----:B------:R-:W-:-:S07]  /*195e0*/  @P0 SHF.R.U32.HI R2, RZ, R5, R4 ;  /* 0x00000005ff020219 */ /* 0x000fce0000011604 */
.L_x_2887:
[----:B------:R-:W-:Y:S05]  /*195f0*/  BSYNC B0 ;  /* 0x0000000000007941 */ /* 0x000fea0003800000 */
.L_x_2885:
[----:B------:R-:W-:-:S05]  /*19600*/  IMAD R2, R2, R3, RZ ;  /* 0x0000000302027224 */ /* 0x000fca00078e02ff */
[----:B------:R-:W-:-:S07]  /*19610*/  VIMNMX R6, R6, R2, !PT ;  /* 0x0000000206067248 */ /* 0x000fce0007fe0100 */
.L_x_2884:
[----:B------:R-:W-:Y:S01]  /*19620*/  VIADD R8, R8, 0x5f ;  /* 0x0000005f08087836 */ /* 0x000fe20000000000 */
[----:B------:R-:W-:Y:S01]  /*19630*/  BSSY B0, `(.L_x_2888) ;  /* 0x000014f000007945 */ /* 0x000fe20003800000 */
        /* <DEDUP_REMOVED lines=26> */
[----:B------:R-:W1:Y:S02]  /*197e0*/  S2R R5, SR_TID.X ;  /* 0x0000000000057919 */ /* 0x000e640000002100 */
[----:B-1----:R-:W-:-:S04]  /*197f0*/  SHF.R.U32.HI R5, RZ, 0x5, R5 ;  /* 0x00000005ff057819 */ /* 0x002fc80000011605 */
[----:B------:R-:W-:-:S05]  /*19800*/  LOP3.LUT R5, R5, 0x3, RZ, 0xc0, !PT ;  /* 0x0000000305057812 */ /* 0x000fca00078ec0ff */
[----:B------:R1:W2:Y:S02]  /*19810*/  SHFL.IDX PT, R14, R5, RZ, 0x1f ;  /* 0x00001fff050e7589 */ /* 0x0002a400000e0000 */
.L_x_3091:
[----:B--2---:R-:W-:Y:S02]  /*19820*/  ISETP.NE.AND P0, PT, R14, RZ, PT ;  /* 0x000000ff0e00720c */ /* 0x004fe40003f05270 */
[----:B------:R-:W-:-:S11]  /*19830*/  PLOP3.LUT P6, PT, PT, PT, PT, 0x8, 0x0 ;  /* 0x000000000000781c */ /* 0x000fd60003fce170 */
[----:B------:R-:W-:Y:S05]  /*19840*/  @P0 BRA `(.L_x_2891) ;  /* 0x00000000000c0947 */ /* 0x000fea0003800000 */
[----:B------:R-:W-:-:S03]  /*19850*/  UMOV UR4, 0xffffffff ;  /* 0xffffffff00047882 */ /* 0x000fc60000000000 */
[----:B------:R-:W-:Y:S05]  /*19860*/  BRA.DIV UR4, `(.L_x_2892) ;  /* 0x0000007a04907947 */ /* 0x000fea000b800000 */
[----:B------:R-:W-:-:S13]  /*19870*/  ELECT P6, URZ, PT ;  /* 0x00000000003f782f */ /* 0x000fda00038c0000 */
.L_x_2891:
[----:B-1----:R-:W2:Y:S04]  /*19880*/  LDL R5, [R1+0x48] ;  /* 0x0000480001057983 */ /* 0x002ea80000100800 */
[----:B------:R-:W3:Y:S01]  /*19890*/  LDL R7, [R1+0x4] ;  /* 0x0000040001077983 */ /* 0x000ee20000100800 */
[----:B------:R-:W-:Y:S01]  /*198a0*/  BSSY B1, `(.L_x_2893) ;  /* 0x0000008000017945 */ /* 0x000fe20003800000 */
[----:B--2---:R-:W-:-:S05]  /*198b0*/  VIADD R5, R5, 0x1 ;  /* 0x0000000105057836 */ /* 0x004fca0000000000 */
[----:B------:R-:W-:-:S04]  /*198c0*/  LEA.HI R6, R5, R5, RZ, 0x1 ;  /* 0x0000000505067211 */ /* 0x000fc800078f08ff */
[----:B------:R-:W-:-:S05]  /*198d0*/  LOP3.LUT R6, R6, 0xfffffffe, RZ, 0xc0, !PT ;  /* 0xfffffffe06067812 */ /* 0x000fca00078ec0ff */
[----:B------:R-:W-:-:S05]  /*198e0*/  IMAD.IADD R5, R5, 0x1, -R6 ;  /* 0x0000000105057824 */ /* 0x000fca00078e0a06 */
[----:B------:R-:W-:-:S04]  /*198f0*/  SHF.L.U32 R5, R5, 0x1f, RZ ;  /* 0x0000001f05057819 */ /* 0x000fc800000006ff */
[----:B---3--:R-:W1:Y:S02]  /*19900*/  SYNCS.PHASECHK.TRANS64.TRYWAIT P0, [R7+URZ+0x22820], R5 ;  /* 0x02282005070075a7 */ /* 0x008e64000800017f */
[----:B-1----:R-:W-:Y:S05]  /*19910*/  @!P0 BRA `(.L_x_2894) ;  /* 0x0000007800848947 */ /* 0x002fea0003800000 */
.L_x_3094:
[----:B------:R-:W-:Y:S05]  /*19920*/  BSYNC B1 ;  /* 0x0000000000017941 */ /* 0x000fea0003800000 */
.L_x_2893:
[----:B------:R-:W-:Y:S04]  /*19930*/  BSSY B1, `(.L_x_2895) ;  /* 0x0000082000017945 */ /* 0x000fe80003800000 */
[----:B------:R-:W-:Y:S05]  /*19940*/  @!P6 BRA `(.L_x_2896) ;  /* 0x000000080000e947 */ /* 0x000fea0003800000 */
[----:B------:R-:W2:Y:S04]  /*19950*/  LDL R9, [R1+0x4] ;  /* 0x0000040001097983 */ /* 0x000ea80000100800 */
[----:B-1----:R-:W2:Y:S04]  /*19960*/  LDL R6, [R1+0xc] ;  /* 0x00000c0001067983 */ /* 0x002ea80000100800 */
[----:B------:R-:W3:Y:S01]  /*19970*/  LDL R8, [R1+0x18] ;  /* 0x0000180001087983 */ /* 0x000ee20000100800 */
[----:B------:R-:W-:Y:S01]  /*19980*/  BSSY B2, `(.L_x_2897) ;  /* 0x0000008000027945 */ /* 0x000fe20003800000 */
[----:B------:R-:W1:Y:S02]  /*19990*/  S2R R7, SR_TID.X ;  /* 0x0000000000077919 */ /* 0x000e640000002100 */
[----:B-1----:R-:W-:-:S04]  /*199a0*/  LOP3.LUT R7, R7, 0x7f, RZ, 0xc0, !PT ;  /* 0x0000007f07077812 */ /* 0x002fc800078ec0ff */
[----:B------:R-:W-:Y:S01]  /*199b0*/  ISETP.NE.AND P1, PT, R7, RZ, PT ;  /* 0x000000ff0700720c */ /* 0x000fe20003f25270 */
[----:B--2---:R-:W-:Y:S01]  /*199c0*/  IMAD R6, R6, 0x8, R9 ;  /* 0x0000000806067824 */ /* 0x004fe200078e0209 */
[----:B---3--:R-:W-:-:S04]  /*199d0*/  SHF.L.U32 R9, R8, 0x1f, RZ ;  /* 0x0000001f08097819 */ /* 0x008fc800000006ff */
[----:B------:R-:W1:Y:S02]  /*199e0*/  SYNCS.PHASECHK.TRANS64.TRYWAIT P0, [R6+URZ+0x228a0], R9 ;  /* 0x0228a009060075a7 */ /* 0x000e64000800017f */
[----:B-1----:R-:W-:Y:S05]  /*199f0*/  @!P0 BRA `(.L_x_2898) ;  /* 0x0000007800648947 */ /* 0x002fea0003800000 */
.L_x_3095:
[----:B------:R-:W-:Y:S05]  /*19a00*/  BSYNC B2 ;  /* 0x0000000000027941 */ /* 0x000fea0003800000 */
.L_x_2897:
        /* <DEDUP_REMOVED lines=9> */
.L_x_2900:
[----:B------:R-:W-:Y:S05]  /*19aa0*/  BSYNC B2 ;  /* 0x0000000000027941 */ /* 0x000fea0003800000 */
.L_x_2899:
        /* <DEDUP_REMOVED lines=14> */
.L_x_2901:
        /* <DEDUP_REMOVED lines=10> */
[----:B------:R-:W2:Y:S01]  /*19c30*/  SYNCS.PHASECHK.TRANS64.TRYWAIT P0, [R6+URZ+0x228c0], R9 ;  /* 0x0228c009060075a7 */ /* 0x000ea2000800017f */
[----:B------:R-:W-:Y:S04]  /*19c40*/  BSSY B2, `(.L_x_2902) ;  /* 0x0000002000027945 */ /* 0x000fe80003800000 */
[----:B--2---:R-:W-:Y:S05]  /*19c50*/  @!P0 BRA `(.L_x_2903) ;  /* 0x0000007400e08947 */ /* 0x004fea0003800000 */
.L_x_3096:
[----:B------:R-:W-:Y:S05]  /*19c60*/  BSYNC B2 ;  /* 0x0000000000027941 */ /* 0x000fea0003800000 */
.L_x_2902:
[----:B------:R-:W-:Y:S01]  /*19c70*/  BSSY B2, `(.L_x_2904) ;  /* 0x000000b000027945 */ /* 0x000fe20003800000 */
[----:B------:R-:W-:Y:S02]  /*19c80*/  IMAD.MOV.U32 R10, RZ, RZ, 0x0 ;  /* 0x00000000ff0a7424 */ /* 0x000fe400078e00ff */
[----:B0-----:R-:W-:Y:S01]  /*19c90*/  IMAD.MOV.U32 R11, RZ, RZ, 0x12f00000 ;  /* 0x12f00000ff0b7424 */ /* 0x001fe200078e00ff */
[----:B------:R-:W-:Y:S06]  /*19ca0*/  @P1 BRA `(.L_x_2905) ;  /* 0x00000000001c1947 */ /* 0x000fec0003800000 */
[----:B------:R-:W0:Y:S01]  /*19cb0*/  S2R R8, SR_TID.X ;  /* 0x0000000000087919 */ /* 0x000e220000002100 */
[----:B------:R-:W-:-:S04]  /*19cc0*/  IMAD.MOV.U32 R7, RZ, RZ, 0xc000 ;  /* 0x0000c000ff077424 */ /* 0x000fc800078e00ff */
[----:B------:R3:W-:Y:S01]  /*19cd0*/  SYNCS.ARRIVE.TRANS64 RZ, [R6+URZ+0x228b0], R7 ;  /* 0x0228b00706ff79a7 */ /* 0x0007e2000800003f */
[----:B0-----:R-:W-:-:S04]  /*19ce0*/  LOP3.LUT R8, R8, 0x1f, RZ, 0xc0, !PT ;  /* 0x0000001f08087812 */ /* 0x001fc800078ec0ff */
[----:B------:R-:W-:-:S13]  /*19cf0*/  ISETP.NE.AND P0, PT, R8, RZ, PT ;  /* 0x000000ff0800720c */ /* 0x000fda0003f05270 */
[----:B---3--:R-:W-:Y:S05]  /*19d00*/  @!P0 BRA `(.L_x_2905) ;  /* 0x0000000000048947 */ /* 0x008fea0003800000 */
[----:B------:R-:W-:Y:S01]  /*19d10*/  BPT.TRAP 0x1 ;  /* 0x000000040000795c */ /* 0x000fe20000300000 */
.L_x_2905:
[----:B------:R-:W-:Y:S05]  /*19d20*/  BSYNC B2 ;  /* 0x0000000000027941 */ /* 0x000fea0003800000 */
.L_x_2904:
[----:B------:R-:W3:Y:S04]  /*19d30*/  LDL R8, [R1+0x4] ;  /* 0x0000040001087983 */ /* 0x000ee80000100800 */
[----:B------:R-:W3:Y:S01]  /*19d40*/  LDL R7, [R1+0xc] ;  /* 0x00000c0001077983 */ /* 0x000ee20000100800 */
[----:B------:R-:W-:Y:S01]  /*19d50*/  R2UR UR10, R12 ;  /* 0x000000000c0a72ca */ /* 0x000fe200000e0000 */
[----:B------:R-:W-:Y:S01]  /*19d60*/  UIADD3 UR4, UP0, UR38, 0x670, URZ ;  /* 0x0000067026047890 */ /* 0x000fe2000ff1e03f */
[----:B------:R-:W-:Y:S01]  /*19d70*/  R2UR UR6, R10 ;  /* 0x000000000a0672ca */ /* 0x000fe200000e0000 */
[----:B-12---:R-:W-:Y:S01]  /*19d80*/  VIADD R6, R6, 0x228b0 ;  /* 0x000228b006067836 */ /* 0x006fe20000000000 */
[----:B------:R-:W-:Y:S01]  /*19d90*/  R2UR UR7, R11 ;  /* 0x000000000b0772ca */ /* 0x000fe200000e0000 */
[----:B------:R-:W-:Y:S01]  /*19da0*/  UIADD3.X UR5, URZ, UR39, URZ, UP0, !UPT ;  /* 0x000000273f057290 */ /* 0x000fe200087fe43f */
[----:B------:R-:W-:Y:S01]  /*19db0*/  PLOP3.LUT P0, PT, PT, PT, PT, 0x80, 0x0 ;  /* 0x000000000000781c */ /* 0x000fe20003f0f070 */
[----:B---3--:R-:W-:-:S04]  /*19dc0*/  IMAD R7, R7, 0xc000, R8 ;  /* 0x0000c00007077824 */ /* 0x008fc800078e0208 */
[----:B------:R-:W-:-:S08]  /*19dd0*/  VIADD R8, R7, 0x400 ;  /* 0x0000040007087836 */ /* 0x000fd00000000000 */
.L_x_2906:
        /* <DEDUP_REMOVED lines=15> */
.L_x_2907:
        /* <DEDUP_REMOVED lines=15> */
.L_x_2908:
        /* <DEDUP_REMOVED lines=15> */
.L_x_2909:
        /* <DEDUP_REMOVED lines=10> */
.L_x_2896:
[----:B------:R-:W-:Y:S05]  /*1a150*/  BSYNC B1 ;  /* 0x0000000000017941 */ /* 0x000fea0003800000 */
.L_x_2895:
[----:B------:R-:W1:Y:S04]  /*1a160*/  LDL.LU R9, [R1+0xc] ;  /* 0x00000c0001097983 */ /* 0x000e680000300800 */
[----:B------:R-:W2:Y:S01]  /*1a170*/  LDL.LU R8, [R1+0x18] ;  /* 0x0000180001087983 */ /* 0x000ea20000300800 */
[----:B------:R-:W-:Y:S01]  /*1a180*/  VIADD R4, R4, 0xfffffffe ;  /* 0xfffffffe04047836 */ /* 0x000fe20000000000 */
[----:B------:R-:W-:-:S04]  /*1a190*/  PLOP3.LUT P0, PT, PT, PT, PT, 0x8, 0x0 ;  /* 0x000000000000781c */ /* 0x000fc80003f0e170 */
[----:B------:R-:W-:Y:S01]  /*1a1a0*/  ISETP.GE.AND P2, PT, R4, R3, PT ;  /* 0x000000030400720c */ /* 0x000fe20003f46270 */
[----:B-1----:R-:W-:-:S05]  /*1a1b0*/  VIADD R5, R9, 0x1 ;  /* 0x0000000109057836 */ /* 0x002fca0000000000 */
[----:B------:R-:W-:-:S04]  /*1a1c0*/  ISETP.NE.AND P1, PT, R5, 0x2, PT ;  /* 0x000000020500780c */ /* 0x000fc80003f25270 */
[----:B------:R-:W-:Y:S02]  /*1a1d0*/  SEL R6, RZ, 0x1, P1 ;  /* 0x00000001ff067807 */ /* 0x000fe40000800000 */
[----:B------:R-:W-:Y:S02]  /*1a1e0*/  SEL R5, R5, RZ, P1 ;  /* 0x000000ff05057207 */ /* 0x000fe40000800000 */
[----:B--2---:R-:W-:-:S03]  /*1a1f0*/  LOP3.LUT R8, R8, R6, RZ, 0x3c, !PT ;  /* 0x0000000608087212 */ /* 0x004fc600078e3cff */
[----:B------:R1:W-:Y:S04]  /*1a200*/  STL [R1+0xc], R5 ;  /* 0x00000c0501007387 */ /* 0x0003e80000100800 */
[----:B------:R1:W-:Y:S01]  /*1a210*/  STL [R1+0x18], R8 ;  /* 0x0000180801007387 */ /* 0x0003e20000100800 */
[----:B------:R-:W-:Y:S05]  /*1a220*/  @!P2 BRA `(.L_x_2889) ;  /* 0x00000008003ca947 */ /* 0x000fea0003800000 */
.L_x_2925:
[----:B------:R-:W-:Y:S05]  /*1a230*/  YIELD ;  /* 0x0000000000007946 */ /* 0x000fea0003800000 */
[----:B------:R-:W-:Y:S04]  /*1a240*/  BSSY B1, `(.L_x_2910) ;  /* 0x0000081000017945 */ /* 0x000fe80003800000 */
[----:B--2---:R-:W-:Y:S05]  /*1a250*/  @!P6 BRA `(.L_x_2911) ;  /* 0x0000000400fce947 */ /* 0x004fea0003800000 */
[----:B-1----:R-:W2:Y:S04]  /*1a260*/  LDL R8, [R1+0x4] ;  /* 0x0000040001087983 */ /* 0x002ea80000100800 */
[----:B------:R-:W2:Y:S04]  /*1a270*/  LDL R5, [R1+0xc] ;  /* 0x00000c0001057983 */ /* 0x000ea80000100800 */
        /* <DEDUP_REMOVED lines=9> */
.L_x_3097:
[----:B------:R-:W-:Y:S05]  /*1a310*/  BSYNC B2 ;  /* 0x0000000000027941 */ /* 0x000fea0003800000 */
.L_x_2912:
        /* <DEDUP_REMOVED lines=9> */
.L_x_2915:
[----:B------:R-:W-:Y:S05]  /*1a3b0*/  BSYNC B2 ;  /* 0x0000000000027941 */ /* 0x000fea0003800000 */
.L_x_2914:
        /* <DEDUP_REMOVED lines=13> */
.L_x_2916:
        /* <DEDUP_REMOVED lines=13> */
.L_x_3098:
[----:B------:R-:W-:Y:S05]  /*1a560*/  BSYNC B2 ;  /* 0x0000000000027941 */ /* 0x000fea0003800000 */
.L_x_2917:
[----:B------:R-:W-:Y:S01]  /*1a570*/  BSSY B2, `(.L_x_2919) ;  /* 0x000000b000027945 */ /* 0x000fe20003800000 */
[----:B------:R-:W-:Y:S02]  /*1a580*/  IMAD.MOV.U32 R10, RZ, RZ, 0x0 ;  /* 0x00000000ff0a7424 */ /* 0x000fe400078e00ff */
[----:B0-----:R-:W-:Y:S01]  /*1a590*/  IMAD.MOV.U32 R11, RZ, RZ, 0x12f00000 ;  /* 0x12f00000ff0b7424 */ /* 0x001fe200078e00ff */
[----:B------:R-:W-:Y:S06]  /*1a5a0*/  @P2 BRA `(.L_x_2920) ;  /* 0x00000000001c2947 */ /* 0x000fec0003800000 */
[----:B------:R-:W0:Y:S01]  /*1a5b0*/  S2R R7, SR_TID.X ;  /* 0x0000000000077919 */ /* 0x000e220000002100 */
[----:B-12---:R-:W-:-:S04]  /*1a5c0*/  IMAD.MOV.U32 R6, RZ, RZ, 0xc000 ;  /* 0x0000c000ff067424 */ /* 0x006fc800078e00ff */
[----:B------:R3:W-:Y:S01]  /*1a5d0*/  SYNCS.ARRIVE.TRANS64 RZ, [R5+URZ+0x228b0], R6 ;  /* 0x0228b00605ff79a7 */ /* 0x0007e2000800003f */
[----:B0-----:R-:W-:-:S04]  /*1a5e0*/  LOP3.LUT R7, R7, 0x1f, RZ, 0xc0, !PT ;  /* 0x0000001f07077812 */ /* 0x001fc800078ec0ff */
[----:B------:R-:W-:-:S13]  /*1a5f0*/  ISETP.NE.AND P1, PT, R7, RZ, PT ;  /* 0x000000ff0700720c */ /* 0x000fda0003f25270 */
[----:B---3--:R-:W-:Y:S05]  /*1a600*/  @!P1 BRA `(.L_x_2920) ;  /* 0x0000000000049947 */ /* 0x008fea0003800000 */
[----:B------:R-:W-:Y:S01]  /*1a610*/  BPT.TRAP 0x1 ;  /* 0x000000040000795c */ /* 0x000fe20000300000 */
.L_x_2920:
[----:B------:R-:W-:Y:S05]  /*1a620*/  BSYNC B2 ;  /* 0x0000000000027941 */ /* 0x000fea0003800000 */
.L_x_2919:
[----:B------:R-:W3:Y:S04]  /*1a630*/  LDL R7, [R1+0x4] ;  /* 0x0000040001077983 */ /* 0x000ee80000100800 */
[----:B-12---:R-:W3:Y:S01]  /*1a640*/  LDL R6, [R1+0xc] ;  /* 0x00000c0001067983 */ /* 0x006ee20000100800 */
[----:B------:R-:W-:Y:S01]  /*1a650*/  R2UR UR10, R12 ;  /* 0x000000000c0a72ca */ /* 0x000fe200000e0000 */
[----:B------:R-:W-:Y:S01]  /*1a660*/  UIADD3 UR4, UP0, UR38, 0x670, URZ ;  /* 0x0000067026047890 */ /* 0x000fe2000ff1e03f */
[----:B------:R-:W-:Y:S01]  /*1a670*/  R2UR UR6, R10 ;  /* 0x000000000a0672ca */ /* 0x000fe200000e0000 */
[----:B------:R-:W-:Y:S01]  /*1a680*/  VIADD R5, R5, 0x228b0 ;  /* 0x000228b005057836 */ /* 0x000fe20000000000 */
[----:B------:R-:W-:Y:S01]  /*1a690*/  R2UR UR7, R11 ;  /* 0x000000000b0772ca */ /* 0x000fe200000e0000 */
[----:B------:R-:W-:Y:S01]  /*1a6a0*/  UIADD3.X UR5, URZ, UR39, URZ, UP0, !UPT ;  /* 0x000000273f057290 */ /* 0x000fe200087fe43f */
[----:B------:R-:W-:Y:S01]  /*1a6b0*/  PLOP3.LUT P1, PT, PT, PT, PT, 0x80, 0x0 ;  /* 0x000000000000781c */ /* 0x000fe20003f2f070 */
[----:B---3--:R-:W-:-:S04]  /*1a6c0*/  IMAD R6, R6, 0xc000, R7 ;  /* 0x0000c00006067824 */ /* 0x008fc800078e0207 */
[----:B------:R-:W-:-:S08]  /*1a6d0*/  VIADD R7, R6, 0x400 ;  /* 0x0000040006077836 */ /* 0x000fd00000000000 */
.L_x_2921:
        /* <DEDUP_REMOVED lines=15> */
.L_x_2922:
        /* <DEDUP_REMOVED lines=15> */
.L_x_2923:
        /* <DEDUP_REMOVED lines=15> */
.L_x_2924:
        /* <DEDUP_REMOVED lines=10> */
.L_x_2911:
[----:B------:R-:W-:Y:S05]  /*1aa50*/  BSYNC B1 ;  /* 0x0000000000017941 */ /* 0x000fea0003800000 */
.L_x_2910:
[----:B------:R-:W1:Y:S04]  /*1aa60*/  LDL.LU R9, [R1+0xc] ;  /* 0x00000c0001097983 */ /* 0x000e680000300800 */
[----:B------:R-:W2:Y:S01]  /*1aa70*/  LDL.LU R7, [R1+0x18] ;  /* 0x0000180001077983 */ /* 0x000ea20000300800 */
[C---:B------:R-:W-:Y:S01]  /*1aa80*/  ISETP.GT.AND P2, PT, R4.reuse, R3, PT ;  /* 0x000000030400720c */ /* 0x040fe20003f44270 */
[----:B------:R-:W-:Y:S02]  /*1aa90*/  VIADD R4, R4, 0xffffffff ;  /* 0xffffffff04047836 */ /* 0x000fe40000000000 */
[----:B-1----:R-:W-:-:S05]  /*1aaa0*/  VIADD R5, R9, 0x1 ;  /* 0x0000000109057836 */ /* 0x002fca0000000000 */
[----:B------:R-:W-:-:S04]  /*1aab0*/  ISETP.NE.AND P1, PT, R5, 0x2, PT ;  /* 0x000000020500780c */ /* 0x000fc80003f25270 */
[----:B------:R-:W-:Y:S02]  /*1aac0*/  SEL R6, RZ, 0x1, P1 ;  /* 0x00000001ff067807 */ /* 0x000fe40000800000 */
[----:B------:R-:W-:Y:S02]  /*1aad0*/  SEL R5, R5, RZ, P1 ;  /* 0x000000ff05057207 */ /* 0x000fe40000800000 */
[----:B--2---:R-:W-:-:S05]  /*1aae0*/  LOP3.LUT R7, R7, R6, RZ, 0x3c, !PT ;  /* 0x0000000607077212 */ /* 0x004fca00078e3cff */
[----:B------:R2:W-:Y:S04]  /*1aaf0*/  STL [R1+0x18], R7 ;  /* 0x0000180701007387 */ /* 0x0005e80000100800 */
[----:B------:R2:W-:Y:S01]  /*1ab00*/  STL [R1+0xc], R5 ;  /* 0x00000c0501007387 */ /* 0x0005e20000100800 */
[----:B------:R-:W-:Y:S05]  /*1ab10*/  @P2 BRA `(.L_x_2925) ;  /* 0xfffffff400c42947 */ /* 0x000fea000383ffff */
.L_x_2889:
[----:B------:R-:W-:Y:S05]  /*1ab20*/  BSYNC B0 ;  /* 0x0000000000007941 */ /* 0x000fea0003800000 */
.L_x_2888:
[----:B--2---:R-:W2:Y:S01]  /*1ab30*/  LDL R7, [R1+0x28] ;  /* 0x0000280001077983 */ /* 0x004ea20000100800 */
[----:B------:R-:W3:Y:S01]  /*1ab40*/  LDC R0, c[0x0][0x448] ;  /* 0x00011200ff007b82 */ /* 0x000ee20000000800 */
[----:B------:R-:W-:Y:S07]  /*1ab50*/  @!P0 WARPSYNC.ALL ;  /* 0x0000000000008948 */ /* 0x000fee0003800000 */
[----:B------:R-:W-:Y:S01]  /*1ab60*/  @!P0 BAR.SYNC.DEFER_BLOCKING 0xc, 0x180 ;  /* 0x0306000000008b1d */ /* 0x000fe20000010000 */
[----:B---3--:R-:W-:-:S13]  /*1ab70*/  ISETP.NE.AND P1, PT, R0, 0x1, PT ;  /* 0x000000010000780c */ /* 0x008fda0003f25270 */
[----:B------:R-:W3:Y:S08]  /*1ab80*/  @P1 LDC R2, c[0x0][0x44c] ;  /* 0x00011300ff021b82 */ /* 0x000ef00000000800 */
[----:B------:R-:W4:Y:S01]  /*1ab90*/  @P1 LDC R3, c[0x0][0x450] ;  /* 0x00011400ff031b82 */ /* 0x000f220000000800 */
[----:B--2---:R-:W-:-:S04]  /*1aba0*/  VIADD R0, R7, 0x7f ;  /* 0x0000007f07007836 */ /* 0x004fc80000000000 */
[----:B---3--:R-:W-:-:S05]  /*1abb0*/  @P1 IMAD.HI.U32 R2, R0, R2, RZ ;  /* 0x0000000200021227 */ /* 0x008fca00078e00ff */
[----:B----4-:R-:W-:Y:S02]  /*1abc0*/  @P1 SHF.R.U32.HI R0, RZ, R3, R2 ;  /* 0x00000003ff001219 */ /* 0x010fe40000011602 */
[----:B------:R-:W2:Y:S03]  /*1abd0*/  LDC.64 R2, c[0x0][0x9e0] ;  /* 0x00027800ff027b82 */ /* 0x000ea60000000a00 */
[----:B------:R-:W-:Y:S01]  /*1abe0*/  IMAD.IADD R0, R17, 0x1, R0 ;  /* 0x0000000111007824 */ /* 0x000fe200078e0200 */
[----:B--2---:R-:W-:-:S03]  /*1abf0*/  ISETP.GE.AND P2, PT, R3, 0x1, PT ;  /* 0x000000010300780c */ /* 0x004fc60003f46270 */
[----:B------:R-:W-:-:S10]  /*1ac00*/  IMAD.IADD R2, R0, 0x1, R2 ;  /* 0x0000000100027824 */ /* 0x000fd400078e0202 */
[----:B------:R-:W-:Y:S05]  /*1ac10*/  @!P2 BRA `(.L_x_2926) ;  /* 0x000000000048a947 */ /* 0x000fea0003800000 */
[C---:B------:R-:W-:Y:S01]  /*1ac20*/  ISETP.GT.AND P0, PT, R0.reuse, RZ, PT ;  /* 0x000000ff0000720c */ /* 0x040fe20003f04270 */
[----:B------:R-:W-:Y:S01]  /*1ac30*/  BSSY B0, `(.L_x_2927) ;  /* 0x000000e000007945 */ /* 0x000fe20003800000 */
[----:B------:R-:W-:-:S11]  /*1ac40*/  VIADD R6, R0, 0xffffffff ;  /* 0xffffffff00067836 */ /* 0x000fd60000000000 */
[----:B------:R-:W-:Y:S05]  /*1ac50*/  @P0 BRA `(.L_x_2928) ;  /* 0x00000000001c0947 */ /* 0x000fea0003800000 */
[----:B------:R-:W-:Y:S01]  /*1ac60*/  ISETP.NE.AND P0, PT, R3, 0x1, PT ;  /* 0x000000010300780c */ /* 0x000fe20003f05270 */
[----:B------:R-:W-:-:S12]  /*1ac70*/  IMAD.MOV R0, RZ, RZ, -R0 ;  /* 0x000000ffff007224 */ /* 0x000fd800078e0a00 */
[----:B-1----:R-:W1:Y:S02]  /*1ac80*/  @P0 LDC.64 R4, c[0x0][0x9e8] ;  /* 0x00027a00ff040b82 */ /* 0x002e640000000a00 */
[----:B-1----:R-:W-:-:S05]  /*1ac90*/  @P0 IMAD.HI.U32 R4, R0, R4, RZ ;  /* 0x0000000400040227 */ /* 0x002fca00078e00ff */
[----:B------:R-:W-:-:S04]  /*1aca0*/  @P0 SHF.R.U32.HI R0, RZ, R5, R4 ;  /* 0x00000005ff000219 */ /* 0x000fc80000011604 */
[----:B------:R-:W-:Y:S01]  /*1acb0*/  LOP3.LUT R6, RZ, R0, RZ, 0x33, !PT ;  /* 0x00000000ff067212 */ /* 0x000fe200078e33ff */
[----:B------:R-:W-:Y:S06]  /*1acc0*/  BRA `(.L_x_2929) ;  /* 0x0000000000107947 */ /* 0x000fec0003800000 */
.L_x_2928:
[----:B------:R-:W-:-:S13]  /*1acd0*/  ISETP.NE.AND P0, PT, R3, 0x1, PT ;  /* 0x000000010300780c */ /* 0x000fda0003f05270 */
[----:B-1----:R-:W1:Y:S02]  /*1ace0*/  @P0 LDC.64 R4, c[0x0][0x9e8] ;  /* 0x00027a00ff040b82 */ /* 0x002e640000000a00 */
[----:B-1----:R-:W-:-:S05]  /*1acf0*/  @P0 IMAD.HI.U32 R4, R6, R4, RZ ;  /* 0x0000000406040227 */ /* 0x002fca00078e00ff */
[----:B------:R-:W-:-:S07]  /*1ad00*/  @P0 SHF.R.U32.HI R6, RZ, R5, R4 ;  /* 0x00000005ff060219 */ /* 0x000fce0000011604 */
.L_x_2929:
[----:B------:R-:W-:Y:S05]  /*1ad10*/  BSYNC B0 ;  /* 0x0000000000007941 */ /* 0x000fea0003800000 */
.L_x_2927:
[----:B------:R-:W-:-:S05]  /*1ad20*/  IMAD R6, R6, R3, R3 ;  /* 0x0000000306067224 */ /* 0x000fca00078e0203 */
[----:B------:R-:W-:-:S07]  /*1ad30*/  VIMNMX R2, R2, R6, PT ;  /* 0x0000000602027248 */ /* 0x000fce0003fe0100 */
.L_x_2926:
[----:B------:R-:W-:Y:S01]  /*1ad40*/  VIADD R0, R2, 0x5f ;  /* 0x0000005f02007836 */ /* 0x000fe20000000000 */
[----:B------:R-:W2:Y:S01]  /*1ad50*/  @P1 LDC R4, c[0x0][0x450] ;  /* 0x00011400ff041b82 */ /* 0x000ea20000000800 */
[----:B------:R-:W-:Y:S02]  /*1ad60*/  ULDC UR4, c[0x0][0x9dc] ;  /* 0x0002770000047ab9 */ /* 0x000fe40000000800 */
[----:B------:R-:W-:-:S05]  /*1ad70*/  IMAD.HI R0, R0, 0x2aaaaaab, RZ ;  /* 0x2aaaaaab00007827 */ /* 0x000fca00078e02ff */
[----:B------:R-:W-:-:S04]  /*1ad80*/  SHF.R.U32.HI R2, RZ, 0x1f, R0 ;  /* 0x0000001fff027819 */ /* 0x000fc80000011600 */
[----:B------:R-:W-:Y:S02]  /*1ad90*/  LEA.HI.SX32 R2, R0, R2, 0x1c ;  /* 0x0000000200027211 */ /* 0x000fe400078fe2ff */
[----:B------:R-:W3:Y:S02]  /*1ada0*/  @P1 LDC R0, c[0x0][0x44c] ;  /* 0x00011300ff001b82 */ /* 0x000ee40000000800 */
[----:B------:R-:W-:Y:S01]  /*1adb0*/  VIMNMX R6, R21, R2, PT ;  /* 0x0000000215067248 */ /* 0x000fe20003fe0100 */
[----:B------:R-:W-:-:S04]  /*1adc0*/  IMAD.MOV.U32 R2, RZ, RZ, R7 ;  /* 0x000000ffff027224 */ /* 0x000fc800078e0007 */
[----:B------:R4:W-:Y:S01]  /*1add0*/  STL [R1+0x2c], R6 ;  /* 0x00002c0601007387 */ /* 0x0009e20000100800 */
[----:B---3--:R-:W-:-:S05]  /*1ade0*/  @P1 IMAD.HI.U32 R0, R7, R0, RZ ;  /* 0x0000000007001227 */ /* 0x008fca00078e00ff */
[----:B--2---:R-:W-:-:S05]  /*1adf0*/  @P1 SHF.R.U32.HI R2, RZ, R4, R0 ;  /* 0x00000004ff021219 */ /* 0x004fca0000011600 */
[----:B------:R-:W-:-:S04]  /*1ae00*/  IMAD.IADD R0, R20, 0x1, R2 ;  /* 0x0000000114007824 */ /* 0x000fc800078e0202 */
[----:B------:R-:W-:Y:S01]  /*1ae10*/  VIADD R2, R0, -UR4 ;  /* 0x8000000400027c36 */ /* 0x000fe20008000000 */
[----:B----4-:R-:W-:Y:S06]  /*1ae20*/  @!P2 BRA `(.L_x_2930) ;  /* 0x000000000044a947 */ /* 0x010fec0003800000 */
[----:B------:R-:W-:Y:S01]  /*1ae30*/  ISETP.GT.AND P0, PT, R0, -0x1, PT ;  /* 0xffffffff0000780c */ /* 0x000fe20003f04270 */
[----:B------:R-:W-:-:S12]  /*1ae40*/  BSSY B0, `(.L_x_2931) ;  /* 0x000000d000007945 */ /* 0x000fd80003800000 */
[----:B------:R-:W-:Y:S05]  /*1ae50*/  @P0 BRA `(.L_x_2932) ;  /* 0x00000000001c0947 */ /* 0x000fea0003800000 */
[----:B------:R-:W-:Y:S02]  /*1ae60*/  ISETP.NE.AND P0, PT, R3, 0x1, PT ;  /* 0x000000010300780c */ /* 0x000fe40003f05270 */
[----:B------:R-:W-:-:S11]  /*1ae70*/  LOP3.LUT R0, RZ, R0, RZ, 0x33, !PT ;  /* 0x00000000ff007212 */ /* 0x000fd600078e33ff */
[----:B-1----:R-:W1:Y:S02]  /*1ae80*/  @P0 LDC.64 R4, c[0x0][0x9e8] ;  /* 0x00027a00ff040b82 */ /* 0x002e640000000a00 */
[----:B-1----:R-:W-:-:S05]  /*1ae90*/  @P0 IMAD.HI.U32 R4, R0, R4, RZ ;  /* 0x0000000400040227 */ /* 0x002fca00078e00ff */
[----:B------:R-:W-:-:S04]  /*1aea0*/  @P0 SHF.R.U32.HI R0, RZ, R5, R4 ;  /* 0x00000005ff000219 */ /* 0x000fc80000011604 */
[----:B------:R-:W-:Y:S01]  /*1aeb0*/  LOP3.LUT R0, RZ, R0, RZ, 0x33, !PT ;  /* 0x00000000ff007212 */ /* 0x000fe200078e33ff */
[----:B------:R-:W-:Y:S06]  /*1aec0*/  BRA `(.L_x_2933) ;  /* 0x0000000000107947 */ /* 0x000fec0003800000 */
.L_x_2932:
[----:B------:R-:W-:-:S13]  /*1aed0*/  ISETP.NE.AND P0, PT, R3, 0x1, PT ;  /* 0x000000010300780c */ /* 0x000fda0003f05270 */
[----:B-1----:R-:W1:Y:S02]  /*1aee0*/  @P0 LDC.64 R4, c[0x0][0x9e8] ;  /* 0x00027a00ff040b82 */ /* 0x002e640000000a00 */
[----:B-1----:R-:W-:-:S05]  /*1aef0*/  @P0 IMAD.HI.U32 R4, R0, R4, RZ ;  /* 0x0000000400040227 */ /* 0x002fca00078e00ff */
[----:B------:R-:W-:-:S07]  /*1af00*/  @P0 SHF.R.U32.HI R0, RZ, R5, R4 ;  /* 0x00000005ff000219 */ /* 0x000fce0000011604 */
.L_x_2933:
[----:B------:R-:W-:Y:S05]  /*1af10*/  BSYNC B0 ;  /* 0x0000000000007941 */ /* 0x000fea0003800000 */
.L_x_2931:
[----:B------:R-:W-:-:S05]  /*1af20*/  IMAD R0, R0, R3, RZ ;  /* 0x0000000300007224 */ /* 0x000fca00078e02ff */
[----:B------:R-:W-:-:S07]  /*1af30*/  VIMNMX R2, R2, R0, !PT ;  /* 0x0000000002027248 */ /* 0x000fce0007fe0100 */
.L_x_2930:
[----:B------:R-:W-:Y:S01]  /*1af40*/  IMAD.HI R2, R2, 0x2aaaaaab, RZ ;  /* 0x2aaaaaab02027827 */ /* 0x000fe200078e02ff */
[----:B------:R-:W-:Y:S04]  /*1af50*/  BSSY B7, `(.L_x_2934) ;  /* 0x00003fa000077945 */ /* 0x000fe80003800000 */
[----:B------:R-:W-:-:S04]  /*1af60*/  SHF.R.U32.HI R0, RZ, 0x1f, R2 ;  /* 0x0000001fff007819 */ /* 0x000fc80000011602 */
[----:B------:R-:W-:-:S04]  /*1af70*/  LEA.HI.SX32 R0, R2, R0, 0x1c ;  /* 0x0000000002007211 */ /* 0x000fc800078fe2ff */
[----:B------:R-:W-:-:S04]  /*1af80*/  VIMNMX R3, RZ, R0, !PT ;  /* 0x00000000ff037248 */ /* 0x000fc80007fe0100 */
[----:B------:R-:W-:Y:S01]  /*1af90*/  ISETP.GT.AND P0, PT, R6, R3, PT ;  /* 0x000000030600720c */ /* 0x000fe20003f04270 */
[----:B------:R2:W-:-:S12]  /*1afa0*/  STL [R1+0x24], R3 ;  /* 0x0000240301007387 */ /* 0x0005d80000100800 */
[----:B--2---:R-:W-:Y:S05]  /*1afb0*/  @P0 BRA `(.L_x_2935) ;  /* 0x0000000000440947 */ /* 0x004fea0003800000 */
[----:B------:R-:W2:Y:S02]  /*1afc0*/  S2R R3, SR_TID.X ;  /* 0x0000000000037919 */ /* 0x000ea40000002100 */
[----:B--2---:R-:W-:-:S04]  /*1afd0*/  LOP3.LUT R3, R3, 0x7f, RZ, 0xc0, !PT ;  /* 0x0000007f03037812 */ /* 0x004fc800078ec0ff */
[----:B------:R-:W-:-:S13]  /*1afe0*/  ISETP.NE.AND P0, PT, R3, RZ, PT ;  /* 0x000000ff0300720c */ /* 0x000fda0003f05270 */
[----:B------:R-:W-:Y:S05]  /*1aff0*/  @P0 BRA `(.L_x_2936) ;  /* 0x0000003c00bc0947 */ /* 0x000fea0003800000 */
[----:B------:R-:W2:Y:S01]  /*1b000*/  S2R R3, SR_LANEID ;  /* 0x0000000000037919 */ /* 0x000ea20000000000 */
[----:B------:R-:W-:Y:S02]  /*1b010*/  VOTEU.ANY UR4, UPT, PT ;  /* 0x0000000000047886 */ /* 0x000fe400038e0100 */
[----:B------:R-:W2:Y:S08]  /*1b020*/  FLO.U32 R0, UR4 ;  /* 0x0000000400007d00 */ /* 0x000eb000080e0000 */
[----:B-1----:R-:W1:Y:S01]  /*1b030*/  POPC R5, UR4 ;  /* 0x0000000400057d09 */ /* 0x002e620008000000 */
[----:B--2---:R-:W-:-:S02]  /*1b040*/  ISETP.EQ.U32.AND P0, PT, R0, R3, PT ;  /* 0x000000030000720c */ /* 0x004fc40003f02070 */
[----:B------:R-:W1:Y:S11]  /*1b050*/  LDC.64 R2, c[0x0][0xc60] ;  /* 0x00031800ff027b82 */ /* 0x000e760000000a00 */
[----:B-1----:R-:W2:Y:S01]  /*1b060*/  @P0 ATOMG.E.ADD.STRONG.GPU PT, R3, desc[UR40][R2.64], R5 ;  /* 0x00000005020309a8 */ /* 0x002ea200081ee1e8 */
[----:B------:R-:W1:Y:S02]  /*1b070*/  S2R R4, SR_LTMASK ;  /* 0x0000000000047919 */ /* 0x000e640000003900 */
[----:B-1----:R-:W-:-:S04]  /*1b080*/  LOP3.LUT R4, R4, UR4, RZ, 0xc0, !PT ;  /* 0x0000000404047c12 */ /* 0x002fc8000f8ec0ff */
[----:B------:R-:W1:Y:S01]  /*1b090*/  POPC R7, R4 ;  /* 0x0000000400077309 */ /* 0x000e620000000000 */
[----:B--2---:R-:W1:Y:S02]  /*1b0a0*/  SHFL.IDX PT, R0, R3, R0, 0x1f ;  /* 0x00001f0003007589 */ /* 0x004e6400000e0000 */
[----:B-1----:R-:W-:Y:S01]  /*1b0b0*/  IADD3 R16, R0, UR36, R7 ;  /* 0x0000002400107c10 */ /* 0x002fe2000fffe007 */
[----:B------:R-:W-:Y:S06]  /*1b0c0*/  BRA `(.L_x_2936) ;  /* 0x0000003c00887947 */ /* 0x000fec0003800000 */
.L_x_2935:
        /* <DEDUP_REMOVED lines=11> */
[----:B-1----:R-:W-:Y:S02]  /*1b180*/  IMAD.U32 R5, RZ, RZ, UR7 ;  /* 0x00000007ff057e24 */ /* 0x002fe4000f8e00ff */
[----:B------:R-:W-:Y:S02]  /*1b190*/  IMAD.U32 R6, RZ, RZ, UR8 ;  /* 0x00000008ff067e24 */ /* 0x000fe4000f8e00ff */
[----:B------:R-:W-:-:S02]  /*1b1a0*/  IMAD.U32 R7, RZ, RZ, UR9 ;  /* 0x00000009ff077e24 */ /* 0x000fc4000f8e00ff */
[----:B------:R-:W-:Y:S02]  /*1b1b0*/  IMAD.U32 R10, RZ, RZ, UR4 ;  /* 0x00000004ff0a7e24 */ /* 0x000fe4000f8e00ff */
[----:B0-----:R-:W-:Y:S02]  /*1b1c0*/  IMAD.U32 R11, RZ, RZ, UR5 ;  /* 0x00000005ff0b7e24 */ /* 0x001fe4000f8e00ff */
[----:B------:R-:W-:Y:S02]  /*1b1d0*/  IMAD.MOV.U32 R8, RZ, RZ, 0x70 ;  /* 0x00000070ff087424 */ /* 0x000fe400078e00ff */
[----:B------:R-:W-:Y:S02]  /*1b1e0*/  IMAD.MOV.U32 R12, RZ, RZ, 0x1 ;  /* 0x00000001ff0c7424 */ /* 0x000fe400078e00ff */
[----:B------:R-:W-:-:S07]  /*1b1f0*/  IMAD.MOV.U32 R13, RZ, RZ, RZ ;  /* 0x000000ffff0d7224 */ /* 0x000fce00078e00ff */
[----:B------:R-:W-:-:S07]  /*1b200*/  LEPC R20, `(.L_x_2938) ;  /* 0x000000001014794e */ /* 0x000fce0000000000 */
[----:B--2---:R-:W-:Y:S05]  /*1b210*/  CALL.ABS.NOINC R2 ;  /* 0x0000000002007343 */ /* 0x004fea0003c00000 */
.L_x_2938:
[----:B------:R-:W-:Y:S05]  /*1b220*/  BSYNC B6 ;  /* 0x0000000000067941 */ /* 0x000fea0003800000 */
.L_x_2937:
        /* <DEDUP_REMOVED lines=10> */
[----:B-1----:R-:W-:Y:S02]  /*1b2d0*/  IMAD.U32 R5, RZ, RZ, UR7 ;  /* 0x00000007ff057e24 */ /* 0x002fe4000f8e00ff */
[----:B------:R-:W-:Y:S02]  /*1b2e0*/  IMAD.U32 R6, RZ, RZ, UR8 ;  /* 0x00000008ff067e24 */ /* 0x000fe4000f8e00ff */
[----:B------:R-:W-:-:S02]  /*1b2f0*/  IMAD.U32 R7, RZ, RZ, UR9 ;  /* 0x00000009ff077e24 */ /* 0x000fc4000f8e00ff */
[----:B------:R-:W-:Y:S02]  /*1b300*/  IMAD.U32 R10, RZ, RZ, UR4 ;  /* 0x00000004ff0a7e24 */ /* 0x000fe4000f8e00ff */
[----:B0-----:R-:W-:Y:S02]  /*1b310*/  IMAD.U32 R11, RZ, RZ, UR5 ;  /* 0x00000005ff0b7e24 */ /* 0x001fe4000f8e00ff */
[----:B------:R-:W-:Y:S02]  /*1b320*/  IMAD.MOV.U32 R8, RZ, RZ, 0x70 ;  /* 0x00000070ff087424 */ /* 0x000fe400078e00ff */
[----:B------:R-:W-:Y:S02]  /*1b330*/  IMAD.MOV.U32 R12, RZ, RZ, 0x1 ;  /* 0x00000001ff0c7424 */ /* 0x000fe400078e00ff */
[----:B--2---:R-:W-:-:S07]  /*1b340*/  IMAD.MOV.U32 R13, RZ, RZ, RZ ;  /* 0x000000ffff0d7224 */ /* 0x004fce00078e00ff */
[----:B------:R-:W-:-:S07]  /*1b350*/  LEPC R20, `(.L_x_2941) ;  /* 0x000000001014794e */ /* 0x000fce0000000000 */
[----:B---3--:R-:W-:Y:S05]  /*1b360*/  CALL.ABS.NOINC R2 ;  /* 0x0000000002007343 */ /* 0x008fea0003c00000 */
.L_x_2941:
        /* <DEDUP_REMOVED lines=15> */
.L_x_2940:
[----:B------:R-:W-:Y:S05]  /*1b460*/  BSYNC B6 ;  /* 0x0000000000067941 */ /* 0x000fea0003800000 */
.L_x_2939:
[----:B------:R-:W-:Y:S01]  /*1b470*/  ULDC.64 UR4, c[0x0][0x9f8] ;  /* 0x00027e0000047ab9 */ /* 0x000fe20000000a00 */
[----:B------:R-:W2:Y:S01]  /*1b480*/  LDL R17, [R1+0x2c] ;  /* 0x00002c0001117983 */ /* 0x000ea20000100800 */
[----:B------:R-:W-:Y:S01]  /*1b490*/  ISETP.NE.U32.AND P0, PT, RZ, UR4, PT ;  /* 0x00000004ff007c0c */ /* 0x000fe2000bf05070 */
[----:B------:R-:W-:-:S03]  /*1b4a0*/  IMAD.MOV.U32 R7, RZ, RZ, R19 ;  /* 0x000000ffff077224 */ /* 0x000fc600078e0013 */
[----:B------:R-:W-:Y:S01]  /*1b4b0*/  ISETP.NE.AND.EX P0, PT, RZ, UR5, PT, P0 ;  /* 0x00000005ff007c0c */ /* 0x000fe2000bf05300 */
[----:B------:R-:W-:-:S12]  /*1b4c0*/  ULDC.64 UR4, c[0x0][0xa08] ;  /* 0x0002820000047ab9 */ /* 0x000fd80000000a00 */
[----:B------:R-:W3:Y:S02]  /*1b4d0*/  @P0 LDC.64 R2, c[0x0][0x9f8] ;  /* 0x00027e00ff020b82 */ /* 0x000ee40000000a00 */
[----:B---3--:R-:W-:-:S05]  /*1b4e0*/  @P0 IMAD.WIDE R2, R19, 0x4, R2 ;  /* 0x0000000413020825 */ /* 0x008fca00078e0202 */
[----:B------:R3:W1:Y:S02]  /*1b4f0*/  @P0 LDG.E R7, desc[UR40][R2.64] ;  /* 0x0000002802070981 */ /* 0x000664000c1e1900 */
[----:B---3--:R-:W3:Y:S02]  /*1b500*/  LDC.64 R2, c[0x0][0x418] ;  /* 0x00010600ff027b82 */ /* 0x008ee40000000a00 */
[----:B---3--:R-:W-:Y:S01]  /*1b510*/  LOP3.LUT P0, RZ, R2, UR4, RZ, 0xfc, !PT ;  /* 0x0000000402ff7c12 */ /* 0x008fe2000f80fcff */
[----:B------:R-:W-:-:S03]  /*1b520*/  UMOV UR4, 0xffffffff ;  /* 0xffffffff00047882 */ /* 0x000fc60000000000 */
[----:B------:R-:W-:Y:S01]  /*1b530*/  LOP3.LUT P0, RZ, R3, UR5, RZ, 0xfc, P0 ;  /* 0x0000000503ff7c12 */ /* 0x000fe2000800fcff */
[----:B--2---:R-:W-:Y:S01]  /*1b540*/  VIADD R0, R17, 0xffffffff ;  /* 0xffffffff11007836 */ /* 0x004fe20000000000 */
[----:B-1----:R-:W-:Y:S01]  /*1b550*/  SHF.R.S32.HI R8, RZ, 0x1f, R7 ;  /* 0x0000001fff087819 */ /* 0x002fe20000011407 */
[----:B------:R1:W-:Y:S01]  /*1b560*/  STL [R1+0x10], R7 ;  /* 0x0000100701007387 */ /* 0x0003e20000100800 */
[----:B------:R-:W-:-:S03]  /*1b570*/  SEL R17, R7, RZ, !P0 ;  /* 0x000000ff07117207 */ /* 0x000fc60004000000 */
[----:B------:R1:W-:Y:S01]  /*1b580*/  STL [R1+0x1c], R8 ;  /* 0x00001c0801007387 */ /* 0x0003e20000100800 */
[----:B------:R-:W-:Y:S05]  /*1b590*/  BRA.DIV UR4, `(.L_x_2942) ;  /* 0x0000005e04cc7947 */ /* 0x000fea000b800000 */
[----:B------:R-:W2:Y:S02]  /*1b5a0*/  S2R R4, SR_TID.X ;  /* 0x0000000000047919 */ /* 0x000ea40000002100 */
[----:B--2---:R-:W-:-:S04]  /*1b5b0*/  SHF.R.U32.HI R4, RZ, 0x5, R4 ;  /* 0x00000005ff047819 */ /* 0x004fc80000011604 */
[----:B------:R-:W-:-:S05]  /*1b5c0*/  LOP3.LUT R4, R4, 0x3, RZ, 0xc0, !PT ;  /* 0x0000000304047812 */ /* 0x000fca00078ec0ff */
[----:B------:R2:W3:Y:S02]  /*1b5d0*/  SHFL.IDX PT, R14, R4, RZ, 0x1f ;  /* 0x00001fff040e7589 */ /* 0x0004e400000e0000 */
.L_x_3101:
[----:B--2---:R-:W2:Y:S01]  /*1b5e0*/  LDL.LU R4, [R1] ;  /* 0x0000000001047983 */ /* 0x004ea20000300800 */
[----:B------:R-:W-:Y:S02]  /*1b5f0*/  PLOP3.LUT P1, PT, PT, PT, PT, 0x8, 0x0 ;  /* 0x000000000000781c */ /* 0x000fe40003f2e170 */
[----:B---3--:R-:W-:Y:S01]  /*1b600*/  ISETP.NE.AND P0, PT, R14, RZ, PT ;  /* 0x000000ff0e00720c */ /* 0x008fe20003f05270 */
[----:B------:R3:W-:Y:S01]  /*1b610*/  STL [R1+0x30], R0 ;  /* 0x0000300001007387 */ /* 0x0007e20000100800 */
[----:B--2---:R-:W-:-:S09]  /*1b620*/  LOP3.LUT R4, R4, 0xfffffffe, RZ, 0xc0, !PT ;  /* 0xfffffffe04047812 */ /* 0x004fd200078ec0ff */
[----:B------:R-:W-:-:S05]  /*1b630*/  @P1 LOP3.LUT R4, R4, 0x1, RZ, 0xfc, !PT ;  /* 0x0000000104041812 */ /* 0x000fca00078efcff */
[----:B------:R3:W-:Y:S01]  /*1b640*/  STL [R1], R4 ;  /* 0x0000000401007387 */ /* 0x0007e20000100800 */
[----:B------:R-:W-:Y:S05]  /*1b650*/  @P0 BRA `(.L_x_2943) ;  /* 0x00000004001c0947 */ /* 0x000fea0003800000 */
[----:B------:R-:W-:-:S03]  /*1b660*/  UMOV UR4, 0xffffffff ;  /* 0xffffffff00047882 */ /* 0x000fc60000000000 */
[----:B------:R-:W-:Y:S05]  /*1b670*/  BRA.DIV UR4, `(.L_x_2944) ;  /* 0x0000005e04c87947 */ /* 0x000fea000b800000 */
[----:B------:R-:W-:-:S13]  /*1b680*/  ELECT P6, URZ, PT ;  /* 0x00000000003f782f */ /* 0x000fda00038c0000 */
.L_x_3104:
[----:B------:R-:W-:Y:S05]  /*1b690*/  @!P6 BRA `(.L_x_2943) ;  /* 0x00000004000ce947 */ /* 0x000fea0003800000 */
[----:B------:R-:W-:-:S04]  /*1b6a0*/  ISETP.NE.U32.AND P0, PT, R2, RZ, PT ;  /* 0x000000ff0200720c */ /* 0x000fc80003f05070 */
[----:B------:R-:W-:-:S13]  /*1b6b0*/  ISETP.NE.AND.EX P0, PT, R3, RZ, PT, P0 ;  /* 0x000000ff0300720c */ /* 0x000fda0003f05300 */
[----:B------:R-:W-:Y:S05]  /*1b6c0*/  @!P0 BRA `(.L_x_2945) ;  /* 0x0000000000508947 */ /* 0x000fea0003800000 */
[----:B------:R-:W2:Y:S01]  /*1b6d0*/  LDC R6, c[0x0][0x43c] ;  /* 0x00010f00ff067b82 */ /* 0x000ea20000000800 */
[----:B------:R-:W-:Y:S01]  /*1b6e0*/  IMAD.MOV.U32 R9, RZ, RZ, R0 ;  /* 0x000000ffff097224 */ /* 0x000fe200078e0000 */
[----:B------:R-:W-:-:S03]  /*1b6f0*/  ULDC.64 UR4, c[0x0][0x428] ;  /* 0x00010a0000047ab9 */ /* 0x000fc60000000a00 */
[----:B---3--:R-:W-:Y:S01]  /*1b700*/  IMAD.MOV.U32 R0, RZ, RZ, R9 ;  /* 0x000000ffff007224 */ /* 0x008fe200078e0009 */
[----:B--2---:R-:W-:-:S13]  /*1b710*/  ISETP.NE.AND P0, PT, R6, 0x1, PT ;  /* 0x000000010600780c */ /* 0x004fda0003f05270 */
[----:B------:R-:W2:Y:S02]  /*1b720*/  @P0 LDC.64 R4, c[0x0][0x440] ;  /* 0x00011000ff040b82 */ /* 0x000ea40000000a00 */
[----:B--2---:R-:W-:-:S05]  /*1b730*/  @P0 IMAD.HI.U32 R4, R9, R4, RZ ;  /* 0x0000000409040227 */ /* 0x004fca00078e00ff */
        /* <DEDUP_REMOVED lines=13> */
.L_x_2945:
[----:B-1----:R-:W4:Y:S04]  /*1b810*/  LDL R7, [R1+0x4] ;  /* 0x0000040001077983 */ /* 0x002f280000100800 */
[----:B---3--:R-:W4:Y:S04]  /*1b820*/  LDL R0, [R1+0x8] ;  /* 0x0000080001007983 */ /* 0x008f280000100800 */
[----:B--2---:R-:W2:Y:S01]  /*1b830*/  LDL R2, [R1+0x14] ;  /* 0x0000140001027983 */ /* 0x004ea20000100800 */
[----:B----4-:R-:W-:Y:S01]  /*1b840*/  IMAD R0, R0, 0x8, R7 ;  /* 0x0000000800007824 */ /* 0x010fe200078e0207 */
[----:B--2---:R-:W-:-:S04]  /*1b850*/  SHF.L.U32 R2, R2, 0x1f, RZ ;  /* 0x0000001f02027819 */ /* 0x004fc800000006ff */
[----:B------:R-:W1:Y:S02]  /*1b860*/  SYNCS.PHASECHK.TRANS64.TRYWAIT P0, [R0+URZ+0x22840], R2 ;  /* 0x02284002000075a7 */ /* 0x000e64000800017f */
[----:B-1----:R-:W-:Y:S05]  /*1b870*/  @!P0 BRA `(.L_x_2946) ;  /* 0x0000005c00688947 */ /* 0x002fea0003800000 */
.L_x_3105:
[----:B------:R-:W2:Y:S02]  /*1b880*/  S2R R3, SR_TID.X ;  /* 0x0000000000037919 */ /* 0x000ea40000002100 */
[----:B--2---:R-:W-:-:S04]  /*1b890*/  LOP3.LUT R3, R3, 0x7f, RZ, 0xc0, !PT ;  /* 0x0000007f03037812 */ /* 0x004fc800078ec0ff */
[----:B------:R-:W-:-:S13]  /*1b8a0*/  ISETP.NE.AND P0, PT, R3, RZ, PT ;  /* 0x000000ff0300720c */ /* 0x000fda0003f05270 */
        /* <DEDUP_REMOVED lines=8> */
.L_x_2947:
[----:B------:R-:W2:Y:S04]  /*1b930*/  LDL R6, [R1+0x4] ;  /* 0x0000040001067983 */ /* 0x000ea80000100800 */
[----:B------:R-:W2:Y:S04]  /*1b940*/  LDL R5, [R1+0x8] ;  /* 0x0000080001057983 */ /* 0x000ea80000100800 */
[----:B------:R-:W3:Y:S04]  /*1b950*/  LDL R4, [R1+0x30] ;  /* 0x0000300001047983 */ /* 0x000ee80000100800 */
[----:B------:R-:W4:Y:S04]  /*1b960*/  LDL R3, [R1+0x20] ;  /* 0x0000200001037983 */ /* 0x000f280000100800 */
[----:B-1----:R-:W4:Y:S01]  /*1b970*/  LDL.LU R2, [R1] ;  /* 0x0000000001027983 */ /* 0x002f220000300800 */
        /* <DEDUP_REMOVED lines=9> */
[----:B--2---:R-:W-:Y:S01]  /*1ba10*/  IMAD R0, R5, 0x3000, R6 ;  /* 0x0000300005007824 */ /* 0x004fe200078e0206 */
[----:B---3--:R-:W-:-:S04]  /*1ba20*/  R2UR UR11, R4 ;  /* 0x00000000040b72ca */ /* 0x008fc800000e0000 */
[----:B------:R-:W-:Y:S02]  /*1ba30*/  R2UR UR8, R0 ;  /* 0x00000000000872ca */ /* 0x000fe400000e0000 */
[----:B----4-:R-:W-:Y:S02]  /*1ba40*/  R2UR UR4, R3 ;  /* 0x00000000030472ca */ /* 0x010fe400000e0000 */
[----:B------:R-:W-:-:S04]  /*1ba50*/  LOP3.LUT R2, R2, 0xfffffffe, RZ, 0xc0, !PT ;  /* 0xfffffffe02027812 */ /* 0x000fc800078ec0ff */
[----:B------:R-:W-:-:S05]  /*1ba60*/  @P0 LOP3.LUT R2, R2, 0x1, RZ, 0xfc, !PT ;  /* 0x0000000102020812 */ /* 0x000fca00078efcff */
[----:B------:R-:W-:Y:S02]  /*1ba70*/  UIADD3 UR8, UR8, 0x1c400, URZ ;  /* 0x0001c40008087890 */ /* 0x000fe4000fffe03f */
[----:B------:R-:W-:Y:S01]  /*1ba80*/  UIMAD UR11, UR11, 0x60, UR4 ;  /* 0x000000600b0b78a4 */ /* 0x000fe2000f8e0204 */
[----:B------:R2:W-:Y:S02]  /*1ba90*/  STL [R1], R2 ;  /* 0x0000000201007387 */ /* 0x0005e40000100800 */
[----:B------:R-:W-:-:S06]  /*1baa0*/  UMOV UR4, 0x0 ;  /* 0x0000000000047882 */ /* 0x000fcc0000000000 */
[----:B------:R2:W-:Y:S01]  /*1bab0*/  UTMALDG.4D [UR8], [UR6], desc[UR4] ;  /* 0x00000408060075b4 */ /* 0x0005e20008019000 */
[----:B------:R-:W-:Y:S02]  /*1bac0*/  NOP ;  /* 0x0000000000007918 */ /* 0x000fe40000000000 */
.L_x_2943:
[----:B---3--:R-:W3:Y:S04]  /*1bad0*/  LDL R4, [R1+0x4] ;  /* 0x0000040001047983 */ /* 0x008ee80000100800 */
[----:B------:R-:W4:Y:S01]  /*1bae0*/  LDL.LU R3, [R1+0x40] ;  /* 0x0000400001037983 */ /* 0x000f220000300800 */
[----:B------:R-:W-:Y:S05]  /*1baf0*/  WARPSYNC.ALL ;  /* 0x0000000000007948 */ /* 0x000fea0003800000 */
[----:B--2---:R-:W-:Y:S01]  /*1bb00*/  ULDC.64 UR4, c[0x0][0x298] ;  /* 0x0000a60000047ab9 */ /* 0x004fe20000000a00 */
[----:B------:R-:W-:Y:S01]  /*1bb10*/  BSSY B6, `(.L_x_2948) ;  /* 0x000001c000067945 */ /* 0x000fe20003800000 */
[----:B------:R-:W-:Y:S01]  /*1bb20*/  BAR.SYNC.DEFER_BLOCKING 0x8, 0x180 ;  /* 0x0206000000007b1d */ /* 0x000fe20000010000 */
[----:B----4-:R-:W-:-:S05]  /*1bb30*/  SHF.R.S32.HI R0, RZ, 0x1f, R3 ;  /* 0x0000001fff007819 */ /* 0x010fca0000011403 */
[----:B------:R-:W-:Y:S02]  /*1bb40*/  IMAD R2, R0, UR4, RZ ;  /* 0x0000000400027c24 */ /* 0x000fe4000f8e02ff */
[----:B---3--:R-:W-:Y:S02]  /*1bb50*/  VIADD R0, R4, 0x18400 ;  /* 0x0001840004007836 */ /* 0x008fe40000000000 */
[C---:B------:R-:W-:Y:S02]  /*1bb60*/  IMAD R2, R3.reuse, UR5, R2 ;  /* 0x0000000503027c24 */ /* 0x040fe4000f8e0202 */
[----:B------:R-:W-:Y:S01]  /*1bb70*/  IMAD.WIDE.U32 R4, R3, UR4, RZ ;  /* 0x0000000403047c25 */ /* 0x000fe2000f8e00ff */
[----:B------:R-:W-:-:S03]  /*1bb80*/  LOP3.LUT P0, RZ, R0, 0x3ff, RZ, 0xc0, !PT ;  /* 0x000003ff00ff7812 */ /* 0x000fc6000780c0ff */
[----:B------:R-:W-:Y:S01]  /*1bb90*/  IMAD.IADD R0, R5, 0x1, R2 ;  /* 0x0000000105007824 */ /* 0x000fe200078e0202 */
[----:B------:R2:W-:Y:S04]  /*1bba0*/  STL.64 [R1+0x40], R4 ;  /* 0x0000400401007387 */ /* 0x0005e80000100a00 */
[----:B------:R2:W-:Y:S05]  /*1bbb0*/  STL [R1+0x4c], R0 ;  /* 0x00004c0001007387 */ /* 0x0005ea0000100800 */
[----:B------:R-:W-:Y:S05]  /*1bbc0*/  @!P0 BRA `(.L_x_2949) ;  /* 0x0000000000408947 */ /* 0x000fea0003800000 */
[----:B------:R-:W-:Y:S01]  /*1bbd0*/  MOV R2, 0x0 ;  /* 0x0000000000027802 */ /* 0x000fe20000000f00 */
[----:B------:R-:W-:Y:S01]  /*1bbe0*/  ULDC.64 UR4, c[0x4][0x98] ;  /* 0x0100260000047ab9 */ /* 0x000fe20000000a00 */
[----:B------:R-:W-:Y:S01]  /*1bbf0*/  ULDC.64 UR6, c[0x4][0xa0] ;  /* 0x0100280000067ab9 */ /* 0x000fe20000000a00 */
[----:B------:R-:W-:Y:S01]  /*1bc00*/  ULDC.64 UR8, c[0x4][0x20] ;  /* 0x0100080000087ab9 */ /* 0x000fe20000000a00 */
[----:B--2---:R-:W-:Y:S02]  /*1bc10*/  IMAD.U32 R4, RZ, RZ, UR4 ;  /* 0x00000004ff047e24 */ /* 0x004fe4000f8e00ff */
[----:B------:R-:W2:Y:S01]  /*1bc20*/  LDC.64 R2, c[0x4][R2] ;  /* 0x0100000002027b82 */ /* 0x000ea20000000a00 */
[----:B------:R-:W-:Y:S02]  /*1bc30*/  IMAD.U32 R5, RZ, RZ, UR5 ;  /* 0x00000005ff057e24 */ /* 0x000fe4000f8e00ff */
[----:B------:R-:W-:Y:S02]  /*1bc40*/  IMAD.U32 R6, RZ, RZ, UR6 ;  /* 0x00000006ff067e24 */ /* 0x000fe4000f8e00ff */
[----:B-1----:R-:W-:-:S02]  /*1bc50*/  IMAD.U32 R7, RZ, RZ, UR7 ;  /* 0x00000007ff077e24 */ /* 0x002fc4000f8e00ff */
[----:B------:R-:W-:Y:S02]  /*1bc60*/  IMAD.U32 R10, RZ, RZ, UR8 ;  /* 0x00000008ff0a7e24 */ /* 0x000fe4000f8e00ff */
[----:B0-----:R-:W-:Y:S02]  /*1bc70*/  IMAD.U32 R11, RZ, RZ, UR9 ;  /* 0x00000009ff0b7e24 */ /* 0x001fe4000f8e00ff */
[----:B------:R-:W-:Y:S02]  /*1bc80*/  IMAD.MOV.U32 R8, RZ, RZ, 0x70 ;  /* 0x00000070ff087424 */ /* 0x000fe400078e00ff */
[----:B------:R-:W-:Y:S02]  /*1bc90*/  IMAD.MOV.U32 R12, RZ, RZ, 0x1 ;  /* 0x00000001ff0c7424 */ /* 0x000fe400078e00ff */
[----:B------:R-:W-:-:S07]  /*1bca0*/  IMAD.MOV.U32 R13, RZ, RZ, RZ ;  /* 0x000000ffff0d7224 */ /* 0x000fce00078e00ff */
[----:B------:R-:W-:-:S07]  /*1bcb0*/  LEPC R20, `(.L_x_2949) ;  /* 0x000000001014794e */ /* 0x000fce0000000000 */
[----:B--2---:R-:W-:Y:S05]  /*1bcc0*/  CALL.ABS.NOINC R2 ;  /* 0x0000000002007343 */ /* 0x004fea0003c00000 */
.L_x_2949:
[----:B------:R-:W-:Y:S05]  /*1bcd0*/  BSYNC B6 ;  /* 0x0000000000067941 */ /* 0x000fea0003800000 */
.L_x_2948:
[----:B--2---:R-:W2:Y:S01]  /*1bce0*/  LDL.LU R0, [R1+0x4c] ;  /* 0x00004c0001007983 */ /* 0x004ea20000300800 */
[----:B-1----:R-:W1:Y:S01]  /*1bcf0*/  LDC R7, c[0x0][0x448] ;  /* 0x00011200ff077b82 */ /* 0x002e620000000800 */
[----:B------:R-:W-:Y:S01]  /*1bd00*/  ULDC.64 UR4, c[0x0][0x2d8] ;  /* 0x0000b60000047ab9 */ /* 0x000fe20000000a00 */
[----:B------:R-:W-:Y:S01]  /*1bd10*/  ULDC UR6, c[0x0][0x2b8] ;  /* 0x0000ae0000067ab9 */ /* 0x000fe20000000800 */
[----:B------:R-:W2:Y:S04]  /*1bd20*/  LDL.LU.64 R2, [R1+0x40] ;  /* 0x0000400001027983 */ /* 0x000ea80000300a00 */
[----:B------:R-:W3:Y:S04]  /*1bd30*/  LDL R12, [R1+0x28] ;  /* 0x00002800010c7983 */ /* 0x000ee80000100800 */
[----:B------:R4:W5:Y:S01]  /*1bd40*/  LDL R9, [R1+0x34] ;  /* 0x0000340001097983 */ /* 0x0009620000100800 */
[----:B------:R-:W0:Y:S01]  /*1bd50*/  S2R R5, SR_TID.X ;  /* 0x0000000000057919 */ /* 0x000e220000002100 */
[----:B------:R-:W4:Y:S01]  /*1bd60*/  S2R R8, SR_TID.X ;  /* 0x0000000000087919 */ /* 0x000f220000002100 */
[----:B0-----:R-:W-:-:S04]  /*1bd70*/  LOP3.LUT R5, R5, 0x7f, RZ, 0xc0, !PT ;  /* 0x0000007f05057812 */ /* 0x001fc800078ec0ff */
[----:B------:R-:W-:Y:S01]  /*1bd80*/  SHF.R.U32.HI R5, RZ, 0x3, R5 ;  /* 0x00000003ff057819 */ /* 0x000fe20000011605 */
[----:B----4-:R-:W-:-:S05]  /*1bd90*/  IMAD.SHL.U32 R8, R8, 0x10, RZ ;  /* 0x0000001008087824 */ /* 0x010fca00078e00ff */
[----:B------:R-:W-:Y:S01]  /*1bda0*/  LOP3.LUT R8, R5, 0x70, R8, 0xf8, !PT ;  /* 0x0000007005087812 */ /* 0x000fe200078ef808 */
[----:B------:R-:W0:Y:S02]  /*1bdb0*/  S2R R10, SR_TID.X ;  /* 0x00000000000a7919 */ /* 0x000e240000002100 */
[----:B0-----:R-:W-:-:S05]  /*1bdc0*/  IMAD.SHL.U32 R10, R10, 0x8, RZ ;  /* 0x000000080a0a7824 */ /* 0x001fca00078e00ff */
[----:B------:R-:W-:Y:S01]  /*1bdd0*/  LOP3.LUT R10, R10, 0x38, RZ, 0xc0, !PT ;  /* 0x000000380a0a7812 */ /* 0x000fe200078ec0ff */
[----:B--2---:R-:W-:Y:S01]  /*1bde0*/  IMAD.MOV.U32 R3, RZ, RZ, R0 ;  /* 0x000000ffff037224 */ /* 0x004fe200078e0000 */
        /* <DEDUP_REMOVED lines=12> */
[----:B-1----:R-:W-:-:S13]  /*1beb0*/  ISETP.NE.AND P0, PT, R7, 0x1, PT ;  /* 0x000000010700780c */ /* 0x002fda0003f05270 */
[----:B------:R-:W0:Y:S08]  /*1bec0*/  @P0 LDC R5, c[0x0][0x44c] ;  /* 0x00011300ff050b82 */ /* 0x000e300000000800 */
[----:B------:R-:W1:Y:S01]  /*1bed0*/  @P0 LDC R6, c[0x0][0x450] ;  /* 0x00011400ff060b82 */ /* 0x000e620000000800 */
[----:B------:R-:W-:Y:S02]  /*1bee0*/  IMAD R4, R4, UR4, RZ ;  /* 0x0000000404047c24 */ /* 0x000fe4000f8e02ff */
[----:B------:R-:W-:-:S04]  /*1bef0*/  IMAD.WIDE.U32 R2, R0, UR4, R2 ;  /* 0x0000000400027c25 */ /* 0x000fc8000f8e0002 */
[----:B------:R-:W-:Y:S01]  /*1bf00*/  IMAD R0, R0, UR5, R4 ;  /* 0x0000000500007c24 */ /* 0x000fe2000f8e0204 */
[----:B------:R-:W-:Y:S01]  /*1bf10*/  ULDC.64 UR4, c[0x0][0x2d0] ;  /* 0x0000b40000047ab9 */ /* 0x000fe20000000a00 */
[----:B---3--:R-:W-:Y:S02]  /*1bf20*/  IMAD.IADD R4, R8, 0x1, R12 ;  /* 0x0000000108047824 */ /* 0x008fe400078e020c */
[----:B------:R-:W-:Y:S02]  /*1bf30*/  IMAD.IADD R3, R3, 0x1, R0 ;  /* 0x0000000103037824 */ /* 0x000fe400078e0200 */
[----:B0-----:R-:W-:-:S04]  /*1bf40*/  @P0 IMAD.HI.U32 R5, R4, R5, RZ ;  /* 0x0000000504050227 */ /* 0x001fc800078e00ff */
[----:B------:R-:W-:Y:S01]  /*1bf50*/  IMAD.MOV.U32 R0, RZ, RZ, R4 ;  /* 0x000000ffff007224 */ /* 0x000fe200078e0004 */
[----:B-1----:R-:W-:Y:S01]  /*1bf60*/  @P0 SHF.R.U32.HI R0, RZ, R6, R5 ;  /* 0x00000006ff000219 */ /* 0x002fe20000011605 */
[----:B------:R-:W0:Y:S04]  /*1bf70*/  S2R R8, SR_TID.X ;  /* 0x0000000000087919 */ /* 0x000e280000002100 */
        /* <DEDUP_REMOVED lines=16> */
[----:B0-----:R-:W-:Y:S02]  /*1c080*/  LOP3.LUT R8, R8, 0x7f, RZ, 0xc0, !PT ;  /* 0x0000007f08087812 */ /* 0x001fe400078ec0ff */
        /* <DEDUP_REMOVED lines=71> */
[----:B------:R0:W1:Y:S04]  /*1c500*/  SHFL.IDX PT, R5, R3, 0x7, 0x181f ;  /* 0x00f81f0003057f89 */ /* 0x00006800000e0000 */
[----:B------:R0:W-:Y:S04]  /*1c510*/  @!P1 LDGSTS.E.BYPASS.LTC128B.128 [R9+0x1b400], desc[UR40][R6.64], !P0 ;  /* 0x1b40000006099fae */ /* 0x0001e8000c101d68 */
[----:B------:R0:W2:Y:S02]  /*1c520*/  SHFL.IDX PT, R3, R4, 0x7, 0x181f ;  /* 0x00f81f0004037f89 */ /* 0x0000a400000e0000 */
.L_x_3122:
[----:B------:R3:W5:Y:S01]  /*1c530*/  LDL R8, [R1+0x4] ;  /* 0x0000040001087983 */ /* 0x0007620000100800 */
[----:B------:R-:W-:-:S05]  /*1c540*/  VIADD R0, R0, 0x70 ;  /* 0x0000007000007836 */ /* 0x000fca0000000000 */
[----:B------:R-:W-:-:S13]  /*1c550*/  ISETP.GE.AND P1, PT, R0, R2, PT ;  /* 0x000000020000720c */ /* 0x000fda0003f26270 */
[----:B--2---:R-:W-:-:S05]  /*1c560*/  @!P1 LEA R2, P2, R10, R3, 0x1 ;  /* 0x000000030a029211 */ /* 0x004fca00078408ff */
[----:B01----:R-:W-:-:S05]  /*1c570*/  @!P1 IMAD.X R3, RZ, RZ, R5, P2 ;  /* 0x000000ffff039224 */ /* 0x003fca00010e0605 */
[----:B------:R-:W-:Y:S01]  /*1c580*/  @!PT LDS RZ, [RZ] ;  /* 0x00000000fffff984 */ /* 0x000fe20000000800 */
[----:B------:R-:W-:Y:S01]  /*1c590*/  @!PT LDS RZ, [RZ] ;  /* 0x00000000fffff984 */ /* 0x000fe20000000800 */
[----:B------:R-:W-:Y:S01]  /*1c5a0*/  @!PT LDS RZ, [RZ] ;  /* 0x00000000fffff984 */ /* 0x000fe20000000800 */
[----:B------:R3:W-:Y:S01]  /*1c5b0*/  @!P1 LDGSTS.E.BYPASS.LTC128B.128 [R9+0x1bc00], desc[UR40][R2.64], !P0 ;  /* 0x1bc0000002099fae */ /* 0x0007e2000c101d68 */
[----:B------:R-:W-:Y:S01]  /*1c5c0*/  PLOP3.LUT P0, PT, PT, PT, PT, 0x80, 0x0 ;  /* 0x000000000000781c */ /* 0x000fe20003f0f070 */
[----:B------:R-:W-:-:S12]  /*1c5d0*/  NOP ;  /* 0x0000000000007918 */ /* 0x000fd80000000000 */
.L_x_2951:
        /* <DEDUP_REMOVED lines=19> */
.L_x_3123:
[----:B------:R-:W-:Y:S05]  /*1c710*/  BSYNC B0 ;  /* 0x0000000000007941 */ /* 0x000fea0003800000 */
.L_x_2952:
[----:B0-----:R-:W2:Y:S01]  /*1c720*/  LDL R2, [R1] ;  /* 0x0000000001027983 */ /* 0x001ea20000100800 */
[----:B------:R-:W-:Y:S01]  /*1c730*/  BSSY B0, `(.L_x_2954) ;  /* 0x000005e000007945 */ /* 0x000fe20003800000 */
[----:B--2---:R-:W-:-:S13]  /*1c740*/  LOP3.LUT P0, RZ, R2, 0x1, RZ, 0xc0, !PT ;  /* 0x0000000102ff7812 */ /* 0x004fda000780c0ff */
[----:B------:R-:W-:Y:S05]  /*1c750*/  @!P0 BRA `(.L_x_2955) ;  /* 0x00000004006c8947 */ /* 0x000fea0003800000 */
[----:B------:R-:W2:Y:S04]  /*1c760*/  LDL R5, [R1+0x4] ;  /* 0x0000040001057983 */ /* 0x000ea80000100800 */
[----:B------:R-:W2:Y:S04]  /*1c770*/  LDL R2, [R1+0x8] ;  /* 0x0000080001027983 */ /* 0x000ea80000100800 */
[----:B------:R-:W3:Y:S01]  /*1c780*/  LDL R4, [R1+0x14] ;  /* 0x0000140001047983 */ /* 0x000ee20000100800 */
[----:B------:R-:W-:Y:S01]  /*1c790*/  BSSY B1, `(.L_x_2956) ;  /* 0x0000008000017945 */ /* 0x000fe20003800000 */
[----:B------:R-:W0:Y:S02]  /*1c7a0*/  S2R R3, SR_TID.X ;  /* 0x0000000000037919 */ /* 0x000e240000002100 */
[----:B0-----:R-:W-:-:S04]  /*1c7b0*/  LOP3.LUT R3, R3, 0x7f, RZ, 0xc0, !PT ;  /* 0x0000007f03037812 */ /* 0x001fc800078ec0ff */
[----:B------:R-:W-:Y:S01]  /*1c7c0*/  ISETP.NE.AND P1, PT, R3, RZ, PT ;  /* 0x000000ff0300720c */ /* 0x000fe20003f25270 */
[----:B--2---:R-:W-:Y:S01]  /*1c7d0*/  IMAD R2, R2, 0x8, R5 ;  /* 0x0000000802027824 */ /* 0x004fe200078e0205 */
[----:B---3--:R-:W-:-:S04]  /*1c7e0*/  SHF.L.U32 R0, R4, 0x1f, RZ ;  /* 0x0000001f04007819 */ /* 0x008fc800000006ff */
[----:B------:R-:W0:Y:S02]  /*1c7f0*/  SYNCS.PHASECHK.TRANS64.TRYWAIT P0, [R2+URZ+0x22860], R0 ;  /* 0x02286000020075a7 */ /* 0x000e24000800017f */
[----:B0-----:R-:W-:Y:S05]  /*1c800*/  @!P0 BRA `(.L_x_2957) ;  /* 0x0000005800448947 */ /* 0x001fea0003800000 */
.L_x_3124:
[----:B------:R-:W-:Y:S05]  /*1c810*/  BSYNC B1 ;  /* 0x0000000000017941 */ /* 0x000fea0003800000 */
.L_x_2956:
        /* <DEDUP_REMOVED lines=9> */
.L_x_2959:
[----:B------:R-:W-:Y:S05]  /*1c8b0*/  BSYNC B1 ;  /* 0x0000000000017941 */ /* 0x000fea0003800000 */
.L_x_2958:
        /* <DEDUP_REMOVED lines=14> */
.L_x_2960:
        /* <DEDUP_REMOVED lines=15> */
.L_x_2961:
        /* <DEDUP_REMOVED lines=15> */
.L_x_2962:
        /* <DEDUP_REMOVED lines=15> */
.L_x_2963:
        /* <DEDUP_REMOVED lines=10> */
.L_x_2955:
[----:B------:R-:W-:Y:S05]  /*1cd10*/  BSYNC B0 ;  /* 0x0000000000007941 */ /* 0x000fea0003800000 */
.L_x_2954:
        /* <DEDUP_REMOVED lines=50> */
.L_x_2970:
[----:B------:R-:W2:Y:S01]  /*1d040*/  LDL R2, [R1+0x4] ;  /* 0x0000040001027983 */ /* 0x000ea20000100800 */
[----:B-1----:R-:W-:Y:S01]  /*1d050*/  SHF.L.U32 R5, R7, 0x1f, RZ ;  /* 0x0000001f07057819 */ /* 0x002fe200000006ff */
[----:B------:R-:W-:Y:S01]  /*1d060*/  BSSY B3, `(.L_x_2971) ;  /* 0x0000007000037945 */ /* 0x000fe20003800000 */
[----:B------:R-:W1:Y:S02]  /*1d070*/  S2R R3, SR_TID.X ;  /* 0x0000000000037919 */ /* 0x000e640000002100 */
[----:B-1----:R-:W-:-:S04]  /*1d080*/  LOP3.LUT R3, R3, 0x7f, RZ, 0xc0, !PT ;  /* 0x0000007f03037812 */ /* 0x002fc800078ec0ff */
[----:B------:R-:W-:Y:S01]  /*1d090*/  ISETP.NE.AND P1, PT, R3, RZ, PT ;  /* 0x000000ff0300720c */ /* 0x000fe20003f25270 */
[----:B--2---:R-:W-:-:S04]  /*1d0a0*/  IMAD R2, R8, 0x8, R2 ;  /* 0x0000000808027824 */ /* 0x004fc800078e0202 */
[----:B------:R-:W1:Y:S02]  /*1d0b0*/  SYNCS.PHASECHK.TRANS64.TRYWAIT P0, [R2+URZ+0x22840], R5 ;  /* 0x02284005020075a7 */ /* 0x000e64000800017f */
[----:B-1----:R-:W-:Y:S06]  /*1d0c0*/  @!P0 BRA `(.L_x_2972) ;  /* 0x0000005000288947 */ /* 0x002fec0003800000 */
.L_x_3125:
[----:B------:R-:W-:Y:S05]  /*1d0d0*/  BSYNC B3 ;  /* 0x0000000000037941 */ /* 0x000fea0003800000 */
.L_x_2971:
        /* <DEDUP_REMOVED lines=9> */
.L_x_2974:
[----:B------:R-:W-:Y:S05]  /*1d170*/  BSYNC B3 ;  /* 0x0000000000037941 */ /* 0x000fea0003800000 */
.L_x_2973:
        /* <DEDUP_REMOVED lines=14> */
.L_x_2975:
        /* <DEDUP_REMOVED lines=13> */
.L_x_3126:
[----:B------:R-:W-:Y:S05]  /*1d330*/  BSYNC B3 ;  /* 0x0000000000037941 */ /* 0x000fea0003800000 */
.L_x_2976:
[----:B------:R-:W-:Y:S01]  /*1d340*/  BSSY B3, `(.L_x_2978) ;  /* 0x000000b000037945 */ /* 0x000fe20003800000 */
[----:B------:R-:W-:Y:S02]  /*1d350*/  IMAD.MOV.U32 R8, RZ, RZ, 0x0 ;  /* 0x00000000ff087424 */ /* 0x000fe400078e00ff */
[----:B------:R-:W-:Y:S01]  /*1d360*/  IMAD.MOV.U32 R9, RZ, RZ, 0x14f00000 ;  /* 0x14f00000ff097424 */ /* 0x000fe200078e00ff */
[----:B------:R-:W-:Y:S06]  /*1d370*/  @P1 BRA `(.L_x_2979) ;  /* 0x00000000001c1947 */ /* 0x000fec0003800000 */
[----:B------:R-:W2:Y:S01]  /*1d380*/  S2R R4, SR_TID.X ;  /* 0x0000000000047919 */ /* 0x000ea20000002100 */
[----:B------:R-:W-:-:S04]  /*1d390*/  IMAD.MOV.U32 R3, RZ, RZ, 0xc000 ;  /* 0x0000c000ff037424 */ /* 0x000fc800078e00ff */
[----:B------:R3:W-:Y:S01]  /*1d3a0*/  SYNCS.ARRIVE.TRANS64 RZ, [R2+URZ+0x22850], R3 ;  /* 0x0228500302ff79a7 */ /* 0x0007e2000800003f */
[----:B--2---:R-:W-:-:S04]  /*1d3b0*/  LOP3.LUT R4, R4, 0x1f, RZ, 0xc0, !PT ;  /* 0x0000001f04047812 */ /* 0x004fc800078ec0ff */
[----:B------:R-:W-:-:S13]  /*1d3c0*/  ISETP.NE.AND P0, PT, R4, RZ, PT ;  /* 0x000000ff0400720c */ /* 0x000fda0003f05270 */
[----:B---3--:R-:W-:Y:S05]  /*1d3d0*/  @!P0 BRA `(.L_x_2979) ;  /* 0x0000000000048947 */ /* 0x008fea0003800000 */
[----:B------:R-:W-:Y:S01]  /*1d3e0*/  BPT.TRAP 0x1 ;  /* 0x000000040000795c */ /* 0x000fe20000300000 */
.L_x_2979:
[----:B------:R-:W-:Y:S05]  /*1d3f0*/  BSYNC B3 ;  /* 0x0000000000037941 */ /* 0x000fea0003800000 */
.L_x_2978:
        /* <DEDUP_REMOVED lines=11> */
.L_x_2980:
        /* <DEDUP_REMOVED lines=15> */
.L_x_2981:
        /* <DEDUP_REMOVED lines=15> */
.L_x_2982:
        /* <DEDUP_REMOVED lines=15> */
.L_x_2983:
        /* <DEDUP_REMOVED lines=10> */
.L_x_2969:
[----:B------:R-:W-:Y:S05]  /*1d820*/  BSYNC B1 ;  /* 0x0000000000017941 */ /* 0x000fea0003800000 */
.L_x_2968:
[----:B------:R-:W2:Y:S02]  /*1d830*/  LDL R4, [R1+0x2c] ;  /* 0x00002c0001047983 */ /* 0x000ea40000100800 */
[----:B--2---:R-:W-:-:S07]  /*1d840*/  VIADD R0, R4, 0xfffffffd ;  /* 0xfffffffd04007836 */ /* 0x004fce0000000000 */
.L_x_2967:
[----:B------:R-:W-:Y:S05]  /*1d850*/  BSYNC B2 ;  /* 0x0000000000027941 */ /* 0x000fea0003800000 */
.L_x_2966:
[----:B------:R-:W2:Y:S01]  /*1d860*/  LDL.LU R2, [R1+0x2c] ;  /* 0x00002c0001027983 */ /* 0x000ea20000300800 */
[----:B------:R-:W-:Y:S01]  /*1d870*/  VIADD R6, R6, 0xfffffffe ;  /* 0xfffffffe06067836 */ /* 0x000fe20000000000 */
[----:B--2---:R-:W-:-:S04]  /*1d880*/  LOP3.LUT R2, RZ, R2, RZ, 0x33, !PT ;  /* 0x00000002ff027212 */ /* 0x004fc800078e33ff */
[----:B------:R-:W-:-:S13]  /*1d890*/  ISETP.NE.AND P0, PT, R6, R2, PT ;  /* 0x000000020600720c */ /* 0x000fda0003f05270 */
[----:B------:R-:W-:Y:S05]  /*1d8a0*/  @!P0 BRA `(.L_x_2965) ;  /* 0x0000001400208947 */ /* 0x000fea0003800000 */
.L_x_3016:
        /* <DEDUP_REMOVED lines=36> */
.L_x_2986:
[----:B------:R-:W2:Y:S01]  /*1daf0*/  LDL R2, [R1+0x4] ;  /* 0x0000040001027983 */ /* 0x000ea20000100800 */
[----:B------:R-:W-:Y:S01]  /*1db00*/  BSSY B2, `(.L_x_2987) ;  /* 0x0000008000027945 */ /* 0x000fe20003800000 */
[----:B0-----:R-:W0:Y:S02]  /*1db10*/  S2R R4, SR_TID.X ;  /* 0x0000000000047919 */ /* 0x001e240000002100 */
[----:B0-----:R-:W-:-:S04]  /*1db20*/  LOP3.LUT R4, R4, 0x7f, RZ, 0xc0, !PT ;  /* 0x0000007f04047812 */ /* 0x001fc800078ec0ff */
[----:B------:R-:W-:Y:S01]  /*1db30*/  ISETP.NE.AND P1, PT, R4, RZ, PT ;  /* 0x000000ff0400720c */ /* 0x000fe20003f25270 */
[----:B--2---:R-:W-:Y:S01]  /*1db40*/  IMAD R3, R7, 0x8, R2 ;  /* 0x0000000807037824 */ /* 0x004fe200078e0202 */
[----:B------:R-:W-:-:S04]  /*1db50*/  SHF.L.U32 R2, R6, 0x1f, RZ ;  /* 0x0000001f06027819 */ /* 0x000fc800000006ff */
[----:B------:R-:W0:Y:S02]  /*1db60*/  SYNCS.PHASECHK.TRANS64.TRYWAIT P0, [R3+URZ+0x22840], R2 ;  /* 0x02284002030075a7 */ /* 0x000e24000800017f */
[----:B0-----:R-:W-:Y:S05]  /*1db70*/  @!P0 BRA `(.L_x_2988) ;  /* 0x0000004400a48947 */ /* 0x001fea0003800000 */
.L_x_3127:
[----:B------:R-:W-:Y:S05]  /*1db80*/  BSYNC B2 ;  /* 0x0000000000027941 */ /* 0x000fea0003800000 */
.L_x_2987:
[----:B------:R-:W-:Y:S04]  /*1db90*/  BSSY B2, `(.L_x_2989) ;  /* 0x0000009000027945 */ /* 0x000fe80003800000 */
[----:B------:R-:W-:Y:S05]  /*1dba0*/  @P1 BRA `(.L_x_2990) ;  /* 0x00000000001c1947 */ /* 0x000fea0003800000 */
[----:B------:R-:W1:Y:S01]  /*1dbb0*/  S2R R5, SR_TID.X ;  /* 0x0000000000057919 */ /* 0x000e620000002100 */
[----:B------:R-:W-:-:S04]  /*1dbc0*/  IMAD.MOV.U32 R4, RZ, RZ, 0x3000 ;  /* 0x00003000ff047424 */ /* 0x000fc800078e00ff */
[----:B------:R2:W-:Y:S01]  /*1dbd0*/  SYNCS.ARRIVE.TRANS64 RZ, [R3+URZ+0x22830], R4 ;  /* 0x0228300403ff79a7 */ /* 0x0005e2000800003f */
[----:B-1----:R-:W-:-:S04]  /*1dbe0*/  LOP3.LUT R5, R5, 0x1f, RZ, 0xc0, !PT ;  /* 0x0000001f05057812 */ /* 0x002fc800078ec0ff */
[----:B------:R-:W-:-:S13]  /*1dbf0*/  ISETP.NE.AND P0, PT, R5, RZ, PT ;  /* 0x000000ff0500720c */ /* 0x000fda0003f05270 */
[----:B--2---:R-:W-:Y:S05]  /*1dc00*/  @!P0 BRA `(.L_x_2990) ;  /* 0x0000000000048947 */ /* 0x004fea0003800000 */
[----:B------:R-:W-:Y:S01]  /*1dc10*/  BPT.TRAP 0x1 ;  /* 0x000000040000795c */ /* 0x000fe20000300000 */
.L_x_2990:
[----:B------:R-:W-:Y:S05]  /*1dc20*/  BSYNC B2 ;  /* 0x0000000000027941 */ /* 0x000fea0003800000 */
.L_x_2989:
        /* <DEDUP_REMOVED lines=13> */
.L_x_2991:
        /* <DEDUP_REMOVED lines=13> */
.L_x_3128:
[----:B------:R-:W-:Y:S05]  /*1ddd0*/  BSYNC B2 ;  /* 0x0000000000027941 */ /* 0x000fea0003800000 */
.L_x_2992:
        /* <DEDUP_REMOVED lines=11> */
.L_x_2995:
[----:B------:R-:W-:Y:S05]  /*1de90*/  BSYNC B2 ;  /* 0x0000000000027941 */ /* 0x000fea0003800000 */
.L_x_2994:
        /* <DEDUP_REMOVED lines=10> */
.L_x_2996:
        /* <DEDUP_REMOVED lines=15> */
.L_x_2997:
        /* <DEDUP_REMOVED lines=15> */
.L_x_2998:
        /* <DEDUP_REMOVED lines=15> */
.L_x_2999:
        /* <DEDUP_REMOVED lines=10> */
.L_x_2985:
[----:B------:R-:W-:Y:S05]  /*1e2b0*/  BSYNC B1 ;  /* 0x0000000000017941 */ /* 0x000fea0003800000 */
.L_x_2984:
        /* <DEDUP_REMOVED lines=36> */
.L_x_3002:
        /* <DEDUP_REMOVED lines=9> */
.L_x_3129:
[----:B------:R-:W-:Y:S05]  /*1e590*/  BSYNC B2 ;  /* 0x0000000000027941 */ /* 0x000fea0003800000 */
.L_x_3003:
        /* <DEDUP_REMOVED lines=9> */
.L_x_3006:
[----:B------:R-:W-:Y:S05]  /*1e630*/  BSYNC B2 ;  /* 0x0000000000027941 */ /* 0x000fea0003800000 */
.L_x_3005:
        /* <DEDUP_REMOVED lines=14> */
.L_x_3007:
        /* <DEDUP_REMOVED lines=13> */
.L_x_3130:
[----:B------:R-:W-:Y:S05]  /*1e7f0*/  BSYNC B2 ;  /* 0x0000000000027941 */ /* 0x000fea0003800000 */
.L_x_3008:
        /* <DEDUP_REMOVED lines=11> */
.L_x_3011:
[----:B------:R-:W-:Y:S05]  /*1e8b0*/  BSYNC B2 ;  /* 0x0000000000027941 */ /* 0x000fea0003800000 */
.L_x_3010:
        /* <DEDUP_REMOVED lines=11> */
.L_x_3012:
        /* <DEDUP_REMOVED lines=15> */
.L_x_3013:
        /* <DEDUP_REMOVED lines=15> */
.L_x_3014:
        /* <DEDUP_REMOVED lines=15> */
.L_x_3015:
        /* <DEDUP_REMOVED lines=10> */
.L_x_3001:
[----:B------:R-:W-:Y:S05]  /*1ece0*/  BSYNC B1 ;  /* 0x0000000000017941 */ /* 0x000fea0003800000 */
.L_x_3000:
[----:B------:R-:W2:Y:S01]  /*1ecf0*/  LDL R5, [R1+0x24] ;  /* 0x0000240001057983 */ /* 0x000ea20000100800 */
[----:B------:R-:W-:Y:S01]  /*1ed00*/  VIADD R0, R0, 0xfffffffe ;  /* 0xfffffffe00007836 */ /* 0x000fe20000000000 */
[----:B--2---:R-:W-:-:S13]  /*1ed10*/  ISETP.GT.AND P0, PT, R6, R5, PT ;  /* 0x000000050600720c */ /* 0x004fda0003f04270 */
[----:B------:R-:W-:Y:S05]  /*1ed20*/  @P0 BRA `(.L_x_3016) ;  /* 0xffffffe800e00947 */ /* 0x000fea000383ffff */
.L_x_2965:
[----:B------:R-:W-:Y:S05]  /*1ed30*/  BSYNC B0 ;  /* 0x0000000000007941 */ /* 0x000fea0003800000 */
.L_x_2964:
        /* <DEDUP_REMOVED lines=12> */
[----:B-1----:R-:W1:Y:S01]  /*1ee00*/  S2R R3, SR_LANEID ;  /* 0x0000000000037919 */ /* 0x002e620000000000 */
[----:B------:R-:W-:Y:S02]  /*1ee10*/  VOTEU.ANY UR4, UPT, PT ;  /* 0x0000000000047886 */ /* 0x000fe400038e0100 */
[----:B------:R-:W1:Y:S08]  /*1ee20*/  FLO.U32 R4, UR4 ;  /* 0x0000000400047d00 */ /* 0x000e7000080e0000 */
[----:B------:R-:W2:Y:S01]  /*1ee30*/  POPC R5, UR4 ;  /* 0x0000000400057d09 */ /* 0x000ea20008000000 */
[----:B-1----:R-:W-:-:S02]  /*1ee40*/  ISETP.EQ.U32.AND P1, PT, R4, R3, PT ;  /* 0x000000030400720c */ /* 0x002fc40003f22070 */
[----:B------:R-:W2:Y:S11]  /*1ee50*/  LDC.64 R2, c[0x0][0xc60] ;  /* 0x00031800ff027b82 */ /* 0x000eb60000000a00 */
[----:B--2---:R-:W2:Y:S01]  /*1ee60*/  @P1 ATOMG.E.ADD.STRONG.GPU PT, R3, desc[UR40][R2.64], R5 ;  /* 0x00000005020319a8 */ /* 0x004ea200081ee1e8 */
[----:B------:R-:W1:Y:S02]  /*1ee70*/  S2R R6, SR_LTMASK ;  /* 0x0000000000067919 */ /* 0x000e640000003900 */
[----:B-1----:R-:W-:-:S04]  /*1ee80*/  LOP3.LUT R6, R6, UR4, RZ, 0xc0, !PT ;  /* 0x0000000406067c12 */ /* 0x002fc8000f8ec0ff */
[----:B0-----:R-:W0:Y:S01]  /*1ee90*/  POPC R7, R6 ;  /* 0x0000000600077309 */ /* 0x001e220000000000 */
[----:B--2---:R-:W0:Y:S02]  /*1eea0*/  SHFL.IDX PT, R4, R3, R4, 0x1f ;  /* 0x00001f0403047589 */ /* 0x004e2400000e0000 */
[----:B0-----:R-:W-:-:S07]  /*1eeb0*/  IADD3 R16, R4, UR36, R7 ;  /* 0x0000002404107c10 */ /* 0x001fce000fffe007 */
.L_x_3018:
[----:B------:R-:W-:Y:S05]  /*1eec0*/  BSYNC B0 ;  /* 0x0000000000007941 */ /* 0x000fea0003800000 */
.L_x_3017:
[----:B------:R-:W-:-:S05]  /*1eed0*/  SEL R0, R0, RZ, P0 ;  /* 0x000000ff00007207 */ /* 0x000fca0000000000 */
[----:B------:R2:W-:Y:S02]  /*1eee0*/  STL [R1+0x8], R0 ;  /* 0x0000080001007387 */ /* 0x0005e40000100800 */
.L_x_2936:
[----:B------:R-:W-:Y:S05]  /*1eef0*/  BSYNC B7 ;  /* 0x0000000000077941 */ /* 0x000fea0003800000 */
.L_x_2934:
[----:B--2---:R-:W2:Y:S02]  /*1ef00*/  LDL R0, [R1] ;  /* 0x0000000001007983 */ /* 0x004ea40000100800 */
        /* <DEDUP_REMOVED lines=12> */
.L_x_3019:
[----:B------:R-:W2:Y:S01]  /*1efd0*/  S2R R6, SR_TID.X ;  /* 0x0000000000067919 */ /* 0x000ea20000002100 */
[----:B------:R-:W-:Y:S01]  /*1efe0*/  UMOV UR4, 0xffffffff ;  /* 0xffffffff00047882 */ /* 0x000fe20000000000 */
[----:B--2---:R-:W-:-:S04]  /*1eff0*/  LOP3.LUT R6, R6, 0x1f, RZ, 0xc0, !PT ;  /* 0x0000001f06067812 */ /* 0x004fc800078ec0ff */
[----:B------:R-:W-:Y:S01]  /*1f000*/  ISETP.NE.AND P0, PT, R6, 0x1f, PT ;  /* 0x0000001f0600780c */ /* 0x000fe20003f05270 */
[----:B------:R-:W-:-:S12]  /*1f010*/  BRA.DIV UR4, `(.L_x_3021) ;  /* 0x0000003204cc7947 */ /* 0x000fd8000b800000 */
[----:B-1----:R-:W-:Y:S01]  /*1f020*/  IMAD.IADD R5, R19, 0x1, R6 ;  /* 0x0000000113057824 */ /* 0x002fe200078e0206 */
[----:B------:R-:W-:-:S04]  /*1f030*/  ULDC UR4, c[0x0][0xc3c] ;  /* 0x00030f0000047ab9 */ /* 0x000fc80000000800 */
[----:B------:R-:W-:-:S13]  /*1f040*/  ISETP.GE.OR P1, PT, R5, UR4, !P0 ;  /* 0x0000000405007c0c */ /* 0x000fda000c726670 */
[----:B------:R-:W1:Y:S02]  /*1f050*/  @!P1 LDC.64 R2, c[0x0][0xc80] ;  /* 0x00032000ff029b82 */ /* 0x000e640000000a00 */
[----:B-1----:R-:W-:-:S06]  /*1f060*/  @!P1 IMAD.WIDE R2, R5, 0x4, R2 ;  /* 0x0000000405029825 */ /* 0x002fcc00078e0202 */
[----:B------:R1:W2:Y:S01]  /*1f070*/  @!P1 LDG.E R2, desc[UR40][R2.64] ;  /* 0x0000002802029981 */ /* 0x0002a2000c1e1900 */
[C---:B------:R-:W-:Y:S02]  /*1f080*/  ISETP.GE.U32.AND P2, PT, R6.reuse, 0x2, PT ;  /* 0x000000020600780c */ /* 0x040fe40003f46070 */
[C---:B------:R-:W-:Y:S01]  /*1f090*/  ISETP.GE.U32.AND P3, PT, R6.reuse, 0x4, PT ;  /* 0x000000040600780c */ /* 0x040fe20003f66070 */
[----:B------:R-:W-:Y:S01]  /*1f0a0*/  SHFL.IDX PT, R0, R16, RZ, 0x1f ;  /* 0x00001fff10007589 */ /* 0x000fe200000e0000 */
[C---:B------:R-:W-:Y:S02]  /*1f0b0*/  ISETP.GE.U32.AND P4, PT, R6.reuse, 0x8, PT ;  /* 0x000000080600780c */ /* 0x040fe40003f86070 */
[C---:B------:R-:W-:Y:S01]  /*1f0c0*/  ISETP.GE.U32.AND P5, PT, R6.reuse, 0x10, PT ;  /* 0x000000100600780c */ /* 0x040fe20003fa6070 */
        /* <DEDUP_REMOVED lines=17> */
[----:B------:R-:W-:Y:S02]  /*1f1e0*/  IMAD.IADD R2, R2, 0x1, R5 ;  /* 0x0000000102027824 */ /* 0x000fe400078e0205 */
[----:B------:R1:W2:Y:S04]  /*1f1f0*/  SHFL.IDX PT, R5, R16, 0x1, 0x1f ;  /* 0x00201f0010057f89 */ /* 0x0002a800000e0000 */
[----:B------:R1:W3:Y:S02]  /*1f200*/  SHFL.IDX PT, R16, R2, 0x1f, 0x1f ;  /* 0x03e01f0002107f89 */ /* 0x0002e400000e0000 */
.L_x_3140:
[----:B------:R-:W-:Y:S02]  /*1f210*/  ULDC UR4, c[0x0][0xc38] ;  /* 0x00030e0000047ab9 */ /* 0x000fe40000000800 */
[----:B------:R-:W-:-:S04]  /*1f220*/  IMAD.U32 R4, RZ, RZ, UR4 ;  /* 0x00000004ff047e24 */ /* 0x000fc8000f8e00ff */
[----:B-1-3--:R-:W-:-:S04]  /*1f230*/  IMAD R16, R16, R4, RZ ;  /* 0x0000000410107224 */ /* 0x00afc800078e02ff */
[----:B--2---:R-:W-:-:S05]  /*1f240*/  IMAD.IADD R5, R5, 0x1, R16 ;  /* 0x0000000105057824 */ /* 0x004fca00078e0210 */
[----:B------:R-:W-:-:S13]  /*1f250*/  ISETP.GT.AND P6, PT, R5, R0, PT ;  /* 0x000000000500720c */ /* 0x000fda0003fc4270 */
[----:B------:R-:W-:Y:S05]  /*1f260*/  @P6 BRA `(.L_x_3022) ;  /* 0x00000000009c6947 */ /* 0x000fea0003800000 */
.L_x_3027:
[----:B0-----:R-:W1:Y:S01]  /*1f270*/  LDC R2, c[0x0][0xc3c] ;  /* 0x00030f00ff027b82 */ /* 0x001e620000000800 */
[----:B------:R-:W-:-:S05]  /*1f280*/  VIADD R19, R19, 0x1f ;  /* 0x0000001f13137836 */ /* 0x000fca0000000000 */
[----:B-1----:R-:W-:-:S13]  /*1f290*/  ISETP.GE.AND P6, PT, R19, R2, PT ;  /* 0x000000021300720c */ /* 0x002fda0003fc6270 */
[----:B------:R-:W-:Y:S05]  /*1f2a0*/  @P6 BRA `(.L_x_3023) ;  /* 0x0000000400d46947 */ /* 0x000fea0003800000 */
[----:B------:R-:W1:Y:S01]  /*1f2b0*/  S2R R3, SR_TID.X ;  /* 0x0000000000037919 */ /* 0x000e620000002100 */
[----:B------:R-:W-:Y:S01]  /*1f2c0*/  BSSY B0, `(.L_x_3024) ;  /* 0x0000009000007945 */ /* 0x000fe20003800000 */
[----:B-1----:R-:W-:-:S05]  /*1f2d0*/  LOP3.LUT R3, R3, 0x1f, RZ, 0xc0, !PT ;  /* 0x0000001f03037812 */ /* 0x002fca00078ec0ff */
[----:B------:R-:W-:Y:S02]  /*1f2e0*/  IMAD.IADD R4, R19, 0x1, R3 ;  /* 0x0000000113047824 */ /* 0x000fe400078e0203 */
[----:B------:R-:W-:-:S03]  /*1f2f0*/  IMAD.MOV.U32 R3, RZ, RZ, RZ ;  /* 0x000000ffff037224 */ /* 0x000fc600078e00ff */
[----:B------:R-:W-:-:S13]  /*1f300*/  ISETP.GE.OR P6, PT, R4, R2, !P0 ;  /* 0x000000020400720c */ /* 0x000fda00047c6670 */
[----:B------:R-:W-:Y:S05]  /*1f310*/  @P6 BRA `(.L_x_3025) ;  /* 0x00000000000c6947 */ /* 0x000fea0003800000 */
[----:B------:R-:W1:Y:S02]  /*1f320*/  LDC.64 R2, c[0x0][0xc80] ;  /* 0x00032000ff027b82 */ /* 0x000e640000000a00 */
[----:B-1----:R-:W-:-:S06]  /*1f330*/  IMAD.WIDE R2, R4, 0x4, R2 ;  /* 0x0000000404027825 */ /* 0x002fcc00078e0202 */
[----:B------:R1:W5:Y:S02]  /*1f340*/  LDG.E R3, desc[UR40][R2.64] ;  /* 0x0000002802037981 */ /* 0x000364000c1e1900 */
.L_x_3025:
[----:B------:R-:W-:Y:S05]  /*1f350*/  BSYNC B0 ;  /* 0x0000000000007941 */ /* 0x000fea0003800000 */
.L_x_3024:
[----:B------:R-:W-:-:S03]  /*1f360*/  UMOV UR4, 0xffffffff ;  /* 0xffffffff00047882 */ /* 0x000fc60000000000 */
[----:B------:R-:W-:Y:S05]  /*1f370*/  BRA.DIV UR4, `(.L_x_3026) ;  /* 0x00000036042c7947 */ /* 0x000fea000b800000 */
[----:B-----5:R-:W1:Y:S02]  /*1f380*/  SHFL.UP PT, R14, R3, 0x1, RZ ;  /* 0x04200000030e7989 */ /* 0x020e6400000e00ff */
[----:B-1----:R-:W-:-:S05]  /*1f390*/  SEL R2, R14, RZ, P1 ;  /* 0x000000ff0e027207 */ /* 0x002fca0000800000 */
        /* <DEDUP_REMOVED lines=14> */
.L_x_3148:
[----:B------:R-:W-:Y:S02]  /*1f480*/  ULDC UR4, c[0x0][0xc38] ;  /* 0x00030e0000047ab9 */ /* 0x000fe40000000800 */
[----:B------:R-:W-:-:S04]  /*1f490*/  IMAD.U32 R4, RZ, RZ, UR4 ;  /* 0x00000004ff047e24 */ /* 0x000fc8000f8e00ff */
[----:B-1----:R-:W-:-:S04]  /*1f4a0*/  IMAD R16, R16, R4, RZ ;  /* 0x0000000410107224 */ /* 0x002fc800078e02ff */
[----:B------:R-:W-:-:S05]  /*1f4b0*/  IMAD.IADD R5, R16, 0x1, R5 ;  /* 0x0000000110057824 */ /* 0x000fca00078e0205 */
[----:B------:R-:W-:-:S13]  /*1f4c0*/  ISETP.GT.AND P6, PT, R5, R0, PT ;  /* 0x000000000500720c */ /* 0x000fda0003fc4270 */
[----:B------:R-:W-:Y:S05]  /*1f4d0*/  @!P6 BRA `(.L_x_3027) ;  /* 0xfffffffc0064e947 */ /* 0x000fea000383ffff */
.L_x_3022:
        /* <DEDUP_REMOVED lines=8> */
.L_x_3152:
[----:B------:R-:W-:Y:S01]  /*1f560*/  ISETP.NE.AND P0, PT, R5, RZ, PT ;  /* 0x000000ff0500720c */ /* 0x000fe20003f05270 */
[----:B------:R-:W-:-:S12]  /*1f570*/  IMAD.MOV.U32 R5, RZ, RZ, RZ ;  /* 0x000000ffff057224 */ /* 0x000fd800078e00ff */
[----:B------:R-:W-:Y:S05]  /*1f580*/  @!P0 BRA `(.L_x_3029) ;  /* 0x0000000000148947 */ /* 0x000fea0003800000 */
[----:B------:R-:W-:Y:S01]  /*1f590*/  UMOV UR4, 0xffffffff ;  /* 0xffffffff00047882 */ /* 0x000fe20000000000 */
[----:B------:R-:W-:Y:S02]  /*1f5a0*/  VIADD R12, R6, 0xffffffff ;  /* 0xffffffff060c7836 */ /* 0x000fe40000000000 */
[----:B------:R-:W-:Y:S05]  /*1f5b0*/  BRA.DIV UR4, `(.L_x_3030) ;  /* 0x0000003604a87947 */ /* 0x000fea000b800000 */
[----:B0-----:R0:W3:Y:S02]  /*1f5c0*/  SHFL.IDX PT, R2, R2, R12, 0x1f ;  /* 0x00001f0c02027589 */ /* 0x0010e400000e0000 */
.L_x_3155:
[----:B---3--:R-:W-:-:S07]  /*1f5d0*/  IMAD.MOV.U32 R5, RZ, RZ, R2 ;  /* 0x000000ffff057224 */ /* 0x008fce00078e0002 */
.L_x_3029:
[----:B01----:R-:W0:Y:S01]  /*1f5e0*/  LDC.64 R2, c[0x0][0xc90] ;  /* 0x00032400ff027b82 */ /* 0x003e220000000a00 */
[----:B------:R-:W-:-:S04]  /*1f5f0*/  IMAD.IADD R19, R6, 0x1, R19 ;  /* 0x0000000106137824 */ /* 0x000fc800078e0213 */
[----:B0-----:R-:W-:-:S05]  /*1f600*/  IMAD.WIDE R2, R19, 0x4, R2 ;  /* 0x0000000413027825 */ /* 0x001fca00078e0202 */
[----:B------:R-:W2:Y:S01]  /*1f610*/  LDG.E R7, desc[UR40][R2.64] ;  /* 0x0000002802077981 */ /* 0x000ea2000c1e1900 */
[----:B------:R-:W-:-:S04]  /*1f620*/  IMAD R16, R5, R4, R16 ;  /* 0x0000000405107224 */ /* 0x000fc800078e0210 */
[----:B------:R-:W-:Y:S02]  /*1f630*/  IMAD.IADD R0, R0, 0x1, -R16 ;  /* 0x0000000100007824 */ /* 0x000fe400078e0a10 */
[----:B--2---:R-:W-:-:S05]  /*1f640*/  IMAD R6, R17, R7, RZ ;  /* 0x0000000711067224 */ /* 0x004fca00078e02ff */
        /* <DEDUP_REMOVED lines=53> */
[----:B------:R-:W-:Y:S01]  /*1f9a0*/  @!P1 LOP3.LUT R2, RZ, R4, RZ, 0x33, !PT ;  /* 0x00000004ff029212 */ /* 0x000fe200078e33ff */
[----:B------:R-:W-:-:S04]  /*1f9b0*/  IMAD.MOV R4, RZ, RZ, -R4 ;  /* 0x000000ffff047224 */ /* 0x000fc800078e0a04 */
[----:B------:R-:W-:Y:S01]  /*1f9c0*/  IMAD R18, R2, R4, R5 ;  /* 0x0000000402127224 */ /* 0x000fe200078e0205 */
[----:B------:R-:W-:-:S05]  /*1f9d0*/  LOP3.LUT R2, RZ, R2, RZ, 0x33, !PT ;  /* 0x00000002ff027212 */ /* 0x000fca00078e33ff */
[----:B------:R-:W-:Y:S01]  /*1f9e0*/  IMAD.IADD R17, R17, 0x1, R2 ;  /* 0x0000000111117824 */ /* 0x000fe200078e0202 */
[----:B------:R-:W-:Y:S06]  /*1f9f0*/  BRA `(.L_x_3031) ;  /* 0x00000000001c7947 */ /* 0x000fec0003800000 */
.L_x_3023:
[----:B------:R-:W-:Y:S01]  /*1fa00*/  UMOV UR4, URZ ;  /* 0x0000003f00047c82 */ /* 0x000fe20008000000 */
[----:B------:R-:W-:Y:S01]  /*1fa10*/  UMOV UR5, URZ ;  /* 0x0000003f00057c82 */ /* 0x000fe20008000000 */
[----:B------:R-:W-:Y:S01]  /*1fa20*/  ULDC UR6, c[0x0][0xc3c] ;  /* 0x00030f0000067ab9 */ /* 0x000fe20000000800 */
[----:B------:R-:W-:Y:S02]  /*1fa30*/  IMAD.MOV.U32 R16, RZ, RZ, R0 ;  /* 0x000000ffff107224 */ /* 0x000fe400078e0000 */
[----:B------:R-:W-:Y:S02]  /*1fa40*/  IMAD.U32 R17, RZ, RZ, UR4 ;  /* 0x00000004ff117e24 */ /* 0x000fe4000f8e00ff */
[----:B------:R-:W-:Y:S02]  /*1fa50*/  IMAD.U32 R18, RZ, RZ, UR5 ;  /* 0x00000005ff127e24 */ /* 0x000fe4000f8e00ff */
[----:B------:R-:W-:-:S07]  /*1fa60*/  IMAD.U32 R19, RZ, RZ, UR6 ;  /* 0x00000006ff137e24 */ /* 0x000fce000f8e00ff */
.L_x_3031:
[----:B------:R1:W2:Y:S01]  /*1fa70*/  LDL R2, [R1+0x4] ;  /* 0x0000040001027983 */ /* 0x0002a20000100800 */
[----:B------:R-:W3:Y:S01]  /*1fa80*/  S2R R0, SR_TID.X ;  /* 0x0000000000007919 */ /* 0x000ee20000002100 */
[----:B------:R-:W-:Y:S05]  /*1fa90*/  WARPSYNC.ALL ;  /* 0x0000000000007948 */ /* 0x000fea0003800000 */
[----:B---3--:R-:W-:Y:S01]  /*1faa0*/  LOP3.LUT R0, R0, 0x1f, RZ, 0xc0, !PT ;  /* 0x0000001f00007812 */ /* 0x008fe200078ec0ff */
        /* <DEDUP_REMOVED lines=8> */
.L_x_3020:
[----:B------:R-:W-:Y:S02]  /*1fb30*/  ULDC UR4, c[0x0][0xc3c] ;  /* 0x00030f0000047ab9 */ /* 0x000fe40000000800 */
[----:B---3--:R-:W-:-:S13]  /*1fb40*/  ISETP.GE.AND P0, PT, R19, UR4, PT ;  /* 0x0000000413007c0c */ /* 0x008fda000bf06270 */
[----:B------:R-:W-:Y:S05]  /*1fb50*/  @!P0 BRA `(.L_x_3032) ;  /* 0xffffff9000888947 */ /* 0x000fea000383ffff */
[----:B------:R-:W-:Y:S05]  /*1fb60*/  BSYNC B8 ;  /* 0x0000000000087941 */ /* 0x000fea0003800000 */
.L_x_2876:
[----:B--2---:R-:W2:Y:S01]  /*1fb70*/  LDL.LU R0, [R1+0x48] ;  /* 0x0000480001007983 */ /* 0x004ea20000300800 */
[----:B------:R-:W-:Y:S01]  /*1fb80*/  BSSY B0, `(.L_x_3033) ;  /* 0x000000b000007945 */ /* 0x000fe20003800000 */
[----:B-1----:R-:W1:Y:S01]  /*1fb90*/  S2R R5, SR_CgaCtaId ;  /* 0x0000000000057919 */ /* 0x002e620000008800 */
[----:B--2---:R-:W-:-:S05]  /*1fba0*/  VIADD R0, R0, 0x1 ;  /* 0x0000000100007836 */ /* 0x004fca0000000000 */
[----:B0-----:R-:W-:-:S04]  /*1fbb0*/  LEA.HI R2, R0, R0, RZ, 0x1 ;  /* 0x0000000000027211 */ /* 0x001fc800078f08ff */
[----:B------:R-:W-:-:S05]  /*1fbc0*/  LOP3.LUT R3, R2, 0xfffffffe, RZ, 0xc0, !PT ;  /* 0xfffffffe02037812 */ /* 0x000fca00078ec0ff */
[----:B------:R-:W-:Y:S01]  /*1fbd0*/  IMAD.IADD R3, R0, 0x1, -R3 ;  /* 0x0000000100037824 */ /* 0x000fe200078e0a03 */
[----:B------:R-:W-:-:S04]  /*1fbe0*/  MOV R0, 0x400 ;  /* 0x0000040000007802 */ /* 0x000fc80000000f00 */
[----:B-1----:R-:W-:Y:S02]  /*1fbf0*/  LEA R0, R5, R0, 0x18 ;  /* 0x0000000005007211 */ /* 0x002fe400078ec0ff */
[----:B------:R-:W-:-:S04]  /*1fc00*/  SHF.L.U32 R3, R3, 0x1f, RZ ;  /* 0x0000001f03037819 */ /* 0x000fc800000006ff */
[----:B------:R-:W0:Y:S02]  /*1fc10*/  SYNCS.PHASECHK.TRANS64.TRYWAIT P0, [R0+URZ+0x22820], R3 ;  /* 0x02282003000075a7 */ /* 0x000e24000800017f */
[----:B0-----:R-:W-:Y:S05]  /*1fc20*/  @!P0 BRA `(.L_x_3034) ;  /* 0x0000003000348947 */ /* 0x001fea0003800000 */
.L_x_3156:
[----:B------:R-:W-:Y:S05]  /*1fc30*/  BSYNC B0 ;  /* 0x0000000000007941 */ /* 0x000fea0003800000 */
.L_x_3033:
[----:B------:R-:W-:-:S03]  /*1fc40*/  UMOV UR4, 0xffffffff ;  /* 0xffffffff00047882 */ /* 0x000fc60000000000 */
[----:B------:R-:W-:Y:S05]  /*1fc50*/  BRA.DIV UR4, `(.L_x_3035) ;  /* 0x00000032043c7947 */ /* 0x000fea000b800000 */
[----:B------:R-:W1:Y:S02]  /*1fc60*/  S2R R2, SR_TID.X ;  /* 0x0000000000027919 */ /* 0x000e640000002100 */
[----:B-1----:R-:W-:-:S04]  /*1fc70*/  SHF.R.U32.HI R2, RZ, 0x5, R2 ;  /* 0x00000005ff027819 */ /* 0x002fc80000011602 */
[----:B------:R-:W-:-:S05]  /*1fc80*/  LOP3.LUT R2, R2, 0x3, RZ, 0xc0, !PT ;  /* 0x0000000302027812 */ /* 0x000fca00078ec0ff */
[----:B------:R1:W2:Y:S02]  /*1fc90*/  SHFL.IDX PT, R14, R2, RZ, 0x1f ;  /* 0x00001fff020e7589 */ /* 0x0002a400000e0000 */
.L_x_3159:
[----:B--2---:R-:W-:-:S13]  /*1fca0*/  ISETP.NE.AND P0, PT, R14, RZ, PT ;  /* 0x000000ff0e00720c */ /* 0x004fda0003f05270 */
[----:B------:R-:W-:Y:S05]  /*1fcb0*/  @P0 BRA `(.L_x_2660) ;  /* 0x0000000000940947 */ /* 0x000fea0003800000 */
[----:B------:R-:W-:-:S03]  /*1fcc0*/  UMOV UR4, 0xffffffff ;  /* 0xffffffff00047882 */ /* 0x000fc60000000000 */
[----:B------:R-:W-:Y:S05]  /*1fcd0*/  BRA.DIV UR4, `(.L_x_3036) ;  /* 0x0000003204507947 */ /* 0x000fea000b800000 */
[----:B------:R-:W-:-:S13]  /*1fce0*/  ELECT P6, URZ, PT ;  /* 0x00000000003f782f */ /* 0x000fda00038c0000 */
.L_x_3162:
[----:B------:R-:W-:Y:S05]  /*1fcf0*/  @!P6 BRA `(.L_x_2660) ;  /* 0x000000000084e947 */ /* 0x000fea0003800000 */
[----:B-1----:R-:W2:Y:S02]  /*1fd00*/  LDL.LU R2, [R1+0x50] ;  /* 0x0000500001027983 */ /* 0x002ea40000300800 */
[----:B--2---:R-:W-:-:S04]  /*1fd10*/  LOP3.LUT R2, R2, 0x2, RZ, 0xfc, !PT ;  /* 0x0000000202027812 */ /* 0x004fc800078efcff */
[----:B------:R-:W-:-:S13]  /*1fd20*/  ISETP.NE.AND P2, PT, R2, 0x3, PT ;  /* 0x000000030200780c */ /* 0x000fda0003f45270 */
[----:B------:R-:W-:Y:S05]  /*1fd30*/  @!P2 BRA `(.L_x_3037) ;  /* 0x000000000004a947 */ /* 0x000fea0003800000 */
[----:B------:R-:W-:Y:S01]  /*1fd40*/  BPT.TRAP 0x1 ;  /* 0x000000040000795c */ /* 0x000fe20000300000 */
.L_x_3037:
        /* <DEDUP_REMOVED lines=14> */
.L_x_3163:
[----:B------:R-:W1:Y:S02]  /*1fe30*/  SYNCS.PHASECHK.TRANS64.TRYWAIT P0, [R7+URZ], R2 ;  /* 0x00000002070075a7 */ /* 0x000e64000800017f */
[----:B-1----:R-:W-:Y:S05]  /*1fe40*/  @!P0 BRA `(.L_x_3039) ;  /* 0x0000003000288947 */ /* 0x002fea0003800000 */
.L_x_3164:
[----:B------:R-:W-:Y:S05]  /*1fe50*/  @!P2 BRA `(.L_x_3040) ;  /* 0x000000000004a947 */ /* 0x000fea0003800000 */
[----:B------:R-:W-:Y:S01]  /*1fe60*/  BPT.TRAP 0x1 ;  /* 0x000000040000795c */ /* 0x000fe20000300000 */
.L_x_3040:
[----:B------:R-:W2:Y:S01]  /*1fe70*/  LDL.LU R4, [R1+0x8] ;  /* 0x0000080001047983 */ /* 0x000ea20000300800 */
[----:B------:R-:W-:-:S04]  /*1fe80*/  VIADD R0, R0, 0x22860 ;  /* 0x0002286000007836 */ /* 0x000fc80000000000 */
[----:B--2---:R-:W-:-:S04]  /*1fe90*/  IMAD R4, R4, 0x8, R0 ;  /* 0x0000000804047824 */ /* 0x004fc800078e0200 */
[----:B------:R-:W2:Y:S02]  /*1fea0*/  SYNCS.PHASECHK.TRANS64.TRYWAIT P0, [R4+URZ], R5 ;  /* 0x00000005040075a7 */ /* 0x000ea4000800017f */
[----:B--2---:R-:W-:Y:S05]  /*1feb0*/  @!P0 BRA `(.L_x_3041) ;  /* 0x0000003000208947 */ /* 0x004fea0003800000 */
.L_x_3165:
[----:B------:R-:W-:-:S07]  /*1fec0*/  IMAD R3, R3, 0x8, R0 ;  /* 0x0000000803037824 */ /* 0x000fce00078e0200 */
.L_x_3042:
[----:B---3--:R3:W4:Y:S02]  /*1fed0*/  SYNCS.PHASECHK.TRANS64.TRYWAIT P0, [R3+URZ], R2 ;  /* 0x00000002030075a7 */ /* 0x008724000800017f */
[----:B----4-:R-:W-:Y:S05]  /*1fee0*/  @!P0 NANOSLEEP.SYNCS 0x989680 ;  /* 0x009896800000895d */ /* 0x010fea0003900000 */
[----:B------:R-:W4:Y:S02]  /*1fef0*/  @!P0 SYNCS.PHASECHK.TRANS64 P0, [R3+URZ], R2 ;  /* 0x00000002030085a7 */ /* 0x000f24000800007f */
[----:B----4-:R-:W-:Y:S05]  /*1ff00*/  @!P0 BRA `(.L_x_3042) ;  /* 0xfffffffc00f08947 */ /* 0x010fea000383ffff */
.L_x_2660:
[----:B------:R-:W-:Y:S05]  /*1ff10*/  BSYNC B9 ;  /* 0x0000000000097941 */ /* 0x000fea0003800000 */
.L_x_2657:
[----:B------:R-:W-:Y:S05]  /*1ff20*/  EXIT ;  /* 0x000000000000794d */ /* 0x000fea0003800000 */
.L_x_2686:
[----:B0-----:R0:W1:Y:S02]  /*1ff30*/  SYNCS.PHASECHK.TRANS64.TRYWAIT P6, [R98+URZ+0x22890], R103 ;  /* 0x02289067620075a7 */ /* 0x00106400080c017f */
[----:B-1----:R-:W-:Y:S05]  /*1ff40*/  @!P6 NANOSLEEP.SYNCS 0x989680 ;  /* 0x009896800000e95d */ /* 0x002fea0003900000 */
[----:B------:R-:W1:Y:S02]  /*1ff50*/  @!P6 SYNCS.PHASECHK.TRANS64 P6, [R98+URZ+0x22890], R103 ;  /* 0x022890676200e5a7 */ /* 0x000e6400080c007f */
[----:B-1----:R-:W-:Y:S05]  /*1ff60*/  @!P6 BRA `(.L_x_2686) ;  /* 0xfffffffc00f0e947 */ /* 0x002fea000383ffff */
[----:B------:R-:W-:Y:S05]  /*1ff70*/  BRA `(.L_x_3043) ;  /* 0xfffffe30000c7947 */ /* 0x000fea000383ffff */
.L_x_2704:
[----:B0-----:R0:W1:Y:S02]  /*1ff80*/  SYNCS.PHASECHK.TRANS64.TRYWAIT P5, [R98+URZ+0x22890], R103 ;  /* 0x02289067620075a7 */ /* 0x00106400080a017f */
[----:B-1----:R-:W-:Y:S05]  /*1ff90*/  @!P5 NANOSLEEP.SYNCS 0x989680 ;  /* 0x009896800000d95d */ /* 0x002fea0003900000 */
[----:B------:R-:W1:Y:S02]  /*1ffa0*/  @!P5 SYNCS.PHASECHK.TRANS64 P5, [R98+URZ+0x22890], R103 ;  /* 0x022890676200d5a7 */ /* 0x000e6400080a007f */
[----:B-1----:R-:W-:Y:S05]  /*1ffb0*/  @!P5 BRA `(.L_x_2704) ;  /* 0xfffffffc00f0d947 */ /* 0x002fea000383ffff */
[----:B------:R-:W-:Y:S05]  /*1ffc0*/  BRA `(.L_x_3044) ;  /* 0xfffffe4000b47947 */ /* 0x000fea000383ffff */
.L_x_2713:
[----:B0-----:R0:W1:Y:S02]  /*1ffd0*/  SYNCS.PHASECHK.TRANS64.TRYWAIT P4, [R98+URZ+0x22890], R103 ;  /* 0x02289067620075a7 */ /* 0x001064000808017f */
[----:B-1----:R-:W-:Y:S05]  /*1ffe0*/  @!P4 NANOSLEEP.SYNCS 0x989680 ;  /* 0x009896800000c95d */ /* 0x002fea0003900000 */
[----:B------:R-:W1:Y:S02]  /*1fff0*/  @!P4 SYNCS.PHASECHK.TRANS64 P4, [R98+URZ+0x22890], R103 ;  /* 0x022890676200c5a7 */ /* 0x000e64000808007f */
[----:B-1----:R-:W-:Y:S05]  /*20000*/  @!P4 BRA `(.L_x_2713) ;  /* 0xfffffffc00f0c947 */ /* 0x002fea000383ffff */
[----:B------:R-:W-:Y:S05]  /*20010*/  BRA `(.L_x_3045) ;  /* 0xfffffe5000dc7947 */ /* 0x000fea000383ffff */
.L_x_2719:
[----:B-1----:R1:W2:Y:S02]  /*20020*/  SYNCS.PHASECHK.TRANS64.TRYWAIT P3, [R98+URZ+0x228b0], R103 ;  /* 0x0228b067620075a7 */ /* 0x0022a4000806017f */
[----:B--2---:R-:W-:Y:S05]  /*20030*/  @!P3 NANOSLEEP.SYNCS 0x989680 ;  /* 0x009896800000b95d */ /* 0x004fea0003900000 */
[----:B------:R-:W2:Y:S02]  /*20040*/  @!P3 SYNCS.PHASECHK.TRANS64 P3, [R98+URZ+0x228b0], R103 ;  /* 0x0228b0676200b5a7 */ /* 0x000ea4000806007f */
[----:B--2---:R-:W-:Y:S05]  /*20050*/  @!P3 BRA `(.L_x_2719) ;  /* 0xfffffffc00f0b947 */ /* 0x004fea000383ffff */
[----:B------:R-:W-:Y:S05]  /*20060*/  BRA `(.L_x_3046) ;  /* 0xfffffe54006c7947 */ /* 0x000fea000383ffff */
.L_x_2735:
[----:B------:R-:W0:Y:S01]  /*20070*/  S2R R12, SR_TID.X ;  /* 0x00000000000c7919 */ /* 0x000e220000002100 */
[----:B------:R-:W-:Y:S01]  /*20080*/  BSSY B0, `(.L_x_3047) ;  /* 0x000000c000007945 */ /* 0x000fe20003800000 */
[----:B------:R-:W-:Y:S02]  /*20090*/  IMAD.MOV.U32 R11, RZ, RZ, 0x1f ;  /* 0x0000001fff0b7424 */ /* 0x000fe400078e00ff */
[----:B------:R-:W-:Y:S02]  /*200a0*/  IMAD.MOV.U32 R15, RZ, RZ, -0x1 ;  /* 0xffffffffff0f7424 */ /* 0x000fe400078e00ff */
[----:B0-----:R-:W-:-:S05]  /*200b0*/  VIADD R12, R12, 0xffffff80 ;  /* 0xffffff800c0c7836 */ /* 0x001fca0000000000 */
[----:B------:R-:W-:-:S04]  /*200c0*/  SHF.R.S32.HI R7, RZ, 0x1f, R12 ;  /* 0x0000001fff077819 */ /* 0x000fc8000001140c */
[----:B------:R-:W-:Y:S01]  /*200d0*/  LEA.HI R7, R7, R12, RZ, 0x7 ;  /* 0x0000000c07077211 */ /* 0x000fe200078f38ff */
[----:B------:R-:W-:-:S03]  /*200e0*/  IMAD.MOV.U32 R12, RZ, RZ, RZ ;  /* 0x000000ffff0c7224 */ /* 0x000fc600078e00ff */
[----:B------:R-:W-:-:S05]  /*200f0*/  SHF.R.S32.HI R7, RZ, 0x7, R7 ;  /* 0x00000007ff077819 */ /* 0x000fca0000011407 */
[----:B------:R-:W-:-:S07]  /*20100*/  IMAD.MOV.U32 R13, RZ, RZ, R7 ;  /* 0x000000ffff0d7224 */ /* 0x000fce00078e0007 */
[----:B-----5:R-:W-:Y:S05]  /*20110*/  WARPSYNC.COLLECTIVE R15, `(.L_x_3048) ;  /* 0x000000000f087348 */ /* 0x020fea0003c00000 */
[----:B------:R0:W1:Y:S02]  /*20120*/  SHFL.IDX P6, R14, R13, R12, R11 ;  /* 0x0000000c0d0e7389 */ /* 0x00006400000c000b */
[----:B01---5:R-:W-:Y:S01]  /*20130*/  ENDCOLLECTIVE ;  /* 0x000000000000791b */ /* 0x023fe20003800000 */
.L_x_3048:
[----:B------:R-:W-:Y:S05]  /*20140*/  BSYNC B0 ;  /* 0x0000000000007941 */ /* 0x000fea0003800000 */
.L_x_3047:
[----:B------:R-:W-:Y:S05]  /*20150*/  BRA `(.L_x_3049) ;  /* 0xfffffe6400147947 */ /* 0x000fea000383ffff */
.L_x_2747:
        /* <DEDUP_REMOVED lines=8> */
.L_x_3051:
[----:B------:R-:W-:Y:S05]  /*201e0*/  BSYNC B1 ;  /* 0x0000000000017941 */ /* 0x000fea0003800000 */
.L_x_3050:
        /* <DEDUP_REMOVED lines=8> */
.L_x_3052:
[----:B------:R-:W-:Y:S02]  /*20270*/  IMAD.MOV.U32 R13, RZ, RZ, R8 ;  /* 0x000000ffff0d7224 */ /* 0x000fe400078e0008 */
[----:B------:R-:W-:-:S07]  /*20280*/  IMAD.MOV.U32 R0, RZ, RZ, R14 ;  /* 0x000000ffff007224 */ /* 0x000fce00078e000e */
[----:B------:R-:W-:Y:S05]  /*20290*/  WARPSYNC.COLLECTIVE R15, `(.L_x_3053) ;  /* 0x000000000f087348 */ /* 0x000fea0003c00000 */
[----:B------:R0:W1:Y:S02]  /*202a0*/  SHFL.IDX P6, R14, R13, R12, R11 ;  /* 0x0000000c0d0e7389 */ /* 0x00006400000c000b */
[----:B01----:R-:W-:Y:S01]  /*202b0*/  ENDCOLLECTIVE ;  /* 0x000000000000791b */ /* 0x003fe20003800000 */
.L_x_3053:
[----:B------:R-:W-:Y:S02]  /*202c0*/  IMAD.MOV.U32 R13, RZ, RZ, R7 ;  /* 0x000000ffff0d7224 */ /* 0x000fe400078e0007 */
[----:B------:R-:W-:-:S07]  /*202d0*/  IMAD.MOV.U32 R5, RZ, RZ, R14 ;  /* 0x000000ffff057224 */ /* 0x000fce00078e000e */
[----:B------:R-:W-:Y:S05]  /*202e0*/  WARPSYNC.COLLECTIVE R15, `(.L_x_3054) ;  /* 0x000000000f087348 */ /* 0x000fea0003c00000 */
[----:B------:R0:W1:Y:S02]  /*202f0*/  SHFL.IDX P6, R14, R13, R12, R11 ;  /* 0x0000000c0d0e7389 */ /* 0x00006400000c000b */
[----:B01----:R-:W-:Y:S01]  /*20300*/  ENDCOLLECTIVE ;  /* 0x000000000000791b */ /* 0x003fe20003800000 */
.L_x_3054:
[----:B------:R-:W-:Y:S05]  /*20310*/  BRA `(.L_x_3055) ;  /* 0xfffffe6800787947 */ /* 0x000fea000383ffff */
.L_x_2750:
[----:B------:R-:W-:Y:S01]  /*20320*/  BSSY B1, `(.L_x_3056) ;  /* 0x0000008000017945 */ /* 0x000fe20003800000 */
[----:B------:R-:W-:Y:S02]  /*20330*/  IMAD.MOV.U32 R13, RZ, RZ, R6 ;  /* 0x000000ffff0d7224 */ /* 0x000fe400078e0006 */
[----:B------:R-:W-:Y:S02]  /*20340*/  IMAD.MOV.U32 R12, RZ, RZ, 0x1 ;  /* 0x00000001ff0c7424 */ /* 0x000fe400078e00ff */
[----:B------:R-:W-:Y:S02]  /*20350*/  IMAD.MOV.U32 R11, RZ, RZ, 0x1c1f ;  /* 0x00001c1fff0b7424 */ /* 0x000fe400078e00ff */
[----:B------:R-:W-:-:S07]  /*20360*/  IMAD.MOV.U32 R15, RZ, RZ, -0x1 ;  /* 0xffffffffff0f7424 */ /* 0x000fce00078e00ff */
[----:B0---4-:R-:W-:Y:S05]  /*20370*/  WARPSYNC.COLLECTIVE R15, `(.L_x_3057) ;  /* 0x000000000f087348 */ /* 0x011fea0003c00000 */
[----:B----4-:R1:W2:Y:S02]  /*20380*/  SHFL.IDX P6, R14, R13, R12, R11 ;  /* 0x0000000c0d0e7389 */ /* 0x0102a400000c000b */
[----:B012---:R-:W-:Y:S01]  /*20390*/  ENDCOLLECTIVE ;  /* 0x000000000000791b */ /* 0x007fe20003800000 */
.L_x_3057:
[----:B------:R-:W-:Y:S05]  /*203a0*/  BSYNC B1 ;  /* 0x0000000000017941 */ /* 0x000fea0003800000 */
.L_x_3056:
        /* <DEDUP_REMOVED lines=8> */
.L_x_3058:
[----:B------:R-:W-:Y:S02]  /*20430*/  IMAD.MOV.U32 R13, RZ, RZ, R8 ;  /* 0x000000ffff0d7224 */ /* 0x000fe400078e0008 */
[----:B------:R-:W-:-:S07]  /*20440*/  IMAD.MOV.U32 R0, RZ, RZ, R14 ;  /* 0x000000ffff007224 */ /* 0x000fce00078e000e */
[----:B------:R-:W-:Y:S05]  /*20450*/  WARPSYNC.COLLECTIVE R15, `(.L_x_3059) ;  /* 0x000000000f087348 */ /* 0x000fea0003c00000 */
[----:B------:R0:W1:Y:S02]  /*20460*/  SHFL.IDX P6, R14, R13, R12, R11 ;  /* 0x0000000c0d0e7389 */ /* 0x00006400000c000b */
[----:B01----:R-:W-:Y:S01]  /*20470*/  ENDCOLLECTIVE ;  /* 0x000000000000791b */ /* 0x003fe20003800000 */
.L_x_3059:
[----:B------:R-:W-:Y:S02]  /*20480*/  IMAD.MOV.U32 R13, RZ, RZ, R7 ;  /* 0x000000ffff0d7224 */ /* 0x000fe400078e0007 */
[----:B------:R-:W-:-:S07]  /*20490*/  IMAD.MOV.U32 R5, RZ, RZ, R14 ;  /* 0x000000ffff057224 */ /* 0x000fce00078e000e */
[----:B------:R-:W-:Y:S05]  /*204a0*/  WARPSYNC.COLLECTIVE R15, `(.L_x_3060) ;  /* 0x000000000f087348 */ /* 0x000fea0003c00000 */
[----:B------:R0:W1:Y:S02]  /*204b0*/  SHFL.IDX P6, R14, R13, R12, R11 ;  /* 0x0000000c0d0e7389 */ /* 0x00006400000c000b */
[----:B01----:R-:W-:Y:S01]  /*204c0*/  ENDCOLLECTIVE ;  /* 0x000000000000791b */ /* 0x003fe20003800000 */
.L_x_3060:
[----:B------:R-:W-:Y:S05]  /*204d0*/  BRA `(.L_x_3061) ;  /* 0xfffffe6800d47947 */ /* 0x000fea000383ffff */
.L_x_2754:
[----:B0-----:R0:W1:Y:S02]  /*204e0*/  SYNCS.PHASECHK.TRANS64.TRYWAIT P0, [R16+URZ+0x22800], R35 ;  /* 0x02280023100075a7 */ /* 0x001064000800017f */
[----:B-1----:R-:W-:Y:S05]  /*204f0*/  @!P0 NANOSLEEP.SYNCS 0x989680 ;  /* 0x009896800000895d */ /* 0x002fea0003900000 */
[----:B------:R-:W1:Y:S02]  /*20500*/  @!P0 SYNCS.PHASECHK.TRANS64 P0, [R16+URZ+0x22800], R35 ;  /* 0x02280023100085a7 */ /* 0x000e64000800007f */
[----:B-1----:R-:W-:Y:S05]  /*20510*/  @!P0 BRA `(.L_x_2754) ;  /* 0xfffffffc00f08947 */ /* 0x002fea000383ffff */
[----:B------:R-:W-:Y:S05]  /*20520*/  BRA `(.L_x_3062) ;  /* 0xfffffe6c00c07947 */ /* 0x000fea000383ffff */
.L_x_2762:
[----:B------:R-:W0:Y:S01]  /*20530*/  LDC R38, c[0x0][0x3f4] ;  /* 0x0000fd00ff267b82 */ /* 0x000e220000000800 */
        /* <DEDUP_REMOVED lines=8> */
.L_x_3064:
[----:B------:R-:W-:Y:S05]  /*205c0*/  BSYNC B1 ;  /* 0x0000000000017941 */ /* 0x000fea0003800000 */
.L_x_3063:
[----:B------:R-:W-:Y:S01]  /*205d0*/  IMAD.MOV.U32 R13, RZ, RZ, R10 ;  /* 0x000000ffff0d7224 */ /* 0x000fe200078e000a */
[----:B------:R-:W-:Y:S01]  /*205e0*/  ISETP.GE.AND P0, PT, R37, R38, PT ;  /* 0x000000262500720c */ /* 0x000fe20003f06270 */
[----:B------:R-:W-:Y:S02]  /*205f0*/  IMAD.MOV.U32 R12, RZ, RZ, RZ ;  /* 0x000000ffff0c7224 */ /* 0x000fe400078e00ff */
[----:B------:R-:W-:Y:S02]  /*20600*/  IMAD.MOV.U32 R11, RZ, RZ, 0x1c1f ;  /* 0x00001c1fff0b7424 */ /* 0x000fe400078e00ff */
[----:B------:R-:W-:Y:S02]  /*20610*/  IMAD.MOV.U32 R15, RZ, RZ, -0x1 ;  /* 0xffffffffff0f7424 */ /* 0x000fe400078e00ff */
[----:B------:R-:W-:Y:S02]  /*20620*/  IMAD.MOV.U32 R0, RZ, RZ, R14 ;  /* 0x000000ffff007224 */ /* 0x000fe400078e000e */
[----:B------:R-:W-:-:S07]  /*20630*/  IMAD R31, R204, R31, RZ ;  /* 0x0000001fcc1f7224 */ /* 0x000fce00078e02ff */
[----:B------:R-:W-:Y:S05]  /*20640*/  WARPSYNC.COLLECTIVE R15, `(.L_x_3065) ;  /* 0x000000000f087348 */ /* 0x000fea0003c00000 */
[----:B------:R0:W1:Y:S02]  /*20650*/  SHFL.IDX P6, R14, R13, R12, R11 ;  /* 0x0000000c0d0e7389 */ /* 0x00006400000c000b */
[----:B01----:R-:W-:Y:S01]  /*20660*/  ENDCOLLECTIVE ;  /* 0x000000000000791b */ /* 0x003fe20003800000 */
.L_x_3065:
[----:B------:R-:W-:Y:S01]  /*20670*/  ISETP.GE.OR P1, PT, R34, R31, P0 ;  /* 0x0000001f2200720c */ /* 0x000fe20000726670 */
[----:B------:R-:W-:-:S12]  /*20680*/  IMAD.MOV.U32 R13, RZ, RZ, R29 ;  /* 0x000000ffff0d7224 */ /* 0x000fd800078e001d */
[C---:B------:R-:W-:Y:S01]  /*20690*/  @!P1 IMAD.SHL.U32 R9, R37.reuse, 0x2, RZ ;  /* 0x0000000225099824 */ /* 0x040fe200078e00ff */
[----:B------:R-:W-:Y:S01]  /*206a0*/  @!P1 SHF.L.U64.HI R21, R37, 0x1, R30 ;  /* 0x0000000125159819 */ /* 0x000fe2000001021e */
[----:B------:R-:W-:-:S07]  /*206b0*/  IMAD.MOV.U32 R3, RZ, RZ, R14 ;  /* 0x000000ffff037224 */ /* 0x000fce00078e000e */
[----:B------:R-:W-:Y:S05]  /*206c0*/  WARPSYNC.COLLECTIVE R15, `(.L_x_3066) ;  /* 0x000000000f087348 */ /* 0x000fea0003c00000 */
[----:B------:R0:W1:Y:S02]  /*206d0*/  SHFL.IDX P6, R14, R13, R12, R11 ;  /* 0x0000000c0d0e7389 */ /* 0x00006400000c000b */
[----:B01----:R-:W-:Y:S01]  /*206e0*/  ENDCOLLECTIVE ;  /* 0x000000000000791b */ /* 0x003fe20003800000 */
.L_x_3066:
[----:B------:R-:W-:-:S05]  /*206f0*/  @!P1 IADD3 R4, P2, R3, R9, RZ ;  /* 0x0000000903049210 */ /* 0x000fca0007f5e0ff */
[----:B------:R-:W-:-:S06]  /*20700*/  @!P1 IMAD.X R5, R0, 0x1, R21, P2 ;  /* 0x0000000100059824 */ /* 0x000fcc00010e0615 */
[----:B------:R-:W5:Y:S01]  /*20710*/  @!P1 LD.E.128 R4, desc[UR40][R4.64] ;  /* 0x0000002804049980 */ /* 0x000f62000c101d00 */
[----:B------:R-:W-:Y:S02]  /*20720*/  IMAD.MOV.U32 R13, RZ, RZ, R28 ;  /* 0x000000ffff0d7224 */ /* 0x000fe400078e001c */
[----:B------:R-:W-:-:S07]  /*20730*/  IMAD.MOV.U32 R8, RZ, RZ, R14 ;  /* 0x000000ffff087224 */ /* 0x000fce00078e000e */
[----:B-----5:R-:W-:Y:S05]  /*20740*/  WARPSYNC.COLLECTIVE R15, `(.L_x_3067) ;  /* 0x000000000f087348 */ /* 0x020fea0003c00000 */
[----:B------:R0:W1:Y:S02]  /*20750*/  SHFL.IDX P6, R14, R13, R12, R11 ;  /* 0x0000000c0d0e7389 */ /* 0x00006400000c000b */
[----:B01---5:R-:W-:Y:S01]  /*20760*/  ENDCOLLECTIVE ;  /* 0x000000000000791b */ /* 0x023fe20003800000 */
.L_x_3067:
[----:B------:R-:W-:-:S05]  /*20770*/  @!P1 IADD3 R14, P2, R14, R9, RZ ;  /* 0x000000090e0e9210 */ /* 0x000fca0007f5e0ff */
[----:B------:R-:W-:-:S04]  /*20780*/  @!P1 IMAD.X R3, R8, 0x1, R21, P2 ;  /* 0x0000000108039824 */ /* 0x000fc800010e0615 */
[----:B------:R-:W-:-:S05]  /*20790*/  @!P1 IMAD.MOV.U32 R15, RZ, RZ, R3 ;  /* 0x000000ffff0f9224 */ /* 0x000fca00078e0003 */
[----:B------:R0:W5:Y:S01]  /*207a0*/  @!P1 LD.E.128 R24, desc[UR40][R14.64] ;  /* 0x000000280e189980 */ /* 0x000162000c101d00 */
[----:B------:R-:W-:Y:S02]  /*207b0*/  IMAD.MOV.U32 R13, RZ, RZ, R20 ;  /* 0x000000ffff0d7224 */ /* 0x000fe400078e0014 */
[----:B------:R-:W-:Y:S02]  /*207c0*/  IMAD.MOV.U32 R12, RZ, RZ, 0x1 ;  /* 0x00000001ff0c7424 */ /* 0x000fe400078e00ff */
[----:B0-----:R-:W-:-:S07]  /*207d0*/  IMAD.MOV.U32 R15, RZ, RZ, -0x1 ;  /* 0xffffffffff0f7424 */ /* 0x001fce00078e00ff */
[----:B-----5:R-:W-:Y:S05]  /*207e0*/  WARPSYNC.COLLECTIVE R15, `(.L_x_3068) ;  /* 0x000000000f087348 */ /* 0x020fea0003c00000 */
[----:B------:R0:W1:Y:S02]  /*207f0*/  SHFL.IDX P6, R14, R13, R12, R11 ;  /* 0x0000000c0d0e7389 */ /* 0x00006400000c000b */
[----:B01---5:R-:W-:Y:S01]  /*20800*/  ENDCOLLECTIVE ;  /* 0x000000000000791b */ /* 0x023fe20003800000 */
.L_x_3068:
[----:B------:R-:W-:Y:S01]  /*20810*/  CS2R R42, SRZ ;  /* 0x00000000002a7805 */ /* 0x000fe2000001ff00 */
[----:B------:R-:W-:Y:S01]  /*20820*/  IMAD.MOV.U32 R13, RZ, RZ, R10 ;  /* 0x000000ffff0d7224 */ /* 0x000fe200078e000a */
[----:B------:R-:W-:Y:S01]  /*20830*/  CS2R R40, SRZ ;  /* 0x0000000000287805 */ /* 0x000fe2000001ff00 */
[----:B------:R-:W-:-:S04]  /*20840*/  @!P1 IMAD.MOV.U32 R42, RZ, RZ, R4 ;  /* 0x000000ffff2a9224 */ /* 0x000fc800078e0004 */
[----:B------:R-:W-:-:S05]  /*20850*/  IMAD.MOV.U32 R0, RZ, RZ, R42 ;  /* 0x000000ffff007224 */ /* 0x000fca00078e002a */
[----:B------:R-:W-:Y:S01]  /*20860*/  PRMT R46, R46, 0x5410, R0 ;  /* 0x000054102e2e7816 */ /* 0x000fe20000000000 */
[----:B------:R-:W-:-:S07]  /*20870*/  IMAD.MOV.U32 R0, RZ, RZ, R14 ;  /* 0x000000ffff007224 */ /* 0x000fce00078e000e */
[----:B------:R-:W-:Y:S05]  /*20880*/  WARPSYNC.COLLECTIVE R15, `(.L_x_3069) ;  /* 0x000000000f087348 */ /* 0x000fea0003c00000 */
[----:B------:R0:W1:Y:S02]  /*20890*/  SHFL.IDX P6, R14, R13, R12, R11 ;  /* 0x0000000c0d0e7389 */ /* 0x00006400000c000b */
[----:B01----:R-:W-:Y:S01]  /*208a0*/  ENDCOLLECTIVE ;  /* 0x000000000000791b */ /* 0x003fe20003800000 */
.L_x_3069:
[----:B------:R-:W-:-:S04]  /*208b0*/  @!P1 IMAD.MOV.U32 R43, RZ, RZ, R5 ;  /* 0x000000ffff2b9224 */ /* 0x000fc800078e0005 */
[----:B------:R-:W-:-:S05]  /*208c0*/  IMAD.MOV.U32 R3, RZ, RZ, R43 ;  /* 0x000000ffff037224 */ /* 0x000fca00078e002b */
[----:B------:R-:W-:Y:S01]  /*208d0*/  PRMT R47, R3, 0x7610, R47 ;  /* 0x00007610032f7816 */ /* 0x000fe2000000002f */
[----:B------:R-:W-:Y:S02]  /*208e0*/  IMAD.MOV.U32 R13, RZ, RZ, R29 ;  /* 0x000000ffff0d7224 */ /* 0x000fe400078e001d */
[----:B------:R-:W-:-:S07]  /*208f0*/  IMAD.MOV.U32 R3, RZ, RZ, R14 ;  /* 0x000000ffff037224 */ /* 0x000fce00078e000e */
[----:B------:R-:W-:Y:S05]  /*20900*/  WARPSYNC.COLLECTIVE R15, `(.L_x_3070) ;  /* 0x000000000f087348 */ /* 0x000fea0003c00000 */
[----:B------:R0:W1:Y:S02]  /*20910*/  SHFL.IDX P6, R14, R13, R12, R11 ;  /* 0x0000000c0d0e7389 */ /* 0x00006400000c000b */
[----:B01----:R-:W-:Y:S01]  /*20920*/  ENDCOLLECTIVE ;  /* 0x000000000000791b */ /* 0x003fe20003800000 */
.L_x_3070:
[----:B------:R-:W-:Y:S02]  /*20930*/  @!P1 IMAD.MOV.U32 R40, RZ, RZ, R6 ;  /* 0x000000ffff289224 */ /* 0x000fe400078e0006 */
[----:B------:R-:W-:Y:S01]  /*20940*/  @!P1 IMAD.MOV.U32 R41, RZ, RZ, R7 ;  /* 0x000000ffff299224 */ /* 0x000fe200078e0007 */
[----:B------:R-:W-:Y:S02]  /*20950*/  CS2R R6, SRZ ;  /* 0x0000000000067805 */ /* 0x000fe4000001ff00 */
[----:B------:R-:W-:Y:S01]  /*20960*/  CS2R R4, SRZ ;  /* 0x0000000000047805 */ /* 0x000fe2000001ff00 */
[----:B------:R-:W-:Y:S02]  /*20970*/  IMAD.MOV.U32 R10, RZ, RZ, R40 ;  /* 0x000000ffff0a7224 */ /* 0x000fe400078e0028 */
[----:B------:R-:W-:Y:S02]  /*20980*/  IMAD.MOV.U32 R21, RZ, RZ, R41 ;  /* 0x000000ffff157224 */ /* 0x000fe400078e0029 */
[----:B------:R-:W-:-:S02]  /*20990*/  @!P1 IMAD.MOV.U32 R6, RZ, RZ, R24 ;  /* 0x000000ffff069224 */ /* 0x000fc400078e0018 */
[----:B------:R-:W-:Y:S02]  /*209a0*/  IMAD.MOV.U32 R13, RZ, RZ, R28 ;  /* 0x000000ffff0d7224 */ /* 0x000fe400078e001c */
[----:B------:R-:W-:Y:S02]  /*209b0*/  @!P1 IMAD.MOV.U32 R7, RZ, RZ, R25 ;  /* 0x000000ffff079224 */ /* 0x000fe400078e0019 */
[----:B------:R-:W-:Y:S02]  /*209c0*/  @!P1 IMAD.MOV.U32 R4, RZ, RZ, R26 ;  /* 0x000000ffff049224 */ /* 0x000fe400078e001a */
[----:B------:R-:W-:Y:S01]  /*209d0*/  @!P1 IMAD.MOV.U32 R5, RZ, RZ, R27 ;  /* 0x000000ffff059224 */ /* 0x000fe200078e001b */
[----:B------:R-:W-:Y:S01]  /*209e0*/  PRMT R9, R10, 0x7610, R9 ;  /* 0x000076100a097816 */ /* 0x000fe20000000009 */
[----:B------:R-:W-:Y:S02]  /*209f0*/  IMAD.MOV.U32 R20, RZ, RZ, R6 ;  /* 0x000000ffff147224 */ /* 0x000fe400078e0006 */
[----:B------:R-:W-:-:S07]  /*20a00*/  IMAD.MOV.U32 R8, RZ, RZ, R14 ;  /* 0x000000ffff087224 */ /* 0x000fce00078e000e */
[----:B------:R-:W-:Y:S05]  /*20a10*/  WARPSYNC.COLLECTIVE R15, `(.L_x_3071) ;  /* 0x000000000f087348 */ /* 0x000fea0003c00000 */
[----:B------:R0:W1:Y:S02]  /*20a20*/  SHFL.IDX P6, R14, R13, R12, R11 ;  /* 0x0000000c0d0e7389 */ /* 0x00006400000c000b */
[----:B01----:R-:W-:Y:S01]  /*20a30*/  ENDCOLLECTIVE ;  /* 0x000000000000791b */ /* 0x003fe20003800000 */
.L_x_3071:
[----:B------:R-:W-:Y:S02]  /*20a40*/  PRMT R10, R21, 0x7610, R10 ;  /* 0x00007610150a7816 */ /* 0x000fe4000000000a */
[----:B------:R-:W-:Y:S02]  /*20a50*/  CS2R R24, SRZ ;  /* 0x0000000000187805 */ /* 0x000fe4000001ff00 */
[----:B------:R-:W-:Y:S01]  /*20a60*/  PRMT R9, R9, 0x5410, R20 ;  /* 0x0000541009097816 */ /* 0x000fe20000000014 */
[----:B------:R-:W-:Y:S02]  /*20a70*/  IMAD.MOV.U32 R11, RZ, RZ, R7 ;  /* 0x000000ffff0b7224 */ /* 0x000fe400078e0007 */
[----:B------:R-:W-:Y:S02]  /*20a80*/  IMAD.MOV.U32 R12, RZ, RZ, R4 ;  /* 0x000000ffff0c7224 */ /* 0x000fe400078e0004 */
[----:B------:R-:W-:Y:S01]  /*20a90*/  IMAD.MOV.U32 R13, RZ, RZ, R5 ;  /* 0x000000ffff0d7224 */ /* 0x000fe200078e0005 */
[----:B------:R-:W-:-:S02]  /*20aa0*/  PRMT R21, R11, 0x7610, R21 ;  /* 0x000076100b157816 */ /* 0x000fc40000000015 */
[----:B------:R-:W-:Y:S02]  /*20ab0*/  PRMT R10, R10, 0x5410, R12 ;  /* 0x000054100a0a7816 */ /* 0x000fe4000000000c */
[----:B------:R-:W-:Y:S01]  /*20ac0*/  PRMT R46, R13, 0x7610, R46 ;  /* 0x000076100d2e7816 */ /* 0x000fe2000000002e */
[----:B------:R-:W-:Y:S06]  /*20ad0*/  BRA `(.L_x_3072) ;  /* 0xfffffe7800d07947 */ /* 0x000fec000383ffff */
.L_x_2766:
[----:B-1----:R1:W2:Y:S02]  /*20ae0*/  SYNCS.PHASECHK.TRANS64.TRYWAIT P1, [R16+URZ+0x22800], R11 ;  /* 0x0228000b100075a7 */ /* 0x0022a4000802017f */
[----:B--2---:R-:W-:Y:S05]  /*20af0*/  @!P1 NANOSLEEP.SYNCS 0x989680 ;  /* 0x009896800000995d */ /* 0x004fea0003900000 */
[----:B------:R-:W2:Y:S02]  /*20b00*/  @!P1 SYNCS.PHASECHK.TRANS64 P1, [R16+URZ+0x22800], R11 ;  /* 0x0228000b100095a7 */ /* 0x000ea4000802007f */
[----:B--2---:R-:W-:Y:S05]  /*20b10*/  @!P1 BRA `(.L_x_2766) ;  /* 0xfffffffc00f09947 */ /* 0x004fea000383ffff */
[----:B------:R-:W-:Y:S05]  /*20b20*/  BRA `(.L_x_3073) ;  /* 0xfffffe7c006c7947 */ /* 0x000fea000383ffff */
.L_x_2772:
[----:B0-----:R0:W3:Y:S02]  /*20b30*/  SYNCS.PHASECHK.TRANS64.TRYWAIT P2, [R6+URZ+0x22830], R11 ;  /* 0x0228300b060075a7 */ /* 0x0010e4000804017f */
[----:B---3--:R-:W-:Y:S05]  /*20b40*/  @!P2 NANOSLEEP.SYNCS 0x989680 ;  /* 0x009896800000a95d */ /* 0x008fea0003900000 */
[----:B------:R-:W3:Y:S02]  /*20b50*/  @!P2 SYNCS.PHASECHK.TRANS64 P2, [R6+URZ+0x22830], R11 ;  /* 0x0228300b0600a5a7 */ /* 0x000ee4000804007f */
[----:B---3--:R-:W-:Y:S05]  /*20b60*/  @!P2 BRA `(.L_x_2772) ;  /* 0xfffffffc00f0a947 */ /* 0x008fea000383ffff */
[----:B------:R-:W-:Y:S05]  /*20b70*/  BRA `(.L_x_2771) ;  /* 0xfffffe8c00187947 */ /* 0x000fea000383ffff */
.L_x_2785:
[----:B-1----:R1:W3:Y:S02]  /*20b80*/  SYNCS.PHASECHK.TRANS64.TRYWAIT P2, [R6+URZ+0x22850], R11 ;  /* 0x0228500b060075a7 */ /* 0x0022e4000804017f */
[----:B---3--:R-:W-:Y:S05]  /*20b90*/  @!P2 NANOSLEEP.SYNCS 0x989680 ;  /* 0x009896800000a95d */ /* 0x008fea0003900000 */
[----:B------:R-:W3:Y:S02]  /*20ba0*/  @!P2 SYNCS.PHASECHK.TRANS64 P2, [R6+URZ+0x22850], R11 ;  /* 0x0228500b0600a5a7 */ /* 0x000ee4000804007f */
[----:B---3--:R-:W-:Y:S05]  /*20bb0*/  @!P2 BRA `(.L_x_2785) ;  /* 0xfffffffc00f0a947 */ /* 0x008fea000383ffff */
[----:B------:R-:W-:Y:S05]  /*20bc0*/  BRA `(.L_x_2784) ;  /* 0xfffffeb000007947 */ /* 0x000fea000383ffff */
.L_x_2794:
[----:B-1----:R1:W2:Y:S02]  /*20bd0*/  SYNCS.PHASECHK.TRANS64.TRYWAIT P2, [R201+URZ+0x22830], R202 ;  /* 0x022830cac90075a7 */ /* 0x0022a4000804017f */
[----:B--2---:R-:W-:Y:S05]  /*20be0*/  @!P2 NANOSLEEP.SYNCS 0x989680 ;  /* 0x009896800000a95d */ /* 0x004fea0003900000 */
[----:B------:R-:W2:Y:S02]  /*20bf0*/  @!P2 SYNCS.PHASECHK.TRANS64 P2, [R201+URZ+0x22830], R202 ;  /* 0x022830cac900a5a7 */ /* 0x000ea4000804007f */
[----:B--2---:R-:W-:Y:S05]  /*20c00*/  @!P2 BRA `(.L_x_2794) ;  /* 0xfffffffc00f0a947 */ /* 0x004fea000383ffff */
[----:B------:R-:W-:Y:S05]  /*20c10*/  BRA `(.L_x_2793) ;  /* 0xfffffeb400c47947 */ /* 0x000fea000383ffff */
.L_x_2807:
[----:B---3--:R3:W4:Y:S02]  /*20c20*/  SYNCS.PHASECHK.TRANS64.TRYWAIT P2, [R201+URZ+0x22850], R202 ;  /* 0x022850cac90075a7 */ /* 0x008724000804017f */
[----:B----4-:R-:W-:Y:S05]  /*20c30*/  @!P2 NANOSLEEP.SYNCS 0x989680 ;  /* 0x009896800000a95d */ /* 0x010fea0003900000 */
[----:B------:R-:W4:Y:S02]  /*20c40*/  @!P2 SYNCS.PHASECHK.TRANS64 P2, [R201+URZ+0x22850], R202 ;  /* 0x022850cac900a5a7 */ /* 0x000f24000804007f */
[----:B----4-:R-:W-:Y:S05]  /*20c50*/  @!P2 BRA `(.L_x_2807) ;  /* 0xfffffffc00f0a947 */ /* 0x010fea000383ffff */
[----:B------:R-:W-:Y:S05]  /*20c60*/  BRA `(.L_x_2806) ;  /* 0xfffffee000e87947 */ /* 0x000fea000383ffff */
.L_x_2817:
[----:B-1----:R1:W2:Y:S02]  /*20c70*/  SYNCS.PHASECHK.TRANS64.TRYWAIT P3, [R6+URZ+0x22830], R213 ;  /* 0x022830d5060075a7 */ /* 0x0022a4000806017f */
[----:B--2---:R-:W-:Y:S05]  /*20c80*/  @!P3 NANOSLEEP.SYNCS 0x989680 ;  /* 0x009896800000b95d */ /* 0x004fea0003900000 */
[----:B------:R-:W2:Y:S02]  /*20c90*/  @!P3 SYNCS.PHASECHK.TRANS64 P3, [R6+URZ+0x22830], R213 ;  /* 0x022830d50600b5a7 */ /* 0x000ea4000806007f */
[----:B--2---:R-:W-:Y:S05]  /*20ca0*/  @!P3 BRA `(.L_x_2817) ;  /* 0xfffffffc00f0b947 */ /* 0x004fea000383ffff */
[----:B------:R-:W-:Y:S05]  /*20cb0*/  BRA `(.L_x_2816) ;  /* 0xfffffee800dc7947 */ /* 0x000fea000383ffff */
.L_x_2822:
[----:B--2---:R2:W3:Y:S02]  /*20cc0*/  SYNCS.PHASECHK.TRANS64.TRYWAIT P3, [R6+URZ+0x22850], R213 ;  /* 0x022850d5060075a7 */ /* 0x0044e4000806017f */
[----:B---3--:R-:W-:Y:S05]  /*20cd0*/  @!P3 NANOSLEEP.SYNCS 0x989680 ;  /* 0x009896800000b95d */ /* 0x008fea0003900000 */
[----:B------:R-:W3:Y:S02]  /*20ce0*/  @!P3 SYNCS.PHASECHK.TRANS64 P3, [R6+URZ+0x22850], R213 ;  /* 0x022850d50600b5a7 */ /* 0x000ee4000806007f */
[----:B---3--:R-:W-:Y:S05]  /*20cf0*/  @!P3 BRA `(.L_x_2822) ;  /* 0xfffffffc00f0b947 */ /* 0x008fea000383ffff */
[----:B------:R-:W-:Y:S05]  /*20d00*/  BRA `(.L_x_2821) ;  /* 0xffffff0400387947 */ /* 0x000fea000383ffff */
.L_x_2828:
[----:B--2---:R2:W3:Y:S02]  /*20d10*/  SYNCS.PHASECHK.TRANS64.TRYWAIT P2, [R201+URZ+0x22830], R200 ;  /* 0x022830c8c90075a7 */ /* 0x0044e4000804017f */
[----:B---3--:R-:W-:Y:S05]  /*20d20*/  @!P2 NANOSLEEP.SYNCS 0x989680 ;  /* 0x009896800000a95d */ /* 0x008fea0003900000 */
[----:B------:R-:W3:Y:S02]  /*20d30*/  @!P2 SYNCS.PHASECHK.TRANS64 P2, [R201+URZ+0x22830], R200 ;  /* 0x022830c8c900a5a7 */ /* 0x000ee4000804007f */
[----:B---3--:R-:W-:Y:S05]  /*20d40*/  @!P2 BRA `(.L_x_2828) ;  /* 0xfffffffc00f0a947 */ /* 0x008fea000383ffff */
[----:B------:R-:W-:Y:S05]  /*20d50*/  BRA `(.L_x_2827) ;  /* 0xffffff0800687947 */ /* 0x000fea000383ffff */
.L_x_2841:
[----:B-1----:R1:W2:Y:S02]  /*20d60*/  SYNCS.PHASECHK.TRANS64.TRYWAIT P2, [R201+URZ+0x22850], R200 ;  /* 0x022850c8c90075a7 */ /* 0x0022a4000804017f */
[----:B--2---:R-:W-:Y:S05]  /*20d70*/  @!P2 NANOSLEEP.SYNCS 0x989680 ;  /* 0x009896800000a95d */ /* 0x004fea0003900000 */
[----:B------:R-:W2:Y:S02]  /*20d80*/  @!P2 SYNCS.PHASECHK.TRANS64 P2, [R201+URZ+0x22850], R200 ;  /* 0x022850c8c900a5a7 */ /* 0x000ea4000804007f */
[----:B--2---:R-:W-:Y:S05]  /*20d90*/  @!P2 BRA `(.L_x_2841) ;  /* 0xfffffffc00f0a947 */ /* 0x004fea000383ffff */
[----:B------:R-:W-:Y:S05]  /*20da0*/  BRA `(.L_x_2840) ;  /* 0xffffff3400807947 */ /* 0x000fea000383ffff */
.L_x_2856:
[----:B------:R-:W-:Y:S02]  /*20db0*/  IMAD.MOV.U32 R13, RZ, RZ, R4 ;  /* 0x000000ffff0d7224 */ /* 0x000fe400078e0004 */
[----:B------:R-:W-:Y:S02]  /*20dc0*/  IMAD.MOV.U32 R12, RZ, RZ, RZ ;  /* 0x000000ffff0c7224 */ /* 0x000fe400078e00ff */
[----:B------:R-:W-:Y:S02]  /*20dd0*/  IMAD.MOV.U32 R11, RZ, RZ, 0x181f ;  /* 0x0000181fff0b7424 */ /* 0x000fe400078e00ff */
[----:B------:R-:W-:-:S07]  /*20de0*/  IMAD.MOV.U32 R15, RZ, RZ, -0x1 ;  /* 0xffffffffff0f7424 */ /* 0x000fce00078e00ff */
[----:B--23--:R-:W-:Y:S05]  /*20df0*/  WARPSYNC.COLLECTIVE R15, `(.L_x_3074) ;  /* 0x000000000f087348 */ /* 0x00cfea0003c00000 */
[----:B------:R0:W1:Y:S02]  /*20e00*/  SHFL.IDX P6, R14, R13, R12, R11 ;  /* 0x0000000c0d0e7389 */ /* 0x00006400000c000b */
[----:B0123--:R-:W-:Y:S01]  /*20e10*/  ENDCOLLECTIVE ;  /* 0x000000000000791b */ /* 0x00ffe20003800000 */
.L_x_3074:
[----:B------:R-:W-:Y:S02]  /*20e20*/  IMAD.MOV.U32 R13, RZ, RZ, R0 ;  /* 0x000000ffff0d7224 */ /* 0x000fe400078e0000 */
[----:B------:R-:W-:-:S07]  /*20e30*/  IMAD.MOV.U32 R3, RZ, RZ, R14 ;  /* 0x000000ffff037224 */ /* 0x000fce00078e000e */
[----:B------:R-:W-:Y:S05]  /*20e40*/  WARPSYNC.COLLECTIVE R15, `(.L_x_3075) ;  /* 0x000000000f087348 */ /* 0x000fea0003c00000 */
[----:B------:R0:W1:Y:S02]  /*20e50*/  SHFL.IDX P6, R14, R13, R12, R11 ;  /* 0x0000000c0d0e7389 */ /* 0x00006400000c000b */
[----:B01----:R-:W-:Y:S01]  /*20e60*/  ENDCOLLECTIVE ;  /* 0x000000000000791b */ /* 0x003fe20003800000 */
.L_x_3075:
[----:B------:R-:W-:Y:S05]  /*20e70*/  BRA `(.L_x_3076) ;  /* 0xffffff6800987947 */ /* 0x000fea000383ffff */
.L_x_2859:
[----:B------:R-:W-:Y:S01]  /*20e80*/  BSSY B1, `(.L_x_3077) ;  /* 0x0000008000017945 */ /* 0x000fe20003800000 */
[----:B-1----:R-:W-:Y:S02]  /*20e90*/  IMAD.MOV.U32 R13, RZ, RZ, R4 ;  /* 0x000000ffff0d7224 */ /* 0x002fe400078e0004 */
[----:B------:R-:W-:Y:S02]  /*20ea0*/  IMAD.MOV.U32 R12, RZ, RZ, 0x1 ;  /* 0x00000001ff0c7424 */ /* 0x000fe400078e00ff */
[----:B------:R-:W-:Y:S02]  /*20eb0*/  IMAD.MOV.U32 R11, RZ, RZ, 0x181f ;  /* 0x0000181fff0b7424 */ /* 0x000fe400078e00ff */
[----:B------:R-:W-:-:S07]  /*20ec0*/  IMAD.MOV.U32 R15, RZ, RZ, -0x1 ;  /* 0xffffffffff0f7424 */ /* 0x000fce00078e00ff */
[----:B0-234-:R-:W-:Y:S05]  /*20ed0*/  WARPSYNC.COLLECTIVE R15, `(.L_x_3078) ;  /* 0x000000000f087348 */ /* 0x01dfea0003c00000 */
[----:B----4-:R1:W4:Y:S02]  /*20ee0*/  SHFL.IDX P6, R14, R13, R12, R11 ;  /* 0x0000000c0d0e7389 */ /* 0x01032400000c000b */
[----:B01234-:R-:W-:Y:S01]  /*20ef0*/  ENDCOLLECTIVE ;  /* 0x000000000000791b */ /* 0x01ffe20003800000 */
.L_x_3078:
[----:B------:R-:W-:Y:S05]  /*20f00*/  BSYNC B1 ;  /* 0x0000000000017941 */ /* 0x000fea0003800000 */
.L_x_3077:
        /* <DEDUP_REMOVED lines=8> */
.L_x_3079:
[----:B------:R-:W-:Y:S05]  /*20f90*/  BRA `(.L_x_3080) ;  /* 0xffffff6800cc7947 */ /* 0x000fea000383ffff */
.L_x_2862:
        /* <DEDUP_REMOVED lines=8> */
.L_x_3082:
[----:B------:R-:W-:Y:S05]  /*21020*/  BSYNC B1 ;  /* 0x0000000000017941 */ /* 0x000fea0003800000 */
.L_x_3081:
        /* <DEDUP_REMOVED lines=8> */
.L_x_3083:
[----:B------:R-:W-:Y:S05]  /*210b0*/  BRA `(.L_x_3084) ;  /* 0xffffff6800fc7947 */ /* 0x000fea000383ffff */
.L_x_2865:
        /* <DEDUP_REMOVED lines=8> */
.L_x_3086:
[----:B------:R-:W-:Y:S05]  /*21140*/  BSYNC B1 ;  /* 0x0000000000017941 */ /* 0x000fea0003800000 */
.L_x_3085:
        /* <DEDUP_REMOVED lines=8> */
.L_x_3087:
[----:B------:R-:W-:Y:S05]  /*211d0*/  BRA `(.L_x_3088) ;  /* 0xffffff6c002c7947 */ /* 0x000fea000383ffff */
.L_x_2890:
[----:B------:R-:W1:Y:S01]  /*211e0*/  S2R R7, SR_TID.X ;  /* 0x0000000000077919 */ /* 0x000e620000002100 */
[----:B------:R-:W-:Y:S01]  /*211f0*/  BSSY B1, `(.L_x_3089) ;  /* 0x000000a000017945 */ /* 0x000fe20003800000 */
[----:B------:R-:W-:Y:S02]  /*21200*/  IMAD.MOV.U32 R12, RZ, RZ, RZ ;  /* 0x000000ffff0c7224 */ /* 0x000fe400078e00ff */
[----:B0-----:R-:W-:Y:S02]  /*21210*/  IMAD.MOV.U32 R11, RZ, RZ, 0x1f ;  /* 0x0000001fff0b7424 */ /* 0x001fe400078e00ff */
[----:B------:R-:W-:Y:S01]  /*21220*/  IMAD.MOV.U32 R15, RZ, RZ, -0x1 ;  /* 0xffffffffff0f7424 */ /* 0x000fe200078e00ff */
[----:B-1----:R-:W-:-:S04]  /*21230*/  SHF.R.U32.HI R7, RZ, 0x5, R7 ;  /* 0x00000005ff077819 */ /* 0x002fc80000011607 */
[----:B------:R-:W-:-:S05]  /*21240*/  LOP3.LUT R7, R7, 0x3, RZ, 0xc0, !PT ;  /* 0x0000000307077812 */ /* 0x000fca00078ec0ff */
[----:B------:R-:W-:-:S07]  /*21250*/  IMAD.MOV.U32 R13, RZ, RZ, R7 ;  /* 0x000000ffff0d7224 */ /* 0x000fce00078e0007 */
[----:B------:R-:W-:Y:S05]  /*21260*/  WARPSYNC.COLLECTIVE R15, `(.L_x_3090) ;  /* 0x000000000f087348 */ /* 0x000fea0003c00000 */
[----:B------:R0:W1:Y:S02]  /*21270*/  SHFL.IDX P6, R14, R13, R12, R11 ;  /* 0x0000000c0d0e7389 */ /* 0x00006400000c000b */
[----:B01----:R-:W-:Y:S01]  /*21280*/  ENDCOLLECTIVE ;  /* 0x000000000000791b */ /* 0x003fe20003800000 */
.L_x_3090:
[----:B------:R-:W-:Y:S05]  /*21290*/  BSYNC B1 ;  /* 0x0000000000017941 */ /* 0x000fea0003800000 */
.L_x_3089:
[----:B------:R-:W-:Y:S05]  /*212a0*/  BRA `(.L_x_3091) ;  /* 0xffffff84005c7947 */ /* 0x000fea000383ffff */
.L_x_2892:
[----:B------:R-:W-:Y:S01]  /*212b0*/  BSSY B1, `(.L_x_3092) ;  /* 0x0000006000017945 */ /* 0x000fe20003800000 */
[----:B------:R-:W-:-:S07]  /*212c0*/  IMAD.MOV.U32 R15, RZ, RZ, -0x1 ;  /* 0xffffffffff0f7424 */ /* 0x000fce00078e00ff */
[----:B01----:R-:W-:Y:S05]  /*212d0*/  WARPSYNC.COLLECTIVE R15, `(.L_x_3093) ;  /* 0x000000000f0c7348 */ /* 0x003fea0003c00000 */
[----:B------:R-:W-:Y:S02]  /*212e0*/  ELECT P6, UR62, PT ;  /* 0x00000000003e782f */ /* 0x000fe400038c0000 */
[----:B------:R-:W-:Y:S01]  /*212f0*/  MOV R14, UR62 ;  /* 0x0000003e000e7c02 */ /* 0x000fe20008000f00 */
[----:B01----:R-:W-:Y:S10]  /*21300*/  ENDCOLLECTIVE ;  /* 0x000000000000791b */ /* 0x003ff40003800000 */
.L_x_3093:
[----:B------:R-:W-:Y:S05]  /*21310*/  BSYNC B1 ;  /* 0x0000000000017941 */ /* 0x000fea0003800000 */
.L_x_3092:
[----:B------:R-:W-:Y:S05]  /*21320*/  BRA `(.L_x_2891) ;  /* 0xffffff8400547947 */ /* 0x000fea000383ffff */
.L_x_2894:
[----:B-1----:R-:W2:Y:S02]  /*21330*/  LDL R6, [R1+0x4] ;  /* 0x0000040001067983 */ /* 0x002ea40000100800 */
[----:B--2---:R1:W2:Y:S02]  /*21340*/  SYNCS.PHASECHK.TRANS64.TRYWAIT P0, [R6+URZ+0x22820], R5 ;  /* 0x02282005060075a7 */ /* 0x0042a4000800017f */
[----:B--2---:R-:W-:Y:S05]  /*21350*/  @!P0 NANOSLEEP.SYNCS 0x989680 ;  /* 0x009896800000895d */ /* 0x004fea0003900000 */
[----:B------:R-:W2:Y:S02]  /*21360*/  @!P0 SYNCS.PHASECHK.TRANS64 P0, [R6+URZ+0x22820], R5 ;  /* 0x02282005060085a7 */ /* 0x000ea4000800007f */
[----:B--2---:R-:W-:Y:S05]  /*21370*/  @!P0 BRA `(.L_x_2894) ;  /* 0xfffffffc00ec8947 */ /* 0x004fea000383ffff */
[----:B------:R-:W-:Y:S05]  /*21380*/  BRA `(.L_x_3094) ;  /* 0xffffff8400647947 */ /* 0x000fea000383ffff */
.L_x_2898:
[----:B-1----:R1:W2:Y:S02]  /*21390*/  SYNCS.PHASECHK.TRANS64.TRYWAIT P0, [R6+URZ+0x228a0], R9 ;  /* 0x0228a009060075a7 */ /* 0x0022a4000800017f */
[----:B--2---:R-:W-:Y:S05]  /*213a0*/  @!P0 NANOSLEEP.SYNCS 0x989680 ;  /* 0x009896800000895d */ /* 0x004fea0003900000 */
[----:B------:R-:W2:Y:S02]  /*213b0*/  @!P0 SYNCS.PHASECHK.TRANS64 P0, [R6+URZ+0x228a0], R9 ;  /* 0x0228a009060085a7 */ /* 0x000ea4000800007f */
[----:B--2---:R-:W-:Y:S05]  /*213c0*/  @!P0 BRA `(.L_x_2898) ;  /* 0xfffffffc00f08947 */ /* 0x004fea000383ffff */
[----:B------:R-:W-:Y:S05]  /*213d0*/  BRA `(.L_x_3095) ;  /* 0xffffff8400887947 */ /* 0x000fea000383ffff */
.L_x_2903:
[----:B--2---:R2:W3:Y:S02]  /*213e0*/  SYNCS.PHASECHK.TRANS64.TRYWAIT P0, [R6+URZ+0x228c0], R9 ;  /* 0x0228c009060075a7 */ /* 0x0044e4000800017f */
[----:B---3--:R-:W-:Y:S05]  /*213f0*/  @!P0 NANOSLEEP.SYNCS 0x989680 ;  /* 0x009896800000895d */ /* 0x008fea0003900000 */
[----:B------:R-:W3:Y:S02]  /*21400*/  @!P0 SYNCS.PHASECHK.TRANS64 P0, [R6+URZ+0x228c0], R9 ;  /* 0x0228c009060085a7 */ /* 0x000ee4000800007f */
[----:B---3--:R-:W-:Y:S05]  /*21410*/  @!P0 BRA `(.L_x_2903) ;  /* 0xfffffffc00f08947 */ /* 0x008fea000383ffff */
[----:B------:R-:W-:Y:S05]  /*21420*/  BRA `(.L_x_3096) ;  /* 0xffffff88000c7947 */ /* 0x000fea000383ffff */
.L_x_2913:
[----:B-1----:R1:W2:Y:S02]  /*21430*/  SYNCS.PHASECHK.TRANS64.TRYWAIT P1, [R5+URZ+0x228a0], R6 ;  /* 0x0228a006050075a7 */ /* 0x0022a4000802017f */
[----:B--2---:R-:W-:Y:S05]  /*21440*/  @!P1 NANOSLEEP.SYNCS 0x989680 ;  /* 0x009896800000995d */ /* 0x004fea0003900000 */
[----:B------:R-:W2:Y:S02]  /*21450*/  @!P1 SYNCS.PHASECHK.TRANS64 P1, [R5+URZ+0x228a0], R6 ;  /* 0x0228a006050095a7 */ /* 0x000ea4000802007f */
[----:B--2---:R-:W-:Y:S05]  /*21460*/  @!P1 BRA `(.L_x_2913) ;  /* 0xfffffffc00f09947 */ /* 0x004fea000383ffff */
[----:B------:R-:W-:Y:S05]  /*21470*/  BRA `(.L_x_3097) ;  /* 0xffffff8c00a47947 */ /* 0x000fea000383ffff */
.L_x_2918:
[----:B--2---:R2:W3:Y:S02]  /*21480*/  SYNCS.PHASECHK.TRANS64.TRYWAIT P1, [R5+URZ+0x228c0], R6 ;  /* 0x0228c006050075a7 */ /* 0x0044e4000802017f */
[----:B---3--:R-:W-:Y:S05]  /*21490*/  @!P1 NANOSLEEP.SYNCS 0x989680 ;  /* 0x009896800000995d */ /* 0x008fea0003900000 */
[----:B------:R-:W3:Y:S02]  /*214a0*/  @!P1 SYNCS.PHASECHK.TRANS64 P1, [R5+URZ+0x228c0], R6 ;  /* 0x0228c006050095a7 */ /* 0x000ee4000802007f */
[----:B---3--:R-:W-:Y:S05]  /*214b0*/  @!P1 BRA `(.L_x_2918) ;  /* 0xfffffffc00f09947 */ /* 0x008fea000383ffff */
[----:B------:R-:W-:Y:S05]  /*214c0*/  BRA `(.L_x_3098) ;  /* 0xffffff9000247947 */ /* 0x000fea000383ffff */
.L_x_2942:
[----:B------:R-:W2:Y:S01]  /*214d0*/  S2R R4, SR_TID.X ;  /* 0x0000000000047919 */ /* 0x000ea20000002100 */
[----:B------:R-:W-:Y:S01]  /*214e0*/  BSSY B0, `(.L_x_3099) ;  /* 0x000000a000007945 */ /* 0x000fe20003800000 */
[----:B------:R-:W-:Y:S02]  /*214f0*/  IMAD.MOV.U32 R12, RZ, RZ, RZ ;  /* 0x000000ffff0c7224 */ /* 0x000fe400078e00ff */
[----:B0-----:R-:W-:Y:S02]  /*21500*/  IMAD.MOV.U32 R11, RZ, RZ, 0x1f ;  /* 0x0000001fff0b7424 */ /* 0x001fe400078e00ff */
[----:B------:R-:W-:Y:S01]  /*21510*/  IMAD.MOV.U32 R15, RZ, RZ, -0x1 ;  /* 0xffffffffff0f7424 */ /* 0x000fe200078e00ff */
[----:B--2---:R-:W-:-:S04]  /*21520*/  SHF.R.U32.HI R4, RZ, 0x5, R4 ;  /* 0x00000005ff047819 */ /* 0x004fc80000011604 */
[----:B------:R-:W-:-:S05]  /*21530*/  LOP3.LUT R4, R4, 0x3, RZ, 0xc0, !PT ;  /* 0x0000000304047812 */ /* 0x000fca00078ec0ff */
[----:B------:R-:W-:-:S07]  /*21540*/  IMAD.MOV.U32 R13, RZ, RZ, R4 ;  /* 0x000000ffff0d7224 */ /* 0x000fce00078e0004 */
[----:B-1----:R-:W-:Y:S05]  /*21550*/  WARPSYNC.COLLECTIVE R15, `(.L_x_3100) ;  /* 0x000000000f087348 */ /* 0x002fea0003c00000 */
[----:B------:R0:W2:Y:S02]  /*21560*/  SHFL.IDX P6, R14, R13, R12, R11 ;  /* 0x0000000c0d0e7389 */ /* 0x0000a400000c000b */
[----:B012---:R-:W-:Y:S01]  /*21570*/  ENDCOLLECTIVE ;  /* 0x000000000000791b */ /* 0x007fe20003800000 */
.L_x_3100:
[----:B------:R-:W-:Y:S05]  /*21580*/  BSYNC B0 ;  /* 0x0000000000007941 */ /* 0x000fea0003800000 */
.L_x_3099:
[----:B------:R-:W-:Y:S05]  /*21590*/  BRA `(.L_x_3101) ;  /* 0xffffffa000107947 */ /* 0x000fea000383ffff */
.L_x_2944:
[----:B------:R-:W-:Y:S01]  /*215a0*/  BSSY B0, `(.L_x_3102) ;  /* 0x0000006000007945 */ /* 0x000fe20003800000 */
[----:B------:R-:W-:-:S07]  /*215b0*/  IMAD.MOV.U32 R15, RZ, RZ, -0x1 ;  /* 0xffffffffff0f7424 */ /* 0x000fce00078e00ff */
[----:B01-3--:R-:W-:Y:S05]  /*215c0*/  WARPSYNC.COLLECTIVE R15, `(.L_x_3103) ;  /* 0x000000000f0c7348 */ /* 0x00bfea0003c00000 */
[----:B------:R-:W-:Y:S02]  /*215d0*/  ELECT P6, UR62, PT ;  /* 0x00000000003e782f */ /* 0x000fe400038c0000 */
[----:B------:R-:W-:Y:S01]  /*215e0*/  MOV R14, UR62 ;  /* 0x0000003e000e7c02 */ /* 0x000fe20008000f00 */
[----:B01-3--:R-:W-:Y:S10]  /*215f0*/  ENDCOLLECTIVE ;  /* 0x000000000000791b */ /* 0x00bff40003800000 */
.L_x_3103:
[----:B------:R-:W-:Y:S05]  /*21600*/  BSYNC B0 ;  /* 0x0000000000007941 */ /* 0x000fea0003800000 */
.L_x_3102:
[----:B------:R-:W-:Y:S05]  /*21610*/  BRA `(.L_x_3104) ;  /* 0xffffffa0001c7947 */ /* 0x000fea000383ffff */
.L_x_2946:
[----:B-1----:R1:W2:Y:S02]  /*21620*/  SYNCS.PHASECHK.TRANS64.TRYWAIT P0, [R0+URZ+0x22840], R2 ;  /* 0x02284002000075a7 */ /* 0x0022a4000800017f */
[----:B--2---:R-:W-:Y:S05]  /*21630*/  @!P0 NANOSLEEP.SYNCS 0x989680 ;  /* 0x009896800000895d */ /* 0x004fea0003900000 */
[----:B------:R-:W2:Y:S02]  /*21640*/  @!P0 SYNCS.PHASECHK.TRANS64 P0, [R0+URZ+0x22840], R2 ;  /* 0x02284002000085a7 */ /* 0x000ea4000800007f */
[----:B--2---:R-:W-:Y:S05]  /*21650*/  @!P0 BRA `(.L_x_2946) ;  /* 0xfffffffc00f08947 */ /* 0x004fea000383ffff */
[----:B------:R-:W-:Y:S05]  /*21660*/  BRA `(.L_x_3105) ;  /* 0xffffffa000847947 */ /* 0x000fea000383ffff */
.L_x_2950:
        /* <DEDUP_REMOVED lines=13> */
.L_x_3106:
[----:B------:R-:W-:Y:S02]  /*21740*/  IMAD.MOV.U32 R13, RZ, RZ, R4 ;  /* 0x000000ffff0d7224 */ /* 0x000fe400078e0004 */
[----:B------:R-:W-:-:S07]  /*21750*/  IMAD.MOV.U32 R6, RZ, RZ, R14 ;  /* 0x000000ffff067224 */ /* 0x000fce00078e000e */
[----:B------:R-:W-:Y:S05]  /*21760*/  WARPSYNC.COLLECTIVE R15, `(.L_x_3107) ;  /* 0x000000000f087348 */ /* 0x000fea0003c00000 */
[----:B------:R0:W1:Y:S02]  /*21770*/  SHFL.IDX P6, R14, R13, R12, R11 ;  /* 0x0000000c0d0e7389 */ /* 0x00006400000c000b */
[----:B01----:R-:W-:Y:S01]  /*21780*/  ENDCOLLECTIVE ;  /* 0x000000000000791b */ /* 0x003fe20003800000 */
.L_x_3107:
[----:B------:R-:W-:Y:S02]  /*21790*/  IMAD.MOV.U32 R13, RZ, RZ, R3 ;  /* 0x000000ffff0d7224 */ /* 0x000fe400078e0003 */
[----:B------:R-:W-:Y:S02]  /*217a0*/  IMAD.MOV.U32 R12, RZ, RZ, 0x1 ;  /* 0x00000001ff0c7424 */ /* 0x000fe400078e00ff */
[----:B------:R-:W-:-:S07]  /*217b0*/  IMAD.MOV.U32 R7, RZ, RZ, R14 ;  /* 0x000000ffff077224 */ /* 0x000fce00078e000e */
[----:B------:R-:W-:Y:S05]  /*217c0*/  WARPSYNC.COLLECTIVE R15, `(.L_x_3108) ;  /* 0x000000000f087348 */ /* 0x000fea0003c00000 */
[----:B------:R0:W1:Y:S02]  /*217d0*/  SHFL.IDX P6, R14, R13, R12, R11 ;  /* 0x0000000c0d0e7389 */ /* 0x00006400000c000b */
[----:B01----:R-:W-:Y:S01]  /*217e0*/  ENDCOLLECTIVE ;  /* 0x000000000000791b */ /* 0x003fe20003800000 */
.L_x_3108:
        /* <DEDUP_REMOVED lines=15> */
.L_x_3109:
[----:B------:R-:W-:Y:S02]  /*218e0*/  IMAD.MOV.U32 R13, RZ, RZ, R3 ;  /* 0x000000ffff0d7224 */ /* 0x000fe400078e0003 */
[----:B------:R-:W-:Y:S02]  /*218f0*/  IMAD.MOV.U32 R12, RZ, RZ, 0x2 ;  /* 0x00000002ff0c7424 */ /* 0x000fe400078e00ff */
[----:B------:R-:W-:-:S07]  /*21900*/  IMAD.MOV.U32 R5, RZ, RZ, R14 ;  /* 0x000000ffff057224 */ /* 0x000fce00078e000e */
[----:B------:R-:W-:Y:S05]  /*21910*/  WARPSYNC.COLLECTIVE R15, `(.L_x_3110) ;  /* 0x000000000f087348 */ /* 0x000fea0003c00000 */
[----:B------:R0:W1:Y:S02]  /*21920*/  SHFL.IDX P6, R14, R13, R12, R11 ;  /* 0x0000000c0d0e7389 */ /* 0x00006400000c000b */
[----:B01----:R-:W-:Y:S01]  /*21930*/  ENDCOLLECTIVE ;  /* 0x000000000000791b */ /* 0x003fe20003800000 */
.L_x_3110:
        /* <DEDUP_REMOVED lines=15> */
.L_x_3111:
[----:B------:R-:W-:Y:S02]  /*21a30*/  IMAD.MOV.U32 R13, RZ, RZ, R3 ;  /* 0x000000ffff0d7224 */ /* 0x000fe400078e0003 */
[----:B------:R-:W-:Y:S02]  /*21a40*/  IMAD.MOV.U32 R12, RZ, RZ, 0x3 ;  /* 0x00000003ff0c7424 */ /* 0x000fe400078e00ff */
[----:B------:R-:W-:-:S07]  /*21a50*/  IMAD.MOV.U32 R5, RZ, RZ, R14 ;  /* 0x000000ffff057224 */ /* 0x000fce00078e000e */
[----:B------:R-:W-:Y:S05]  /*21a60*/  WARPSYNC.COLLECTIVE R15, `(.L_x_3112) ;  /* 0x000000000f087348 */ /* 0x000fea0003c00000 */
[----:B------:R0:W1:Y:S02]  /*21a70*/  SHFL.IDX P6, R14, R13, R12, R11 ;  /* 0x0000000c0d0e7389 */ /* 0x00006400000c000b */
[----:B01----:R-:W-:Y:S01]  /*21a80*/  ENDCOLLECTIVE ;  /* 0x000000000000791b */ /* 0x003fe20003800000 */
.L_x_3112:
        /* <DEDUP_REMOVED lines=15> */
.L_x_3113:
[----:B------:R-:W-:Y:S02]  /*21b80*/  IMAD.MOV.U32 R13, RZ, RZ, R3 ;  /* 0x000000ffff0d7224 */ /* 0x000fe400078e0003 */
[----:B------:R-:W-:Y:S02]  /*21b90*/  IMAD.MOV.U32 R12, RZ, RZ, 0x4 ;  /* 0x00000004ff0c7424 */ /* 0x000fe400078e00ff */
[----:B------:R-:W-:-:S07]  /*21ba0*/  IMAD.MOV.U32 R5, RZ, RZ, R14 ;  /* 0x000000ffff057224 */ /* 0x000fce00078e000e */
[----:B------:R-:W-:Y:S05]  /*21bb0*/  WARPSYNC.COLLECTIVE R15, `(.L_x_3114) ;  /* 0x000000000f087348 */ /* 0x000fea0003c00000 */
[----:B------:R0:W1:Y:S02]  /*21bc0*/  SHFL.IDX P6, R14, R13, R12, R11 ;  /* 0x0000000c0d0e7389 */ /* 0x00006400000c000b */
[----:B01----:R-:W-:Y:S01]  /*21bd0*/  ENDCOLLECTIVE ;  /* 0x000000000000791b */ /* 0x003fe20003800000 */
.L_x_3114:
        /* <DEDUP_REMOVED lines=15> */
.L_x_3115:
[----:B------:R-:W-:Y:S02]  /*21cd0*/  IMAD.MOV.U32 R13, RZ, RZ, R3 ;  /* 0x000000ffff0d7224 */ /* 0x000fe400078e0003 */
[----:B------:R-:W-:Y:S02]  /*21ce0*/  IMAD.MOV.U32 R12, RZ, RZ, 0x5 ;  /* 0x00000005ff0c7424 */ /* 0x000fe400078e00ff */
[----:B------:R-:W-:-:S07]  /*21cf0*/  IMAD.MOV.U32 R5, RZ, RZ, R14 ;  /* 0x000000ffff057224 */ /* 0x000fce00078e000e */
[----:B------:R-:W-:Y:S05]  /*21d00*/  WARPSYNC.COLLECTIVE R15, `(.L_x_3116) ;  /* 0x000000000f087348 */ /* 0x000fea0003c00000 */
[----:B------:R0:W1:Y:S02]  /*21d10*/  SHFL.IDX P6, R14, R13, R12, R11 ;  /* 0x0000000c0d0e7389 */ /* 0x00006400000c000b */
[----:B01----:R-:W-:Y:S01]  /*21d20*/  ENDCOLLECTIVE ;  /* 0x000000000000791b */ /* 0x003fe20003800000 */
.L_x_3116:
        /* <DEDUP_REMOVED lines=15> */
.L_x_3117:
[----:B------:R-:W-:Y:S02]  /*21e20*/  IMAD.MOV.U32 R13, RZ, RZ, R3 ;  /* 0x000000ffff0d7224 */ /* 0x000fe400078e0003 */
[----:B------:R-:W-:Y:S02]  /*21e30*/  IMAD.MOV.U32 R12, RZ, RZ, 0x6 ;  /* 0x00000006ff0c7424 */ /* 0x000fe400078e00ff */
[----:B------:R-:W-:-:S07]  /*21e40*/  IMAD.MOV.U32 R5, RZ, RZ, R14 ;  /* 0x000000ffff057224 */ /* 0x000fce00078e000e */
[----:B------:R-:W-:Y:S05]  /*21e50*/  WARPSYNC.COLLECTIVE R15, `(.L_x_3118) ;  /* 0x000000000f087348 */ /* 0x000fea0003c00000 */
[----:B------:R0:W1:Y:S02]  /*21e60*/  SHFL.IDX P6, R14, R13, R12, R11 ;  /* 0x0000000c0d0e7389 */ /* 0x00006400000c000b */
[----:B01----:R-:W-:Y:S01]  /*21e70*/  ENDCOLLECTIVE ;  /* 0x000000000000791b */ /* 0x003fe20003800000 */
.L_x_3118:
        /* <DEDUP_REMOVED lines=13> */
.L_x_3119:
        /* <DEDUP_REMOVED lines=8> */
.L_x_3120:
        /* <DEDUP_REMOVED lines=13> */
.L_x_3121:
[----:B------:R-:W-:Y:S01]  /*220a0*/  IMAD.MOV.U32 R3, RZ, RZ, R14 ;  /* 0x000000ffff037224 */ /* 0x000fe200078e000e */
[----:B------:R-:W-:Y:S06]  /*220b0*/  BRA `(.L_x_3122) ;  /* 0xffffffa4001c7947 */ /* 0x000fec000383ffff */
.L_x_2953:
[----:B0-----:R-:W2:Y:S02]  /*220c0*/  LDL R2, [R1+0x4] ;  /* 0x0000040001027983 */ /* 0x001ea40000100800 */
[----:B--2---:R0:W1:Y:S02]  /*220d0*/  SYNCS.PHASECHK.TRANS64.TRYWAIT P0, [R2+URZ+0x22820], R0 ;  /* 0x02282000020075a7 */ /* 0x004064000800017f */
[----:B-1----:R-:W-:Y:S05]  /*220e0*/  @!P0 NANOSLEEP.SYNCS 0x989680 ;  /* 0x009896800000895d */ /* 0x002fea0003900000 */
[----:B------:R-:W1:Y:S02]  /*220f0*/  @!P0 SYNCS.PHASECHK.TRANS64 P0, [R2+URZ+0x22820], R0 ;  /* 0x02282000020085a7 */ /* 0x000e64000800007f */
[----:B-1----:R-:W-:Y:S05]  /*22100*/  @!P0 BRA `(.L_x_2953) ;  /* 0xfffffffc00ec8947 */ /* 0x002fea000383ffff */
[----:B------:R-:W-:Y:S05]  /*22110*/  BRA `(.L_x_3123) ;  /* 0xffffffa4007c7947 */ /* 0x000fea000383ffff */
.L_x_2957:
[----:B0-----:R0:W1:Y:S02]  /*22120*/  SYNCS.PHASECHK.TRANS64.TRYWAIT P0, [R2+URZ+0x22860], R0 ;  /* 0x02286000020075a7 */ /* 0x001064000800017f */
[----:B-1----:R-:W-:Y:S05]  /*22130*/  @!P0 NANOSLEEP.SYNCS 0x989680 ;  /* 0x009896800000895d */ /* 0x002fea0003900000 */
[----:B------:R-:W1:Y:S02]  /*22140*/  @!P0 SYNCS.PHASECHK.TRANS64 P0, [R2+URZ+0x22860], R0 ;  /* 0x02286000020085a7 */ /* 0x000e64000800007f */
[----:B-1----:R-:W-:Y:S05]  /*22150*/  @!P0 BRA `(.L_x_2957) ;  /* 0xfffffffc00f08947 */ /* 0x002fea000383ffff */
[----:B------:R-:W-:Y:S05]  /*22160*/  BRA `(.L_x_3124) ;  /* 0xffffffa400a87947 */ /* 0x000fea000383ffff */
.L_x_2972:
[----:B-1----:R1:W2:Y:S02]  /*22170*/  SYNCS.PHASECHK.TRANS64.TRYWAIT P0, [R2+URZ+0x22840], R5 ;  /* 0x02284005020075a7 */ /* 0x0022a4000800017f */
[----:B--2---:R-:W-:Y:S05]  /*22180*/  @!P0 NANOSLEEP.SYNCS 0x989680 ;  /* 0x009896800000895d */ /* 0x004fea0003900000 */
[----:B------:R-:W2:Y:S02]  /*22190*/  @!P0 SYNCS.PHASECHK.TRANS64 P0, [R2+URZ+0x22840], R5 ;  /* 0x02284005020085a7 */ /* 0x000ea4000800007f */
[----:B--2---:R-:W-:Y:S05]  /*221a0*/  @!P0 BRA `(.L_x_2972) ;  /* 0xfffffffc00f08947 */ /* 0x004fea000383ffff */
[----:B------:R-:W-:Y:S05]  /*221b0*/  BRA `(.L_x_3125) ;  /* 0xffffffac00c47947 */ /* 0x000fea000383ffff */
.L_x_2977:
[----:B0-----:R0:W2:Y:S02]  /*221c0*/  SYNCS.PHASECHK.TRANS64.TRYWAIT P0, [R2+URZ+0x22860], R5 ;  /* 0x02286005020075a7 */ /* 0x0010a4000800017f */
[----:B--2---:R-:W-:Y:S05]  /*221d0*/  @!P0 NANOSLEEP.SYNCS 0x989680 ;  /* 0x009896800000895d */ /* 0x004fea0003900000 */
[----:B------:R-:W2:Y:S02]  /*221e0*/  @!P0 SYNCS.PHASECHK.TRANS64 P0, [R2+URZ+0x22860], R5 ;  /* 0x02286005020085a7 */ /* 0x000ea4000800007f */
[----:B--2---:R-:W-:Y:S05]  /*221f0*/  @!P0 BRA `(.L_x_2977) ;  /* 0xfffffffc00f08947 */ /* 0x004fea000383ffff */
[----:B------:R-:W-:Y:S05]  /*22200*/  BRA `(.L_x_3126) ;  /* 0xffffffb000487947 */ /* 0x000fea000383ffff */
.L_x_2988:
[----:B0-----:R0:W1:Y:S02]  /*22210*/  SYNCS.PHASECHK.TRANS64.TRYWAIT P0, [R3+URZ+0x22840], R2 ;  /* 0x02284002030075a7 */ /* 0x001064000800017f */
[----:B-1----:R-:W-:Y:S05]  /*22220*/  @!P0 NANOSLEEP.SYNCS 0x989680 ;  /* 0x009896800000895d */ /* 0x002fea0003900000 */
[----:B------:R-:W1:Y:S02]  /*22230*/  @!P0 SYNCS.PHASECHK.TRANS64 P0, [R3+URZ+0x22840], R2 ;  /* 0x02284002030085a7 */ /* 0x000e64000800007f */
[----:B-1----:R-:W-:Y:S05]  /*22240*/  @!P0 BRA `(.L_x_2988) ;  /* 0xfffffffc00f08947 */ /* 0x002fea000383ffff */
[----:B------:R-:W-:Y:S05]  /*22250*/  BRA `(.L_x_3127) ;  /* 0xffffffb800487947 */ /* 0x000fea000383ffff */
.L_x_2993:
[----:B-1----:R1:W2:Y:S02]  /*22260*/  SYNCS.PHASECHK.TRANS64.TRYWAIT P0, [R3+URZ+0x22860], R2 ;  /* 0x02286002030075a7 */ /* 0x0022a4000800017f */
[----:B--2---:R-:W-:Y:S05]  /*22270*/  @!P0 NANOSLEEP.SYNCS 0x989680 ;  /* 0x009896800000895d */ /* 0x004fea0003900000 */
[----:B------:R-:W2:Y:S02]  /*22280*/  @!P0 SYNCS.PHASECHK.TRANS64 P0, [R3+URZ+0x22860], R2 ;  /* 0x02286002030085a7 */ /* 0x000ea4000800007f */
[----:B--2---:R-:W-:Y:S05]  /*22290*/  @!P0 BRA `(.L_x_2993) ;  /* 0xfffffffc00f08947 */ /* 0x004fea000383ffff */
[----:B------:R-:W-:Y:S05]  /*222a0*/  BRA `(.L_x_3128) ;  /* 0xffffffb800c87947 */ /* 0x000fea000383ffff */
.L_x_3004:
[----:B0-----:R0:W1:Y:S02]  /*222b0*/  SYNCS.PHASECHK.TRANS64.TRYWAIT P0, [R3+URZ+0x22840], R2 ;  /* 0x02284002030075a7 */ /* 0x001064000800017f */
[----:B-1----:R-:W-:Y:S05]  /*222c0*/  @!P0 NANOSLEEP.SYNCS 0x989680 ;  /* 0x009896800000895d */ /* 0x002fea0003900000 */
[----:B------:R-:W1:Y:S02]  /*222d0*/  @!P0 SYNCS.PHASECHK.TRANS64 P0, [R3+URZ+0x22840], R2 ;  /* 0x02284002030085a7 */ /* 0x000e64000800007f */
[----:B-1----:R-:W-:Y:S05]  /*222e0*/  @!P0 BRA `(.L_x_3004) ;  /* 0xfffffffc00f08947 */ /* 0x002fea000383ffff */
[----:B------:R-:W-:Y:S05]  /*222f0*/  BRA `(.L_x_3129) ;  /* 0xffffffc000a47947 */ /* 0x000fea000383ffff */
.L_x_3009:
[----:B-1----:R1:W2:Y:S02]  /*22300*/  SYNCS.PHASECHK.TRANS64.TRYWAIT P0, [R3+URZ+0x22860], R2 ;  /* 0x02286002030075a7 */ /* 0x0022a4000800017f */
[----:B--2---:R-:W-:Y:S05]  /*22310*/  @!P0 NANOSLEEP.SYNCS 0x989680 ;  /* 0x009896800000895d */ /* 0x004fea0003900000 */
[----:B------:R-:W2:Y:S02]  /*22320*/  @!P0 SYNCS.PHASECHK.TRANS64 P0, [R3+URZ+0x22860], R2 ;  /* 0x02286002030085a7 */ /* 0x000ea4000800007f */
[----:B--2---:R-:W-:Y:S05]  /*22330*/  @!P0 BRA `(.L_x_3009) ;  /* 0xfffffffc00f08947 */ /* 0x004fea000383ffff */
[----:B------:R-:W-:Y:S05]  /*22340*/  BRA `(.L_x_3130) ;  /* 0xffffffc400287947 */ /* 0x000fea000383ffff */
.L_x_3021:
[----:B------:R-:W-:Y:S01]  /*22350*/  BSSY B0, `(.L_x_3131) ;  /* 0x0000008000007945 */ /* 0x000fe20003800000 */
[----:B------:R-:W-:Y:S02]  /*22360*/  IMAD.MOV.U32 R13, RZ, RZ, R16 ;  /* 0x000000ffff0d7224 */ /* 0x000fe400078e0010 */
[----:B------:R-:W-:Y:S02]  /*22370*/  IMAD.MOV.U32 R12, RZ, RZ, RZ ;  /* 0x000000ffff0c7224 */ /* 0x000fe400078e00ff */
[----:B0-----:R-:W-:Y:S02]  /*22380*/  IMAD.MOV.U32 R11, RZ, RZ, 0x1f ;  /* 0x0000001fff0b7424 */ /* 0x001fe400078e00ff */
[----:B------:R-:W-:-:S07]  /*22390*/  IMAD.MOV.U32 R15, RZ, RZ, -0x1 ;  /* 0xffffffffff0f7424 */ /* 0x000fce00078e00ff */
[----:B-1---5:R-:W-:Y:S05]  /*223a0*/  WARPSYNC.COLLECTIVE R15, `(.L_x_3132) ;  /* 0x000000000f087348 */ /* 0x022fea0003c00000 */
[----:B------:R0:W2:Y:S02]  /*223b0*/  SHFL.IDX P6, R14, R13, R12, R11 ;  /* 0x0000000c0d0e7389 */ /* 0x0000a400000c000b */
[----:B012--5:R-:W-:Y:S01]  /*223c0*/  ENDCOLLECTIVE ;  /* 0x000000000000791b */ /* 0x027fe20003800000 */
.L_x_3132:
[----:B------:R-:W-:Y:S05]  /*223d0*/  BSYNC B0 ;  /* 0x0000000000007941 */ /* 0x000fea0003800000 */
.L_x_3131:
        /* <DEDUP_REMOVED lines=9> */
.L_x_3133:
        /* <DEDUP_REMOVED lines=18> */
.L_x_3134:
[----:B------:R-:W-:Y:S01]  /*22590*/  IMAD.MOV.U32 R12, RZ, RZ, 0x2 ;  /* 0x00000002ff0c7424 */ /* 0x000fe200078e00ff */
[----:B------:R-:W-:-:S05]  /*225a0*/  SEL R14, R14, RZ, P1 ;  /* 0x000000ff0e0e7207 */ /* 0x000fca0000800000 */
[----:B------:R-:W-:-:S04]  /*225b0*/  IMAD.IADD R2, R3, 0x1, R14 ;  /* 0x0000000103027824 */ /* 0x000fc800078e020e */
[----:B------:R-:W-:-:S07]  /*225c0*/  IMAD.MOV.U32 R13, RZ, RZ, R2 ;  /* 0x000000ffff0d7224 */ /* 0x000fce00078e0002 */
[----:B------:R-:W-:Y:S05]  /*225d0*/  WARPSYNC.COLLECTIVE R15, `(.L_x_3135) ;  /* 0x000000000f087348 */ /* 0x000fea0003c00000 */
[----:B------:R0:W1:Y:S02]  /*225e0*/  SHFL.UP P6, R14, R13, R12, R11 ;  /* 0x0400000c0d0e7389 */ /* 0x00006400000c000b */
[----:B01----:R-:W-:Y:S01]  /*225f0*/  ENDCOLLECTIVE ;  /* 0x000000000000791b */ /* 0x003fe20003800000 */
.L_x_3135:
        /* <DEDUP_REMOVED lines=8> */
.L_x_3136:
        /* <DEDUP_REMOVED lines=8> */
.L_x_3137:
        /* <DEDUP_REMOVED lines=8> */
.L_x_3138:
        /* <DEDUP_REMOVED lines=9> */
.L_x_3139:
[----:B------:R-:W-:Y:S01]  /*22810*/  IMAD.MOV.U32 R16, RZ, RZ, R14 ;  /* 0x000000ffff107224 */ /* 0x000fe200078e000e */
[----:B------:R-:W-:Y:S06]  /*22820*/  BRA `(.L_x_3140) ;  /* 0xffffffc800787947 */ /* 0x000fec000383ffff */
.L_x_3026:
[----:B------:R-:W-:Y:S01]  /*22830*/  BSSY B0, `(.L_x_3141) ;  /* 0x0000008000007945 */ /* 0x000fe20003800000 */
[----:B-----5:R-:W-:Y:S02]  /*22840*/  IMAD.MOV.U32 R13, RZ, RZ, R3 ;  /* 0x000000ffff0d7224 */ /* 0x020fe400078e0003 */
[----:B------:R-:W-:Y:S02]  /*22850*/  IMAD.MOV.U32 R12, RZ, RZ, 0x1 ;  /* 0x00000001ff0c7424 */ /* 0x000fe400078e00ff */
[----:B0-----:R-:W-:Y:S02]  /*22860*/  IMAD.MOV.U32 R11, RZ, RZ, RZ ;  /* 0x000000ffff0b7224 */ /* 0x001fe400078e00ff */
[----:B------:R-:W-:-:S07]  /*22870*/  IMAD.MOV.U32 R15, RZ, RZ, -0x1 ;  /* 0xffffffffff0f7424 */ /* 0x000fce00078e00ff */
[----:B-1----:R-:W-:Y:S05]  /*22880*/  WARPSYNC.COLLECTIVE R15, `(.L_x_3142) ;  /* 0x000000000f087348 */ /* 0x002fea0003c00000 */
[----:B------:R0:W2:Y:S02]  /*22890*/  SHFL.UP P6, R14, R13, R12, R11 ;  /* 0x0400000c0d0e7389 */ /* 0x0000a400000c000b */
[----:B012---:R-:W-:Y:S01]  /*228a0*/  ENDCOLLECTIVE ;  /* 0x000000000000791b */ /* 0x007fe20003800000 */
.L_x_3142:
[----:B------:R-:W-:Y:S05]  /*228b0*/  BSYNC B0 ;  /* 0x0000000000007941 */ /* 0x000fea0003800000 */
.L_x_3141:
        /* <DEDUP_REMOVED lines=9> */
.L_x_3143:
[----:B------:R-:W-:Y:S01]  /*22950*/  IMAD.MOV.U32 R12, RZ, RZ, 0x4 ;  /* 0x00000004ff0c7424 */ /* 0x000fe200078e00ff */
[----:B------:R-:W-:-:S05]  /*22960*/  SEL R7, R14, RZ, P2 ;  /* 0x000000ff0e077207 */ /* 0x000fca0001000000 */
[----:B------:R-:W-:-:S04]  /*22970*/  IMAD.IADD R2, R2, 0x1, R7 ;  /* 0x0000000102027824 */ /* 0x000fc800078e0207 */
[----:B------:R-:W-:-:S07]  /*22980*/  IMAD.MOV.U32 R13, RZ, RZ, R2 ;  /* 0x000000ffff0d7224 */ /* 0x000fce00078e0002 */
[----:B------:R-:W-:Y:S05]  /*22990*/  WARPSYNC.COLLECTIVE R15, `(.L_x_3144) ;  /* 0x000000000f087348 */ /* 0x000fea0003c00000 */
[----:B------:R0:W1:Y:S02]  /*229a0*/  SHFL.UP P6, R14, R13, R12, R11 ;  /* 0x0400000c0d0e7389 */ /* 0x00006400000c000b */
[----:B01----:R-:W-:Y:S01]  /*229b0*/  ENDCOLLECTIVE ;  /* 0x000000000000791b */ /* 0x003fe20003800000 */
.L_x_3144:
[----:B------:R-:W-:Y:S01]  /*229c0*/  IMAD.MOV.U32 R12, RZ, RZ, 0x8 ;  /* 0x00000008ff0c7424 */ /* 0x000fe200078e00ff */
[----:B------:R-:W-:-:S05]  /*229d0*/  SEL R7, R14, RZ, P3 ;  /* 0x000000ff0e077207 */ /* 0x000fca0001800000 */
[----:B------:R-:W-:-:S04]  /*229e0*/  IMAD.IADD R2, R2, 0x1, R7 ;  /* 0x0000000102027824 */ /* 0x000fc800078e0207 */
[----:B------:R-:W-:-:S07]  /*229f0*/  IMAD.MOV.U32 R13, RZ, RZ, R2 ;  /* 0x000000ffff0d7224 */ /* 0x000fce00078e0002 */
[----:B------:R-:W-:Y:S05]  /*22a00*/  WARPSYNC.COLLECTIVE R15, `(.L_x_3145) ;  /* 0x000000000f087348 */ /* 0x000fea0003c00000 */
[----:B------:R0:W1:Y:S02]  /*22a10*/  SHFL.UP P6, R14, R13, R12, R11 ;  /* 0x0400000c0d0e7389 */ /* 0x00006400000c000b */
[----:B01----:R-:W-:Y:S01]  /*22a20*/  ENDCOLLECTIVE ;  /* 0x000000000000791b */ /* 0x003fe20003800000 */
.L_x_3145:
[----:B------:R-:W-:Y:S01]  /*22a30*/  IMAD.MOV.U32 R12, RZ, RZ, 0x10 ;  /* 0x00000010ff0c7424 */ /* 0x000fe200078e00ff */
[----:B------:R-:W-:-:S05]  /*22a40*/  SEL R7, R14, RZ, P4 ;  /* 0x000000ff0e077207 */ /* 0x000fca0002000000 */
[----:B------:R-:W-:-:S04]  /*22a50*/  IMAD.IADD R2, R2, 0x1, R7 ;  /* 0x0000000102027824 */ /* 0x000fc800078e0207 */
[----:B------:R-:W-:-:S07]  /*22a60*/  IMAD.MOV.U32 R13, RZ, RZ, R2 ;  /* 0x000000ffff0d7224 */ /* 0x000fce00078e0002 */
[----:B------:R-:W-:Y:S05]  /*22a70*/  WARPSYNC.COLLECTIVE R15, `(.L_x_3146) ;  /* 0x000000000f087348 */ /* 0x000fea0003c00000 */
[----:B------:R0:W1:Y:S02]  /*22a80*/  SHFL.UP P6, R14, R13, R12, R11 ;  /* 0x0400000c0d0e7389 */ /* 0x00006400000c000b */
[----:B01----:R-:W-:Y:S01]  /*22a90*/  ENDCOLLECTIVE ;  /* 0x000000000000791b */ /* 0x003fe20003800000 */
.L_x_3146:
        /* <DEDUP_REMOVED lines=8> */
.L_x_3147:
[----:B------:R-:W-:Y:S01]  /*22b20*/  IMAD.MOV.U32 R16, RZ, RZ, R14 ;  /* 0x000000ffff107224 */ /* 0x000fe200078e000e */
[----:B------:R-:W-:Y:S06]  /*22b30*/  BRA `(.L_x_3148) ;  /* 0xffffffc800507947 */ /* 0x000fec000383ffff */
.L_x_3028:
[----:B------:R-:W-:Y:S01]  /*22b40*/  BSSY B0, `(.L_x_3149) ;  /* 0x0000006000007945 */ /* 0x000fe20003800000 */
[----:B------:R-:W-:Y:S01]  /*22b50*/  PLOP3.LUT P6, PT, P6, PT, PT, 0x8, 0x0 ;  /* 0x000000000000781c */ /* 0x000fe200037ce170 */
[----:B------:R-:W-:-:S12]  /*22b60*/  IMAD.MOV.U32 R15, RZ, RZ, -0x1 ;  /* 0xffffffffff0f7424 */ /* 0x000fd800078e00ff */
[----:B0----5:R-:W-:Y:S05]  /*22b70*/  WARPSYNC.COLLECTIVE R15, `(.L_x_3150) ;  /* 0x000000000f087348 */ /* 0x021fea0003c00000 */
[----:B------:R-:W-:Y:S01]  /*22b80*/  VOTE.ANY R14, PT, P6 ;  /* 0x00000000000e7806 */ /* 0x000fe200030e0100 */
[----:B0----5:R-:W-:Y:S06]  /*22b90*/  ENDCOLLECTIVE ;  /* 0x000000000000791b */ /* 0x021fec0003800000 */
.L_x_3150:
[----:B------:R-:W-:Y:S05]  /*22ba0*/  BSYNC B0 ;  /* 0x0000000000007941 */ /* 0x000fea0003800000 */
.L_x_3149:
        /* <DEDUP_REMOVED lines=9> */
.L_x_3151:
[----:B------:R-:W-:Y:S01]  /*22c40*/  IMAD.MOV.U32 R17, RZ, RZ, R14 ;  /* 0x000000ffff117224 */ /* 0x000fe200078e000e */
[----:B------:R-:W-:Y:S06]  /*22c50*/  BRA `(.L_x_3152) ;  /* 0xffffffc800407947 */ /* 0x000fec000383ffff */
.L_x_3030:
[----:B------:R-:W-:Y:S01]  /*22c60*/  BSSY B0, `(.L_x_3153) ;  /* 0x0000007000007945 */ /* 0x000fe20003800000 */
[----:B------:R-:W-:Y:S02]  /*22c70*/  IMAD.MOV.U32 R13, RZ, RZ, R2 ;  /* 0x000000ffff0d7224 */ /* 0x000fe400078e0002 */
[----:B0-----:R-:W-:Y:S02]  /*22c80*/  IMAD.MOV.U32 R11, RZ, RZ, 0x1f ;  /* 0x0000001fff0b7424 */ /* 0x001fe400078e00ff */
[----:B------:R-:W-:-:S07]  /*22c90*/  IMAD.MOV.U32 R15, RZ, RZ, -0x1 ;  /* 0xffffffffff0f7424 */ /* 0x000fce00078e00ff */
[----:B-12--5:R-:W-:Y:S05]  /*22ca0*/  WARPSYNC.COLLECTIVE R15, `(.L_x_3154) ;  /* 0x000000000f087348 */ /* 0x026fea0003c00000 */
[----:B------:R0:W3:Y:S02]  /*22cb0*/  SHFL.IDX P6, R14, R13, R12, R11 ;  /* 0x0000000c0d0e7389 */ /* 0x0000e400000c000b */
[----:B0123-5:R-:W-:Y:S01]  /*22cc0*/  ENDCOLLECTIVE ;  /* 0x000000000000791b */ /* 0x02ffe20003800000 */
.L_x_3154:
[----:B------:R-:W-:Y:S05]  /*22cd0*/  BSYNC B0 ;  /* 0x0000000000007941 */ /* 0x000fea0003800000 */
.L_x_3153:
[----:B------:R-:W-:Y:S01]  /*22ce0*/  IMAD.MOV.U32 R2, RZ, RZ, R14 ;  /* 0x000000ffff027224 */ /* 0x000fe200078e000e */
[----:B------:R-:W-:Y:S06]  /*22cf0*/  BRA `(.L_x_3155) ;  /* 0xffffffc800347947 */ /* 0x000fec000383ffff */
.L_x_3034:
[----:B0-----:R0:W1:Y:S02]  /*22d00*/  SYNCS.PHASECHK.TRANS64.TRYWAIT P0, [R0+URZ+0x22820], R3 ;  /* 0x02282003000075a7 */ /* 0x001064000800017f */
[----:B-1----:R-:W-:Y:S05]  /*22d10*/  @!P0 NANOSLEEP.SYNCS 0x989680 ;  /* 0x009896800000895d */ /* 0x002fea0003900000 */
[----:B------:R-:W1:Y:S02]  /*22d20*/  @!P0 SYNCS.PHASECHK.TRANS64 P0, [R0+URZ+0x22820], R3 ;  /* 0x02282003000085a7 */ /* 0x000e64000800007f */
[----:B-1----:R-:W-:Y:S05]  /*22d30*/  @!P0 BRA `(.L_x_3034) ;  /* 0xfffffffc00f08947 */ /* 0x002fea000383ffff */
[----:B------:R-:W-:Y:S05]  /*22d40*/  BRA `(.L_x_3156) ;  /* 0xffffffcc00b87947 */ /* 0x000fea000383ffff */
.L_x_3035:
        /* <DEDUP_REMOVED lines=11> */
.L_x_3158:
[----:B------:R-:W-:Y:S05]  /*22e00*/  BSYNC B0 ;  /* 0x0000000000007941 */ /* 0x000fea0003800000 */
.L_x_3157:
[----:B------:R-:W-:Y:S05]  /*22e10*/  BRA `(.L_x_3159) ;  /* 0xffffffcc00a07947 */ /* 0x000fea000383ffff */
.L_x_3036:
[----:B------:R-:W-:Y:S01]  /*22e20*/  BSSY B0, `(.L_x_3160) ;  /* 0x0000006000007945 */ /* 0x000fe20003800000 */
[----:B------:R-:W-:-:S07]  /*22e30*/  IMAD.MOV.U32 R15, RZ, RZ, -0x1 ;  /* 0xffffffffff0f7424 */ /* 0x000fce00078e00ff */
[----:B01---5:R-:W-:Y:S05]  /*22e40*/  WARPSYNC.COLLECTIVE R15, `(.L_x_3161) ;  /* 0x000000000f0c7348 */ /* 0x023fea0003c00000 */
[----:B------:R-:W-:Y:S02]  /*22e50*/  ELECT P6, UR62, PT ;  /* 0x00000000003e782f */ /* 0x000fe400038c0000 */
[----:B------:R-:W-:Y:S01]  /*22e60*/  MOV R14, UR62 ;  /* 0x0000003e000e7c02 */ /* 0x000fe20008000f00 */
[----:B01---5:R-:W-:Y:S10]  /*22e70*/  ENDCOLLECTIVE ;  /* 0x000000000000791b */ /* 0x023ff40003800000 */
.L_x_3161:
[----:B------:R-:W-:Y:S05]  /*22e80*/  BSYNC B0 ;  /* 0x0000000000007941 */ /* 0x000fea0003800000 */
.L_x_3160:
[----:B------:R-:W-:Y:S05]  /*22e90*/  BRA `(.L_x_3162) ;  /* 0xffffffcc00947947 */ /* 0x000fea000383ffff */
.L_x_3038:
[----:B0-----:R0:W1:Y:S02]  /*22ea0*/  SYNCS.PHASECHK.TRANS64.TRYWAIT P0, [R6+URZ], R5 ;  /* 0x00000005060075a7 */ /* 0x001064000800017f */
[----:B-1----:R-:W-:Y:S05]  /*22eb0*/  @!P0 NANOSLEEP.SYNCS 0x989680 ;  /* 0x009896800000895d */ /* 0x002fea0003900000 */
[----:B------:R-:W1:Y:S02]  /*22ec0*/  @!P0 SYNCS.PHASECHK.TRANS64 P0, [R6+URZ], R5 ;  /* 0x00000005060085a7 */ /* 0x000e64000800007f */
[----:B-1----:R-:W-:Y:S05]  /*22ed0*/  @!P0 BRA `(.L_x_3038) ;  /* 0xfffffffc00f08947 */ /* 0x002fea000383ffff */
[----:B------:R-:W-:Y:S05]  /*22ee0*/  BRA `(.L_x_3163) ;  /* 0xffffffcc00d07947 */ /* 0x000fea000383ffff */
.L_x_3039:
[----:B-1----:R1:W2:Y:S02]  /*22ef0*/  SYNCS.PHASECHK.TRANS64.TRYWAIT P0, [R7+URZ], R2 ;  /* 0x00000002070075a7 */ /* 0x0022a4000800017f */
[----:B--2---:R-:W-:Y:S05]  /*22f00*/  @!P0 NANOSLEEP.SYNCS 0x989680 ;  /* 0x009896800000895d */ /* 0x004fea0003900000 */
[----:B------:R-:W2:Y:S02]  /*22f10*/  @!P0 SYNCS.PHASECHK.TRANS64 P0, [R7+URZ], R2 ;  /* 0x00000002070085a7 */ /* 0x000ea4000800007f */
[----:B--2---:R-:W-:Y:S05]  /*22f20*/  @!P0 BRA `(.L_x_3039) ;  /* 0xfffffffc00f08947 */ /* 0x004fea000383ffff */
[----:B------:R-:W-:Y:S05]  /*22f30*/  BRA `(.L_x_3164) ;  /* 0xffffffcc00c47947 */ /* 0x000fea000383ffff */
.L_x_3041:
[----:B--2---:R2:W3:Y:S02]  /*22f40*/  SYNCS.PHASECHK.TRANS64.TRYWAIT P0, [R4+URZ], R5 ;  /* 0x00000005040075a7 */ /* 0x0044e4000800017f */
[----:B---3--:R-:W-:Y:S05]  /*22f50*/  @!P0 NANOSLEEP.SYNCS 0x989680 ;  /* 0x009896800000895d */ /* 0x008fea0003900000 */
[----:B------:R-:W3:Y:S02]  /*22f60*/  @!P0 SYNCS.PHASECHK.TRANS64 P0, [R4+URZ], R5 ;  /* 0x00000005040085a7 */ /* 0x000ee4000800007f */
[----:B---3--:R-:W-:Y:S05]  /*22f70*/  @!P0 BRA `(.L_x_3041) ;  /* 0xfffffffc00f08947 */ /* 0x008fea000383ffff */
[----:B------:R-:W-:Y:S05]  /*22f80*/  BRA `(.L_x_3165) ;  /* 0xffffffcc00cc7947 */ /* 0x000fea000383ffff */
.L_x_3166:
        /* <DEDUP_REMOVED lines=15> */
.L_x_6044:


//--------------------- .text._ZN7cutlass13device_kernelIN5flash11enable_sm90INS1_16FlashAttnFwdSm90INS1_25CollectiveMainloopFwdSm90ILi2EN4cute5tupleIJNS5_1CILi1EEES8_S8_EEENS6_IJNS7_ILi128EEENS7_ILi96EEENS7_ILi64EEEEEELi256ENS_10bfloat16_tEfNS_4arch4Sm90ELb0ELb1ELb0ELb1ELb0ELb0ELb1ELb1ELb0ELb1ELb0ELb0EEENS1_21CollectiveEpilogueFwdINS6_IJSA_NS7_ILi256EEESB_EEES9_SE_SG_Li256ELb1ELb1ELb0ELb0EEENS1_36VarlenDynamicPersistentTileSchedulerILi128ELi96ELi256ELi128ELb0ELb1ELb1ELb1ELb0ELb1EEEEEEEEEvNT_6ParamsE --------------------------
	.section	.text._ZN7cutlass13device_kernelIN5flash11enable_sm90INS1_16FlashAttnFwdSm90INS1_25CollectiveMainloopFwdSm90ILi2EN4cute5tupleIJNS5_1CILi1EEES8_S8_EEENS6_IJNS7_ILi128EEENS7_ILi96EEENS7_ILi64EEEEEELi256ENS_10bfloat16_tEfNS_4arch4Sm90ELb0ELb1ELb0ELb1ELb0ELb0ELb1ELb1ELb0ELb1ELb0ELb0EEENS1_21CollectiveEpilogueFwdINS6_IJSA_NS7_ILi256EEESB_EEES9_SE_SG_Li256ELb1ELb1ELb0ELb0EEENS1_36VarlenDynamicPersistentTileSchedulerILi128ELi96ELi256ELi128ELb0ELb1ELb1ELb1ELb0ELb1EEEEEEEEEvNT_6ParamsE,"ax",@progbits
	.align	128
.text._ZN7cutlass13device_kernelIN5flash11enable_sm90INS1_16FlashAttnFwdSm90INS1_25CollectiveMainloopFwdSm90ILi2EN4cute5tupleIJNS5_1CILi1EEES8_S8_EEENS6_IJNS7_ILi128EEENS7_ILi96EEENS7_ILi64EEEEEELi256ENS_10bfloat16_tEfNS_4arch4Sm90ELb0ELb1ELb0ELb1ELb0ELb0ELb1ELb1ELb0ELb1ELb0ELb0EEENS1_21CollectiveEpilogueFwdINS6_IJSA_NS7_ILi256EEESB_EEES9_SE_SG_Li256ELb1ELb1ELb0ELb0EEENS1_36VarlenDynamicPersistentTileSchedulerILi128ELi96ELi256ELi128ELb0ELb1ELb1ELb1ELb0ELb1EEEEEEEEEvNT_6ParamsE:
        .type           _ZN7cutlass13device_kernelIN5flash11enable_sm90INS1_16FlashAttnFwdSm90INS1_25CollectiveMainloopFwdSm90ILi2EN4cute5tupleIJNS5_1CILi1EEES8_S8_EEENS6_IJNS7_ILi128EEENS7_ILi96EEENS7_ILi64EEEEEELi256ENS_10bfloat16_tEfNS_4arch4Sm90ELb0ELb1ELb0ELb1ELb0ELb0ELb1ELb1ELb0ELb1ELb0ELb0EEENS1_21CollectiveEpilogueFwdINS6_IJSA_NS7_ILi256EEESB_EEES9_SE_SG_Li256ELb1ELb1ELb0ELb0EEENS1_36VarlenDynamicPersistentTileSchedulerILi128ELi96ELi256ELi128ELb0ELb1ELb1ELb1ELb0ELb1EEEEEEEEEvNT_6ParamsE,@function
        .size           _ZN7cutlass13device_kernelIN5flash11enable_sm90INS1_16FlashAttnFwdSm90INS1_25CollectiveMainloopFwdSm90ILi2EN4cute5tupleIJNS5_1CILi1EEES8_S8_EEENS6_IJNS7_ILi128EEENS7_ILi96EEENS7_ILi64EEEEEELi256ENS_10bfloat16_tEfNS_4arch4Sm90ELb0ELb1ELb0ELb1ELb0ELb0ELb1ELb1ELb0ELb1ELb0ELb0EEENS1_21CollectiveEpilogueFwdINS6_IJSA_NS7_ILi256EEESB_EEES9_SE_SG_Li256ELb1ELb1ELb0ELb0EEENS1_36VarlenDynamicPersistentTileSchedulerILi128ELi96ELi256ELi128ELb0ELb1ELb1ELb1ELb0ELb1EEEEEEEEEvNT_6ParamsE,(.L_x_6045 - _ZN7cutlass13device_kernelIN5flash11enable_sm90INS1_16FlashAttnFwdSm90INS1_25CollectiveMainloopFwdSm90ILi2EN4cute5tupleIJNS5_1CILi1EEES8_S8_EEENS6_IJNS7_ILi128EEENS7_ILi96EEENS7_ILi64EEEEEELi256ENS_10bfloat16_tEfNS_4arch4Sm90ELb0ELb1ELb0ELb1ELb0ELb0ELb1ELb1ELb0ELb1ELb0ELb0EEENS1_21CollectiveEpilogueFwdINS6_IJSA_NS7_ILi256EEESB_EEES9_SE_SG_Li256ELb1ELb1ELb0ELb0EEENS1_36VarlenDynamicPersistentTileSchedulerILi128ELi96ELi256ELi128ELb0ELb1ELb1ELb1ELb0ELb1EEEEEEEEEvNT_6ParamsE)
        .other          _ZN7cutlass13device_kernelIN5flash11enable_sm90INS1_16FlashAttnFwdSm90INS1_25CollectiveMainloopFwdSm90ILi2EN4cute5tupleIJNS5_1CILi1EEES8_S8_EEENS6_IJNS7_ILi128EEENS7_ILi96EEENS7_ILi64EEEEEELi256ENS_10bfloat16_tEfNS_4arch4Sm90ELb0ELb1ELb0ELb1ELb0ELb0ELb1ELb1ELb0ELb1ELb0ELb0EEENS1_21CollectiveEpilogueFwdINS6_IJSA_NS7_ILi256EEESB_EEES9_SE_SG_Li256ELb1ELb1ELb0ELb0EEENS1_36VarlenDynamicPersistentTileSchedulerILi128ELi96ELi256ELi128ELb0ELb1ELb1ELb1ELb0ELb1EEEEEEEEEvNT_6ParamsE,@"STO_CUDA_ENTRY STV_DEFAULT"
_ZN7cutlass13device_kernelIN5flash11enable_sm90INS1_16FlashAttnFwdSm90INS1_25CollectiveMainloopFwdSm90ILi2EN4cute5tupleIJNS5_1CILi1EEES8_S8_EEENS6_IJNS7_ILi128EEENS7_ILi96EEENS7_ILi64EEEEEELi256ENS_10bfloat16_tEfNS_4arch4Sm90ELb0ELb1ELb0ELb1ELb0ELb0ELb1ELb1ELb0ELb1ELb0ELb0EEENS1_21CollectiveEpilogueFwdINS6_IJSA_NS7_ILi256EEESB_EEES9_SE_SG_Li256ELb1ELb1ELb0ELb0EEENS1_36VarlenDynamicPersistentTileSchedulerILi128ELi96ELi256ELi128ELb0ELb1ELb1ELb1ELb0ELb1EEEEEEEEEvNT_6ParamsE:
        /* <DEDUP_REMOVED lines=22> */
.L_x_3168:
[----:B------:R-:W-:Y:S05]  /*0160*/  BSYNC B0 ;  /* 0x0000000000007941 */ /* 0x000fea0003800000 */
.L_x_3167:
        /* <DEDUP_REMOVED lines=43> */
.L_x_3169:
        /* <DEDUP_REMOVED lines=22> */
.L_x_3170:
        /* <DEDUP_REMOVED lines=18> */
.L_x_3171:
        /* <DEDUP_REMOVED lines=22> */
.L_x_3172:
        /* <DEDUP_REMOVED lines=22> */
.L_x_3173:
        /* <DEDUP_REMOVED lines=13> */
.L_x_3175:
[----:B------:R-:W-:-:S08]  /*0a30*/  NOP ;  /* 0x0000000000007918 */ /* 0x000fd00000000000 */
[----:B------:R-:W0:Y:S02]  /*0a40*/  USETMAXREG.TRY_ALLOC.CTAPOOL UP0, 0xf0 ;  /* 0x000000f0000079c8 */ /* 0x000e240008000600 */
[----:B0-----:R-:W-:-:S13]  /*0a50*/  PLOP3.LUT P0, PT, PT, PT, UP0, 0x80, 0x0 ;  /* 0x000000000000781c */ /* 0x001fda0003f0f008 */
[----:B------:R-:W-:Y:S05]  /*0a60*/  @!P0 BRA `(.L_x_3175) ;  /* 0xfffffffc00f08947 */ /* 0x000fea000383ffff */
[----:B------:R-:W-:Y:S01]  /*0a70*/  ISETP.NE.AND P0, PT, R26, 0x1, PT ;  /* 0x000000011a00780c */ /* 0x000fe20003f05270 */
[----:B------:R-:W0:Y:S08]  /*0a80*/  S2UR UR4, SR_CgaCtaId ;  /* 0x00000000000479c3 */ /* 0x000e300000008800 */
[----:B------:R-:W-:Y:S06]  /*0a90*/  BAR.ARV 0x8, 0x180 ;  /* 0x0206000000007b1d */ /* 0x000fec0000002000 */
[----:B------:R-:W-:-:S02]  /*0aa0*/  UMOV UR46, 0x400 ;  /* 0x00000400002e7882 */ /* 0x000fc40000000000 */
[----:B------:R-:W-:Y:S08]  /*0ab0*/  @!P0 BAR.ARV 0x9, 0x100 ;  /* 0x0244000000008b1d */ /* 0x000ff00000002000 */
[----:B------:R-:W-:Y:S01]  /*0ac0*/  BAR.SYNC.DEFER_BLOCKING 0x5, 0x180 ;  /* 0x0146000000007b1d */ /* 0x000fe20000010000 */
[C---:B------:R-:W-:Y:S02]  /*0ad0*/  IADD3 R218, P1, R16.reuse, 0x210, RZ ;  /* 0x0000021010da7810 */ /* 0x040fe40007f3e0ff */
[----:B------:R-:W-:Y:S01]  /*0ae0*/  IADD3 R221, P2, R16, 0x21c, RZ ;  /* 0x0000021c10dd7810 */ /* 0x000fe20007f5e0ff */
[----:B0-----:R-:W-:-:S02]  /*0af0*/  ULEA UR46, UR4, UR46, 0x18 ;  /* 0x0000002e042e7291 */ /* 0x001fc4000f8ec03f */
[--C-:B------:R-:W-:Y:S01]  /*0b00*/  IMAD.X R217, RZ, RZ, R17.reuse, P1 ;  /* 0x000000ffffd97224 */ /* 0x100fe200008e0611 */
[----:B------:R-:W-:Y:S01]  /*0b10*/  ULDC UR4, c[0x0][0xd3c] ;  /* 0x00034f0000047ab9 */ /* 0x000fe20000000800 */
[----:B------:R-:W-:Y:S01]  /*0b20*/  STL.64 [R1+0x210], RZ ;  /* 0x000210ff01007387 */ /* 0x000fe20000100a00 */
[----:B------:R-:W-:-:S03]  /*0b30*/  IMAD.X R220, RZ, RZ, R17, P2 ;  /* 0x000000ffffdc7224 */ /* 0x000fc600010e0611 */
[----:B------:R-:W-:Y:S04]  /*0b40*/  STL [R1+0x218], RZ ;  /* 0x000218ff01007387 */ /* 0x000fe80000100800 */
[----:B------:R-:W-:Y:S04]  /*0b50*/  STL [R1+0x21c], RZ ;  /* 0x00021cff01007387 */ /* 0x000fe80000100800 */
[----:B------:R-:W0:Y:S01]  /*0b60*/  LDS.128 R8, [UR46+0x324d0] ;  /* 0x0324d02eff087984 */ /* 0x000e220008000c00 */
[----:B------:R-:W-:Y:S06]  /*0b70*/  BAR.ARV 0x4, 0x180 ;  /* 0x0106000000007b1d */ /* 0x000fec0000002000 */
[----:B0-----:R-:W-:-:S13]  /*0b80*/  ISETP.GE.AND P0, PT, R11, UR4, PT ;  /* 0x000000040b007c0c */ /* 0x001fda000bf06270 */
[----:B------:R-:W-:Y:S05]  /*0b90*/  @P0 EXIT ;  /* 0x000000000000094d */ /* 0x000fea0003800000 */
[----:B------:R-:W0:Y:S01]  /*0ba0*/  S2R R0, SR_TID.X ;  /* 0x0000000000007919 */ /* 0x000e220000002100 */
[----:B------:R-:W1:Y:S01]  /*0bb0*/  S2UR UR4, SR_SWINHI ;  /* 0x00000000000479c3 */ /* 0x000e620000002f00 */
[----:B------:R-:W-:Y:S01]  /*0bc0*/  IMAD.MOV.U32 R193, RZ, RZ, 0x2 ;  /* 0x00000002ffc17424 */ /* 0x000fe200078e00ff */
[----:B------:R-:W-:Y:S01]  /*0bd0*/  R2UR UR5, R9 ;  /* 0x00000000090572ca */ /* 0x000fe200000e0000 */
[----:B------:R-:W-:Y:S01]  /*0be0*/  VIADD R209, R26, 0x8 ;  /* 0x000000081ad17836 */ /* 0x000fe20000000000 */
[----:B------:R-:W-:Y:S02]  /*0bf0*/  R2UR UR6, R11 ;  /* 0x000000000b0672ca */ /* 0x000fe400000e0000 */
[----:B------:R-:W-:Y:S02]  /*0c00*/  R2UR UR7, R10 ;  /* 0x000000000a0772ca */ /* 0x000fe400000e0000 */
[----:B------:R-:W-:Y:S01]  /*0c10*/  IADD3 R208, -R26, 0xb, RZ ;  /* 0x0000000b1ad07810 */ /* 0x000fe20007ffe1ff */
[----:B------:R-:W-:Y:S01]  /*0c20*/  UMOV UR38, UR46 ;  /* 0x0000002e00267c82 */ /* 0x000fe20008000000 */
[----:B-1----:R-:W-:Y:S01]  /*0c30*/  UMOV UR39, UR4 ;  /* 0x0000000400277c82 */ /* 0x002fe20008000000 */
[----:B0-----:R-:W-:-:S05]  /*0c40*/  VIADD R206, R0, 0xffffff80 ;  /* 0xffffff8000ce7836 */ /* 0x001fca0000000000 */
[----:B------:R-:W-:-:S04]  /*0c50*/  SHF.R.S32.HI R27, RZ, 0x1f, R206 ;  /* 0x0000001fff1b7819 */ /* 0x000fc800000114ce */
[CC--:B----4-:R-:W-:Y:S02]  /*0c60*/  LEA.HI R2, R27.reuse, R206.reuse, RZ, 0x4 ;  /* 0x000000ce1b027211 */ /* 0x0d0fe400078f20ff */
[CC--:B------:R-:W-:Y:S02]  /*0c70*/  LEA.HI R0, R27.reuse, R206.reuse, RZ, 0x7 ;  /* 0x000000ce1b007211 */ /* 0x0c0fe400078f38ff */
[----:B------:R-:W-:Y:S02]  /*0c80*/  LEA.HI R4, R27, R206, RZ, 0x5 ;  /* 0x000000ce1b047211 */ /* 0x000fe400078f28ff */
[----:B------:R-:W-:Y:S02]  /*0c90*/  SHF.R.S32.HI R7, RZ, 0x4, R2 ;  /* 0x00000004ff077819 */ /* 0x000fe40000011402 */
[----:B------:R-:W-:Y:S01]  /*0ca0*/  LOP3.LUT R3, R0, 0xffffff80, RZ, 0xc0, !PT ;  /* 0xffffff8000037812 */ /* 0x000fe200078ec0ff */
[----:B------:R-:W-:Y:S01]  /*0cb0*/  IMAD.SHL.U32 R4, R4, 0x20, RZ ;  /* 0x0000002004047824 */ /* 0x000fe200078e00ff */
[----:B------:R-:W-:-:S02]  /*0cc0*/  LOP3.LUT R5, R2, 0x3fffff0, RZ, 0xc0, !PT ;  /* 0x03fffff002057812 */ /* 0x000fc400078ec0ff */
[----:B------:R-:W-:Y:S01]  /*0cd0*/  LEA.HI R2, R2, R7, RZ, 0x1 ;  /* 0x0000000702027211 */ /* 0x000fe200078f08ff */
[----:B------:R-:W-:Y:S01]  /*0ce0*/  IMAD.IADD R216, R206, 0x1, -R3 ;  /* 0x00000001ced87824 */ /* 0x000fe200078e0a03 */
[----:B------:R-:W-:Y:S01]  /*0cf0*/  LOP3.LUT R4, R4, 0xfffffc00, RZ, 0xc0, !PT ;  /* 0xfffffc0004047812 */ /* 0x000fe200078ec0ff */
[----:B------:R-:W-:Y:S01]  /*0d00*/  IMAD.IADD R5, R206, 0x1, -R5 ;  /* 0x00000001ce057824 */ /* 0x000fe200078e0a05 */
[----:B------:R-:W-:Y:S02]  /*0d10*/  LOP3.LUT R2, R2, 0x1ffffffe, RZ, 0xc0, !PT ;  /* 0x1ffffffe02027812 */ /* 0x000fe400078ec0ff */
[----:B------:R-:W-:Y:S01]  /*0d20*/  SHF.R.S32.HI R3, RZ, 0x1f, R216 ;  /* 0x0000001fff037819 */ /* 0x000fe200000114d8 */
[----:B------:R-:W-:Y:S01]  /*0d30*/  IMAD R5, R5, 0x40, R4 ;  /* 0x0000004005057824 */ /* 0x000fe200078e0204 */
[----:B------:R-:W-:Y:S01]  /*0d40*/  LEA.HI R4, R27, R206, RZ, 0x2 ;  /* 0x000000ce1b047211 */ /* 0x000fe200078f10ff */
[----:B------:R-:W-:Y:S01]  /*0d50*/  IMAD.IADD R2, R7, 0x1, -R2 ;  /* 0x0000000107027824 */ /* 0x000fe200078e0a02 */
[----:B------:R-:W-:-:S02]  /*0d60*/  LEA.HI R28, R3, R216, RZ, 0x2 ;  /* 0x000000d8031c7211 */ /* 0x000fc400078f10ff */
[----:B------:R-:W-:Y:S01]  /*0d70*/  LOP3.LUT R7, R4, 0xfffffffc, RZ, 0xc0, !PT ;  /* 0xfffffffc04077812 */ /* 0x000fe200078ec0ff */
[----:B------:R-:W-:Y:S01]  /*0d80*/  IMAD R192, R2, 0x8, R5 ;  /* 0x0000000802c07824 */ /* 0x000fe200078e0205 */
[--C-:B------:R-:W-:Y:S02]  /*0d90*/  SHF.R.S32.HI R2, RZ, 0x2, R28.reuse ;  /* 0x00000002ff027819 */ /* 0x100fe4000001141c */
[----:B------:R-:W-:Y:S01]  /*0da0*/  SHF.R.S32.HI R5, RZ, 0x1f, R28 ;  /* 0x0000001fff057819 */ /* 0x000fe2000001141c */
[----:B------:R-:W-:Y:S01]  /*0db0*/  IMAD.IADD R7, R206, 0x1, -R7 ;  /* 0x00000001ce077824 */ /* 0x000fe200078e0a07 */
[----:B------:R-:W-:Y:S01]  /*0dc0*/  LEA.HI R3, R3, R216, RZ, 0x5 ;  /* 0x000000d803037211 */ /* 0x000fe200078f28ff */
[----:B------:R-:W-:Y:S01]  /*0dd0*/  IMAD.WIDE R192, R192, R193, UR38 ;  /* 0x00000026c0c07e25 */ /* 0x000fe2000f8e02c1 */
[----:B------:R-:W-:Y:S02]  /*0de0*/  LEA.HI R5, R5, R2, RZ, 0x3 ;  /* 0x0000000205057211 */ /* 0x000fe400078f18ff */
[----:B------:R-:W-:-:S02]  /*0df0*/  LEA.HI R4, R7, R7, RZ, 0x1 ;  /* 0x0000000707047211 */ /* 0x000fc400078f08ff */
[----:B------:R-:W-:Y:S02]  /*0e00*/  LOP3.LUT R5, R5, 0xfffffff8, RZ, 0xc0, !PT ;  /* 0xfffffff805057812 */ /* 0x000fe400078ec0ff */
[----:B------:R-:W-:Y:S02]  /*0e10*/  IADD3 R6, P6, R192, 0x40, RZ ;  /* 0x00000040c0067810 */ /* 0x000fe40007fde0ff */
[----:B------:R-:W-:Y:S01]  /*0e20*/  LOP3.LUT R4, R4, 0x1ffffffe, RZ, 0xc0, !PT ;  /* 0x1ffffffe04047812 */ /* 0x000fe200078ec0ff */
[----:B------:R-:W-:Y:S01]  /*0e30*/  IMAD.IADD R2, R2, 0x1, -R5 ;  /* 0x0000000102027824 */ /* 0x000fe200078e0a05 */
[----:B------:R-:W-:Y:S02]  /*0e40*/  LOP3.LUT R5, R6, 0x380, RZ, 0xc0, !PT ;  /* 0x0000038006057812 */ /* 0x000fe400078ec0ff */
[----:B------:R-:W-:Y:S01]  /*0e50*/  IADD3 R9, P1, R192, 0x20, RZ ;  /* 0x00000020c0097810 */ /* 0x000fe20007f3e0ff */
[----:B------:R-:W-:Y:S01]  /*0e60*/  IMAD.IADD R31, R7, 0x1, -R4 ;  /* 0x00000001071f7824 */ /* 0x000fe200078e0a04 */
[----:B------:R-:W-:-:S02]  /*0e70*/  SHF.R.U64 R5, R5, 0x3, RZ ;  /* 0x0000000305057819 */ /* 0x000fc400000012ff */
[----:B------:R-:W-:Y:S02]  /*0e80*/  LOP3.LUT R8, R9, 0x380, RZ, 0xc0, !PT ;  /* 0x0000038009087812 */ /* 0x000fe400078ec0ff */
[----:B------:R-:W-:Y:S02]  /*0e90*/  IADD3 R7, P5, R192, 0x60, RZ ;  /* 0x00000060c0077810 */ /* 0x000fe40007fbe0ff */
[----:B------:R-:W-:Y:S02]  /*0ea0*/  SHF.R.S32.HI R3, RZ, 0x5, R3 ;  /* 0x00000005ff037819 */ /* 0x000fe40000011403 */
[----:B------:R-:W-:Y:S01]  /*0eb0*/  LOP3.LUT R4, R5, R6, RZ, 0x3c, !PT ;  /* 0x0000000605047212 */ /* 0x000fe200078e3cff */
[--C-:B------:R-:W-:Y:S01]  /*0ec0*/  IMAD.X R5, RZ, RZ, R193.reuse, P6 ;  /* 0x000000ffff057224 */ /* 0x100fe200030e06c1 */
[----:B------:R-:W-:Y:S01]  /*0ed0*/  SHF.R.U64 R8, R8, 0x3, RZ ;  /* 0x0000000308087819 */ /* 0x000fe200000012ff */
[----:B------:R-:W-:Y:S01]  /*0ee0*/  IMAD R29, R3, 0x10, R2 ;  /* 0x00000010031d7824 */ /* 0x000fe200078e0202 */
[----:B------:R-:W-:Y:S01]  /*0ef0*/  LOP3.LUT R6, R7, 0x380, RZ, 0xc0, !PT ;  /* 0x0000038007067812 */ /* 0x000fe200078ec0ff */
[----:B------:R-:W-:Y:S01]  /*0f00*/  IMAD.X R3, RZ, RZ, R193, P1 ;  /* 0x000000ffff037224 */ /* 0x000fe200008e06c1 */
[----:B------:R-:W-:-:S02]  /*0f10*/  LOP3.LUT R2, R8, R9, RZ, 0x3c, !PT ;  /* 0x0000000908027212 */ /* 0x000fc400078e3cff */
[----:B------:R-:W-:Y:S02]  /*0f20*/  SHF.R.U64 R6, R6, 0x3, RZ ;  /* 0x0000000306067819 */ /* 0x000fe400000012ff */
[----:B------:R-:W-:Y:S02]  /*0f30*/  IADD3 R19, P1, R192, 0x8000, RZ ;  /* 0x00008000c0137810 */ /* 0x000fe40007f3e0ff */
[----:B------:R-:W-:Y:S02]  /*0f40*/  LEA.HI R27, R27, R206, RZ, 0x3 ;  /* 0x000000ce1b1b7211 */ /* 0x000fe400078f18ff */
[----:B------:R-:W-:Y:S02]  /*0f50*/  SHF.R.S32.HI R225, RZ, 0x7, R0 ;  /* 0x00000007ffe17819 */ /* 0x000fe40000011400 */
[----:B------:R-:W-:Y:S01]  /*0f60*/  LOP3.LUT R6, R6, R7, RZ, 0x3c, !PT ;  /* 0x0000000706067212 */ /* 0x000fe200078e3cff */
[----:B------:R-:W-:Y:S01]  /*0f70*/  IMAD.X R7, RZ, RZ, R193, P5 ;  /* 0x000000ffff077224 */ /* 0x000fe200028e06c1 */
[----:B------:R-:W-:-:S02]  /*0f80*/  LOP3.LUT R18, R19, 0x380, RZ, 0xc0, !PT ;  /* 0x0000038013127812 */ /* 0x000fc400078ec0ff */
[----:B------:R-:W-:Y:S02]  /*0f90*/  MOV R235, R2 ;  /* 0x0000000200eb7202 */ /* 0x000fe40000000f00 */
[C---:B------:R-:W-:Y:S02]  /*0fa0*/  IADD3 R9, P0, R192.reuse, 0x4000, RZ ;  /* 0x00004000c0097810 */ /* 0x040fe40007f1e0ff */
[----:B------:R-:W-:Y:S02]  /*0fb0*/  LOP3.LUT R3, R27, 0xfffffff8, RZ, 0xc0, !PT ;  /* 0xfffffff81b037812 */ /* 0x000fe400078ec0ff */
[C---:B------:R-:W-:Y:S02]  /*0fc0*/  IADD3 R11, P4, R192.reuse, 0x4020, RZ ;  /* 0x00004020c00b7810 */ /* 0x040fe40007f9e0ff */
[----:B------:R-:W-:Y:S01]  /*0fd0*/  IADD3 R13, P3, R192, 0x4040, RZ ;  /* 0x00004040c00d7810 */ /* 0x000fe20007f7e0ff */
[----:B------:R-:W-:Y:S01]  /*0fe0*/  IMAD.IADD R3, R206, 0x1, -R3 ;  /* 0x00000001ce037824 */ /* 0x000fe200078e0a03 */
[----:B------:R-:W-:-:S02]  /*0ff0*/  IADD3 R15, P2, R192, 0x4060, RZ ;  /* 0x00004060c00f7810 */ /* 0x000fc40007f5e0ff */
[C---:B------:R-:W-:Y:S01]  /*1000*/  IADD3 R21, P6, R192.reuse, 0x8020, RZ ;  /* 0x00008020c0157810 */ /* 0x040fe20007fde0ff */
[----:B------:R-:W-:Y:S01]  /*1010*/  IMAD.SHL.U32 R194, R3, 0x8, RZ ;  /* 0x0000000803c27824 */ /* 0x000fe200078e00ff */
[----:B------:R-:W-:Y:S02]  /*1020*/  IADD3 R25, P5, R192, 0xc060, RZ ;  /* 0x0000c060c0197810 */ /* 0x000fe40007fbe0ff */
[----:B------:R-:W-:Y:S01]  /*1030*/  LEA.HI R0, R0, R225, RZ, 0x1 ;  /* 0x000000e100007211 */ /* 0x000fe200078f08ff */
[----:B------:R-:W-:Y:S01]  /*1040*/  VIADD R196, R194, 0x40 ;  /* 0x00000040c2c47836 */ /* 0x000fe20000000000 */
[----:B------:R-:W-:Y:S01]  /*1050*/  SHF.R.U64 R18, R18, 0x3, RZ ;  /* 0x0000000312127819 */ /* 0x000fe200000012ff */
[C---:B------:R-:W-:Y:S01]  /*1060*/  VIADD R195, R194.reuse, 0x80 ;  /* 0x00000080c2c37836 */ /* 0x040fe20000000000 */
[----:B------:R-:W-:Y:S01]  /*1070*/  LOP3.LUT R8, R9, 0x380, RZ, 0xc0, !PT ;  /* 0x0000038009087812 */ /* 0x000fe200078ec0ff */
[----:B------:R-:W-:Y:S01]  /*1080*/  VIADD R197, R194, 0xc0 ;  /* 0x000000c0c2c57836 */ /* 0x000fe20000000000 */
[----:B------:R-:W-:-:S02]  /*1090*/  SHF.R.S32.HI R210, RZ, 0x3, R27 ;  /* 0x00000003ffd27819 */ /* 0x000fc4000001141b */
[----:B------:R-:W-:Y:S02]  /*10a0*/  LOP3.LUT R10, R11, 0x380, RZ, 0xc0, !PT ;  /* 0x000003800b0a7812 */ /* 0x000fe400078ec0ff */
[----:B------:R-:W-:Y:S01]  /*10b0*/  LOP3.LUT R12, R13, 0x380, RZ, 0xc0, !PT ;  /* 0x000003800d0c7812 */ /* 0x000fe200078ec0ff */
[----:B------:R-:W-:Y:S01]  /*10c0*/  IMAD R211, R3, 0x20, R210 ;  /* 0x0000002003d37824 */ /* 0x000fe200078e02d2 */
[----:B------:R-:W-:Y:S02]  /*10d0*/  LOP3.LUT R14, R15, 0x380, RZ, 0xc0, !PT ;  /* 0x000003800f0e7812 */ /* 0x000fe400078ec0ff */
[----:B------:R-:W-:Y:S02]  /*10e0*/  LOP3.LUT R20, R21, 0x380, RZ, 0xc0, !PT ;  /* 0x0000038015147812 */ /* 0x000fe400078ec0ff */
[----:B------:R-:W-:Y:S02]  /*10f0*/  LOP3.LUT R24, R25, 0x380, RZ, 0xc0, !PT ;  /* 0x0000038019187812 */ /* 0x000fe400078ec0ff */
[----:B------:R-:W-:-:S02]  /*1100*/  LOP3.LUT R0, R0, 0x3fffffe, RZ, 0xc0, !PT ;  /* 0x03fffffe00007812 */ /* 0x000fc400078ec0ff */
[----:B------:R-:W-:Y:S01]  /*1110*/  LOP3.LUT R18, R18, R19, RZ, 0x3c, !PT ;  /* 0x0000001312127212 */ /* 0x000fe200078e3cff */
[----:B------:R-:W-:Y:S01]  /*1120*/  IMAD.X R19, RZ, RZ, R193, P1 ;  /* 0x000000ffff137224 */ /* 0x000fe200008e06c1 */
[----:B------:R-:W-:Y:S01]  /*1130*/  SHF.R.U64 R8, R8, 0x3, RZ ;  /* 0x0000000308087819 */ /* 0x000fe200000012ff */
[----:B------:R-:W-:Y:S01]  /*1140*/  IMAD.IADD R0, R225, 0x1, -R0 ;  /* 0x00000001e1007824 */ /* 0x000fe200078e0a00 */
[----:B------:R-:W-:Y:S02]  /*1150*/  SHF.R.U64 R10, R10, 0x3, RZ ;  /* 0x000000030a0a7819 */ /* 0x000fe400000012ff */
[----:B------:R-:W-:Y:S01]  /*1160*/  SHF.R.U64 R12, R12, 0x3, RZ ;  /* 0x000000030c0c7819 */ /* 0x000fe200000012ff */
[----:B------:R-:W-:Y:S01]  /*1170*/  IMAD R204, R0, 0x40, R29 ;  /* 0x0000004000cc7824 */ /* 0x000fe200078e021d */
[----:B------:R-:W-:Y:S02]  /*1180*/  SHF.R.U64 R14, R14, 0x3, RZ ;  /* 0x000000030e0e7819 */ /* 0x000fe400000012ff */
[----:B------:R-:W-:Y:S01]  /*1190*/  SHF.R.U64 R20, R20, 0x3, RZ ;  /* 0x0000000314147819 */ /* 0x000fe200000012ff */
[----:B------:R-:W-:Y:S01]  /*11a0*/  IMAD R236, R31, 0x8, R204 ;  /* 0x000000081fec7824 */ /* 0x000fe200078e02cc */
[----:B------:R-:W-:-:S02]  /*11b0*/  SHF.R.U64 R24, R24, 0x3, RZ ;  /* 0x0000000318187819 */ /* 0x000fc400000012ff */
        /* <DEDUP_REMOVED lines=13> */
[----:B------:R-:W-:Y:S01]  /*1290*/  MOV R228, R18 ;  /* 0x0000001200e47202 */ /* 0x000fe20000000f00 */
[----:B------:R-:W-:Y:S01]  /*12a0*/  IMAD.IADD R3, R216, 0x1, -R3 ;  /* 0x00000001d8037824 */ /* 0x000fe200078e0a03 */
[----:B------:R-:W-:-:S02]  /*12b0*/  IADD3 R18, P0, R16, 0x13c, RZ ;  /* 0x0000013c10127810 */ /* 0x000fc40007f1e0ff */
[----:B------:R-:W-:Y:S01]  /*12c0*/  IADD3 R224, P1, R16, 0x220, RZ ;  /* 0x0000022010e07810 */ /* 0x000fe20007f3e0ff */
[----:B------:R-:W-:Y:S01]  /*12d0*/  IMAD.SHL.U32 R205, R3, 0x2, RZ ;  /* 0x0000000203cd7824 */ /* 0x000fe200078e00ff */
[----:B------:R-:W-:Y:S01]  /*12e0*/  MOV R234, R4 ;  /* 0x0000000400ea7202 */ /* 0x000fe20000000f00 */
[--C-:B------:R-:W-:Y:S01]  /*12f0*/  IMAD.X R164, RZ, RZ, R17.reuse, P0 ;  /* 0x000000ffffa47224 */ /* 0x100fe200000e0611 */
[----:B------:R-:W-:Y:S01]  /*1300*/  MOV R233, R6 ;  /* 0x0000000600e97202 */ /* 0x000fe20000000f00 */
[----:B------:R-:W-:Y:S01]  /*1310*/  IMAD.X R222, RZ, RZ, R17, P1 ;  /* 0x000000ffffde7224 */ /* 0x000fe200008e0611 */
[----:B------:R-:W-:Y:S02]  /*1320*/  MOV R232, R8 ;  /* 0x0000000800e87202 */ /* 0x000fe40000000f00 */
[----:B------:R-:W-:Y:S02]  /*1330*/  MOV R231, R10 ;  /* 0x0000000a00e77202 */ /* 0x000fe40000000f00 */
[----:B------:R-:W-:-:S02]  /*1340*/  MOV R230, R12 ;  /* 0x0000000c00e67202 */ /* 0x000fc40000000f00 */
[----:B------:R-:W-:Y:S02]  /*1350*/  MOV R229, R14 ;  /* 0x0000000e00e57202 */ /* 0x000fe40000000f00 */
[----:B------:R-:W-:Y:S02]  /*1360*/  MOV R227, R20 ;  /* 0x0000001400e37202 */ /* 0x000fe40000000f00 */
[----:B------:R-:W-:Y:S02]  /*1370*/  MOV R226, R24 ;  /* 0x0000001800e27202 */ /* 0x000fe40000000f00 */
[----:B------:R-:W-:Y:S02]  /*1380*/  SHF.R.S32.HI R203, RZ, 0x1f, R194 ;  /* 0x0000001fffcb7819 */ /* 0x000fe400000114c2 */
[----:B------:R-:W-:Y:S02]  /*1390*/  SHF.R.S32.HI R202, RZ, 0x1f, R196 ;  /* 0x0000001fffca7819 */ /* 0x000fe400000114c4 */
[----:B------:R-:W-:-:S02]  /*13a0*/  SHF.R.S32.HI R201, RZ, 0x1f, R195 ;  /* 0x0000001fffc97819 */ /* 0x000fc400000114c3 */
[----:B------:R-:W-:-:S07]  /*13b0*/  SHF.R.S32.HI R200, RZ, 0x1f, R197 ;  /* 0x0000001fffc87819 */ /* 0x000fce00000114c5 */
.L_x_3301:
[----:B------:R-:W-:Y:S01]  /*13c0*/  ULDC.64 UR8, c[0x0][0xb20] ;  /* 0x0002c80000087ab9 */ /* 0x000fe20000000a00 */
[----:B------:R-:W-:Y:S01]  /*13d0*/  ULDC UR48, c[0x0][0x2f0] ;  /* 0x0000bc0000307ab9 */ /* 0x000fe20000000800 */
        /* <DEDUP_REMOVED lines=10> */
[----:B012---:R-:W-:Y:S02]  /*1480*/  IMAD.U32 R2, RZ, RZ, UR8 ;  /* 0x00000008ff027e24 */ /* 0x007fe4000f8e00ff */
[----:B------:R-:W-:Y:S01]  /*1490*/  IMAD.U32 R3, RZ, RZ, UR9 ;  /* 0x00000009ff037e24 */ /* 0x000fe2000f8e00ff */
[----:B------:R-:W-:-:S03]  /*14a0*/  @UP1 UIMAD.WIDE UR8, UR6, 0x4, UR10 ;  /* 0x00000004060818a5 */ /* 0x000fc6000f8e020a */
[----:B------:R-:W-:Y:S01]  /*14b0*/  ULDC.64 UR10, c[0x0][0xb18] ;  /* 0x0002c600000a7ab9 */ /* 0x000fe20000000a00 */
[----:B------:R-:W2:Y:S02]  /*14c0*/  @P0 LDG.E R2, desc[UR40][R2.64] ;  /* 0x0000002802020981 */ /* 0x000ea4000c1e1900 */
[----:B------:R-:W-:Y:S02]  /*14d0*/  IMAD.U32 R4, RZ, RZ, UR8 ;  /* 0x00000008ff047e24 */ /* 0x000fe4000f8e00ff */
[----:B------:R-:W-:Y:S01]  /*14e0*/  IMAD.U32 R5, RZ, RZ, UR9 ;  /* 0x00000009ff057e24 */ /* 0x000fe2000f8e00ff */
[----:B------:R-:W-:-:S04]  /*14f0*/  ULDC.64 UR8, c[0x0][0x418] ;  /* 0x0001060000087ab9 */ /* 0x000fc80000000a00 */
[----:B---3--:R-:W3:Y:S01]  /*1500*/  @P2 LDG.E R4, desc[UR40][R4.64] ;  /* 0x0000002804042981 */ /* 0x008ee2000c1e1900 */
[----:B------:R-:W-:Y:S01]  /*1510*/  UISETP.NE.U32.AND UP0, UPT, UR8, URZ, UPT ;  /* 0x0000003f0800728c */ /* 0x000fe2000bf05070 */
[----:B------:R-:W-:Y:S01]  /*1520*/  ISETP.NE.U32.AND P1, PT, RZ, UR10, PT ;  /* 0x0000000aff007c0c */ /* 0x000fe2000bf25070 */
[----:B------:R-:W-:Y:S01]  /*1530*/  UMOV UR4, URZ ;  /* 0x0000003f00047c82 */ /* 0x000fe20008000000 */
[----:B------:R-:W-:Y:S01]  /*1540*/  ULDC UR8, c[0x0][0x424] ;  /* 0x0001090000087ab9 */ /* 0x000fe20000000800 */
[----:B------:R-:W-:Y:S01]  /*1550*/  UISETP.NE.AND.EX UP0, UPT, UR9, URZ, UPT, UP0 ;  /* 0x0000003f0900728c */ /* 0x000fe2000bf05300 */
[----:B------:R-:W-:Y:S01]  /*1560*/  ISETP.NE.AND.EX P1, PT, RZ, UR11, PT, P1 ;  /* 0x0000000bff007c0c */ /* 0x000fe2000bf25310 */
[----:B------:R-:W-:Y:S01]  /*1570*/  ULDC UR47, c[0x0][0x288] ;  /* 0x0000a200002f7ab9 */ /* 0x000fe20000000800 */
[----:B------:R-:W-:Y:S01]  /*1580*/  UMOV UR37, UR7 ;  /* 0x0000000700257c82 */ /* 0x000fe20008000000 */
[----:B------:R-:W-:-:S04]  /*1590*/  USEL UR8, UR8, 0x1, UP0 ;  /* 0x0000000108087887 */ /* 0x000fc80008000000 */
[----:B------:R-:W-:Y:S01]  /*15a0*/  UIMAD UR48, UR8, UR48, URZ ;  /* 0x00000030083072a4 */ /* 0x000fe2000f8e023f */
[----:B--2---:R-:W-:Y:S02]  /*15b0*/  @P0 R2UR UR4, R2 ;  /* 0x00000000020402ca */ /* 0x004fe400000e0000 */
[----:B---3--:R-:W-:Y:S01]  /*15c0*/  @P2 R2UR UR47, R4 ;  /* 0x00000000042f22ca */ /* 0x008fe200000e0000 */
[----:B----4-:R-:W-:-:S14]  /*15d0*/  @P2 BRA `(.L_x_3176) ;  /* 0x0000000000342947 */ /* 0x010fdc0003800000 */
        /* <DEDUP_REMOVED lines=13> */
.L_x_3176:
[----:B------:R-:W-:Y:S01]  /*16b0*/  UMOV UR42, UR6 ;  /* 0x00000006002a7c82 */ /* 0x000fe20008000000 */
[----:B------:R-:W-:Y:S05]  /*16c0*/  @!P1 BRA `(.L_x_3177) ;  /* 0x00000000001c9947 */ /* 0x000fea0003800000 */
[----:B------:R-:W-:Y:S02]  /*16d0*/  ULDC.64 UR8, c[0x0][0xb18] ;  /* 0x0002c60000087ab9 */ /* 0x000fe40000000a00 */
[----:B------:R-:W-:-:S06]  /*16e0*/  UIMAD.WIDE UR6, UR6, 0x4, UR8 ;  /* 0x00000004060678a5 */ /* 0x000fcc000f8e0208 */
[----:B------:R-:W-:Y:S02]  /*16f0*/  IMAD.U32 R2, RZ, RZ, UR6 ;  /* 0x00000006ff027e24 */ /* 0x000fe4000f8e00ff */
[----:B------:R-:W-:-:S05]  /*1700*/  IMAD.U32 R3, RZ, RZ, UR7 ;  /* 0x00000007ff037e24 */ /* 0x000fca000f8e00ff */
[----:B------:R-:W2:Y:S02]  /*1710*/  LDG.E R2, desc[UR40][R2.64] ;  /* 0x0000002802027981 */ /* 0x000ea4000c1e1900 */
[----:B--2---:R-:W-:Y:S01]  /*1720*/  R2UR UR48, R2 ;  /* 0x00000000023072ca */ /* 0x004fe200000e0000 */
[----:B------:R-:W-:-:S14]  /*1730*/  BRA `(.L_x_3178) ;  /* 0x0000000000347947 */ /* 0x000fdc0003800000 */
.L_x_3177:
        /* <DEDUP_REMOVED lines=13> */
.L_x_3178:
[----:B------:R-:W0:Y:S01]  /*1810*/  S2R R0, SR_TID.X ;  /* 0x0000000000007919 */ /* 0x000e220000002100 */
[----:B------:R-:W-:Y:S01]  /*1820*/  UIADD3 UR6, UP2, UR38, 0x32450, URZ ;  /* 0x0003245026067890 */ /* 0x000fe2000ff5e03f */
[----:B------:R-:W-:Y:S01]  /*1830*/  IMAD.MOV.U32 R2, RZ, RZ, 0x3000 ;  /* 0x00003000ff027424 */ /* 0x000fe200078e00ff */
[----:B------:R-:W-:Y:S01]  /*1840*/  UIADD3 UR12, UP3, UR38, 0x32460, URZ ;  /* 0x00032460260c7890 */ /* 0x000fe2000ff7e03f */
[----:B------:R-:W-:Y:S01]  /*1850*/  IMAD.U32 R3, RZ, RZ, UR36 ;  /* 0x00000024ff037e24 */ /* 0x000fe2000f8e00ff */
[----:B------:R-:W-:Y:S01]  /*1860*/  UIADD3 UR8, UP0, UR38, 0x32430, URZ ;  /* 0x0003243026087890 */ /* 0x000fe2000ff1e03f */
[----:B------:R-:W-:Y:S01]  /*1870*/  IMAD.MOV.U32 R8, RZ, RZ, 0x1 ;  /* 0x00000001ff087424 */ /* 0x000fe200078e00ff */
[----:B------:R-:W-:Y:S01]  /*1880*/  UIADD3 UR10, UP1, UR38, 0x32440, URZ ;  /* 0x00032440260a7890 */ /* 0x000fe2000ff3e03f */
[----:B------:R-:W-:Y:S01]  /*1890*/  IMAD.MOV.U32 R9, RZ, RZ, RZ ;  /* 0x000000ffff097224 */ /* 0x000fe200078e00ff */
[----:B------:R-:W-:Y:S01]  /*18a0*/  UIADD3.X UR7, URZ, UR39, URZ, UP2, !UPT ;  /* 0x000000273f077290 */ /* 0x000fe200097fe43f */
[----:B------:R-:W-:Y:S01]  /*18b0*/  IMAD.MOV.U32 R5, RZ, RZ, 0x100 ;  /* 0x00000100ff057424 */ /* 0x000fe200078e00ff */
[----:B------:R-:W-:Y:S01]  /*18c0*/  UIADD3.X UR13, URZ, UR39, URZ, UP3, !UPT ;  /* 0x000000273f0d7290 */ /* 0x000fe20009ffe43f */
[----:B------:R-:W-:Y:S01]  /*18d0*/  IMAD.MOV.U32 R6, RZ, RZ, 0x1 ;  /* 0x00000001ff067424 */ /* 0x000fe200078e00ff */
[----:B------:R-:W-:Y:S01]  /*18e0*/  UIADD3.X UR9, URZ, UR39, URZ, UP0, !UPT ;  /* 0x000000273f097290 */ /* 0x000fe200087fe43f */
[----:B------:R-:W-:Y:S01]  /*18f0*/  IMAD.MOV.U32 R7, RZ, RZ, RZ ;  /* 0x000000ffff077224 */ /* 0x000fe200078e00ff */
[----:B------:R-:W-:Y:S01]  /*1900*/  UIADD3.X UR11, URZ, UR39, URZ, UP1, !UPT ;  /* 0x000000273f0b7290 */ /* 0x000fe20008ffe43f */
[----:B------:R-:W-:Y:S01]  /*1910*/  IMAD.U32 R10, RZ, RZ, UR6 ;  /* 0x00000006ff0a7e24 */ /* 0x000fe2000f8e00ff */
[----:B------:R-:W-:Y:S01]  /*1920*/  UIADD3 UR48, -UR4, UR48, URZ ;  /* 0x0000003004307290 */ /* 0x000fe2000fffe13f */
[----:B------:R-:W-:Y:S01]  /*1930*/  IMAD.U32 R19, RZ, RZ, UR12 ;  /* 0x0000000cff137e24 */ /* 0x000fe2000f8e00ff */
[----:B------:R1:W-:Y:S01]  /*1940*/  STL.64 [R1+0x18], R2 ;  /* 0x0000180201007387 */ /* 0x0003e20000100a00 */
[----:B------:R-:W-:Y:S01]  /*1950*/  ULDC UR4, c[0x0][0x448] ;  /* 0x0001120000047ab9 */ /* 0x000fe20000000800 */
[----:B------:R-:W-:Y:S01]  /*1960*/  IMAD.U32 R11, RZ, RZ, UR7 ;  /* 0x00000007ff0b7e24 */ /* 0x000fe2000f8e00ff */
[----:B------:R-:W-:Y:S01]  /*1970*/  UISETP.NE.AND UP0, UPT, UR4, 0x1, UPT ;  /* 0x000000010400788c */ /* 0x000fe2000bf05270 */
[----:B------:R-:W-:Y:S01]  /*1980*/  IMAD.U32 R20, RZ, RZ, UR13 ;  /* 0x0000000dff147e24 */ /* 0x000fe2000f8e00ff */
[----:B------:R2:W-:Y:S01]  /*1990*/  STL.64 [R1+0x60], R8 ;  /* 0x0000600801007387 */ /* 0x0005e20000100a00 */
[----:B------:R-:W-:Y:S01]  /*19a0*/  IMAD.U32 R24, RZ, RZ, UR5 ;  /* 0x00000005ff187e24 */ /* 0x000fe2000f8e00ff */
[----:B------:R-:W-:Y:S01]  /*19b0*/  USHF.L.U32 UR43, UR5, 0x7, URZ ;  /* 0x00000007052b7899 */ /* 0x000fe2000800063f */
[----:B------:R-:W-:Y:S01]  /*19c0*/  IMAD.MOV.U32 R12, RZ, RZ, 0xc000 ;  /* 0x0000c000ff0c7424 */ /* 0x000fe200078e00ff */
[----:B------:R-:W-:Y:S01]  /*19d0*/  STL.128 [R1+0x430], RZ ;  /* 0x000430ff01007387 */ /* 0x000fe20000100c00 */
[----:B------:R-:W-:Y:S01]  /*19e0*/  IMAD.U32 R13, RZ, RZ, UR36 ;  /* 0x00000024ff0d7e24 */ /* 0x000fe2000f8e00ff */
[----:B------:R-:W-:Y:S01]  /*19f0*/  ULDC.64 UR4, c[0x0][0xad8] ;  /* 0x0002b60000047ab9 */ /* 0x000fe20000000a00 */
[----:B------:R-:W-:Y:S01]  /*1a00*/  IMAD.MOV.U32 R15, RZ, RZ, 0x100 ;  /* 0x00000100ff0f7424 */ /* 0x000fe200078e00ff */
[----:B0-----:R-:W-:Y:S01]  /*1a10*/  LOP3.LUT R0, R0, 0x7f, RZ, 0xc0, !PT ;  /* 0x0000007f00007812 */ /* 0x001fe200078ec0ff */
[----:B-1----:R-:W-:Y:S01]  /*1a20*/  IMAD.U32 R2, RZ, RZ, UR10 ;  /* 0x0000000aff027e24 */ /* 0x002fe2000f8e00ff */
[----:B------:R-:W-:Y:S01]  /*1a30*/  UISETP.GE.AND UP1, UPT, UR5, 0x1, UPT ;  /* 0x000000010500788c */ /* 0x000fe2000bf26270 */
[----:B------:R-:W-:Y:S01]  /*1a40*/  IMAD.U32 R3, RZ, RZ, UR11 ;  /* 0x0000000bff037e24 */ /* 0x000fe2000f8e00ff */
[----:B------:R-:W-:Y:S01]  /*1a50*/  ISETP.NE.AND P0, PT, R0, RZ, PT ;  /* 0x000000ff0000720c */ /* 0x000fe20003f05270 */
[----:B--2---:R-:W-:Y:S01]  /*1a60*/  IMAD.U32 R8, RZ, RZ, UR8 ;  /* 0x00000008ff087e24 */ /* 0x004fe2000f8e00ff */
[----:B------:R-:W0:Y:S01]  /*1a70*/  LDC R0, c[0x0][0xa80] ;  /* 0x0002a000ff007b82 */ /* 0x000e220000000800 */
[----:B------:R-:W-:Y:S01]  /*1a80*/  IMAD.U32 R9, RZ, RZ, UR9 ;  /* 0x00000009ff097e24 */ /* 0x000fe2000f8e00ff */
[----:B------:R-:W-:Y:S01]  /*1a90*/  SEL R4, RZ, 0x1, P0 ;  /* 0x00000001ff047807 */ /* 0x000fe20000000000 */
[----:B------:R-:W-:Y:S01]  /*1aa0*/  STL [R1+0x70], R24 ;  /* 0x0000701801007387 */ /* 0x000fe20000100800 */
[----:B------:R-:W-:Y:S01]  /*1ab0*/  UIADD3 UR8, UR43, 0x7f, URZ ;  /* 0x0000007f2b087890 */ /* 0x000fe2000fffe03f */
[----:B------:R-:W-:Y:S01]  /*1ac0*/  PLOP3.LUT P2, PT, PT, PT, UP1, 0x80, 0x0 ;  /* 0x000000000000781c */ /* 0x000fe20003f4f018 */
[----:B------:R-:W-:Y:S01]  /*1ad0*/  @UP0 ULDC UR6, c[0x0][0x44c] ;  /* 0x0001130000060ab9 */ /* 0x000fe20000000800 */
[----:B------:R-:W-:Y:S01]  /*1ae0*/  IMAD.MOV.U32 R14, RZ, RZ, R4 ;  /* 0x000000ffff0e7224 */ /* 0x000fe200078e0004 */
[----:B------:R1:W-:Y:S01]  /*1af0*/  STL.128 [R1+0x20], R4 ;  /* 0x0000200401007387 */ /* 0x0003e20000100c00 */
[----:B------:R-:W-:Y:S01]  /*1b00*/  UIMAD.WIDE.U32 UR6, UR8, UR6, URZ ;  /* 0x00000006080672a5 */ /* 0x000fe2000f8e003f */
[C---:B------:R-:W-:Y:S01]  /*1b10*/  IADD3 R35, P0, R16.reuse, 0x430, RZ ;  /* 0x0000043010237810 */ /* 0x040fe20007f1e0ff */
[----:B------:R-:W-:Y:S01]  /*1b20*/  @UP0 ULDC UR9, c[0x0][0x450] ;  /* 0x0001140000090ab9 */ /* 0x000fe20000000800 */
[----:B------:R2:W-:Y:S01]  /*1b30*/  STL.128 [R1+0x50], R12 ;  /* 0x0000500c01007387 */ /* 0x0005e20000100c00 */
[----:B------:R-:W-:Y:S01]  /*1b40*/  UIADD3 UR44, UR48, 0x1, -UR47 ;  /* 0x00000001302c7890 */ /* 0x000fe2000fffe82f */
[----:B------:R-:W-:Y:S01]  /*1b50*/  IADD3 R34, P1, R16, 0x38, RZ ;  /* 0x0000003810227810 */ /* 0x000fe20007f3e0ff */
[----:B------:R-:W-:Y:S01]  /*1b60*/  @UP0 USHF.R.U32.HI UR8, URZ, UR9, UR7 ;  /* 0x000000093f080299 */ /* 0x000fe20008011607 */
[----:B------:R2:W-:Y:S01]  /*1b70*/  STL.64 [R1+0x8], R8 ;  /* 0x0000080801007387 */ /* 0x0005e20000100a00 */
[----:B------:R-:W-:-:S02]  /*1b80*/  IMAD.X R48, RZ, RZ, R17, P0 ;  /* 0x000000ffff307224 */ /* 0x000fc400000e0611 */
[----:B------:R-:W-:Y:S01]  /*1b90*/  UIADD3 UR6, UR44, UR8, URZ ;  /* 0x000000082c067290 */ /* 0x000fe2000fffe03f */
[----:B------:R2:W-:Y:S01]  /*1ba0*/  STL.64 [R1+0x10], R2 ;  /* 0x0000100201007387 */ /* 0x0005e20000100a00 */
[----:B------:R-:W-:Y:S02]  /*1bb0*/  IMAD.X R45, RZ, RZ, R17, P1 ;  /* 0x000000ffff2d7224 */ /* 0x000fe400008e0611 */
[----:B------:R-:W-:Y:S01]  /*1bc0*/  UIADD3 UR4, UR6, UR4, URZ ;  /* 0x0000000406047290 */ /* 0x000fe2000fffe03f */
[----:B-1----:R-:W-:Y:S01]  /*1bd0*/  IMAD.MOV.U32 R4, RZ, RZ, R10 ;  /* 0x000000ffff047224 */ /* 0x002fe200078e000a */
[----:B------:R2:W-:Y:S01]  /*1be0*/  STL.64 [R1+0x30], R2 ;  /* 0x0000300201007387 */ /* 0x0005e20000100a00 */
[----:B------:R-:W-:Y:S02]  /*1bf0*/  IMAD.MOV.U32 R5, RZ, RZ, R11 ;  /* 0x000000ffff057224 */ /* 0x000fe400078e000b */
[----:B------:R-:W-:Y:S01]  /*1c00*/  IMAD.MOV.U32 R6, RZ, RZ, R19 ;  /* 0x000000ffff067224 */ /* 0x000fe200078e0013 */
[----:B0-----:R2:W-:Y:S01]  /*1c10*/  STL [R1+0x450], R0 ;  /* 0x0004500001007387 */ /* 0x0015e20000100800 */
[----:B------:R-:W-:-:S03]  /*1c20*/  IMAD.MOV.U32 R7, RZ, RZ, R20 ;  /* 0x000000ffff077224 */ /* 0x000fc600078e0014 */
[----:B------:R2:W-:Y:S04]  /*1c30*/  STL.128 [R1+0x440], RZ ;  /* 0x000440ff01007387 */ /* 0x0005e80000100c00 */
[----:B------:R2:W-:Y:S04]  /*1c40*/  STL.128 [R1+0x40], R4 ;  /* 0x0000400401007387 */ /* 0x0005e80000100c00 */
[----:B------:R2:W-:Y:S04]  /*1c50*/  STL.64 [R1+0x68], R6 ;  /* 0x0000680601007387 */ /* 0x0005e80000100a00 */
        /* <DEDUP_REMOVED lines=45> */
.L_x_3180:
[----:B------:R-:W-:-:S11]  /*1f30*/  UISETP.NE.AND UP1, UPT, UR5, 0x1, UPT ;  /* 0x000000010500788c */ /* 0x000fd6000bf25270 */
[----:B------:R-:W-:Y:S02]  /*1f40*/  @UP1 ULDC.64 UR10, c[0x0][0xae0] ;  /* 0x0002b800000a1ab9 */ /* 0x000fe40000000a00 */
[----:B------:R-:W-:-:S04]  /*1f50*/  UIMAD.WIDE.U32 UR6, UR8, UR10, URZ ;  /* 0x0000000a080672a5 */ /* 0x000fc8000f8e003f */
[----:B------:R-:W-:-:S12]  /*1f60*/  @UP1 USHF.R.U32.HI UR8, URZ, UR11, UR7 ;  /* 0x0000000b3f081299 */ /* 0x000fd80008011607 */
.L_x_3181:
[----:B------:R-:W-:-:S04]  /*1f70*/  UIMAD UR8, UR8, UR5, UR5 ;  /* 0x00000005080872a4 */ /* 0x000fc8000f8e0205 */
[----:B------:R-:W-:-:S04]  /*1f80*/  UISETP.LT.AND UP1, UPT, UR4, UR8, UPT ;  /* 0x000000080400728c */ /* 0x000fc8000bf21270 */
[----:B------:R-:W-:-:S12]  /*1f90*/  USEL UR4, UR4, UR8, UP1 ;  /* 0x0000000804047287 */ /* 0x000fd80008800000 */
.L_x_3179:
        /* <DEDUP_REMOVED lines=31> */
.L_x_3183:
[----:B------:R-:W-:-:S11]  /*2190*/  UISETP.NE.AND UP0, UPT, UR5, 0x1, UPT ;  /* 0x000000010500788c */ /* 0x000fd6000bf05270 */
[----:B------:R-:W-:Y:S02]  /*21a0*/  @UP0 ULDC.64 UR10, c[0x0][0xae0] ;  /* 0x0002b800000a0ab9 */ /* 0x000fe40000000a00 */
[----:B------:R-:W-:-:S04]  /*21b0*/  UIMAD.WIDE.U32 UR6, UR4, UR10, URZ ;  /* 0x0000000a040672a5 */ /* 0x000fc8000f8e003f */
[----:B------:R-:W-:-:S12]  /*21c0*/  @UP0 USHF.R.U32.HI UR4, URZ, UR11, UR7 ;  /* 0x0000000b3f040299 */ /* 0x000fd80008011607 */
.L_x_3184:
[----:B------:R-:W-:-:S04]  /*21d0*/  UIMAD UR4, UR4, UR5, URZ ;  /* 0x00000005040472a4 */ /* 0x000fc8000f8e023f */
[----:B------:R-:W-:-:S04]  /*21e0*/  UISETP.LT.AND UP0, UPT, UR8, UR4, UPT ;  /* 0x000000040800728c */ /* 0x000fc8000bf01270 */
[----:B------:R-:W-:-:S12]  /*21f0*/  USEL UR8, UR8, UR4, !UP0 ;  /* 0x0000000408087287 */ /* 0x000fd8000c000000 */
.L_x_3182:
        /* <DEDUP_REMOVED lines=9> */
[----:B--2---:R-:W0:Y:S01]  /*2290*/  SHFL.IDX PT, R0, R225, RZ, 0x1f ;  /* 0x00001fffe1007589 */ /* 0x004e2200000e0000 */
        /* <DEDUP_REMOVED lines=87> */
.L_x_3186:
        /* <DEDUP_REMOVED lines=8> */
[----:B------:R-:W2:Y:S01]  /*2890*/  LDC.64 R4, c[0x0][0xad8] ;  /* 0x0002b600ff047b82 */ /* 0x000ea20000000a00 */
[----:B------:R-:W-:Y:S01]  /*28a0*/  IMAD.U32 R13, RZ, RZ, UR48 ;  /* 0x00000030ff0d7e24 */ /* 0x000fe2000f8e00ff */
[----:B------:R-:W-:Y:S04]  /*28b0*/  STL.64 [R1+0x120], R204 ;  /* 0x000120cc01007387 */ /* 0x000fe80000100a00 */
[----:B------:R3:W-:Y:S02]  /*28c0*/  STL.64 [R1+0x128], R8 ;  /* 0x0001280801007387 */ /* 0x0007e40000100a00 */
[----:B------:R-:W4:Y:S02]  /*28d0*/  LDC.64 R2, c[0x0][0xae0] ;  /* 0x0002b800ff027b82 */ /* 0x000f240000000a00 */
[----:B------:R0:W-:Y:S04]  /*28e0*/  STL.U8 [R1+0x138], RZ ;  /* 0x000138ff01007387 */ /* 0x0001e80000100000 */
[----:B------:R0:W-:Y:S02]  /*28f0*/  STL [R198+0x4], R11 ;  /* 0x0000040bc6007387 */ /* 0x0001e40000100800 */
[----:B------:R-:W5:Y:S02]  /*2900*/  LDC.64 R6, c[0x0][0x448] ;  /* 0x00011200ff067b82 */ /* 0x000f640000000a00 */
[----:B------:R0:W-:Y:S04]  /*2910*/  STL [R198+0x8], R13 ;  /* 0x0000080dc6007387 */ /* 0x0001e80000100800 */
[----:B0-----:R0:W-:Y:S01]  /*2920*/  STL [R198+0xc], R15 ;  /* 0x00000c0fc6007387 */ /* 0x0011e20000100800 */
[----:B-1----:R-:W-:Y:S01]  /*2930*/  VIADD R206, R20, 0xffffff80 ;  /* 0xffffff8014ce7836 */ /* 0x002fe20000000000 */
[----:B------:R-:W1:Y:S02]  /*2940*/  LDC R237, c[0x0][0x450] ;  /* 0x00011400ffed7b82 */ /* 0x000e640000000800 */
[----:B------:R0:W-:Y:S04]  /*2950*/  STL [R198+0x14], RZ ;  /* 0x000014ffc6007387 */ /* 0x0001e80000100800 */
[----:B------:R0:W-:Y:S04]  /*2960*/  STL [R198], R206 ;  /* 0x000000cec6007387 */ /* 0x0001e80000100800 */
[----:B--2---:R0:W-:Y:S04]  /*2970*/  STL [R198+0x10], R4 ;  /* 0x00001004c6007387 */ /* 0x0041e80000100800 */
[----:B------:R0:W-:Y:S04]  /*2980*/  STL [R198+0x18], R5 ;  /* 0x00001805c6007387 */ /* 0x0001e80000100800 */
[----:B----4-:R0:W-:Y:S04]  /*2990*/  STL [R198+0x1c], R2 ;  /* 0x00001c02c6007387 */ /* 0x0101e80000100800 */
[----:B------:R0:W-:Y:S04]  /*29a0*/  STL [R198+0x20], R3 ;  /* 0x00002003c6007387 */ /* 0x0001e80000100800 */
[----:B-----5:R0:W-:Y:S04]  /*29b0*/  STL [R198+0x24], R6 ;  /* 0x00002406c6007387 */ /* 0x0201e80000100800 */
[----:B------:R0:W-:Y:S04]  /*29c0*/  STL [R198+0x28], R7 ;  /* 0x00002807c6007387 */ /* 0x0001e80000100800 */
[----:B-1----:R0:W-:Y:S04]  /*29d0*/  STL [R198+0x2c], R237 ;  /* 0x00002cedc6007387 */ /* 0x0021e80000100800 */
        /* <DEDUP_REMOVED lines=9> */
.L_x_3440:
[----:B------:R-:W-:Y:S05]  /*2a70*/  BSYNC B0 ;  /* 0x0000000000007941 */ /* 0x000fea0003800000 */
.L_x_3187:
[----:B------:R-:W2:Y:S04]  /*2a80*/  LDL R36, [R1+0x1c] ;  /* 0x00001c0001247983 */ /* 0x000ea80000100800 */
[----:B------:R1:W5:Y:S01]  /*2a90*/  LDL.64 R24, [R1+0x210] ;  /* 0x0002100001187983 */ /* 0x0003620000100a00 */
[----:B------:R-:W-:Y:S01]  /*2aa0*/  IMAD.U32 R8, RZ, RZ, UR38 ;  /* 0x00000026ff087e24 */ /* 0x000fe2000f8e00ff */
[C---:B------:R-:W-:Y:S01]  /*2ab0*/  IADD3 R20, P0, R16.reuse, 0x16c, RZ ;  /* 0x0000016c10147810 */ /* 0x040fe20007f1e0ff */
[----:B0-----:R-:W-:Y:S01]  /*2ac0*/  IMAD.U32 R9, RZ, RZ, UR39 ;  /* 0x00000027ff097e24 */ /* 0x001fe2000f8e00ff */
[C---:B------:R-:W-:Y:S01]  /*2ad0*/  IADD3 R0, P2, R16.reuse, 0x420, RZ ;  /* 0x0000042010007810 */ /* 0x040fe20007f5e0ff */
[----:B------:R-:W-:Y:S01]  /*2ae0*/  IMAD.MOV.U32 R10, RZ, RZ, R221 ;  /* 0x000000ffff0a7224 */ /* 0x000fe200078e00dd */
[----:B------:R-:W-:Y:S05]  /*2af0*/  WARPSYNC.ALL ;  /* 0x0000000000007948 */ /* 0x000fea0003800000 */
[----:B------:R-:W-:Y:S01]  /*2b00*/  IMAD.MOV.U32 R11, RZ, RZ, R220 ;  /* 0x000000ffff0b7224 */ /* 0x000fe200078e00dc */
[----:B------:R-:W-:Y:S01]  /*2b10*/  BSSY B0, `(.L_x_3189) ;  /* 0x0000035000007945 */ /* 0x000fe20003800000 */
[----:B------:R-:W-:Y:S01]  /*2b20*/  IMAD.MOV.U32 R14, RZ, RZ, R19 ;  /* 0x000000ffff0e7224 */ /* 0x000fe200078e0013 */
[----:B------:R1:W-:Y:S01]  /*2b30*/  BAR.SYNC.DEFER_BLOCKING R209, 0x100 ;  /* 0x000400d10000751d */ /* 0x0003e20000010000 */
[----:B------:R-:W-:Y:S01]  /*2b40*/  IMAD.MOV.U32 R15, RZ, RZ, R40 ;  /* 0x000000ffff0f7224 */ /* 0x000fe200078e0028 */
[----:B------:R-:W-:Y:S01]  /*2b50*/  IADD3 R19, P1, R16, 0x128, RZ ;  /* 0x0000012810137810 */ /* 0x000fe20007f3e0ff */
[----:B------:R-:W-:-:S02]  /*2b60*/  IMAD.MOV.U32 R12, RZ, RZ, R218 ;  /* 0x000000ffff0c7224 */ /* 0x000fc400078e00da */
[----:B------:R-:W-:Y:S02]  /*2b70*/  IMAD.MOV.U32 R13, RZ, RZ, R217 ;  /* 0x000000ffff0d7224 */ /* 0x000fe400078e00d9 */
[----:B------:R-:W-:Y:S01]  /*2b80*/  IMAD.X R21, RZ, RZ, R17, P0 ;  /* 0x000000ffff157224 */ /* 0x000fe200000e0611 */
[----:B------:R0:W-:Y:S04]  /*2b90*/  STL.128 [R1+0x1a0], R8 ;  /* 0x0001a00801007387 */ /* 0x0001e80000100c00 */
[----:B------:R3:W-:Y:S01]  /*2ba0*/  STL.128 [R1+0x170], R12 ;  /* 0x0001700c01007387 */ /* 0x0007e20000100c00 */
[----:B0-----:R-:W-:Y:S02]  /*2bb0*/  IMAD.MOV.U32 R8, RZ, RZ, R34 ;  /* 0x000000ffff087224 */ /* 0x001fe400078e0022 */
[----:B------:R-:W-:-:S02]  /*2bc0*/  IMAD.MOV.U32 R9, RZ, RZ, R45 ;  /* 0x000000ffff097224 */ /* 0x000fc400078e002d */
[----:B------:R-:W-:Y:S02]  /*2bd0*/  IMAD.MOV.U32 R10, RZ, RZ, R27 ;  /* 0x000000ffff0a7224 */ /* 0x000fe400078e001b */
[----:B------:R-:W-:Y:S02]  /*2be0*/  IMAD.MOV.U32 R11, RZ, RZ, R42 ;  /* 0x000000ffff0b7224 */ /* 0x000fe400078e002a */
[----:B---3--:R-:W-:Y:S02]  /*2bf0*/  IMAD.MOV.U32 R12, RZ, RZ, R28 ;  /* 0x000000ffff0c7224 */ /* 0x008fe400078e001c */
[----:B------:R-:W-:Y:S01]  /*2c00*/  IMAD.MOV.U32 R13, RZ, RZ, R41 ;  /* 0x000000ffff0d7224 */ /* 0x000fe200078e0029 */
[----:B------:R0:W-:Y:S01]  /*2c10*/  STL.128 [R1+0x1b0], R8 ;  /* 0x0001b00801007387 */ /* 0x0001e20000100c00 */
[----:B------:R-:W-:Y:S02]  /*2c20*/  IMAD.MOV.U32 R14, RZ, RZ, R29 ;  /* 0x000000ffff0e7224 */ /* 0x000fe400078e001d */
[----:B------:R-:W-:-:S02]  /*2c30*/  IMAD.MOV.U32 R15, RZ, RZ, R44 ;  /* 0x000000ffff0f7224 */ /* 0x000fc400078e002c */
[----:B------:R-:W-:Y:S02]  /*2c40*/  IMAD.MOV.U32 R28, RZ, RZ, R37 ;  /* 0x000000ffff1c7224 */ /* 0x000fe400078e0025 */
[----:B------:R-:W-:Y:S01]  /*2c50*/  IMAD.MOV.U32 R29, RZ, RZ, R38 ;  /* 0x000000ffff1d7224 */ /* 0x000fe200078e0026 */
[----:B------:R3:W-:Y:S01]  /*2c60*/  STL.128 [R1+0x190], R12 ;  /* 0x0001900c01007387 */ /* 0x0007e20000100c00 */
[----:B0-----:R-:W-:Y:S02]  /*2c70*/  IMAD.MOV.U32 R8, RZ, RZ, R31 ;  /* 0x000000ffff087224 */ /* 0x001fe400078e001f */
[----:B------:R-:W-:Y:S02]  /*2c80*/  IMAD.MOV.U32 R9, RZ, RZ, R46 ;  /* 0x000000ffff097224 */ /* 0x000fe400078e002e */
[----:B------:R-:W-:Y:S02]  /*2c90*/  IMAD.MOV.U32 R10, RZ, RZ, R32 ;  /* 0x000000ffff0a7224 */ /* 0x000fe400078e0020 */
[----:B------:R-:W-:-:S02]  /*2ca0*/  IMAD.MOV.U32 R11, RZ, RZ, R33 ;  /* 0x000000ffff0b7224 */ /* 0x000fc400078e0021 */
[--C-:B---3--:R-:W-:Y:S02]  /*2cb0*/  IMAD.X R13, RZ, RZ, R17.reuse, P2 ;  /* 0x000000ffff0d7224 */ /* 0x108fe400010e0611 */
[----:B------:R-:W-:Y:S01]  /*2cc0*/  IMAD.X R12, RZ, RZ, R17, P1 ;  /* 0x000000ffff0c7224 */ /* 0x000fe200008e0611 */
[----:B------:R0:W-:Y:S01]  /*2cd0*/  STL.128 [R1+0x1c0], R8 ;  /* 0x0001c00801007387 */ /* 0x0001e20000100c00 */
[----:B------:R-:W-:-:S05]  /*2ce0*/  IMAD.MOV.U32 R31, RZ, RZ, R43 ;  /* 0x000000ffff1f7224 */ /* 0x000fca00078e002b */
[----:B------:R-:W-:Y:S01]  /*2cf0*/  STL.128 [R1+0x200], R28 ;  /* 0x0002001c01007387 */ /* 0x000fe20000100c00 */
[----:B0-----:R-:W-:Y:S01]  /*2d00*/  IMAD.MOV.U32 R10, RZ, RZ, R20 ;  /* 0x000000ffff0a7224 */ /* 0x001fe200078e0014 */
[----:B------:R-:W-:Y:S01]  /*2d10*/  IADD3 R20, P0, R16, 0x138, RZ ;  /* 0x0000013810147810 */ /* 0x000fe20007f1e0ff */
[----:B------:R-:W-:Y:S02]  /*2d20*/  IMAD.MOV.U32 R11, RZ, RZ, R21 ;  /* 0x000000ffff0b7224 */ /* 0x000fe400078e0015 */
        /* <DEDUP_REMOVED lines=19> */
.L_x_3190:
[----:B------:R-:W-:Y:S05]  /*2e60*/  BSYNC B0 ;  /* 0x0000000000007941 */ /* 0x000fea0003800000 */
.L_x_3189:
        /* <DEDUP_REMOVED lines=8> */
.L_x_3192:
[----:B------:R-:W-:Y:S05]  /*2ef0*/  BSYNC B0 ;  /* 0x0000000000007941 */ /* 0x000fea0003800000 */
.L_x_3191:
[----:B------:R-:W-:Y:S04]  /*2f00*/  BSSY B0, `(.L_x_3193) ;  /* 0x0000004000007945 */ /* 0x000fe80003800000 */
[----:B-1----:R-:W-:Y:S05]  /*2f10*/  @P0 BRA `(.L_x_3194) ;  /* 0x0000000000080947 */ /* 0x002fea0003800000 */
[----:B------:R-:W1:Y:S02]  /*2f20*/  SYNCS.PHASECHK.TRANS64.TRYWAIT P0, [R24+URZ], R25 ;  /* 0x00000019180075a7 */ /* 0x000e64000800017f */
[----:B-1----:R-:W-:Y:S05]  /*2f30*/  @!P0 BRA `(.L_x_3195) ;  /* 0x0000025c00e88947 */ /* 0x002fea0003800000 */
.L_x_3194:
[----:B------:R-:W-:Y:S05]  /*2f40*/  BSYNC B0 ;  /* 0x0000000000007941 */ /* 0x000fea0003800000 */
.L_x_3193:
[----:B------:R-:W2:Y:S04]  /*2f50*/  LDL R13, [R1+0x210] ;  /* 0x00021000010d7983 */ /* 0x000ea80000100800 */
[----:B------:R-:W2:Y:S01]  /*2f60*/  LDL.64 R8, [R1+0xa0] ;  /* 0x0000a00001087983 */ /* 0x000ea20000100a00 */
[----:B------:R-:W-:Y:S05]  /*2f70*/  WARPSYNC.ALL ;  /* 0x0000000000007948 */ /* 0x000fea0003800000 */
[----:B01----:R-:W3:Y:S04]  /*2f80*/  LDL.64 R24, [R1+0x98] ;  /* 0x0000980001187983 */ /* 0x003ee80000100a00 */
        /* <DEDUP_REMOVED lines=54> */
.L_x_3441:
[----:B------:R-:W-:Y:S05]  /*32f0*/  BSYNC B0 ;  /* 0x0000000000007941 */ /* 0x000fea0003800000 */
.L_x_3196:
[----:B------:R-:W2:Y:S04]  /*3300*/  LDL R10, [R1+0x54] ;  /* 0x00005400010a7983 */ /* 0x000ea80000100800 */
[----:B0-----:R0:W5:Y:S01]  /*3310*/  LDL.64 R8, [R1+0x210] ;  /* 0x0002100001087983 */ /* 0x0011620000100a00 */
[----:B------:R-:W-:Y:S01]  /*3320*/  BSSY B0, `(.L_x_3198) ;  /* 0x0000005000007945 */ /* 0x000fe20003800000 */
[----:B--2---:R-:W-:-:S04]  /*3330*/  LOP3.LUT R10, R10, 0x1, RZ, 0xfc, !PT ;  /* 0x000000010a0a7812 */ /* 0x004fc800078efcff */
[----:B------:R-:W-:-:S13]  /*3340*/  ISETP.NE.AND P1, PT, R10, 0x3, PT ;  /* 0x000000030a00780c */ /* 0x000fda0003f25270 */
[----:B0-----:R-:W-:Y:S05]  /*3350*/  @!P1 BRA `(.L_x_3199) ;  /* 0x0000000000049947 */ /* 0x001fea0003800000 */
[----:B------:R-:W-:Y:S01]  /*3360*/  BPT.TRAP 0x1 ;  /* 0x000000040000795c */ /* 0x000fe20000300000 */
.L_x_3199:
[----:B------:R-:W-:Y:S05]  /*3370*/  BSYNC B0 ;  /* 0x0000000000007941 */ /* 0x000fea0003800000 */
.L_x_3198:
        /* <DEDUP_REMOVED lines=8> */
.L_x_3201:
[----:B------:R-:W-:Y:S05]  /*3400*/  BSYNC B0 ;  /* 0x0000000000007941 */ /* 0x000fea0003800000 */
.L_x_3200:
[----:B------:R-:W-:Y:S04]  /*3410*/  BSSY B0, `(.L_x_3202) ;  /* 0x0000004000007945 */ /* 0x000fe80003800000 */
[----:B-1----:R-:W-:Y:S05]  /*3420*/  @P0 BRA `(.L_x_3203) ;  /* 0x0000000000080947 */ /* 0x002fea0003800000 */
[----:B------:R-:W1:Y:S02]  /*3430*/  SYNCS.PHASECHK.TRANS64.TRYWAIT P0, [R8+URZ], R9 ;  /* 0x00000009080075a7 */ /* 0x000e64000800017f */
[----:B-1----:R-:W-:Y:S05]  /*3440*/  @!P0 BRA `(.L_x_3204) ;  /* 0x0000025800d08947 */ /* 0x002fea0003800000 */
.L_x_3203:
[----:B------:R-:W-:Y:S05]  /*3450*/  BSYNC B0 ;  /* 0x0000000000007941 */ /* 0x000fea0003800000 */
.L_x_3202:
        /* <DEDUP_REMOVED lines=244> */
[----:B------:R-:W-:-:S04]  /*43a0*/  IMAD.U32 R8, RZ, RZ, UR49 ;  /* 0x00000031ff087e24 */ /* 0x000fc8000f8e00ff */
[----:B-----5:R-:W-:Y:S01]  /*43b0*/  IMAD R9, R8, -0x60, R11 ;  /* 0xffffffa008097824 */ /* 0x020fe200078e020b */
[----:B------:R-:W-:Y:S01]  /*43c0*/  LOP3.LUT R8, R75, 0x7ffffffc, RZ, 0xc0, !PT ;  /* 0x7ffffffc4b087812 */ /* 0x000fe200078ec0ff */
[----:B------:R-:W-:Y:S01]  /*43d0*/  UMOV UR4, 0xffffffa0 ;  /* 0xffffffa000047882 */ /* 0x000fe20000000000 */
[----:B------:R-:W-:-:S03]  /*43e0*/  ISETP.GE.AND P2, PT, R72, 0x1, PT ;  /* 0x000000014800780c */ /* 0x000fc60003f46270 */
[----:B------:R-:W-:Y:S01]  /*43f0*/  IMAD.IADD R8, R73, 0x1, -R8 ;  /* 0x0000000149087824 */ /* 0x000fe200078e0a08 */
[----:B------:R-:W-:Y:S01]  /*4400*/  UIMAD UR4, UR49, UR4, 0x60 ;  /* 0x00000060310474a4 */ /* 0x000fe2000f8e0204 */
[----:B------:R-:W-:-:S05]  /*4410*/  LOP3.LUT R19, RZ, R19, RZ, 0x33, !PT ;  /* 0x00000013ff137212 */ /* 0x000fca00078e33ff */
[----:B------:R-:W-:Y:S01]  /*4420*/  IMAD.U32 R75, RZ, RZ, UR4 ;  /* 0x00000004ff4b7e24 */ /* 0x000fe2000f8e00ff */
[----:B------:R-:W-:Y:S03]  /*4430*/  BSSY B0, `(.L_x_3205) ;  /* 0x0000029000007945 */ /* 0x000fe60003800000 */
[----:B------:R-:W-:Y:S02]  /*4440*/  IMAD R76, R8, -0x2, R75 ;  /* 0xfffffffe084c7824 */ /* 0x000fe400078e024b */
[----:B------:R-:W-:Y:S02]  /*4450*/  VIADD R75, R20, UR4 ;  /* 0x00000004144b7c36 */ /* 0x000fe40008000000 */
[----:B--2---:R-:W-:-:S05]  /*4460*/  @P1 IMAD.HI.U32 R12, R77, R12, RZ ;  /* 0x0000000c4d0c1227 */ /* 0x004fca00078e00ff */
[----:B------:R-:W-:-:S05]  /*4470*/  @P1 SHF.R.U32.HI R77, RZ, R13, R12 ;  /* 0x0000000dff4d1219 */ /* 0x000fca000001160c */
[----:B------:R-:W1:Y:S01]  /*4480*/  SHFL.IDX PT, R21, R77, RZ, 0x1c1f ;  /* 0x001c1fff4d157589 */ /* 0x000e6200000e0000 */
[----:B------:R-:W-:-:S04]  /*4490*/  VIADD R13, R9, 0x61 ;  /* 0x00000061090d7836 */ /* 0x000fc80000000000 */
[C---:B------:R-:W-:Y:S02]  /*44a0*/  IMAD R13, R8.reuse, -0x2, R13 ;  /* 0xfffffffe080d7824 */ /* 0x040fe400078e020d */
[----:B------:R-:W-:Y:S02]  /*44b0*/  VIADD R9, R9, 0x60 ;  /* 0x0000006009097836 */ /* 0x000fe40000000000 */
[----:B------:R-:W-:Y:S02]  /*44c0*/  IMAD.IADD R10, R13, 0x1, -R14 ;  /* 0x000000010d0a7824 */ /* 0x000fe400078e0a0e */
        /* <DEDUP_REMOVED lines=18> */
.L_x_3210:
[----:B------:R-:W-:Y:S05]  /*45f0*/  BSYNC B2 ;  /* 0x0000000000027941 */ /* 0x000fea0003800000 */
.L_x_3209:
[----:B------:R-:W-:Y:S01]  /*4600*/  LOP3.LUT R13, RZ, R13, RZ, 0x33, !PT ;  /* 0x0000000dff0d7212 */ /* 0x000fe200078e33ff */
[----:B------:R-:W-:Y:S06]  /*4610*/  BRA `(.L_x_3211) ;  /* 0x0000000000187947 */ /* 0x000fec0003800000 */
.L_x_3208:
[----:B------:R-:W-:-:S13]  /*4620*/  ISETP.NE.AND P1, PT, R72, 0x1, PT ;  /* 0x000000014800780c */ /* 0x000fda0003f25270 */
[----:B------:R-:W-:Y:S05]  /*4630*/  @!P1 BRA `(.L_x_3211) ;  /* 0x0000000000109947 */ /* 0x000fea0003800000 */
[----:B------:R-:W2:Y:S04]  /*4640*/  LDL R10, [R198+0x1c] ;  /* 0x00001c00c60a7983 */ /* 0x000ea80000100800 */
[----:B------:R-:W3:Y:S01]  /*4650*/  LDL R20, [R198+0x20] ;  /* 0x00002000c6147983 */ /* 0x000ee20000100800 */
[----:B--2---:R-:W-:-:S05]  /*4660*/  IMAD.HI.U32 R13, R13, R10, RZ ;  /* 0x0000000a0d0d7227 */ /* 0x004fca00078e00ff */
[----:B---3--:R-:W-:-:S07]  /*4670*/  SHF.R.U32.HI R13, RZ, R20, R13 ;  /* 0x00000014ff0d7219 */ /* 0x008fce000001160d */
.L_x_3211:
[----:B------:R-:W-:Y:S05]  /*4680*/  BSYNC B1 ;  /* 0x0000000000017941 */ /* 0x000fea0003800000 */
.L_x_3207:
[----:B------:R-:W-:-:S05]  /*4690*/  IMAD R13, R72, R13, R76 ;  /* 0x0000000d480d7224 */ /* 0x000fca00078e024c */
[----:B------:R-:W-:Y:S02]  /*46a0*/  VIMNMX R8, R8, R13, !PT ;  /* 0x0000000d08087248 */ /* 0x000fe40007fe0100 */
[----:B------:R-:W-:-:S07]  /*46b0*/  VIADDMNMX R9, R13, R72, R9, PT ;  /* 0x000000480d097246 */ /* 0x000fce0003800109 */
.L_x_3206:
[----:B------:R-:W-:Y:S05]  /*46c0*/  BSYNC B0 ;  /* 0x0000000000007941 */ /* 0x000fea0003800000 */
.L_x_3205:
        /* <DEDUP_REMOVED lines=14> */
[C---:B------:R-:W-:Y:S02]  /*47b0*/  ISETP.LT.OR P4, PT, R9.reuse, 0x9, P4 ;  /* 0x000000090900780c */ /* 0x040fe40002781670 */
        /* <DEDUP_REMOVED lines=118> */
.L_x_3217:
[----:B------:R-:W-:Y:S05]  /*4f20*/  BSYNC B2 ;  /* 0x0000000000027941 */ /* 0x000fea0003800000 */
.L_x_3216:
[----:B------:R-:W-:Y:S01]  /*4f30*/  LOP3.LUT R11, RZ, R11, RZ, 0x33, !PT ;  /* 0x0000000bff0b7212 */ /* 0x000fe200078e33ff */
[----:B------:R-:W-:Y:S06]  /*4f40*/  BRA `(.L_x_3218) ;  /* 0x0000000000187947 */ /* 0x000fec0003800000 */
.L_x_3215:
[----:B------:R-:W-:-:S13]  /*4f50*/  ISETP.NE.AND P6, PT, R72, 0x1, PT ;  /* 0x000000014800780c */ /* 0x000fda0003fc5270 */
[----:B------:R-:W-:Y:S05]  /*4f60*/  @!P6 BRA `(.L_x_3218) ;  /* 0x000000000010e947 */ /* 0x000fea0003800000 */
[----:B------:R-:W2:Y:S04]  /*4f70*/  LDL R12, [R198+0x1c] ;  /* 0x00001c00c60c7983 */ /* 0x000ea80000100800 */
[----:B------:R-:W3:Y:S01]  /*4f80*/  LDL R14, [R198+0x20] ;  /* 0x00002000c60e7983 */ /* 0x000ee20000100800 */
[----:B--2---:R-:W-:-:S05]  /*4f90*/  IMAD.HI.U32 R11, R11, R12, RZ ;  /* 0x0000000c0b0b7227 */ /* 0x004fca00078e00ff */
[----:B---3--:R-:W-:-:S07]  /*4fa0*/  SHF.R.U32.HI R11, RZ, R14, R11 ;  /* 0x0000000eff0b7219 */ /* 0x008fce000001160b */
.L_x_3218:
[----:B------:R-:W-:Y:S05]  /*4fb0*/  BSYNC B1 ;  /* 0x0000000000017941 */ /* 0x000fea0003800000 */
.L_x_3214:
[----:B------:R-:W-:-:S05]  /*4fc0*/  IMAD R11, R72, R11, R76 ;  /* 0x0000000b480b7224 */ /* 0x000fca00078e024c */
[----:B------:R-:W-:Y:S02]  /*4fd0*/  VIADDMNMX R9, R11, R72, R9, PT ;  /* 0x000000480b097246 */ /* 0x000fe40003800109 */
[----:B------:R-:W-:-:S07]  /*4fe0*/  VIMNMX R8, R8, R11, !PT ;  /* 0x0000000b08087248 */ /* 0x000fce0007fe0100 */
.L_x_3213:
[----:B------:R-:W-:Y:S05]  /*4ff0*/  BSYNC B0 ;  /* 0x0000000000007941 */ /* 0x000fea0003800000 */
.L_x_3212:
        /* <DEDUP_REMOVED lines=13> */
[----:B------:R-:W3:Y:S01]  /*50d0*/  LDL R27, [R1+0x3f4] ;  /* 0x0003f400011b7983 */ /* 0x000ee20000100800 */
[----:B------:R-:W-:Y:S02]  /*50e0*/  ISETP.LT.OR P1, PT, R9, 0xa, P1 ;  /* 0x0000000a0900780c */ /* 0x000fe40000f21670 */
[----:B------:R-:W-:Y:S01]  /*50f0*/  ISETP.NE.AND P6, PT, R33, RZ, PT ;  /* 0x000000ff2100720c */ /* 0x000fe20003fc5270 */
[----:B------:R-:W4:Y:S01]  /*5100*/  LDL R149, [R1+0x234] ;  /* 0x0002340001957983 */ /* 0x000f220000100800 */
[----:B------:R-:W-:-:S02]  /*5110*/  FSEL R133, R31, -INF , !P1 ;  /* 0xff8000001f857808 */ /* 0x000fc40004800000 */
[----:B------:R-:W-:Y:S01]  /*5120*/  ISETP.NE.AND P1, PT, R28, RZ, PT ;  /* 0x000000ff1c00720c */ /* 0x000fe20003f25270 */
[----:B------:R-:W4:Y:S01]  /*5130*/  LDL R148, [R1+0x238] ;  /* 0x0002380001947983 */ /* 0x000f220000100800 */
[----:B------:R-:W-:Y:S02]  /*5140*/  FMNMX.FTZ R12, R65, R10, !PT ;  /* 0x0000000a410c7209 */ /* 0x000fe40007810000 */
[C---:B------:R-:W-:Y:S01]  /*5150*/  ISETP.GT.AND P1, PT, R8.reuse, 0x10, !P1 ;  /* 0x000000100800780c */ /* 0x040fe20004f24270 */
[----:B------:R-:W4:Y:S01]  /*5160*/  LDL R28, [R1+0x3f8] ;  /* 0x0003f800011c7983 */ /* 0x000f220000100800 */
[----:B------:R-:W-:Y:S02]  /*5170*/  FMNMX.FTZ R12, R15, R12, !PT ;  /* 0x0000000c0f0c7209 */ /* 0x000fe40007810000 */
[----:B------:R-:W-:Y:S01]  /*5180*/  ISETP.LT.OR P1, PT, R9, 0x11, P1 ;  /* 0x000000110900780c */ /* 0x000fe20000f21670 */
[----:B------:R-:W4:Y:S01]  /*5190*/  LDL R147, [R1+0x23c] ;  /* 0x00023c0001937983 */ /* 0x000f220000100800 */
[----:B------:R-:W-:-:S02]  /*51a0*/  ISETP.GT.AND P3, PT, R8, 0x50, !P3 ;  /* 0x000000500800780c */ /* 0x000fc40005f64270 */
[----:B------:R-:W-:Y:S01]  /*51b0*/  FSEL R163, R34, -INF , !P1 ;  /* 0xff80000022a37808 */ /* 0x000fe20004800000 */
[----:B------:R-:W4:Y:S01]  /*51c0*/  LDL R146, [R1+0x240] ;  /* 0x0002400001927983 */ /* 0x000f220000100800 */
[----:B------:R-:W-:Y:S02]  /*51d0*/  ISETP.NE.AND P1, PT, R29, RZ, PT ;  /* 0x000000ff1d00720c */ /* 0x000fe40003f25270 */
[C---:B------:R-:W-:Y:S01]  /*51e0*/  ISETP.GT.AND P4, PT, R8.reuse, 0x51, !P4 ;  /* 0x000000510800780c */ /* 0x040fe20006784270 */
[----:B------:R-:W4:Y:S01]  /*51f0*/  LDL R29, [R1+0x3fc] ;  /* 0x0003fc00011d7983 */ /* 0x000f220000100800 */
[C---:B------:R-:W-:Y:S02]  /*5200*/  ISETP.GT.AND P1, PT, R8.reuse, 0x11, !P1 ;  /* 0x000000110800780c */ /* 0x040fe40004f24270 */
[----:B------:R-:W-:Y:S01]  /*5210*/  ISETP.GT.AND P5, PT, R8, 0x58, !P5 ;  /* 0x000000580800780c */ /* 0x000fe20006fa4270 */
[----:B------:R-:W4:Y:S01]  /*5220*/  LDL R145, [R1+0x244] ;  /* 0x0002440001917983 */ /* 0x000f220000100800 */
[----:B------:R-:W-:-:S02]  /*5230*/  ISETP.LT.OR P1, PT, R9, 0x12, P1 ;  /* 0x000000120900780c */ /* 0x000fc40000f21670 */
[----:B------:R-:W-:Y:S01]  /*5240*/  ISETP.LT.OR P3, PT, R9, 0x51, P3 ;  /* 0x000000510900780c */ /* 0x000fe20001f61670 */
[----:B------:R-:W4:Y:S01]  /*5250*/  LDL R144, [R1+0x248] ;  /* 0x0002480001907983 */ /* 0x000f220000100800 */
[----:B------:R-:W-:Y:S02]  /*5260*/  FSEL R167, R35, -INF , !P1 ;  /* 0xff80000023a77808 */ /* 0x000fe40004800000 */
[----:B------:R-:W-:Y:S01]  /*5270*/  ISETP.GT.AND P1, PT, R8, 0x18, !P2 ;  /* 0x000000180800780c */ /* 0x000fe20005724270 */
[----:B------:R-:W4:Y:S01]  /*5280*/  LDL R143, [R1+0x24c] ;  /* 0x00024c00018f7983 */ /* 0x000f220000100800 */
[----:B------:R-:W-:Y:S02]  /*5290*/  ISETP.NE.AND P2, PT, R13, RZ, PT ;  /* 0x000000ff0d00720c */ /* 0x000fe40003f45270 */
[C---:B------:R-:W-:Y:S01]  /*52a0*/  ISETP.LT.OR P1, PT, R9.reuse, 0x19, P1 ;  /* 0x000000190900780c */ /* 0x040fe20000f21670 */
[----:B------:R-:W4:Y:S01]  /*52b0*/  LDL R141, [R1+0x250] ;  /* 0x00025000018d7983 */ /* 0x000f220000100800 */
[----:B------:R-:W-:-:S02]  /*52c0*/  ISETP.LT.OR P4, PT, R9, 0x52, P4 ;  /* 0x000000520900780c */ /* 0x000fc40002781670 */
[----:B------:R-:W-:Y:S01]  /*52d0*/  FSEL R171, R38, -INF , !P1 ;  /* 0xff80000026ab7808 */ /* 0x000fe20004800000 */
[----:B------:R-:W4:Y:S01]  /*52e0*/  LDL R140, [R1+0x254] ;  /* 0x00025400018c7983 */ /* 0x000f220000100800 */
[----:B------:R-:W-:Y:S02]  /*52f0*/  ISETP.GT.AND P1, PT, R8, 0x19, !P6 ;  /* 0x000000190800780c */ /* 0x000fe40007724270 */
[----:B------:R-:W-:Y:S01]  /*5300*/  ISETP.NE.AND P6, PT, R53, RZ, PT ;  /* 0x000000ff3500720c */ /* 0x000fe20003fc5270 */
[----:B------:R-:W4:Y:S01]  /*5310*/  LDL R139, [R1+0x258] ;  /* 0x00025800018b7983 */ /* 0x000f220000100800 */
[----:B------:R-:W-:Y:S02]  /*5320*/  ISETP.LT.OR P1, PT, R9, 0x1a, P1 ;  /* 0x0000001a0900780c */ /* 0x000fe40000f21670 */
[----:B------:R-:W-:Y:S01]  /*5330*/  FSEL R181, R66, -INF , !P3 ;  /* 0xff80000042b57808 */ /* 0x000fe20005800000 */
[----:B------:R-:W4:Y:S01]  /*5340*/  LDL R138, [R1+0x25c] ;  /* 0x00025c00018a7983 */ /* 0x000f220000100800 */
[----:B------:R-:W-:-:S02]  /*5350*/  FSEL R174, R39, -INF , !P1 ;  /* 0xff80000027ae7808 */ /* 0x000fc40004800000 */
[----:B------:R-:W-:Y:S01]  /*5360*/  ISETP.NE.AND P1, PT, R36, RZ, PT ;  /* 0x000000ff2400720c */ /* 0x000fe20003f25270 */
[----:B------:R-:W4:Y:S01]  /*5370*/  LDL R137, [R1+0x260] ;  /* 0x0002600001897983 */ /* 0x000f220000100800 */
[----:B------:R-:W-:Y:S02]  /*5380*/  ISETP.LT.OR P5, PT, R9, 0x59, P5 ;  /* 0x000000590900780c */ /* 0x000fe40002fa1670 */
[----:B------:R-:W-:Y:S01]  /*5390*/  ISETP.GT.AND P1, PT, R8, 0x20, !P1 ;  /* 0x000000200800780c */ /* 0x000fe20004f24270 */
[----:B------:R-:W4:Y:S01]  /*53a0*/  LDL R136, [R1+0x264] ;  /* 0x0002640001887983 */ /* 0x000f220000100800 */
[----:B------:R-:W-:Y:S02]  /*53b0*/  FSEL R182, R67, -INF , !P4 ;  /* 0xff80000043b67808 */ /* 0x000fe40006000000 */
[----:B------:R-:W-:Y:S01]  /*53c0*/  ISETP.LT.OR P1, PT, R9, 0x21, P1 ;  /* 0x000000210900780c */ /* 0x000fe20000f21670 */
[----:B------:R-:W4:Y:S01]  /*53d0*/  LDL R135, [R1+0x268] ;  /* 0x0002680001877983 */ /* 0x000f220000100800 */
[----:B------:R-:W-:-:S02]  /*53e0*/  FSEL R183, R70, -INF , !P5 ;  /* 0xff80000046b77808 */ /* 0x000fc40006800000 */
[----:B------:R-:W-:Y:S01]  /*53f0*/  FSEL R160, R42, -INF , !P1 ;  /* 0xff8000002aa07808 */ /* 0x000fe20004800000 */
[----:B------:R-:W4:Y:S01]  /*5400*/  LDL R130, [R1+0x26c] ;  /* 0x00026c0001827983 */ /* 0x000f220000100800 */
[----:B------:R-:W-:-:S03]  /*5410*/  ISETP.NE.AND P1, PT, R37, RZ, PT ;  /* 0x000000ff2500720c */ /* 0x000fc60003f25270 */
[----:B------:R-:W4:Y:S01]  /*5420*/  LDL R129, [R1+0x270] ;  /* 0x0002700001817983 */ /* 0x000f220000100800 */
[----:B------:R-:W-:-:S03]  /*5430*/  ISETP.GT.AND P1, PT, R8, 0x21, !P1 ;  /* 0x000000210800780c */ /* 0x000fc60004f24270 */
[----:B------:R-:W4:Y:S01]  /*5440*/  LDL R128, [R1+0x274] ;  /* 0x0002740001807983 */ /* 0x000f220000100800 */
[----:B------:R-:W-:-:S03]  /*5450*/  ISETP.LT.OR P1, PT, R9, 0x22, P1 ;  /* 0x000000220900780c */ /* 0x000fc60000f21670 */
[----:B------:R-:W4:Y:S01]  /*5460*/  LDL R127, [R1+0x278] ;  /* 0x00027800017f7983 */ /* 0x000f220000100800 */
[----:B------:R-:W-:Y:S02]  /*5470*/  FSEL R166, R43, -INF , !P1 ;  /* 0xff8000002ba67808 */ /* 0x000fe40004800000 */
[----:B------:R-:W-:Y:S01]  /*5480*/  ISETP.NE.AND P1, PT, R40, RZ, PT ;  /* 0x000000ff2800720c */ /* 0x000fe20003f25270 */
[----:B------:R-:W4:Y:S03]  /*5490*/  LDL R126, [R1+0x27c] ;  /* 0x00027c00017e7983 */ /* 0x000f260000100800 */
[----:B------:R-:W-:Y:S01]  /*54a0*/  ISETP.GT.AND P1, PT, R8, 0x28, !P1 ;  /* 0x000000280800780c */ /* 0x000fe20004f24270 */
[----:B------:R-:W4:Y:S03]  /*54b0*/  LDL R125, [R1+0x280] ;  /* 0x00028000017d7983 */ /* 0x000f260000100800 */
[----:B------:R-:W-:Y:S01]  /*54c0*/  ISETP.LT.OR P1, PT, R9, 0x29, P1 ;  /* 0x000000290900780c */ /* 0x000fe20000f21670 */
[----:B------:R-:W4:Y:S03]  /*54d0*/  LDL R124, [R1+0x284] ;  /* 0x00028400017c7983 */ /* 0x000f260000100800 */
[----:B------:R-:W-:Y:S01]  /*54e0*/  FSEL R170, R46, -INF , !P1 ;  /* 0xff8000002eaa7808 */ /* 0x000fe20004800000 */
[----:B------:R-:W4:Y:S01]  /*54f0*/  LDL R123, [R1+0x288] ;  /* 0x00028800017b7983 */ /* 0x000f220000100800 */
[----:B------:R-:W-:-:S03]  /*5500*/  ISETP.NE.AND P1, PT, R41, RZ, PT ;  /* 0x000000ff2900720c */ /* 0x000fc60003f25270 */
[----:B------:R-:W5:Y:S01]  /*5510*/  LDL R46, [R1+0x22c] ;  /* 0x00022c00012e7983 */ /* 0x000f620000100800 */
        /* <DEDUP_REMOVED lines=14> */
[----:B------:R-:W3:Y:S01]  /*5600*/  LDL R45, [R1+0x224] ;  /* 0x00022400012d7983 */ /* 0x000ee20000100800 */
        /* <DEDUP_REMOVED lines=28> */
[----:B------:R-:W-:-:S02]  /*57d0*/  ISETP.GT.AND P1, PT, R8, RZ, !P2 ;  /* 0x000000ff0800720c */ /* 0x000fc40005724270 */
[----:B------:R-:W-:Y:S01]  /*57e0*/  ISETP.NE.AND P2, PT, R57, RZ, PT ;  /* 0x000000ff3900720c */ /* 0x000fe20003f45270 */
[----:B------:R-:W4:Y:S01]  /*57f0*/  LDL R104, [R1+0x2d4] ;  /* 0x0002d40001687983 */ /* 0x000f220000100800 */
[----:B------:R-:W-:Y:S02]  /*5800*/  ISETP.LT.OR P1, PT, R9, 0x1, P1 ;  /* 0x000000010900780c */ /* 0x000fe40000f21670 */
[----:B------:R-:W-:Y:S01]  /*5810*/  ISETP.GT.AND P2, PT, R8, 0x49, !P2 ;  /* 0x000000490800780c */ /* 0x000fe20005744270 */
[----:B------:R-:W4:Y:S01]  /*5820*/  LDL R103, [R1+0x2d8] ;  /* 0x0002d80001677983 */ /* 0x000f220000100800 */
[----:B------:R-:W-:Y:S02]  /*5830*/  FSEL R142, R26, -INF , !P1 ;  /* 0xff8000001a8e7808 */ /* 0x000fe40004800000 */
[----:B------:R-:W-:Y:S01]  /*5840*/  ISETP.GT.AND P1, PT, R8, 0x41, !P6 ;  /* 0x000000410800780c */ /* 0x000fe20007724270 */
[----:B------:R-:W4:Y:S01]  /*5850*/  LDL R102, [R1+0x2dc] ;  /* 0x0002dc0001667983 */ /* 0x000f220000100800 */
[----:B------:R-:W-:-:S02]  /*5860*/  FMNMX.FTZ R11, R142, R131, !PT ;  /* 0x000000838e0b7209 */ /* 0x000fc40007810000 */
[----:B------:R-:W-:Y:S01]  /*5870*/  ISETP.LT.OR P1, PT, R9, 0x42, P1 ;  /* 0x000000420900780c */ /* 0x000fe20000f21670 */
[----:B------:R-:W4:Y:S01]  /*5880*/  LDL R101, [R1+0x2e0] ;  /* 0x0002e00001657983 */ /* 0x000f220000100800 */
[----:B------:R-:W-:Y:S02]  /*5890*/  FMNMX.FTZ R14, R132, R11, !PT ;  /* 0x0000000b840e7209 */ /* 0x000fe40007810000 */
[----:B------:R-:W-:Y:S01]  /*58a0*/  FMNMX.FTZ R11, R19, R12, !PT ;  /* 0x0000000c130b7209 */ /* 0x000fe20007810000 */
[----:B------:R-:W4:Y:S01]  /*58b0*/  LDL R100, [R1+0x2e4] ;  /* 0x0002e40001647983 */ /* 0x000f220000100800 */
[----:B------:R-:W-:Y:S02]  /*58c0*/  FMNMX.FTZ R14, R133, R14, !PT ;  /* 0x0000000e850e7209 */ /* 0x000fe40007810000 */
[----:B------:R-:W-:Y:S01]  /*58d0*/  FMNMX.FTZ R12, R134, R11, !PT ;  /* 0x0000000b860c7209 */ /* 0x000fe20007810000 */
[----:B------:R-:W4:Y:S01]  /*58e0*/  LDL R99, [R1+0x2e8] ;  /* 0x0002e80001637983 */ /* 0x000f220000100800 */
[----:B------:R-:W-:-:S02]  /*58f0*/  FMNMX.FTZ R14, R163, R14, !PT ;  /* 0x0000000ea30e7209 */ /* 0x000fc40007810000 */
[----:B------:R-:W-:Y:S01]  /*5900*/  FMNMX.FTZ R11, R21, R12, !PT ;  /* 0x0000000c150b7209 */ /* 0x000fe20007810000 */
        /* <DEDUP_REMOVED lines=26> */
[----:B------:R-:W-:Y:S01]  /*5ab0*/  FSEL R169, R59, -INF , !P1 ;  /* 0xff8000003ba97808 */ /* 0x000fe20004800000 */
[----:B------:R-:W4:Y:S01]  /*5ac0*/  LDL R89, [R1+0x310] ;  /* 0x0003100001597983 */ /* 0x000f220000100800 */
[----:B------:R-:W-:Y:S02]  /*5ad0*/  ISETP.NE.AND P1, PT, R56, RZ, PT ;  /* 0x000000ff3800720c */ /* 0x000fe40003f25270 */
[----:B------:R-:W-:Y:S01]  /*5ae0*/  FMNMX.FTZ R12, R191, R12, !PT ;  /* 0x0000000cbf0c7209 */ /* 0x000fe20007810000 */
[----:B------:R-:W4:Y:S01]  /*5af0*/  LDL R88, [R1+0x314] ;  /* 0x0003140001587983 */ /* 0x000f220000100800 */
[----:B------:R-:W-:Y:S02]  /*5b00*/  FMNMX.FTZ R14, R168, R11, !PT ;  /* 0x0000000ba80e7209 */ /* 0x000fe40007810000 */
[----:B------:R-:W-:Y:S01]  /*5b10*/  ISETP.NE.AND P6, PT, R24, RZ, PT ;  /* 0x000000ff1800720c */ /* 0x000fe20003fc5270 */
[----:B------:R-:W4:Y:S01]  /*5b20*/  LDL R87, [R1+0x318] ;  /* 0x0003180001577983 */ /* 0x000f220000100800 */
[----:B------:R-:W-:-:S02]  /*5b30*/  ISETP.GT.AND P1, PT, R8, 0x48, !P1 ;  /* 0x000000480800780c */ /* 0x000fc40004f24270 */
[----:B------:R-:W-:Y:S01]  /*5b40*/  FMNMX.FTZ R12, R199, R12, !PT ;  /* 0x0000000cc70c7209 */ /* 0x000fe20007810000 */
[----:B------:R-:W4:Y:S01]  /*5b50*/  LDL R86, [R1+0x31c] ;  /* 0x00031c0001567983 */ /* 0x000f220000100800 */
[----:B------:R-:W-:Y:S02]  /*5b60*/  FMNMX.FTZ R11, R173, R14, !PT ;  /* 0x0000000ead0b7209 */ /* 0x000fe40007810000 */
[----:B------:R-:W-:Y:S01]  /*5b70*/  ISETP.GT.AND P6, PT, R8, 0x59, !P6 ;  /* 0x000000590800780c */ /* 0x000fe200077c4270 */
[----:B------:R-:W4:Y:S01]  /*5b80*/  LDL R85, [R1+0x320] ;  /* 0x0003200001557983 */ /* 0x000f220000100800 */
[----:B------:R-:W-:Y:S02]  /*5b90*/  ISETP.LT.OR P1, PT, R9, 0x49, P1 ;  /* 0x000000490900780c */ /* 0x000fe40000f21670 */
[----:B------:R-:W-:Y:S01]  /*5ba0*/  FMNMX.FTZ R13, R185, R12, !PT ;  /* 0x0000000cb90d7209 */ /* 0x000fe20007810000 */
[----:B------:R-:W4:Y:S01]  /*5bb0*/  LDL R84, [R1+0x324] ;  /* 0x0003240001547983 */ /* 0x000f220000100800 */
[----:B------:R-:W-:-:S02]  /*5bc0*/  FMNMX.FTZ R8, R162, R11, !PT ;  /* 0x0000000ba2087209 */ /* 0x000fc40007810000 */
[----:B------:R-:W-:Y:S01]  /*5bd0*/  ISETP.LT.OR P2, PT, R9, 0x4a, P2 ;  /* 0x0000004a0900780c */ /* 0x000fe20001741670 */
[----:B------:R-:W4:Y:S01]  /*5be0*/  LDL R83, [R1+0x328] ;  /* 0x0003280001537983 */ /* 0x000f220000100800 */
[----:B------:R-:W-:Y:S02]  /*5bf0*/  FSEL R175, R62, -INF , !P1 ;  /* 0xff8000003eaf7808 */ /* 0x000fe40004800000 */
[----:B------:R-:W-:Y:S01]  /*5c00*/  FMNMX.FTZ R12, R186, R13, !PT ;  /* 0x0000000dba0c7209 */ /* 0x000fe20007810000 */
[----:B------:R-:W4:Y:S01]  /*5c10*/  LDL R82, [R1+0x32c] ;  /* 0x00032c0001527983 */ /* 0x000f220000100800 */
[----:B------:R-:W-:Y:S02]  /*5c20*/  FMNMX.FTZ R8, R169, R8, !PT ;  /* 0x00000008a9087209 */ /* 0x000fe40007810000 */
[----:B------:R-:W-:Y:S01]  /*5c30*/  FSEL R176, R63, -INF , !P2 ;  /* 0xff8000003fb07808 */ /* 0x000fe20005000000 */
        /* <DEDUP_REMOVED lines=10> */
[----:B------:R-:W-:-:S02]  /*5ce0*/  ISETP.LT.OR P6, PT, R9, 0x5a, P6 ;  /* 0x0000005a0900780c */ /* 0x000fc400037c1670 */
[----:B------:R-:W-:Y:S01]  /*5cf0*/  FMNMX.FTZ R8, R178, R11, !PT ;  /* 0x0000000bb2087209 */ /* 0x000fe20007810000 */
[----:B------:R-:W4:Y:S01]  /*5d00*/  LDL R77, [R1+0x340] ;  /* 0x00034000014d7983 */ /* 0x000f220000100800 */
[----:B------:R-:W-:Y:S02]  /*5d10*/  FMNMX.FTZ R12, R182, R13, !PT ;  /* 0x0000000db60c7209 */ /* 0x000fe40007810000 */
[----:B------:R-:W-:Y:S01]  /*5d20*/  FSEL R184, R71, -INF , !P6 ;  /* 0xff80000047b87808 */ /* 0x000fe20007000000 */
[----:B------:R-:W2:Y:S01]  /*5d30*/  LDL R11, [R1+0x450] ;  /* 0x00045000010b7983 */ /* 0x000ea20000100800 */
[----:B------:R-:W-:Y:S02]  /*5d40*/  FMNMX.FTZ R9, R179, R8, !PT ;  /* 0x00000008b3097209 */ /* 0x000fe40007810000 */
[----:B------:R-:W-:Y:S01]  /*5d50*/  FMNMX.FTZ R13, R183, R12, !PT ;  /* 0x0000000cb70d7209 */ /* 0x000fe20007810000 */
[----:B------:R-:W4:Y:S01]  /*5d60*/  LDL R76, [R1+0x344] ;  /* 0x00034400014c7983 */ /* 0x000f220000100800 */
[----:B------:R-:W-:-:S02]  /*5d70*/  FMNMX.FTZ R12, R180, R9, !PT ;  /* 0x00000009b40c7209 */ /* 0x000fc40007810000 */
[----:B------:R-:W-:Y:S01]  /*5d80*/  FMNMX.FTZ R13, R184, R13, !PT ;  /* 0x0000000db80d7209 */ /* 0x000fe20007810000 */
[----:B------:R-:W4:Y:S04]  /*5d90*/  LDL R75, [R1+0x348] ;  /* 0x00034800014b7983 */ /* 0x000f280000100800 */
[----:B------:R0:W-:Y:S04]  /*5da0*/  STL.64 [R1+0x430], R12 ;  /* 0x0004300c01007387 */ /* 0x0001e80000100a00 */
[----:B------:R-:W5:Y:S04]  /*5db0*/  LDL R26, [R1+0x434] ;  /* 0x00043400011a7983 */ /* 0x000f680000100800 */
[----:B------:R-:W1:Y:S04]  /*5dc0*/  SHFL.BFLY PT, R9, R12, 0x2, 0x1f ;  /* 0x0c401f000c097f89 */ /* 0x000e6800000e0000 */
[----:B0-----:R-:W4:Y:S04]  /*5dd0*/  LDL R13, [R1+0x3b8] ;  /* 0x0003b800010d7983 */ /* 0x001f280000100800 */
[----:B------:R-:W4:Y:S04]  /*5de0*/  LDL R74, [R1+0x34c] ;  /* 0x00034c00014a7983 */ /* 0x000f280000100800 */
[----:B------:R-:W4:Y:S04]  /*5df0*/  LDL R73, [R1+0x350] ;  /* 0x0003500001497983 */ /* 0x000f280000100800 */
[----:B------:R-:W4:Y:S04]  /*5e00*/  LDL R72, [R1+0x354] ;  /* 0x0003540001487983 */ /* 0x000f280000100800 */
[----:B------:R-:W4:Y:S01]  /*5e10*/  LDL R71, [R1+0x358] ;  /* 0x0003580001477983 */ /* 0x000f220000100800 */
[----:B-1----:R-:W-:-:S03]  /*5e20*/  FMNMX.FTZ R14, R12, R9, !PT ;  /* 0x000000090c0e7209 */ /* 0x002fc60007810000 */
[----:B------:R-:W4:Y:S04]  /*5e30*/  LDL R70, [R1+0x35c] ;  /* 0x00035c0001467983 */ /* 0x000f280000100800 */
[----:B------:R-:W0:Y:S04]  /*5e40*/  SHFL.BFLY PT, R9, R14, 0x1, 0x1f ;  /* 0x0c201f000e097f89 */ /* 0x000e2800000e0000 */
[----:B------:R-:W4:Y:S04]  /*5e50*/  LDL R12, [R1+0x3a8] ;  /* 0x0003a800010c7983 */ /* 0x000f280000100800 */
[----:B------:R-:W4:Y:S04]  /*5e60*/  LDL R69, [R1+0x360] ;  /* 0x0003600001457983 */ /* 0x000f280000100800 */
[----:B------:R-:W4:Y:S04]  /*5e70*/  LDL R68, [R1+0x364] ;  /* 0x0003640001447983 */ /* 0x000f280000100800 */
[----:B------:R-:W4:Y:S04]  /*5e80*/  LDL R67, [R1+0x368] ;  /* 0x0003680001437983 */ /* 0x000f280000100800 */
[----:B------:R-:W4:Y:S01]  /*5e90*/  LDL R66, [R1+0x36c] ;  /* 0x00036c0001427983 */ /* 0x000f220000100800 */
[----:B0-----:R-:W-:-:S03]  /*5ea0*/  FMNMX.FTZ R24, R14, R9, !PT ;  /* 0x000000090e187209 */ /* 0x001fc60007810000 */
[----:B------:R-:W4:Y:S04]  /*5eb0*/  LDL R49, [R1+0x370] ;  /* 0x0003700001317983 */ /* 0x000f280000100800 */
[----:B------:R0:W-:Y:S04]  /*5ec0*/  STL [R1+0x430], R24 ;  /* 0x0004301801007387 */ /* 0x0001e80000100800 */
[----:B------:R-:W3:Y:S04]  /*5ed0*/  LDL R156, [R1+0x430] ;  /* 0x00043000019c7983 */ /* 0x000ee80000100800 */
[----:B------:R-:W4:Y:S04]  /*5ee0*/  LDL.64 R8, [R1+0xa8] ;  /* 0x0000a80001087983 */ /* 0x000f280000100a00 */
[----:B------:R-:W4:Y:S04]  /*5ef0*/  LDL R14, [R1+0x3d0] ;  /* 0x0003d000010e7983 */ /* 0x000f280000100800 */
[----:B0-----:R-:W4:Y:S04]  /*5f00*/  LDL R24, [R1+0x3e8] ;  /* 0x0003e80001187983 */ /* 0x001f280000100800 */
[----:B------:R-:W4:Y:S04]  /*5f10*/  LDL R64, [R1+0x374] ;  /* 0x0003740001407983 */ /* 0x000f280000100800 */
        /* <DEDUP_REMOVED lines=31> */
[----:B-----5:R-:W0:Y:S02]  /*6110*/  SHFL.BFLY PT, R155, R26, 0x2, 0x1f ;  /* 0x0c401f001a9b7f89 */ /* 0x020e2400000e0000 */
[----:B0-----:R-:W-:-:S02]  /*6120*/  FMNMX.FTZ R155, R155, R26, !PT ;  /* 0x0000001a9b9b7209 */ /* 0x001fc40007810000 */
[----:B------:R-:W5:Y:S01]  /*6130*/  LDL R26, [R1+0x3f0] ;  /* 0x0003f000011a7983 */ /* 0x000f620000100800 */
[----:B---3--:R-:W-:Y:S01]  /*6140*/  FSETP.NEU.FTZ.AND P1, PT, R156, -INF , PT ;  /* 0xff8000009c00780b */ /* 0x008fe20003f3d000 */
[----:B--2---:R-:W-:-:S05]  /*6150*/  FMUL.FTZ R156, R11, R156 ;  /* 0x0000009c0b9c7220 */ /* 0x004fca0000410000 */
[----:B------:R-:W-:-:S05]  /*6160*/  FSEL R156, R156, RZ, P1 ;  /* 0x000000ff9c9c7208 */ /* 0x000fca0000800000 */
        /* <DEDUP_REMOVED lines=24> */
[----:B------:R-:W2:Y:S04]  /*62f0*/  LDL R21, [R1+0x414] ;  /* 0x0004140001157983 */ /* 0x000ea80000100800 */
[----:B------:R-:W3:Y:S04]  /*6300*/  LDL R156, [R1+0x418] ;  /* 0x00041800019c7983 */ /* 0x000ee80000100800 */
[----:B------:R-:W0:Y:S01]  /*6310*/  SHFL.BFLY PT, R10, R155, 0x1, 0x1f ;  /* 0x0c201f009b0a7f89 */ /* 0x000e2200000e0000 */
[----:B----4-:R-:W-:Y:S01]  /*6320*/  IMAD R158, R158, 0xc00, R8 ;  /* 0x00000c009e9e7824 */ /* 0x010fe200078e0208 */
[----:B------:R-:W-:Y:S02]  /*6330*/  MUFU.EX2 R65, R65 ;  /* 0x0000004100417308 */ /* 0x000fe40000000800 */
[----:B------:R1:W-:Y:S01]  /*6340*/  STL [R1+0x22c], R46 ;  /* 0x00022c2e01007387 */ /* 0x0003e20000100800 */
[----:B0-----:R-:W-:-:S04]  /*6350*/  FMNMX.FTZ R10, R155, R10, !PT ;  /* 0x0000000a9b0a7209 */ /* 0x001fc80007810000 */
[C---:B------:R-:W-:Y:S01]  /*6360*/  FSETP.NEU.FTZ.AND P1, PT, R10.reuse, -INF , PT ;  /* 0xff8000000a00780b */ /* 0x040fe20003f3d000 */
[----:B------:R-:W-:-:S05]  /*6370*/  FMUL.FTZ R8, R10, R11 ;  /* 0x0000000b0a087220 */ /* 0x000fca0000410000 */
[----:B------:R-:W-:Y:S01]  /*6380*/  FSEL R8, R8, RZ, P1 ;  /* 0x000000ff08087208 */ /* 0x000fe20000800000 */
[----:B-1----:R-:W0:Y:S04]  /*6390*/  MUFU.EX2 R46, R151 ;  /* 0x00000097002e7308 */ /* 0x002e280000000800 */
[-CC-:B------:R-:W-:Y:S01]  /*63a0*/  FFMA.FTZ R219, R132, R11.reuse, -R8.reuse ;  /* 0x0000000b84db7223 */ /* 0x180fe20000010808 */
[-CC-:B------:R-:W-:Y:S01]  /*63b0*/  FFMA.FTZ R223, R133, R11.reuse, -R8.reuse ;  /* 0x0000000b85df7223 */ /* 0x180fe20000010808 */
[-CC-:B------:R-:W-:Y:S01]  /*63c0*/  FFMA.FTZ R142, R142, R11.reuse, -R8.reuse ;  /* 0x0000000b8e8e7223 */ /* 0x180fe20000010808 */
[----:B------:R-:W-:Y:S01]  /*63d0*/  FFMA.FTZ R131, R131, R11, -R8 ;  /* 0x0000000b83837223 */ /* 0x000fe20000010808 */
[----:B------:R1:W-:Y:S02]  /*63e0*/  STL [R1+0x224], R45 ;  /* 0x0002242d01007387 */ /* 0x0003e40000100800 */
[----:B------:R-:W-:Y:S02]  /*63f0*/  MUFU.EX2 R219, R219 ;  /* 0x000000db00db7308 */ /* 0x000fe40000000800 */
[----:B------:R4:W-:Y:S04]  /*6400*/  STL [R1+0x3a8], R12 ;  /* 0x0003a80c01007387 */ /* 0x0009e80000100800 */
[----:B------:R0:W-:Y:S02]  /*6410*/  STL [R1+0x3b8], R13 ;  /* 0x0003b80d01007387 */ /* 0x0001e40000100800 */
[----:B-1----:R1:W-:Y:S02]  /*6420*/  MUFU.EX2 R45, R152 ;  /* 0x00000098002d7308 */ /* 0x0023e40000000800 */
[----:B------:R1:W-:Y:S06]  /*6430*/  STL [R1+0x3d0], R14 ;  /* 0x0003d00e01007387 */ /* 0x0003ec0000100800 */
[----:B----4-:R-:W-:Y:S08]  /*6440*/  MUFU.EX2 R12, R153 ;  /* 0x00000099000c7308 */ /* 0x010ff00000000800 */
[----:B0-----:R-:W-:Y:S08]  /*6450*/  MUFU.EX2 R13, R142 ;  /* 0x0000008e000d7308 */ /* 0x001ff00000000800 */
[----:B-1----:R-:W0:Y:S08]  /*6460*/  MUFU.EX2 R14, R131 ;  /* 0x00000083000e7308 */ /* 0x002e300000000800 */
[----:B------:R-:W1:Y:S01]  /*6470*/  MUFU.EX2 R223, R223 ;  /* 0x000000df00df7308 */ /* 0x000e620000000800 */
[----:B------:R4:W-:Y:S01]  /*6480*/  STL [R1+0x3e8], R24 ;  /* 0x0003e81801007387 */ /* 0x0009e20000100800 */
[----:B------:R-:W-:Y:S01]  /*6490*/  IMAD.MOV.U32 R159, RZ, RZ, R9 ;  /* 0x000000ffff9f7224 */ /* 0x000fe200078e0009 */
[----:B------:R-:W-:-:S02]  /*64a0*/  R2UR UR6, R158 ;  /* 0x000000009e0672ca */ /* 0x000fc400000e0000 */
[----:B------:R0:W-:Y:S01]  /*64b0*/  STL [R1+0x3ec], R25 ;  /* 0x0003ec1901007387 */ /* 0x0001e20000100800 */
[----:B----4-:R-:W-:-:S03]  /*64c0*/  VIADD R24, R158, 0x80 ;  /* 0x000000809e187836 */ /* 0x010fc60000000000 */
[----:B------:R4:W-:Y:S01]  /*64d0*/  STL [R1+0x3f4], R27 ;  /* 0x0003f41b01007387 */ /* 0x0009e20000100800 */
[----:B------:R-:W-:Y:S01]  /*64e0*/  R2UR UR7, R159 ;  /* 0x000000009f0772ca */ /* 0x000fe200000e0000 */
[--C-:B0-----:R-:W-:Y:S02]  /*64f0*/  IMAD.MOV.U32 R25, RZ, RZ, R9.reuse ;  /* 0x000000ffff197224 */ /* 0x101fe400078e0009 */
[----:B------:R0:W-:Y:S01]  /*6500*/  STL [R1+0x3f8], R28 ;  /* 0x0003f81c01007387 */ /* 0x0001e20000100800 */
[----:B------:R-:W-:Y:S01]  /*6510*/  R2UR UR10, R24 ;  /* 0x00000000180a72ca */ /* 0x000fe200000e0000 */
[----:B------:R-:W-:Y:S02]  /*6520*/  FADD.FTZ R24, R65, R46 ;  /* 0x0000002e41187221 */ /* 0x000fe40000010000 */
[----:B------:R1:W-:Y:S01]  /*6530*/  STL [R1+0x3fc], R29 ;  /* 0x0003fc1d01007387 */ /* 0x0003e20000100800 */
[----:B----4-:R-:W-:Y:S01]  /*6540*/  IMAD.MOV.U32 R27, RZ, RZ, R9 ;  /* 0x000000ffff1b7224 */ /* 0x010fe200078e0009 */
[----:B------:R-:W-:-:S02]  /*6550*/  F2FP.BF16.F32.PACK_AB R152, R46, R65 ;  /* 0x000000412e98723e */ /* 0x000fc400000010ff */
[----:B------:R4:W-:Y:S01]  /*6560*/  STL [R1+0x220], R154 ;  /* 0x0002209a01007387 */ /* 0x0009e20000100800 */
[----:B0-----:R-:W-:Y:S01]  /*6570*/  VIADD R28, R158, 0x180 ;  /* 0x000001809e1c7836 */ /* 0x001fe20000000000 */
[----:B------:R-:W-:Y:S01]  /*6580*/  F2FP.BF16.F32.PACK_AB R153, R14, R13 ;  /* 0x0000000d0e99723e */ /* 0x000fe200000010ff */
[----:B-1----:R-:W-:Y:S01]  /*6590*/  IMAD.MOV.U32 R29, RZ, RZ, R9 ;  /* 0x000000ffff1d7224 */ /* 0x002fe200078e0009 */
[----:B------:R-:W-:Y:S02]  /*65a0*/  F2FP.BF16.F32.PACK_AB R155, R223, R219 ;  /* 0x000000dbdf9b723e */ /* 0x000fe400000010ff */
[----:B----4-:R-:W-:Y:S01]  /*65b0*/  F2FP.BF16.F32.PACK_AB R154, R12, R45 ;  /* 0x0000002d0c9a723e */ /* 0x010fe200000010ff */
[----:B------:R-:W-:Y:S01]  /*65c0*/  STL [R1+0x228], R47 ;  /* 0x0002282f01007387 */ /* 0x000fe20000100800 */
[----:B------:R-:W-:Y:S01]  /*65d0*/  R2UR UR11, R25 ;  /* 0x00000000190b72ca */ /* 0x000fe200000e0000 */
[----:B------:R-:W-:Y:S01]  /*65e0*/  FADD.FTZ R159, R45, R24 ;  /* 0x000000182d9f7221 */ /* 0x000fe20000010000 */
[----:B------:R-:W-:Y:S01]  /*65f0*/  R2UR UR15, R27 ;  /* 0x000000001b0f72ca */ /* 0x000fe200000e0000 */
[----:B------:R-:W-:Y:S01]  /*6600*/  STL [R1+0x230], R150 ;  /* 0x0002309601007387 */ /* 0x000fe20000100800 */
[----:B------:R-:W-:-:S02]  /*6610*/  R2UR UR18, R28 ;  /* 0x000000001c1272ca */ /* 0x000fc400000e0000 */
[----:B------:R-:W-:Y:S01]  /*6620*/  R2UR UR19, R29 ;  /* 0x000000001d1372ca */ /* 0x000fe200000e0000 */
        /* <DEDUP_REMOVED lines=21> */
[----:B-----5:R0:W-:Y:S04]  /*6780*/  STL [R1+0x3f0], R26 ;  /* 0x0003f01a01007387 */ /* 0x0201e80000100800 */
[----:B------:R-:W-:Y:S01]  /*6790*/  STL [R1+0x288], R123 ;  /* 0x0002887b01007387 */ /* 0x000fe20000100800 */
[----:B0-----:R-:W-:-:S03]  /*67a0*/  VIADD R26, R158, 0x100 ;  /* 0x000001009e1a7836 */ /* 0x001fc60000000000 */
[----:B------:R-:W-:Y:S04]  /*67b0*/  STL [R1+0x28c], R122 ;  /* 0x00028c7a01007387 */ /* 0x000fe80000100800 */
        /* <DEDUP_REMOVED lines=92> */
[-CC-:B------:R-:W-:Y:S01]  /*6d80*/  FFMA.FTZ R167, R167, R11.reuse, -R8.reuse ;  /* 0x0000000ba7a77223 */ /* 0x180fe20000010808 */
[-CC-:B------:R-:W-:Y:S01]  /*6d90*/  FFMA.FTZ R171, R171, R11.reuse, -R8.reuse ;  /* 0x0000000babab7223 */ /* 0x180fe20000010808 */
[----:B--2---:R-:W-:Y:S01]  /*6da0*/  STL [R1+0x414], R21 ;  /* 0x0004141501007387 */ /* 0x004fe20000100800 */
[----:B------:R-:W-:Y:S03]  /*6db0*/  MUFU.EX2 R15, R15 ;  /* 0x0000000f000f7308 */ /* 0x000fe60000000800 */
[----:B---3--:R0:W-:Y:S04]  /*6dc0*/  STL [R1+0x418], R156 ;  /* 0x0004189c01007387 */ /* 0x0081e80000100800 */
[----:B------:R2:W-:Y:S01]  /*6dd0*/  STL [R1+0x41c], R157 ;  /* 0x00041c9d01007387 */ /* 0x0005e20000100800 */
[----:B------:R-:W3:Y:S08]  /*6de0*/  MUFU.EX2 R19, R19 ;  /* 0x0000001300137308 */ /* 0x000ef00000000800 */
[----:B------:R-:W-:Y:S08]  /*6df0*/  MUFU.EX2 R20, R20 ;  /* 0x0000001400147308 */ /* 0x000ff00000000800 */
[----:B------:R-:W4:Y:S08]  /*6e00*/  MUFU.EX2 R215, R215 ;  /* 0x000000d700d77308 */ /* 0x000f300000000800 */
[----:B0-----:R0:W-:Y:S08]  /*6e10*/  MUFU.EX2 R156, R167 ;  /* 0x000000a7009c7308 */ /* 0x0011f00000000800 */
[----:B--2---:R2:W-:Y:S01]  /*6e20*/  MUFU.EX2 R157, R171 ;  /* 0x000000ab009d7308 */ /* 0x0045e20000000800 */
[-CC-:B0-----:R-:W-:Y:S01]  /*6e30*/  FFMA.FTZ R167, R160, R11.reuse, -R8.reuse ;  /* 0x0000000ba0a77223 */ /* 0x181fe20000010808 */
[-CC-:B------:R-:W-:Y:S01]  /*6e40*/  FFMA.FTZ R160, R170, R11.reuse, -R8.reuse ;  /* 0x0000000baaa07223 */ /* 0x180fe20000010808 */
[-CC-:B--2---:R-:W-:Y:S01]  /*6e50*/  FFMA.FTZ R171, R166, R11.reuse, -R8.reuse ;  /* 0x0000000ba6ab7223 */ /* 0x184fe20000010808 */
[----:B------:R-:W-:-:S04]  /*6e60*/  FFMA.FTZ R166, R172, R11, -R8 ;  /* 0x0000000baca67223 */ /* 0x000fc80000010808 */
[----:B------:R-:W-:Y:S08]  /*6e70*/  MUFU.EX2 R207, R207 ;  /* 0x000000cf00cf7308 */ /* 0x000ff00000000800 */
[----:B------:R-:W-:Y:S08]  /*6e80*/  MUFU.EX2 R212, R212 ;  /* 0x000000d400d47308 */ /* 0x000ff00000000800 */
[----:B------:R-:W-:Y:S08]  /*6e90*/  MUFU.EX2 R213, R213 ;  /* 0x000000d500d57308 */ /* 0x000ff00000000800 */
[----:B------:R-:W-:Y:S08]  /*6ea0*/  MUFU.EX2 R214, R214 ;  /* 0x000000d600d67308 */ /* 0x000ff00000000800 */
[----:B------:R-:W-:Y:S01]  /*6eb0*/  MUFU.EX2 R167, R167 ;  /* 0x000000a700a77308 */ /* 0x000fe20000000800 */
[----:B------:R-:W-:-:S02]  /*6ec0*/  WARPGROUP.DEPBAR.LE gsb0, 0x0 ;  /* 0x00008000000079c5 */ /* 0x000fc40000010000 */
[-CC-:B------:R-:W-:Y:S01]  /*6ed0*/  FFMA.FTZ R152, R163, R11.reuse, -R8.reuse ;  /* 0x0000000ba3987223 */ /* 0x180fe20000010808 */
[----:B------:R-:W-:-:S04]  /*6ee0*/  FFMA.FTZ R163, R174, R11, -R8 ;  /* 0x0000000baea37223 */ /* 0x000fc80000010808 */
[----:B------:R3:W0:Y:S08]  /*6ef0*/  MUFU.EX2 R21, R152 ;  /* 0x0000009800157308 */ /* 0x0006300000000800 */
[----:B------:R-:W2:Y:S01]  /*6f00*/  MUFU.EX2 R163, R163 ;  /* 0x000000a300a37308 */ /* 0x000ea20000000800 */
[----:B---3--:R-:W-:Y:S02]  /*6f10*/  F2FP.BF16.F32.PACK_AB R152, R19, R15 ;  /* 0x0000000f1398723e */ /* 0x008fe400000010ff */
[----:B----4-:R-:W-:Y:S01]  /*6f20*/  F2FP.BF16.F32.PACK_AB R154, R215, R20 ;  /* 0x00000014d79a723e */ /* 0x010fe200000010ff */
[----:B------:R-:W-:Y:S01]  /*6f30*/  STL.128 [R1+0x220], R24 ;  /* 0x0002201801007387 */ /* 0x000fe20000100c00 */
[----:B0-----:R-:W-:-:S03]  /*6f40*/  F2FP.BF16.F32.PACK_AB R153, R156, R21 ;  /* 0x000000159c99723e */ /* 0x001fc600000010ff */
[----:B------:R-:W-:Y:S04]  /*6f50*/  STL.128 [R1+0x230], R28 ;  /* 0x0002301c01007387 */ /* 0x000fe80000100c00 */
[----:B------:R-:W-:Y:S01]  /*6f60*/  STL.128 [R1+0x240], R32 ;  /* 0x0002402001007387 */ /* 0x000fe20000100c00 */
[----:B--2---:R-:W-:-:S03]  /*6f70*/  F2FP.BF16.F32.PACK_AB R155, R163, R157 ;  /* 0x0000009da39b723e */ /* 0x004fc600000010ff */
        /* <DEDUP_REMOVED lines=31> */
[----:B------:R-:W0:Y:S08]  /*7170*/  MUFU.EX2 R171, R171 ;  /* 0x000000ab00ab7308 */ /* 0x000e300000000800 */
[----:B------:R-:W-:Y:S08]  /*7180*/  MUFU.EX2 R160, R160 ;  /* 0x000000a000a07308 */ /* 0x000ff00000000800 */
[----:B------:R-:W2:Y:S01]  /*7190*/  MUFU.EX2 R166, R166 ;  /* 0x000000a600a67308 */ /* 0x000ea20000000800 */
[----:B------:R-:W-:Y:S01]  /*71a0*/  FADD.FTZ R14, R13, R14 ;  /* 0x0000000e0d0e7221 */ /* 0x000fe20000010000 */
[-CC-:B------:R-:W-:Y:S01]  /*71b0*/  FFMA.FTZ R161, R161, R11.reuse, -R8.reuse ;  /* 0x0000000ba1a17223 */ /* 0x180fe20000010808 */
[-CC-:B------:R-:W-:Y:S01]  /*71c0*/  FFMA.FTZ R165, R165, R11.reuse, -R8.reuse ;  /* 0x0000000ba5a57223 */ /* 0x180fe20000010808 */
[-CC-:B------:R-:W-:Y:S01]  /*71d0*/  FFMA.FTZ R13, R173, R11.reuse, -R8.reuse ;  /* 0x0000000bad0d7223 */ /* 0x180fe20000010808 */
[----:B------:R-:W-:Y:S01]  /*71e0*/  FFMA.FTZ R168, R168, R11, -R8 ;  /* 0x0000000ba8a87223 */ /* 0x000fe20000010808 */
[----:B------:R-:W-:-:S02]  /*71f0*/  FADD.FTZ R159, R12, R159 ;  /* 0x0000009f0c9f7221 */ /* 0x000fc40000010000 */
[----:B------:R-:W-:Y:S08]  /*7200*/  MUFU.EX2 R189, R189 ;  /* 0x000000bd00bd7308 */ /* 0x000ff00000000800 */
[----:B------:R-:W3:Y:S08]  /*7210*/  MUFU.EX2 R190, R190 ;  /* 0x000000be00be7308 */ /* 0x000ef00000000800 */
[----:B------:R-:W-:Y:S08]  /*7220*/  MUFU.EX2 R191, R191 ;  /* 0x000000bf00bf7308 */ /* 0x000ff00000000800 */
[----:B------:R-:W4:Y:S08]  /*7230*/  MUFU.EX2 R199, R199 ;  /* 0x000000c700c77308 */ /* 0x000f300000000800 */
[----:B------:R-:W-:Y:S08]  /*7240*/  MUFU.EX2 R161, R161 ;  /* 0x000000a100a17308 */ /* 0x000ff00000000800 */
[----:B------:R-:W5:Y:S08]  /*7250*/  MUFU.EX2 R165, R165 ;  /* 0x000000a500a57308 */ /* 0x000f700000000800 */
[----:B------:R-:W-:Y:S08]  /*7260*/  MUFU.EX2 R12, R168 ;  /* 0x000000a8000c7308 */ /* 0x000ff00000000800 */
[----:B------:R-:W1:Y:S01]  /*7270*/  MUFU.EX2 R13, R13 ;  /* 0x0000000d000d7308 */ /* 0x000e620000000800 */
[----:B------:R-:W-:-:S02]  /*7280*/  WARPGROUP.DEPBAR.LE gsb0, 0x0 ;  /* 0x00008000000079c5 */ /* 0x000fc40000010000 */
[----:B------:R-:W-:Y:S02]  /*7290*/  F2FP.BF16.F32.PACK_AB R152, R212, R207 ;  /* 0x000000cfd498723e */ /* 0x000fe400000010ff */
[----:B------:R-:W-:Y:S02]  /*72a0*/  F2FP.BF16.F32.PACK_AB R154, R214, R213 ;  /* 0x000000d5d69a723e */ /* 0x000fe400000010ff */
[----:B0-----:R-:W-:Y:S02]  /*72b0*/  F2FP.BF16.F32.PACK_AB R153, R171, R167 ;  /* 0x000000a7ab99723e */ /* 0x001fe400000010ff */
        /* <DEDUP_REMOVED lines=36> */
[-CC-:B------:R-:W-:Y:S01]  /*7500*/  FFMA.FTZ R175, R175, R11.reuse, -R8.reuse ;  /* 0x0000000bafaf7223 */ /* 0x180fe20000010808 */
[-CC-:B------:R-:W-:Y:S01]  /*7510*/  FFMA.FTZ R176, R176, R11.reuse, -R8.reuse ;  /* 0x0000000bb0b07223 */ /* 0x180fe20000010808 */
[-C--:B------:R-:W-:Y:S01]  /*7520*/  FFMA.FTZ R181, R181, R11.reuse, -R8 ;  /* 0x0000000bb5b57223 */ /* 0x080fe20000010808 */
[----:B------:R-:W-:Y:S01]  /*7530*/  FADD.FTZ R223, R223, R14 ;  /* 0x0000000edfdf7221 */ /* 0x000fe20000010000 */
[-CC-:B------:R-:W-:Y:S01]  /*7540*/  FFMA.FTZ R14, R162, R11.reuse, -R8.reuse ;  /* 0x0000000ba20e7223 */ /* 0x180fe20000010808 */
[-CC-:B------:R-:W-:Y:S01]  /*7550*/  FFMA.FTZ R182, R182, R11.reuse, -R8.reuse ;  /* 0x0000000bb6b67223 */ /* 0x180fe20000010808 */
[-CC-:B------:R-:W-:Y:S01]  /*7560*/  FFMA.FTZ R183, R183, R11.reuse, -R8.reuse ;  /* 0x0000000bb7b77223 */ /* 0x180fe20000010808 */
[----:B------:R-:W-:Y:S01]  /*7570*/  FFMA.FTZ R184, R184, R11, -R8 ;  /* 0x0000000bb8b87223 */ /* 0x000fe20000010808 */
[----:B------:R-:W-:Y:S08]  /*7580*/  MUFU.EX2 R185, R185 ;  /* 0x000000b900b97308 */ /* 0x000ff00000000800 */
[----:B------:R-:W0:Y:S08]  /*7590*/  MUFU.EX2 R186, R186 ;  /* 0x000000ba00ba7308 */ /* 0x000e300000000800 */
[----:B------:R-:W-:Y:S08]  /*75a0*/  MUFU.EX2 R187, R187 ;  /* 0x000000bb00bb7308 */ /* 0x000ff00000000800 */
[----:B------:R-:W2:Y:S08]  /*75b0*/  MUFU.EX2 R188, R188 ;  /* 0x000000bc00bc7308 */ /* 0x000eb00000000800 */
[----:B------:R-:W-:Y:S01]  /*75c0*/  MUFU.EX2 R14, R14 ;  /* 0x0000000e000e7308 */ /* 0x000fe20000000800 */
[----:B------:R-:W-:Y:S01]  /*75d0*/  R2UR UR7, R9 ;  /* 0x00000000090772ca */ /* 0x000fe200000e0000 */
[----:B------:R-:W-:-:S02]  /*75e0*/  WARPGROUP.DEPBAR.LE gsb0, 0x0 ;  /* 0x00008000000079c5 */ /* 0x000fc40000010000 */
[----:B---3--:R-:W-:Y:S02]  /*75f0*/  F2FP.BF16.F32.PACK_AB R152, R190, R189 ;  /* 0x000000bdbe98723e */ /* 0x008fe400000010ff */
[----:B----4-:R-:W-:Y:S02]  /*7600*/  F2FP.BF16.F32.PACK_AB R154, R199, R191 ;  /* 0x000000bfc79a723e */ /* 0x010fe400000010ff */
[----:B-----5:R-:W-:Y:S02]  /*7610*/  F2FP.BF16.F32.PACK_AB R153, R165, R161 ;  /* 0x000000a1a599723e */ /* 0x020fe400000010ff */
[----:B-1----:R-:W-:Y:S01]  /*7620*/  F2FP.BF16.F32.PACK_AB R155, R13, R12 ;  /* 0x0000000c0d9b723e */ /* 0x002fe200000010ff */
        /* <DEDUP_REMOVED lines=32> */
[----:B-1----:R-:W-:-:S06]  /*7830*/  WARPGROUP.ARRIVE ;  /* 0x00000000000079c5 */ /* 0x002fcc0000000000 */
[----:B------:R-:W-:Y:S01]  /*7840*/  HGMMA.64x256x16.F32.BF16 R24, R152, gdesc[UR16].tnspB, R24, gsb0 ;  /* 0x43e0001098187df0 */ /* 0x000fe20008001818 */
        /* <DEDUP_REMOVED lines=8> */
[----:B------:R-:W-:-:S02]  /*78d0*/  WARPGROUP.DEPBAR.LE gsb0, 0x0 ;  /* 0x00008000000079c5 */ /* 0x000fc40000010000 */
[----:B------:R-:W-:Y:S01]  /*78e0*/  FADD.FTZ R152, R15, R159 ;  /* 0x0000009f0f987221 */ /* 0x000fe20000010000 */
[----:B------:R-:W-:Y:S01]  /*78f0*/  FFMA.FTZ R15, R169, R11, -R8 ;  /* 0x0000000ba90f7223 */ /* 0x000fe20000010808 */
[----:B------:R-:W-:Y:S02]  /*7900*/  VIADD R8, R158, 0x200 ;  /* 0x000002009e087836 */ /* 0x000fe40000000000 */
[----:B------:R-:W-:Y:S01]  /*7910*/  FADD.FTZ R19, R19, R152 ;  /* 0x0000009813137221 */ /* 0x000fe20000010000 */
[----:B------:R-:W-:Y:S02]  /*7920*/  MUFU.EX2 R11, R175 ;  /* 0x000000af000b7308 */ /* 0x000fe40000000800 */
[----:B------:R-:W-:Y:S01]  /*7930*/  R2UR UR6, R8 ;  /* 0x00000000080672ca */ /* 0x000fe200000e0000 */
[----:B------:R-:W-:-:S05]  /*7940*/  FADD.FTZ R8, R20, R19 ;  /* 0x0000001314087221 */ /* 0x000fca0000010000 */
[----:B------:R-:W1:Y:S01]  /*7950*/  MUFU.EX2 R15, R15 ;  /* 0x0000000f000f7308 */ /* 0x000e620000000800 */
[----:B0-----:R-:W-:Y:S02]  /*7960*/  F2FP.BF16.F32.PACK_AB R152, R186, R185 ;  /* 0x000000b9ba98723e */ /* 0x001fe400000010ff */
[----:B--2---:R-:W-:Y:S01]  /*7970*/  F2FP.BF16.F32.PACK_AB R154, R188, R187 ;  /* 0x000000bbbc9a723e */ /* 0x004fe200000010ff */
[----:B------:R-:W-:Y:S04]  /*7980*/  STL.128 [R1+0x220], R24 ;  /* 0x0002201801007387 */ /* 0x000fe80000100c00 */
[----:B------:R-:W0:Y:S01]  /*7990*/  MUFU.EX2 R20, R176 ;  /* 0x000000b000147308 */ /* 0x000e220000000800 */
[----:B------:R-:W-:Y:S04]  /*79a0*/  STL.128 [R1+0x230], R28 ;  /* 0x0002301c01007387 */ /* 0x000fe80000100c00 */
[----:B------:R-:W-:Y:S01]  /*79b0*/  STL.128 [R1+0x240], R32 ;  /* 0x0002402001007387 */ /* 0x000fe20000100c00 */
[----:B-1----:R-:W-:-:S03]  /*79c0*/  F2FP.BF16.F32.PACK_AB R153, R15, R14 ;  /* 0x0000000e0f99723e */ /* 0x002fc600000010ff */
[----:B------:R-:W-:Y:S04]  /*79d0*/  STL.128 [R1+0x250], R36 ;  /* 0x0002502401007387 */ /* 0x000fe80000100c00 */
[----:B------:R-:W-:Y:S01]  /*79e0*/  STL.128 [R1+0x260], R40 ;  /* 0x0002602801007387 */ /* 0x000fe20000100c00 */
[----:B0-----:R-:W-:-:S03]  /*79f0*/  F2FP.BF16.F32.PACK_AB R155, R20, R11 ;  /* 0x0000000b149b723e */ /* 0x001fc600000010ff */
        /* <DEDUP_REMOVED lines=27> */
[----:B------:R-:W-:-:S03]  /*7bb0*/  FADD.FTZ R223, R21, R223 ;  /* 0x000000df15df7221 */ /* 0x000fc60000010000 */
[----:B------:R-:W2:Y:S01]  /*7bc0*/  @!P0 LDL R19, [R1+0x210] ;  /* 0x0002100001138983 */ /* 0x000ea20000100800 */
[----:B0-----:R-:W-:-:S06]  /*7bd0*/  WARPGROUP.ARRIVE ;  /* 0x00000000000079c5 */ /* 0x001fcc0000000000 */
[----:B------:R-:W-:Y:S01]  /*7be0*/  HGMMA.64x256x16.F32.BF16 R24, R152, gdesc[UR4].tnspB, R24, gsb0 ;  /* 0x43e0000498187df0 */ /* 0x000fe20008001818 */
[----:B------:R-:W-:-:S04]  /*7bf0*/  FADD.FTZ R8, R215, R8 ;  /* 0x00000008d7087221 */ /* 0x000fc80000010000 */
[----:B------:R-:W-:Y:S01]  /*7c00*/  FADD.FTZ R207, R207, R8 ;  /* 0x00000008cfcf7221 */ /* 0x000fe20000010000 */
[----:B------:R-:W-:Y:S01]  /*7c10*/  VIADD R8, R158, 0x280 ;  /* 0x000002809e087836 */ /* 0x000fe20000000000 */
[----:B------:R-:W-:-:S04]  /*7c20*/  R2UR UR7, R9 ;  /* 0x00000000090772ca */ /* 0x000fc800000e0000 */
[----:B------:R-:W-:Y:S01]  /*7c30*/  R2UR UR6, R8 ;  /* 0x00000000080672ca */ /* 0x000fe200000e0000 */
[----:B------:R-:W-:Y:S01]  /*7c40*/  FADD.FTZ R156, R156, R223 ;  /* 0x000000df9c9c7221 */ /* 0x000fe20000010000 */
[----:B------:R-:W3:Y:S03]  /*7c50*/  @!P0 LDL.64 R8, [R1+0x68] ;  /* 0x0000680001088983 */ /* 0x000ee60000100a00 */
[----:B------:R-:W-:-:S04]  /*7c60*/  FADD.FTZ R156, R157, R156 ;  /* 0x0000009c9d9c7221 */ /* 0x000fc80000010000 */
[----:B------:R-:W-:-:S04]  /*7c70*/  FADD.FTZ R156, R163, R156 ;  /* 0x0000009ca39c7221 */ /* 0x000fc80000010000 */
[----:B------:R-:W-:-:S04]  /*7c80*/  FADD.FTZ R156, R167, R156 ;  /* 0x0000009ca79c7221 */ /* 0x000fc80000010000 */
        /* <DEDUP_REMOVED lines=230> */
[----:B------:R-:W-:Y:S01]  /*8af0*/  STL [R1+0x88], RZ ;  /* 0x000088ff01007387 */ /* 0x000fe20000100800 */
[----:B------:R-:W-:-:S02]  /*8b00*/  FADD.FTZ R181, R184, R181 ;  /* 0x000000b5b8b57221 */ /* 0x000fc40000010000 */
        /* <DEDUP_REMOVED lines=161> */
.L_x_3221:
[----:B------:R-:W-:-:S13]  /*9520*/  ISETP.NE.AND P1, PT, R5, 0x1, PT ;  /* 0x000000010500780c */ /* 0x000fda0003f25270 */
[----:B------:R-:W-:-:S05]  /*9530*/  @P1 IMAD.HI.U32 R2, R6, R2, RZ ;  /* 0x0000000206021227 */ /* 0x000fca00078e00ff */
[----:B------:R-:W-:-:S07]  /*9540*/  @P1 SHF.R.U32.HI R6, RZ, R3, R2 ;  /* 0x00000003ff061219 */ /* 0x000fce0000011602 */
.L_x_3222:
[----:B------:R-:W-:Y:S05]  /*9550*/  BSYNC B0 ;  /* 0x0000000000007941 */ /* 0x000fea0003800000 */
.L_x_3220:
[----:B------:R-:W-:-:S05]  /*9560*/  IMAD R5, R6, R5, R5 ;  /* 0x0000000506057224 */ /* 0x000fca00078e0205 */
[----:B------:R-:W-:-:S07]  /*9570*/  VIMNMX R4, R4, R5, PT ;  /* 0x0000000504047248 */ /* 0x000fce0003fe0100 */
.L_x_3219:
        /* <DEDUP_REMOVED lines=8> */
.L_x_3227:
[----:B------:R-:W-:Y:S01]  /*9600*/  BSSY B0, `(.L_x_3226) ;  /* 0x0000004000007945 */ /* 0x000fe20003800000 */
[----:B------:R-:W-:Y:S01]  /*9610*/  VIADD R0, R16, 0x170 ;  /* 0x0000017010007836 */ /* 0x000fe20000000000 */
[----:B------:R-:W-:-:S07]  /*9620*/  MOV R212, 0x9640 ;  /* 0x0000964000d47802 */ /* 0x000fce0000000f00 */
[----:B------:R-:W-:Y:S05]  /*9630*/  CALL.REL.NOINC `($_ZN7cutlass13device_kernelIN5flash11enable_sm90INS1_16FlashAttnFwdSm90INS1_25CollectiveMainloopFwdSm90ILi2EN4cute5tupleIJNS5_1CILi1EEES8_S8_EEENS6_IJNS7_ILi128EEENS7_ILi96EEENS7_ILi64EEEEEELi256ENS_10bfloat16_tEfNS_4arch4Sm90ELb0ELb1ELb0ELb1ELb0ELb0ELb1ELb1ELb0ELb1ELb0ELb0EEENS1_21CollectiveEpilogueFwdINS6_IJSA_NS7_ILi256EEESB_EEES9_SE_SG_Li256ELb1ELb1ELb0ELb0EEENS1_36VarlenDynamicPersistentTileSchedulerILi128ELi96ELi256ELi128ELb0ELb1ELb1ELb1ELb0ELb1EEEEEEEEEvNT_6ParamsE$_ZZN5flash25CollectiveMainloopFwdSm90ILi2EN4cute5tupleIJNS1_1CILi1EEES4_S4_EEENS2_IJNS3_ILi128EEENS3_ILi96EEENS3_ILi64EEEEEELi256EN7cutlass10bfloat16_tEfNSA_4arch4Sm90ELb0ELb1ELb0ELb1ELb0ELb0ELb1ELb1ELb0ELb1ELb0ELb0EE3mmaINS_16FlashAttnFwdSm90ISE_NS_21CollectiveEpilogueFwdINS2_IJS6_NS3_ILi256EEES7_EEES5_SB_SD_Li256ELb1ELb1ELb0ELb0EEENS_36VarlenDynamicPersistentTileSchedulerILi128ELi96ELi256ELi128ELb0ELb1ELb1ELb1ELb0ELb1EEEE13SharedStorageENS1_6TensorINS1_11ArrayEngineIfLm128EEENS1_6LayoutINS2_IJNS2_IJNS3_ILi2EEEST_NS3_ILi32EEEEEES4_S4_EEENS2_IJNS2_IJS4_ST_NS3_ILi4EEEEEENS3_ILi0EEESZ_EEEEEEENS_7SoftmaxILi2ELi0EEEEEbRKNSE_6ParamsENSA_25PipelineTmaAsyncNoClusterILi2ENSA_16PipelineTmaAsyncILi2EEEEES1B_RNSA_13PipelineStateILj2EEERT0_RT1_iRiRKNS_16SeqlenInfoQKNewKILb1ELb0EEENS2_IJiiiiEEERT_ENKUliT_T0_T1_E_clIZSF_ISO_S12_S14_EbS17_S1B_S1B_S1E_S1G_S1I_iS1J_S1N_S1O_S1Q_EUlRS1R_iE1_NS3_ILb0EEENS3_ILb1EEEEEDaiS1R_S1S_S1T_) ;  /* 0x0000022000fc7944 */ /* 0x000fea0003c00000 */
[----:B------:R-:W-:Y:S05]  /*9640*/  BSYNC B0 ;  /* 0x0000000000007941 */ /* 0x000fea0003800000 */
.L_x_3226:
[C---:B------:R-:W-:Y:S01]  /*9650*/  ISETP.GT.AND P1, PT, R10.reuse, R191, PT ;  /* 0x000000bf0a00720c */ /* 0x040fe20003f24270 */
[----:B------:R-:W-:-:S12]  /*9660*/  VIADD R10, R10, 0xffffffff ;  /* 0xffffffff0a0a7836 */ /* 0x000fd80000000000 */
[----:B------:R-:W-:Y:S05]  /*9670*/  @P1 BRA `(.L_x_3227) ;  /* 0xfffffffc00e01947 */ /* 0x000fea000383ffff */
[----:B------:R-:W-:Y:S05]  /*9680*/  BSYNC B1 ;  /* 0x0000000000017941 */ /* 0x000fea0003800000 */
.L_x_3225:
[----:B------:R-:W2:Y:S02]  /*9690*/  LDL R0, [R1+0x70] ;  /* 0x0000700001007983 */ /* 0x000ea40000100800 */
[----:B--2---:R-:W-:-:S07]  /*96a0*/  IMAD.SHL.U32 R0, R0, 0x80, RZ ;  /* 0x0000008000007824 */ /* 0x004fce00078e00ff */
.L_x_3224:
[----:B------:R-:W-:Y:S05]  /*96b0*/  BSYNC B2 ;  /* 0x0000000000027941 */ /* 0x000fea0003800000 */
.L_x_3223:
        /* <DEDUP_REMOVED lines=23> */
.L_x_3230:
[----:B------:R-:W-:-:S13]  /*9830*/  ISETP.NE.AND P1, PT, R7, 0x1, PT ;  /* 0x000000010700780c */ /* 0x000fda0003f25270 */
[----:B------:R-:W0:Y:S02]  /*9840*/  @P1 LDC.64 R4, c[0x0][0xae0] ;  /* 0x0002b800ff041b82 */ /* 0x000e240000000a00 */
[----:B0-----:R-:W-:-:S05]  /*9850*/  @P1 IMAD.HI.U32 R4, R0, R4, RZ ;  /* 0x0000000400041227 */ /* 0x001fca00078e00ff */
[----:B------:R-:W-:-:S07]  /*9860*/  @P1 SHF.R.U32.HI R0, RZ, R5, R4 ;  /* 0x00000005ff001219 */ /* 0x000fce0000011604 */
.L_x_3231:
[----:B------:R-:W-:Y:S05]  /*9870*/  BSYNC B0 ;  /* 0x0000000000007941 */ /* 0x000fea0003800000 */
.L_x_3229:
[----:B------:R-:W-:-:S05]  /*9880*/  IMAD R3, R0, R7, RZ ;  /* 0x0000000700037224 */ /* 0x000fca00078e02ff */
[----:B------:R-:W-:-:S07]  /*9890*/  VIMNMX R2, R2, R3, !PT ;  /* 0x0000000302027248 */ /* 0x000fce0007fe0100 */
.L_x_3228:
[----:B------:R-:W-:-:S04]  /*98a0*/  VIADD R2, R2, 0x5f ;  /* 0x0000005f02027836 */ /* 0x000fc80000000000 */
[----:B------:R-:W-:-:S05]  /*98b0*/  IMAD.HI R2, R2, 0x2aaaaaab, RZ ;  /* 0x2aaaaaab02027827 */ /* 0x000fca00078e02ff */
[----:B------:R-:W-:-:S04]  /*98c0*/  SHF.R.U32.HI R3, RZ, 0x1f, R2 ;  /* 0x0000001fff037819 */ /* 0x000fc80000011602 */
[----:B------:R-:W-:-:S04]  /*98d0*/  LEA.HI.SX32 R2, R2, R3, 0x1c ;  /* 0x0000000302027211 */ /* 0x000fc800078fe2ff */
[----:B------:R-:W-:-:S04]  /*98e0*/  VIMNMX R2, R2, UR45, !PT ;  /* 0x0000002d02027c48 */ /* 0x000fc8000ffe0100 */
[----:B------:R-:W-:-:S13]  /*98f0*/  ISETP.GE.AND P1, PT, R10, R2, PT ;  /* 0x000000020a00720c */ /* 0x000fda0003f26270 */
[----:B------:R-:W-:Y:S05]  /*9900*/  @!P1 BRA `(.L_x_3232) ;  /* 0x0000009400e09947 */ /* 0x000fea0003800000 */
.L_x_3249:
        /* <DEDUP_REMOVED lines=24> */
.L_x_3234:
[----:B------:R-:W-:Y:S05]  /*9a90*/  BSYNC B0 ;  /* 0x0000000000007941 */ /* 0x000fea0003800000 */
.L_x_3233:
        /* <DEDUP_REMOVED lines=13> */
.L_x_3236:
[----:B------:R-:W-:Y:S05]  /*9b70*/  BSYNC B0 ;  /* 0x0000000000007941 */ /* 0x000fea0003800000 */
.L_x_3235:
        /* <DEDUP_REMOVED lines=8> */
.L_x_3238:
[----:B------:R-:W-:Y:S05]  /*9c00*/  BSYNC B0 ;  /* 0x0000000000007941 */ /* 0x000fea0003800000 */
.L_x_3237:
        /* <DEDUP_REMOVED lines=59> */
.L_x_3241:
[----:B------:R-:W-:Y:S05]  /*9fc0*/  BSYNC B0 ;  /* 0x0000000000007941 */ /* 0x000fea0003800000 */
.L_x_3240:
        /* <DEDUP_REMOVED lines=10> */
.L_x_3243:
[----:B------:R-:W-:Y:S05]  /*a070*/  BSYNC B0 ;  /* 0x0000000000007941 */ /* 0x000fea0003800000 */
.L_x_3242:
[----:B------:R-:W-:Y:S04]  /*a080*/  BSSY B0, `(.L_x_3244) ;  /* 0x0000006000007945 */ /* 0x000fe80003800000 */
[----:B-1----:R-:W-:Y:S05]  /*a090*/  @P2 BRA `(.L_x_3245) ;  /* 0x0000000000102947 */ /* 0x002fea0003800000 */
[----:B-----5:R-:W-:Y:S01]  /*a0a0*/  IMAD R4, R4, 0x8, R6 ;  /* 0x0000000804047824 */ /* 0x020fe200078e0206 */
[----:B------:R-:W-:-:S04]  /*a0b0*/  SHF.L.U32 R5, R5, 0x1f, RZ ;  /* 0x0000001f05057819 */ /* 0x000fc800000006ff */
[----:B------:R-:W1:Y:S02]  /*a0c0*/  SYNCS.PHASECHK.TRANS64.TRYWAIT P2, [R4+URZ], R5 ;  /* 0x00000005040075a7 */ /* 0x000e64000804017f */
[----:B-1----:R-:W-:Y:S05]  /*a0d0*/  @!P2 BRA `(.L_x_3246) ;  /* 0x000001ec00d4a947 */ /* 0x002fea0003800000 */
.L_x_3245:
[----:B------:R-:W-:Y:S05]  /*a0e0*/  BSYNC B0 ;  /* 0x0000000000007941 */ /* 0x000fea0003800000 */
.L_x_3244:
        /* <DEDUP_REMOVED lines=270> */
[----:B------:R-:W-:-:S03]  /*b1d0*/  FFMA.FTZ R152, R24, R74, -R77 ;  /* 0x0000004a18987223 */ /* 0x000fc6000001084d */
[----:B------:R-:W-:Y:S01]  /*b1e0*/  MUFU.EX2 R75, R75 ;  /* 0x0000004b004b7308 */ /* 0x000fe20000000800 */
[----:B-1----:R-:W-:-:S05]  /*b1f0*/  FMNMX.FTZ R28, R5, R28, !PT ;  /* 0x0000001c051c7209 */ /* 0x002fca0007810000 */
[----:B------:R-:W-:Y:S01]  /*b200*/  FADD.FTZ R73, R73, -R28 ;  /* 0x8000001c49497221 */ /* 0x000fe20000010000 */
[----:B------:R-:W-:-:S03]  /*b210*/  FMUL.FTZ R25, R28, R74 ;  /* 0x0000004a1c197220 */ /* 0x000fc60000410000 */
[----:B------:R-:W-:Y:S01]  /*b220*/  FMUL.FTZ R44, R74, R73 ;  /* 0x000000494a2c7220 */ /* 0x000fe20000410000 */
[-CC-:B------:R-:W-:Y:S01]  /*b230*/  FFMA.FTZ R153, R26, R74.reuse, -R25.reuse ;  /* 0x0000004a1a997223 */ /* 0x180fe20000010819 */
[-CC-:B------:R-:W-:Y:S01]  /*b240*/  FFMA.FTZ R186, R27, R74.reuse, -R25.reuse ;  /* 0x0000004a1bba7223 */ /* 0x180fe20000010819 */
[----:B------:R-:W-:Y:S01]  /*b250*/  MUFU.EX2 R152, R152 ;  /* 0x0000009800987308 */ /* 0x000fe20000000800 */
[-CC-:B------:R-:W-:Y:S01]  /*b260*/  FFMA.FTZ R185, R30, R74.reuse, -R25.reuse ;  /* 0x0000004a1eb97223 */ /* 0x180fe20000010819 */
[----:B------:R-:W-:-:S06]  /*b270*/  FFMA.FTZ R187, R31, R74, -R25 ;  /* 0x0000004a1fbb7223 */ /* 0x000fcc0000010819 */
[----:B------:R-:W-:Y:S01]  /*b280*/  MUFU.EX2 R44, R44 ;  /* 0x0000002c002c7308 */ /* 0x000fe20000000800 */
[----:B------:R-:W-:-:S07]  /*b290*/  FFMA.FTZ R155, R29, R74, -R77 ;  /* 0x0000004a1d9b7223 */ /* 0x000fce000001084d */
[----:B------:R-:W4:Y:S01]  /*b2a0*/  MUFU.EX2 R153, R153 ;  /* 0x0000009900997308 */ /* 0x000f220000000800 */
[----:B------:R-:W-:-:S07]  /*b2b0*/  FFMA.FTZ R181, R34, R74, -R25 ;  /* 0x0000004a22b57223 */ /* 0x000fce0000010819 */
[----:B------:R-:W1:Y:S01]  /*b2c0*/  MUFU.EX2 R186, R186 ;  /* 0x000000ba00ba7308 */ /* 0x000e620000000800 */
[----:B------:R-:W-:-:S07]  /*b2d0*/  FFMA.FTZ R19, R32, R74, -R77 ;  /* 0x0000004a20137223 */ /* 0x000fce000001084d */
[----:B------:R-:W2:Y:S01]  /*b2e0*/  MUFU.EX2 R3, R3 ;  /* 0x0000000300037308 */ /* 0x000ea20000000800 */
[----:B------:R-:W-:-:S07]  /*b2f0*/  FFMA.FTZ R183, R35, R74, -R25 ;  /* 0x0000004a23b77223 */ /* 0x000fce0000010819 */
[----:B------:R-:W3:Y:S01]  /*b300*/  MUFU.EX2 R185, R185 ;  /* 0x000000b900b97308 */ /* 0x000ee20000000800 */
[----:B------:R-:W-:-:S07]  /*b310*/  FFMA.FTZ R163, R33, R74, -R77 ;  /* 0x0000004a21a37223 */ /* 0x000fce000001084d */
[----:B------:R-:W0:Y:S01]  /*b320*/  MUFU.EX2 R154, R154 ;  /* 0x0000009a009a7308 */ /* 0x000e220000000800 */
[----:B----4-:R-:W-:Y:S01]  /*b330*/  FFMA.FTZ R15, R15, R44, R153 ;  /* 0x0000002c0f0f7223 */ /* 0x010fe20000010099 */
[----:B------:R-:W-:-:S06]  /*b340*/  FFMA.FTZ R182, R38, R74, -R25 ;  /* 0x0000004a26b67223 */ /* 0x000fcc0000010819 */
[----:B------:R-:W4:Y:S01]  /*b350*/  MUFU.EX2 R187, R187 ;  /* 0x000000bb00bb7308 */ /* 0x000f220000000800 */
[----:B------:R-:W-:Y:S01]  /*b360*/  FFMA.FTZ R14, R75, R14, R152 ;  /* 0x0000000e4b0e7223 */ /* 0x000fe20000010098 */
[----:B------:R-:W-:-:S06]  /*b370*/  FFMA.FTZ R13, R36, R74, -R77 ;  /* 0x0000004a240d7223 */ /* 0x000fcc000001084d */
[----:B------:R-:W4:Y:S01]  /*b380*/  MUFU.EX2 R155, R155 ;  /* 0x0000009b009b7308 */ /* 0x000f220000000800 */
[----:B-1----:R-:W-:Y:S01]  /*b390*/  FADD.FTZ R24, R186, R15 ;  /* 0x0000000fba187221 */ /* 0x002fe20000010000 */
[----:B------:R-:W-:-:S06]  /*b3a0*/  FFMA.FTZ R184, R39, R74, -R25 ;  /* 0x0000004a27b87223 */ /* 0x000fcc0000010819 */
[----:B------:R-:W1:Y:S01]  /*b3b0*/  MUFU.EX2 R181, R181 ;  /* 0x000000b500b57308 */ /* 0x000e620000000800 */
[----:B--2---:R-:W-:Y:S01]  /*b3c0*/  FADD.FTZ R15, R3, R14 ;  /* 0x0000000e030f7221 */ /* 0x004fe20000010000 */
[----:B------:R-:W-:-:S06]  /*b3d0*/  FFMA.FTZ R162, R37, R74, -R77 ;  /* 0x0000004a25a27223 */ /* 0x000fcc000001084d */
[----:B------:R-:W2:Y:S01]  /*b3e0*/  MUFU.EX2 R19, R19 ;  /* 0x0000001300137308 */ /* 0x000ea20000000800 */
[----:B---3--:R-:W-:Y:S01]  /*b3f0*/  FADD.FTZ R24, R185, R24 ;  /* 0x00000018b9187221 */ /* 0x008fe20000010000 */
[----:B------:R-:W-:-:S06]  /*b400*/  FFMA.FTZ R177, R42, R74, -R25 ;  /* 0x0000004a2ab17223 */ /* 0x000fcc0000010819 */
[----:B------:R-:W3:Y:S01]  /*b410*/  MUFU.EX2 R183, R183 ;  /* 0x000000b700b77308 */ /* 0x000ee20000000800 */
[----:B0-----:R-:W-:Y:S01]  /*b420*/  FADD.FTZ R14, R154, R15 ;  /* 0x0000000f9a0e7221 */ /* 0x001fe20000010000 */
[----:B------:R-:W-:-:S06]  /*b430*/  FFMA.FTZ R11, R40, R74, -R77 ;  /* 0x0000004a280b7223 */ /* 0x000fcc000001084d */
[----:B------:R-:W0:Y:S01]  /*b440*/  MUFU.EX2 R163, R163 ;  /* 0x000000a300a37308 */ /* 0x000e220000000800 */
[----:B----4-:R-:W-:Y:S01]  /*b450*/  FADD.FTZ R24, R187, R24 ;  /* 0x00000018bb187221 */ /* 0x010fe20000010000 */
[----:B------:R-:W-:-:S06]  /*b460*/  FFMA.FTZ R179, R43, R74, -R25 ;  /* 0x0000004a2bb37223 */ /* 0x000fcc0000010819 */
[----:B------:R-:W4:Y:S01]  /*b470*/  MUFU.EX2 R182, R182 ;  /* 0x000000b600b67308 */ /* 0x000f220000000800 */
[----:B------:R-:W-:Y:S01]  /*b480*/  FADD.FTZ R14, R155, R14 ;  /* 0x0000000e9b0e7221 */ /* 0x000fe20000010000 */
[----:B------:R-:W-:-:S06]  /*b490*/  FFMA.FTZ R160, R41, R74, -R77 ;  /* 0x0000004a29a07223 */ /* 0x000fcc000001084d */
[----:B------:R-:W4:Y:S01]  /*b4a0*/  MUFU.EX2 R13, R13 ;  /* 0x0000000d000d7308 */ /* 0x000f220000000800 */
[----:B-1----:R-:W-:Y:S01]  /*b4b0*/  FADD.FTZ R24, R181, R24 ;  /* 0x00000018b5187221 */ /* 0x002fe20000010000 */
[----:B------:R-:W-:-:S06]  /*b4c0*/  FFMA.FTZ R178, R46, R74, -R25 ;  /* 0x0000004a2eb27223 */ /* 0x000fcc0000010819 */
[----:B------:R-:W1:Y:S01]  /*b4d0*/  MUFU.EX2 R184, R184 ;  /* 0x000000b800b87308 */ /* 0x000e620000000800 */
[----:B--2---:R-:W-:-:S07]  /*b4e0*/  FADD.FTZ R14, R19, R14 ;  /* 0x0000000e130e7221 */ /* 0x004fce0000010000 */
        /* <DEDUP_REMOVED lines=72> */
[----:B------:R-:W-:Y:S01]  /*b970*/  FFMA.FTZ R68, R68, R74, -R77 ;  /* 0x0000004a44447223 */ /* 0x000fe2000001084d */
[----:B---3--:R-:W-:-:S06]  /*b980*/  FADD.FTZ R27, R173, R24 ;  /* 0x00000018ad1b7221 */ /* 0x008fcc0000010000 */
[----:B------:R-:W3:Y:S01]  /*b990*/  MUFU.EX2 R169, R169 ;  /* 0x000000a900a97308 */ /* 0x000ee20000000800 */
[----:B0-----:R-:W-:Y:S01]  /*b9a0*/  FADD.FTZ R14, R156, R15 ;  /* 0x0000000f9c0e7221 */ /* 0x001fe20000010000 */
[----:B------:R-:W-:-:S06]  /*b9b0*/  FFMA.FTZ R20, R69, R74, -R77 ;  /* 0x0000004a45147223 */ /* 0x000fcc000001084d */
[----:B------:R-:W0:Y:S01]  /*b9c0*/  MUFU.EX2 R4, R4 ;  /* 0x0000000400047308 */ /* 0x000e220000000800 */
[----:B------:R-:W-:Y:S01]  /*b9d0*/  FFMA.FTZ R176, R71, R74, -R25 ;  /* 0x0000004a47b07223 */ /* 0x000fe20000010819 */
[----:B----4-:R-:W-:-:S06]  /*b9e0*/  FADD.FTZ R27, R168, R27 ;  /* 0x0000001ba81b7221 */ /* 0x010fcc0000010000 */
[----:B------:R-:W4:Y:S01]  /*b9f0*/  MUFU.EX2 R175, R175 ;  /* 0x000000af00af7308 */ /* 0x000f220000000800 */
[----:B------:R-:W-:-:S07]  /*ba00*/  FADD.FTZ R14, R7, R14 ;  /* 0x0000000e070e7221 */ /* 0x000fce0000010000 */
[----:B------:R-:W4:Y:S01]  /*ba10*/  MUFU.EX2 R21, R21 ;  /* 0x0000001500157308 */ /* 0x000f220000000800 */
[----:B-1----:R-:W-:Y:S01]  /*ba20*/  FADD.FTZ R24, R174, R27 ;  /* 0x0000001bae187221 */ /* 0x002fe20000010000 */
[----:B--2---:R-:W-:-:S06]  /*ba30*/  FADD.FTZ R15, R157, R14 ;  /* 0x0000000e9d0f7221 */ /* 0x004fcc0000010000 */
[----:B------:R-:W1:Y:S08]  /*ba40*/  MUFU.EX2 R170, R170 ;  /* 0x000000aa00aa7308 */ /* 0x000e700000000800 */
[----:B------:R-:W2:Y:S01]  /*ba50*/  MUFU.EX2 R5, R68 ;  /* 0x0000004400057308 */ /* 0x000ea20000000800 */
[----:B---3--:R-:W-:Y:S01]  /*ba60*/  FADD.FTZ R24, R169, R24 ;  /* 0x00000018a9187221 */ /* 0x008fe20000010000 */
[----:B0-----:R-:W-:-:S06]  /*ba70*/  FADD.FTZ R14, R4, R15 ;  /* 0x0000000f040e7221 */ /* 0x001fcc0000010000 */
[----:B------:R-:W0:Y:S08]  /*ba80*/  MUFU.EX2 R20, R20 ;  /* 0x0000001400147308 */ /* 0x000e300000000800 */
[----:B------:R-:W3:Y:S01]  /*ba90*/  MUFU.EX2 R176, R176 ;  /* 0x000000b000b07308 */ /* 0x000ee20000000800 */
[----:B----4-:R-:W-:Y:S01]  /*baa0*/  FADD.FTZ R15, R175, R24 ;  /* 0x00000018af0f7221 */ /* 0x010fe20000010000 */
[----:B------:R-:W-:-:S03]  /*bab0*/  FADD.FTZ R14, R21, R14 ;  /* 0x0000000e150e7221 */ /* 0x000fc60000010000 */
[----:B-1----:R-:W-:Y:S01]  /*bac0*/  FADD.FTZ R27, R170, R15 ;  /* 0x0000000faa1b7221 */ /* 0x002fe20000010000 */
[----:B--2---:R-:W-:-:S04]  /*bad0*/  FADD.FTZ R15, R5, R14 ;  /* 0x0000000e050f7221 */ /* 0x004fc80000010000 */
[----:B0-----:R-:W-:Y:S01]  /*bae0*/  FADD.FTZ R26, R20, R15 ;  /* 0x0000000f141a7221 */ /* 0x001fe20000010000 */
[----:B------:R0:W-:Y:S01]  /*baf0*/  STL [R1+0x434], R28 ;  /* 0x0004341c01007387 */ /* 0x0001e20000100800 */
[----:B---3--:R-:W-:-:S05]  /*bb00*/  FADD.FTZ R27, R176, R27 ;  /* 0x0000001bb01b7221 */ /* 0x008fca0000010000 */
[----:B------:R1:W-:Y:S04]  /*bb10*/  STL.64 [R1+0x440], R26 ;  /* 0x0004401a01007387 */ /* 0x0003e80000100a00 */
[----:B------:R-:W2:Y:S04]  /*bb20*/  LD.E R15, desc[UR40][R22.64+0x41c] ;  /* 0x00041c28160f7980 */ /* 0x000ea8000c101900 */
        /* <DEDUP_REMOVED lines=127> */
[----:B--2---:R-:W-:Y:S01]  /*c320*/  FMUL.FTZ R219, R44, R15 ;  /* 0x0000000f2cdb7220 */ /* 0x004fe20000410000 */
[C---:B---3--:R-:W-:Y:S01]  /*c330*/  FMUL.FTZ R215, R75.reuse, R42 ;  /* 0x0000002a4bd77220 */ /* 0x048fe20000410000 */
[C---:B----4-:R-:W-:Y:S01]  /*c340*/  FMUL.FTZ R15, R75.reuse, R30 ;  /* 0x0000001e4b0f7220 */ /* 0x050fe20000410000 */
        /* <DEDUP_REMOVED lines=31> */
[C---:B0-----:R-:W-:Y:S01]  /*c540*/  FMUL.FTZ R219, R75.reuse, R130 ;  /* 0x000000824bdb7220 */ /* 0x041fe20000410000 */
[C---:B-1----:R-:W-:Y:S01]  /*c550*/  FMUL.FTZ R189, R75.reuse, R126 ;  /* 0x0000007e4bbd7220 */ /* 0x042fe20000410000 */
[C---:B--2---:R-:W-:Y:S01]  /*c560*/  FMUL.FTZ R191, R75.reuse, R132 ;  /* 0x000000844bbf7220 */ /* 0x044fe20000410000 */
[C---:B---3--:R-:W-:Y:S01]  /*c570*/  FMUL.FTZ R199, R75.reuse, R124 ;  /* 0x0000007c4bc77220 */ /* 0x048fe20000410000 */
        /* <DEDUP_REMOVED lines=756> */
[----:B------:R-:W-:Y:S01]  /*f4c0*/  STL [R1+0x88], R0 ;  /* 0x0000880001007387 */ /* 0x000fe20000100800 */
[--C-:B------:R-:W-:Y:S01]  /*f4d0*/  IMAD.MOV.U32 R13, RZ, RZ, R15.reuse ;  /* 0x000000ffff0d7224 */ /* 0x100fe200078e000f */
        /* <DEDUP_REMOVED lines=953> */
.L_x_3248:
[----:B------:R-:W-:Y:S05]  /*13070*/  BSYNC B0 ;  /* 0x0000000000007941 */ /* 0x000fea0003800000 */
.L_x_3247:
[----:B------:R-:W-:Y:S05]  /*13080*/  @P1 BRA `(.L_x_3249) ;  /* 0xffffff6800201947 */ /* 0x000fea000383ffff */
.L_x_3232:
[----:B------:R-:W-:-:S13]  /*13090*/  ISETP.GE.AND P1, PT, R10, UR45, PT ;  /* 0x0000002d0a007c0c */ /* 0x000fda000bf26270 */
[----:B------:R-:W-:Y:S05]  /*130a0*/  @!P1 BRA `(.L_x_3250) ;  /* 0x000000a800fc9947 */ /* 0x000fea0003800000 */
[----:B0-----:R0:W5:Y:S02]  /*130b0*/  LDL.64 R2, [R1+0x170] ;  /* 0x0001700001027983 */ /* 0x0011640000100a00 */
.L_x_3281:
        /* <DEDUP_REMOVED lines=21> */
.L_x_3252:
[----:B------:R-:W-:Y:S05]  /*13210*/  BSYNC B0 ;  /* 0x0000000000007941 */ /* 0x000fea0003800000 */
.L_x_3251:
        /* <DEDUP_REMOVED lines=13> */
.L_x_3254:
[----:B------:R-:W-:Y:S05]  /*132f0*/  BSYNC B0 ;  /* 0x0000000000007941 */ /* 0x000fea0003800000 */
.L_x_3253:
        /* <DEDUP_REMOVED lines=8> */
.L_x_3256:
[----:B------:R-:W-:Y:S05]  /*13380*/  BSYNC B0 ;  /* 0x0000000000007941 */ /* 0x000fea0003800000 */
.L_x_3255:
        /* <DEDUP_REMOVED lines=59> */
.L_x_3259:
[----:B------:R-:W-:Y:S05]  /*13740*/  BSYNC B0 ;  /* 0x0000000000007941 */ /* 0x000fea0003800000 */
.L_x_3258:
        /* <DEDUP_REMOVED lines=10> */
.L_x_3261:
[----:B------:R-:W-:Y:S05]  /*137f0*/  BSYNC B0 ;  /* 0x0000000000007941 */ /* 0x000fea0003800000 */
.L_x_3260:
[----:B------:R-:W-:Y:S04]  /*13800*/  BSSY B0, `(.L_x_3262) ;  /* 0x0000006000007945 */ /* 0x000fe80003800000 */
[----:B--2---:R-:W-:Y:S05]  /*13810*/  @P1 BRA `(.L_x_3263) ;  /* 0x0000000000101947 */ /* 0x004fea0003800000 */
[----:B-----5:R-:W-:Y:S01]  /*13820*/  IMAD R4, R4, 0x8, R7 ;  /* 0x0000000804047824 */ /* 0x020fe200078e0207 */
[----:B-1----:R-:W-:-:S04]  /*13830*/  SHF.L.U32 R5, R6, 0x1f, RZ ;  /* 0x0000001f06057819 */ /* 0x002fc800000006ff */
[----:B------:R-:W1:Y:S02]  /*13840*/  SYNCS.PHASECHK.TRANS64.TRYWAIT P1, [R4+URZ], R5 ;  /* 0x00000005040075a7 */ /* 0x000e64000802017f */
[----:B-1----:R-:W-:Y:S05]  /*13850*/  @!P1 BRA `(.L_x_3264) ;  /* 0x00000158001c9947 */ /* 0x002fea0003800000 */
.L_x_3263:
[----:B------:R-:W-:Y:S05]  /*13860*/  BSYNC B0 ;  /* 0x0000000000007941 */ /* 0x000fea0003800000 */
.L_x_3262:
[----:B-1----:R-:W2:Y:S04]  /*13870*/  LDL R5, [R1+0x90] ;  /* 0x0000900001057983 */ /* 0x002ea80000100800 */
[----:B------:R-:W3:Y:S04]  /*13880*/  LD.E R11, desc[UR40][R2.64] ;  /* 0x00000028020b7980 */ /* 0x000ee8000c101900 */
[----:B------:R-:W3:Y:S04]  /*13890*/  LDL.64 R74, [R1+0x118] ;  /* 0x00011800014a7983 */ /* 0x000ee80000100a00 */
[----:B-----5:R-:W4:Y:S04]  /*138a0*/  LDL.64 R6, [R1+0x110] ;  /* 0x0001100001067983 */ /* 0x020f280000100a00 */
        /* <DEDUP_REMOVED lines=268> */
.L_x_3270:
[----:B------:R-:W-:Y:S05]  /*14970*/  BSYNC B2 ;  /* 0x0000000000027941 */ /* 0x000fea0003800000 */
.L_x_3269:
[----:B------:R-:W-:Y:S01]  /*14980*/  LOP3.LUT R7, RZ, R7, RZ, 0x33, !PT ;  /* 0x00000007ff077212 */ /* 0x000fe200078e33ff */
[----:B------:R-:W-:Y:S06]  /*14990*/  BRA `(.L_x_3271) ;  /* 0x0000000000187947 */ /* 0x000fec0003800000 */
.L_x_3268:
[----:B------:R-:W-:-:S13]  /*149a0*/  ISETP.NE.AND P1, PT, R14, 0x1, PT ;  /* 0x000000010e00780c */ /* 0x000fda0003f25270 */
[----:B------:R-:W-:Y:S05]  /*149b0*/  @!P1 BRA `(.L_x_3271) ;  /* 0x0000000000109947 */ /* 0x000fea0003800000 */
[----:B------:R-:W2:Y:S04]  /*149c0*/  LDL R6, [R198+0x1c] ;  /* 0x00001c00c6067983 */ /* 0x000ea80000100800 */
[----:B------:R-:W3:Y:S01]  /*149d0*/  LDL R72, [R198+0x20] ;  /* 0x00002000c6487983 */ /* 0x000ee20000100800 */
[----:B--2---:R-:W-:-:S05]  /*149e0*/  IMAD.HI.U32 R7, R7, R6, RZ ;  /* 0x0000000607077227 */ /* 0x004fca00078e00ff */
[----:B---3--:R-:W-:-:S07]  /*149f0*/  SHF.R.U32.HI R7, RZ, R72, R7 ;  /* 0x00000048ff077219 */ /* 0x008fce0000011607 */
.L_x_3271:
[----:B------:R-:W-:Y:S05]  /*14a00*/  BSYNC B1 ;  /* 0x0000000000017941 */ /* 0x000fea0003800000 */
.L_x_3267:
[----:B------:R-:W-:-:S05]  /*14a10*/  IMAD R7, R14, R7, R20 ;  /* 0x000000070e077224 */ /* 0x000fca00078e0214 */
[----:B------:R-:W-:Y:S02]  /*14a20*/  VIMNMX R4, R4, R7, !PT ;  /* 0x0000000704047248 */ /* 0x000fe40007fe0100 */
[----:B------:R-:W-:-:S07]  /*14a30*/  VIADDMNMX R5, R7, R14, R5, PT ;  /* 0x0000000e07057246 */ /* 0x000fce0003800105 */
.L_x_3266:
[----:B------:R-:W-:Y:S05]  /*14a40*/  BSYNC B0 ;  /* 0x0000000000007941 */ /* 0x000fea0003800000 */
.L_x_3265:
        /* <DEDUP_REMOVED lines=133> */
.L_x_3277:
[----:B------:R-:W-:Y:S05]  /*152a0*/  BSYNC B2 ;  /* 0x0000000000027941 */ /* 0x000fea0003800000 */
.L_x_3276:
[----:B------:R-:W-:Y:S01]  /*152b0*/  LOP3.LUT R9, RZ, R9, RZ, 0x33, !PT ;  /* 0x00000009ff097212 */ /* 0x000fe200078e33ff */
[----:B------:R-:W-:Y:S06]  /*152c0*/  BRA `(.L_x_3278) ;  /* 0x0000000000187947 */ /* 0x000fec0003800000 */
.L_x_3275:
[----:B------:R-:W-:-:S13]  /*152d0*/  ISETP.NE.AND P6, PT, R14, 0x1, PT ;  /* 0x000000010e00780c */ /* 0x000fda0003fc5270 */
[----:B------:R-:W-:Y:S05]  /*152e0*/  @!P6 BRA `(.L_x_3278) ;  /* 0x000000000010e947 */ /* 0x000fea0003800000 */
[----:B------:R-:W2:Y:S04]  /*152f0*/  LDL R4, [R198+0x1c] ;  /* 0x00001c00c6047983 */ /* 0x000ea80000100800 */
[----:B------:R-:W3:Y:S01]  /*15300*/  LDL R8, [R198+0x20] ;  /* 0x00002000c6087983 */ /* 0x000ee20000100800 */
[----:B--2---:R-:W-:-:S05]  /*15310*/  IMAD.HI.U32 R9, R9, R4, RZ ;  /* 0x0000000409097227 */ /* 0x004fca00078e00ff */
[----:B---3--:R-:W-:-:S07]  /*15320*/  SHF.R.U32.HI R9, RZ, R8, R9 ;  /* 0x00000008ff097219 */ /* 0x008fce0000011609 */
.L_x_3278:
[----:B------:R-:W-:Y:S05]  /*15330*/  BSYNC B1 ;  /* 0x0000000000017941 */ /* 0x000fea0003800000 */
.L_x_3274:
[----:B------:R-:W-:-:S05]  /*15340*/  IMAD R9, R14, R9, R20 ;  /* 0x000000090e097224 */ /* 0x000fca00078e0214 */
[----:B------:R-:W-:Y:S02]  /*15350*/  VIADDMNMX R5, R9, R14, R5, PT ;  /* 0x0000000e09057246 */ /* 0x000fe40003800105 */
[----:B------:R-:W-:-:S07]  /*15360*/  VIMNMX R6, R6, R9, !PT ;  /* 0x0000000906067248 */ /* 0x000fce0007fe0100 */
.L_x_3273:
[----:B------:R-:W-:Y:S05]  /*15370*/  BSYNC B0 ;  /* 0x0000000000007941 */ /* 0x000fea0003800000 */
.L_x_3272:
        /* <DEDUP_REMOVED lines=148> */
[----:B------:R-:W-:Y:S04]  /*15cc0*/  STL [R1+0x430], R6 ;  /* 0x0004300601007387 */ /* 0x000fe80000100800 */
[----:B------:R-:W2:Y:S04]  /*15cd0*/  LDL R15, [R1+0x430] ;  /* 0x00043000010f7983 */ /* 0x000ea80000100800 */
[----:B----4-:R-:W1:Y:S01]  /*15ce0*/  SHFL.BFLY PT, R9, R12, 0x2, 0x1f ;  /* 0x0c401f000c097f89 */ /* 0x010e6200000e0000 */
[----:B--2---:R-:W-:Y:S01]  /*15cf0*/  FMUL.FTZ R7, R26, R15 ;  /* 0x0000000f1a077220 */ /* 0x004fe20000410000 */
[----:B------:R-:W-:-:S04]  /*15d00*/  FSETP.NEU.FTZ.AND P1, PT, R15, -INF , PT ;  /* 0xff8000000f00780b */ /* 0x000fc80003f3d000 */
[----:B------:R-:W-:-:S05]  /*15d10*/  FSEL R11, R7, RZ, P1 ;  /* 0x000000ff070b7208 */ /* 0x000fca0000800000 */
[----:B------:R-:W-:Y:S01]  /*15d20*/  FFMA.FTZ R7, R24, R26, -R11 ;  /* 0x0000001a18077223 */ /* 0x000fe2000001080b */
[----:B-1----:R-:W-:-:S05]  /*15d30*/  FMNMX.FTZ R9, R9, R12, !PT ;  /* 0x0000000c09097209 */ /* 0x002fca0007810000 */
[----:B------:R-:W1:Y:S01]  /*15d40*/  SHFL.BFLY PT, R24, R9, 0x1, 0x1f ;  /* 0x0c201f0009187f89 */ /* 0x000e6200000e0000 */
[----:B------:R-:W-:-:S05]  /*15d50*/  FSEL R15, R15, RZ, P1 ;  /* 0x000000ff0f0f7208 */ /* 0x000fca0000800000 */
[----:B------:R-:W-:Y:S01]  /*15d60*/  FADD.FTZ R15, R20, -R15 ;  /* 0x8000000f140f7221 */ /* 0x000fe20000010000 */
[----:B-1----:R-:W-:-:S04]  /*15d70*/  FMNMX.FTZ R24, R9, R24, !PT ;  /* 0x0000001809187209 */ /* 0x002fc80007810000 */
[C---:B------:R-:W-:Y:S01]  /*15d80*/  FSETP.NEU.FTZ.AND P1, PT, R24.reuse, -INF , PT ;  /* 0xff8000001800780b */ /* 0x040fe20003f3d000 */
[----:B------:R-:W-:-:S03]  /*15d90*/  FMUL.FTZ R6, R24, R26 ;  /* 0x0000001a18067220 */ /* 0x000fc60000410000 */
[----:B------:R-:W-:Y:S02]  /*15da0*/  FSEL R12, R24, RZ, P1 ;  /* 0x000000ff180c7208 */ /* 0x000fe40000800000 */
[----:B------:R-:W-:-:S03]  /*15db0*/  FSEL R29, R6, RZ, P1 ;  /* 0x000000ff061d7208 */ /* 0x000fc60000800000 */
[----:B------:R-:W-:Y:S01]  /*15dc0*/  FADD.FTZ R21, R21, -R12 ;  /* 0x8000000c15157221 */ /* 0x000fe20000010000 */
[-C--:B------:R-:W-:Y:S01]  /*15dd0*/  FMUL.FTZ R15, R15, R26.reuse ;  /* 0x0000001a0f0f7220 */ /* 0x080fe20000410000 */
[-C--:B------:R-:W-:Y:S01]  /*15de0*/  FFMA.FTZ R190, R25, R26.reuse, -R29 ;  /* 0x0000001a19be7223 */ /* 0x080fe2000001081d */
[-CC-:B------:R-:W-:Y:S01]  /*15df0*/  FFMA.FTZ R152, R152, R26.reuse, -R11.reuse ;  /* 0x0000001a98987223 */ /* 0x180fe2000001080b */
[----:B------:R-:W-:Y:S01]  /*15e00*/  FMUL.FTZ R21, R26, R21 ;  /* 0x000000151a157220 */ /* 0x000fe20000410000 */
[-C--:B------:R-:W-:Y:S01]  /*15e10*/  FFMA.FTZ R8, R36, R26.reuse, -R11 ;  /* 0x0000001a24087223 */ /* 0x080fe2000001080b */
[-CC-:B------:R-:W-:Y:S01]  /*15e20*/  FFMA.FTZ R153, R27, R26.reuse, -R29.reuse ;  /* 0x0000001a1b997223 */ /* 0x180fe2000001081d */
[----:B------:R-:W-:Y:S01]  /*15e30*/  MUFU.EX2 R7, R7 ;  /* 0x0000000700077308 */ /* 0x000fe20000000800 */
[-C--:B------:R-:W-:Y:S01]  /*15e40*/  FFMA.FTZ R184, R35, R26.reuse, -R29 ;  /* 0x0000001a23b87223 */ /* 0x080fe2000001081d */
[-C--:B------:R-:W-:Y:S01]  /*15e50*/  FFMA.FTZ R154, R154, R26.reuse, -R11 ;  /* 0x0000001a9a9a7223 */ /* 0x080fe2000001080b */
[----:B------:R-:W-:-:S05]  /*15e60*/  FFMA.FTZ R155, R30, R26, -R29 ;  /* 0x0000001a1e9b7223 */ /* 0x000fca000001081d */
[----:B------:R-:W3:Y:S01]  /*15e70*/  MUFU.EX2 R36, R15 ;  /* 0x0000000f00247308 */ /* 0x000ee20000000800 */
[-C--:B------:R-:W-:Y:S01]  /*15e80*/  FFMA.FTZ R185, R90, R26.reuse, -R11 ;  /* 0x0000001a5ab97223 */ /* 0x080fe2000001080b */
[----:B------:R-:W-:-:S06]  /*15e90*/  FFMA.FTZ R6, R31, R26, -R29 ;  /* 0x0000001a1f067223 */ /* 0x000fcc000001081d */
        /* <DEDUP_REMOVED lines=27> */
[----:B------:R-:W-:Y:S01]  /*16050*/  FFMA.FTZ R68, R68, R26, -R11 ;  /* 0x0000001a44447223 */ /* 0x000fe2000001080b */
[----:B------:R-:W0:Y:S01]  /*16060*/  MUFU.EX2 R188, R188 ;  /* 0x000000bc00bc7308 */ /* 0x000e220000000800 */
[----:B---3--:R-:W-:Y:S01]  /*16070*/  FFMA.FTZ R11, R36, R4, R7 ;  /* 0x00000004240b7223 */ /* 0x008fe20000010007 */
[----:B-1----:R-:W-:Y:S01]  /*16080*/  FFMA.FTZ R4, R5, R35, R190 ;  /* 0x0000002305047223 */ /* 0x002fe200000100be */
[----:B------:R-:W-:-:S05]  /*16090*/  FFMA.FTZ R177, R38, R26, -R29 ;  /* 0x0000001a26b17223 */ /* 0x000fca000001081d */
[----:B------:R-:W1:Y:S01]  /*160a0*/  MUFU.EX2 R179, R179 ;  /* 0x000000b300b37308 */ /* 0x000e620000000800 */
[----:B--2---:R-:W-:Y:S01]  /*160b0*/  FADD.FTZ R11, R152, R11 ;  /* 0x0000000b980b7221 */ /* 0x004fe20000010000 */
[----:B----4-:R-:W-:Y:S01]  /*160c0*/  FADD.FTZ R4, R153, R4 ;  /* 0x0000000499047221 */ /* 0x010fe20000010000 */
[----:B------:R-:W-:-:S05]  /*160d0*/  FFMA.FTZ R182, R39, R26, -R29 ;  /* 0x0000001a27b67223 */ /* 0x000fca000001081d */
        /* <DEDUP_REMOVED lines=97> */
[----:B------:R-:W-:Y:S01]  /*166f0*/  STL [R1+0x434], R24 ;  /* 0x0004341801007387 */ /* 0x000fe20000100800 */
        /* <DEDUP_REMOVED lines=130> */
[C---:B--2---:R-:W-:Y:S01]  /*16f20*/  FMUL.FTZ R25, R36.reuse, R25 ;  /* 0x0000001924197220 */ /* 0x044fe20000410000 */
[C---:B---3--:R-:W-:Y:S01]  /*16f30*/  FMUL.FTZ R5, R36.reuse, R5 ;  /* 0x0000000524057220 */ /* 0x048fe20000410000 */
[C---:B----4-:R-:W-:Y:S01]  /*16f40*/  FMUL.FTZ R187, R36.reuse, R33 ;  /* 0x0000002124bb7220 */ /* 0x050fe20000410000 */
[C---:B-----5:R-:W-:Y:S01]  /*16f50*/  FMUL.FTZ R33, R36.reuse, R28 ;  /* 0x0000001c24217220 */ /* 0x060fe20000410000 */
[C---:B------:R-:W-:Y:S01]  /*16f60*/  FMUL.FTZ R29, R36.reuse, R29 ;  /* 0x0000001d241d7220 */ /* 0x040fe20000410000 */
[----:B------:R0:W-:Y:S01]  /*16f70*/  ST.E desc[UR40][R22.64+0x220], R25 ;  /* 0x0002201916007985 */ /* 0x0001e2000c101928 */
[C---:B------:R-:W-:Y:S01]  /*16f80*/  FMUL.FTZ R31, R36.reuse, R31 ;  /* 0x0000001f241f7220 */ /* 0x040fe20000410000 */
[C---:B------:R-:W-:Y:S01]  /*16f90*/  FMUL.FTZ R43, R36.reuse, R43 ;  /* 0x0000002b242b7220 */ /* 0x040fe20000410000 */
[C---:B------:R-:W-:Y:S01]  /*16fa0*/  FMUL.FTZ R27, R36.reuse, R27 ;  /* 0x0000001b241b7220 */ /* 0x040fe20000410000 */
[----:B------:R1:W-:Y:S01]  /*16fb0*/  ST.E desc[UR40][R22.64+0x250], R5 ;  /* 0x0002500516007985 */ /* 0x0003e2000c101928 */
[C---:B------:R-:W-:Y:S01]  /*16fc0*/  FMUL.FTZ R39, R35.reuse, R39 ;  /* 0x0000002723277220 */ /* 0x040fe20000410000 */
[C---:B------:R-:W-:Y:S01]  /*16fd0*/  FMUL.FTZ R37, R35.reuse, R37 ;  /* 0x0000002523257220 */ /* 0x040fe20000410000 */
[C---:B0-----:R-:W-:Y:S01]  /*16fe0*/  FMUL.FTZ R25, R36.reuse, R4 ;  /* 0x0000000424197220 */ /* 0x041fe20000410000 */
[----:B-1----:R-:W-:Y:S01]  /*16ff0*/  FMUL.FTZ R5, R35, R214 ;  /* 0x000000d623057220 */ /* 0x002fe20000410000 */
        /* <DEDUP_REMOVED lines=100> */
[----:B------:R-:W-:Y:S01]  /*17640*/  FMUL.FTZ R189, R35, R34 ;  /* 0x0000002223bd7220 */ /* 0x000fe20000410000 */
        /* <DEDUP_REMOVED lines=73> */
[----:B------:R-:W-:Y:S01]  /*17ae0*/  FMUL.FTZ R35, R35, R26 ;  /* 0x0000001a23237220 */ /* 0x000fe20000410000 */
        /* <DEDUP_REMOVED lines=70> */
[----:B--2---:R-:W2:Y:S04]  /*17f50*/  LD.E R31, desc[UR40][R22.64+0x228] ;  /* 0x00022828161f7980 */ /* 0x004ea8000c101900 */
[----:B---3--:R-:W3:Y:S04]  /*17f60*/  LD.E R33, desc[UR40][R22.64+0x22c] ;  /* 0x00022c2816217980 */ /* 0x008ee8000c101900 */
[----:B------:R-:W3:Y:S04]  /*17f70*/  LD.E R41, desc[UR40][R22.64+0x230] ;  /* 0x0002302816297980 */ /* 0x000ee8000c101900 */
        /* <DEDUP_REMOVED lines=126> */
[----:B--2---:R-:W-:Y:S04]  /*18760*/  ST.E desc[UR40][R22.64+0x228], R31 ;  /* 0x0002281f16007985 */ /* 0x004fe8000c101928 */
[----:B---3--:R-:W-:Y:S04]  /*18770*/  ST.E desc[UR40][R22.64+0x22c], R33 ;  /* 0x00022c2116007985 */ /* 0x008fe8000c101928 */
[----:B------:R-:W-:Y:S04]  /*18780*/  ST.E desc[UR40][R22.64+0x230], R41 ;  /* 0x0002302916007985 */ /* 0x000fe8000c101928 */
        /* <DEDUP_REMOVED lines=124> */
[----:B------:R-:W5:Y:S04]  /*18f50*/  LDL R189, [R1+0x88] ;  /* 0x0000880001bd7983 */ /* 0x000f680000100800 */
[----:B-1----:R-:W5:Y:S04]  /*18f60*/  LD.E R24, desc[UR40][R22.64+0x220] ;  /* 0x0002202816187980 */ /* 0x002f68000c101900 */
[----:B------:R-:W5:Y:S04]  /*18f70*/  LD.E R25, desc[UR40][R22.64+0x224] ;  /* 0x0002242816197980 */ /* 0x000f68000c101900 */
        /* <DEDUP_REMOVED lines=1230> */
.L_x_3280:
[----:B------:R-:W-:Y:S05]  /*1dc60*/  BSYNC B0 ;  /* 0x0000000000007941 */ /* 0x000fea0003800000 */
.L_x_3279:
[C---:B------:R-:W-:Y:S01]  /*1dc70*/  ISETP.GT.AND P1, PT, R10.reuse, UR45, PT ;  /* 0x0000002d0a007c0c */ /* 0x040fe2000bf24270 */
[----:B------:R-:W-:-:S12]  /*1dc80*/  VIADD R10, R10, 0xffffffff ;  /* 0xffffffff0a0a7836 */ /* 0x000fd80000000000 */
[----:B------:R-:W-:Y:S05]  /*1dc90*/  @P1 BRA `(.L_x_3281) ;  /* 0xffffff5400081947 */ /* 0x000fea000383ffff */
.L_x_3250:
[----:B------:R-:W-:Y:S05]  /*1dca0*/  WARPSYNC.ALL ;  /* 0x0000000000007948 */ /* 0x000fea0003800000 */
[----:B0-----:R-:W1:Y:S04]  /*1dcb0*/  LDL R5, [R1+0x440] ;  /* 0x0004400001057983 */ /* 0x001e680000100800 */
[----:B------:R-:W2:Y:S04]  /*1dcc0*/  LDL R4, [R1+0x444] ;  /* 0x0004440001047983 */ /* 0x000ea80000100800 */
[----:B------:R-:W3:Y:S04]  /*1dcd0*/  LDL R136, [R1+0x210] ;  /* 0x0002100001887983 */ /* 0x000ee80000100800 */
        /* <DEDUP_REMOVED lines=75> */
[----:B------:R-:W5:Y:S01]  /*1e190*/  @!P2 LDL R19, [R1+0x214] ;  /* 0x000214000113a983 */ /* 0x000f620000100800 */
[----:B0-----:R-:W-:-:S03]  /*1e1a0*/  FADD.FTZ R140, R8, R3 ;  /* 0x00000003088c7221 */ /* 0x001fc60000010000 */
[----:B------:R-:W5:Y:S02]  /*1e1b0*/  LDL.64 R2, [R1+0x220] ;  /* 0x0002200001027983 */ /* 0x000f640000100a00 */
[----:B------:R-:W-:Y:S02]  /*1e1c0*/  FSETP.NE.FTZ.AND P1, PT, R140, RZ, PT ;  /* 0x000000ff8c00720b */ /* 0x000fe40003f35000 */
[----:B------:R-:W5:Y:S11]  /*1e1d0*/  LDL.64 R8, [R1+0x250] ;  /* 0x0002500001087983 */ /* 0x000f760000100a00 */
[----:B------:R-:W5:Y:S04]  /*1e1e0*/  @P1 LDL R143, [R1+0x450] ;  /* 0x00045000018f1983 */ /* 0x000f680000100800 */
[----:B------:R-:W5:Y:S01]  /*1e1f0*/  @P1 LDL R145, [R1+0x434] ;  /* 0x0004340001911983 */ /* 0x000f620000100800 */
[----:B------:R-:W-:-:S02]  /*1e200*/  IMAD.MOV.U32 R138, RZ, RZ, RZ ;  /* 0x000000ffff8a7224 */ /* 0x000fc400078e00ff */
[----:B------:R-:W-:Y:S01]  /*1e210*/  IMAD.MOV.U32 R142, RZ, RZ, -0x800000 ;  /* 0xff800000ff8e7424 */ /* 0x000fe200078e00ff */
[----:B------:R0:W-:Y:S08]  /*1e220*/  BAR.ARV R208, 0x100 ;  /* 0x000400d00000751d */ /* 0x0001f00000002000 */
[----:B------:R-:W-:Y:S06]  /*1e230*/  BAR.ARV 0x8, 0x180 ;  /* 0x0206000000007b1d */ /* 0x000fec0000002000 */
[----:B----4-:R-:W-:-:S13]  /*1e240*/  FSETP.NE.FTZ.AND P0, PT, R148, RZ, PT ;  /* 0x000000ff9400720b */ /* 0x010fda0003f15000 */
[----:B------:R-:W4:Y:S04]  /*1e250*/  @P0 LDL R139, [R1+0x450] ;  /* 0x00045000018b0983 */ /* 0x000f280000100800 */
[----:B------:R-:W4:Y:S01]  /*1e260*/  @P0 LDL R144, [R1+0x430] ;  /* 0x0004300001900983 */ /* 0x000f220000100800 */
[----:B------:R-:W1:Y:S08]  /*1e270*/  @P0 MUFU.LG2 R141, R148 ;  /* 0x00000094008d0308 */ /* 0x000e700000000c00 */
[----:B------:R-:W2:Y:S01]  /*1e280*/  @P0 MUFU.RCP R138, R148 ;  /* 0x00000094008a0308 */ /* 0x000ea20000001000 */
[----:B-1----:R-:W-:-:S07]  /*1e290*/  @P0 FMUL.FTZ R146, R141, 0.69314718246459960938 ;  /* 0x3f3172188d920820 */ /* 0x002fce0000410000 */
[----:B------:R-:W1:Y:S01]  /*1e2a0*/  @P1 MUFU.LG2 R147, R140 ;  /* 0x0000008c00931308 */ /* 0x000e620000000c00 */
[----:B---3--:R-:W-:Y:S02]  /*1e2b0*/  VIADD R0, R0, 0x1 ;  /* 0x0000000100007836 */ /* 0x008fe40000000000 */
[-C--:B--2---:R-:W-:Y:S01]  /*1e2c0*/  FMUL.FTZ R5, R5, R138.reuse ;  /* 0x0000008a05057220 */ /* 0x084fe20000410000 */
[-C--:B------:R-:W-:Y:S01]  /*1e2d0*/  FMUL.FTZ R4, R4, R138.reuse ;  /* 0x0000008a04047220 */ /* 0x080fe20000410000 */
[-C--:B------:R-:W-:Y:S01]  /*1e2e0*/  FMUL.FTZ R7, R7, R138.reuse ;  /* 0x0000008a07077220 */ /* 0x080fe20000410000 */
[-C--:B------:R-:W-:Y:S01]  /*1e2f0*/  FMUL.FTZ R6, R6, R138.reuse ;  /* 0x0000008a06067220 */ /* 0x080fe20000410000 */
[-C--:B-----5:R-:W-:Y:S01]  /*1e300*/  FMUL.FTZ R11, R11, R138.reuse ;  /* 0x0000008a0b0b7220 */ /* 0x0a0fe20000410000 */
[-C--:B------:R-:W-:Y:S01]  /*1e310*/  FMUL.FTZ R10, R10, R138.reuse ;  /* 0x0000008a0a0a7220 */ /* 0x080fe20000410000 */
[----:B------:R-:W-:Y:S01]  /*1e320*/  STL.64 [R1+0x230], R4 ;  /* 0x0002300401007387 */ /* 0x000fe20000100a00 */
        /* <DEDUP_REMOVED lines=60> */
[----:B-1----:R-:W-:Y:S01]  /*1e6f0*/  VIADD R2, R137, 0x1 ;  /* 0x0000000189027836 */ /* 0x002fe20000000000 */
[----:B------:R-:W-:Y:S01]  /*1e700*/  @!P2 LOP3.LUT R4, R19, 0x1, RZ, 0x3c, !PT ;  /* 0x000000011304a812 */ /* 0x000fe200078e3cff */
[----:B------:R0:W-:Y:S04]  /*1e710*/  STL [R1+0x444], R140 ;  /* 0x0004448c01007387 */ /* 0x0001e80000100800 */
        /* <DEDUP_REMOVED lines=32> */
[----:B------:R0:W-:Y:S04]  /*1e920*/  @!P2 STL [R1+0x214], R4 ;  /* 0x000214040100a387 */ /* 0x0001e80000100800 */
[----:B------:R0:W-:Y:S04]  /*1e930*/  STL [R1+0x21c], R0 ;  /* 0x00021c0001007387 */ /* 0x0001e80000100800 */
[----:B------:R0:W-:Y:S01]  /*1e940*/  @!P2 STL [R1+0x210], RZ ;  /* 0x000210ff0100a387 */ /* 0x0001e20000100800 */
[----:B----4-:R-:W-:-:S04]  /*1e950*/  @P0 FMUL.FTZ R139, R139, 0.69314718246459960938 ;  /* 0x3f3172188b8b0820 */ /* 0x010fc80000410000 */
[----:B------:R-:W-:Y:S01]  /*1e960*/  @P0 FFMA.FTZ R142, R139, R144, R146 ;  /* 0x000000908b8e0223 */ /* 0x000fe20000010092 */
[----:B------:R-:W-:-:S06]  /*1e970*/  IMAD.MOV.U32 R139, RZ, RZ, RZ ;  /* 0x000000ffff8b7224 */ /* 0x000fcc00078e00ff */
[----:B------:R-:W1:Y:S01]  /*1e980*/  @P1 MUFU.RCP R139, R140 ;  /* 0x0000008c008b1308 */ /* 0x000e620000001000 */
[----:B------:R-:W-:Y:S01]  /*1e990*/  @P1 FMUL.FTZ R146, R143, 0.69314718246459960938 ;  /* 0x3f3172188f921820 */ /* 0x000fe20000410000 */
[----:B------:R-:W-:-:S03]  /*1e9a0*/  IMAD.MOV.U32 R144, RZ, RZ, -0x800000 ;  /* 0xff800000ff907424 */ /* 0x000fc600078e00ff */
[----:B------:R-:W-:Y:S01]  /*1e9b0*/  @P1 FFMA.FTZ R144, R146, R145, R147 ;  /* 0x0000009192901223 */ /* 0x000fe20000010093 */
[----:B------:R0:W-:Y:S04]  /*1e9c0*/  STL [R1+0x440], R142 ;  /* 0x0004408e01007387 */ /* 0x0001e80000100800 */
[----:B------:R0:W-:Y:S01]  /*1e9d0*/  STL [R1+0x444], R144 ;  /* 0x0004449001007387 */ /* 0x0001e20000100800 */
        /* <DEDUP_REMOVED lines=95> */
[----:B------:R0:W-:Y:S01]  /*1efd0*/  STL.64 [R1+0x418], R134 ;  /* 0x0004188601007387 */ /* 0x0001e20000100a00 */
[----:B------:R-:W-:-:S13]  /*1efe0*/  PLOP3.LUT P0, PT, PT, PT, PT, 0x8, 0x0 ;  /* 0x000000000000781c */ /* 0x000fda0003f0e170 */
.L_x_3185:
[----:B------:R-:W1:Y:S08]  /*1eff0*/  S2UR UR4, SR_CgaCtaId ;  /* 0x00000000000479c3 */ /* 0x000e700000008800 */
[----:B------:R-:W-:Y:S06]  /*1f000*/  BAR.SYNC.DEFER_BLOCKING 0x5, 0x180 ;  /* 0x0146000000007b1d */ /* 0x000fec0000010000 */
[----:B------:R-:W-:Y:S01]  /*1f010*/  UMOV UR46, 0x400 ;  /* 0x00000400002e7882 */ /* 0x000fe20000000000 */
[----:B------:R-:W-:Y:S01]  /*1f020*/  BSSY B0, `(.L_x_3282) ;  /* 0x00002b6000007945 */ /* 0x000fe20003800000 */
[----:B-1----:R-:W-:-:S09]  /*1f030*/  ULEA UR46, UR4, UR46, 0x18 ;  /* 0x0000002e042e7291 */ /* 0x002fd2000f8ec03f */
[----:B0-2---:R-:W0:Y:S02]  /*1f040*/  LDS.128 R4, [UR46+0x324d0] ;  /* 0x0324d02eff047984 */ /* 0x005e240008000c00 */
[----:B0-----:R-:W-:Y:S02]  /*1f050*/  R2UR UR5, R5 ;  /* 0x00000000050572ca */ /* 0x001fe400000e0000 */
[----:B------:R-:W-:Y:S02]  /*1f060*/  R2UR UR7, R6 ;  /* 0x00000000060772ca */ /* 0x000fe400000e0000 */
[----:B------:R-:W-:Y:S01]  /*1f070*/  R2UR UR6, R7 ;  /* 0x00000000070672ca */ /* 0x000fe200000e0000 */
[----:B------:R-:W-:Y:S06]  /*1f080*/  BAR.ARV 0x4, 0x180 ;  /* 0x0106000000007b1d */ /* 0x000fec0000002000 */
[----:B------:R-:W-:Y:S08]  /*1f090*/  @P0 BRA `(.L_x_3283) ;  /* 0x0000001c005c0947 */ /* 0x000ff00003800000 */
[----:B------:R-:W2:Y:S04]  /*1f0a0*/  LDL.128 R136, [R1+0x220] ;  /* 0x0002200001887983 */ /* 0x000ea80000100c00 */
        /* <DEDUP_REMOVED lines=31> */
[----:B------:R-:W-:Y:S01]  /*1f2a0*/  IADD3 R3, P4, R192, 0x8040, RZ ;  /* 0x00008040c0037810 */ /* 0x000fe20007f9e0ff */
[----:B------:R-:W-:-:S03]  /*1f2b0*/  ULDC.64 UR8, c[0x0][0xd00] ;  /* 0x0003400000087ab9 */ /* 0x000fc60000000a00 */
[----:B------:R-:W-:Y:S02]  /*1f2c0*/  LOP3.LUT R2, R3, 0x380, RZ, 0xc0, !PT ;  /* 0x0000038003027812 */ /* 0x000fe400078ec0ff */
[----:B------:R-:W-:Y:S02]  /*1f2d0*/  LOP3.LUT R145, R192, 0x380, RZ, 0xc0, !PT ;  /* 0x00000380c0917812 */ /* 0x000fe400078ec0ff */
[----:B------:R-:W-:Y:S02]  /*1f2e0*/  SHF.R.U64 R2, R2, 0x3, RZ ;  /* 0x0000000302027819 */ /* 0x000fe400000012ff */
[----:B------:R-:W-:Y:S02]  /*1f2f0*/  SHF.R.U64 R145, R145, 0x3, RZ ;  /* 0x0000000391917819 */ /* 0x000fe400000012ff */
[----:B------:R-:W-:Y:S02]  /*1f300*/  LOP3.LUT R2, R2, R3, RZ, 0x3c, !PT ;  /* 0x0000000302027212 */ /* 0x000fe400078e3cff */
[----:B------:R-:W-:-:S02]  /*1f310*/  IADD3 R3, P1, R192, 0xc020, RZ ;  /* 0x0000c020c0037810 */ /* 0x000fc40007f3e0ff */
[C---:B------:R-:W-:Y:S02]  /*1f320*/  IADD3 R21, P3, R192.reuse, 0x8060, RZ ;  /* 0x00008060c0157810 */ /* 0x040fe40007f7e0ff */
[C---:B------:R-:W-:Y:S02]  /*1f330*/  IADD3 R0, P2, R192.reuse, 0xc000, RZ ;  /* 0x0000c000c0007810 */ /* 0x040fe40007f5e0ff */
[----:B------:R-:W-:Y:S01]  /*1f340*/  LOP3.LUT R144, R145, R192, RZ, 0x3c, !PT ;  /* 0x000000c091907212 */ /* 0x000fe200078e3cff */
[----:B------:R-:W-:Y:S01]  /*1f350*/  IMAD.MOV.U32 R145, RZ, RZ, R193 ;  /* 0x000000ffff917224 */ /* 0x000fe200078e00c1 */
[----:B------:R-:W-:Y:S02]  /*1f360*/  IADD3 R141, P0, R192, 0xc040, RZ ;  /* 0x0000c040c08d7810 */ /* 0x000fe40007f1e0ff */
[----:B------:R-:W-:Y:S02]  /*1f370*/  LOP3.LUT R146, R3, 0x380, RZ, 0xc0, !PT ;  /* 0x0000038003927812 */ /* 0x000fe400078ec0ff */
[----:B------:R-:W-:-:S02]  /*1f380*/  LOP3.LUT R20, R21, 0x380, RZ, 0xc0, !PT ;  /* 0x0000038015147812 */ /* 0x000fc400078ec0ff */
[----:B------:R-:W-:Y:S02]  /*1f390*/  LOP3.LUT R143, R0, 0x380, RZ, 0xc0, !PT ;  /* 0x00000380008f7812 */ /* 0x000fe400078ec0ff */
[----:B------:R-:W-:Y:S02]  /*1f3a0*/  LOP3.LUT R140, R141, 0x380, RZ, 0xc0, !PT ;  /* 0x000003808d8c7812 */ /* 0x000fe400078ec0ff */
[----:B------:R-:W-:Y:S02]  /*1f3b0*/  SHF.R.U64 R146, R146, 0x3, RZ ;  /* 0x0000000392927819 */ /* 0x000fe400000012ff */
[----:B------:R-:W-:Y:S02]  /*1f3c0*/  MOV R144, R144 ;  /* 0x0000009000907202 */ /* 0x000fe40000000f00 */
[----:B------:R-:W-:Y:S02]  /*1f3d0*/  SHF.R.U64 R20, R20, 0x3, RZ ;  /* 0x0000000314147819 */ /* 0x000fe400000012ff */
[----:B------:R-:W-:-:S02]  /*1f3e0*/  SHF.R.U64 R143, R143, 0x3, RZ ;  /* 0x000000038f8f7819 */ /* 0x000fc400000012ff */
        /* <DEDUP_REMOVED lines=9> */
[----:B------:R-:W-:Y:S01]  /*1f480*/  UISETP.NE.U32.AND UP0, UPT, UR8, URZ, UPT ;  /* 0x0000003f0800728c */ /* 0x000fe2000bf05070 */
[----:B------:R-:W-:Y:S01]  /*1f490*/  IMAD.X R141, RZ, RZ, R193, P0 ;  /* 0x000000ffff8d7224 */ /* 0x000fe200000e06c1 */
[----:B------:R-:W-:-:S02]  /*1f4a0*/  MOV R3, R2 ;  /* 0x0000000200037202 */ /* 0x000fc40000000f00 */
[----:B------:R-:W-:Y:S01]  /*1f4b0*/  MOV R20, R20 ;  /* 0x0000001400147202 */ /* 0x000fe20000000f00 */
[----:B------:R-:W-:Y:S01]  /*1f4c0*/  UISETP.NE.AND.EX UP0, UPT, UR9, URZ, UPT, UP0 ;  /* 0x0000003f0900728c */ /* 0x000fe2000bf05300 */
[----:B------:R-:W-:Y:S02]  /*1f4d0*/  MOV R2, R142 ;  /* 0x0000008e00027202 */ /* 0x000fe40000000f00 */
[----:B------:R-:W-:Y:S01]  /*1f4e0*/  MOV R0, R146 ;  /* 0x0000009200007202 */ /* 0x000fe20000000f00 */
[----:B------:R-:W-:Y:S01]  /*1f4f0*/  ULDC.64 UR8, c[0x0][0xd00] ;  /* 0x0003400000087ab9 */ /* 0x000fe20000000a00 */
[----:B------:R-:W-:Y:S01]  /*1f500*/  MOV R140, R140 ;  /* 0x0000008c008c7202 */ /* 0x000fe20000000f00 */
[----:B------:R-:W-:Y:S01]  /*1f510*/  UIMAD.WIDE UR8, UR42, 0x4, UR8 ;  /* 0x000000042a0878a5 */ /* 0x000fe2000f8e0208 */
[----:B------:R-:W-:Y:S01]  /*1f520*/  PLOP3.LUT P1, PT, PT, PT, UP0, 0x80, 0x0 ;  /* 0x000000000000781c */ /* 0x000fe20003f2f008 */
[----:B------:R-:W-:Y:S02]  /*1f530*/  ULDC UR4, c[0x0][0xb88] ;  /* 0x0002e20000047ab9 */ /* 0x000fe40000000800 */
[----:B------:R-:W-:Y:S01]  /*1f540*/  IMAD.U32 R19, RZ, RZ, UR4 ;  /* 0x00000004ff137e24 */ /* 0x000fe2000f8e00ff */
[----:B--2---:R-:W-:-:S02]  /*1f550*/  F2FP.BF16.F32.PACK_AB R136, R137, R136 ;  /* 0x000000888988723e */ /* 0x004fc400000010ff */
[----:B------:R-:W-:Y:S02]  /*1f560*/  F2FP.BF16.F32.PACK_AB R137, R139, R138 ;  /* 0x0000008a8b89723e */ /* 0x000fe400000010ff */
[----:B---3--:R-:W-:Y:S02]  /*1f570*/  F2FP.BF16.F32.PACK_AB R128, R129, R128 ;  /* 0x000000808180723e */ /* 0x008fe400000010ff */
[----:B------:R-:W-:Y:S02]  /*1f580*/  F2FP.BF16.F32.PACK_AB R129, R131, R130 ;  /* 0x000000828381723e */ /* 0x000fe400000010ff */
[----:B----4-:R-:W-:Y:S02]  /*1f590*/  F2FP.BF16.F32.PACK_AB R138, R133, R132 ;  /* 0x00000084858a723e */ /* 0x010fe400000010ff */
[----:B------:R-:W-:Y:S01]  /*1f5a0*/  F2FP.BF16.F32.PACK_AB R139, R135, R134 ;  /* 0x00000086878b723e */ /* 0x000fe200000010ff */
[----:B------:R-:W-:Y:S01]  /*1f5b0*/  BAR.SYNC.DEFER_BLOCKING 0x1, 0x100 ;  /* 0x0044000000007b1d */ /* 0x000fe20000010000 */
        /* <DEDUP_REMOVED lines=66> */
[----:B------:R-:W-:Y:S01]  /*1f9e0*/  F2FP.BF16.F32.PACK_AB R27, R15, R14 ;  /* 0x0000000e0f1b723e */ /* 0x000fe200000010ff */
[----:B------:R0:W-:Y:S01]  /*1f9f0*/  STSM.16.M88.4 [R20], R48 ;  /* 0x0000003014007844 */ /* 0x0001e20000000200 */
[----:B------:R-:W-:-:S02]  /*1fa00*/  F2FP.BF16.F32.PACK_AB R10, R5, R4 ;  /* 0x00000004050a723e */ /* 0x000fc400000010ff */
[----:B------:R-:W-:Y:S01]  /*1fa10*/  F2FP.BF16.F32.PACK_AB R11, R7, R6 ;  /* 0x00000006070b723e */ /* 0x000fe200000010ff */
[----:B------:R1:W-:Y:S01]  /*1fa20*/  STSM.16.M88.4 [R2], R40 ;  /* 0x0000002802007844 */ /* 0x0003e20000000200 */
[----:B------:R-:W-:-:S03]  /*1fa30*/  IMAD.U32 R4, RZ, RZ, UR8 ;  /* 0x00000008ff047e24 */ /* 0x000fc6000f8e00ff */
[----:B------:R1:W-:Y:S01]  /*1fa40*/  STSM.16.M88.4 [R0], R32 ;  /* 0x0000002000007844 */ /* 0x0003e20000000200 */
[----:B------:R-:W-:Y:S01]  /*1fa50*/  IMAD.U32 R5, RZ, RZ, UR9 ;  /* 0x00000009ff057e24 */ /* 0x000fe2000f8e00ff */
[----:B------:R-:W-:Y:S02]  /*1fa60*/  ULDC.64 UR8, c[0x0][0xd08] ;  /* 0x0003420000087ab9 */ /* 0x000fe40000000a00 */
[----:B------:R1:W-:Y:S04]  /*1fa70*/  STSM.16.M88.4 [R140], R24 ;  /* 0x000000188c007844 */ /* 0x0003e80000000200 */
[----:B------:R1:W-:Y:S01]  /*1fa80*/  STSM.16.M88.4 [R226], R8 ;  /* 0x00000008e2007844 */ /* 0x0003e20000000200 */
[----:B------:R-:W-:Y:S01]  /*1fa90*/  UISETP.NE.U32.AND UP1, UPT, UR8, URZ, UPT ;  /* 0x0000003f0800728c */ /* 0x000fe2000bf25070 */
[----:B0-----:R-:W0:Y:S08]  /*1faa0*/  LDC R20, c[0x0][0xce8] ;  /* 0x00033a00ff147b82 */ /* 0x001e300000000800 */
[----:B------:R-:W-:Y:S01]  /*1fab0*/  BAR.SYNC.DEFER_BLOCKING 0x1, 0x100 ;  /* 0x0044000000007b1d */ /* 0x000fe20000010000 */
[----:B------:R-:W-:-:S06]  /*1fac0*/  UISETP.NE.AND.EX UP1, UPT, UR9, URZ, UPT, UP1 ;  /* 0x0000003f0900728c */ /* 0x000fcc000bf25310 */
[----:B------:R-:W-:-:S05]  /*1fad0*/  PLOP3.LUT P2, PT, PT, PT, UP1, 0x80, 0x0 ;  /* 0x000000000000781c */ /* 0x000fca0003f4f018 */
[----:B------:R-:W-:Y:S02]  /*1fae0*/  @UP1 ULDC.64 UR8, c[0x0][0xd08] ;  /* 0x0003420000081ab9 */ /* 0x000fe40000000a00 */
[----:B------:R-:W-:-:S06]  /*1faf0*/  @UP1 UIMAD.WIDE UR8, UR42, 0x4, UR8 ;  /* 0x000000042a0818a5 */ /* 0x000fcc000f8e0208 */
[----:B------:R-:W-:Y:S02]  /*1fb00*/  IMAD.U32 R6, RZ, RZ, UR8 ;  /* 0x00000008ff067e24 */ /* 0x000fe4000f8e00ff */
[----:B------:R-:W-:Y:S01]  /*1fb10*/  IMAD.U32 R7, RZ, RZ, UR9 ;  /* 0x00000009ff077e24 */ /* 0x000fe2000f8e00ff */
[----:B------:R-:W2:Y:S04]  /*1fb20*/  @P1 LDG.E R3, desc[UR40][R4.64] ;  /* 0x0000002804031981 */ /* 0x000ea8000c1e1900 */
[----:B------:R1:W5:Y:S01]  /*1fb30*/  @P2 LDG.E R19, desc[UR40][R6.64] ;  /* 0x0000002806132981 */ /* 0x000362000c1e1900 */
[----:B------:R-:W-:Y:S01]  /*1fb40*/  UMOV UR4, URZ ;  /* 0x0000003f00047c82 */ /* 0x000fe20008000000 */
[----:B------:R-:W-:Y:S02]  /*1fb50*/  LOP3.LUT P0, RZ, R216, 0x3, RZ, 0xc0, !PT ;  /* 0x00000003d8ff7812 */ /* 0x000fe4000780c0ff */
[----:B--2---:R-:W-:Y:S01]  /*1fb60*/  @P1 R2UR UR4, R3 ;  /* 0x00000000030412ca */ /* 0x004fe200000e0000 */
[----:B01----:R-:W-:-:S14]  /*1fb70*/  @P2 BRA `(.L_x_3284) ;  /* 0x0000000000102947 */ /* 0x003fdc0003800000 */
[----:B------:R-:W-:Y:S05]  /*1fb80*/  @!P1 BRA `(.L_x_3284) ;  /* 0x00000000000c9947 */ /* 0x000fea0003800000 */
[----:B------:R-:W2:Y:S04]  /*1fb90*/  LDG.E R0, desc[UR40][R4.64] ;  /* 0x0000002804007981 */ /* 0x000ea8000c1e1900 */
[----:B-----5:R-:W2:Y:S02]  /*1fba0*/  LDG.E R19, desc[UR40][R4.64+0x4] ;  /* 0x0000042804137981 */ /* 0x020ea4000c1e1900 */
[----:B--2---:R-:W-:-:S07]  /*1fbb0*/  IMAD.IADD R19, R19, 0x1, -R0 ;  /* 0x0000000113137824 */ /* 0x004fce00078e0a00 */
.L_x_3284:
[----:B-----5:R-:W-:Y:S02]  /*1fbc0*/  IMAD R19, R19, R20, RZ ;  /* 0x0000001413137224 */ /* 0x020fe400078e02ff */
[----:B------:R-:W-:Y:S01]  /*1fbd0*/  VIADD R12, R204, UR43 ;  /* 0x0000002bcc0c7c36 */ /* 0x000fe20008000000 */
[----:B------:R-:W-:Y:S01]  /*1fbe0*/  ISETP.NE.AND P1, PT, R20, 0x1, PT ;  /* 0x000000011400780c */ /* 0x000fe20003f25270 */
[----:B------:R-:W-:Y:S01]  /*1fbf0*/  VIADD R5, R236, UR43 ;  /* 0x0000002bec057c36 */ /* 0x000fe20008000000 */
[----:B------:R-:W-:Y:S02]  /*1fc00*/  USHF.R.S32.HI UR16, URZ, 0x1f, UR37 ;  /* 0x0000001f3f107899 */ /* 0x000fe40008011425 */
[----:B------:R-:W-:Y:S01]  /*1fc10*/  ISETP.GE.OR P2, PT, R12, R19, P0 ;  /* 0x000000130c00720c */ /* 0x000fe20000746670 */
[----:B------:R-:W-:-:S08]  /*1fc20*/  ULDC.64 UR14, c[0x0][0xc90] ;  /* 0x00032400000e7ab9 */ /* 0x000fd00000000a00 */
[----:B------:R-:W0:Y:S04]  /*1fc30*/  @P1 LDC R2, c[0x0][0xcec] ;  /* 0x00033b00ff021b82 */ /* 0x000e280000000800 */
[----:B------:R-:W2:Y:S01]  /*1fc40*/  @!P2 LDL R11, [R1+0x440] ;  /* 0x00044000010ba983 */ /* 0x000ea20000100800 */
[----:B------:R-:W-:Y:S01]  /*1fc50*/  USHF.R.S32.HI UR12, URZ, 0x1f, UR42 ;  /* 0x0000001f3f0c7899 */ /* 0x000fe2000801142a */
[----:B------:R-:W-:Y:S01]  /*1fc60*/  IMAD.MOV.U32 R0, RZ, RZ, R5 ;  /* 0x000000ffff007224 */ /* 0x000fe200078e0005 */
[----:B------:R-:W-:Y:S01]  /*1fc70*/  USHF.R.S32.HI UR11, URZ, 0x1f, UR4 ;  /* 0x0000001f3f0b7899 */ /* 0x000fe20008011404 */
[----:B------:R-:W1:Y:S01]  /*1fc80*/  @P1 LDC R3, c[0x0][0xcf0] ;  /* 0x00033c00ff031b82 */ /* 0x000e620000000800 */
[----:B------:R-:W-:Y:S01]  /*1fc90*/  UIMAD UR13, UR16, UR14, URZ ;  /* 0x0000000e100d72a4 */ /* 0x000fe2000f8e023f */
[----:B------:R-:W-:Y:S01]  /*1fca0*/  UMOV UR10, UR4 ;  /* 0x00000004000a7c82 */ /* 0x000fe20008000000 */
[----:B------:R-:W-:-:S02]  /*1fcb0*/  USEL UR18, UR12, URZ, !UP0 ;  /* 0x0000003f0c127287 */ /* 0x000fc4000c000000 */
[----:B------:R-:W-:Y:S02]  /*1fcc0*/  UIMAD.WIDE.U32 UR8, UR37, UR14, UR10 ;  /* 0x0000000e250872a5 */ /* 0x000fe4000f8e000a */
[----:B------:R-:W-:Y:S01]  /*1fcd0*/  UIMAD UR13, UR37, UR15, UR13 ;  /* 0x0000000f250d72a4 */ /* 0x000fe2000f8e020d */
[----:B------:R-:W3:Y:S01]  /*1fce0*/  @P1 LDC R77, c[0x0][0xcf0] ;  /* 0x00033c00ff4d1b82 */ /* 0x000ee20000000800 */
[----:B------:R-:W-:Y:S01]  /*1fcf0*/  USEL UR17, UR42, URZ, !UP0 ;  /* 0x0000003f2a117287 */ /* 0x000fe2000c000000 */
[----:B------:R-:W-:Y:S01]  /*1fd00*/  ULDC.64 UR14, c[0x0][0xc98] ;  /* 0x00032600000e7ab9 */ /* 0x000fe20000000a00 */
[----:B------:R-:W-:Y:S02]  /*1fd10*/  UIADD3 UR9, UR9, UR13, URZ ;  /* 0x0000000d09097290 */ /* 0x000fe4000fffe03f */
[----:B------:R-:W-:Y:S01]  /*1fd20*/  UIMAD UR10, UR18, UR14, URZ ;  /* 0x0000000e120a72a4 */ /* 0x000fe2000f8e023f */
[----:B0-----:R-:W-:Y:S01]  /*1fd30*/  @P1 IMAD.HI.U32 R2, R5, R2, RZ ;  /* 0x0000000205021227 */ /* 0x001fe200078e00ff */
[----:B------:R-:W-:-:S02]  /*1fd40*/  UIMAD.WIDE.U32 UR8, UR17, UR14, UR8 ;  /* 0x0000000e110872a5 */ /* 0x000fc4000f8e0008 */
[----:B------:R-:W-:Y:S01]  /*1fd50*/  UIMAD UR10, UR17, UR15, UR10 ;  /* 0x0000000f110a72a4 */ /* 0x000fe2000f8e020a */
[----:B------:R-:W-:Y:S01]  /*1fd60*/  ULDC.64 UR12, c[0x0][0xc88] ;  /* 0x00032200000c7ab9 */ /* 0x000fe20000000a00 */
[----:B-1----:R-:W-:-:S04]  /*1fd70*/  @P1 SHF.R.U32.HI R0, RZ, R3, R2 ;  /* 0x00000003ff001219 */ /* 0x002fc80000011602 */
[----:B------:R-:W-:Y:S01]  /*1fd80*/  IMAD.U32 R7, RZ, RZ, UR10 ;  /* 0x0000000aff077e24 */ /* 0x000fe2000f8e00ff */
[--C-:B------:R-:W-:Y:S01]  /*1fd90*/  SHF.R.S32.HI R4, RZ, 0x1f, R0.reuse ;  /* 0x0000001fff047819 */ /* 0x100fe20000011400 */
[----:B------:R-:W-:-:S04]  /*1fda0*/  IMAD.MOV R2, RZ, RZ, -R0 ;  /* 0x000000ffff027224 */ /* 0x000fc800078e0a00 */
[----:B------:R-:W-:Y:S01]  /*1fdb0*/  IMAD R5, R20, R2, R5 ;  /* 0x0000000214057224 */ /* 0x000fe200078e0205 */
[----:B------:R-:W-:-:S04]  /*1fdc0*/  IADD3 R2, P3, R0, UR8, RZ ;  /* 0x0000000800027c10 */ /* 0x000fc8000ff7e0ff */
[----:B------:R-:W-:-:S05]  /*1fdd0*/  SHF.R.S32.HI R3, RZ, 0x1f, R5 ;  /* 0x0000001fff037819 */ /* 0x000fca0000011405 */
[----:B------:R-:W-:Y:S01]  /*1fde0*/  IMAD R0, R3, UR12, RZ ;  /* 0x0000000c03007c24 */ /* 0x000fe2000f8e02ff */
[----:B------:R-:W-:Y:S01]  /*1fdf0*/  IADD3.X R3, R4, UR9, R7, P3, !PT ;  /* 0x0000000904037c10 */ /* 0x000fe20009ffe407 */
[----:B------:R-:W-:Y:S02]  /*1fe00*/  ULDC.64 UR8, c[0x0][0xc50] ;  /* 0x0003140000087ab9 */ /* 0x000fe40000000a00 */
[C---:B------:R-:W-:Y:S02]  /*1fe10*/  IMAD R7, R5.reuse, UR13, R0 ;  /* 0x0000000d05077c24 */ /* 0x040fe4000f8e0200 */
[----:B------:R-:W-:Y:S01]  /*1fe20*/  IMAD.WIDE.U32 R2, R5, UR12, R2 ;  /* 0x0000000c05027c25 */ /* 0x000fe2000f8e0002 */
[----:B------:R-:W-:-:S03]  /*1fe30*/  ULDC.64 UR12, c[0x0][0xba0] ;  /* 0x0002e800000c7ab9 */ /* 0x000fc60000000a00 */
[----:B------:R-:W-:Y:S01]  /*1fe40*/  IMAD.IADD R3, R3, 0x1, R7 ;  /* 0x0000000103037824 */ /* 0x000fe200078e0207 */
[----:B------:R-:W-:Y:S01]  /*1fe50*/  LEA R6, P3, R2, UR8, 0x2 ;  /* 0x0000000802067c11 */ /* 0x000fe2000f8610ff */
[----:B------:R-:W-:-:S03]  /*1fe60*/  VIADD R0, R12, 0x8 ;  /* 0x000000080c007836 */ /* 0x000fc60000000000 */
[----:B------:R-:W-:Y:S01]  /*1fe70*/  LEA.HI.X R10, R2, UR9, R3, 0x2, P3 ;  /* 0x00000009020a7c11 */ /* 0x000fe200098f1403 */
[----:B------:R-:W-:Y:S01]  /*1fe80*/  SHFL.IDX PT, R8, R6, RZ, 0x1c1f ;  /* 0x001c1fff06087589 */ /* 0x000fe200000e0000 */
[----:B------:R-:W-:-:S03]  /*1fe90*/  ISETP.GE.OR P0, PT, R0, R19, P0 ;  /* 0x000000130000720c */ /* 0x000fc60000706670 */
[----:B------:R-:W2:Y:S04]  /*1fea0*/  SHFL.IDX PT, R9, R10, RZ, 0x1c1f ;  /* 0x001c1fff0a097589 */ /* 0x000ea800000e0000 */
[----:B--2---:R0:W-:Y:S06]  /*1feb0*/  @!P2 ST.E desc[UR40][R8.64], R11 ;  /* 0x0000000b0800a985 */ /* 0x0041ec000c101928 */
[----:B------:R-:W2:Y:S01]  /*1fec0*/  @!P0 LDL R21, [R1+0x444] ;  /* 0x0004440001158983 */ /* 0x000ea20000100800 */
[----:B------:R-:W-:-:S02]  /*1fed0*/  IMAD R0, R210, 0x40, R194 ;  /* 0x00000040d2007824 */ /* 0x000fc400078e02c2 */
[----:B------:R-:W-:Y:S01]  /*1fee0*/  IMAD.MOV.U32 R3, RZ, RZ, 0x2 ;  /* 0x00000002ff037424 */ /* 0x000fe200078e00ff */
[----:B------:R-:W-:Y:S03]  /*1fef0*/  SHFL.IDX PT, R54, R6, 0x1, 0x1c1f ;  /* 0x003c1f0006367f89 */ /* 0x000fe600000e0000 */
[----:B------:R-:W-:Y:S01]  /*1ff00*/  IMAD.WIDE R2, R0, R3, UR38 ;  /* 0x0000002600027e25 */ /* 0x000fe2000f8e0203 */
[----:B------:R-:W2:Y:S02]  /*1ff10*/  SHFL.IDX PT, R55, R10, 0x1, 0x1c1f ;  /* 0x003c1f000a377f89 */ /* 0x000ea400000e0000 */
[C---:B------:R-:W-:Y:S02]  /*1ff20*/  IADD3 R25, P4, R2.reuse, 0x3000, RZ ;  /* 0x0000300002197810 */ /* 0x040fe40007f9e0ff */
[C---:B------:R-:W-:Y:S02]  /*1ff30*/  IADD3 R29, P5, R2.reuse, 0x4000, RZ ;  /* 0x00004000021d7810 */ /* 0x040fe40007fbe0ff */
[----:B------:R-:W-:-:S02]  /*1ff40*/  IADD3 R33, P6, R2, 0x5000, RZ ;  /* 0x0000500002217810 */ /* 0x000fc40007fde0ff */
[----:B------:R-:W-:Y:S02]  /*1ff50*/  LOP3.LUT R24, R25, 0x380, RZ, 0xc0, !PT ;  /* 0x0000038019187812 */ /* 0x000fe400078ec0ff */
[----:B------:R-:W-:Y:S02]  /*1ff60*/  LOP3.LUT R28, R29, 0x380, RZ, 0xc0, !PT ;  /* 0x000003801d1c7812 */ /* 0x000fe400078ec0ff */
[----:B------:R-:W-:Y:S02]  /*1ff70*/  LOP3.LUT R32, R33, 0x380, RZ, 0xc0, !PT ;  /* 0x0000038021207812 */ /* 0x000fe400078ec0ff */
[C---:B------:R-:W-:Y:S02]  /*1ff80*/  IADD3 R7, P2, R2.reuse, 0x1000, RZ ;  /* 0x0000100002077810 */ /* 0x040fe40007f5e0ff */
[----:B------:R-:W-:Y:S02]  /*1ff90*/  IADD3 R5, P3, R2, 0x2000, RZ ;  /* 0x0000200002057810 */ /* 0x000fe40007f7e0ff */
[----:B------:R-:W-:Y:S01]  /*1ffa0*/  SHF.R.U64 R24, R24, 0x3, RZ ;  /* 0x0000000318187819 */ /* 0x000fe200000012ff */
[--C-:B0-----:R-:W-:Y:S01]  /*1ffb0*/  IMAD.X R9, RZ, RZ, R3.reuse, P2 ;  /* 0x000000ffff097224 */ /* 0x101fe200010e0603 */
[----:B------:R-:W-:Y:S01]  /*1ffc0*/  SHF.R.U64 R28, R28, 0x3, RZ ;  /* 0x000000031c1c7819 */ /* 0x000fe200000012ff */
[----:B------:R-:W-:Y:S01]  /*1ffd0*/  IMAD.X R13, RZ, RZ, R3, P3 ;  /* 0x000000ffff0d7224 */ /* 0x000fe200018e0603 */
[----:B------:R-:W-:-:S02]  /*1ffe0*/  SHF.R.U64 R32, R32, 0x3, RZ ;  /* 0x0000000320207819 */ /* 0x000fc400000012ff */
[----:B------:R-:W-:Y:S01]  /*1fff0*/  LOP3.LUT R24, R24, R25, RZ, 0x3c, !PT ;  /* 0x0000001918187212 */ /* 0x000fe200078e3cff */
[--C-:B------:R-:W-:Y:S01]  /*20000*/  IMAD.X R25, RZ, RZ, R3.reuse, P4 ;  /* 0x000000ffff197224 */ /* 0x100fe200020e0603 */
[----:B------:R-:W-:Y:S01]  /*20010*/  LOP3.LUT R28, R28, R29, RZ, 0x3c, !PT ;  /* 0x0000001d1c1c7212 */ /* 0x000fe200078e3cff */
[--C-:B------:R-:W-:Y:S01]  /*20020*/  IMAD.X R29, RZ, RZ, R3.reuse, P5 ;  /* 0x000000ffff1d7224 */ /* 0x100fe200028e0603 */
[----:B------:R-:W-:Y:S01]  /*20030*/  LOP3.LUT R32, R32, R33, RZ, 0x3c, !PT ;  /* 0x0000002120207212 */ /* 0x000fe200078e3cff */
[----:B------:R-:W-:Y:S01]  /*20040*/  IMAD.X R33, RZ, RZ, R3, P6 ;  /* 0x000000ffff217224 */ /* 0x000fe200030e0603 */
[C---:B------:R-:W-:Y:S02]  /*20050*/  IADD3 R37, P2, R2.reuse, 0x6000, RZ ;  /* 0x0000600002257810 */ /* 0x040fe40007f5e0ff */
[C---:B------:R-:W-:Y:S02]  /*20060*/  IADD3 R41, P3, R2.reuse, 0x7000, RZ ;  /* 0x0000700002297810 */ /* 0x040fe40007f7e0ff */
[----:B------:R-:W-:-:S02]  /*20070*/  IADD3 R45, P4, R2, 0x8000, RZ ;  /* 0x00008000022d7810 */ /* 0x000fc40007f9e0ff */
[C---:B------:R-:W-:Y:S02]  /*20080*/  IADD3 R49, P5, R2.reuse, 0x9000, RZ ;  /* 0x0000900002317810 */ /* 0x040fe40007fbe0ff */
[----:B------:R-:W-:Y:S02]  /*20090*/  IADD3 R53, P6, R2, 0xa000, RZ ;  /* 0x0000a00002357810 */ /* 0x000fe40007fde0ff */
[----:B------:R-:W-:Y:S02]  /*200a0*/  LOP3.LUT R36, R37, 0x380, RZ, 0xc0, !PT ;  /* 0x0000038025247812 */ /* 0x000fe400078ec0ff */
[----:B------:R-:W-:Y:S02]  /*200b0*/  LOP3.LUT R40, R41, 0x380, RZ, 0xc0, !PT ;  /* 0x0000038029287812 */ /* 0x000fe400078ec0ff */
[----:B------:R-:W-:Y:S02]  /*200c0*/  LOP3.LUT R44, R45, 0x380, RZ, 0xc0, !PT ;  /* 0x000003802d2c7812 */ /* 0x000fe400078ec0ff */
[----:B------:R-:W-:-:S02]  /*200d0*/  LOP3.LUT R48, R49, 0x380, RZ, 0xc0, !PT ;  /* 0x0000038031307812 */ /* 0x000fc400078ec0ff */
[----:B------:R-:W-:Y:S02]  /*200e0*/  LOP3.LUT R52, R53, 0x380, RZ, 0xc0, !PT ;  /* 0x0000038035347812 */ /* 0x000fe400078ec0ff */
[----:B------:R-:W-:Y:S02]  /*200f0*/  LOP3.LUT R4, R7, 0x380, RZ, 0xc0, !PT ;  /* 0x0000038007047812 */ /* 0x000fe400078ec0ff */
[----:B------:R-:W-:Y:S02]  /*20100*/  LOP3.LUT R0, R5, 0x380, RZ, 0xc0, !PT ;  /* 0x0000038005007812 */ /* 0x000fe400078ec0ff */
[----:B------:R-:W-:Y:S02]  /*20110*/  SHF.R.U64 R36, R36, 0x3, RZ ;  /* 0x0000000324247819 */ /* 0x000fe400000012ff */
[----:B------:R-:W-:Y:S02]  /*20120*/  SHF.R.U64 R40, R40, 0x3, RZ ;  /* 0x0000000328287819 */ /* 0x000fe400000012ff */
[----:B------:R-:W-:-:S02]  /*20130*/  SHF.R.U64 R44, R44, 0x3, RZ ;  /* 0x000000032c2c7819 */ /* 0x000fc400000012ff */
[----:B------:R-:W-:Y:S02]  /*20140*/  SHF.R.U64 R48, R48, 0x3, RZ ;  /* 0x0000000330307819 */ /* 0x000fe400000012ff */
        /* <DEDUP_REMOVED lines=14> */
[----:B------:R-:W-:Y:S02]  /*20230*/  LOP3.LUT R12, R0, R5, RZ, 0x3c, !PT ;  /* 0x00000005000c7212 */ /* 0x000fe400078e3cff */
[C---:B------:R-:W-:Y:S02]  /*20240*/  IADD3 R57, P2, R2.reuse, 0xb000, RZ ;  /* 0x0000b00002397810 */ /* 0x040fe40007f5e0ff */
[C---:B------:R-:W-:Y:S02]  /*20250*/  IADD3 R61, P3, R2.reuse, 0xc000, RZ ;  /* 0x0000c000023d7810 */ /* 0x040fe40007f7e0ff */
[C---:B------:R-:W-:Y:S02]  /*20260*/  IADD3 R65, P4, R2.reuse, 0xd000, RZ ;  /* 0x0000d00002417810 */ /* 0x040fe40007f9e0ff */
[C---:B------:R-:W-:Y:S02]  /*20270*/  IADD3 R69, P5, R2.reuse, 0xe000, RZ ;  /* 0x0000e00002457810 */ /* 0x040fe40007fbe0ff */
[----:B------:R-:W-:-:S02]  /*20280*/  LOP3.LUT R7, R2, 0x380, RZ, 0xc0, !PT ;  /* 0x0000038002077812 */ /* 0x000fc400078ec0ff */
[----:B------:R-:W-:Y:S02]  /*20290*/  IADD3 R5, P6, R2, 0xf000, RZ ;  /* 0x0000f00002057810 */ /* 0x000fe40007fde0ff */
[----:B------:R-:W-:Y:S02]  /*202a0*/  LOP3.LUT R56, R57, 0x380, RZ, 0xc0, !PT ;  /* 0x0000038039387812 */ /* 0x000fe400078ec0ff */
[----:B------:R-:W-:Y:S01]  /*202b0*/  LOP3.LUT R60, R61, 0x380, RZ, 0xc0, !PT ;  /* 0x000003803d3c7812 */ /* 0x000fe200078ec0ff */
[----:B------:R-:W-:Y:S01]  /*202c0*/  IMAD.X R73, RZ, RZ, R3, P6 ;  /* 0x000000ffff497224 */ /* 0x000fe200030e0603 */
[----:B------:R-:W-:Y:S02]  /*202d0*/  LOP3.LUT R64, R65, 0x380, RZ, 0xc0, !PT ;  /* 0x0000038041407812 */ /* 0x000fe400078ec0ff */
[----:B------:R-:W-:Y:S02]  /*202e0*/  LOP3.LUT R68, R69, 0x380, RZ, 0xc0, !PT ;  /* 0x0000038045447812 */ /* 0x000fe400078ec0ff */
[----:B------:R-:W-:-:S02]  /*202f0*/  SHF.R.U64 R7, R7, 0x3, RZ ;  /* 0x0000000307077819 */ /* 0x000fc400000012ff */
[----:B------:R-:W-:Y:S02]  /*20300*/  LOP3.LUT R0, R5, 0x380, RZ, 0xc0, !PT ;  /* 0x0000038005007812 */ /* 0x000fe400078ec0ff */
[----:B------:R-:W-:Y:S02]  /*20310*/  SHF.R.U64 R56, R56, 0x3, RZ ;  /* 0x0000000338387819 */ /* 0x000fe400000012ff */
[----:B------:R-:W-:Y:S02]  /*20320*/  SHF.R.U64 R60, R60, 0x3, RZ ;  /* 0x000000033c3c7819 */ /* 0x000fe400000012ff */
        /* <DEDUP_REMOVED lines=13> */
[----:B------:R-:W-:-:S02]  /*20400*/  UIMAD UR10, UR11, UR12, URZ ;  /* 0x0000000c0b0a72a4 */ /* 0x000fc4000f8e023f */
[----:B------:R-:W-:Y:S02]  /*20410*/  UIMAD.WIDE.U32 UR8, UR4, UR12, URZ ;  /* 0x0000000c040872a5 */ /* 0x000fe4000f8e003f */
[----:B------:R-:W-:-:S03]  /*20420*/  UIMAD UR10, UR4, UR13, UR10 ;  /* 0x0000000d040a72a4 */ /* 0x000fc6000f8e020a */
[----:B------:R-:W-:Y:S01]  /*20430*/  ULDC.64 UR12, c[0x0][0xbe8] ;  /* 0x0002fa00000c7ab9 */ /* 0x000fe20000000a00 */
[----:B------:R-:W-:Y:S02]  /*20440*/  UIADD3 UR9, UR9, UR10, URZ ;  /* 0x0000000a09097290 */ /* 0x000fe4000fffe03f */
[----:B------:R-:W-:Y:S01]  /*20450*/  UIMAD UR4, UR16, UR12, URZ ;  /* 0x0000000c100472a4 */ /* 0x000fe2000f8e023f */
[----:B------:R-:W-:Y:S01]  /*20460*/  VIADD R76, R211, UR43 ;  /* 0x0000002bd34c7c36 */ /* 0x000fe20008000000 */
[----:B------:R-:W-:Y:S02]  /*20470*/  UIMAD.WIDE.U32 UR8, UR37, UR12, UR8 ;  /* 0x0000000c250872a5 */ /* 0x000fe4000f8e0008 */
[----:B------:R-:W-:Y:S01]  /*20480*/  UIMAD UR4, UR37, UR13, UR4 ;  /* 0x0000000d250472a4 */ /* 0x000fe2000f8e0204 */
[----:B------:R-:W-:-:S03]  /*20490*/  ULDC.64 UR10, c[0x0][0xbf0] ;  /* 0x0002fc00000a7ab9 */ /* 0x000fc60000000a00 */
[----:B------:R-:W-:Y:S02]  /*204a0*/  UIADD3 UR9, UR9, UR4, URZ ;  /* 0x0000000409097290 */ /* 0x000fe4000fffe03f */
[----:B------:R-:W-:Y:S02]  /*204b0*/  UIMAD UR4, UR18, UR10, URZ ;  /* 0x0000000a120472a4 */ /* 0x000fe4000f8e023f */
[----:B------:R-:W-:Y:S02]  /*204c0*/  UIMAD.WIDE.U32 UR8, UR17, UR10, UR8 ;  /* 0x0000000a110872a5 */ /* 0x000fe4000f8e0008 */
[----:B------:R-:W-:-:S03]  /*204d0*/  UIMAD UR4, UR17, UR11, UR4 ;  /* 0x0000000b110472a4 */ /* 0x000fc6000f8e0204 */
[----:B------:R-:W-:Y:S01]  /*204e0*/  ULDC.64 UR10, c[0x0][0xbe0] ;  /* 0x0002f800000a7ab9 */ /* 0x000fe20000000a00 */
[----:B------:R-:W-:Y:S01]  /*204f0*/  UIADD3 UR4, UR9, UR4, URZ ;  /* 0x0000000409047290 */ /* 0x000fe2000fffe03f */
[----:B------:R-:W-:-:S05]  /*20500*/  VIADD R82, R210, UR43 ;  /* 0x0000002bd2527c36 */ /* 0x000fca0008000000 */
[----:B------:R-:W-:Y:S01]  /*20510*/  ISETP.GE.AND P2, PT, R82, R19, PT ;  /* 0x000000135200720c */ /* 0x000fe20003f46270 */
[----:B------:R-:W-:Y:S01]  /*20520*/  BSSY B1, `(.L_x_3285) ;  /* 0x000004a000017945 */ /* 0x000fe20003800000 */
[----:B--2---:R0:W-:Y:S04]  /*20530*/  @!P0 ST.E desc[UR40][R54.64], R21 ;  /* 0x0000001536008985 */ /* 0x0041e8000c101928 */
[----:B------:R1:W5:Y:S04]  /*20540*/  LD.E.128 R4, desc[UR40][R2.64] ;  /* 0x0000002802047980 */ /* 0x000368000c101d00 */
[----:B------:R-:W5:Y:S01]  /*20550*/  LD.E.128 R8, desc[UR40][R8.64] ;  /* 0x0000002808087980 */ /* 0x000f62000c101d00 */
[----:B0-----:R-:W-:-:S03]  /*20560*/  IMAD.MOV.U32 R21, RZ, RZ, R76 ;  /* 0x000000ffff157224 */ /* 0x001fc600078e004c */
[----:B------:R-:W5:Y:S01]  /*20570*/  LD.E.128 R12, desc[UR40][R12.64] ;  /* 0x000000280c0c7980 */ /* 0x000f62000c101d00 */
[----:B-1----:R-:W0:Y:S01]  /*20580*/  @P1 LDC R3, c[0x0][0xcec] ;  /* 0x00033b00ff031b82 */ /* 0x002e220000000800 */
[----:B------:R-:W-:Y:S02]  /*20590*/  IMAD.U32 R2, RZ, RZ, UR8 ;  /* 0x00000008ff027e24 */ /* 0x000fe4000f8e00ff */
[----:B------:R-:W5:Y:S04]  /*205a0*/  LD.E.128 R24, desc[UR40][R24.64] ;  /* 0x0000002818187980 */ /* 0x000f68000c101d00 */
[----:B------:R-:W5:Y:S04]  /*205b0*/  LD.E.128 R28, desc[UR40][R28.64] ;  /* 0x000000281c1c7980 */ /* 0x000f68000c101d00 */
[----:B------:R-:W5:Y:S04]  /*205c0*/  LD.E.128 R32, desc[UR40][R32.64] ;  /* 0x0000002820207980 */ /* 0x000f68000c101d00 */
[----:B------:R-:W5:Y:S04]  /*205d0*/  LD.E.128 R36, desc[UR40][R36.64] ;  /* 0x0000002824247980 */ /* 0x000f68000c101d00 */
[----:B------:R-:W5:Y:S04]  /*205e0*/  LD.E.128 R40, desc[UR40][R40.64] ;  /* 0x0000002828287980 */ /* 0x000f68000c101d00 */
[----:B------:R-:W5:Y:S01]  /*205f0*/  LD.E.128 R44, desc[UR40][R44.64] ;  /* 0x000000282c2c7980 */ /* 0x000f62000c101d00 */
[----:B0-----:R-:W-:-:S03]  /*20600*/  @P1 IMAD.HI.U32 R0, R76, R3, RZ ;  /* 0x000000034c001227 */ /* 0x001fc600078e00ff */
[----:B------:R-:W5:Y:S02]  /*20610*/  LD.E.128 R48, desc[UR40][R48.64] ;  /* 0x0000002830307980 */ /* 0x000f64000c101d00 */
[----:B---3--:R-:W-:Y:S02]  /*20620*/  @P1 SHF.R.U32.HI R21, RZ, R77, R0 ;  /* 0x0000004dff151219 */ /* 0x008fe40000011600 */
        /* <DEDUP_REMOVED lines=15> */
[----:B------:R-:W5:Y:S01]  /*20720*/  LD.E.128 R72, desc[UR40][R72.64] ;  /* 0x0000002848487980 */ /* 0x000f62000c101d00 */
[----:B------:R-:W-:Y:S01]  /*20730*/  IMAD.IADD R3, R3, 0x1, R79 ;  /* 0x0000000103037824 */ /* 0x000fe200078e024f */
[----:B------:R-:W-:Y:S01]  /*20740*/  UIADD3 UR4, UR46, 0x32420, URZ ;  /* 0x000324202e047890 */ /* 0x000fe2000fffe03f */
[----:B------:R-:W-:Y:S01]  /*20750*/  IMAD R20, R0, UR8, RZ ;  /* 0x0000000800147c24 */ /* 0x000fe2000f8e02ff */
[----:B------:R-:W-:Y:S01]  /*20760*/  @!PT LDS RZ, [RZ] ;  /* 0x00000000fffff984 */ /* 0x000fe20000000800 */
[----:B------:R-:W-:Y:S01]  /*20770*/  @!PT LDS RZ, [RZ] ;  /* 0x00000000fffff984 */ /* 0x000fe20000000800 */
[----:B------:R-:W-:Y:S01]  /*20780*/  @!PT LDS RZ, [RZ] ;  /* 0x00000000fffff984 */ /* 0x000fe20000000800 */
[----:B------:R-:W-:Y:S01]  /*20790*/  @!PT LDS RZ, [RZ] ;  /* 0x00000000fffff984 */ /* 0x000fe20000000800 */
[----:B------:R0:W-:Y:S06]  /*207a0*/  MEMBAR.ALL.CTA ;  /* 0x0000000000007992 */ /* 0x0001ec0000008000 */
[----:B0-----:R-:W0:Y:S01]  /*207b0*/  FENCE.VIEW.ASYNC.S ;  /* 0x00000000000073c6 */ /* 0x001e220000000000 */
[----:B------:R-:W-:Y:S01]  /*207c0*/  IMAD.WIDE.U32 R2, R77, UR8, R2 ;  /* 0x000000084d027c25 */ /* 0x000fe2000f8e0002 */
[----:B------:R-:W-:-:S03]  /*207d0*/  UPRMT UR4, URZ, 0x654, UR4 ;  /* 0x000006543f047896 */ /* 0x000fc60008000004 */
[----:B------:R-:W-:Y:S01]  /*207e0*/  IMAD R21, R77, UR9, R20 ;  /* 0x000000094d157c24 */ /* 0x000fe2000f8e0214 */
[----:B------:R-:W-:Y:S01]  /*207f0*/  ULDC.64 UR8, c[0x0][0xb80] ;  /* 0x0002e00000087ab9 */ /* 0x000fe20000000a00 */
[----:B------:R-:W-:Y:S01]  /*20800*/  VIADD R0, R82, 0x20 ;  /* 0x0000002052007836 */ /* 0x000fe20000000000 */
[----:B------:R-:W-:Y:S01]  /*20810*/  LEA R80, P3, R2, UR8, 0x1 ;  /* 0x0000000802507c11 */ /* 0x000fe2000f8608ff */
[----:B------:R-:W-:-:S03]  /*20820*/  IMAD.IADD R3, R3, 0x1, R21 ;  /* 0x0000000103037824 */ /* 0x000fc600078e0215 */
[-C--:B------:R-:W-:Y:S01]  /*20830*/  ISETP.GE.AND P1, PT, R0, R19.reuse, PT ;  /* 0x000000130000720c */ /* 0x080fe20003f26270 */
[----:B------:R-:W-:Y:S01]  /*20840*/  VIADD R0, R82, 0x40 ;  /* 0x0000004052007836 */ /* 0x000fe20000000000 */
[----:B------:R-:W-:Y:S01]  /*20850*/  LEA.HI.X R81, R2, UR9, R3, 0x1, P3 ;  /* 0x0000000902517c11 */ /* 0x000fe200098f0c03 */
[----:B0-----:R0:W1:Y:S03]  /*20860*/  SHFL.IDX PT, R78, R80, RZ, 0x181f ;  /* 0x00181fff504e7589 */ /* 0x00106600000e0000 */
[----:B------:R-:W-:Y:S02]  /*20870*/  ISETP.GE.AND P0, PT, R0, R19, PT ;  /* 0x000000130000720c */ /* 0x000fe40003f06270 */
[----:B------:R0:W2:Y:S01]  /*20880*/  SHFL.IDX PT, R0, R81, RZ, 0x181f ;  /* 0x00181fff51007589 */ /* 0x0000a200000e0000 */
[----:B------:R-:W-:Y:S01]  /*20890*/  SYNCS.ARRIVE.TRANS64.RED.A1T0 RZ, [UR4], RZ ;  /* 0x000000ffffff79a7 */ /* 0x000fe20008100404 */
[----:B------:R-:W-:Y:S09]  /*208a0*/  @P2 BRA `(.L_x_3286) ;  /* 0x0000000000442947 */ /* 0x000ff20003800000 */
        /* <DEDUP_REMOVED lines=17> */
.L_x_3286:
[----:B------:R-:W-:Y:S05]  /*209c0*/  BSYNC B1 ;  /* 0x0000000000017941 */ /* 0x000fea0003800000 */
.L_x_3285:
        /* <DEDUP_REMOVED lines=9> */
[-C--:B---3--:R-:W-:Y:S02]  /*20a60*/  @!P4 LEA R2, P6, R194, R20.reuse, 0x1 ;  /* 0x00000014c202c211 */ /* 0x088fe400078c08ff */
[----:B-----5:R-:W-:Y:S02]  /*20a70*/  @!P3 LEA R4, P5, R196, R20, 0x1 ;  /* 0x00000014c404b211 */ /* 0x020fe400078a08ff */
        /* <DEDUP_REMOVED lines=10> */
.L_x_3288:
[----:B------:R-:W-:Y:S05]  /*20b20*/  BSYNC B1 ;  /* 0x0000000000017941 */ /* 0x000fea0003800000 */
.L_x_3287:
[----:B----4-:R4:W0:Y:S01]  /*20b30*/  SHFL.IDX PT, R0, R81, 0x2, 0x181f ;  /* 0x00581f0051007f89 */ /* 0x01082200000e0000 */
        /* <DEDUP_REMOVED lines=8> */
[-C--:B---3--:R-:W-:Y:S02]  /*20bc0*/  @!P3 LEA R2, P6, R194, R8.reuse, 0x1 ;  /* 0x00000008c202b211 */ /* 0x088fe400078c08ff */
[-C--:B------:R-:W-:Y:S02]  /*20bd0*/  @!P2 LEA R4, P5, R196, R8.reuse, 0x1 ;  /* 0x00000008c404a211 */ /* 0x080fe400078a08ff */
[----:B------:R-:W-:Y:S02]  /*20be0*/  @!P1 LEA R6, P4, R195, R8, 0x1 ;  /* 0x00000008c3069211 */ /* 0x000fe400078808ff */
[----:B0-----:R-:W-:Y:S02]  /*20bf0*/  @!P3 LEA.HI.X R3, R194, R0, R203, 0x1, P6 ;  /* 0x00000000c203b211 */ /* 0x001fe400030f0ccb */
        /* <DEDUP_REMOVED lines=8> */
.L_x_3290:
[----:B------:R-:W-:Y:S05]  /*20c80*/  BSYNC B1 ;  /* 0x0000000000017941 */ /* 0x000fea0003800000 */
.L_x_3289:
[----:B0-----:R-:W-:Y:S01]  /*20c90*/  VIADD R0, R82, 0x60 ;  /* 0x0000006052007836 */ /* 0x001fe20000000000 */
[----:B--2-4-:R-:W4:Y:S04]  /*20ca0*/  SHFL.IDX PT, R81, R81, 0x3, 0x181f ;  /* 0x00781f0051517f89 */ /* 0x014f2800000e0000 */
[----:B------:R-:W-:Y:S01]  /*20cb0*/  ISETP.GE.AND P0, PT, R0, R19, PT ;  /* 0x000000130000720c */ /* 0x000fe20003f06270 */
[----:B------:R-:W0:-:S12]  /*20cc0*/  SHFL.IDX PT, R80, R80, 0x3, 0x181f ;  /* 0x00781f0050507f89 */ /* 0x000e1800000e0000 */
[----:B------:R-:W-:Y:S05]  /*20cd0*/  @P0 BRA `(.L_x_3291) ;  /* 0x0000000c00a80947 */ /* 0x000fea0003800000 */
[----:B------:R-:W-:Y:S02]  /*20ce0*/  ULDC UR4, c[0x0][0xbc8] ;  /* 0x0002f20000047ab9 */ /* 0x000fe40000000800 */
[----:B------:R-:W-:Y:S02]  /*20cf0*/  ISETP.GE.AND P3, PT, R194, UR4, PT ;  /* 0x00000004c2007c0c */ /* 0x000fe4000bf66270 */
[----:B------:R-:W-:Y:S02]  /*20d00*/  ISETP.GE.AND P4, PT, R196, UR4, PT ;  /* 0x00000004c4007c0c */ /* 0x000fe4000bf86270 */
[----:B------:R-:W-:-:S09]  /*20d10*/  ISETP.GE.AND P5, PT, R195, UR4, PT ;  /* 0x00000004c3007c0c */ /* 0x000fd2000bfa6270 */
[-C--:B0-----:R-:W-:Y:S02]  /*20d20*/  @!P3 LEA R2, P0, R194, R80.reuse, 0x1 ;  /* 0x00000050c202b211 */ /* 0x081fe400078008ff */
[-C--:B------:R-:W-:Y:S02]  /*20d30*/  @!P4 LEA R4, P1, R196, R80.reuse, 0x1 ;  /* 0x00000050c404c211 */ /* 0x080fe400078208ff */
[C---:B------:R-:W-:Y:S02]  /*20d40*/  @!P5 LEA R6, P2, R195.reuse, R80, 0x1 ;  /* 0x00000050c306d211 */ /* 0x040fe400078408ff */
        /* <DEDUP_REMOVED lines=12> */
.L_x_3283:
        /* <DEDUP_REMOVED lines=32> */
.L_x_3292:
        /* <DEDUP_REMOVED lines=47> */
.L_x_3294:
[----:B------:R-:W-:Y:S05]  /*21300*/  BSYNC B1 ;  /* 0x0000000000017941 */ /* 0x000fea0003800000 */
.L_x_3293:
[----:B0-----:R-:W0:Y:S01]  /*21310*/  @P0 LDC R3, c[0x0][0xcf0] ;  /* 0x00033c00ff030b82 */ /* 0x001e220000000800 */
[----:B------:R-:W-:Y:S01]  /*21320*/  ULDC.64 UR16, c[0x0][0xba0] ;  /* 0x0002e80000107ab9 */ /* 0x000fe20000000a00 */
[----:B------:R-:W-:Y:S01]  /*21330*/  VIADD R6, R211, UR43 ;  /* 0x0000002bd3067c36 */ /* 0x000fe20008000000 */
[----:B------:R-:W-:Y:S01]  /*21340*/  UIMAD UR10, UR11, UR16, URZ ;  /* 0x000000100b0a72a4 */ /* 0x000fe2000f8e023f */
[----:B------:R-:W-:Y:S01]  /*21350*/  BSSY B1, `(.L_x_3295) ;  /* 0x0000040000017945 */ /* 0x000fe20003800000 */
[----:B------:R-:W-:Y:S01]  /*21360*/  UIMAD.WIDE.U32 UR8, UR4, UR16, URZ ;  /* 0x00000010040872a5 */ /* 0x000fe2000f8e003f */
[----:B------:R-:W-:Y:S01]  /*21370*/  @P0 IMAD.HI.U32 R2, R6, R9, RZ ;  /* 0x0000000906020227 */ /* 0x000fe200078e00ff */
[----:B------:R-:W-:-:S03]  /*21380*/  UIMAD UR10, UR4, UR17, UR10 ;  /* 0x00000011040a72a4 */ /* 0x000fc6000f8e020a */
[----:B------:R-:W-:Y:S01]  /*21390*/  ULDC.64 UR16, c[0x0][0xbe8] ;  /* 0x0002fa0000107ab9 */ /* 0x000fe20000000a00 */
[----:B------:R-:W-:Y:S01]  /*213a0*/  UIADD3 UR9, UR9, UR10, URZ ;  /* 0x0000000a09097290 */ /* 0x000fe2000fffe03f */
[----:B------:R-:W-:Y:S01]  /*213b0*/  IMAD.MOV.U32 R5, RZ, RZ, R6 ;  /* 0x000000ffff057224 */ /* 0x000fe200078e0006 */
[----:B------:R-:W-:Y:S02]  /*213c0*/  UIMAD UR4, UR12, UR16, URZ ;  /* 0x000000100c0472a4 */ /* 0x000fe4000f8e023f */
[----:B------:R-:W-:Y:S02]  /*213d0*/  UIMAD.WIDE.U32 UR8, UR37, UR16, UR8 ;  /* 0x00000010250872a5 */ /* 0x000fe4000f8e0008 */
        /* <DEDUP_REMOVED lines=22> */
[----:B------:R-:W-:Y:S02]  /*21540*/  VIADD R6, R210, UR43 ;  /* 0x0000002bd2067c36 */ /* 0x000fe40008000000 */
        /* <DEDUP_REMOVED lines=32> */
.L_x_3296:
[----:B------:R-:W-:Y:S05]  /*21750*/  BSYNC B1 ;  /* 0x0000000000017941 */ /* 0x000fea0003800000 */
.L_x_3295:
        /* <DEDUP_REMOVED lines=21> */
.L_x_3298:
[----:B------:R-:W-:Y:S05]  /*218b0*/  BSYNC B1 ;  /* 0x0000000000017941 */ /* 0x000fea0003800000 */
.L_x_3297:
        /* <DEDUP_REMOVED lines=21> */
.L_x_3300:
[----:B------:R-:W-:Y:S05]  /*21a10*/  BSYNC B1 ;  /* 0x0000000000017941 */ /* 0x000fea0003800000 */
.L_x_3299:
[----:B0-----:R-:W-:Y:S01]  /*21a20*/  VIADD R0, R6, 0x60 ;  /* 0x0000006006007836 */ /* 0x001fe20000000000 */
[----:B--2-4-:R-:W0:Y:S04]  /*21a30*/  SHFL.IDX PT, R5, R5, 0x3, 0x181f ;  /* 0x00781f0005057f89 */ /* 0x014e2800000e0000 */
[----:B------:R-:W-:Y:S01]  /*21a40*/  ISETP.GE.AND P0, PT, R0, R11, PT ;  /* 0x0000000b0000720c */ /* 0x000fe20003f06270 */
[----:B-1-3--:R1:W2:-:S12]  /*21a50*/  SHFL.IDX PT, R2, R4, 0x3, 0x181f ;  /* 0x00781f0004027f89 */ /* 0x00a29800000e0000 */
[----:B-1----:R-:W-:Y:S05]  /*21a60*/  @P0 BRA `(.L_x_3291) ;  /* 0x0000000000440947 */ /* 0x002fea0003800000 */
[----:B------:R-:W-:Y:S02]  /*21a70*/  ULDC UR4, c[0x0][0xbc8] ;  /* 0x0002f20000047ab9 */ /* 0x000fe40000000800 */
[----:B------:R-:W-:Y:S02]  /*21a80*/  ISETP.GE.AND P3, PT, R194, UR4, PT ;  /* 0x00000004c2007c0c */ /* 0x000fe4000bf66270 */
[----:B------:R-:W-:Y:S02]  /*21a90*/  ISETP.GE.AND P2, PT, R196, UR4, PT ;  /* 0x00000004c4007c0c */ /* 0x000fe4000bf46270 */
[----:B------:R-:W-:Y:S02]  /*21aa0*/  ISETP.GE.AND P1, PT, R195, UR4, PT ;  /* 0x00000004c3007c0c */ /* 0x000fe4000bf26270 */
[----:B------:R-:W-:-:S07]  /*21ab0*/  ISETP.GE.AND P0, PT, R197, UR4, PT ;  /* 0x00000004c5007c0c */ /* 0x000fce000bf06270 */
[-C--:B--2---:R-:W-:Y:S02]  /*21ac0*/  @!P3 LEA R6, P6, R194, R2.reuse, 0x1 ;  /* 0x00000002c206b211 */ /* 0x084fe400078c08ff */
[-C--:B------:R-:W-:Y:S02]  /*21ad0*/  @!P2 LEA R8, P5, R196, R2.reuse, 0x1 ;  /* 0x00000002c408a211 */ /* 0x080fe400078a08ff */
[-C--:B------:R-:W-:Y:S02]  /*21ae0*/  @!P1 LEA R10, P4, R195, R2.reuse, 0x1 ;  /* 0x00000002c30a9211 */ /* 0x080fe400078808ff */
[-C--:B0-----:R-:W-:Y:S02]  /*21af0*/  @!P3 LEA.HI.X R7, R194, R5.reuse, R203, 0x1, P6 ;  /* 0x00000005c207b211 */ /* 0x081fe400030f0ccb */
        /* <DEDUP_REMOVED lines=8> */
.L_x_3291:
[----:B------:R-:W-:Y:S05]  /*21b80*/  BSYNC B0 ;  /* 0x0000000000007941 */ /* 0x000fea0003800000 */
.L_x_3282:
[----:B------:R-:W-:Y:S02]  /*21b90*/  ULDC UR4, c[0x0][0xd3c] ;  /* 0x00034f0000047ab9 */ /* 0x000fe40000000800 */
[----:B------:R-:W-:-:S06]  /*21ba0*/  UISETP.GE.AND UP0, UPT, UR6, UR4, UPT ;  /* 0x000000040600728c */ /* 0x000fcc000bf06270 */
[----:B------:R-:W-:-:S13]  /*21bb0*/  PLOP3.LUT P0, PT, PT, PT, UP0, 0x80, 0x0 ;  /* 0x000000000000781c */ /* 0x000fda0003f0f008 */
[----:B------:R-:W-:Y:S05]  /*21bc0*/  @!P0 BRA `(.L_x_3301) ;  /* 0xfffffdf400fc8947 */ /* 0x000fea000383ffff */
[----:B------:R-:W-:Y:S05]  /*21bd0*/  EXIT ;  /* 0x000000000000794d */ /* 0x000fea0003800000 */
.L_x_3174:
[----:B------:R-:W-:-:S08]  /*21be0*/  NOP ;  /* 0x0000000000007918 */ /* 0x000fd00000000000 */
[----:B----4-:R-:W0:-:S00]  /*21bf0*/  USETMAXREG.DEALLOC.CTAPOOL 0x18 ;  /* 0x00000018000079c8 */ /* 0x010e0000080e0500 */
[----:B0-----:R-:W2:Y:S01]  /*21c00*/  LDL.LU R2, [R1+0x47c] ;  /* 0x00047c0001027983 */ /* 0x001ea20000300800 */
[----:B------:R-:W-:Y:S01]  /*21c10*/  LOP3.LUT R0, R0, 0x3, RZ, 0xc0, !PT ;  /* 0x0000000300007812 */ /* 0x000fe200078ec0ff */
[----:B------:R-:W-:-:S05]  /*21c20*/  IMAD.MOV.U32 R4, RZ, RZ, RZ ;  /* 0x000000ffff047224 */ /* 0x000fca00078e00ff */
[----:B------:R-:W0:Y:S02]  /*21c30*/  SHFL.IDX PT, R0, R0, RZ, 0x1f ;  /* 0x00001fff00007589 */ /* 0x000e2400000e0000 */
[----:B0-----:R-:W-:Y:S02]  /*21c40*/  ISETP.NE.AND P0, PT, R0, RZ, PT ;  /* 0x000000ff0000720c */ /* 0x001fe40003f05270 */
        /* <DEDUP_REMOVED lines=11> */
.L_x_3302:
        /* <DEDUP_REMOVED lines=42> */
.L_x_3308:
        /* <DEDUP_REMOVED lines=12> */
.L_x_3307:
[----:B------:R-:W-:Y:S05]  /*22060*/  BSYNC B0 ;  /* 0x0000000000007941 */ /* 0x000fea0003800000 */
.L_x_3306:
        /* <DEDUP_REMOVED lines=21> */
.L_x_3304:
        /* <DEDUP_REMOVED lines=20> */
.L_x_3309:
        /* <DEDUP_REMOVED lines=56> */
.L_x_3305:
[----:B------:R-:W-:Y:S02]  /*22680*/  IMAD.MOV.U32 R17, RZ, RZ, RZ ;  /* 0x000000ffff117224 */ /* 0x000fe400078e00ff */
[----:B------:R-:W-:Y:S02]  /*22690*/  IMAD.U32 R16, RZ, RZ, UR6 ;  /* 0x00000006ff107e24 */ /* 0x000fe4000f8e00ff */
[----:B------:R-:W-:-:S07]  /*226a0*/  IMAD.MOV.U32 R18, RZ, RZ, RZ ;  /* 0x000000ffff127224 */ /* 0x000fce00078e00ff */
.L_x_3310:
[----:B------:R-:W-:-:S13]  /*226b0*/  ISETP.NE.AND P0, PT, R0, RZ, PT ;  /* 0x000000ff0000720c */ /* 0x000fda0003f05270 */
[----:B------:R-:W1:Y:S01]  /*226c0*/  @!P0 S2R R3, SR_CgaCtaId ;  /* 0x0000000000038919 */ /* 0x000e620000008800 */
[----:B------:R-:W-:-:S04]  /*226d0*/  @!P0 MOV R0, 0x400 ;  /* 0x0000040000008802 */ /* 0x000fc80000000f00 */
[----:B-1----:R-:W-:-:S05]  /*226e0*/  @!P0 LEA R0, R3, R0, 0x18 ;  /* 0x0000000003008211 */ /* 0x002fca00078ec0ff */
[----:B------:R2:W-:Y:S01]  /*226f0*/  @!P0 STS.128 [R0+0x324d0], R16 ;  /* 0x0324d01000008388 */ /* 0x0005e20000000c00 */
[----:B------:R-:W-:Y:S06]  /*22700*/  BAR.ARV 0x5, 0x180 ;  /* 0x0146000000007b1d */ /* 0x000fec0000002000 */
.L_x_3303:
        /* <DEDUP_REMOVED lines=11> */
[----:B------:R-:W-:Y:S01]  /*227c0*/  STL [R1+0x4cc], RZ ;  /* 0x0004ccff01007387 */ /* 0x000fe20000100800 */
[----:B------:R-:W-:Y:S01]  /*227d0*/  ULDC UR37, c[0x0][0xc] ;  /* 0x0000030000257ab9 */ /* 0x000fe20000000800 */
[----:B------:R-:W-:Y:S02]  /*227e0*/  ULDC.64 UR38, c[0x0][0x198] ;  /* 0x0000660000267ab9 */ /* 0x000fe40000000a00 */
[----:B------:R-:W-:Y:S01]  /*227f0*/  STL [R1+0x464], RZ ;  /* 0x000464ff01007387 */ /* 0x000fe20000100800 */
        /* <DEDUP_REMOVED lines=16> */
[----:B------:R1:W-:Y:S01]  /*22900*/  STL [R1+0x470], R2 ;  /* 0x0004700201007387 */ /* 0x0003e20000100800 */
[C---:B0-----:R-:W-:Y:S02]  /*22910*/  LOP3.LUT R3, R0.reuse, 0x40, RZ, 0xfc, !PT ;  /* 0x0000004000037812 */ /* 0x041fe400078efcff */
[C---:B-1----:R-:W-:Y:S02]  /*22920*/  LOP3.LUT R2, R0.reuse, 0x80, RZ, 0xfc, !PT ;  /* 0x0000008000027812 */ /* 0x042fe400078efcff */
[----:B------:R-:W-:-:S07]  /*22930*/  LOP3.LUT R0, R0, 0xc0, RZ, 0xfc, !PT ;  /* 0x000000c000007812 */ /* 0x000fce00078efcff */
.L_x_3427:
[----:B------:R-:W-:Y:S05]  /*22940*/  YIELD ;  /* 0x0000000000007946 */ /* 0x000fea0003800000 */
[----:B------:R-:W-:Y:S01]  /*22950*/  ULDC.64 UR4, c[0x0][0xb20] ;  /* 0x0002c80000047ab9 */ /* 0x000fe20000000a00 */
[----:B---3--:R-:W-:Y:S01]  /*22960*/  IMAD.MOV.U32 R0, RZ, RZ, RZ ;  /* 0x000000ffff007224 */ /* 0x008fe200078e00ff */
[----:B------:R-:W-:Y:S01]  /*22970*/  ISETP.NE.U32.AND P0, PT, RZ, UR4, PT ;  /* 0x00000004ff007c0c */ /* 0x000fe2000bf05070 */
[----:B0-----:R-:W0:Y:S01]  /*22980*/  LDC.64 R4, c[0x0][0xaf8] ;  /* 0x0002be00ff047b82 */ /* 0x001e220000000a00 */
[----:B-1---5:R-:W-:Y:S01]  /*22990*/  CS2R R8, SRZ ;  /* 0x0000000000087805 */ /* 0x022fe2000001ff00 */
[----:B------:R-:W-:Y:S01]  /*229a0*/  ULDC.64 UR6, c[0x0][0xb00] ;  /* 0x0002c00000067ab9 */ /* 0x000fe20000000a00 */
[----:B------:R-:W-:Y:S01]  /*229b0*/  ISETP.NE.AND.EX P0, PT, RZ, UR5, PT, P0 ;  /* 0x00000005ff007c0c */ /* 0x000fe2000bf05300 */
[----:B------:R-:W-:-:S12]  /*229c0*/  ULDC.64 UR4, c[0x0][0xb10] ;  /* 0x0002c40000047ab9 */ /* 0x000fd80000000a00 */
[----:B--2---:R-:W1:Y:S02]  /*229d0*/  @P0 LDC.64 R2, c[0x0][0xb20] ;  /* 0x0002c800ff020b82 */ /* 0x004e640000000a00 */
        /* <DEDUP_REMOVED lines=11> */
[----:B------:R-:W1:Y:S08]  /*22a90*/  @P2 LDC.64 R6, c[0x0][0xb10] ;  /* 0x0002c400ff062b82 */ /* 0x000e700000000a00 */
        /* <DEDUP_REMOVED lines=23> */
.L_x_3312:
        /* <DEDUP_REMOVED lines=10> */
.L_x_3313:
[----:B------:R-:W-:Y:S05]  /*22cb0*/  @!P1 BRA `(.L_x_3314) ;  /* 0x00000000000c9947 */ /* 0x000fea0003800000 */
[----:B------:R-:W2:Y:S04]  /*22cc0*/  LDG.E R6, desc[UR40][R2.64] ;  /* 0x0000002802067981 */ /* 0x000ea8000c1e1900 */
[----:B------:R-:W2:Y:S02]  /*22cd0*/  LDG.E R2, desc[UR40][R2.64+0x4] ;  /* 0x0000042802027981 */ /* 0x000ea4000c1e1900 */
[----:B--2---:R-:W-:-:S07]  /*22ce0*/  IMAD.IADD R6, R2, 0x1, -R6 ;  /* 0x0000000102067824 */ /* 0x004fce00078e0a06 */
.L_x_3314:
        /* <DEDUP_REMOVED lines=28> */
.L_x_3317:
[----:B------:R-:W-:-:S13]  /*22eb0*/  ISETP.NE.AND P0, PT, R3, 0x1, PT ;  /* 0x000000010300780c */ /* 0x000fda0003f05270 */
[----:B------:R-:W2:Y:S02]  /*22ec0*/  @P0 LDC.64 R4, c[0x0][0xae0] ;  /* 0x0002b800ff040b82 */ /* 0x000ea40000000a00 */
[----:B--2---:R-:W-:-:S05]  /*22ed0*/  @P0 IMAD.HI.U32 R4, R7, R4, RZ ;  /* 0x0000000407040227 */ /* 0x004fca00078e00ff */
[----:B------:R-:W-:-:S07]  /*22ee0*/  @P0 SHF.R.U32.HI R7, RZ, R5, R4 ;  /* 0x00000005ff070219 */ /* 0x000fce0000011604 */
.L_x_3318:
[----:B------:R-:W-:Y:S05]  /*22ef0*/  BSYNC B0 ;  /* 0x0000000000007941 */ /* 0x000fea0003800000 */
.L_x_3316:
[----:B------:R-:W-:-:S05]  /*22f00*/  IMAD R7, R7, R3, R3 ;  /* 0x0000000307077224 */ /* 0x000fca00078e0203 */
[----:B------:R-:W-:-:S07]  /*22f10*/  VIMNMX R2, R2, R7, PT ;  /* 0x0000000702027248 */ /* 0x000fce0003fe0100 */
.L_x_3315:
        /* <DEDUP_REMOVED lines=29> */
.L_x_3321:
[----:B------:R-:W-:-:S13]  /*230f0*/  ISETP.NE.AND P0, PT, R3, 0x1, PT ;  /* 0x000000010300780c */ /* 0x000fda0003f05270 */
[----:B------:R-:W3:Y:S02]  /*23100*/  @P0 LDC.64 R4, c[0x0][0xae0] ;  /* 0x0002b800ff040b82 */ /* 0x000ee40000000a00 */
[----:B---3--:R-:W-:-:S05]  /*23110*/  @P0 IMAD.HI.U32 R4, R2, R4, RZ ;  /* 0x0000000402040227 */ /* 0x008fca00078e00ff */
[----:B------:R-:W-:-:S07]  /*23120*/  @P0 SHF.R.U32.HI R2, RZ, R5, R4 ;  /* 0x00000005ff020219 */ /* 0x000fce0000011604 */
.L_x_3322:
[----:B------:R-:W-:Y:S05]  /*23130*/  BSYNC B0 ;  /* 0x0000000000007941 */ /* 0x000fea0003800000 */
.L_x_3320:
[----:B------:R-:W-:-:S05]  /*23140*/  IMAD R2, R2, R3, RZ ;  /* 0x0000000302027224 */ /* 0x000fca00078e02ff */
[----:B------:R-:W-:-:S07]  /*23150*/  VIMNMX R0, R0, R2, !PT ;  /* 0x0000000200007248 */ /* 0x000fce0007fe0100 */
.L_x_3319:
        /* <DEDUP_REMOVED lines=13> */
[----:B------:R-:W-:Y:S02]  /*23230*/  VOTEU.ANY UR4, UPT, PT ;  /* 0x0000000000047886 */ /* 0x000fe400038e0100 */
[----:B------:R-:W3:Y:S08]  /*23240*/  FLO.U32 R0, UR4 ;  /* 0x0000000400007d00 */ /* 0x000ef000080e0000 */
[----:B------:R-:W4:Y:S01]  /*23250*/  POPC R5, UR4 ;  /* 0x0000000400057d09 */ /* 0x000f220008000000 */
[----:B---3--:R-:W-:-:S02]  /*23260*/  ISETP.EQ.U32.AND P0, PT, R0, R3, PT ;  /* 0x000000030000720c */ /* 0x008fc40003f02070 */
[----:B------:R-:W4:Y:S11]  /*23270*/  LDC.64 R2, c[0x0][0xd60] ;  /* 0x00035800ff027b82 */ /* 0x000f360000000a00 */
[----:B----4-:R-:W3:Y:S01]  /*23280*/  @P0 ATOMG.E.ADD.STRONG.GPU PT, R3, desc[UR40][R2.64], R5 ;  /* 0x00000005020309a8 */ /* 0x010ee200081ee1e8 */
[----:B------:R-:W4:Y:S02]  /*23290*/  S2R R4, SR_LTMASK ;  /* 0x0000000000047919 */ /* 0x000f240000003900 */
[----:B----4-:R-:W-:-:S04]  /*232a0*/  LOP3.LUT R4, R4, UR4, RZ, 0xc0, !PT ;  /* 0x0000000404047c12 */ /* 0x010fc8000f8ec0ff */
[----:B--2---:R-:W2:Y:S01]  /*232b0*/  POPC R7, R4 ;  /* 0x0000000400077309 */ /* 0x004ea20000000000 */
[----:B---3--:R-:W2:Y:S02]  /*232c0*/  SHFL.IDX PT, R0, R3, R0, 0x1f ;  /* 0x00001f0003007589 */ /* 0x008ea400000e0000 */
[----:B--2---:R-:W-:Y:S01]  /*232d0*/  IADD3 R16, R0, UR37, R7 ;  /* 0x0000002500107c10 */ /* 0x004fe2000fffe007 */
[----:B------:R-:W-:Y:S06]  /*232e0*/  BRA `(.L_x_3325) ;  /* 0x0000004800d07947 */ /* 0x000fec0003800000 */
.L_x_3324:
        /* <DEDUP_REMOVED lines=21> */
.L_x_3327:
[----:B------:R-:W-:Y:S05]  /*23440*/  BSYNC B6 ;  /* 0x0000000000067941 */ /* 0x000fea0003800000 */
.L_x_3326:
        /* <DEDUP_REMOVED lines=20> */
.L_x_3330:
        /* <DEDUP_REMOVED lines=15> */
.L_x_3329:
[----:B------:R-:W-:Y:S05]  /*23680*/  BSYNC B6 ;  /* 0x0000000000067941 */ /* 0x000fea0003800000 */
.L_x_3328:
        /* <DEDUP_REMOVED lines=23> */
.L_x_3444:
[----:B---3--:R-:W3:Y:S01]  /*23800*/  LDL.LU R4, [R1+0x47c] ;  /* 0x00047c0001047983 */ /* 0x008ee20000300800 */
[----:B------:R-:W-:Y:S02]  /*23810*/  PLOP3.LUT P1, PT, PT, PT, PT, 0x8, 0x0 ;  /* 0x000000000000781c */ /* 0x000fe40003f2e170 */
[----:B----4-:R-:W-:Y:S01]  /*23820*/  ISETP.NE.AND P0, PT, R14, RZ, PT ;  /* 0x000000ff0e00720c */ /* 0x010fe20003f05270 */
[----:B------:R4:W-:Y:S01]  /*23830*/  STL [R1+0x498], R0 ;  /* 0x0004980001007387 */ /* 0x0009e20000100800 */
[----:B---3--:R-:W-:-:S09]  /*23840*/  LOP3.LUT R4, R4, 0xfffffffe, RZ, 0xc0, !PT ;  /* 0xfffffffe04047812 */ /* 0x008fd200078ec0ff */
[----:B------:R-:W-:-:S05]  /*23850*/  @P1 LOP3.LUT R4, R4, 0x1, RZ, 0xfc, !PT ;  /* 0x0000000104041812 */ /* 0x000fca00078efcff */
[----:B------:R4:W-:Y:S01]  /*23860*/  STL [R1+0x47c], R4 ;  /* 0x00047c0401007387 */ /* 0x0009e20000100800 */
[----:B------:R-:W-:Y:S05]  /*23870*/  @P0 BRA `(.L_x_3332) ;  /* 0x00000004001c0947 */ /* 0x000fea0003800000 */
[----:B------:R-:W-:-:S03]  /*23880*/  UMOV UR4, 0xffffffff ;  /* 0xffffffff00047882 */ /* 0x000fc60000000000 */
[----:B------:R-:W-:Y:S05]  /*23890*/  BRA.DIV UR4, `(.L_x_3333) ;  /* 0x0000005a04547947 */ /* 0x000fea000b800000 */
[----:B------:R-:W-:-:S13]  /*238a0*/  ELECT P6, URZ, PT ;  /* 0x00000000003f782f */ /* 0x000fda00038c0000 */
.L_x_3447:
        /* <DEDUP_REMOVED lines=24> */
.L_x_3334:
[----:B--2---:R-:W2:Y:S04]  /*23a30*/  LDL R7, [R1+0x460] ;  /* 0x0004600001077983 */ /* 0x004ea80000100800 */
[----:B----4-:R-:W2:Y:S04]  /*23a40*/  LDL R0, [R1+0x464] ;  /* 0x0004640001007983 */ /* 0x010ea80000100800 */
[----:B---3--:R-:W3:Y:S01]  /*23a50*/  LDL R2, [R1+0x470] ;  /* 0x0004700001027983 */ /* 0x008ee20000100800 */
[----:B--2---:R-:W-:Y:S01]  /*23a60*/  IMAD R0, R0, 0x8, R7 ;  /* 0x0000000800007824 */ /* 0x004fe200078e0207 */
[----:B---3--:R-:W-:-:S04]  /*23a70*/  SHF.L.U32 R2, R2, 0x1f, RZ ;  /* 0x0000001f02027819 */ /* 0x008fc800000006ff */
[----:B------:R-:W2:Y:S02]  /*23a80*/  SYNCS.PHASECHK.TRANS64.TRYWAIT P0, [R0+URZ+0x32440], R2 ;  /* 0x03244002000075a7 */ /* 0x000ea4000800017f */
[----:B--2---:R-:W-:Y:S05]  /*23a90*/  @!P0 BRA `(.L_x_3335) ;  /* 0x0000005400f48947 */ /* 0x004fea0003800000 */
.L_x_3448:
        /* <DEDUP_REMOVED lines=11> */
.L_x_3336:
[----:B------:R-:W3:Y:S04]  /*23b50*/  LDL R6, [R1+0x460] ;  /* 0x0004600001067983 */ /* 0x000ee80000100800 */
[----:B------:R-:W3:Y:S04]  /*23b60*/  LDL R5, [R1+0x464] ;  /* 0x0004640001057983 */ /* 0x000ee80000100800 */
[----:B------:R-:W4:Y:S04]  /*23b70*/  LDL R4, [R1+0x498] ;  /* 0x0004980001047983 */ /* 0x000f280000100800 */
[----:B------:R-:W4:Y:S04]  /*23b80*/  LDL R3, [R1+0x478] ;  /* 0x0004780001037983 */ /* 0x000f280000100800 */
[----:B--2---:R-:W2:Y:S01]  /*23b90*/  LDL.LU R2, [R1+0x47c] ;  /* 0x00047c0001027983 */ /* 0x004ea20000300800 */
        /* <DEDUP_REMOVED lines=17> */
[----:B------:R3:W-:Y:S02]  /*23cb0*/  STL [R1+0x47c], R2 ;  /* 0x00047c0201007387 */ /* 0x0007e40000100800 */
[----:B------:R-:W-:-:S06]  /*23cc0*/  UMOV UR4, 0x0 ;  /* 0x0000000000047882 */ /* 0x000fcc0000000000 */
[----:B------:R3:W-:Y:S01]  /*23cd0*/  UTMALDG.4D [UR8], [UR6], desc[UR4] ;  /* 0x00000408060075b4 */ /* 0x0007e20008019000 */
[----:B------:R-:W-:Y:S02]  /*23ce0*/  NOP ;  /* 0x0000000000007918 */ /* 0x000fe40000000000 */
.L_x_3332:
[----:B----4-:R-:W4:Y:S04]  /*23cf0*/  LDL R0, [R1+0x460] ;  /* 0x0004600001007983 */ /* 0x010f280000100800 */
[----:B---3--:R-:W3:Y:S01]  /*23d00*/  LDL R2, [R1+0x490] ;  /* 0x0004900001027983 */ /* 0x008ee20000100800 */
[----:B------:R-:W-:Y:S05]  /*23d10*/  WARPSYNC.ALL ;  /* 0x0000000000007948 */ /* 0x000fea0003800000 */
[----:B------:R-:W-:Y:S01]  /*23d20*/  ULDC.64 UR4, c[0x0][0xaf8] ;  /* 0x0002be0000047ab9 */ /* 0x000fe20000000a00 */
[----:B------:R-:W-:Y:S01]  /*23d30*/  BSSY B6, `(.L_x_3337) ;  /* 0x0000020000067945 */ /* 0x000fe20003800000 */
[----:B------:R-:W-:Y:S01]  /*23d40*/  BAR.SYNC.DEFER_BLOCKING 0x8, 0x180 ;  /* 0x0206000000007b1d */ /* 0x000fe20000010000 */
[----:B------:R-:W-:-:S04]  /*23d50*/  ISETP.NE.U32.AND P0, PT, RZ, UR4, PT ;  /* 0x00000004ff007c0c */ /* 0x000fc8000bf05070 */
[----:B------:R-:W-:Y:S01]  /*23d60*/  ISETP.NE.AND.EX P0, PT, RZ, UR5, PT, P0 ;  /* 0x00000005ff007c0c */ /* 0x000fe2000bf05300 */
[----:B----4-:R-:W-:Y:S01]  /*23d70*/  VIADD R0, R0, 0x18400 ;  /* 0x0001840000007836 */ /* 0x010fe20000000000 */
[----:B---3--:R-:W-:-:S04]  /*23d80*/  SHF.R.S32.HI R3, RZ, 0x1f, R2 ;  /* 0x0000001fff037819 */ /* 0x008fc80000011402 */
[----:B------:R-:W-:Y:S02]  /*23d90*/  LOP3.LUT P1, RZ, R0, 0x3ff, RZ, 0xc0, !PT ;  /* 0x000003ff00ff7812 */ /* 0x000fe4000782c0ff */
[----:B------:R-:W-:Y:S01]  /*23da0*/  SHF.R.S32.HI R0, RZ, 0x1f, R19 ;  /* 0x0000001fff007819 */ /* 0x000fe20000011413 */
[----:B------:R-:W-:Y:S01]  /*23db0*/  STL [R1+0x4a0], R3 ;  /* 0x0004a00301007387 */ /* 0x000fe20000100800 */
[----:B------:R-:W-:Y:S02]  /*23dc0*/  SHF.R.S32.HI R2, RZ, 0x1f, R18 ;  /* 0x0000001fff027819 */ /* 0x000fe40000011412 */
[----:B------:R-:W-:-:S03]  /*23dd0*/  SEL R0, R0, RZ, !P0 ;  /* 0x000000ff00007207 */ /* 0x000fc60004000000 */
[----:B------:R-:W-:Y:S04]  /*23de0*/  STL [R1+0x4b0], R2 ;  /* 0x0004b00201007387 */ /* 0x000fe80000100800 */
[----:B------:R3:W-:Y:S02]  /*23df0*/  STL [R1+0x4b4], R0 ;  /* 0x0004b40001007387 */ /* 0x0007e40000100800 */
[----:B---3--:R-:W-:-:S05]  /*23e00*/  SEL R0, R19, RZ, !P0 ;  /* 0x000000ff13007207 */ /* 0x008fca0004000000 */
[----:B------:R3:W-:Y:S01]  /*23e10*/  STL [R1+0x49c], R0 ;  /* 0x00049c0001007387 */ /* 0x0007e20000100800 */
[----:B------:R-:W-:Y:S05]  /*23e20*/  @!P1 BRA `(.L_x_3338) ;  /* 0x0000000000409947 */ /* 0x000fea0003800000 */
[----:B------:R-:W-:Y:S01]  /*23e30*/  MOV R2, 0x0 ;  /* 0x0000000000027802 */ /* 0x000fe20000000f00 */
[----:B------:R-:W-:Y:S01]  /*23e40*/  ULDC.64 UR6, c[0x4][0x98] ;  /* 0x0100260000067ab9 */ /* 0x000fe20000000a00 */
[----:B------:R-:W-:Y:S01]  /*23e50*/  ULDC.64 UR8, c[0x4][0xa0] ;  /* 0x0100280000087ab9 */ /* 0x000fe20000000a00 */
[----:B------:R-:W-:Y:S01]  /*23e60*/  ULDC.64 UR4, c[0x4][0x20] ;  /* 0x0100080000047ab9 */ /* 0x000fe20000000a00 */
[----:B------:R-:W-:Y:S02]  /*23e70*/  IMAD.U32 R4, RZ, RZ, UR6 ;  /* 0x00000006ff047e24 */ /* 0x000fe4000f8e00ff */
[----:B------:R-:W4:Y:S01]  /*23e80*/  LDC.64 R2, c[0x4][R2] ;  /* 0x0100000002027b82 */ /* 0x000f220000000a00 */
        /* <DEDUP_REMOVED lines=9> */
[----:B01-34-:R-:W-:Y:S05]  /*23f20*/  CALL.ABS.NOINC R2 ;  /* 0x0000000002007343 */ /* 0x01bfea0003c00000 */
.L_x_3338:
[----:B------:R-:W-:Y:S05]  /*23f30*/  BSYNC B6 ;  /* 0x0000000000067941 */ /* 0x000fea0003800000 */
.L_x_3337:
[----:B------:R-:W4:Y:S01]  /*23f40*/  LDL R11, [R1+0x484] ;  /* 0x00048400010b7983 */ /* 0x000f220000100800 */
[----:B--2---:R-:W2:Y:S01]  /*23f50*/  LDC R7, c[0x0][0x448] ;  /* 0x00011200ff077b82 */ /* 0x004ea20000000800 */
[----:B------:R-:W-:Y:S01]  /*23f60*/  ULDC.64 UR4, c[0x0][0x298] ;  /* 0x0000a60000047ab9 */ /* 0x000fe20000000a00 */
[----:B------:R-:W-:Y:S01]  /*23f70*/  ULDC.64 UR6, c[0x0][0x280] ;  /* 0x0000a00000067ab9 */ /* 0x000fe20000000a00 */
[----:B------:R-:W4:Y:S04]  /*23f80*/  LDL R4, [R1+0x4a0] ;  /* 0x0004a00001047983 */ /* 0x000f280000100800 */
[----:B------:R-:W4:Y:S04]  /*23f90*/  LDL R10, [R1+0x490] ;  /* 0x00049000010a7983 */ /* 0x000f280000100800 */
[----:B01----:R-:W4:Y:S01]  /*23fa0*/  LDL R9, [R1+0x4b0] ;  /* 0x0004b00001097983 */ /* 0x003f220000100800 */
[----:B------:R-:W0:Y:S01]  /*23fb0*/  S2R R2, SR_TID.X ;  /* 0x0000000000027919 */ /* 0x000e220000002100 */
[----:B---3--:R-:W1:Y:S02]  /*23fc0*/  S2R R0, SR_TID.X ;  /* 0x0000000000007919 */ /* 0x008e640000002100 */
[----:B------:R-:W3:Y:S01]  /*23fd0*/  LDL R8, [R1+0x4b4] ;  /* 0x0004b40001087983 */ /* 0x000ee20000100800 */
[----:B--2---:R-:W-:-:S03]  /*23fe0*/  ISETP.NE.AND P0, PT, R7, 0x1, PT ;  /* 0x000000010700780c */ /* 0x004fc60003f05270 */
[----:B------:R-:W2:Y:S10]  /*23ff0*/  LDL R6, [R1+0x49c] ;  /* 0x00049c0001067983 */ /* 0x000eb40000100800 */
[----:B------:R-:W4:Y:S01]  /*24000*/  @P0 LDC R3, c[0x0][0x450] ;  /* 0x00011400ff030b82 */ /* 0x000f220000000800 */
[----:B0-----:R-:W-:-:S04]  /*24010*/  LOP3.LUT R2, R2, 0x7f, RZ, 0xc0, !PT ;  /* 0x0000007f02027812 */ /* 0x001fc800078ec0ff */
[----:B------:R-:W-:Y:S01]  /*24020*/  SHF.R.U32.HI R2, RZ, 0x3, R2 ;  /* 0x00000003ff027819 */ /* 0x000fe20000011602 */
[----:B-1----:R-:W-:-:S05]  /*24030*/  IMAD.SHL.U32 R0, R0, 0x10, RZ ;  /* 0x0000001000007824 */ /* 0x002fca00078e00ff */
[----:B------:R-:W-:Y:S02]  /*24040*/  LOP3.LUT R0, R2, 0x70, R0, 0xf8, !PT ;  /* 0x0000007002007812 */ /* 0x000fe400078ef800 */
[----:B------:R-:W0:Y:S03]  /*24050*/  @P0 LDC R2, c[0x0][0x44c] ;  /* 0x00011300ff020b82 */ /* 0x000e260000000800 */
[----:B----4-:R-:W-:-:S04]  /*24060*/  IMAD.IADD R5, R0, 0x1, R11 ;  /* 0x0000000100057824 */ /* 0x010fc800078e020b */
[----:B0-----:R-:W-:-:S04]  /*24070*/  @P0 IMAD.HI.U32 R2, R5, R2, RZ ;  /* 0x0000000205020227 */ /* 0x001fc800078e00ff */
[----:B------:R-:W-:Y:S01]  /*24080*/  IMAD.MOV.U32 R0, RZ, RZ, R5 ;  /* 0x000000ffff007224 */ /* 0x000fe200078e0005 */
[----:B------:R-:W-:Y:S01]  /*24090*/  @P0 SHF.R.U32.HI R0, RZ, R3, R2 ;  /* 0x00000003ff000219 */ /* 0x000fe20000011602 */
[----:B------:R-:W-:-:S04]  /*240a0*/  IMAD R2, R4, UR4, RZ ;  /* 0x0000000404027c24 */ /* 0x000fc8000f8e02ff */
        /* <DEDUP_REMOVED lines=10> */
[----:B---3--:R-:W-:Y:S02]  /*24150*/  IMAD R4, R8, UR4, RZ ;  /* 0x0000000408047c24 */ /* 0x008fe4000f8e02ff */
[----:B------:R-:W1:Y:S01]  /*24160*/  S2R R8, SR_TID.X ;  /* 0x0000000000087919 */ /* 0x000e620000002100 */
[----:B--2---:R-:W-:-:S04]  /*24170*/  IMAD.WIDE.U32 R2, R6, UR4, R2 ;  /* 0x0000000406027c25 */ /* 0x004fc8000f8e0002 */
        /* <DEDUP_REMOVED lines=11> */
[----:B------:R-:W-:Y:S01]  /*24230*/  IMAD.IADD R3, R3, 0x1, R4 ;  /* 0x0000000103037824 */ /* 0x000fe200078e0204 */
[----:B------:R2:W-:Y:S01]  /*24240*/  STL [R1+0x48c], R5 ;  /* 0x00048c0501007387 */ /* 0x0005e20000100800 */
[----:B-1----:R-:W-:Y:S02]  /*24250*/  IMAD.SHL.U32 R10, R8, 0x8, RZ ;  /* 0x00000008080a7824 */ /* 0x002fe400078e00ff */
[----:B------:R-:W-:-:S03]  /*24260*/  IMAD R6, R6, UR4, RZ ;  /* 0x0000000406067c24 */ /* 0x000fc6000f8e02ff */
[----:B------:R-:W-:Y:S01]  /*24270*/  LOP3.LUT R10, R10, 0x38, RZ, 0xc0, !PT ;  /* 0x000000380a0a7812 */ /* 0x000fe200078ec0ff */
[----:B--2---:R-:W-:Y:S01]  /*24280*/  IMAD.WIDE.U32 R4, R0, UR4, R2 ;  /* 0x0000000400047c25 */ /* 0x004fe2000f8e0002 */
[----:B------:R-:W-:-:S03]  /*24290*/  ULDC UR4, c[0x0][0x2b8] ;  /* 0x0000ae0000047ab9 */ /* 0x000fc60000000800 */
        /* <DEDUP_REMOVED lines=9> */
[----:B------:R-:W2:Y:S04]  /*24330*/  LDL R4, [R1+0x494] ;  /* 0x0004940001047983 */ /* 0x000ea80000100800 */
[----:B------:R-:W3:Y:S04]  /*24340*/  LDL.LU R6, [R1+0x484] ;  /* 0x0004840001067983 */ /* 0x000ee80000300800 */
[----:B------:R-:W0:Y:S01]  /*24350*/  SHFL.IDX PT, R5, R3, RZ, 0x181f ;  /* 0x00181fff03057589 */ /* 0x000e2200000e0000 */
[----:B--2---:R-:W-:-:S03]  /*24360*/  IMAD R2, R4, R7, RZ ;  /* 0x0000000704027224 */ /* 0x004fc600078e02ff */
[----:B------:R-:W1:Y:S01]  /*24370*/  SHFL.IDX PT, R4, R0, RZ, 0x181f ;  /* 0x00181fff00047589 */ /* 0x000e6200000e0000 */
[----:B---3--:R-:W-:-:S03]  /*24380*/  IMAD.IADD R8, R8, 0x1, R6 ;  /* 0x0000000108087824 */ /* 0x008fc600078e0206 */
[----:B------:R-:W2:Y:S01]  /*24390*/  SHFL.IDX PT, R6, R3, 0x1, 0x181f ;  /* 0x00381f0003067f89 */ /* 0x000ea200000e0000 */
[C---:B------:R-:W-:Y:S01]  /*243a0*/  VIADD R11, R8.reuse, 0x10 ;  /* 0x00000010080b7836 */ /* 0x040fe20000000000 */
[-C--:B------:R-:W-:Y:S02]  /*243b0*/  ISETP.GE.AND P1, PT, R8, R2.reuse, PT ;  /* 0x000000020800720c */ /* 0x080fe40003f26270 */
[----:B------:R-:W3:Y:S02]  /*243c0*/  SHFL.IDX PT, R7, R0, 0x1, 0x181f ;  /* 0x00381f0000077f89 */ /* 0x000ee400000e0000 */
[----:B------:R-:W-:Y:S02]  /*243d0*/  ISETP.GE.AND P2, PT, R11, R2, PT ;  /* 0x000000020b00720c */ /* 0x000fe40003f46270 */
        /* <DEDUP_REMOVED lines=12> */
[----:B---3--:R-:W-:Y:S01]  /*244a0*/  @!P2 IMAD.X R4, RZ, RZ, R7, P1 ;  /* 0x000000ffff04a224 */ /* 0x008fe200008e0607 */
        /* <DEDUP_REMOVED lines=58> */
.L_x_3465:
[----:B01----:R-:W2:Y:S04]  /*24850*/  LDL R4, [R1+0x484] ;  /* 0x0004840001047983 */ /* 0x003ea80000100800 */
[----:B------:R0:W5:Y:S01]  /*24860*/  LDL R8, [R1+0x460] ;  /* 0x0004600001087983 */ /* 0x0001620000100800 */
        /* <DEDUP_REMOVED lines=11> */
.L_x_3340:
[----:B0-----:R-:W2:Y:S01]  /*24920*/  LDL R2, [R1+0x460] ;  /* 0x0004600001027983 */ /* 0x001ea20000100800 */
        /* <DEDUP_REMOVED lines=37> */
.L_x_3342:
[----:B------:R-:W-:Y:S05]  /*24b80*/  BSYNC B6 ;  /* 0x0000000000067941 */ /* 0x000fea0003800000 */
.L_x_3341:
        /* <DEDUP_REMOVED lines=60> */
[----:B------:R-:W5:Y:S04]  /*24f50*/  LDL.LU R11, [R1+0x4ac] ;  /* 0x0004ac00010b7983 */ /* 0x000f680000300800 */
[----:B------:R-:W5:Y:S04]  /*24f60*/  LDL.LU R12, [R1+0x4bc] ;  /* 0x0004bc00010c7983 */ /* 0x000f680000300800 */
[----:B------:R-:W-:Y:S01]  /*24f70*/  SHFL.IDX PT, R6, R0, 0x1, 0x181f ;  /* 0x00381f0000067f89 */ /* 0x000fe200000e0000 */
[----:B--2---:R-:W-:-:S03]  /*24f80*/  IMAD R3, R10, R7, RZ ;  /* 0x000000070a037224 */ /* 0x004fc600078e02ff */
[----:B------:R-:W2:Y:S02]  /*24f90*/  LDL.LU R10, [R1+0x4b8] ;  /* 0x0004b800010a7983 */ /* 0x000ea40000300800 */
[-C--:B---3--:R-:W-:Y:S02]  /*24fa0*/  ISETP.GE.AND P5, PT, R5, R3.reuse, PT ;  /* 0x000000030500720c */ /* 0x088fe40003fa6270 */
[----:B------:R-:W0:Y:S01]  /*24fb0*/  SHFL.IDX PT, R5, R2, RZ, 0x181f ;  /* 0x00181fff02057589 */ /* 0x000e2200000e0000 */
[----:B----4-:R-:W-:-:S03]  /*24fc0*/  ISETP.GE.AND P4, PT, R4, R3, PT ;  /* 0x000000030400720c */ /* 0x010fc60003f86270 */
[----:B------:R-:W1:Y:S07]  /*24fd0*/  SHFL.IDX PT, R4, R0, RZ, 0x181f ;  /* 0x00181fff00047589 */ /* 0x000e6e00000e0000 */
        /* <DEDUP_REMOVED lines=55> */
[----:B0-----:R-:W0:Y:S04]  /*25350*/  SHFL.IDX PT, R4, R2, 0x6, 0x181f ;  /* 0x00d81f0002047f89 */ /* 0x001e2800000e0000 */
[----:B------:R-:W1:Y:S01]  /*25360*/  SHFL.IDX PT, R2, R2, 0x7, 0x181f ;  /* 0x00f81f0002027f89 */ /* 0x000e6200000e0000 */
[----:B--2---:R-:W-:-:S13]  /*25370*/  ISETP.GE.AND P4, PT, R10, R3, PT ;  /* 0x000000030a00720c */ /* 0x004fda0003f86270 */
[----:B0-----:R-:W-:-:S05]  /*25380*/  @!P4 LEA R4, P5, R8, R4, 0x1 ;  /* 0x000000040804c211 */ /* 0x001fca00078a08ff */
[----:B------:R-:W-:Y:S02]  /*25390*/  @!P4 IMAD.X R5, RZ, RZ, R6, P5 ;  /* 0x000000ffff05c224 */ /* 0x000fe400028e0606 */
[----:B------:R0:W2:Y:S04]  /*253a0*/  SHFL.IDX PT, R6, R0, 0x7, 0x181f ;  /* 0x00f81f0000067f89 */ /* 0x0000a800000e0000 */
[----:B------:R0:W-:Y:S04]  /*253b0*/  @!P4 LDGSTS.E.BYPASS.LTC128B.128 [R9+0x25400], desc[UR40][R4.64], !P3 ;  /* 0x254000000409cfae */ /* 0x0001e8000d901d68 */
[----:B------:R0:W-:Y:S04]  /*253c0*/  @!P4 LDGSTS.E.BYPASS.LTC128B.128 [R9+0x29400], desc[UR40][R4.64+0x80], !P2 ;  /* 0x294000800409cfae */ /* 0x0001e8000d101d68 */
[----:B------:R0:W-:Y:S04]  /*253d0*/  @!P4 LDGSTS.E.BYPASS.LTC128B.128 [R9+0x2d400], desc[UR40][R4.64+0x100], !P1 ;  /* 0x2d4001000409cfae */ /* 0x0001e8000c901d68 */
[----:B-1----:R0:W-:Y:S02]  /*253e0*/  @!P4 LDGSTS.E.BYPASS.LTC128B.128 [R9+0x31400], desc[UR40][R4.64+0x180], !P0 ;  /* 0x314001800409cfae */ /* 0x0021e4000c101d68 */
.L_x_3483:
[----:B0-----:R-:W3:Y:S01]  /*253f0*/  LDL.LU R0, [R1+0x4c8] ;  /* 0x0004c80001007983 */ /* 0x001ee20000300800 */
[----:B------:R-:W-:Y:S01]  /*25400*/  BSSY B0, `(.L_x_3344) ;  /* 0x000000d000007945 */ /* 0x000fe20003800000 */
[----:B---3--:R-:W-:-:S13]  /*25410*/  ISETP.GE.AND P4, PT, R0, R3, PT ;  /* 0x000000030000720c */ /* 0x008fda0003f86270 */
[----:B------:R-:W-:Y:S05]  /*25420*/  @P4 BRA `(.L_x_3345) ;  /* 0x0000000000284947 */ /* 0x000fea0003800000 */
[----:B------:R-:W3:Y:S01]  /*25430*/  LDL R0, [R1+0x46c] ;  /* 0x00046c0001007983 */ /* 0x000ee20000100800 */
[----:B------:R-:W-:-:S05]  /*25440*/  LEA R2, P4, R8, R2, 0x1 ;  /* 0x0000000208027211 */ /* 0x000fca00078808ff */
        /* <DEDUP_REMOVED lines=8> */
.L_x_3345:
[----:B------:R-:W-:Y:S05]  /*254d0*/  BSYNC B0 ;  /* 0x0000000000007941 */ /* 0x000fea0003800000 */
.L_x_3344:
[----:B------:R1:W5:Y:S01]  /*254e0*/  LDL R8, [R1+0x460] ;  /* 0x0004600001087983 */ /* 0x0003620000100800 */
[----:B------:R-:W-:Y:S01]  /*254f0*/  PLOP3.LUT P0, PT, PT, PT, PT, 0x80, 0x0 ;  /* 0x000000000000781c */ /* 0x000fe20003f0f070 */
[----:B------:R-:W-:-:S12]  /*25500*/  NOP ;  /* 0x0000000000007918 */ /* 0x000fd80000000000 */
.L_x_3346:
[----:B0-----:R-:W3:Y:S01]  /*25510*/  LDL R2, [R1+0x460] ;  /* 0x0004600001027983 */ /* 0x001ee20000100800 */
        /* <DEDUP_REMOVED lines=18> */
.L_x_3484:
[----:B------:R-:W-:Y:S05]  /*25640*/  BSYNC B0 ;  /* 0x0000000000007941 */ /* 0x000fea0003800000 */
.L_x_3347:
[----:B0-----:R-:W3:Y:S01]  /*25650*/  LDL R2, [R1+0x47c] ;  /* 0x00047c0001027983 */ /* 0x001ee20000100800 */
[----:B------:R-:W-:Y:S01]  /*25660*/  BSSY B0, `(.L_x_3349) ;  /* 0x000005f000007945 */ /* 0x000fe20003800000 */
[----:B---3--:R-:W-:-:S13]  /*25670*/  LOP3.LUT P0, RZ, R2, 0x1, RZ, 0xc0, !PT ;  /* 0x0000000102ff7812 */ /* 0x008fda000780c0ff */
[----:B------:R-:W-:Y:S05]  /*25680*/  @!P0 BRA `(.L_x_3350) ;  /* 0x0000000400708947 */ /* 0x000fea0003800000 */
[----:B------:R-:W3:Y:S04]  /*25690*/  LDL R2, [R1+0x460] ;  /* 0x0004600001027983 */ /* 0x000ee80000100800 */
[----:B------:R-:W4:Y:S01]  /*256a0*/  LDL R4, [R1+0x470] ;  /* 0x0004700001047983 */ /* 0x000f220000100800 */
[----:B------:R-:W0:Y:S01]  /*256b0*/  S2R R3, SR_TID.X ;  /* 0x0000000000037919 */ /* 0x000e220000002100 */
[----:B---3--:R-:W-:Y:S02]  /*256c0*/  IMAD.MOV.U32 R5, RZ, RZ, R2 ;  /* 0x000000ffff057224 */ /* 0x008fe400078e0002 */
[----:B------:R-:W3:Y:S01]  /*256d0*/  LDL R2, [R1+0x464] ;  /* 0x0004640001027983 */ /* 0x000ee20000100800 */
[----:B----4-:R-:W-:Y:S01]  /*256e0*/  SHF.L.U32 R0, R4, 0x1f, RZ ;  /* 0x0000001f04007819 */ /* 0x010fe200000006ff */
[----:B------:R-:W-:Y:S01]  /*256f0*/  BSSY B1, `(.L_x_3351) ;  /* 0x0000006000017945 */ /* 0x000fe20003800000 */
[----:B0-----:R-:W-:-:S04]  /*25700*/  LOP3.LUT R3, R3, 0x7f, RZ, 0xc0, !PT ;  /* 0x0000007f03037812 */ /* 0x001fc800078ec0ff */
[----:B------:R-:W-:Y:S01]  /*25710*/  ISETP.NE.AND P1, PT, R3, RZ, PT ;  /* 0x000000ff0300720c */ /* 0x000fe20003f25270 */
[----:B---3--:R-:W-:-:S04]  /*25720*/  IMAD R2, R2, 0x8, R5 ;  /* 0x0000000802027824 */ /* 0x008fc800078e0205 */
[----:B------:R-:W0:Y:S02]  /*25730*/  SYNCS.PHASECHK.TRANS64.TRYWAIT P0, [R2+URZ+0x32460], R0 ;  /* 0x03246000020075a7 */ /* 0x000e24000800017f */
[----:B0-----:R-:W-:Y:S06]  /*25740*/  @!P0 BRA `(.L_x_3352) ;  /* 0x00000054001c8947 */ /* 0x001fec0003800000 */
.L_x_3485:
[----:B------:R-:W-:Y:S05]  /*25750*/  BSYNC B1 ;  /* 0x0000000000017941 */ /* 0x000fea0003800000 */
.L_x_3351:
[----:B------:R-:W-:Y:S04]  /*25760*/  BSSY B1, `(.L_x_3353) ;  /* 0x0000009000017945 */ /* 0x000fe80003800000 */
[----:B------:R-:W-:Y:S05]  /*25770*/  @P1 BRA `(.L_x_3354) ;  /* 0x00000000001c1947 */ /* 0x000fea0003800000 */
[----:B------:R-:W3:Y:S01]  /*25780*/  S2R R3, SR_TID.X ;  /* 0x0000000000037919 */ /* 0x000ee20000002100 */
[----:B0-----:R-:W-:-:S04]  /*25790*/  IMAD.MOV.U32 R0, RZ, RZ, 0xc000 ;  /* 0x0000c000ff007424 */ /* 0x001fc800078e00ff */
[----:B------:R4:W-:Y:S01]  /*257a0*/  SYNCS.ARRIVE.TRANS64 RZ, [R2+URZ+0x32450], R0 ;  /* 0x0324500002ff79a7 */ /* 0x0009e2000800003f */
[----:B---3--:R-:W-:-:S04]  /*257b0*/  LOP3.LUT R3, R3, 0x1f, RZ, 0xc0, !PT ;  /* 0x0000001f03037812 */ /* 0x008fc800078ec0ff */
[----:B------:R-:W-:-:S13]  /*257c0*/  ISETP.NE.AND P0, PT, R3, RZ, PT ;  /* 0x000000ff0300720c */ /* 0x000fda0003f05270 */
[----:B----4-:R-:W-:Y:S05]  /*257d0*/  @!P0 BRA `(.L_x_3354) ;  /* 0x0000000000048947 */ /* 0x010fea0003800000 */
[----:B------:R-:W-:Y:S01]  /*257e0*/  BPT.TRAP 0x1 ;  /* 0x000000040000795c */ /* 0x000fe20000300000 */
.L_x_3354:
[----:B------:R-:W-:Y:S05]  /*257f0*/  BSYNC B1 ;  /* 0x0000000000017941 */ /* 0x000fea0003800000 */
.L_x_3353:
[----:B------:R-:W3:Y:S04]  /*25800*/  LDL R5, [R1+0x460] ;  /* 0x0004600001057983 */ /* 0x000ee80000100800 */
[----:B0-----:R-:W3:Y:S04]  /*25810*/  LDL R0, [R1+0x464] ;  /* 0x0004640001007983 */ /* 0x001ee80000100800 */
[----:B------:R-:W4:Y:S04]  /*25820*/  LDL R4, [R1+0x478] ;  /* 0x0004780001047983 */ /* 0x000f280000100800 */
[----:B------:R-:W4:Y:S01]  /*25830*/  LDL.LU R3, [R1+0x498] ;  /* 0x0004980001037983 */ /* 0x000f220000300800 */
[----:B------:R-:W-:Y:S01]  /*25840*/  UIADD3 UR4, UP0, UR38, 0x470, URZ ;  /* 0x0000047026047890 */ /* 0x000fe2000ff1e03f */
[----:B------:R-:W-:Y:S01]  /*25850*/  PLOP3.LUT P0, PT, PT, PT, PT, 0x80, 0x0 ;  /* 0x000000000000781c */ /* 0x000fe20003f0f070 */
[----:B------:R-:W-:Y:S01]  /*25860*/  VIADD R2, R2, 0x32450 ;  /* 0x0003245002027836 */ /* 0x000fe20000000000 */
[----:B------:R-:W-:Y:S01]  /*25870*/  UMOV UR6, 0x0 ;  /* 0x0000000000067882 */ /* 0x000fe20000000000 */
[----:B------:R-:W-:Y:S01]  /*25880*/  UIADD3.X UR5, URZ, UR39, URZ, UP0, !UPT ;  /* 0x000000273f057290 */ /* 0x000fe200087fe43f */
[----:B------:R-:W-:Y:S01]  /*25890*/  UMOV UR7, 0x14f00000 ;  /* 0x14f0000000077882 */ /* 0x000fe20000000000 */
[----:B------:R-:W-:Y:S01]  /*258a0*/  UMOV UR10, URZ ;  /* 0x0000003f000a7c82 */ /* 0x000fe20008000000 */
[----:B---3--:R-:W-:-:S02]  /*258b0*/  IMAD R0, R0, 0xc000, R5 ;  /* 0x0000c00000007824 */ /* 0x008fc400078e0205 */
[----:B----4-:R-:W-:Y:S02]  /*258c0*/  IMAD R3, R3, 0x60, R4 ;  /* 0x0000006003037824 */ /* 0x010fe400078e0204 */
[----:B------:R-:W-:-:S07]  /*258d0*/  VIADD R4, R0, 0x400 ;  /* 0x0000040000047836 */ /* 0x000fce0000000000 */
.L_x_3355:
        /* <DEDUP_REMOVED lines=15> */
.L_x_3356:
        /* <DEDUP_REMOVED lines=15> */
.L_x_3357:
        /* <DEDUP_REMOVED lines=15> */
.L_x_3358:
        /* <DEDUP_REMOVED lines=10> */
.L_x_3350:
[----:B------:R-:W-:Y:S05]  /*25c50*/  BSYNC B0 ;  /* 0x0000000000007941 */ /* 0x000fea0003800000 */
.L_x_3349:
[----:B------:R-:W3:Y:S04]  /*25c60*/  LDL R4, [R1+0x488] ;  /* 0x0004880001047983 */ /* 0x000ee80000100800 */
[----:B------:R-:W4:Y:S01]  /*25c70*/  LDL R5, [R1+0x480] ;  /* 0x0004800001057983 */ /* 0x000f220000100800 */
[----:B------:R-:W-:Y:S01]  /*25c80*/  BSSY B0, `(.L_x_3359) ;  /* 0x00001ff000007945 */ /* 0x000fe20003800000 */
[----:B---3--:R-:W-:-:S05]  /*25c90*/  VIADD R0, R4, 0xfffffffe ;  /* 0xfffffffe04007836 */ /* 0x008fca0000000000 */
[----:B----4-:R-:W-:-:S13]  /*25ca0*/  ISETP.GE.AND P0, PT, R0, R5, PT ;  /* 0x000000050000720c */ /* 0x010fda0003f06270 */
[----:B------:R-:W-:Y:S05]  /*25cb0*/  @!P0 BRA `(.L_x_3360) ;  /* 0x0000001c00ec8947 */ /* 0x000fea0003800000 */
[----:B------:R-:W-:Y:S01]  /*25cc0*/  IMAD.MOV R2, RZ, RZ, -R4 ;  /* 0x000000ffff027224 */ /* 0x000fe200078e0a04 */
[----:B--2---:R-:W-:Y:S01]  /*25cd0*/  LOP3.LUT R6, RZ, R5, RZ, 0x33, !PT ;  /* 0x00000005ff067212 */ /* 0x004fe200078e33ff */
[----:B------:R-:W-:Y:S03]  /*25ce0*/  BSSY B2, `(.L_x_3361) ;  /* 0x00000ab000027945 */ /* 0x000fe60003800000 */
[----:B------:R-:W-:-:S05]  /*25cf0*/  VIADDMNMX R6, R2, 0x1, R6, !PT ;  /* 0x0000000102067846 */ /* 0x000fca0007800106 */
[----:B------:R-:W-:-:S05]  /*25d00*/  IMAD.IADD R2, R4, 0x1, R6 ;  /* 0x0000000104027824 */ /* 0x000fca00078e0206 */
[----:B------:R-:W-:-:S04]  /*25d10*/  LOP3.LUT R2, R2, 0x1, RZ, 0xc0, !PT ;  /* 0x0000000102027812 */ /* 0x000fc800078ec0ff */
[----:B------:R-:W-:-:S13]  /*25d20*/  ISETP.NE.U32.AND P0, PT, R2, 0x1, PT ;  /* 0x000000010200780c */ /* 0x000fda0003f05070 */
[----:B------:R-:W-:Y:S05]  /*25d30*/  @P0 BRA `(.L_x_3362) ;  /* 0x0000000800940947 */ /* 0x000fea0003800000 */
[----:B------:R-:W2:Y:S04]  /*25d40*/  LDL.LU R4, [R1+0x464] ;  /* 0x0004640001047983 */ /* 0x000ea80000300800 */
[----:B------:R-:W3:Y:S04]  /*25d50*/  LDL.LU R7, [R1+0x470] ;  /* 0x0004700001077983 */ /* 0x000ee80000300800 */
[----:B------:R-:W4:Y:S01]  /*25d60*/  LDL R5, [R1+0x47c] ;  /* 0x00047c0001057983 */ /* 0x000f220000100800 */
[----:B------:R-:W-:Y:S01]  /*25d70*/  BSSY B1, `(.L_x_3363) ;  /* 0x000009f000017945 */ /* 0x000fe20003800000 */
[----:B--2---:R-:W-:-:S05]  /*25d80*/  VIADD R2, R4, 0x1 ;  /* 0x0000000104027836 */ /* 0x004fca0000000000 */
[----:B------:R-:W-:-:S04]  /*25d90*/  ISETP.NE.AND P0, PT, R2, 0x2, PT ;  /* 0x000000020200780c */ /* 0x000fc80003f05270 */
[----:B------:R-:W-:Y:S02]  /*25da0*/  SEL R3, RZ, 0x1, P0 ;  /* 0x00000001ff037807 */ /* 0x000fe40000000000 */
[----:B-----5:R-:W-:Y:S02]  /*25db0*/  SEL R8, R2, RZ, P0 ;  /* 0x000000ff02087207 */ /* 0x020fe40000000000 */
[----:B---3--:R-:W-:-:S03]  /*25dc0*/  LOP3.LUT R7, R7, R3, RZ, 0x3c, !PT ;  /* 0x0000000307077212 */ /* 0x008fc600078e3cff */
[----:B------:R0:W-:Y:S04]  /*25dd0*/  STL [R1+0x464], R8 ;  /* 0x0004640801007387 */ /* 0x0001e80000100800 */
[----:B------:R0:W-:Y:S01]  /*25de0*/  STL [R1+0x470], R7 ;  /* 0x0004700701007387 */ /* 0x0001e20000100800 */
[----:B----4-:R-:W-:-:S13]  /*25df0*/  LOP3.LUT P2, RZ, R5, 0x1, RZ, 0xc0, !PT ;  /* 0x0000000105ff7812 */ /* 0x010fda000784c0ff */
[----:B0-----:R-:W-:Y:S05]  /*25e00*/  @!P2 BRA `(.L_x_3364) ;  /* 0x000000080054a947 */ /* 0x001fea0003800000 */
[----:B------:R-:W-:Y:S02]  /*25e10*/  ULDC.64 UR4, c[0x0][0x418] ;  /* 0x0001060000047ab9 */ /* 0x000fe40000000a00 */
        /* <DEDUP_REMOVED lines=22> */
.L_x_3365:
        /* <DEDUP_REMOVED lines=9> */
.L_x_3486:
[----:B------:R-:W-:Y:S05]  /*26010*/  BSYNC B3 ;  /* 0x0000000000037941 */ /* 0x000fea0003800000 */
.L_x_3366:
        /* <DEDUP_REMOVED lines=9> */
.L_x_3369:
[----:B------:R-:W-:Y:S05]  /*260b0*/  BSYNC B3 ;  /* 0x0000000000037941 */ /* 0x000fea0003800000 */
.L_x_3368:
        /* <DEDUP_REMOVED lines=14> */
.L_x_3370:
        /* <DEDUP_REMOVED lines=13> */
.L_x_3487:
[----:B------:R-:W-:Y:S05]  /*26270*/  BSYNC B3 ;  /* 0x0000000000037941 */ /* 0x000fea0003800000 */
.L_x_3371:
[----:B------:R-:W-:Y:S01]  /*26280*/  BSSY B3, `(.L_x_3373) ;  /* 0x000000b000037945 */ /* 0x000fe20003800000 */
[----:B------:R-:W-:Y:S02]  /*26290*/  IMAD.MOV.U32 R8, RZ, RZ, 0x0 ;  /* 0x00000000ff087424 */ /* 0x000fe400078e00ff */
[----:B------:R-:W-:Y:S01]  /*262a0*/  IMAD.MOV.U32 R9, RZ, RZ, 0x14f00000 ;  /* 0x14f00000ff097424 */ /* 0x000fe200078e00ff */
[----:B------:R-:W-:Y:S06]  /*262b0*/  @P1 BRA `(.L_x_3374) ;  /* 0x00000000001c1947 */ /* 0x000fec0003800000 */
[----:B------:R-:W3:Y:S01]  /*262c0*/  S2R R4, SR_TID.X ;  /* 0x0000000000047919 */ /* 0x000ee20000002100 */
[----:B0-2---:R-:W-:-:S04]  /*262d0*/  IMAD.MOV.U32 R2, RZ, RZ, 0xc000 ;  /* 0x0000c000ff027424 */ /* 0x005fc800078e00ff */
[----:B------:R4:W-:Y:S01]  /*262e0*/  SYNCS.ARRIVE.TRANS64 RZ, [R3+URZ+0x32450], R2 ;  /* 0x0324500203ff79a7 */ /* 0x0009e2000800003f */
[----:B---3--:R-:W-:-:S04]  /*262f0*/  LOP3.LUT R4, R4, 0x1f, RZ, 0xc0, !PT ;  /* 0x0000001f04047812 */ /* 0x008fc800078ec0ff */
[----:B------:R-:W-:-:S13]  /*26300*/  ISETP.NE.AND P0, PT, R4, RZ, PT ;  /* 0x000000ff0400720c */ /* 0x000fda0003f05270 */
[----:B----4-:R-:W-:Y:S05]  /*26310*/  @!P0 BRA `(.L_x_3374) ;  /* 0x0000000000048947 */ /* 0x010fea0003800000 */
[----:B------:R-:W-:Y:S01]  /*26320*/  BPT.TRAP 0x1 ;  /* 0x000000040000795c */ /* 0x000fe20000300000 */
.L_x_3374:
[----:B------:R-:W-:Y:S05]  /*26330*/  BSYNC B3 ;  /* 0x0000000000037941 */ /* 0x000fea0003800000 */
.L_x_3373:
[----:B------:R-:W3:Y:S04]  /*26340*/  LDL R4, [R1+0x460] ;  /* 0x0004600001047983 */ /* 0x000ee80000100800 */
[----:B0-2---:R-:W3:Y:S01]  /*26350*/  LDL R2, [R1+0x464] ;  /* 0x0004640001027983 */ /* 0x005ee20000100800 */
        /* <DEDUP_REMOVED lines=9> */
.L_x_3375:
        /* <DEDUP_REMOVED lines=15> */
.L_x_3376:
        /* <DEDUP_REMOVED lines=15> */
.L_x_3377:
        /* <DEDUP_REMOVED lines=15> */
.L_x_3378:
        /* <DEDUP_REMOVED lines=10> */
.L_x_3364:
[----:B------:R-:W-:Y:S05]  /*26760*/  BSYNC B1 ;  /* 0x0000000000017941 */ /* 0x000fea0003800000 */
.L_x_3363:
[----:B------:R-:W2:Y:S02]  /*26770*/  LDL R4, [R1+0x488] ;  /* 0x0004880001047983 */ /* 0x000ea40000100800 */
[----:B--2---:R-:W-:-:S07]  /*26780*/  VIADD R0, R4, 0xfffffffd ;  /* 0xfffffffd04007836 */ /* 0x004fce0000000000 */
.L_x_3362:
[----:B------:R-:W-:Y:S05]  /*26790*/  BSYNC B2 ;  /* 0x0000000000027941 */ /* 0x000fea0003800000 */
.L_x_3361:
[----:B------:R-:W2:Y:S01]  /*267a0*/  LDL.LU R2, [R1+0x488] ;  /* 0x0004880001027983 */ /* 0x000ea20000300800 */
[----:B------:R-:W-:Y:S01]  /*267b0*/  VIADD R6, R6, 0xfffffffe ;  /* 0xfffffffe06067836 */ /* 0x000fe20000000000 */
[----:B--2---:R-:W-:-:S04]  /*267c0*/  LOP3.LUT R2, RZ, R2, RZ, 0x33, !PT ;  /* 0x00000002ff027212 */ /* 0x004fc800078e33ff */
[----:B------:R-:W-:-:S13]  /*267d0*/  ISETP.NE.AND P0, PT, R6, R2, PT ;  /* 0x000000020600720c */ /* 0x000fda0003f05270 */
[----:B------:R-:W-:Y:S05]  /*267e0*/  @!P0 BRA `(.L_x_3360) ;  /* 0x0000001400208947 */ /* 0x000fea0003800000 */
.L_x_3411:
[----:B------:R-:W2:Y:S04]  /*267f0*/  LDL R4, [R1+0x47c] ;  /* 0x00047c0001047983 */ /* 0x000ea80000100800 */
[----:B------:R-:W3:Y:S04]  /*26800*/  LDL.LU R3, [R1+0x464] ;  /* 0x0004640001037983 */ /* 0x000ee80000300800 */
[----:B------:R-:W4:Y:S01]  /*26810*/  LDL.LU R2, [R1+0x470] ;  /* 0x0004700001027983 */ /* 0x000f220000300800 */
[----:B------:R-:W-:Y:S05]  /*26820*/  YIELD ;  /* 0x0000000000007946 */ /* 0x000fea0003800000 */
[----:B------:R-:W-:Y:S01]  /*26830*/  BSSY B1, `(.L_x_3379) ;  /* 0x000009c000017945 */ /* 0x000fe20003800000 */
[----:B--2---:R-:W-:Y:S01]  /*26840*/  LOP3.LUT P1, RZ, R4, 0x1, RZ, 0xc0, !PT ;  /* 0x0000000104ff7812 */ /* 0x004fe2000782c0ff */
[----:B---3--:R-:W-:-:S05]  /*26850*/  VIADD R7, R3, 0x1 ;  /* 0x0000000103077836 */ /* 0x008fca0000000000 */
[----:B------:R-:W-:-:S04]  /*26860*/  ISETP.NE.AND P0, PT, R7, 0x2, PT ;  /* 0x000000020700780c */ /* 0x000fc80003f05270 */
[----:B------:R-:W-:Y:S02]  /*26870*/  SEL R6, RZ, 0x1, P0 ;  /* 0x00000001ff067807 */ /* 0x000fe40000000000 */
[----:B------:R-:W-:Y:S02]  /*26880*/  SEL R7, R7, RZ, P0 ;  /* 0x000000ff07077207 */ /* 0x000fe40000000000 */
[----:B----4-:R-:W-:Y:S01]  /*26890*/  LOP3.LUT R6, R2, R6, RZ, 0x3c, !PT ;  /* 0x0000000602067212 */ /* 0x010fe200078e3cff */
        /* <DEDUP_REMOVED lines=24> */
[----:B------:R0:W5:Y:S04]  /*26a20*/  LDG.E R17, desc[UR40][R4.64] ;  /* 0x0000002804117981 */ /* 0x000168000c1e1900 */
.L_x_3381:
        /* <DEDUP_REMOVED lines=9> */
.L_x_3488:
[----:B------:R-:W-:Y:S05]  /*26ac0*/  BSYNC B2 ;  /* 0x0000000000027941 */ /* 0x000fea0003800000 */
.L_x_3382:
        /* <DEDUP_REMOVED lines=9> */
.L_x_3385:
[----:B------:R-:W-:Y:S05]  /*26b60*/  BSYNC B2 ;  /* 0x0000000000027941 */ /* 0x000fea0003800000 */
.L_x_3384:
        /* <DEDUP_REMOVED lines=13> */
.L_x_3386:
        /* <DEDUP_REMOVED lines=13> */
.L_x_3489:
[----:B------:R-:W-:Y:S05]  /*26d10*/  BSYNC B2 ;  /* 0x0000000000027941 */ /* 0x000fea0003800000 */
.L_x_3387:
        /* <DEDUP_REMOVED lines=11> */
.L_x_3390:
[----:B------:R-:W-:Y:S05]  /*26dd0*/  BSYNC B2 ;  /* 0x0000000000027941 */ /* 0x000fea0003800000 */
.L_x_3389:
[----:B0-2---:R-:W2:Y:S01]  /*26de0*/  LDL R3, [R1+0x460] ;  /* 0x0004600001037983 */ /* 0x005ea20000100800 */
        /* <DEDUP_REMOVED lines=9> */
.L_x_3391:
        /* <DEDUP_REMOVED lines=15> */
.L_x_3392:
        /* <DEDUP_REMOVED lines=15> */
.L_x_3393:
        /* <DEDUP_REMOVED lines=15> */
.L_x_3394:
        /* <DEDUP_REMOVED lines=10> */
.L_x_3380:
[----:B------:R-:W-:Y:S05]  /*271f0*/  BSYNC B1 ;  /* 0x0000000000017941 */ /* 0x000fea0003800000 */
.L_x_3379:
[----:B------:R-:W2:Y:S01]  /*27200*/  LDL R5, [R1+0x47c] ;  /* 0x00047c0001057983 */ /* 0x000ea20000100800 */
[----:B------:R-:W-:Y:S01]  /*27210*/  VIADD R7, R7, 0x1 ;  /* 0x0000000107077836 */ /* 0x000fe20000000000 */
[----:B------:R-:W-:Y:S04]  /*27220*/  BSSY B1, `(.L_x_3395) ;  /* 0x00000a0000017945 */ /* 0x000fe80003800000 */
[----:B------:R-:W-:-:S04]  /*27230*/  ISETP.NE.AND P0, PT, R7, 0x2, PT ;  /* 0x000000020700780c */ /* 0x000fc80003f05270 */
[----:B------:R-:W-:Y:S02]  /*27240*/  SEL R2, RZ, 0x1, P0 ;  /* 0x00000001ff027807 */ /* 0x000fe40000000000 */
[----:B------:R-:W-:Y:S02]  /*27250*/  SEL R9, R7, RZ, P0 ;  /* 0x000000ff07097207 */ /* 0x000fe40000000000 */
[----:B-----5:R-:W-:Y:S01]  /*27260*/  LOP3.LUT R8, R6, R2, RZ, 0x3c, !PT ;  /* 0x0000000206087212 */ /* 0x020fe200078e3cff */
[----:B------:R-:W-:Y:S02]  /*27270*/  VIADD R6, R0, 0xffffffff ;  /* 0xffffffff00067836 */ /* 0x000fe40000000000 */
        /* <DEDUP_REMOVED lines=28> */
.L_x_3397:
        /* <DEDUP_REMOVED lines=9> */
.L_x_3490:
[----:B------:R-:W-:Y:S05]  /*274d0*/  BSYNC B2 ;  /* 0x0000000000027941 */ /* 0x000fea0003800000 */
.L_x_3398:
        /* <DEDUP_REMOVED lines=9> */
.L_x_3401:
[----:B------:R-:W-:Y:S05]  /*27570*/  BSYNC B2 ;  /* 0x0000000000027941 */ /* 0x000fea0003800000 */
.L_x_3400:
        /* <DEDUP_REMOVED lines=14> */
.L_x_3402:
        /* <DEDUP_REMOVED lines=13> */
.L_x_3491:
[----:B------:R-:W-:Y:S05]  /*27730*/  BSYNC B2 ;  /* 0x0000000000027941 */ /* 0x000fea0003800000 */
.L_x_3403:
        /* <DEDUP_REMOVED lines=11> */
.L_x_3406:
[----:B------:R-:W-:Y:S05]  /*277f0*/  BSYNC B2 ;  /* 0x0000000000027941 */ /* 0x000fea0003800000 */
.L_x_3405:
        /* <DEDUP_REMOVED lines=11> */
.L_x_3407:
        /* <DEDUP_REMOVED lines=15> */
.L_x_3408:
        /* <DEDUP_REMOVED lines=15> */
.L_x_3409:
        /* <DEDUP_REMOVED lines=15> */
.L_x_3410:
        /* <DEDUP_REMOVED lines=10> */
.L_x_3396:
[----:B------:R-:W-:Y:S05]  /*27c20*/  BSYNC B1 ;  /* 0x0000000000017941 */ /* 0x000fea0003800000 */
.L_x_3395:
[----:B------:R-:W2:Y:S01]  /*27c30*/  LDL R5, [R1+0x480] ;  /* 0x0004800001057983 */ /* 0x000ea20000100800 */
[----:B------:R-:W-:Y:S01]  /*27c40*/  VIADD R0, R0, 0xfffffffe ;  /* 0xfffffffe00007836 */ /* 0x000fe20000000000 */
[----:B--2---:R-:W-:-:S13]  /*27c50*/  ISETP.GT.AND P0, PT, R6, R5, PT ;  /* 0x000000050600720c */ /* 0x004fda0003f04270 */
[----:B------:R-:W-:Y:S05]  /*27c60*/  @P0 BRA `(.L_x_3411) ;  /* 0xffffffe800e00947 */ /* 0x000fea000383ffff */
.L_x_3360:
[----:B------:R-:W-:Y:S05]  /*27c70*/  BSYNC B0 ;  /* 0x0000000000007941 */ /* 0x000fea0003800000 */
.L_x_3359:
[----:B------:R-:W3:Y:S04]  /*27c80*/  LDL.LU R4, [R1+0x464] ;  /* 0x0004640001047983 */ /* 0x000ee80000300800 */
[----:B------:R-:W4:Y:S01]  /*27c90*/  LDL.LU R3, [R1+0x470] ;  /* 0x0004700001037983 */ /* 0x000f220000300800 */
[----:B------:R-:W0:Y:S01]  /*27ca0*/  S2R R2, SR_TID.X ;  /* 0x0000000000027919 */ /* 0x000e220000002100 */
[----:B------:R-:W-:Y:S01]  /*27cb0*/  BSSY B0, `(.L_x_3412) ;  /* 0x0000015000007945 */ /* 0x000fe20003800000 */
[----:B0-----:R-:W-:-:S04]  /*27cc0*/  LOP3.LUT R2, R2, 0x7f, RZ, 0xc0, !PT ;  /* 0x0000007f02027812 */ /* 0x001fc800078ec0ff */
[----:B------:R-:W-:Y:S01]  /*27cd0*/  ISETP.NE.AND P1, PT, R2, RZ, PT ;  /* 0x000000ff0200720c */ /* 0x000fe20003f25270 */
[----:B---3--:R-:W-:-:S05]  /*27ce0*/  VIADD R0, R4, 0x1 ;  /* 0x0000000104007836 */ /* 0x008fca0000000000 */
[----:B------:R-:W-:-:S04]  /*27cf0*/  ISETP.NE.AND P0, PT, R0, 0x2, PT ;  /* 0x000000020000780c */ /* 0x000fc80003f05270 */
[----:B------:R-:W-:-:S04]  /*27d00*/  SEL R2, RZ, 0x1, P0 ;  /* 0x00000001ff027807 */ /* 0x000fc80000000000 */
[----:B----4-:R-:W-:-:S05]  /*27d10*/  LOP3.LUT R3, R3, R2, RZ, 0x3c, !PT ;  /* 0x0000000203037212 */ /* 0x010fca00078e3cff */
[----:B------:R0:W-:Y:S01]  /*27d20*/  STL [R1+0x470], R3 ;  /* 0x0004700301007387 */ /* 0x0001e20000100800 */
[----:B------:R-:W-:Y:S05]  /*27d30*/  @P1 BRA `(.L_x_3413) ;  /* 0x0000000000301947 */ /* 0x000fea0003800000 */
[----:B0-----:R-:W0:Y:S01]  /*27d40*/  S2R R3, SR_LANEID ;  /* 0x0000000000037919 */ /* 0x001e220000000000 */
[----:B------:R-:W-:Y:S02]  /*27d50*/  VOTEU.ANY UR4, UPT, PT ;  /* 0x0000000000047886 */ /* 0x000fe400038e0100 */
[----:B------:R-:W0:Y:S08]  /*27d60*/  FLO.U32 R4, UR4 ;  /* 0x0000000400047d00 */ /* 0x000e3000080e0000 */
[----:B------:R-:W3:Y:S01]  /*27d70*/  POPC R5, UR4 ;  /* 0x0000000400057d09 */ /* 0x000ee20008000000 */
[----:B0-----:R-:W-:-:S02]  /*27d80*/  ISETP.EQ.U32.AND P1, PT, R4, R3, PT ;  /* 0x000000030400720c */ /* 0x001fc40003f22070 */
[----:B------:R-:W3:Y:S11]  /*27d90*/  LDC.64 R2, c[0x0][0xd60] ;  /* 0x00035800ff027b82 */ /* 0x000ef60000000a00 */
[----:B---3--:R-:W3:Y:S01]  /*27da0*/  @P1 ATOMG.E.ADD.STRONG.GPU PT, R3, desc[UR40][R2.64], R5 ;  /* 0x00000005020319a8 */ /* 0x008ee200081ee1e8 */
[----:B--2---:R-:W0:Y:S02]  /*27db0*/  S2R R6, SR_LTMASK ;  /* 0x0000000000067919 */ /* 0x004e240000003900 */
[----:B0-----:R-:W-:-:S04]  /*27dc0*/  LOP3.LUT R6, R6, UR4, RZ, 0xc0, !PT ;  /* 0x0000000406067c12 */ /* 0x001fc8000f8ec0ff */
[----:B------:R-:W0:Y:S01]  /*27dd0*/  POPC R7, R6 ;  /* 0x0000000600077309 */ /* 0x000e220000000000 */
[----:B---3--:R-:W0:Y:S02]  /*27de0*/  SHFL.IDX PT, R4, R3, R4, 0x1f ;  /* 0x00001f0403047589 */ /* 0x008e2400000e0000 */
[----:B0-----:R-:W-:-:S07]  /*27df0*/  IADD3 R16, R4, UR37, R7 ;  /* 0x0000002504107c10 */ /* 0x001fce000fffe007 */
.L_x_3413:
[----:B------:R-:W-:Y:S05]  /*27e00*/  BSYNC B0 ;  /* 0x0000000000007941 */ /* 0x000fea0003800000 */
.L_x_3412:
[----:B------:R-:W-:-:S05]  /*27e10*/  SEL R0, R0, RZ, P0 ;  /* 0x000000ff00007207 */ /* 0x000fca0000000000 */
[----:B------:R3:W-:Y:S02]  /*27e20*/  STL [R1+0x464], R0 ;  /* 0x0004640001007387 */ /* 0x0007e40000100800 */
.L_x_3325:
[----:B------:R-:W-:Y:S05]  /*27e30*/  BSYNC B7 ;  /* 0x0000000000077941 */ /* 0x000fea0003800000 */
.L_x_3323:
        /* <DEDUP_REMOVED lines=13> */
.L_x_3414:
        /* <DEDUP_REMOVED lines=8> */
[----:B0-----:R-:W0:Y:S02]  /*27f90*/  @!P1 LDC.64 R2, c[0x0][0xd80] ;  /* 0x00036000ff029b82 */ /* 0x001e240000000a00 */
[----:B0-----:R-:W-:-:S06]  /*27fa0*/  @!P1 IMAD.WIDE R2, R5, 0x4, R2 ;  /* 0x0000000405029825 */ /* 0x001fcc00078e0202 */
[----:B------:R0:W2:Y:S01]  /*27fb0*/  @!P1 LDG.E R3, desc[UR40][R2.64] ;  /* 0x0000002802039981 */ /* 0x0000a2000c1e1900 */
[C---:B------:R-:W-:Y:S02]  /*27fc0*/  ISETP.GE.U32.AND P2, PT, R6.reuse, 0x2, PT ;  /* 0x000000020600780c */ /* 0x040fe40003f46070 */
[C---:B------:R-:W-:Y:S01]  /*27fd0*/  ISETP.GE.U32.AND P3, PT, R6.reuse, 0x4, PT ;  /* 0x000000040600780c */ /* 0x040fe20003f66070 */
[----:B------:R-:W-:Y:S01]  /*27fe0*/  SHFL.IDX PT, R0, R16, RZ, 0x1f ;  /* 0x00001fff10007589 */ /* 0x000fe200000e0000 */
[C---:B------:R-:W-:Y:S02]  /*27ff0*/  ISETP.GE.U32.AND P4, PT, R6.reuse, 0x8, PT ;  /* 0x000000080600780c */ /* 0x040fe40003f86070 */
[C---:B------:R-:W-:Y:S01]  /*28000*/  ISETP.GE.U32.AND P5, PT, R6.reuse, 0x10, PT ;  /* 0x000000100600780c */ /* 0x040fe20003fa6070 */
[----:B0-----:R-:W-:Y:S02]  /*28010*/  IMAD.MOV.U32 R2, RZ, RZ, RZ ;  /* 0x000000ffff027224 */ /* 0x001fe400078e00ff */
[----:B--2---:R-:W-:Y:S01]  /*28020*/  @!P1 IMAD.MOV.U32 R2, RZ, RZ, R3 ;  /* 0x000000ffff029224 */ /* 0x004fe200078e0003 */
[----:B------:R-:W-:-:S04]  /*28030*/  ISETP.NE.AND P1, PT, R6, RZ, PT ;  /* 0x000000ff0600720c */ /* 0x000fc80003f25270 */
[----:B------:R-:W0:Y:S02]  /*28040*/  SHFL.UP PT, R14, R2, 0x1, RZ ;  /* 0x04200000020e7989 */ /* 0x000e2400000e00ff */
[----:B0-----:R-:W-:-:S05]  /*28050*/  SEL R5, R14, RZ, P1 ;  /* 0x000000ff0e057207 */ /* 0x001fca0000800000 */
[----:B------:R-:W-:Y:S02]  /*28060*/  IMAD.IADD R3, R2, 0x1, R5 ;  /* 0x0000000102037824 */ /* 0x000fe400078e0205 */
[----:B------:R-:W-:Y:S04]  /*28070*/  SHFL.IDX PT, R5, R16, 0x1, 0x1f ;  /* 0x00201f0010057f89 */ /* 0x000fe800000e0000 */
        /* <DEDUP_REMOVED lines=12> */
[----:B------:R0:W2:Y:S02]  /*28140*/  SHFL.IDX PT, R16, R3, 0x1f, 0x1f ;  /* 0x03e01f0003107f89 */ /* 0x0000a400000e0000 */
.L_x_3501:
[----:B------:R-:W-:Y:S02]  /*28150*/  ULDC UR4, c[0x0][0xd38] ;  /* 0x00034e0000047ab9 */ /* 0x000fe40000000800 */
[----:B------:R-:W-:-:S04]  /*28160*/  IMAD.U32 R4, RZ, RZ, UR4 ;  /* 0x00000004ff047e24 */ /* 0x000fc8000f8e00ff */
[----:B--2---:R-:W-:-:S04]  /*28170*/  IMAD R16, R16, R4, RZ ;  /* 0x0000000410107224 */ /* 0x004fc800078e02ff */
[----:B------:R-:W-:-:S05]  /*28180*/  IMAD.IADD R5, R5, 0x1, R16 ;  /* 0x0000000105057824 */ /* 0x000fca00078e0210 */
[----:B------:R-:W-:-:S13]  /*28190*/  ISETP.GT.AND P6, PT, R5, R0, PT ;  /* 0x000000000500720c */ /* 0x000fda0003fc4270 */
[----:B------:R-:W-:Y:S05]  /*281a0*/  @P6 BRA `(.L_x_3417) ;  /* 0x00000000009c6947 */ /* 0x000fea0003800000 */
.L_x_3422:
[----:B------:R-:W2:Y:S01]  /*281b0*/  LDC R2, c[0x0][0xd3c] ;  /* 0x00034f00ff027b82 */ /* 0x000ea20000000800 */
[----:B------:R-:W-:-:S05]  /*281c0*/  VIADD R19, R19, 0x1f ;  /* 0x0000001f13137836 */ /* 0x000fca0000000000 */
[----:B--2---:R-:W-:-:S13]  /*281d0*/  ISETP.GE.AND P6, PT, R19, R2, PT ;  /* 0x000000021300720c */ /* 0x004fda0003fc6270 */
        /* <DEDUP_REMOVED lines=11> */
.L_x_3420:
[----:B------:R-:W-:Y:S05]  /*28290*/  BSYNC B0 ;  /* 0x0000000000007941 */ /* 0x000fea0003800000 */
.L_x_3419:
        /* <DEDUP_REMOVED lines=18> */
.L_x_3509:
[----:B------:R-:W-:Y:S02]  /*283c0*/  ULDC UR4, c[0x0][0xd38] ;  /* 0x00034e0000047ab9 */ /* 0x000fe40000000800 */
[----:B------:R-:W-:-:S04]  /*283d0*/  IMAD.U32 R4, RZ, RZ, UR4 ;  /* 0x00000004ff047e24 */ /* 0x000fc8000f8e00ff */
[----:B--2---:R-:W-:-:S04]  /*283e0*/  IMAD R16, R16, R4, RZ ;  /* 0x0000000410107224 */ /* 0x004fc800078e02ff */
[----:B------:R-:W-:-:S05]  /*283f0*/  IMAD.IADD R5, R16, 0x1, R5 ;  /* 0x0000000110057824 */ /* 0x000fca00078e0205 */
[----:B------:R-:W-:-:S13]  /*28400*/  ISETP.GT.AND P6, PT, R5, R0, PT ;  /* 0x000000000500720c */ /* 0x000fda0003fc4270 */
[----:B------:R-:W-:Y:S05]  /*28410*/  @!P6 BRA `(.L_x_3422) ;  /* 0xfffffffc0064e947 */ /* 0x000fea000383ffff */
.L_x_3417:
        /* <DEDUP_REMOVED lines=8> */
.L_x_3513:
[----:B------:R-:W-:Y:S01]  /*284a0*/  ISETP.NE.AND P0, PT, R5, RZ, PT ;  /* 0x000000ff0500720c */ /* 0x000fe20003f05270 */
[----:B------:R-:W-:-:S12]  /*284b0*/  IMAD.MOV.U32 R5, RZ, RZ, RZ ;  /* 0x000000ffff057224 */ /* 0x000fd800078e00ff */
[----:B------:R-:W-:Y:S05]  /*284c0*/  @!P0 BRA `(.L_x_3424) ;  /* 0x0000000000148947 */ /* 0x000fea0003800000 */
[----:B------:R-:W-:Y:S01]  /*284d0*/  UMOV UR4, 0xffffffff ;  /* 0xffffffff00047882 */ /* 0x000fe20000000000 */
[----:B------:R-:W-:Y:S02]  /*284e0*/  VIADD R12, R6, 0xffffffff ;  /* 0xffffffff060c7836 */ /* 0x000fe40000000000 */
[----:B------:R-:W-:Y:S05]  /*284f0*/  BRA.DIV UR4, `(.L_x_3425) ;  /* 0x0000003204807947 */ /* 0x000fea000b800000 */
[----:B0-----:R0:W4:Y:S02]  /*28500*/  SHFL.IDX PT, R3, R3, R12, 0x1f ;  /* 0x00001f0c03037589 */ /* 0x00112400000e0000 */
.L_x_3516:
[----:B----4-:R-:W-:-:S07]  /*28510*/  IMAD.MOV.U32 R5, RZ, RZ, R3 ;  /* 0x000000ffff057224 */ /* 0x010fce00078e0003 */
.L_x_3424:
[----:B0-2---:R-:W0:Y:S01]  /*28520*/  LDC.64 R2, c[0x0][0xd90] ;  /* 0x00036400ff027b82 */ /* 0x005e220000000a00 */
[----:B------:R-:W-:-:S04]  /*28530*/  IMAD.IADD R19, R6, 0x1, R19 ;  /* 0x0000000106137824 */ /* 0x000fc800078e0213 */
[----:B0-----:R-:W-:-:S05]  /*28540*/  IMAD.WIDE R2, R19, 0x4, R2 ;  /* 0x0000000413027825 */ /* 0x001fca00078e0202 */
[----:B------:R-:W3:Y:S01]  /*28550*/  LDG.E R7, desc[UR40][R2.64] ;  /* 0x0000002802077981 */ /* 0x000ee2000c1e1900 */
[----:B------:R-:W-:-:S04]  /*28560*/  IMAD R16, R5, R4, R16 ;  /* 0x0000000405107224 */ /* 0x000fc800078e0210 */
[----:B------:R-:W-:Y:S02]  /*28570*/  IMAD.IADD R0, R0, 0x1, -R16 ;  /* 0x0000000100007824 */ /* 0x000fe400078e0a10 */
[----:B---3--:R-:W-:-:S05]  /*28580*/  IMAD R6, R17, R7, RZ ;  /* 0x0000000711067224 */ /* 0x008fca00078e02ff */
        /* <DEDUP_REMOVED lines=59> */
.L_x_3418:
[----:B------:R-:W-:Y:S01]  /*28940*/  UMOV UR4, URZ ;  /* 0x0000003f00047c82 */ /* 0x000fe20008000000 */
[----:B------:R-:W-:Y:S01]  /*28950*/  UMOV UR5, URZ ;  /* 0x0000003f00057c82 */ /* 0x000fe20008000000 */
[----:B------:R-:W-:Y:S01]  /*28960*/  ULDC UR6, c[0x0][0xd3c] ;  /* 0x00034f0000067ab9 */ /* 0x000fe20000000800 */
[----:B------:R-:W-:Y:S02]  /*28970*/  IMAD.MOV.U32 R16, RZ, RZ, R0 ;  /* 0x000000ffff107224 */ /* 0x000fe400078e0000 */
[----:B------:R-:W-:Y:S02]  /*28980*/  IMAD.U32 R17, RZ, RZ, UR4 ;  /* 0x00000004ff117e24 */ /* 0x000fe4000f8e00ff */
[----:B------:R-:W-:Y:S02]  /*28990*/  IMAD.U32 R18, RZ, RZ, UR5 ;  /* 0x00000005ff127e24 */ /* 0x000fe4000f8e00ff */
[----:B------:R-:W-:-:S07]  /*289a0*/  IMAD.U32 R19, RZ, RZ, UR6 ;  /* 0x00000006ff137e24 */ /* 0x000fce000f8e00ff */
.L_x_3426:
[----:B------:R2:W3:Y:S01]  /*289b0*/  LDL R2, [R1+0x460] ;  /* 0x0004600001027983 */ /* 0x0004e20000100800 */
[----:B------:R-:W4:Y:S01]  /*289c0*/  S2R R0, SR_TID.X ;  /* 0x0000000000007919 */ /* 0x000f220000002100 */
[----:B------:R-:W-:Y:S05]  /*289d0*/  WARPSYNC.ALL ;  /* 0x0000000000007948 */ /* 0x000fea0003800000 */
[----:B----4-:R-:W-:Y:S01]  /*289e0*/  LOP3.LUT R0, R0, 0x1f, RZ, 0xc0, !PT ;  /* 0x0000001f00007812 */ /* 0x010fe200078ec0ff */
[----:B------:R-:W-:Y:S03]  /*289f0*/  BAR.SYNC.DEFER_BLOCKING 0x4, 0x180 ;  /* 0x0106000000007b1d */ /* 0x000fe60000010000 */
[----:B------:R-:W-:-:S13]  /*28a00*/  ISETP.NE.AND P0, PT, R0, RZ, PT ;  /* 0x000000ff0000720c */ /* 0x000fda0003f05270 */
[----:B0-----:R-:W3:Y:S01]  /*28a10*/  @!P0 S2R R3, SR_CgaCtaId ;  /* 0x0000000000038919 */ /* 0x001ee20000008800 */
[----:B------:R-:W-:-:S04]  /*28a20*/  @!P0 MOV R0, 0x400 ;  /* 0x0000040000008802 */ /* 0x000fc80000000f00 */
[----:B---3--:R-:W-:-:S05]  /*28a30*/  @!P0 LEA R2, R3, R0, 0x18 ;  /* 0x0000000003028211 */ /* 0x008fca00078ec0ff */
[----:B------:R2:W-:Y:S04]  /*28a40*/  @!P0 STS.128 [R2+0x324d0], R16 ;  /* 0x0324d01002008388 */ /* 0x0005e80000000c00 */
[----:B------:R2:W-:Y:S01]  /*28a50*/  @!P0 STL [R1+0x460], R2 ;  /* 0x0004600201008387 */ /* 0x0005e20000100800 */
[----:B------:R-:W-:Y:S06]  /*28a60*/  BAR.ARV 0x5, 0x180 ;  /* 0x0146000000007b1d */ /* 0x000fec0000002000 */
.L_x_3415:
[----:B------:R-:W-:Y:S02]  /*28a70*/  ULDC UR4, c[0x0][0xd3c] ;  /* 0x00034f0000047ab9 */ /* 0x000fe40000000800 */
[----:B----4-:R-:W-:-:S13]  /*28a80*/  ISETP.GE.AND P0, PT, R19, UR4, PT ;  /* 0x0000000413007c0c */ /* 0x010fda000bf06270 */
[----:B------:R-:W-:Y:S05]  /*28a90*/  @!P0 BRA `(.L_x_3427) ;  /* 0xffffff9c00a88947 */ /* 0x000fea000383ffff */
[----:B------:R-:W-:Y:S05]  /*28aa0*/  BSYNC B8 ;  /* 0x0000000000087941 */ /* 0x000fea0003800000 */
.L_x_3311:
[----:B---3--:R-:W3:Y:S01]  /*28ab0*/  LDL.LU R0, [R1+0x4cc] ;  /* 0x0004cc0001007983 */ /* 0x008ee20000300800 */
[----:B------:R-:W-:Y:S01]  /*28ac0*/  BSSY B0, `(.L_x_3428) ;  /* 0x000000b000007945 */ /* 0x000fe20003800000 */
[----:B------:R-:W4:Y:S01]  /*28ad0*/  S2R R5, SR_CgaCtaId ;  /* 0x0000000000057919 */ /* 0x000f220000008800 */
[----:B---3--:R-:W-:-:S05]  /*28ae0*/  VIADD R0, R0, 0x1 ;  /* 0x0000000100007836 */ /* 0x008fca0000000000 */
[----:B0-2---:R-:W-:-:S04]  /*28af0*/  LEA.HI R2, R0, R0, RZ, 0x1 ;  /* 0x0000000000027211 */ /* 0x005fc800078f08ff */
[----:B------:R-:W-:-:S05]  /*28b00*/  LOP3.LUT R3, R2, 0xfffffffe, RZ, 0xc0, !PT ;  /* 0xfffffffe02037812 */ /* 0x000fca00078ec0ff */
[----:B------:R-:W-:Y:S01]  /*28b10*/  IMAD.IADD R3, R0, 0x1, -R3 ;  /* 0x0000000100037824 */ /* 0x000fe200078e0a03 */
[----:B------:R-:W-:-:S04]  /*28b20*/  MOV R0, 0x400 ;  /* 0x0000040000007802 */ /* 0x000fc80000000f00 */
[----:B----4-:R-:W-:Y:S02]  /*28b30*/  LEA R0, R5, R0, 0x18 ;  /* 0x0000000005007211 */ /* 0x010fe400078ec0ff */
[----:B------:R-:W-:-:S04]  /*28b40*/  SHF.L.U32 R3, R3, 0x1f, RZ ;  /* 0x0000001f03037819 */ /* 0x000fc800000006ff */
[----:B------:R-:W0:Y:S02]  /*28b50*/  SYNCS.PHASECHK.TRANS64.TRYWAIT P0, [R0+URZ+0x32420], R3 ;  /* 0x03242003000075a7 */ /* 0x000e24000800017f */
[----:B0-----:R-:W-:Y:S05]  /*28b60*/  @!P0 BRA `(.L_x_3429) ;  /* 0x0000002c000c8947 */ /* 0x001fea0003800000 */
.L_x_3517:
[----:B------:R-:W-:Y:S05]  /*28b70*/  BSYNC B0 ;  /* 0x0000000000007941 */ /* 0x000fea0003800000 */
.L_x_3428:
[----:B------:R-:W-:-:S03]  /*28b80*/  UMOV UR4, 0xffffffff ;  /* 0xffffffff00047882 */ /* 0x000fc60000000000 */
[----:B------:R-:W-:Y:S05]  /*28b90*/  BRA.DIV UR4, `(.L_x_3430) ;  /* 0x0000002e04147947 */ /* 0x000fea000b800000 */
[----:B------:R-:W2:Y:S02]  /*28ba0*/  S2R R2, SR_TID.X ;  /* 0x0000000000027919 */ /* 0x000ea40000002100 */
[----:B--2---:R-:W-:-:S04]  /*28bb0*/  SHF.R.U32.HI R2, RZ, 0x5, R2 ;  /* 0x00000005ff027819 */ /* 0x004fc80000011602 */
[----:B------:R-:W-:-:S05]  /*28bc0*/  LOP3.LUT R2, R2, 0x3, RZ, 0xc0, !PT ;  /* 0x0000000302027812 */ /* 0x000fca00078ec0ff */
[----:B------:R2:W3:Y:S02]  /*28bd0*/  SHFL.IDX PT, R14, R2, RZ, 0x1f ;  /* 0x00001fff020e7589 */ /* 0x0004e400000e0000 */
.L_x_3520:
[----:B---3--:R-:W-:Y:S01]  /*28be0*/  ISETP.NE.AND P0, PT, R14, RZ, PT ;  /* 0x000000ff0e00720c */ /* 0x008fe20003f05270 */
[----:B------:R-:W-:-:S12]  /*28bf0*/  BSSY B0, `(.L_x_3431) ;  /* 0x0000027000007945 */ /* 0x000fd80003800000 */
[----:B------:R-:W-:Y:S05]  /*28c00*/  @P0 BRA `(.L_x_3432) ;  /* 0x0000000000940947 */ /* 0x000fea0003800000 */
[----:B------:R-:W-:-:S03]  /*28c10*/  UMOV UR4, 0xffffffff ;  /* 0xffffffff00047882 */ /* 0x000fc60000000000 */
[----:B------:R-:W-:Y:S05]  /*28c20*/  BRA.DIV UR4, `(.L_x_3433) ;  /* 0x0000002e04247947 */ /* 0x000fea000b800000 */
[----:B------:R-:W-:-:S13]  /*28c30*/  ELECT P6, URZ, PT ;  /* 0x00000000003f782f */ /* 0x000fda00038c0000 */
.L_x_3523:
[----:B------:R-:W-:Y:S05]  /*28c40*/  @!P6 BRA `(.L_x_3432) ;  /* 0x000000000084e947 */ /* 0x000fea0003800000 */
[----:B------:R-:W-:-:S06]  /*28c50*/  ULOP3.LUT UR4, UR36, 0x2, URZ, 0xfc, !UPT ;  /* 0x0000000224047892 */ /* 0x000fcc000f8efc3f */
[----:B--2---:R-:W-:-:S05]  /*28c60*/  IMAD.U32 R2, RZ, RZ, UR4 ;  /* 0x00000004ff027e24 */ /* 0x004fca000f8e00ff */
[----:B------:R-:W-:-:S13]  /*28c70*/  ISETP.NE.AND P2, PT, R2, 0x3, PT ;  /* 0x000000030200780c */ /* 0x000fda0003f45270 */
[----:B------:R-:W-:Y:S05]  /*28c80*/  @!P2 BRA `(.L_x_3434) ;  /* 0x000000000004a947 */ /* 0x000fea0003800000 */
[----:B------:R-:W-:Y:S01]  /*28c90*/  BPT.TRAP 0x1 ;  /* 0x000000040000795c */ /* 0x000fe20000300000 */
.L_x_3434:
        /* <DEDUP_REMOVED lines=14> */
.L_x_3524:
[----:B------:R-:W2:Y:S02]  /*28d80*/  SYNCS.PHASECHK.TRANS64.TRYWAIT P0, [R7+URZ], R2 ;  /* 0x00000002070075a7 */ /* 0x000ea4000800017f */
[----:B--2---:R-:W-:Y:S05]  /*28d90*/  @!P0 BRA `(.L_x_3436) ;  /* 0x0000002800fc8947 */ /* 0x004fea0003800000 */
.L_x_3525:
[----:B------:R-:W-:Y:S05]  /*28da0*/  @!P2 BRA `(.L_x_3437) ;  /* 0x000000000004a947 */ /* 0x000fea0003800000 */
[----:B------:R-:W-:Y:S01]  /*28db0*/  BPT.TRAP 0x1 ;  /* 0x000000040000795c */ /* 0x000fe20000300000 */
.L_x_3437:
[----:B------:R-:W3:Y:S01]  /*28dc0*/  LDL.LU R4, [R1+0x464] ;  /* 0x0004640001047983 */ /* 0x000ee20000300800 */
[----:B------:R-:W-:-:S04]  /*28dd0*/  VIADD R0, R0, 0x32460 ;  /* 0x0003246000007836 */ /* 0x000fc80000000000 */
[----:B---3--:R-:W-:-:S04]  /*28de0*/  IMAD R4, R4, 0x8, R0 ;  /* 0x0000000804047824 */ /* 0x008fc800078e0200 */
[----:B------:R-:W3:Y:S02]  /*28df0*/  SYNCS.PHASECHK.TRANS64.TRYWAIT P0, [R4+URZ], R5 ;  /* 0x00000005040075a7 */ /* 0x000ee4000800017f */
[----:B---3--:R-:W-:Y:S05]  /*28e00*/  @!P0 BRA `(.L_x_3438) ;  /* 0x0000002800f48947 */ /* 0x008fea0003800000 */
.L_x_3526:
[----:B------:R-:W-:-:S07]  /*28e10*/  IMAD R3, R3, 0x8, R0 ;  /* 0x0000000803037824 */ /* 0x000fce00078e0200 */
.L_x_3439:
[----:B----4-:R4:W0:Y:S02]  /*28e20*/  SYNCS.PHASECHK.TRANS64.TRYWAIT P0, [R3+URZ], R2 ;  /* 0x00000002030075a7 */ /* 0x010824000800017f */
[----:B0-----:R-:W-:Y:S05]  /*28e30*/  @!P0 NANOSLEEP.SYNCS 0x989680 ;  /* 0x009896800000895d */ /* 0x001fea0003900000 */
[----:B------:R-:W0:Y:S02]  /*28e40*/  @!P0 SYNCS.PHASECHK.TRANS64 P0, [R3+URZ], R2 ;  /* 0x00000002030085a7 */ /* 0x000e24000800007f */
[----:B0-----:R-:W-:Y:S05]  /*28e50*/  @!P0 BRA `(.L_x_3439) ;  /* 0xfffffffc00f08947 */ /* 0x001fea000383ffff */
.L_x_3432:
[----:B------:R-:W-:Y:S05]  /*28e60*/  BSYNC B0 ;  /* 0x0000000000007941 */ /* 0x000fea0003800000 */
.L_x_3431:
[----:B------:R-:W-:Y:S05]  /*28e70*/  EXIT ;  /* 0x000000000000794d */ /* 0x000fea0003800000 */
.L_x_3188:
[----:B0-----:R-:W-:-:S04]  /*28e80*/  IMAD.U32 R9, RZ, RZ, UR46 ;  /* 0x0000002eff097e24 */ /* 0x001fc8000f8e00ff */
[----:B------:R0:W1:Y:S03]  /*28e90*/  SYNCS.PHASECHK.TRANS64.TRYWAIT P0, [R9+URZ+0x32400], R0 ;  /* 0x03240000090075a7 */ /* 0x000066000800017f */
[----:B-1----:R-:W-:Y:S05]  /*28ea0*/  @!P0 NANOSLEEP.SYNCS 0x989680 ;  /* 0x009896800000895d */ /* 0x002fea0003900000 */
[----:B------:R-:W1:Y:S02]  /*28eb0*/  @!P0 SYNCS.PHASECHK.TRANS64 P0, [R9+URZ+0x32400], R0 ;  /* 0x03240000090085a7 */ /* 0x000e64000800007f */
[----:B-1----:R-:W-:Y:S05]  /*28ec0*/  @!P0 BRA `(.L_x_3188) ;  /* 0xfffffffc00ec8947 */ /* 0x002fea000383ffff */
[----:B------:R-:W-:Y:S05]  /*28ed0*/  BRA `(.L_x_3440) ;  /* 0xfffffd9800e47947 */ /* 0x000fea000383ffff */
.L_x_3195:
[----:B-1----:R1:W2:Y:S02]  /*28ee0*/  SYNCS.PHASECHK.TRANS64.TRYWAIT P0, [R24+URZ], R25 ;  /* 0x00000019180075a7 */ /* 0x0022a4000800017f */
[----:B--2---:R-:W-:Y:S05]  /*28ef0*/  @!P0 NANOSLEEP.SYNCS 0x989680 ;  /* 0x009896800000895d */ /* 0x004fea0003900000 */
[----:B------:R-:W2:Y:S02]  /*28f00*/  @!P0 SYNCS.PHASECHK.TRANS64 P0, [R24+URZ], R25 ;  /* 0x00000019180085a7 */ /* 0x000ea4000800007f */
[----:B--2---:R-:W-:Y:S05]  /*28f10*/  @!P0 BRA `(.L_x_3195) ;  /* 0xfffffffc00f08947 */ /* 0x004fea000383ffff */
[----:B------:R-:W-:Y:S05]  /*28f20*/  BRA `(.L_x_3194) ;  /* 0xfffffda000047947 */ /* 0x000fea000383ffff */
.L_x_3197:
[----:B0-----:R-:W-:-:S04]  /*28f30*/  IMAD.U32 R9, RZ, RZ, UR46 ;  /* 0x0000002eff097e24 */ /* 0x001fc8000f8e00ff */
[----:B------:R0:W1:Y:S03]  /*28f40*/  SYNCS.PHASECHK.TRANS64.TRYWAIT P0, [R9+URZ+0x32410], R8 ;  /* 0x03241008090075a7 */ /* 0x000066000800017f */
[----:B-1----:R-:W-:Y:S05]  /*28f50*/  @!P0 NANOSLEEP.SYNCS 0x989680 ;  /* 0x009896800000895d */ /* 0x002fea0003900000 */
[----:B------:R-:W1:Y:S02]  /*28f60*/  @!P0 SYNCS.PHASECHK.TRANS64 P0, [R9+URZ+0x32410], R8 ;  /* 0x03241008090085a7 */ /* 0x000e64000800007f */
[----:B-1----:R-:W-:Y:S05]  /*28f70*/  @!P0 BRA `(.L_x_3197) ;  /* 0xfffffffc00ec8947 */ /* 0x002fea000383ffff */
[----:B------:R-:W-:Y:S05]  /*28f80*/  BRA `(.L_x_3441) ;  /* 0xfffffda000d87947 */ /* 0x000fea000383ffff */
.L_x_3204:
[----:B-1----:R1:W2:Y:S02]  /*28f90*/  SYNCS.PHASECHK.TRANS64.TRYWAIT P0, [R8+URZ], R9 ;  /* 0x00000009080075a7 */ /* 0x0022a4000800017f */
[----:B--2---:R-:W-:Y:S05]  /*28fa0*/  @!P0 NANOSLEEP.SYNCS 0x989680 ;  /* 0x009896800000895d */ /* 0x004fea0003900000 */
[----:B------:R-:W2:Y:S02]  /*28fb0*/  @!P0 SYNCS.PHASECHK.TRANS64 P0, [R8+URZ], R9 ;  /* 0x00000009080085a7 */ /* 0x000ea4000800007f */
[----:B--2---:R-:W-:Y:S05]  /*28fc0*/  @!P0 BRA `(.L_x_3204) ;  /* 0xfffffffc00f08947 */ /* 0x004fea000383ffff */
[----:B------:R-:W-:Y:S05]  /*28fd0*/  BRA `(.L_x_3203) ;  /* 0xfffffda4001c7947 */ /* 0x000fea000383ffff */
.L_x_3239:
[----:B0-----:R0:W1:Y:S02]  /*28fe0*/  SYNCS.PHASECHK.TRANS64.TRYWAIT P2, [R0+URZ], R3 ;  /* 0x00000003000075a7 */ /* 0x001064000804017f */
[----:B-1----:R-:W-:Y:S05]  /*28ff0*/  @!P2 NANOSLEEP.SYNCS 0x989680 ;  /* 0x009896800000a95d */ /* 0x002fea0003900000 */
[----:B------:R-:W1:Y:S02]  /*29000*/  @!P2 SYNCS.PHASECHK.TRANS64 P2, [R0+URZ], R3 ;  /* 0x000000030000a5a7 */ /* 0x000e64000804007f */
[----:B-1----:R-:W-:Y:S05]  /*29010*/  @!P2 BRA `(.L_x_3239) ;  /* 0xfffffffc00f0a947 */ /* 0x002fea000383ffff */
[----:B------:R-:W-:Y:S05]  /*29020*/  BRA `(.L_x_3238) ;  /* 0xfffffe0800f47947 */ /* 0x000fea000383ffff */
.L_x_3246:
[----:B-1----:R1:W2:Y:S02]  /*29030*/  SYNCS.PHASECHK.TRANS64.TRYWAIT P2, [R4+URZ], R5 ;  /* 0x00000005040075a7 */ /* 0x0022a4000804017f */
[----:B--2---:R-:W-:Y:S05]  /*29040*/  @!P2 NANOSLEEP.SYNCS 0x989680 ;  /* 0x009896800000a95d */ /* 0x004fea0003900000 */
[----:B------:R-:W2:Y:S02]  /*29050*/  @!P2 SYNCS.PHASECHK.TRANS64 P2, [R4+URZ], R5 ;  /* 0x000000050400a5a7 */ /* 0x000ea4000804007f */
[----:B--2---:R-:W-:Y:S05]  /*29060*/  @!P2 BRA `(.L_x_3246) ;  /* 0xfffffffc00f0a947 */ /* 0x004fea000383ffff */
[----:B------:R-:W-:Y:S05]  /*29070*/  BRA `(.L_x_3245) ;  /* 0xfffffe1000187947 */ /* 0x000fea000383ffff */
.L_x_3257:
[----:B-1----:R1:W2:Y:S02]  /*29080*/  SYNCS.PHASECHK.TRANS64.TRYWAIT P1, [R0+URZ], R7 ;  /* 0x00000007000075a7 */ /* 0x0022a4000802017f */
[----:B--2---:R-:W-:Y:S05]  /*29090*/  @!P1 NANOSLEEP.SYNCS 0x989680 ;  /* 0x009896800000995d */ /* 0x004fea0003900000 */
[----:B------:R-:W2:Y:S02]  /*290a0*/  @!P1 SYNCS.PHASECHK.TRANS64 P1, [R0+URZ], R7 ;  /* 0x00000007000095a7 */ /* 0x000ea4000802007f */
[----:B--2---:R-:W-:Y:S05]  /*290b0*/  @!P1 BRA `(.L_x_3257) ;  /* 0xfffffffc00f09947 */ /* 0x004fea000383ffff */
[----:B------:R-:W-:Y:S05]  /*290c0*/  BRA `(.L_x_3256) ;  /* 0xfffffea000ac7947 */ /* 0x000fea000383ffff */
.L_x_3264:
[----:B-1----:R1:W2:Y:S02]  /*290d0*/  SYNCS.PHASECHK.TRANS64.TRYWAIT P1, [R4+URZ], R5 ;  /* 0x00000005040075a7 */ /* 0x0022a4000802017f */
[----:B--2---:R-:W-:Y:S05]  /*290e0*/  @!P1 NANOSLEEP.SYNCS 0x989680 ;  /* 0x009896800000995d */ /* 0x004fea0003900000 */
[----:B------:R-:W2:Y:S02]  /*290f0*/  @!P1 SYNCS.PHASECHK.TRANS64 P1, [R4+URZ], R5 ;  /* 0x00000005040095a7 */ /* 0x000ea4000802007f */
[----:B--2---:R-:W-:Y:S05]  /*29100*/  @!P1 BRA `(.L_x_3264) ;  /* 0xfffffffc00f09947 */ /* 0x004fea000383ffff */
[----:B------:R-:W-:Y:S05]  /*29110*/  BRA `(.L_x_3263) ;  /* 0xfffffea400d07947 */ /* 0x000fea000383ffff */
.L_x_3331:
        /* <DEDUP_REMOVED lines=11> */
.L_x_3443:
[----:B------:R-:W-:Y:S05]  /*291d0*/  BSYNC B0 ;  /* 0x0000000000007941 */ /* 0x000fea0003800000 */
.L_x_3442:
[----:B------:R-:W-:Y:S05]  /*291e0*/  BRA `(.L_x_3444) ;  /* 0xffffffa400847947 */ /* 0x000fea000383ffff */
.L_x_3333:
[----:B------:R-:W-:Y:S01]  /*291f0*/  BSSY B0, `(.L_x_3445) ;  /* 0x0000006000007945 */ /* 0x000fe20003800000 */
[----:B------:R-:W-:-:S07]  /*29200*/  IMAD.MOV.U32 R15, RZ, RZ, -0x1 ;  /* 0xffffffffff0f7424 */ /* 0x000fce00078e00ff */
[----:B012-4-:R-:W-:Y:S05]  /*29210*/  WARPSYNC.COLLECTIVE R15, `(.L_x_3446) ;  /* 0x000000000f0c7348 */ /* 0x017fea0003c00000 */
[----:B------:R-:W-:Y:S02]  /*29220*/  ELECT P6, UR62, PT ;  /* 0x00000000003e782f */ /* 0x000fe400038c0000 */
[----:B------:R-:W-:Y:S01]  /*29230*/  MOV R14, UR62 ;  /* 0x0000003e000e7c02 */ /* 0x000fe20008000f00 */
[----:B012-4-:R-:W-:Y:S10]  /*29240*/  ENDCOLLECTIVE ;  /* 0x000000000000791b */ /* 0x017ff40003800000 */
.L_x_3446:
[----:B------:R-:W-:Y:S05]  /*29250*/  BSYNC B0 ;  /* 0x0000000000007941 */ /* 0x000fea0003800000 */
.L_x_3445:
[----:B------:R-:W-:Y:S05]  /*29260*/  BRA `(.L_x_3447) ;  /* 0xffffffa400907947 */ /* 0x000fea000383ffff */
.L_x_3335:
[----:B--2---:R2:W3:Y:S02]  /*29270*/  SYNCS.PHASECHK.TRANS64.TRYWAIT P0, [R0+URZ+0x32440], R2 ;  /* 0x03244002000075a7 */ /* 0x0044e4000800017f */
[----:B---3--:R-:W-:Y:S05]  /*29280*/  @!P0 NANOSLEEP.SYNCS 0x989680 ;  /* 0x009896800000895d */ /* 0x008fea0003900000 */
[----:B------:R-:W3:Y:S02]  /*29290*/  @!P0 SYNCS.PHASECHK.TRANS64 P0, [R0+URZ+0x32440], R2 ;  /* 0x03244002000085a7 */ /* 0x000ee4000800007f */
[----:B---3--:R-:W-:Y:S05]  /*292a0*/  @!P0 BRA `(.L_x_3335) ;  /* 0xfffffffc00f08947 */ /* 0x008fea000383ffff */
[----:B------:R-:W-:Y:S05]  /*292b0*/  BRA `(.L_x_3448) ;  /* 0xffffffa400f87947 */ /* 0x000fea000383ffff */
.L_x_3339:
[----:B------:R0:W5:Y:S01]  /*292c0*/  LDL R2, [R1+0x494] ;  /* 0x0004940001027983 */ /* 0x0001620000100800 */
[----:B------:R-:W-:Y:S02]  /*292d0*/  IMAD.MOV.U32 R6, RZ, RZ, R11 ;  /* 0x000000ffff067224 */ /* 0x000fe400078e000b */
        /* <DEDUP_REMOVED lines=8> */
.L_x_3449:
[----:B------:R0:W-:Y:S01]  /*29360*/  STL [R1+0x484], R8 ;  /* 0x0004840801007387 */ /* 0x0001e20000100800 */
[----:B------:R-:W-:Y:S02]  /*29370*/  IMAD.MOV.U32 R13, RZ, RZ, R3 ;  /* 0x000000ffff0d7224 */ /* 0x000fe400078e0003 */
[----:B------:R-:W-:-:S07]  /*29380*/  IMAD.MOV.U32 R4, RZ, RZ, R14 ;  /* 0x000000ffff047224 */ /* 0x000fce00078e000e */
[----:B0-----:R-:W-:Y:S05]  /*29390*/  WARPSYNC.COLLECTIVE R15, `(.L_x_3450) ;  /* 0x000000000f087348 */ /* 0x001fea0003c00000 */
[----:B------:R1:W2:Y:S02]  /*293a0*/  SHFL.IDX P6, R14, R13, R12, R11 ;  /* 0x0000000c0d0e7389 */ /* 0x0002a400000c000b */
[----:B012---:R-:W-:Y:S01]  /*293b0*/  ENDCOLLECTIVE ;  /* 0x000000000000791b */ /* 0x007fe20003800000 */
.L_x_3450:
[----:B------:R-:W-:Y:S02]  /*293c0*/  IMAD.MOV.U32 R13, RZ, RZ, R0 ;  /* 0x000000ffff0d7224 */ /* 0x000fe400078e0000 */
[----:B------:R-:W-:Y:S02]  /*293d0*/  IMAD.MOV.U32 R12, RZ, RZ, 0x1 ;  /* 0x00000001ff0c7424 */ /* 0x000fe400078e00ff */
[----:B------:R-:W-:-:S07]  /*293e0*/  IMAD.MOV.U32 R5, RZ, RZ, R14 ;  /* 0x000000ffff057224 */ /* 0x000fce00078e000e */
[----:B------:R-:W-:Y:S05]  /*293f0*/  WARPSYNC.COLLECTIVE R15, `(.L_x_3451) ;  /* 0x000000000f087348 */ /* 0x000fea0003c00000 */
[----:B------:R0:W1:Y:S02]  /*29400*/  SHFL.IDX P6, R14, R13, R12, R11 ;  /* 0x0000000c0d0e7389 */ /* 0x00006400000c000b */
[----:B01----:R-:W-:Y:S01]  /*29410*/  ENDCOLLECTIVE ;  /* 0x000000000000791b */ /* 0x003fe20003800000 */
.L_x_3451:
[----:B------:R-:W-:Y:S02]  /*29420*/  IMAD.MOV.U32 R13, RZ, RZ, R3 ;  /* 0x000000ffff0d7224 */ /* 0x000fe400078e0003 */
[----:B------:R-:W-:Y:S02]  /*29430*/  IMAD R2, R2, R7, RZ ;  /* 0x0000000702027224 */ /* 0x000fe400078e02ff */
[----:B------:R-:W-:-:S07]  /*29440*/  IMAD.MOV.U32 R7, RZ, RZ, R14 ;  /* 0x000000ffff077224 */ /* 0x000fce00078e000e */
[----:B------:R-:W-:Y:S05]  /*29450*/  WARPSYNC.COLLECTIVE R15, `(.L_x_3452) ;  /* 0x000000000f087348 */ /* 0x000fea0003c00000 */
[----:B------:R0:W1:Y:S02]  /*29460*/  SHFL.IDX P6, R14, R13, R12, R11 ;  /* 0x0000000c0d0e7389 */ /* 0x00006400000c000b */
[----:B01----:R-:W-:Y:S01]  /*29470*/  ENDCOLLECTIVE ;  /* 0x000000000000791b */ /* 0x003fe20003800000 */
.L_x_3452:
[----:B------:R-:W-:-:S13]  /*29480*/  ISETP.GE.AND P1, PT, R8, R2, PT ;  /* 0x000000020800720c */ /* 0x000fda0003f26270 */
[----:B------:R-:W-:Y:S01]  /*29490*/  @!P1 LEA R5, P3, R10, R5, 0x1 ;  /* 0x000000050a059211 */ /* 0x000fe200078608ff */
[----:B------:R-:W-:Y:S02]  /*294a0*/  IMAD.MOV.U32 R13, RZ, RZ, R0 ;  /* 0x000000ffff0d7224 */ /* 0x000fe400078e0000 */
[----:B------:R-:W-:Y:S02]  /*294b0*/  IMAD.MOV.U32 R12, RZ, RZ, 0x2 ;  /* 0x00000002ff0c7424 */ /* 0x000fe400078e00ff */
[----:B------:R-:W-:-:S05]  /*294c0*/  @!P1 IMAD.X R4, RZ, RZ, R4, P3 ;  /* 0x000000ffff049224 */ /* 0x000fca00018e0604 */
[----:B------:R-:W-:Y:S01]  /*294d0*/  @!P1 LOP3.LUT R5, R5, R4, RZ, 0x3c, !PT ;  /* 0x0000000405059212 */ /* 0x000fe200078e3cff */
[----:B------:R-:W-:-:S07]  /*294e0*/  IMAD.MOV.U32 R6, RZ, RZ, R14 ;  /* 0x000000ffff067224 */ /* 0x000fce00078e000e */
[----:B------:R-:W-:Y:S05]  /*294f0*/  WARPSYNC.COLLECTIVE R15, `(.L_x_3453) ;  /* 0x000000000f087348 */ /* 0x000fea0003c00000 */
[----:B------:R0:W1:Y:S02]  /*29500*/  SHFL.IDX P6, R14, R13, R12, R11 ;  /* 0x0000000c0d0e7389 */ /* 0x00006400000c000b */
[----:B01----:R-:W-:Y:S01]  /*29510*/  ENDCOLLECTIVE ;  /* 0x000000000000791b */ /* 0x003fe20003800000 */
.L_x_3453:
[----:B------:R-:W-:-:S04]  /*29520*/  @!P1 LOP3.LUT R4, R5, R4, RZ, 0x3c, !PT ;  /* 0x0000000405049212 */ /* 0x000fc800078e3cff */
[----:B------:R-:W-:-:S05]  /*29530*/  @!P1 LOP3.LUT R5, R5, R4, RZ, 0x3c, !PT ;  /* 0x0000000405059212 */ /* 0x000fca00078e3cff */
[----:B------:R-:W-:Y:S01]  /*29540*/  @!PT LDS RZ, [RZ] ;  /* 0x00000000fffff984 */ /* 0x000fe20000000800 */
[----:B------:R-:W-:Y:S01]  /*29550*/  @!PT LDS RZ, [RZ] ;  /* 0x00000000fffff984 */ /* 0x000fe20000000800 */
[----:B------:R-:W-:Y:S01]  /*29560*/  @!PT LDS RZ, [RZ] ;  /* 0x00000000fffff984 */ /* 0x000fe20000000800 */
[----:B------:R0:W-:Y:S01]  /*29570*/  @!P1 LDGSTS.E.BYPASS.LTC128B.128 [R9+0x18400], desc[UR40][R4.64], !P0 ;  /* 0x1840000004099fae */ /* 0x0001e2000c101d68 */
[----:B------:R-:W-:Y:S02]  /*29580*/  IMAD.MOV.U32 R13, RZ, RZ, R3 ;  /* 0x000000ffff0d7224 */ /* 0x000fe400078e0003 */
[----:B0-----:R-:W-:-:S05]  /*29590*/  VIADD R5, R8, 0x10 ;  /* 0x0000001008057836 */ /* 0x001fca0000000000 */
[----:B------:R-:W-:Y:S01]  /*295a0*/  ISETP.GE.AND P2, PT, R5, R2, PT ;  /* 0x000000020500720c */ /* 0x000fe20003f46270 */
[----:B------:R0:W-:-:S12]  /*295b0*/  STL [R1+0x4a8], R5 ;  /* 0x0004a80501007387 */ /* 0x0001d80000100800 */
[----:B0-----:R-:W-:Y:S01]  /*295c0*/  @!P2 LEA R5, P1, R10, R6, 0x1 ;  /* 0x000000060a05a211 */ /* 0x001fe200078208ff */
[----:B------:R-:W-:-:S12]  /*295d0*/  IMAD.MOV.U32 R6, RZ, RZ, R14 ;  /* 0x000000ffff067224 */ /* 0x000fd800078e000e */
[----:B------:R-:W-:Y:S05]  /*295e0*/  WARPSYNC.COLLECTIVE R15, `(.L_x_3454) ;  /* 0x000000000f087348 */ /* 0x000fea0003c00000 */
[----:B------:R0:W1:Y:S02]  /*295f0*/  SHFL.IDX P6, R14, R13, R12, R11 ;  /* 0x0000000c0d0e7389 */ /* 0x00006400000c000b */
[----:B01----:R-:W-:Y:S01]  /*29600*/  ENDCOLLECTIVE ;  /* 0x000000000000791b */ /* 0x003fe20003800000 */
.L_x_3454:
[----:B------:R-:W-:Y:S02]  /*29610*/  @!P2 IMAD.X R4, RZ, RZ, R7, P1 ;  /* 0x000000ffff04a224 */ /* 0x000fe400008e0607 */
[----:B------:R-:W-:-:S03]  /*29620*/  VIADD R7, R8, 0x20 ;  /* 0x0000002008077836 */ /* 0x000fc60000000000 */
[----:B------:R-:W-:Y:S02]  /*29630*/  @!P2 LOP3.LUT R5, R5, R4, RZ, 0x3c, !PT ;  /* 0x000000040505a212 */ /* 0x000fe400078e3cff */
[----:B------:R-:W-:Y:S01]  /*29640*/  ISETP.GE.AND P1, PT, R7, R2, PT ;  /* 0x000000020700720c */ /* 0x000fe20003f26270 */
[----:B------:R0:W-:Y:S01]  /*29650*/  STL [R1+0x4ac], R7 ;  /* 0x0004ac0701007387 */ /* 0x0001e20000100800 */
[----:B------:R-:W-:Y:S01]  /*29660*/  @!P2 LOP3.LUT R4, R5, R4, RZ, 0x3c, !PT ;  /* 0x000000040504a212 */ /* 0x000fe200078e3cff */
[----:B------:R-:W-:-:S03]  /*29670*/  IMAD.MOV.U32 R13, RZ, RZ, R0 ;  /* 0x000000ffff0d7224 */ /* 0x000fc600078e0000 */
[----:B------:R-:W-:Y:S01]  /*29680*/  @!P2 LOP3.LUT R5, R5, R4, RZ, 0x3c, !PT ;  /* 0x000000040505a212 */ /* 0x000fe200078e3cff */
[----:B------:R-:W-:-:S04]  /*29690*/  IMAD.MOV.U32 R12, RZ, RZ, 0x3 ;  /* 0x00000003ff0c7424 */ /* 0x000fc800078e00ff */
[----:B------:R-:W-:Y:S01]  /*296a0*/  @!PT LDS RZ, [RZ] ;  /* 0x00000000fffff984 */ /* 0x000fe20000000800 */
[----:B------:R-:W-:Y:S01]  /*296b0*/  @!PT LDS RZ, [RZ] ;  /* 0x00000000fffff984 */ /* 0x000fe20000000800 */
[----:B------:R-:W-:Y:S01]  /*296c0*/  @!PT LDS RZ, [RZ] ;  /* 0x00000000fffff984 */ /* 0x000fe20000000800 */
[----:B------:R1:W-:Y:S01]  /*296d0*/  @!P2 LDGSTS.E.BYPASS.LTC128B.128 [R9+0x18c00], desc[UR40][R4.64], !P0 ;  /* 0x18c000000409afae */ /* 0x0003e2000c101d68 */
[----:B0-----:R-:W-:-:S05]  /*296e0*/  VIADD R7, R8, 0x30 ;  /* 0x0000003008077836 */ /* 0x001fca0000000000 */
[----:B------:R0:W-:Y:S01]  /*296f0*/  STL [R1+0x4b8], R7 ;  /* 0x0004b80701007387 */ /* 0x0001e20000100800 */
[----:B-1----:R-:W-:-:S07]  /*29700*/  IMAD.MOV.U32 R4, RZ, RZ, R14 ;  /* 0x000000ffff047224 */ /* 0x002fce00078e000e */
[----:B0-----:R-:W-:Y:S05]  /*29710*/  WARPSYNC.COLLECTIVE R15, `(.L_x_3455) ;  /* 0x000000000f087348 */ /* 0x001fea0003c00000 */
[----:B------:R1:W2:Y:S02]  /*29720*/  SHFL.IDX P6, R14, R13, R12, R11 ;  /* 0x0000000c0d0e7389 */ /* 0x0002a400000c000b */
[----:B012---:R-:W-:Y:S01]  /*29730*/  ENDCOLLECTIVE ;  /* 0x000000000000791b */ /* 0x007fe20003800000 */
.L_x_3455:
        /* <DEDUP_REMOVED lines=10> */
.L_x_3456:
        /* <DEDUP_REMOVED lines=13> */
.L_x_3457:
        /* <DEDUP_REMOVED lines=10> */
.L_x_3458:
        /* <DEDUP_REMOVED lines=13> */
.L_x_3459:
        /* <DEDUP_REMOVED lines=10> */
.L_x_3460:
        /* <DEDUP_REMOVED lines=13> */
.L_x_3461:
        /* <DEDUP_REMOVED lines=10> */
.L_x_3462:
        /* <DEDUP_REMOVED lines=11> */
.L_x_3463:
        /* <DEDUP_REMOVED lines=10> */
.L_x_3464:
[----:B------:R-:W-:Y:S01]  /*29d80*/  @!PT LDS RZ, [RZ] ;  /* 0x00000000fffff984 */ /* 0x000fe20000000800 */
[----:B------:R-:W-:Y:S01]  /*29d90*/  @!PT LDS RZ, [RZ] ;  /* 0x00000000fffff984 */ /* 0x000fe20000000800 */
[----:B------:R-:W-:Y:S01]  /*29da0*/  @!PT LDS RZ, [RZ] ;  /* 0x00000000fffff984 */ /* 0x000fe20000000800 */
[----:B------:R1:W-:Y:S01]  /*29db0*/  @!P1 LDGSTS.E.BYPASS.LTC128B.128 [R9+0x1b400], desc[UR40][R4.64], !P0 ;  /* 0x1b40000004099fae */ /* 0x0003e2000c101d68 */
[----:B------:R-:W-:Y:S01]  /*29dc0*/  IMAD.MOV.U32 R3, RZ, RZ, R14 ;  /* 0x000000ffff037224 */ /* 0x000fe200078e000e */
[----:B------:R-:W-:Y:S06]  /*29dd0*/  BRA `(.L_x_3465) ;  /* 0xffffffa8009c7947 */ /* 0x000fec000383ffff */
.L_x_3343:
[----:B------:R-:W2:Y:S04]  /*29de0*/  LDL.LU R3, [R1+0x494] ;  /* 0x0004940001037983 */ /* 0x000ea80000300800 */
[----:B------:R-:W3:Y:S04]  /*29df0*/  LDL.LU R6, [R1+0x484] ;  /* 0x0004840001067983 */ /* 0x000ee80000300800 */
[----:B------:R-:W4:Y:S04]  /*29e00*/  LDL.LU R15, [R1+0x4a8] ;  /* 0x0004a800010f7983 */ /* 0x000f280000300800 */
[----:B------:R-:W5:Y:S04]  /*29e10*/  LDL.LU R9, [R1+0x47c] ;  /* 0x00047c0001097983 */ /* 0x000f680000300800 */
[----:B------:R-:W5:Y:S04]  /*29e20*/  LDL.LU R14, [R1+0x4ac] ;  /* 0x0004ac00010e7983 */ /* 0x000f680000300800 */
[----:B------:R-:W5:Y:S04]  /*29e30*/  LDL.LU R13, [R1+0x4b8] ;  /* 0x0004b800010d7983 */ /* 0x000f680000300800 */
[----:B------:R-:W5:Y:S04]  /*29e40*/  LDL.LU R11, [R1+0x4c0] ;  /* 0x0004c000010b7983 */ /* 0x000f680000300800 */
[----:B------:R-:W5:Y:S04]  /*29e50*/  LDL.LU R12, [R1+0x4bc] ;  /* 0x0004bc00010c7983 */ /* 0x000f680000300800 */
[----:B------:R-:W5:Y:S01]  /*29e60*/  LDL.LU R10, [R1+0x4c4] ;  /* 0x0004c400010a7983 */ /* 0x000f620000300800 */
[----:B------:R-:W-:Y:S01]  /*29e70*/  BSSY B0, `(.L_x_3466) ;  /* 0x000001b000007945 */ /* 0x000fe20003800000 */
[----:B--2---:R-:W-:-:S05]  /*29e80*/  IMAD R3, R3, R7, RZ ;  /* 0x0000000703037224 */ /* 0x004fca00078e02ff */
[-C--:B---3--:R-:W-:Y:S02]  /*29e90*/  ISETP.GE.AND P4, PT, R6, R3.reuse, PT ;  /* 0x000000030600720c */ /* 0x088fe40003f86270 */
[----:B----4-:R-:W-:Y:S02]  /*29ea0*/  ISETP.GE.AND P5, PT, R15, R3, PT ;  /* 0x000000030f00720c */ /* 0x010fe40003fa6270 */
[----:B-----5:R-:W-:-:S09]  /*29eb0*/  LOP3.LUT R9, R9, 0xffffffef, RZ, 0xc0, !PT ;  /* 0xffffffef09097812 */ /* 0x020fd200078ec0ff */
[----:B------:R-:W-:Y:S02]  /*29ec0*/  @P4 LOP3.LUT R9, R9, 0x10, RZ, 0xfc, !PT ;  /* 0x0000001009094812 */ /* 0x000fe400078efcff */
[----:B------:R-:W-:Y:S02]  /*29ed0*/  ISETP.GE.AND P6, PT, R14, R3, PT ;  /* 0x000000030e00720c */ /* 0x000fe40003fc6270 */
[----:B------:R-:W-:-:S04]  /*29ee0*/  LOP3.LUT R9, R9, 0xfffffff7, RZ, 0xc0, !PT ;  /* 0xfffffff709097812 */ /* 0x000fc800078ec0ff */
[----:B------:R-:W-:Y:S02]  /*29ef0*/  @P5 LOP3.LUT R9, R9, 0x8, RZ, 0xfc, !PT ;  /* 0x0000000809095812 */ /* 0x000fe400078efcff */
[----:B------:R-:W-:Y:S02]  /*29f00*/  ISETP.GE.AND P4, PT, R13, R3, PT ;  /* 0x000000030d00720c */ /* 0x000fe40003f86270 */
[----:B------:R-:W-:-:S04]  /*29f10*/  LOP3.LUT R9, R9, 0xfffffffb, RZ, 0xc0, !PT ;  /* 0xfffffffb09097812 */ /* 0x000fc800078ec0ff */
[----:B------:R-:W-:Y:S02]  /*29f20*/  @P6 LOP3.LUT R9, R9, 0x4, RZ, 0xfc, !PT ;  /* 0x0000000409096812 */ /* 0x000fe400078efcff */
[----:B------:R-:W-:Y:S02]  /*29f30*/  ISETP.GE.AND P6, PT, R11, R3, PT ;  /* 0x000000030b00720c */ /* 0x000fe40003fc6270 */
[----:B------:R-:W-:-:S04]  /*29f40*/  LOP3.LUT R9, R9, 0xfffffffd, RZ, 0xc0, !PT ;  /* 0xfffffffd09097812 */ /* 0x000fc800078ec0ff */
[----:B------:R-:W-:-:S04]  /*29f50*/  @P4 LOP3.LUT R9, R9, 0x2, RZ, 0xfc, !PT ;  /* 0x0000000209094812 */ /* 0x000fc800078efcff */
[----:B------:R-:W-:-:S04]  /*29f60*/  LOP3.LUT R9, R9, 0xffffffdf, RZ, 0xc0, !PT ;  /* 0xffffffdf09097812 */ /* 0x000fc800078ec0ff */
[----:B------:R-:W-:-:S05]  /*29f70*/  @P6 LOP3.LUT R9, R9, 0x20, RZ, 0xfc, !PT ;  /* 0x0000002009096812 */ /* 0x000fca00078efcff */
[----:B------:R0:W-:Y:S01]  /*29f80*/  STL [R1+0x47c], R9 ;  /* 0x00047c0901007387 */ /* 0x0001e20000100800 */
[-C--:B------:R-:W-:Y:S01]  /*29f90*/  ISETP.GE.AND P5, PT, R12, R3.reuse, PT ;  /* 0x000000030c00720c */ /* 0x080fe20003fa6270 */
[----:B------:R-:W-:Y:S01]  /*29fa0*/  IMAD.MOV.U32 R13, RZ, RZ, R0 ;  /* 0x000000ffff0d7224 */ /* 0x000fe200078e0000 */
[----:B------:R-:W-:Y:S01]  /*29fb0*/  ISETP.GE.AND P4, PT, R10, R3, PT ;  /* 0x000000030a00720c */ /* 0x000fe20003f86270 */
[----:B------:R-:W-:Y:S02]  /*29fc0*/  IMAD.MOV.U32 R12, RZ, RZ, RZ ;  /* 0x000000ffff0c7224 */ /* 0x000fe400078e00ff */
[----:B------:R-:W-:Y:S02]  /*29fd0*/  IMAD.MOV.U32 R11, RZ, RZ, 0x181f ;  /* 0x0000181fff0b7424 */ /* 0x000fe400078e00ff */
[----:B------:R-:W-:-:S08]  /*29fe0*/  IMAD.MOV.U32 R15, RZ, RZ, -0x1 ;  /* 0xffffffffff0f7424 */ /* 0x000fd000078e00ff */
[----:B0-----:R-:W-:Y:S05]  /*29ff0*/  WARPSYNC.COLLECTIVE R15, `(.L_x_3467) ;  /* 0x000000000f087348 */ /* 0x001fea0003c00000 */
[----:B------:R1:W2:Y:S02]  /*2a000*/  SHFL.IDX P6, R14, R13, R12, R11 ;  /* 0x0000000c0d0e7389 */ /* 0x0002a400000c000b */
[----:B012---:R-:W-:Y:S01]  /*2a010*/  ENDCOLLECTIVE ;  /* 0x000000000000791b */ /* 0x007fe20003800000 */
.L_x_3467:
[----:B------:R-:W-:Y:S05]  /*2a020*/  BSYNC B0 ;  /* 0x0000000000007941 */ /* 0x000fea0003800000 */
.L_x_3466:
[----:B------:R0:W5:Y:S04]  /*2a030*/  LDL.LU R9, [R1+0x47c] ;  /* 0x00047c0001097983 */ /* 0x0001680000300800 */
[----:B------:R0:W5:Y:S01]  /*2a040*/  LDL R7, [R1+0x46c] ;  /* 0x00046c0001077983 */ /* 0x0001620000100800 */
[----:B------:R-:W-:Y:S02]  /*2a050*/  IMAD.MOV.U32 R13, RZ, RZ, R2 ;  /* 0x000000ffff0d7224 */ /* 0x000fe400078e0002 */
[----:B------:R-:W-:Y:S02]  /*2a060*/  IMAD.MOV.U32 R12, RZ, RZ, RZ ;  /* 0x000000ffff0c7224 */ /* 0x000fe400078e00ff */
[----:B------:R-:W-:Y:S02]  /*2a070*/  IMAD.MOV.U32 R11, RZ, RZ, 0x181f ;  /* 0x0000181fff0b7424 */ /* 0x000fe400078e00ff */
[----:B------:R-:W-:-:S02]  /*2a080*/  IMAD.MOV.U32 R15, RZ, RZ, -0x1 ;  /* 0xffffffffff0f7424 */ /* 0x000fc400078e00ff */
[----:B0-----:R-:W-:-:S07]  /*2a090*/  IMAD.MOV.U32 R4, RZ, RZ, R14 ;  /* 0x000000ffff047224 */ /* 0x001fce00078e000e */
[----:B-----5:R-:W-:Y:S05]  /*2a0a0*/  WARPSYNC.COLLECTIVE R15, `(.L_x_3468) ;  /* 0x000000000f087348 */ /* 0x020fea0003c00000 */
[----:B------:R0:W1:Y:S02]  /*2a0b0*/  SHFL.IDX P6, R14, R13, R12, R11 ;  /* 0x0000000c0d0e7389 */ /* 0x00006400000c000b */
[----:B01---5:R-:W-:Y:S01]  /*2a0c0*/  ENDCOLLECTIVE ;  /* 0x000000000000791b */ /* 0x023fe20003800000 */
.L_x_3468:
[----:B------:R-:W-:Y:S02]  /*2a0d0*/  IMAD.MOV.U32 R13, RZ, RZ, R0 ;  /* 0x000000ffff0d7224 */ /* 0x000fe400078e0000 */
[----:B------:R-:W-:Y:S02]  /*2a0e0*/  IMAD.MOV.U32 R12, RZ, RZ, 0x1 ;  /* 0x00000001ff0c7424 */ /* 0x000fe400078e00ff */
[----:B------:R-:W-:Y:S01]  /*2a0f0*/  IMAD.MOV.U32 R5, RZ, RZ, R14 ;  /* 0x000000ffff057224 */ /* 0x000fe200078e000e */
[----:B------:R-:W-:-:S04]  /*2a100*/  LOP3.LUT R9, R9, 0xffbfffff, RZ, 0xc0, !PT ;  /* 0xffbfffff09097812 */ /* 0x000fc800078ec0ff */
[----:B------:R-:W-:-:S04]  /*2a110*/  @P5 LOP3.LUT R9, R9, 0x400000, RZ, 0xfc, !PT ;  /* 0x0040000009095812 */ /* 0x000fc800078efcff */
[C---:B------:R-:W-:Y:S02]  /*2a120*/  LOP3.LUT P5, RZ, R9.reuse, 0x10, RZ, 0xc0, !PT ;  /* 0x0000001009ff7812 */ /* 0x040fe400078ac0ff */
[----:B------:R-:W-:-:S04]  /*2a130*/  LOP3.LUT R9, R9, 0xffdfffff, RZ, 0xc0, !PT ;  /* 0xffdfffff09097812 */ /* 0x000fc800078ec0ff */
[----:B------:R-:W-:-:S04]  /*2a140*/  @P4 LOP3.LUT R9, R9, 0x200000, RZ, 0xfc, !PT ;  /* 0x0020000009094812 */ /* 0x000fc800078efcff */
[----:B------:R-:W-:Y:S01]  /*2a150*/  LOP3.LUT P4, RZ, R9, 0x8, RZ, 0xc0, !PT ;  /* 0x0000000809ff7812 */ /* 0x000fe2000788c0ff */
[----:B------:R0:W-:Y:S02]  /*2a160*/  STL [R1+0x47c], R9 ;  /* 0x00047c0901007387 */ /* 0x0001e40000100800 */
[----:B------:R-:W-:-:S05]  /*2a170*/  @!P5 LEA R5, P6, R8, R5, 0x1 ;  /* 0x000000050805d211 */ /* 0x000fca00078c08ff */
[----:B------:R-:W-:-:S05]  /*2a180*/  @!P5 IMAD.X R4, RZ, RZ, R4, P6 ;  /* 0x000000ffff04d224 */ /* 0x000fca00030e0604 */
[----:B0-----:R-:W-:-:S07]  /*2a190*/  @!P5 LOP3.LUT R5, R5, R4, RZ, 0x3c, !PT ;  /* 0x000000040505d212 */ /* 0x001fce00078e3cff */
[----:B------:R-:W-:Y:S05]  /*2a1a0*/  WARPSYNC.COLLECTIVE R15, `(.L_x_3469) ;  /* 0x000000000f087348 */ /* 0x000fea0003c00000 */
[----:B------:R0:W1:Y:S02]  /*2a1b0*/  SHFL.IDX P6, R14, R13, R12, R11 ;  /* 0x0000000c0d0e7389 */ /* 0x00006400000c000b */
[----:B01----:R-:W-:Y:S01]  /*2a1c0*/  ENDCOLLECTIVE ;  /* 0x000000000000791b */ /* 0x003fe20003800000 */
.L_x_3469:
        /* <DEDUP_REMOVED lines=15> */
.L_x_3470:
        /* <DEDUP_REMOVED lines=12> */
.L_x_3471:
        /* <DEDUP_REMOVED lines=12> */
.L_x_3472:
        /* <DEDUP_REMOVED lines=12> */
.L_x_3473:
        /* <DEDUP_REMOVED lines=12> */
.L_x_3474:
        /* <DEDUP_REMOVED lines=12> */
.L_x_3475:
        /* <DEDUP_REMOVED lines=12> */
.L_x_3476:
        /* <DEDUP_REMOVED lines=12> */
.L_x_3477:
        /* <DEDUP_REMOVED lines=11> */
.L_x_3478:
        /* <DEDUP_REMOVED lines=16> */
.L_x_3479:
[----:B------:R-:W-:Y:S02]  /*2a9b0*/  IMAD.MOV.U32 R13, RZ, RZ, R2 ;  /* 0x000000ffff0d7224 */ /* 0x000fe400078e0002 */
[----:B------:R-:W-:-:S07]  /*2a9c0*/  IMAD.MOV.U32 R6, RZ, RZ, R14 ;  /* 0x000000ffff067224 */ /* 0x000fce00078e000e */
[----:B------:R-:W-:Y:S05]  /*2a9d0*/  WARPSYNC.COLLECTIVE R15, `(.L_x_3480) ;  /* 0x000000000f087348 */ /* 0x000fea0003c00000 */
[----:B------:R0:W1:Y:S02]  /*2a9e0*/  SHFL.IDX P6, R14, R13, R12, R11 ;  /* 0x0000000c0d0e7389 */ /* 0x00006400000c000b */
[----:B01----:R-:W-:Y:S01]  /*2a9f0*/  ENDCOLLECTIVE ;  /* 0x000000000000791b */ /* 0x003fe20003800000 */
.L_x_3480:
[----:B------:R-:W-:Y:S02]  /*2aa00*/  IMAD.MOV.U32 R13, RZ, RZ, R0 ;  /* 0x000000ffff0d7224 */ /* 0x000fe400078e0000 */
[----:B------:R-:W-:Y:S02]  /*2aa10*/  IMAD.MOV.U32 R12, RZ, RZ, 0x7 ;  /* 0x00000007ff0c7424 */ /* 0x000fe400078e00ff */
[----:B------:R-:W-:-:S07]  /*2aa20*/  IMAD.MOV.U32 R4, RZ, RZ, R14 ;  /* 0x000000ffff047224 */ /* 0x000fce00078e000e */
[----:B------:R-:W-:Y:S05]  /*2aa30*/  WARPSYNC.COLLECTIVE R15, `(.L_x_3481) ;  /* 0x000000000f087348 */ /* 0x000fea0003c00000 */
[----:B------:R0:W1:Y:S02]  /*2aa40*/  SHFL.IDX P6, R14, R13, R12, R11 ;  /* 0x0000000c0d0e7389 */ /* 0x00006400000c000b */
[----:B01----:R-:W-:Y:S01]  /*2aa50*/  ENDCOLLECTIVE ;  /* 0x000000000000791b */ /* 0x003fe20003800000 */
.L_x_3481:
        /* <DEDUP_REMOVED lines=14> */
.L_x_3482:
[----:B------:R-:W-:Y:S01]  /*2ab40*/  IMAD.MOV.U32 R2, RZ, RZ, R14 ;  /* 0x000000ffff027224 */ /* 0x000fe200078e000e */
[----:B------:R-:W-:Y:S06]  /*2ab50*/  BRA `(.L_x_3483) ;  /* 0xffffffa800247947 */ /* 0x000fec000383ffff */
.L_x_3348:
[----:B0-----:R-:W3:Y:S02]  /*2ab60*/  LDL R2, [R1+0x460] ;  /* 0x0004600001027983 */ /* 0x001ee40000100800 */
[----:B---3--:R0:W3:Y:S02]  /*2ab70*/  SYNCS.PHASECHK.TRANS64.TRYWAIT P0, [R2+URZ+0x32420], R0 ;  /* 0x03242000020075a7 */ /* 0x0080e4000800017f */
[----:B---3--:R-:W-:Y:S05]  /*2ab80*/  @!P0 NANOSLEEP.SYNCS 0x989680 ;  /* 0x009896800000895d */ /* 0x008fea0003900000 */
[----:B------:R-:W3:Y:S02]  /*2ab90*/  @!P0 SYNCS.PHASECHK.TRANS64 P0, [R2+URZ+0x32420], R0 ;  /* 0x03242000020085a7 */ /* 0x000ee4000800007f */
[----:B---3--:R-:W-:Y:S05]  /*2aba0*/  @!P0 BRA `(.L_x_3348) ;  /* 0xfffffffc00ec8947 */ /* 0x008fea000383ffff */
[----:B------:R-:W-:Y:S05]  /*2abb0*/  BRA `(.L_x_3484) ;  /* 0xffffffa800a07947 */ /* 0x000fea000383ffff */
.L_x_3352:
[----:B0-----:R0:W3:Y:S02]  /*2abc0*/  SYNCS.PHASECHK.TRANS64.TRYWAIT P0, [R2+URZ+0x32460], R0 ;  /* 0x03246000020075a7 */ /* 0x0010e4000800017f */
[----:B---3--:R-:W-:Y:S05]  /*2abd0*/  @!P0 NANOSLEEP.SYNCS 0x989680 ;  /* 0x009896800000895d */ /* 0x008fea0003900000 */
[----:B------:R-:W3:Y:S02]  /*2abe0*/  @!P0 SYNCS.PHASECHK.TRANS64 P0, [R2+URZ+0x32460], R0 ;  /* 0x03246000020085a7 */ /* 0x000ee4000800007f */
[----:B---3--:R-:W-:Y:S05]  /*2abf0*/  @!P0 BRA `(.L_x_3352) ;  /* 0xfffffffc00f08947 */ /* 0x008fea000383ffff */
[----:B------:R-:W-:Y:S05]  /*2ac00*/  BRA `(.L_x_3485) ;  /* 0xffffffa800d07947 */ /* 0x000fea000383ffff */
.L_x_3367:
[----:B0-----:R0:W2:Y:S02]  /*2ac10*/  SYNCS.PHASECHK.TRANS64.TRYWAIT P0, [R3+URZ+0x32440], R2 ;  /* 0x03244002030075a7 */ /* 0x0010a4000800017f */
[----:B--2---:R-:W-:Y:S05]  /*2ac20*/  @!P0 NANOSLEEP.SYNCS 0x989680 ;  /* 0x009896800000895d */ /* 0x004fea0003900000 */
[----:B------:R-:W2:Y:S02]  /*2ac30*/  @!P0 SYNCS.PHASECHK.TRANS64 P0, [R3+URZ+0x32440], R2 ;  /* 0x03244002030085a7 */ /* 0x000ea4000800007f */
[----:B--2---:R-:W-:Y:S05]  /*2ac40*/  @!P0 BRA `(.L_x_3367) ;  /* 0xfffffffc00f08947 */ /* 0x004fea000383ffff */
[----:B------:R-:W-:Y:S05]  /*2ac50*/  BRA `(.L_x_3486) ;  /* 0xffffffb000ec7947 */ /* 0x000fea000383ffff */
.L_x_3372:
[----:B--2---:R2:W3:Y:S02]  /*2ac60*/  SYNCS.PHASECHK.TRANS64.TRYWAIT P0, [R3+URZ+0x32460], R2 ;  /* 0x03246002030075a7 */ /* 0x0044e4000800017f */
[----:B---3--:R-:W-:Y:S05]  /*2ac70*/  @!P0 NANOSLEEP.SYNCS 0x989680 ;  /* 0x009896800000895d */ /* 0x008fea0003900000 */
[----:B------:R-:W3:Y:S02]  /*2ac80*/  @!P0 SYNCS.PHASECHK.TRANS64 P0, [R3+URZ+0x32460], R2 ;  /* 0x03246002030085a7 */ /* 0x000ee4000800007f */
[----:B---3--:R-:W-:Y:S05]  /*2ac90*/  @!P0 BRA `(.L_x_3372) ;  /* 0xfffffffc00f08947 */ /* 0x008fea000383ffff */
[----:B------:R-:W-:Y:S05]  /*2aca0*/  BRA `(.L_x_3487) ;  /* 0xffffffb400707947 */ /* 0x000fea000383ffff */
.L_x_3383:
[----:B0-----:R0:W2:Y:S02]  /*2acb0*/  SYNCS.PHASECHK.TRANS64.TRYWAIT P0, [R2+URZ+0x32440], R3 ;  /* 0x03244003020075a7 */ /* 0x0010a4000800017f */
[----:B--2---:R-:W-:Y:S05]  /*2acc0*/  @!P0 NANOSLEEP.SYNCS 0x989680 ;  /* 0x009896800000895d */ /* 0x004fea0003900000 */
[----:B------:R-:W2:Y:S02]  /*2acd0*/  @!P0 SYNCS.PHASECHK.TRANS64 P0, [R2+URZ+0x32440], R3 ;  /* 0x03244003020085a7 */ /* 0x000ea4000800007f */
[----:B--2---:R-:W-:Y:S05]  /*2ace0*/  @!P0 BRA `(.L_x_3383) ;  /* 0xfffffffc00f08947 */ /* 0x004fea000383ffff */
[----:B------:R-:W-:Y:S05]  /*2acf0*/  BRA `(.L_x_3488) ;  /* 0xffffffbc00707947 */ /* 0x000fea000383ffff */
.L_x_3388:
[----:B--2---:R2:W3:Y:S02]  /*2ad00*/  SYNCS.PHASECHK.TRANS64.TRYWAIT P0, [R2+URZ+0x32460], R3 ;  /* 0x03246003020075a7 */ /* 0x0044e4000800017f */
[----:B---3--:R-:W-:Y:S05]  /*2ad10*/  @!P0 NANOSLEEP.SYNCS 0x989680 ;  /* 0x009896800000895d */ /* 0x008fea0003900000 */
[----:B------:R-:W3:Y:S02]  /*2ad20*/  @!P0 SYNCS.PHASECHK.TRANS64 P0, [R2+URZ+0x32460], R3 ;  /* 0x03246003020085a7 */ /* 0x000ee4000800007f */
[----:B---3--:R-:W-:Y:S05]  /*2ad30*/  @!P0 BRA `(.L_x_3388) ;  /* 0xfffffffc00f08947 */ /* 0x008fea000383ffff */
[----:B------:R-:W-:Y:S05]  /*2ad40*/  BRA `(.L_x_3489) ;  /* 0xffffffbc00f07947 */ /* 0x000fea000383ffff */
.L_x_3399:
[----:B0-----:R0:W2:Y:S02]  /*2ad50*/  SYNCS.PHASECHK.TRANS64.TRYWAIT P0, [R3+URZ+0x32440], R2 ;  /* 0x03244002030075a7 */ /* 0x0010a4000800017f */
[----:B--2---:R-:W-:Y:S05]  /*2ad60*/  @!P0 NANOSLEEP.SYNCS 0x989680 ;  /* 0x009896800000895d */ /* 0x004fea0003900000 */
[----:B------:R-:W2:Y:S02]  /*2ad70*/  @!P0 SYNCS.PHASECHK.TRANS64 P0, [R3+URZ+0x32440], R2 ;  /* 0x03244002030085a7 */ /* 0x000ea4000800007f */
[----:B--2---:R-:W-:Y:S05]  /*2ad80*/  @!P0 BRA `(.L_x_3399) ;  /* 0xfffffffc00f08947 */ /* 0x004fea000383ffff */
[----:B------:R-:W-:Y:S05]  /*2ad90*/  BRA `(.L_x_3490) ;  /* 0xffffffc400cc7947 */ /* 0x000fea000383ffff */
.L_x_3404:
[----:B--2---:R2:W3:Y:S02]  /*2ada0*/  SYNCS.PHASECHK.TRANS64.TRYWAIT P0, [R3+URZ+0x32460], R2 ;  /* 0x03246002030075a7 */ /* 0x0044e4000800017f */
[----:B---3--:R-:W-:Y:S05]  /*2adb0*/  @!P0 NANOSLEEP.SYNCS 0x989680 ;  /* 0x009896800000895d */ /* 0x008fea0003900000 */
[----:B------:R-:W3:Y:S02]  /*2adc0*/  @!P0 SYNCS.PHASECHK.TRANS64 P0, [R3+URZ+0x32460], R2 ;  /* 0x03246002030085a7 */ /* 0x000ee4000800007f */
[----:B---3--:R-:W-:Y:S05]  /*2add0*/  @!P0 BRA `(.L_x_3404) ;  /* 0xfffffffc00f08947 */ /* 0x008fea000383ffff */
[----:B------:R-:W-:Y:S05]  /*2ade0*/  BRA `(.L_x_3491) ;  /* 0xffffffc800507947 */ /* 0x000fea000383ffff */
.L_x_3416:
[----:B------:R-:W-:Y:S01]  /*2adf0*/  BSSY B0, `(.L_x_3492) ;  /* 0x0000008000007945 */ /* 0x000fe20003800000 */
[----:B------:R-:W-:Y:S02]  /*2ae00*/  IMAD.MOV.U32 R13, RZ, RZ, R16 ;  /* 0x000000ffff0d7224 */ /* 0x000fe400078e0010 */
[----:B------:R-:W-:Y:S02]  /*2ae10*/  IMAD.MOV.U32 R12, RZ, RZ, RZ ;  /* 0x000000ffff0c7224 */ /* 0x000fe400078e00ff */
[----:B------:R-:W-:Y:S02]  /*2ae20*/  IMAD.MOV.U32 R11, RZ, RZ, 0x1f ;  /* 0x0000001fff0b7424 */ /* 0x000fe400078e00ff */
[----:B------:R-:W-:-:S07]  /*2ae30*/  IMAD.MOV.U32 R15, RZ, RZ, -0x1 ;  /* 0xffffffffff0f7424 */ /* 0x000fce00078e00ff */
[----:B01---5:R-:W-:Y:S05]  /*2ae40*/  WARPSYNC.COLLECTIVE R15, `(.L_x_3493) ;  /* 0x000000000f087348 */ /* 0x023fea0003c00000 */
[----:B------:R2:W3:Y:S02]  /*2ae50*/  SHFL.IDX P6, R14, R13, R12, R11 ;  /* 0x0000000c0d0e7389 */ /* 0x0004e400000c000b */
[----:B0123-5:R-:W-:Y:S01]  /*2ae60*/  ENDCOLLECTIVE ;  /* 0x000000000000791b */ /* 0x02ffe20003800000 */
.L_x_3493:
[----:B------:R-:W-:Y:S05]  /*2ae70*/  BSYNC B0 ;  /* 0x0000000000007941 */ /* 0x000fea0003800000 */
.L_x_3492:
        /* <DEDUP_REMOVED lines=9> */
.L_x_3494:
        /* <DEDUP_REMOVED lines=18> */
.L_x_3495:
[----:B------:R-:W-:Y:S01]  /*2b030*/  IMAD.MOV.U32 R12, RZ, RZ, 0x2 ;  /* 0x00000002ff0c7424 */ /* 0x000fe200078e00ff */
[----:B------:R-:W-:-:S05]  /*2b040*/  SEL R7, R14, RZ, P1 ;  /* 0x000000ff0e077207 */ /* 0x000fca0000800000 */
[----:B------:R-:W-:-:S04]  /*2b050*/  IMAD.IADD R3, R2, 0x1, R7 ;  /* 0x0000000102037824 */ /* 0x000fc800078e0207 */
[----:B------:R-:W-:-:S07]  /*2b060*/  IMAD.MOV.U32 R13, RZ, RZ, R3 ;  /* 0x000000ffff0d7224 */ /* 0x000fce00078e0003 */
[----:B------:R-:W-:Y:S05]  /*2b070*/  WARPSYNC.COLLECTIVE R15, `(.L_x_3496) ;  /* 0x000000000f087348 */ /* 0x000fea0003c00000 */
[----:B------:R0:W1:Y:S02]  /*2b080*/  SHFL.UP P6, R14, R13, R12, R11 ;  /* 0x0400000c0d0e7389 */ /* 0x00006400000c000b */
[----:B01----:R-:W-:Y:S01]  /*2b090*/  ENDCOLLECTIVE ;  /* 0x000000000000791b */ /* 0x003fe20003800000 */
.L_x_3496:
        /* <DEDUP_REMOVED lines=8> */
.L_x_3497:
        /* <DEDUP_REMOVED lines=8> */
.L_x_3498:
        /* <DEDUP_REMOVED lines=8> */
.L_x_3499:
        /* <DEDUP_REMOVED lines=9> */
.L_x_3500:
[----:B------:R-:W-:Y:S01]  /*2b2b0*/  IMAD.MOV.U32 R16, RZ, RZ, R14 ;  /* 0x000000ffff107224 */ /* 0x000fe200078e000e */
[----:B------:R-:W-:Y:S06]  /*2b2c0*/  BRA `(.L_x_3501) ;  /* 0xffffffcc00a07947 */ /* 0x000fec000383ffff */
.L_x_3421:
        /* <DEDUP_REMOVED lines=8> */
.L_x_3503:
[----:B------:R-:W-:Y:S05]  /*2b350*/  BSYNC B0 ;  /* 0x0000000000007941 */ /* 0x000fea0003800000 */
.L_x_3502:
        /* <DEDUP_REMOVED lines=9> */
.L_x_3504:
[----:B------:R-:W-:Y:S01]  /*2b3f0*/  IMAD.MOV.U32 R12, RZ, RZ, 0x4 ;  /* 0x00000004ff0c7424 */ /* 0x000fe200078e00ff */
[----:B------:R-:W-:-:S05]  /*2b400*/  SEL R14, R14, RZ, P2 ;  /* 0x000000ff0e0e7207 */ /* 0x000fca0001000000 */
[----:B------:R-:W-:-:S04]  /*2b410*/  IMAD.IADD R3, R3, 0x1, R14 ;  /* 0x0000000103037824 */ /* 0x000fc800078e020e */
[----:B------:R-:W-:-:S07]  /*2b420*/  IMAD.MOV.U32 R13, RZ, RZ, R3 ;  /* 0x000000ffff0d7224 */ /* 0x000fce00078e0003 */
[----:B------:R-:W-:Y:S05]  /*2b430*/  WARPSYNC.COLLECTIVE R15, `(.L_x_3505) ;  /* 0x000000000f087348 */ /* 0x000fea0003c00000 */
[----:B------:R0:W1:Y:S02]  /*2b440*/  SHFL.UP P6, R14, R13, R12, R11 ;  /* 0x0400000c0d0e7389 */ /* 0x00006400000c000b */
[----:B01----:R-:W-:Y:S01]  /*2b450*/  ENDCOLLECTIVE ;  /* 0x000000000000791b */ /* 0x003fe20003800000 */
.L_x_3505:
[----:B------:R-:W-:Y:S01]  /*2b460*/  IMAD.MOV.U32 R12, RZ, RZ, 0x8 ;  /* 0x00000008ff0c7424 */ /* 0x000fe200078e00ff */
[----:B------:R-:W-:-:S05]  /*2b470*/  SEL R14, R14, RZ, P3 ;  /* 0x000000ff0e0e7207 */ /* 0x000fca0001800000 */
[----:B------:R-:W-:-:S04]  /*2b480*/  IMAD.IADD R3, R3, 0x1, R14 ;  /* 0x0000000103037824 */ /* 0x000fc800078e020e */
[----:B------:R-:W-:-:S07]  /*2b490*/  IMAD.MOV.U32 R13, RZ, RZ, R3 ;  /* 0x000000ffff0d7224 */ /* 0x000fce00078e0003 */
[----:B------:R-:W-:Y:S05]  /*2b4a0*/  WARPSYNC.COLLECTIVE R15, `(.L_x_3506) ;  /* 0x000000000f087348 */ /* 0x000fea0003c00000 */
[----:B------:R0:W1:Y:S02]  /*2b4b0*/  SHFL.UP P6, R14, R13, R12, R11 ;  /* 0x0400000c0d0e7389 */ /* 0x00006400000c000b */
[----:B01----:R-:W-:Y:S01]  /*2b4c0*/  ENDCOLLECTIVE ;  /* 0x000000000000791b */ /* 0x003fe20003800000 */
.L_x_3506:
[----:B------:R-:W-:Y:S01]  /*2b4d0*/  IMAD.MOV.U32 R12, RZ, RZ, 0x10 ;  /* 0x00000010ff0c7424 */ /* 0x000fe200078e00ff */
[----:B------:R-:W-:-:S05]  /*2b4e0*/  SEL R14, R14, RZ, P4 ;  /* 0x000000ff0e0e7207 */ /* 0x000fca0002000000 */
[----:B------:R-:W-:-:S04]  /*2b4f0*/  IMAD.IADD R3, R3, 0x1, R14 ;  /* 0x0000000103037824 */ /* 0x000fc800078e020e */
[----:B------:R-:W-:-:S07]  /*2b500*/  IMAD.MOV.U32 R13, RZ, RZ, R3 ;  /* 0x000000ffff0d7224 */ /* 0x000fce00078e0003 */
[----:B------:R-:W-:Y:S05]  /*2b510*/  WARPSYNC.COLLECTIVE R15, `(.L_x_3507) ;  /* 0x000000000f087348 */ /* 0x000fea0003c00000 */
[----:B------:R0:W1:Y:S02]  /*2b520*/  SHFL.UP P6, R14, R13, R12, R11 ;  /* 0x0400000c0d0e7389 */ /* 0x00006400000c000b */
[----:B01----:R-:W-:Y:S01]  /*2b530*/  ENDCOLLECTIVE ;  /* 0x000000000000791b */ /* 0x003fe20003800000 */
.L_x_3507:
        /* <DEDUP_REMOVED lines=8> */
.L_x_3508:
[----:B------:R-:W-:Y:S01]  /*2b5c0*/  IMAD.MOV.U32 R16, RZ, RZ, R14 ;  /* 0x000000ffff107224 */ /* 0x000fe200078e000e */
[----:B------:R-:W-:Y:S06]  /*2b5d0*/  BRA `(.L_x_3509) ;  /* 0xffffffcc00787947 */ /* 0x000fec000383ffff */
.L_x_3423:
[----:B------:R-:W-:Y:S01]  /*2b5e0*/  BSSY B0, `(.L_x_3510) ;  /* 0x0000006000007945 */ /* 0x000fe20003800000 */
[----:B------:R-:W-:Y:S01]  /*2b5f0*/  PLOP3.LUT P6, PT, P6, PT, PT, 0x8, 0x0 ;  /* 0x000000000000781c */ /* 0x000fe200037ce170 */
[----:B------:R-:W-:-:S12]  /*2b600*/  IMAD.MOV.U32 R15, RZ, RZ, -0x1 ;  /* 0xffffffffff0f7424 */ /* 0x000fd800078e00ff */
[----:B01---5:R-:W-:Y:S05]  /*2b610*/  WARPSYNC.COLLECTIVE R15, `(.L_x_3511) ;  /* 0x000000000f087348 */ /* 0x023fea0003c00000 */
[----:B------:R-:W-:Y:S01]  /*2b620*/  VOTE.ANY R14, PT, P6 ;  /* 0x00000000000e7806 */ /* 0x000fe200030e0100 */
[----:B01---5:R-:W-:Y:S06]  /*2b630*/  ENDCOLLECTIVE ;  /* 0x000000000000791b */ /* 0x023fec0003800000 */
.L_x_3511:
[----:B------:R-:W-:Y:S05]  /*2b640*/  BSYNC B0 ;  /* 0x0000000000007941 */ /* 0x000fea0003800000 */
.L_x_3510:
        /* <DEDUP_REMOVED lines=9> */
.L_x_3512:
[----:B------:R-:W-:Y:S01]  /*2b6e0*/  IMAD.MOV.U32 R17, RZ, RZ, R14 ;  /* 0x000000ffff117224 */ /* 0x000fe200078e000e */
[----:B------:R-:W-:Y:S06]  /*2b6f0*/  BRA `(.L_x_3513) ;  /* 0xffffffcc00687947 */ /* 0x000fec000383ffff */
.L_x_3425:
[----:B------:R-:W-:Y:S01]  /*2b700*/  BSSY B0, `(.L_x_3514) ;  /* 0x0000007000007945 */ /* 0x000fe20003800000 */
[----:B------:R-:W-:Y:S02]  /*2b710*/  IMAD.MOV.U32 R13, RZ, RZ, R3 ;  /* 0x000000ffff0d7224 */ /* 0x000fe400078e0003 */
[----:B------:R-:W-:Y:S02]  /*2b720*/  IMAD.MOV.U32 R11, RZ, RZ, 0x1f ;  /* 0x0000001fff0b7424 */ /* 0x000fe400078e00ff */
[----:B------:R-:W-:-:S07]  /*2b730*/  IMAD.MOV.U32 R15, RZ, RZ, -0x1 ;  /* 0xffffffffff0f7424 */ /* 0x000fce00078e00ff */
[----:B0123-5:R-:W-:Y:S05]  /*2b740*/  WARPSYNC.COLLECTIVE R15, `(.L_x_3515) ;  /* 0x000000000f087348 */ /* 0x02ffea0003c00000 */
[----:B------:R4:W0:Y:S02]  /*2b750*/  SHFL.IDX P6, R14, R13, R12, R11 ;  /* 0x0000000c0d0e7389 */ /* 0x00082400000c000b */
[----:B012345:R-:W-:Y:S01]  /*2b760*/  ENDCOLLECTIVE ;  /* 0x000000000000791b */ /* 0x03ffe20003800000 */
.L_x_3515:
[----:B------:R-:W-:Y:S05]  /*2b770*/  BSYNC B0 ;  /* 0x0000000000007941 */ /* 0x000fea0003800000 */
.L_x_3514:
[----:B------:R-:W-:Y:S01]  /*2b780*/  IMAD.MOV.U32 R3, RZ, RZ, R14 ;  /* 0x000000ffff037224 */ /* 0x000fe200078e000e */
[----:B------:R-:W-:Y:S06]  /*2b790*/  BRA `(.L_x_3516) ;  /* 0xffffffcc005c7947 */ /* 0x000fec000383ffff */
.L_x_3429:
[----:B0-----:R0:W2:Y:S02]  /*2b7a0*/  SYNCS.PHASECHK.TRANS64.TRYWAIT P0, [R0+URZ+0x32420], R3 ;  /* 0x03242003000075a7 */ /* 0x0010a4000800017f */
[----:B--2---:R-:W-:Y:S05]  /*2b7b0*/  @!P0 NANOSLEEP.SYNCS 0x989680 ;  /* 0x009896800000895d */ /* 0x004fea0003900000 */
[----:B------:R-:W2:Y:S02]  /*2b7c0*/  @!P0 SYNCS.PHASECHK.TRANS64 P0, [R0+URZ+0x32420], R3 ;  /* 0x03242003000085a7 */ /* 0x000ea4000800007f */
[----:B--2---:R-:W-:Y:S05]  /*2b7d0*/  @!P0 BRA `(.L_x_3429) ;  /* 0xfffffffc00f08947 */ /* 0x004fea000383ffff */
[----:B------:R-:W-:Y:S05]  /*2b7e0*/  BRA `(.L_x_3517) ;  /* 0xffffffd000e07947 */ /* 0x000fea000383ffff */
.L_x_3430:
        /* <DEDUP_REMOVED lines=11> */
.L_x_3519:
[----:B------:R-:W-:Y:S05]  /*2b8a0*/  BSYNC B0 ;  /* 0x0000000000007941 */ /* 0x000fea0003800000 */
.L_x_3518:
[----:B------:R-:W-:Y:S05]  /*2b8b0*/  BRA `(.L_x_3520) ;  /* 0xffffffd000c87947 */ /* 0x000fea000383ffff */
.L_x_3433:
[----:B------:R-:W-:Y:S01]  /*2b8c0*/  BSSY B1, `(.L_x_3521) ;  /* 0x0000006000017945 */ /* 0x000fe20003800000 */
[----:B------:R-:W-:-:S07]  /*2b8d0*/  IMAD.MOV.U32 R15, RZ, RZ, -0x1 ;  /* 0xffffffffff0f7424 */ /* 0x000fce00078e00ff */
[----:B012--5:R-:W-:Y:S05]  /*2b8e0*/  WARPSYNC.COLLECTIVE R15, `(.L_x_3522) ;  /* 0x000000000f0c7348 */ /* 0x027fea0003c00000 */
[----:B------:R-:W-:Y:S02]  /*2b8f0*/  ELECT P6, UR62, PT ;  /* 0x00000000003e782f */ /* 0x000fe400038c0000 */
[----:B------:R-:W-:Y:S01]  /*2b900*/  MOV R14, UR62 ;  /* 0x0000003e000e7c02 */ /* 0x000fe20008000f00 */
[----:B012--5:R-:W-:Y:S10]  /*2b910*/  ENDCOLLECTIVE ;  /* 0x000000000000791b */ /* 0x027ff40003800000 */
.L_x_3522:
[----:B------:R-:W-:Y:S05]  /*2b920*/  BSYNC B1 ;  /* 0x0000000000017941 */ /* 0x000fea0003800000 */
.L_x_3521:
[----:B------:R-:W-:Y:S05]  /*2b930*/  BRA `(.L_x_3523) ;  /* 0xffffffd000c07947 */ /* 0x000fea000383ffff */
.L_x_3435:
[----:B0-----:R0:W2:Y:S02]  /*2b940*/  SYNCS.PHASECHK.TRANS64.TRYWAIT P0, [R6+URZ], R5 ;  /* 0x00000005060075a7 */ /* 0x0010a4000800017f */
[----:B--2---:R-:W-:Y:S05]  /*2b950*/  @!P0 NANOSLEEP.SYNCS 0x989680 ;  /* 0x009896800000895d */ /* 0x004fea0003900000 */
[----:B------:R-:W2:Y:S02]  /*2b960*/  @!P0 SYNCS.PHASECHK.TRANS64 P0, [R6+URZ], R5 ;  /* 0x00000005060085a7 */ /* 0x000ea4000800007f */
[----:B--2---:R-:W-:Y:S05]  /*2b970*/  @!P0 BRA `(.L_x_3435) ;  /* 0xfffffffc00f08947 */ /* 0x004fea000383ffff */
[----:B------:R-:W-:Y:S05]  /*2b980*/  BRA `(.L_x_3524) ;  /* 0xffffffd000fc7947 */ /* 0x000fea000383ffff */
.L_x_3436:
[----:B--2---:R2:W3:Y:S02]  /*2b990*/  SYNCS.PHASECHK.TRANS64.TRYWAIT P0, [R7+URZ], R2 ;  /* 0x00000002070075a7 */ /* 0x0044e4000800017f */
[----:B---3--:R-:W-:Y:S05]  /*2b9a0*/  @!P0 NANOSLEEP.SYNCS 0x989680 ;  /* 0x009896800000895d */ /* 0x008fea0003900000 */
[----:B------:R-:W3:Y:S02]  /*2b9b0*/  @!P0 SYNCS.PHASECHK.TRANS64 P0, [R7+URZ], R2 ;  /* 0x00000002070085a7 */ /* 0x000ee4000800007f */
[----:B---3--:R-:W-:Y:S05]  /*2b9c0*/  @!P0 BRA `(.L_x_3436) ;  /* 0xfffffffc00f08947 */ /* 0x008fea000383ffff */
[----:B------:R-:W-:Y:S05]  /*2b9d0*/  BRA `(.L_x_3525) ;  /* 0xffffffd000f07947 */ /* 0x000fea000383ffff */
.L_x_3438:
[----:B---3--:R3:W4:Y:S02]  /*2b9e0*/  SYNCS.PHASECHK.TRANS64.TRYWAIT P0, [R4+URZ], R5 ;  /* 0x00000005040075a7 */ /* 0x008724000800017f */
[----:B----4-:R-:W-:Y:S05]  /*2b9f0*/  @!P0 NANOSLEEP.SYNCS 0x989680 ;  /* 0x009896800000895d */ /* 0x010fea0003900000 */
[----:B------:R-:W4:Y:S02]  /*2ba00*/  @!P0 SYNCS.PHASECHK.TRANS64 P0, [R4+URZ], R5 ;  /* 0x00000005040085a7 */ /* 0x000f24000800007f */
[----:B----4-:R-:W-:Y:S05]  /*2ba10*/  @!P0 BRA `(.L_x_3438) ;  /* 0xfffffffc00f08947 */ /* 0x010fea000383ffff */
[----:B------:R-:W-:Y:S05]  /*2ba20*/  BRA `(.L_x_3526) ;  /* 0xffffffd000f87947 */ /* 0x000fea000383ffff */
        .type           $_ZN7cutlass13device_kernelIN5flash11enable_sm90INS1_16FlashAttnFwdSm90INS1_25CollectiveMainloopFwdSm90ILi2EN4cute5tupleIJNS5_1CILi1EEES8_S8_EEENS6_IJNS7_ILi128EEENS7_ILi96EEENS7_ILi64EEEEEELi256ENS_10bfloat16_tEfNS_4arch4Sm90ELb0ELb1ELb0ELb1ELb0ELb0ELb1ELb1ELb0ELb1ELb0ELb0EEENS1_21CollectiveEpilogueFwdINS6_IJSA_NS7_ILi256EEESB_EEES9_SE_SG_Li256ELb1ELb1ELb0ELb0EEENS1_36VarlenDynamicPersistentTileSchedulerILi128ELi96ELi256ELi128ELb0ELb1ELb1ELb1ELb0ELb1EEEEEEEEEvNT_6ParamsE$_ZZN5flash25CollectiveMainloopFwdSm90ILi2EN4cute5tupleIJNS1_1CILi1EEES4_S4_EEENS2_IJNS3_ILi128EEENS3_ILi96EEENS3_ILi64EEEEEELi256EN7cutlass10bfloat16_tEfNSA_4arch4Sm90ELb0ELb1ELb0ELb1ELb0ELb0ELb1ELb1ELb0ELb1ELb0ELb0EE3mmaINS_16FlashAttnFwdSm90ISE_NS_21CollectiveEpilogueFwdINS2_IJS6_NS3_ILi256EEES7_EEES5_SB_SD_Li256ELb1ELb1ELb0ELb0EEENS_36VarlenDynamicPersistentTileSchedulerILi128ELi96ELi256ELi128ELb0ELb1ELb1ELb1ELb0ELb1EEEE13SharedStorageENS1_6TensorINS1_11ArrayEngineIfLm128EEENS1_6LayoutINS2_IJNS2_IJNS3_ILi2EEEST_NS3_ILi32EEEEEES4_S4_EEENS2_IJNS2_IJS4_ST_NS3_ILi4EEEEEENS3_ILi0EEESZ_EEEEEEENS_7SoftmaxILi2ELi0EEEEEbRKNSE_6ParamsENSA_25PipelineTmaAsyncNoClusterILi2ENSA_16PipelineTmaAsyncILi2EEEEES1B_RNSA_13PipelineStateILj2EEERT0_RT1_iRiRKNS_16SeqlenInfoQKNewKILb1ELb0EEENS2_IJiiiiEEERT_ENKUliT_T0_T1_E_clIZSF_ISO_S12_S14_EbS17_S1B_S1B_S1E_S1G_S1I_iS1J_S1N_S1O_S1Q_EUlRS1R_iE1_NS3_ILb0EEENS3_ILb1EEEEEDaiS1R_S1S_S1T_,@function
        .size           $_ZN7cutlass13device_kernelIN5flash11enable_sm90INS1_16FlashAttnFwdSm90INS1_25CollectiveMainloopFwdSm90ILi2EN4cute5tupleIJNS5_1CILi1EEES8_S8_EEENS6_IJNS7_ILi128EEENS7_ILi96EEENS7_ILi64EEEEEELi256ENS_10bfloat16_tEfNS_4arch4Sm90ELb0ELb1ELb0ELb1ELb0ELb0ELb1ELb1ELb0ELb1ELb0ELb0EEENS1_21CollectiveEpilogueFwdINS6_IJSA_NS7_ILi256EEESB_EEES9_SE_SG_Li256ELb1ELb1ELb0ELb0EEENS1_36VarlenDynamicPersistentTileSchedulerILi128ELi96ELi256ELi128ELb0ELb1ELb1ELb1ELb0ELb1EEEEEEEEEvNT_6ParamsE$_ZZN5flash25CollectiveMainloopFwdSm90ILi2EN4cute5tupleIJNS1_1CILi1EEES4_S4_EEENS2_IJNS3_ILi128EEENS3_ILi96EEENS3_ILi64EEEEEELi256EN7cutlass10bfloat16_tEfNSA_4arch4Sm90ELb0ELb1ELb0ELb1ELb0ELb0ELb1ELb1ELb0ELb1ELb0ELb0EE3mmaINS_16FlashAttnFwdSm90ISE_NS_21CollectiveEpilogueFwdINS2_IJS6_NS3_ILi256EEES7_EEES5_SB_SD_Li256ELb1ELb1ELb0ELb0EEENS_36VarlenDynamicPersistentTileSchedulerILi128ELi96ELi256ELi128ELb0ELb1ELb1ELb1ELb0ELb1EEEE13SharedStorageENS1_6TensorINS1_11ArrayEngineIfLm128EEENS1_6LayoutINS2_IJNS2_IJNS3_ILi2EEEST_NS3_ILi32EEEEEES4_S4_EEENS2_IJNS2_IJS4_ST_NS3_ILi4EEEEEENS3_ILi0EEESZ_EEEEEEENS_7SoftmaxILi2ELi0EEEEEbRKNSE_6ParamsENSA_25PipelineTmaAsyncNoClusterILi2ENSA_16PipelineTmaAsyncILi2EEEEES1B_RNSA_13PipelineStateILj2EEERT0_RT1_iRiRKNS_16SeqlenInfoQKNewKILb1ELb0EEENS2_IJiiiiEEERT_ENKUliT_T0_T1_E_clIZSF_ISO_S12_S14_EbS17_S1B_S1B_S1E_S1G_S1I_iS1J_S1N_S1O_S1Q_EUlRS1R_iE1_NS3_ILb0EEENS3_ILb1EEEEEDaiS1R_S1S_S1T_,(.L_x_6045 - $_ZN7cutlass13device_kernelIN5flash11enable_sm90INS1_16FlashAttnFwdSm90INS1_25CollectiveMainloopFwdSm90ILi2EN4cute5tupleIJNS5_1CILi1EEES8_S8_EEENS6_IJNS7_ILi128EEENS7_ILi96EEENS7_ILi64EEEEEELi256ENS_10bfloat16_tEfNS_4arch4Sm90ELb0ELb1ELb0ELb1ELb0ELb0ELb1ELb1ELb0ELb1ELb0ELb0EEENS1_21CollectiveEpilogueFwdINS6_IJSA_NS7_ILi256EEESB_EEES9_SE_SG_Li256ELb1ELb1ELb0ELb0EEENS1_36VarlenDynamicPersistentTileSchedulerILi128ELi96ELi256ELi128ELb0ELb1ELb1ELb1ELb0ELb1EEEEEEEEEvNT_6ParamsE$_ZZN5flash25CollectiveMainloopFwdSm90ILi2EN4cute5tupleIJNS1_1CILi1EEES4_S4_EEENS2_IJNS3_ILi128EEENS3_ILi96EEENS3_ILi64EEEEEELi256EN7cutlass10bfloat16_tEfNSA_4arch4Sm90ELb0ELb1ELb0ELb1ELb0ELb0ELb1ELb1ELb0ELb1ELb0ELb0EE3mmaINS_16FlashAttnFwdSm90ISE_NS_21CollectiveEpilogueFwdINS2_IJS6_NS3_ILi256EEES7_EEES5_SB_SD_Li256ELb1ELb1ELb0ELb0EEENS_36VarlenDynamicPersistentTileSchedulerILi128ELi96ELi256ELi128ELb0ELb1ELb1ELb1ELb0ELb1EEEE13SharedStorageENS1_6TensorINS1_11ArrayEngineIfLm128EEENS1_6LayoutINS2_IJNS2_IJNS3_ILi2EEEST_NS3_ILi32EEEEEES4_S4_EEENS2_IJNS2_IJS4_ST_NS3_ILi4EEEEEENS3_ILi0EEESZ_EEEEEEENS_7SoftmaxILi2ELi0EEEEEbRKNSE_6ParamsENSA_25PipelineTmaAsyncNoClusterILi2ENSA_16PipelineTmaAsyncILi2EEEEES1B_RNSA_13PipelineStateILj2EEERT0_RT1_iRiRKNS_16SeqlenInfoQKNewKILb1ELb0EEENS2_IJiiiiEEERT_ENKUliT_T0_T1_E_clIZSF_ISO_S12_S14_EbS17_S1B_S1B_S1E_S1G_S1I_iS1J_S1N_S1O_S1Q_EUlRS1R_iE1_NS3_ILb0EEENS3_ILb1EEEEEDaiS1R_S1S_S1T_)
$_ZN7cutlass13device_kernelIN5flash11enable_sm90INS1_16FlashAttnFwdSm90INS1_25CollectiveMainloopFwdSm90ILi2EN4cute5tupleIJNS5_1CILi1EEES8_S8_EEENS6_IJNS7_ILi128EEENS7_ILi96EEENS7_ILi64EEEEEELi256ENS_10bfloat16_tEfNS_4arch4Sm90ELb0ELb1ELb0ELb1ELb0ELb0ELb1ELb1ELb0ELb1ELb0ELb0EEENS1_21CollectiveEpilogueFwdINS6_IJSA_NS7_ILi256EEESB_EEES9_SE_SG_Li256ELb1ELb1ELb0ELb0EEENS1_36VarlenDynamicPersistentTileSchedulerILi128ELi96ELi256ELi128ELb0ELb1ELb1ELb1ELb0ELb1EEEEEEEEEvNT_6ParamsE$_ZZN5flash25CollectiveMainloopFwdSm90ILi2EN4cute5tupleIJNS1_1CILi1EEES4_S4_EEENS2_IJNS3_ILi128EEENS3_ILi96EEENS3_ILi64EEEEEELi256EN7cutlass10bfloat16_tEfNSA_4arch4Sm90ELb0ELb1ELb0ELb1ELb0ELb0ELb1ELb1ELb0ELb1ELb0ELb0EE3mmaINS_16FlashAttnFwdSm90ISE_NS_21CollectiveEpilogueFwdINS2_IJS6_NS3_ILi256EEES7_EEES5_SB_SD_Li256ELb1ELb1ELb0ELb0EEENS_36VarlenDynamicPersistentTileSchedulerILi128ELi96ELi256ELi128ELb0ELb1ELb1ELb1ELb0ELb1EEEE13SharedStorageENS1_6TensorINS1_11ArrayEngineIfLm128EEENS1_6LayoutINS2_IJNS2_IJNS3_ILi2EEEST_NS3_ILi32EEEEEES4_S4_EEENS2_IJNS2_IJS4_ST_NS3_ILi4EEEEEENS3_ILi0EEESZ_EEEEEEENS_7SoftmaxILi2ELi0EEEEEbRKNSE_6ParamsENSA_25PipelineTmaAsyncNoClusterILi2ENSA_16PipelineTmaAsyncILi2EEEEES1B_RNSA_13PipelineStateILj2EEERT0_RT1_iRiRKNS_16SeqlenInfoQKNewKILb1ELb0EEENS2_IJiiiiEEERT_ENKUliT_T0_T1_E_clIZSF_ISO_S12_S14_EbS17_S1B_S1B_S1E_S1G_S1I_iS1J_S1N_S1O_S1Q_EUlRS1R_iE1_NS3_ILb0EEENS3_ILb1EEEEEDaiS1R_S1S_S1T_:
        /* <DEDUP_REMOVED lines=47> */
.L_x_3528:
[----:B------:R-:W-:Y:S05]  /*2bd20*/  BSYNC B3 ;  /* 0x0000000000037941 */ /* 0x000fea0003800000 */
.L_x_3527:
        /* <DEDUP_REMOVED lines=17> */
.L_x_3530:
[----:B------:R-:W-:Y:S05]  /*2be40*/  BSYNC B3 ;  /* 0x0000000000037941 */ /* 0x000fea0003800000 */
.L_x_3529:
        /* <DEDUP_REMOVED lines=10> */
.L_x_3532:
[----:B------:R-:W-:Y:S05]  /*2bef0*/  BSYNC B3 ;  /* 0x0000000000037941 */ /* 0x000fea0003800000 */
.L_x_3531:
        /* <DEDUP_REMOVED lines=92> */
.L_x_3535:
[----:B------:R-:W-:Y:S05]  /*2c4c0*/  BSYNC B3 ;  /* 0x0000000000037941 */ /* 0x000fea0003800000 */
.L_x_3534:
        /* <DEDUP_REMOVED lines=17> */
.L_x_3537:
[----:B------:R-:W-:Y:S05]  /*2c5e0*/  BSYNC B3 ;  /* 0x0000000000037941 */ /* 0x000fea0003800000 */
.L_x_3536:
        /* <DEDUP_REMOVED lines=10> */
.L_x_3539:
[----:B------:R-:W-:Y:S05]  /*2c690*/  BSYNC B3 ;  /* 0x0000000000037941 */ /* 0x000fea0003800000 */
.L_x_3538:
        /* <DEDUP_REMOVED lines=392> */
.L_x_3546:
[----:B------:R-:W-:Y:S05]  /*2df20*/  BSYNC B5 ;  /* 0x0000000000057941 */ /* 0x000fea0003800000 */
.L_x_3545:
[----:B------:R-:W-:Y:S01]  /*2df30*/  LOP3.LUT R9, RZ, R9, RZ, 0x33, !PT ;  /* 0x00000009ff097212 */ /* 0x000fe200078e33ff */
[----:B------:R-:W-:Y:S06]  /*2df40*/  BRA `(.L_x_3547) ;  /* 0x0000000000287947 */ /* 0x000fec0003800000 */
.L_x_3544:
        /* <DEDUP_REMOVED lines=10> */
.L_x_3547:
[----:B------:R-:W-:Y:S05]  /*2dff0*/  BSYNC B4 ;  /* 0x0000000000047941 */ /* 0x000fea0003800000 */
.L_x_3543:
[----:B------:R-:W-:-:S05]  /*2e000*/  IMAD R9, R76, R9, R12 ;  /* 0x000000094c097224 */ /* 0x000fca00078e020c */
[----:B------:R-:W-:Y:S02]  /*2e010*/  VIMNMX R2, R2, R9, !PT ;  /* 0x0000000902027248 */ /* 0x000fe40007fe0100 */
[----:B------:R-:W-:-:S07]  /*2e020*/  VIADDMNMX R7, R9, R76, R7, PT ;  /* 0x0000004c09077246 */ /* 0x000fce0003800107 */
.L_x_3542:
[----:B------:R-:W-:Y:S05]  /*2e030*/  BSYNC B3 ;  /* 0x0000000000037941 */ /* 0x000fea0003800000 */
.L_x_3541:
        /* <DEDUP_REMOVED lines=137> */
.L_x_3553:
[----:B------:R-:W-:Y:S05]  /*2e8d0*/  BSYNC B5 ;  /* 0x0000000000057941 */ /* 0x000fea0003800000 */
.L_x_3552:
[----:B------:R-:W-:Y:S01]  /*2e8e0*/  LOP3.LUT R21, RZ, R21, RZ, 0x33, !PT ;  /* 0x00000015ff157212 */ /* 0x000fe200078e33ff */
[----:B------:R-:W-:Y:S06]  /*2e8f0*/  BRA `(.L_x_3554) ;  /* 0x0000000000287947 */ /* 0x000fec0003800000 */
.L_x_3551:
        /* <DEDUP_REMOVED lines=10> */
.L_x_3554:
[----:B------:R-:W-:Y:S05]  /*2e9a0*/  BSYNC B4 ;  /* 0x0000000000047941 */ /* 0x000fea0003800000 */
.L_x_3550:
[----:B------:R-:W-:-:S05]  /*2e9b0*/  IMAD R21, R76, R21, R12 ;  /* 0x000000154c157224 */ /* 0x000fca00078e020c */
[----:B------:R-:W-:Y:S02]  /*2e9c0*/  VIADDMNMX R9, R21, R76, R9, PT ;  /* 0x0000004c15097246 */ /* 0x000fe40003800109 */
[----:B------:R-:W-:-:S07]  /*2e9d0*/  VIMNMX R8, R8, R21, !PT ;  /* 0x0000001508087248 */ /* 0x000fce0007fe0100 */
.L_x_3549:
[----:B------:R-:W-:Y:S05]  /*2e9e0*/  BSYNC B3 ;  /* 0x0000000000037941 */ /* 0x000fea0003800000 */
.L_x_3548:
        /* <DEDUP_REMOVED lines=246> */
[----:B---3--:R-:W-:Y:S01]  /*2f950*/  FADD.FTZ R6, R152, R73 ;  /* 0x0000004998067221 */ /* 0x008fe20000010000 */
[----:B------:R-:W3:Y:S01]  /*2f960*/  MUFU.EX2 R13, R34 ;  /* 0x00000022000d7308 */ /* 0x000ee20000000800 */
[----:B----4-:R-:W-:-:S02]  /*2f970*/  FADD.FTZ R7, R153, R24 ;  /* 0x0000001899077221 */ /* 0x010fc40000010000 */
[----:B0-----:R-:W-:Y:S02]  /*2f980*/  FADD.FTZ R27, R25, R6 ;  /* 0x00000006191b7221 */ /* 0x001fe40000010000 */
[----:B-1----:R-:W-:-:S03]  /*2f990*/  FADD.FTZ R6, R158, R7 ;  /* 0x000000079e067221 */ /* 0x002fc60000010000 */
[----:B------:R-:W0:Y:S01]  /*2f9a0*/  MUFU.EX2 R21, R21 ;  /* 0x0000001500157308 */ /* 0x000e220000000800 */
[----:B--2---:R-:W-:Y:S01]  /*2f9b0*/  FADD.FTZ R24, R154, R27 ;  /* 0x0000001b9a187221 */ /* 0x004fe20000010000 */
[----:B-----5:R-:W-:-:S06]  /*2f9c0*/  FADD.FTZ R6, R155, R6 ;  /* 0x000000069b067221 */ /* 0x020fcc0000010000 */
[----:B------:R-:W1:Y:S01]  /*2f9d0*/  MUFU.EX2 R12, R12 ;  /* 0x0000000c000c7308 */ /* 0x000e620000000800 */
[----:B------:R-:W-:Y:S01]  /*2f9e0*/  FADD.FTZ R7, R213, R24 ;  /* 0x00000018d5077221 */ /* 0x000fe20000010000 */
[----:B------:R-:W-:-:S06]  /*2f9f0*/  FADD.FTZ R6, R157, R6 ;  /* 0x000000069d067221 */ /* 0x000fcc0000010000 */
[----:B------:R-:W2:Y:S08]  /*2fa00*/  MUFU.EX2 R20, R20 ;  /* 0x0000001400147308 */ /* 0x000eb00000000800 */
[----:B------:R-:W4:Y:S01]  /*2fa10*/  MUFU.EX2 R160, R160 ;  /* 0x000000a000a07308 */ /* 0x000f220000000800 */
[----:B------:R-:W-:Y:S01]  /*2fa20*/  FADD.FTZ R24, R156, R7 ;  /* 0x000000079c187221 */ /* 0x000fe20000010000 */
        /* <DEDUP_REMOVED lines=464> */
[----:B------:R-:W3:Y:S02]  /*31730*/  LD.E R2, desc[UR6][R6.64+0x1f8] ;  /* 0x0001f80606027980 */ /* 0x000ee4000c101900 */
[----:B---3--:R-:W-:-:S05]  /*31740*/  FMUL.FTZ R31, R9, R2 ;  /* 0x00000002091f7220 */ /* 0x008fca0000410000 */
[----:B------:R-:W-:Y:S04]  /*31750*/  ST.E desc[UR4][R6.64+0x1f8], R31 ;  /* 0x0001f81f06007985 */ /* 0x000fe8000c101904 */
[----:B------:R-:W3:Y:S01]  /*31760*/  LD.E R2, desc[UR6][R6.64+0x1fc] ;  /* 0x0001fc0606027980 */ /* 0x000ee2000c101900 */
[----:B------:R-:W-:Y:S01]  /*31770*/  LEA.HI R24, R207, 0x8, RZ, 0x19 ;  /* 0x00000008cf187811 */ /* 0x000fe200078fc8ff */
[----:B---3--:R-:W-:-:S05]  /*31780*/  FMUL.FTZ R9, R9, R2 ;  /* 0x0000000209097220 */ /* 0x008fca0000410000 */
[----:B------:R3:W-:Y:S04]  /*31790*/  ST.E desc[UR4][R6.64+0x1fc], R9 ;  /* 0x0001fc0906007985 */ /* 0x0007e8000c101904 */
[----:B0-----:R-:W4:Y:S01]  /*317a0*/  LDL.64 R2, [R0+0x80] ;  /* 0x0000800000027983 */ /* 0x001f220000100a00 */
[----:B------:R0:W-:Y:S06]  /*317b0*/  BAR.SYNC.DEFER_BLOCKING R24, 0x100 ;  /* 0x000400180000751d */ /* 0x0001ec0000010000 */
[----:B-1----:R-:W5:Y:S04]  /*317c0*/  LDL.64 R26, [R0] ;  /* 0x00000000001a7983 */ /* 0x002f680000100a00 */
[----:B--2---:R-:W2:Y:S04]  /*317d0*/  LDL.64 R28, [R0+0x98] ;  /* 0x00009800001c7983 */ /* 0x004ea80000100a00 */
[----:B---3--:R-:W0:Y:S04]  /*317e0*/  LDL.64 R8, [R0+0x88] ;  /* 0x0000880000087983 */ /* 0x008e280000100a00 */
[----:B----4-:R-:W3:Y:S04]  /*317f0*/  LD.E R31, desc[UR4][R2.64] ;  /* 0x00000004021f7980 */ /* 0x010ee8000c101900 */
[----:B-----5:R-:W4:Y:S04]  /*31800*/  LD.E R27, desc[UR6][R26.64] ;  /* 0x000000061a1b7980 */ /* 0x020f28000c101900 */
[----:B--2---:R-:W4:Y:S04]  /*31810*/  LD.E.64 R6, desc[UR4][R28.64] ;  /* 0x000000041c067980 */ /* 0x004f28000c101b00 */
[----:B---3--:R1:W-:Y:S04]  /*31820*/  ST.E desc[UR8][R2.64], R31 ;  /* 0x0000001f02007985 */ /* 0x0083e8000c101908 */
[----:B------:R-:W2:Y:S04]  /*31830*/  LD.E R33, desc[UR10][R2.64+0x4] ;  /* 0x0000040a02217980 */ /* 0x000ea8000c101900 */
[----:B--2---:R2:W-:Y:S04]  /*31840*/  ST.E desc[UR4][R2.64+0x4], R33 ;  /* 0x0000042102007985 */ /* 0x0045e8000c101904 */
[----:B------:R-:W3:Y:S04]  /*31850*/  LD.E R35, desc[UR6][R2.64+0x8] ;  /* 0x0000080602237980 */ /* 0x000ee8000c101900 */
[----:B---3--:R3:W-:Y:S04]  /*31860*/  ST.E desc[UR4][R2.64+0x8], R35 ;  /* 0x0000082302007985 */ /* 0x0087e8000c101904 */
[----:B------:R-:W5:Y:S04]  /*31870*/  LD.E R37, desc[UR6][R2.64+0xc] ;  /* 0x00000c0602257980 */ /* 0x000f68000c101900 */
[----:B-----5:R-:W-:Y:S04]  /*31880*/  ST.E desc[UR4][R2.64+0xc], R37 ;  /* 0x00000c2502007985 */ /* 0x020fe8000c101904 */
[----:B------:R-:W5:Y:S04]  /*31890*/  LD.E R29, desc[UR6][R2.64+0x10] ;  /* 0x00001006021d7980 */ /* 0x000f68000c101900 */
[----:B-----5:R5:W-:Y:S04]  /*318a0*/  ST.E desc[UR4][R2.64+0x10], R29 ;  /* 0x0000101d02007985 */ /* 0x020be8000c101904 */
[----:B-1----:R-:W4:Y:S04]  /*318b0*/  LD.E R31, desc[UR6][R2.64+0x14] ;  /* 0x00001406021f7980 */ /* 0x002f28000c101900 */
[----:B----4-:R1:W-:Y:S04]  /*318c0*/  ST.E desc[UR4][R2.64+0x14], R31 ;  /* 0x0000141f02007985 */ /* 0x0103e8000c101904 */
[----:B--2---:R-:W2:Y:S04]  /*318d0*/  LD.E R33, desc[UR6][R2.64+0x18] ;  /* 0x0000180602217980 */ /* 0x004ea8000c101900 */
[----:B--2---:R2:W-:Y:S04]  /*318e0*/  ST.E desc[UR4][R2.64+0x18], R33 ;  /* 0x0000182102007985 */ /* 0x0045e8000c101904 */
[----:B---3--:R-:W3:Y:S04]  /*318f0*/  LD.E R35, desc[UR6][R2.64+0x1c] ;  /* 0x00001c0602237980 */ /* 0x008ee8000c101900 */
[----:B---3--:R3:W-:Y:S04]  /*31900*/  ST.E desc[UR4][R2.64+0x1c], R35 ;  /* 0x00001c2302007985 */ /* 0x0087e8000c101904 */
[----:B-----5:R-:W4:Y:S04]  /*31910*/  LD.E R29, desc[UR6][R2.64+0x20] ;  /* 0x00002006021d7980 */ /* 0x020f28000c101900 */
[----:B----4-:R4:W-:Y:S04]  /*31920*/  ST.E desc[UR4][R2.64+0x20], R29 ;  /* 0x0000201d02007985 */ /* 0x0109e8000c101904 */
[----:B-1----:R-:W5:Y:S04]  /*31930*/  LD.E R31, desc[UR6][R2.64+0x24] ;  /* 0x00002406021f7980 */ /* 0x002f68000c101900 */
[----:B-----5:R1:W-:Y:S04]  /*31940*/  ST.E desc[UR4][R2.64+0x24], R31 ;  /* 0x0000241f02007985 */ /* 0x0203e8000c101904 */
[----:B--2---:R-:W2:Y:S04]  /*31950*/  LD.E R33, desc[UR6][R2.64+0x28] ;  /* 0x0000280602217980 */ /* 0x004ea8000c101900 */
[----:B--2---:R2:W-:Y:S04]  /*31960*/  ST.E desc[UR4][R2.64+0x28], R33 ;  /* 0x0000282102007985 */ /* 0x0045e8000c101904 */
[----:B---3--:R-:W3:Y:S04]  /*31970*/  LD.E R35, desc[UR6][R2.64+0x2c] ;  /* 0x00002c0602237980 */ /* 0x008ee8000c101900 */
[----:B---3--:R3:W-:Y:S04]  /*31980*/  ST.E desc[UR4][R2.64+0x2c], R35 ;  /* 0x00002c2302007985 */ /* 0x0087e8000c101904 */
[----:B----4-:R-:W4:Y:S04]  /*31990*/  LD.E R29, desc[UR6][R2.64+0x30] ;  /* 0x00003006021d7980 */ /* 0x010f28000c101900 */
        /* <DEDUP_REMOVED lines=229> */
[----:B---3--:R-:W3:Y:S01]  /*327f0*/  LD.E R35, desc[UR6][R2.64+0x1fc] ;  /* 0x0001fc0602237980 */ /* 0x008ee2000c101900 */
[----:B------:R-:W-:-:S02]  /*32800*/  R2UR UR30, R4 ;  /* 0x00000000041e72ca */ /* 0x000fc400000e0000 */
[C---:B------:R-:W-:Y:S02]  /*32810*/  R2UR UR31, R5.reuse ;  /* 0x00000000051f72ca */ /* 0x040fe400000e0000 */
[C---:B------:R-:W-:Y:S02]  /*32820*/  R2UR UR32, R4.reuse ;  /* 0x00000000042072ca */ /* 0x040fe400000e0000 */
[C---:B------:R-:W-:Y:S02]  /*32830*/  R2UR UR33, R5.reuse ;  /* 0x00000000052172ca */ /* 0x040fe400000e0000 */
[C---:B------:R-:W-:Y:S02]  /*32840*/  R2UR UR34, R4.reuse ;  /* 0x00000000042272ca */ /* 0x040fe400000e0000 */
[----:B------:R-:W-:Y:S01]  /*32850*/  R2UR UR35, R5 ;  /* 0x00000000052372ca */ /* 0x000fe200000e0000 */
[----:B---3--:R3:W-:Y:S04]  /*32860*/  ST.E desc[UR4][R2.64+0x1fc], R35 ;  /* 0x0001fc2302007985 */ /* 0x0087e8000c101904 */
[----:B0-----:R-:W5:Y:S01]  /*32870*/  LD.E R24, desc[UR6][R8.64] ;  /* 0x0000000608187980 */ /* 0x001f62000c101900 */
        /* <DEDUP_REMOVED lines=26> */
[----:B------:R-:W-:Y:S01]  /*32a20*/  IMAD R6, R27, 0xc00, R6 ;  /* 0x00000c001b067824 */ /* 0x000fe200078e0206 */
[----:B------:R-:W-:Y:S01]  /*32a30*/  F2FP.BF16.F32.PACK_AB R152, R25, R152 ;  /* 0x000000981998723e */ /* 0x000fe200000010ff */
[----:B------:R-:W5:Y:S04]  /*32a40*/  LD.E R26, desc[UR34][R2.64+0x8] ;  /* 0x00000822021a7980 */ /* 0x000f68000c101900 */
[----:B------:R-:W5:Y:S04]  /*32a50*/  LD.E R25, desc[UR32][R2.64+0x4] ;  /* 0x0000042002197980 */ /* 0x000f68000c101900 */
[----:B------:R-:W5:Y:S04]  /*32a60*/  LD.E R27, desc[UR46][R2.64+0xc] ;  /* 0x00000c2e021b7980 */ /* 0x000f68000c101900 */
[----:B------:R-:W5:Y:S04]  /*32a70*/  LD.E R28, desc[UR48][R2.64+0x10] ;  /* 0x00001030021c7980 */ /* 0x000f68000c101900 */
[----:B----4-:R-:W4:Y:S04]  /*32a80*/  LD.E R29, desc[UR50][R2.64+0x14] ;  /* 0x00001432021d7980 */ /* 0x010f28000c101900 */
[----:B------:R-:W4:Y:S04]  /*32a90*/  LD.E R30, desc[UR52][R2.64+0x18] ;  /* 0x00001834021e7980 */ /* 0x000f28000c101900 */
[----:B-1----:R-:W4:Y:S04]  /*32aa0*/  LD.E R31, desc[UR54][R2.64+0x1c] ;  /* 0x00001c36021f7980 */ /* 0x002f28000c101900 */
[----:B------:R-:W4:Y:S04]  /*32ab0*/  LD.E R32, desc[UR60][R2.64+0x20] ;  /* 0x0000203c02207980 */ /* 0x000f28000c101900 */
[----:B--2---:R-:W4:Y:S04]  /*32ac0*/  LD.E R33, desc[UR58][R2.64+0x24] ;  /* 0x0000243a02217980 */ /* 0x004f28000c101900 */
[----:B------:R-:W4:Y:S04]  /*32ad0*/  LD.E R34, desc[UR56][R2.64+0x28] ;  /* 0x0000283802227980 */ /* 0x000f28000c101900 */
[----:B---3--:R-:W4:Y:S04]  /*32ae0*/  LD.E R35, desc[UR4][R2.64+0x2c] ;  /* 0x00002c0402237980 */ /* 0x008f28000c101900 */
        /* <DEDUP_REMOVED lines=51> */
[----:B-----5:R-:W-:-:S03]  /*32e20*/  ISETP.NE.U32.AND P1, PT, R24, RZ, PT ;  /* 0x000000ff1800720c */ /* 0x020fc60003f25070 */
        /* <DEDUP_REMOVED lines=66> */
[----:B------:R-:W-:-:S02]  /*33250*/  R2UR UR6, R6 ;  /* 0x00000000060672ca */ /* 0x000fc400000e0000 */
[----:B------:R-:W-:Y:S02]  /*33260*/  R2UR UR7, R7 ;  /* 0x00000000070772ca */ /* 0x000fe400000e0000 */
[----:B------:R-:W-:Y:S02]  /*33270*/  F2FP.BF16.F32.PACK_AB R154, R213, R154 ;  /* 0x0000009ad59a723e */ /* 0x000fe400000010ff */
[----:B------:R-:W-:Y:S02]  /*33280*/  F2FP.BF16.F32.PACK_AB R153, R158, R153 ;  /* 0x000000999e99723e */ /* 0x000fe400000010ff */
[----:B------:R-:W-:Y:S01]  /*33290*/  F2FP.BF16.F32.PACK_AB R155, R157, R155 ;  /* 0x0000009b9d9b723e */ /* 0x000fe200000010ff */
[----:B------:R-:W-:Y:S01]  /*332a0*/  VOTEU.ANY UP0, P1 ;  /* 0x00000000003f7886 */ /* 0x000fe20000800100 */
        /* <DEDUP_REMOVED lines=5081> */
.L_x_3555:
[----:B------:R-:W-:-:S04]  /*47040*/  IMAD.MOV.U32 R213, RZ, RZ, 0x0 ;  /* 0x00000000ffd57424 */ /* 0x000fc800078e00ff */
[----:B01----:R-:W-:Y:S05]  /*47050*/  RET.REL.NODEC R212 `(_ZN7cutlass13device_kernelIN5flash11enable_sm90INS1_16FlashAttnFwdSm90INS1_25CollectiveMainloopFwdSm90ILi2EN4cute5tupleIJNS5_1CILi1EEES8_S8_EEENS6_IJNS7_ILi128EEENS7_ILi96EEENS7_ILi64EEEEEELi256ENS_10bfloat16_tEfNS_4arch4Sm90ELb0ELb1ELb0ELb1ELb0ELb0ELb1ELb1ELb0ELb1ELb0ELb0EEENS1_21CollectiveEpilogueFwdINS6_IJSA_NS7_ILi256EEESB_EEES9_SE_SG_Li256ELb1ELb1ELb0ELb0EEENS1_36VarlenDynamicPersistentTileSchedulerILi128ELi96ELi256ELi128ELb0ELb1ELb1ELb1ELb0ELb1EEEEEEEEEvNT_6ParamsE) ;  /* 0xfffffb8cd4e87950 */ /* 0x003fea0003c3ffff */
.L_x_3533:
[----:B0-----:R0:W1:Y:S02]  /*47060*/  SYNCS.PHASECHK.TRANS64.TRYWAIT P1, [R2+URZ], R3 ;  /* 0x00000003020075a7 */ /* 0x001064000802017f */
[----:B-1----:R-:W-:Y:S05]  /*47070*/  @!P1 NANOSLEEP.SYNCS 0x989680 ;  /* 0x009896800000995d */ /* 0x002fea0003900000 */
[----:B------:R-:W1:Y:S02]  /*47080*/  @!P1 SYNCS.PHASECHK.TRANS64 P1, [R2+URZ], R3 ;  /* 0x00000003020095a7 */ /* 0x000e64000802007f */
[----:B-1----:R-:W-:Y:S05]  /*47090*/  @!P1 BRA `(.L_x_3533) ;  /* 0xfffffffc00f09947 */ /* 0x002fea000383ffff */
[----:B------:R-:W-:Y:S05]  /*470a0*/  BRA `(.L_x_3532) ;  /* 0xfffffe4c00907947 */ /* 0x000fea000383ffff */
.L_x_3540:
[----:B0-----:R0:W1:Y:S02]  /*470b0*/  SYNCS.PHASECHK.TRANS64.TRYWAIT P1, [R8+URZ], R9 ;  /* 0x00000009080075a7 */ /* 0x001064000802017f */
[----:B-1----:R-:W-:Y:S05]  /*470c0*/  @!P1 NANOSLEEP.SYNCS 0x989680 ;  /* 0x009896800000995d */ /* 0x002fea0003900000 */
[----:B------:R-:W1:Y:S02]  /*470d0*/  @!P1 SYNCS.PHASECHK.TRANS64 P1, [R8+URZ], R9 ;  /* 0x00000009080095a7 */ /* 0x000e64000802007f */
[----:B-1----:R-:W-:Y:S05]  /*470e0*/  @!P1 BRA `(.L_x_3540) ;  /* 0xfffffffc00f09947 */ /* 0x002fea000383ffff */
[----:B------:R-:W-:Y:S05]  /*470f0*/  BRA `(.L_x_3539) ;  /* 0xfffffe5400647947 */ /* 0x000fea000383ffff */
.L_x_3556:
        /* <DEDUP_REMOVED lines=16> */
.L_x_6045:


//--------------------- .text._ZN7cutlass13device_kernelIN5flash11enable_sm90INS1_16FlashAttnFwdSm90INS1_25CollectiveMainloopFwdSm90ILi2EN4cute5tupleIJNS5_1CILi1EEES8_S8_EEENS6_IJNS7_ILi128EEENS7_ILi96EEENS7_ILi64EEEEEELi256ENS_10bfloat16_tEfNS_4arch4Sm90ELb0ELb1ELb0ELb1ELb0ELb1ELb1ELb1ELb0ELb1ELb0ELb0EEENS1_21CollectiveEpilogueFwdINS6_IJSA_NS7_ILi256EEESB_EEES9_SE_SG_Li256ELb1ELb1ELb0ELb0EEENS1_36VarlenDynamicPersistentTileSchedulerILi128ELi96ELi256ELi128ELb0ELb1ELb1ELb1ELb0ELb1EEEEEEEEEvNT_6ParamsE --------------------------
	.section	.text._ZN7cutlass13device_kernelIN5flash11enable_sm90INS1_16FlashAttnFwdSm90INS1_25CollectiveMainloopFwdSm90ILi2EN4cute5tupleIJNS5_1CILi1EEES8_S8_EEENS6_IJNS7_ILi128EEENS7_ILi96EEENS7_ILi64EEEEEELi256ENS_10bfloat16_tEfNS_4arch4Sm90ELb0ELb1ELb0ELb1ELb0ELb1ELb1ELb1ELb0ELb1ELb0ELb0EEENS1_21CollectiveEpilogueFwdINS6_IJSA_NS7_ILi256EEESB_EEES9_SE_SG_Li256ELb1ELb1ELb0ELb0EEENS1_36VarlenDynamicPersistentTileSchedulerILi128ELi96ELi256ELi128ELb0ELb1ELb1ELb1ELb0ELb1EEEEEEEEEvNT_6ParamsE,"ax",@progbits
	.align	128
.text._ZN7cutlass13device_kernelIN5flash11enable_sm90INS1_16FlashAttnFwdSm90INS1_25CollectiveMainloopFwdSm90ILi2EN4cute5tupleIJNS5_1CILi1EEES8_S8_EEENS6_IJNS7_ILi128EEENS7_ILi96EEENS7_ILi64EEEEEELi256ENS_10bfloat16_tEfNS_4arch4Sm90ELb0ELb1ELb0ELb1ELb0ELb1ELb1ELb1ELb0ELb1ELb0ELb0EEENS1_21CollectiveEpilogueFwdINS6_IJSA_NS7_ILi256EEESB_EEES9_SE_SG_Li256ELb1ELb1ELb0ELb0EEENS1_36VarlenDynamicPersistentTileSchedulerILi128ELi96ELi256ELi128ELb0ELb1ELb1ELb1ELb0ELb1EEEEEEEEEvNT_6ParamsE:
        .type           _ZN7cutlass13device_kernelIN5flash11enable_sm90INS1_16FlashAttnFwdSm90INS1_25CollectiveMainloopFwdSm90ILi2EN4cute5tupleIJNS5_1CILi1EEES8_S8_EEENS6_IJNS7_ILi128EEENS7_ILi96EEENS7_ILi64EEEEEELi256ENS_10bfloat16_tEfNS_4arch4Sm90ELb0ELb1ELb0ELb1ELb0ELb1ELb1ELb1ELb0ELb1ELb0ELb0EEENS1_21CollectiveEpilogueFwdINS6_IJSA_NS7_ILi256EEESB_EEES9_SE_SG_Li256ELb1ELb1ELb0ELb0EEENS1_36VarlenDynamicPersistentTileSchedulerILi128ELi96ELi256ELi128ELb0ELb1ELb1ELb1ELb0ELb1EEEEEEEEEvNT_6ParamsE,@function
        .size           _ZN7cutlass13device_kernelIN5flash11enable_sm90INS1_16FlashAttnFwdSm90INS1_25CollectiveMainloopFwdSm90ILi2EN4cute5tupleIJNS5_1CILi1EEES8_S8_EEENS6_IJNS7_ILi128EEENS7_ILi96EEENS7_ILi64EEEEEELi256ENS_10bfloat16_tEfNS_4arch4Sm90ELb0ELb1ELb0ELb1ELb0ELb1ELb1ELb1ELb0ELb1ELb0ELb0EEENS1_21CollectiveEpilogueFwdINS6_IJSA_NS7_ILi256EEESB_EEES9_SE_SG_Li256ELb1ELb1ELb0ELb0EEENS1_36VarlenDynamicPersistentTileSchedulerILi128ELi96ELi256ELi128ELb0ELb1ELb1ELb1ELb0ELb1EEEEEEEEEvNT_6ParamsE,(.L_x_6047 - _ZN7cutlass13device_kernelIN5flash11enable_sm90INS1_16FlashAttnFwdSm90INS1_25CollectiveMainloopFwdSm90ILi2EN4cute5tupleIJNS5_1CILi1EEES8_S8_EEENS6_IJNS7_ILi128EEENS7_ILi96EEENS7_ILi64EEEEEELi256ENS_10bfloat16_tEfNS_4arch4Sm90ELb0ELb1ELb0ELb1ELb0ELb1ELb1ELb1ELb0ELb1ELb0ELb0EEENS1_21CollectiveEpilogueFwdINS6_IJSA_NS7_ILi256EEESB_EEES9_SE_SG_Li256ELb1ELb1ELb0ELb0EEENS1_36VarlenDynamicPersistentTileSchedulerILi128ELi96ELi256ELi128ELb0ELb1ELb1ELb1ELb0ELb1EEEEEEEEEvNT_6ParamsE)
        .other          _ZN7cutlass13device_kernelIN5flash11enable_sm90INS1_16FlashAttnFwdSm90INS1_25CollectiveMainloopFwdSm90ILi2EN4cute5tupleIJNS5_1CILi1EEES8_S8_EEENS6_IJNS7_ILi128EEENS7_ILi96EEENS7_ILi64EEEEEELi256ENS_10bfloat16_tEfNS_4arch4Sm90ELb0ELb1ELb0ELb1ELb0ELb1ELb1ELb1ELb0ELb1ELb0ELb0EEENS1_21CollectiveEpilogueFwdINS6_IJSA_NS7_ILi256EEESB_EEES9_SE_SG_Li256ELb1ELb1ELb0ELb0EEENS1_36VarlenDynamicPersistentTileSchedulerILi128ELi96ELi256ELi128ELb0ELb1ELb1ELb1ELb0ELb1EEEEEEEEEvNT_6ParamsE,@"STO_CUDA_ENTRY STV_DEFAULT"
_ZN7cutlass13device_kernelIN5flash11enable_sm90INS1_16FlashAttnFwdSm90INS1_25CollectiveMainloopFwdSm90ILi2EN4cute5tupleIJNS5_1CILi1EEES8_S8_EEENS6_IJNS7_ILi128EEENS7_ILi96EEENS7_ILi64EEEEEELi256ENS_10bfloat16_tEfNS_4arch4Sm90ELb0ELb1ELb0ELb1ELb0ELb1ELb1ELb1ELb0ELb1ELb0ELb0EEENS1_21CollectiveEpilogueFwdINS6_IJSA_NS7_ILi256EEESB_EEES9_SE_SG_Li256ELb1ELb1ELb0ELb0EEENS1_36VarlenDynamicPersistentTileSchedulerILi128ELi96ELi256ELi128ELb0ELb1ELb1ELb1ELb0ELb1EEEEEEEEEvNT_6ParamsE:
[----:B------:R-:W0:Y:S02]  /*0000*/  LDC R1, c[0x0][0x28] ;  /* 0x00000a00ff017b82 */ /* 0x000e240000000800 */
[----:B0-----:R-:W-:-:S05]  /*0010*/  VIADD R1, R1, 0xfffffb20 ;  /* 0xfffffb2001017836 */ /* 0x001fca0000000000 */
[----:B------:R-:W-:Y:S01]  /*0020*/  R2UR UR4, R1 ;  /* 0x00000000010472ca */ /* 0x000fe200000e0000 */
[----:B------:R-:W0:Y:S01]  /*0030*/  S2R R3, SR_TID.X ;  /* 0x0000000000037919 */ /* 0x000e220000002100 */
[----:B------:R-:W-:Y:S01]  /*0040*/  ELECT P0, URZ, PT ;  /* 0x00000000003f782f */ /* 0x000fe20003800000 */
[----:B------:R-:W-:Y:S01]  /*0050*/  BSSY B0, `(.L_x_3557) ;  /* 0x0000018000007945 */ /* 0x000fe20003800000 */
[----:B------:R-:W-:Y:S01]  /*0060*/  ULDC UR37, c[0x0][0x20] ;  /* 0x0000080000257ab9 */ /* 0x000fe20000000800 */
[----:B------:R-:W-:-:S08]  /*0070*/  ULDC UR36, c[0x0][0x24] ;  /* 0x0000090000247ab9 */ /* 0x000fd00000000800 */
[----:B------:R-:W-:-:S04]  /*0080*/  UIADD3 UR37, UP0, UR4, UR37, URZ ;  /* 0x0000002504257290 */ /* 0x000fc8000ff1e03f */
[----:B------:R-:W-:Y:S01]  /*0090*/  UIADD3.X UR36, URZ, UR36, URZ, UP0, !UPT ;  /* 0x000000243f247290 */ /* 0x000fe200087fe43f */
        /* <DEDUP_REMOVED lines=19> */
.L_x_3558:
[----:B------:R-:W-:Y:S05]  /*01d0*/  BSYNC B0 ;  /* 0x0000000000007941 */ /* 0x000fea0003800000 */
.L_x_3557:
        /* <DEDUP_REMOVED lines=43> */
.L_x_3559:
        /* <DEDUP_REMOVED lines=22> */
.L_x_3560:
        /* <DEDUP_REMOVED lines=18> */
.L_x_3561:
        /* <DEDUP_REMOVED lines=22> */
.L_x_3562:
        /* <DEDUP_REMOVED lines=22> */
.L_x_3563:
[----:B------:R-:W-:Y:S01]  /*09d0*/  PLOP3.LUT P0, PT, PT, PT, UP0, 0x80, 0x0 ;  /* 0x000000000000781c */ /* 0x000fe20003f0f008 */
[----:B------:R-:W-:Y:S01]  /*09e0*/  UMOV UR38, 0x1 ;  /* 0x0000000100267882 */ /* 0x000fe20000000000 */
[----:B------:R-:W-:Y:S01]  /*09f0*/  NOP ;  /* 0x0000000000007918 */ /* 0x000fe20000000000 */
[----:B------:R-:W-:Y:S01]  /*0a00*/  USEL UR38, UR38, 0x2, !UP0 ;  /* 0x0000000226267887 */ /* 0x000fe2000c000000 */
[----:B------:R-:W-:Y:S01]  /*0a10*/  BSSY B9, `(.L_x_3564) ;  /* 0x00035e4000097945 */ /* 0x000fe20003800000 */
[----:B------:R-:W-:Y:S01]  /*0a20*/  ULDC.64 UR42, c[0x0][0x208] ;  /* 0x00008200002a7ab9 */ /* 0x000fe20000000a00 */
[----:B------:R-:W-:Y:S02]  /*0a30*/  IMAD.U32 R18, RZ, RZ, UR37 ;  /* 0x00000025ff127e24 */ /* 0x000fe4000f8e00ff */
[----:B------:R-:W-:Y:S01]  /*0a40*/  IMAD.U32 R19, RZ, RZ, UR36 ;  /* 0x00000024ff137e24 */ /* 0x000fe2000f8e00ff */
[----:B0123--:R-:W-:Y:S06]  /*0a50*/  BAR.SYNC.DEFER_BLOCKING 0x0 ;  /* 0x0000000000007b1d */ /* 0x00ffec0000010000 */
[----:B------:R-:W-:Y:S05]  /*0a60*/  @!P0 BRA `(.L_x_3565) ;  /* 0x000002d000188947 */ /* 0x000fea0003800000 */
.L_x_3566:
[----:B------:R-:W-:-:S08]  /*0a70*/  NOP ;  /* 0x0000000000007918 */ /* 0x000fd00000000000 */
[----:B------:R-:W0:Y:S02]  /*0a80*/  USETMAXREG.TRY_ALLOC.CTAPOOL UP0, 0xf0 ;  /* 0x000000f0000079c8 */ /* 0x000e240008000600 */
[----:B0-----:R-:W-:-:S13]  /*0a90*/  PLOP3.LUT P0, PT, PT, PT, UP0, 0x80, 0x0 ;  /* 0x000000000000781c */ /* 0x001fda0003f0f008 */
[----:B------:R-:W-:Y:S05]  /*0aa0*/  @!P0 BRA `(.L_x_3566) ;  /* 0xfffffffc00f08947 */ /* 0x000fea000383ffff */
[----:B------:R-:W2:Y:S01]  /*0ab0*/  LDL.LU R2, [R1+0x48c] ;  /* 0x00048c0001027983 */ /* 0x000ea20000300800 */
[----:B------:R-:W0:Y:S01]  /*0ac0*/  S2UR UR5, SR_CgaCtaId ;  /* 0x00000000000579c3 */ /* 0x000e220000008800 */
[----:B------:R-:W-:Y:S01]  /*0ad0*/  UMOV UR4, 0x400 ;  /* 0x0000040000047882 */ /* 0x000fe20000000000 */
[----:B------:R-:W-:Y:S01]  /*0ae0*/  UIADD3 UR39, UP0, UR37, 0x210, URZ ;  /* 0x0000021025277890 */ /* 0x000fe2000ff1e03f */
[----:B------:R-:W1:Y:S01]  /*0af0*/  S2R R0, SR_TID.X ;  /* 0x0000000000007919 */ /* 0x000e620000002100 */
[----:B------:R-:W-:Y:S02]  /*0b00*/  UIADD3 UR46, UP1, UR37, 0x21c, URZ ;  /* 0x0000021c252e7890 */ /* 0x000fe4000ff3e03f */
[----:B------:R-:W-:Y:S01]  /*0b10*/  UIADD3.X UR47, URZ, UR36, URZ, UP0, !UPT ;  /* 0x000000243f2f7290 */ /* 0x000fe200087fe43f */
[----:B------:R-:W-:Y:S01]  /*0b20*/  STL.64 [R1+0x210], RZ ;  /* 0x000210ff01007387 */ /* 0x000fe20000100a00 */
[----:B------:R-:W-:-:S03]  /*0b30*/  UIADD3.X UR48, URZ, UR36, URZ, UP1, !UPT ;  /* 0x000000243f307290 */ /* 0x000fc60008ffe43f */
[----:B------:R-:W-:Y:S04]  /*0b40*/  STL [R1+0x218], RZ ;  /* 0x000218ff01007387 */ /* 0x000fe80000100800 */
[----:B------:R-:W-:Y:S01]  /*0b50*/  STL [R1+0x21c], RZ ;  /* 0x00021cff01007387 */ /* 0x000fe20000100800 */
[----:B0-----:R-:W-:-:S06]  /*0b60*/  ULEA UR4, UR5, UR4, 0x18 ;  /* 0x0000000405047291 */ /* 0x001fcc000f8ec03f */
[----:B------:R-:W-:Y:S01]  /*0b70*/  IMAD.U32 R144, RZ, RZ, UR4 ;  /* 0x00000004ff907e24 */ /* 0x000fe2000f8e00ff */
[----:B------:R-:W-:Y:S06]  /*0b80*/  BAR.ARV 0x8, 0x180 ;  /* 0x0206000000007b1d */ /* 0x000fec0000002000 */
[----:B-1----:R-:W-:Y:S01]  /*0b90*/  SHF.R.U32.HI R11, RZ, 0x7, R0 ;  /* 0x00000007ff0b7819 */ /* 0x002fe20000011600 */
[----:B------:R-:W-:-:S03]  /*0ba0*/  ULDC UR4, c[0x0][0xd3c] ;  /* 0x00034f0000047ab9 */ /* 0x000fc60000000800 */
[----:B------:R-:W-:-:S13]  /*0bb0*/  ISETP.NE.AND P0, PT, R11, 0x1, PT ;  /* 0x000000010b00780c */ /* 0x000fda0003f05270 */
[----:B------:R-:W-:Y:S08]  /*0bc0*/  @!P0 BAR.ARV 0x9, 0x100 ;  /* 0x0244000000008b1d */ /* 0x000ff00000002000 */
[----:B------:R-:W-:Y:S06]  /*0bd0*/  BAR.SYNC.DEFER_BLOCKING 0x5, 0x180 ;  /* 0x0146000000007b1d */ /* 0x000fec0000010000 */
[----:B------:R-:W0:Y:S02]  /*0be0*/  LDS.128 R120, [R144+0x324d0] ;  /* 0x0324d00090787984 */ /* 0x000e240000000c00 */
[----:B------:R-:W-:Y:S06]  /*0bf0*/  BAR.ARV 0x4, 0x180 ;  /* 0x0106000000007b1d */ /* 0x000fec0000002000 */
[----:B--2---:R-:W-:-:S04]  /*0c00*/  LOP3.LUT R2, R2, 0xffefffff, RZ, 0xc0, !PT ;  /* 0xffefffff02027812 */ /* 0x004fc800078ec0ff */
[----:B------:R-:W-:Y:S02]  /*0c10*/  @P0 LOP3.LUT R2, R2, 0x100000, RZ, 0xfc, !PT ;  /* 0x0010000002020812 */ /* 0x000fe400078efcff */
[----:B0-----:R-:W-:-:S03]  /*0c20*/  ISETP.GE.AND P0, PT, R123, UR4, PT ;  /* 0x000000047b007c0c */ /* 0x001fc6000bf06270 */
[----:B------:R4:W-:Y:S10]  /*0c30*/  STL [R1+0x48c], R2 ;  /* 0x00048c0201007387 */ /* 0x0009f40000100800 */
[----:B----4-:R-:W-:Y:S05]  /*0c40*/  @P0 BRA `(.L_x_3567) ;  /* 0x0000035c00000947 */ /* 0x010fea0003800000 */
[----:B------:R-:W-:Y:S01]  /*0c50*/  VIADD R222, R0, 0xffffff80 ;  /* 0xffffff8000de7836 */ /* 0x000fe20000000000 */
[C---:B------:R-:W-:Y:S01]  /*0c60*/  IADD3 R219, -R11.reuse, 0xb, RZ ;  /* 0x0000000b0bdb7810 */ /* 0x040fe20007ffe1ff */
[----:B------:R-:W-:Y:S02]  /*0c70*/  VIADD R214, R11, 0x8 ;  /* 0x000000080bd67836 */ /* 0x000fe40000000000 */
[----:B------:R-:W-:Y:S01]  /*0c80*/  IMAD.MOV.U32 R152, RZ, RZ, RZ ;  /* 0x000000ffff987224 */ /* 0x000fe200078e00ff */
[----:B------:R-:W-:Y:S01]  /*0c90*/  SHF.R.S32.HI R3, RZ, 0x1f, R222 ;  /* 0x0000001fff037819 */ /* 0x000fe200000114de */
[----:B------:R-:W-:-:S03]  /*0ca0*/  IMAD.MOV.U32 R157, RZ, RZ, RZ ;  /* 0x000000ffff9d7224 */ /* 0x000fc600078e00ff */
[CC--:B------:R-:W-:Y:S02]  /*0cb0*/  LEA.HI R0, R3.reuse, R222.reuse, RZ, 0x7 ;  /* 0x000000de03007211 */ /* 0x0c0fe400078f38ff */
[CC--:B------:R-:W-:Y:S02]  /*0cc0*/  LEA.HI R7, R3.reuse, R222.reuse, RZ, 0x4 ;  /* 0x000000de03077211 */ /* 0x0c0fe400078f20ff */
[----:B------:R-:W-:Y:S02]  /*0cd0*/  LOP3.LUT R229, R0, 0xffffff80, RZ, 0xc0, !PT ;  /* 0xffffff8000e57812 */ /* 0x000fe400078ec0ff */
[----:B------:R-:W-:Y:S02]  /*0ce0*/  SHF.R.S32.HI R231, RZ, 0x7, R0 ;  /* 0x00000007ffe77819 */ /* 0x000fe40000011400 */
[----:B------:R-:W-:Y:S01]  /*0cf0*/  LEA.HI R8, R3, R222, RZ, 0x5 ;  /* 0x000000de03087211 */ /* 0x000fe200078f28ff */
[----:B------:R-:W-:Y:S01]  /*0d00*/  IMAD.IADD R229, R222, 0x1, -R229 ;  /* 0x00000001dee57824 */ /* 0x000fe200078e0ae5 */
[----:B------:R-:W-:-:S02]  /*0d10*/  LEA.HI R0, R0, R231, RZ, 0x1 ;  /* 0x000000e700007211 */ /* 0x000fc400078f08ff */
[----:B------:R-:W-:Y:S02]  /*0d20*/  SHF.R.S32.HI R10, RZ, 0x4, R7 ;  /* 0x00000004ff0a7819 */ /* 0x000fe40000011407 */
        /* <DEDUP_REMOVED lines=9> */
[C---:B------:R-:W-:Y:S02]  /*0dc0*/  LOP3.LUT R9, R7.reuse, 0x3fffff0, RZ, 0xc0, !PT ;  /* 0x03fffff007097812 */ /* 0x040fe400078ec0ff */
[----:B------:R-:W-:Y:S02]  /*0dd0*/  LOP3.LUT R6, R6, 0xfffffff8, RZ, 0xc0, !PT ;  /* 0xfffffff806067812 */ /* 0x000fe400078ec0ff */
[----:B------:R-:W-:Y:S01]  /*0de0*/  LEA.HI R7, R7, R10, RZ, 0x1 ;  /* 0x0000000a07077211 */ /* 0x000fe200078f08ff */
[----:B------:R-:W-:Y:S01]  /*0df0*/  IMAD.IADD R9, R222, 0x1, -R9 ;  /* 0x00000001de097824 */ /* 0x000fe200078e0a09 */
[----:B------:R-:W-:Y:S01]  /*0e00*/  SHF.R.S32.HI R8, RZ, 0x5, R8 ;  /* 0x00000005ff087819 */ /* 0x000fe20000011408 */
[----:B------:R-:W-:Y:S01]  /*0e10*/  IMAD.IADD R5, R5, 0x1, -R6 ;  /* 0x0000000105057824 */ /* 0x000fe200078e0a06 */
[----:B------:R-:W-:-:S02]  /*0e20*/  LOP3.LUT R7, R7, 0x1ffffffe, RZ, 0xc0, !PT ;  /* 0x1ffffffe07077812 */ /* 0x000fc400078ec0ff */
[----:B------:R-:W-:Y:S01]  /*0e30*/  LOP3.LUT R4, R4, 0x7ffffffc, RZ, 0xc0, !PT ;  /* 0x7ffffffc04047812 */ /* 0x000fe200078ec0ff */
[----:B------:R-:W-:Y:S02]  /*0e40*/  IMAD R5, R2, 0x10, R5 ;  /* 0x0000001002057824 */ /* 0x000fe400078e0205 */
[----:B------:R-:W-:Y:S02]  /*0e50*/  IMAD.IADD R7, R10, 0x1, -R7 ;  /* 0x000000010a077824 */ /* 0x000fe400078e0a07 */
[----:B------:R-:W-:Y:S01]  /*0e60*/  IMAD R220, R0, 0x40, R5 ;  /* 0x0000004000dc7824 */ /* 0x000fe200078e0205 */
[CC--:B------:R-:W-:Y:S01]  /*0e70*/  LEA.HI R0, R3.reuse, R222.reuse, RZ, 0x2 ;  /* 0x000000de03007211 */ /* 0x0c0fe200078f10ff */
[C---:B------:R-:W-:Y:S01]  /*0e80*/  IMAD R6, R8.reuse, 0x10, R9 ;  /* 0x0000001008067824 */ /* 0x040fe200078e0209 */
[----:B------:R-:W-:Y:S01]  /*0e90*/  LEA.HI R3, R3, R222, RZ, 0x3 ;  /* 0x000000de03037211 */ /* 0x000fe200078f18ff */
[----:B------:R-:W-:Y:S01]  /*0ea0*/  IMAD.SHL.U32 R167, R8, 0x200, RZ ;  /* 0x0000020008a77824 */ /* 0x000fe200078e00ff */
[----:B------:R-:W-:Y:S01]  /*0eb0*/  LOP3.LUT R225, R0, 0xfffffffc, RZ, 0xc0, !PT ;  /* 0xfffffffc00e17812 */ /* 0x000fe200078ec0ff */
[----:B------:R-:W-:Y:S01]  /*0ec0*/  IMAD R6, R6, 0x8, R7 ;  /* 0x0000000806067824 */ /* 0x000fe200078e0207 */
[----:B------:R-:W-:Y:S01]  /*0ed0*/  SHF.R.S32.HI R153, RZ, 0x2, R0 ;  /* 0x00000002ff997819 */ /* 0x000fe20000011400 */
[----:B------:R-:W-:Y:S01]  /*0ee0*/  IMAD.IADD R4, R229, 0x1, -R4 ;  /* 0x00000001e5047824 */ /* 0x000fe200078e0a04 */
[----:B------:R-:W-:Y:S01]  /*0ef0*/  SHF.R.S32.HI R0, RZ, 0x1f, R0 ;  /* 0x0000001fff007819 */ /* 0x000fe20000011400 */
[----:B------:R-:W-:Y:S01]  /*0f00*/  IMAD.IADD R225, R222, 0x1, -R225 ;  /* 0x00000001dee17824 */ /* 0x000fe200078e0ae1 */
[----:B------:R-:W-:Y:S01]  /*0f10*/  SHF.R.S32.HI R223, RZ, 0x3, R3 ;  /* 0x00000003ffdf7819 */ /* 0x000fe20000011403 */
[----:B------:R-:W-:Y:S01]  /*0f20*/  VIADD R156, R153, 0x40 ;  /* 0x00000040999c7836 */ /* 0x000fe20000000000 */
[----:B------:R-:W-:Y:S01]  /*0f30*/  LEA.HI R0, R0, R153, RZ, 0x3 ;  /* 0x0000009900007211 */ /* 0x000fe200078f18ff */
[----:B------:R-:W-:Y:S01]  /*0f40*/  IMAD.SHL.U32 R22, R225, 0x8, RZ ;  /* 0x00000008e1167824 */ /* 0x000fe200078e00ff */
[----:B------:R-:W-:Y:S01]  /*0f50*/  LOP3.LUT R3, R3, 0xfffffff8, RZ, 0xc0, !PT ;  /* 0xfffffff803037812 */ /* 0x000fe200078ec0ff */
[----:B------:R-:W-:Y:S01]  /*0f60*/  IMAD.SHL.U32 R172, R156, 0x40, RZ ;  /* 0x000000409cac7824 */ /* 0x000fe200078e00ff */
[----:B------:R-:W-:Y:S01]  /*0f70*/  LOP3.LUT R0, R0, 0xfffffff8, RZ, 0xc0, !PT ;  /* 0xfffffff800007812 */ /* 0x000fe200078ec0ff */
[C---:B------:R-:W-:Y:S01]  /*0f80*/  IMAD.SHL.U32 R154, R225.reuse, 0x4, RZ ;  /* 0x00000004e19a7824 */ /* 0x040fe200078e00ff */
[----:B------:R-:W-:Y:S01]  /*0f90*/  LEA.HI R2, R225, R225, RZ, 0x1 ;  /* 0x000000e1e1027211 */ /* 0x000fe200078f08ff */
[----:B------:R-:W-:Y:S01]  /*0fa0*/  IMAD.IADD R224, R222, 0x1, -R3 ;  /* 0x00000001dee07824 */ /* 0x000fe200078e0a03 */
[----:B------:R-:W-:Y:S01]  /*0fb0*/  SHF.R.S32.HI R3, RZ, 0x1f, R156 ;  /* 0x0000001fff037819 */ /* 0x000fe2000001149c */
[----:B------:R-:W-:Y:S01]  /*0fc0*/  IMAD.IADD R227, R153, 0x1, -R0 ;  /* 0x0000000199e37824 */ /* 0x000fe200078e0a00 */
[----:B------:R-:W-:Y:S01]  /*0fd0*/  LOP3.LUT R2, R2, 0x1ffffffe, RZ, 0xc0, !PT ;  /* 0x1ffffffe02027812 */ /* 0x000fe200078ec0ff */
[----:B------:R-:W-:Y:S01]  /*0fe0*/  IMAD.SHL.U32 R161, R224, 0x8, RZ ;  /* 0x00000008e0a17824 */ /* 0x000fe200078e00ff */
[----:B------:R-:W-:Y:S01]  /*0ff0*/  LEA.HI R0, R3, R156, RZ, 0x3 ;  /* 0x0000009c03007211 */ /* 0x000fe200078f18ff */
[----:B------:R-:W-:Y:S01]  /*1000*/  IMAD.SHL.U32 R166, R227, 0x40, RZ ;  /* 0x00000040e3a67824 */ /* 0x000fe200078e00ff */
[----:B------:R-:W-:Y:S01]  /*1010*/  LOP3.LUT R172, R172, 0x1c0, RZ, 0xc0, !PT ;  /* 0x000001c0acac7812 */ /* 0x000fe200078ec0ff */
[----:B------:R-:W-:Y:S01]  /*1020*/  IMAD.IADD R3, R225, 0x1, -R2 ;  /* 0x00000001e1037824 */ /* 0x000fe200078e0a02 */
[----:B------:R-:W-:Y:S01]  /*1030*/  SHF.R.S32.HI R159, RZ, 0x1f, R153 ;  /* 0x0000001fff9f7819 */ /* 0x000fe20000011499 */
[----:B------:R-:W-:Y:S01]  /*1040*/  IMAD.SHL.U32 R0, R0, 0x40, RZ ;  /* 0x0000004000007824 */ /* 0x000fe200078e00ff */
[----:B------:R-:W-:Y:S01]  /*1050*/  LOP3.LUT R166, R166, 0x1c0, RZ, 0xc0, !PT ;  /* 0x000001c0a6a67812 */ /* 0x000fe200078ec0ff */
[----:B------:R-:W-:Y:S01]  /*1060*/  VIADD R158, R154, 0x10 ;  /* 0x000000109a9e7836 */ /* 0x000fe20000000000 */
[----:B------:R-:W-:Y:S01]  /*1070*/  SHF.R.U32.HI R174, RZ, 0x3, R172 ;  /* 0x00000003ffae7819 */ /* 0x000fe200000116ac */
[C---:B------:R-:W-:Y:S01]  /*1080*/  VIADD R163, R161.reuse, 0x40 ;  /* 0x00000040a1a37836 */ /* 0x040fe20000000000 */
[--C-:B------:R-:W-:Y:S01]  /*1090*/  LOP3.LUT R2, R172, 0x38, R22.reuse, 0xf8, !PT ;  /* 0x00000038ac027812 */ /* 0x100fe200078ef816 */
[C---:B------:R-:W-:Y:S01]  /*10a0*/  VIADD R162, R161.reuse, 0x80 ;  /* 0x00000080a1a27836 */ /* 0x040fe20000000000 */
[----:B------:R-:W-:Y:S01]  /*10b0*/  LOP3.LUT R175, R0, 0xfffffe00, RZ, 0xc0, !PT ;  /* 0xfffffe0000af7812 */ /* 0x000fe200078ec0ff */
[----:B------:R-:W-:Y:S01]  /*10c0*/  VIADD R164, R161, 0xc0 ;  /* 0x000000c0a1a47836 */ /* 0x000fe20000000000 */
[----:B------:R-:W-:Y:S01]  /*10d0*/  LOP3.LUT R230, R166, 0x18, R22, 0xf8, !PT ;  /* 0x00000018a6e67812 */ /* 0x000fe200078ef816 */
[----:B------:R-:W-:Y:S01]  /*10e0*/  IMAD R224, R224, 0x20, R223 ;  /* 0x00000020e0e07824 */ /* 0x000fe200078e02df */
[----:B------:R-:W-:Y:S01]  /*10f0*/  SHF.R.U32.HI R173, RZ, 0x3, R166 ;  /* 0x00000003ffad7819 */ /* 0x000fe200000116a6 */
[----:B------:R-:W-:Y:S01]  /*1100*/  IMAD.SHL.U32 R234, R6, 0x8, RZ ;  /* 0x0000000806ea7824 */ /* 0x000fe200078e00ff */
[----:B------:R-:W-:Y:S01]  /*1110*/  LOP3.LUT R5, R175, R2, R174, 0xf6, !PT ;  /* 0x00000002af057212 */ /* 0x000fe200078ef6ae */
[----:B------:R-:W-:Y:S01]  /*1120*/  IMAD.SHL.U32 R221, R4, 0x2, RZ ;  /* 0x0000000204dd7824 */ /* 0x000fe200078e00ff */
[----:B------:R-:W-:Y:S01]  /*1130*/  LOP3.LUT R230, R230, R173, RZ, 0x3c, !PT ;  /* 0x000000ade6e67212 */ /* 0x000fe200078e3cff */
[----:B------:R-:W-:Y:S01]  /*1140*/  IMAD R232, R3, 0x8, R220 ;  /* 0x0000000803e87824 */ /* 0x000fe200078e02dc */
[----:B------:R-:W-:Y:S01]  /*1150*/  SHF.R.S32.HI R176, RZ, 0x1f, R156 ;  /* 0x0000001fffb07819 */ /* 0x000fe2000001149c */
[----:B------:R-:W-:Y:S01]  /*1160*/  IMAD R228, R5, 0x2, R144 ;  /* 0x0000000205e47824 */ /* 0x000fe200078e0290 */
[----:B------:R-:W-:-:S02]  /*1170*/  SHF.R.S32.HI R23, RZ, 0x1f, R22 ;  /* 0x0000001fff177819 */ /* 0x000fc40000011416 */
[----:B------:R-:W-:Y:S02]  /*1180*/  SHF.R.S32.HI R218, RZ, 0x1f, R161 ;  /* 0x0000001fffda7819 */ /* 0x000fe400000114a1 */
[----:B------:R-:W-:Y:S02]  /*1190*/  SHF.R.S32.HI R226, RZ, 0x1f, R158 ;  /* 0x0000001fffe27819 */ /* 0x000fe4000001149e */
[----:B------:R-:W-:Y:S02]  /*11a0*/  SHF.R.S32.HI R217, RZ, 0x1f, R163 ;  /* 0x0000001fffd97819 */ /* 0x000fe400000114a3 */
[----:B------:R-:W-:Y:S02]  /*11b0*/  SHF.R.S32.HI R216, RZ, 0x1f, R162 ;  /* 0x0000001fffd87819 */ /* 0x000fe400000114a2 */
[----:B------:R-:W-:Y:S02]  /*11c0*/  SHF.R.S32.HI R215, RZ, 0x1f, R164 ;  /* 0x0000001fffd77819 */ /* 0x000fe400000114a4 */
[----:B------:R-:W-:-:S07]  /*11d0*/  LOP3.LUT R160, R230, R167, RZ, 0xfc, !PT ;  /* 0x000000a7e6a07212 */ /* 0x000fce00078efcff */
.L_x_3786:
        /* <DEDUP_REMOVED lines=12> */
[----:B------:R-:W1:Y:S01]  /*12a0*/  @P1 LDC.64 R2, c[0x0][0xb20] ;  /* 0x0002c800ff021b82 */ /* 0x000e620000000a00 */
[----:B------:R-:W-:Y:S01]  /*12b0*/  ISETP.NE.AND.EX P0, PT, RZ, UR5, PT, P0 ;  /* 0x00000005ff007c0c */ /* 0x000fe2000bf05300 */
[----:B0--3--:R-:W-:-:S06]  /*12c0*/  IMAD.WIDE R8, R123, 0x4, R4 ;  /* 0x000000047b087825 */ /* 0x009fcc00078e0204 */
        /* <DEDUP_REMOVED lines=28> */
.L_x_3568:
        /* <DEDUP_REMOVED lines=10> */
.L_x_3569:
[----:B------:R-:W-:Y:S05]  /*1530*/  @!P0 BRA `(.L_x_3570) ;  /* 0x00000000000c8947 */ /* 0x000fea0003800000 */
[----:B------:R-:W2:Y:S04]  /*1540*/  LDG.E R3, desc[UR42][R8.64] ;  /* 0x0000002a08037981 */ /* 0x000ea8000c1e1900 */
[----:B------:R-:W2:Y:S02]  /*1550*/  LDG.E R28, desc[UR42][R8.64+0x4] ;  /* 0x0000042a081c7981 */ /* 0x000ea4000c1e1900 */
[----:B--2---:R-:W-:-:S07]  /*1560*/  IMAD.IADD R28, R28, 0x1, -R3 ;  /* 0x000000011c1c7824 */ /* 0x004fce00078e0a03 */
.L_x_3570:
[----:B------:R-:W-:Y:S01]  /*1570*/  ULDC.64 UR4, c[0x0][0xb08] ;  /* 0x0002c20000047ab9 */ /* 0x000fe20000000a00 */
[----:B------:R-:W1:Y:S01]  /*1580*/  LDC R8, c[0x0][0x448] ;  /* 0x00011200ff087b82 */ /* 0x000e620000000800 */
[----:B------:R-:W-:-:S04]  /*1590*/  ISETP.NE.U32.AND P0, PT, RZ, UR4, PT ;  /* 0x00000004ff007c0c */ /* 0x000fc8000bf05070 */
[----:B------:R-:W-:Y:S01]  /*15a0*/  ISETP.NE.AND.EX P0, PT, RZ, UR5, PT, P0 ;  /* 0x00000005ff007c0c */ /* 0x000fe2000bf05300 */
[----:B------:R-:W-:Y:S02]  /*15b0*/  ULDC.64 UR4, c[0x0][0xb28] ;  /* 0x0002ca0000047ab9 */ /* 0x000fe40000000a00 */
[----:B------:R-:W-:Y:S01]  /*15c0*/  ISETP.NE.U32.AND P1, PT, RZ, UR4, PT ;  /* 0x00000004ff007c0c */ /* 0x000fe2000bf25070 */
[----:B0----5:R-:W-:Y:S01]  /*15d0*/  IMAD.MOV.U32 R2, RZ, RZ, R28 ;  /* 0x000000ffff027224 */ /* 0x021fe200078e001c */
[----:B------:R-:W0:Y:S02]  /*15e0*/  LDC.64 R12, c[0x0][0xad8] ;  /* 0x0002b600ff0c7b82 */ /* 0x000e240000000a00 */
[----:B------:R-:W-:-:S06]  /*15f0*/  ISETP.NE.AND.EX P1, PT, RZ, UR5, PT, P1 ;  /* 0x00000005ff007c0c */ /* 0x000fcc000bf25310 */
[----:B------:R-:W2:Y:S08]  /*1600*/  @P0 LDC.64 R4, c[0x0][0xb08] ;  /* 0x0002c200ff040b82 */ /* 0x000eb00000000a00 */
[----:B------:R-:W3:Y:S01]  /*1610*/  @P1 LDC.64 R6, c[0x0][0xb28] ;  /* 0x0002ca00ff061b82 */ /* 0x000ee20000000a00 */
[----:B--2---:R-:W-:-:S05]  /*1620*/  @P0 IMAD.WIDE R4, R123, 0x4, R4 ;  /* 0x000000047b040825 */ /* 0x004fca00078e0204 */
[----:B------:R-:W2:Y:S04]  /*1630*/  @P0 LDG.E R0, desc[UR42][R4.64] ;  /* 0x0000002a04000981 */ /* 0x000ea8000c1e1900 */
[----:B------:R-:W2:Y:S01]  /*1640*/  @P0 LDG.E R3, desc[UR42][R4.64+0x4] ;  /* 0x0000042a04030981 */ /* 0x000ea2000c1e1900 */
[----:B---3--:R-:W-:-:S05]  /*1650*/  @P1 IMAD.WIDE R6, R123, 0x4, R6 ;  /* 0x000000047b061825 */ /* 0x008fca00078e0206 */
[----:B------:R3:W5:Y:S01]  /*1660*/  @P1 LDG.E R2, desc[UR42][R6.64] ;  /* 0x0000002a06021981 */ /* 0x000762000c1e1900 */
[----:B-1----:R-:W-:Y:S01]  /*1670*/  ISETP.NE.AND P1, PT, R8, 0x1, PT ;  /* 0x000000010800780c */ /* 0x002fe20003f25270 */
[----:B------:R-:W-:Y:S01]  /*1680*/  IMAD.SHL.U32 R191, R121, 0x80, RZ ;  /* 0x0000008079bf7824 */ /* 0x000fe200078e00ff */
[----:B0-----:R-:W-:Y:S01]  /*1690*/  ISETP.GE.AND P2, PT, R13, 0x1, PT ;  /* 0x000000010d00780c */ /* 0x001fe20003f46270 */
[----:B------:R-:W-:-:S10]  /*16a0*/  IMAD.IADD R11, R28, 0x1, -R11 ;  /* 0x000000011c0b7824 */ /* 0x000fd400078e0a0b */
[----:B------:R-:W0:Y:S08]  /*16b0*/  @P1 LDC R8, c[0x0][0x44c] ;  /* 0x00011300ff081b82 */ /* 0x000e300000000800 */
[----:B------:R-:W1:Y:S01]  /*16c0*/  @P1 LDC R9, c[0x0][0x450] ;  /* 0x00011400ff091b82 */ /* 0x000e620000000800 */
[----:B--2---:R-:W-:Y:S02]  /*16d0*/  @P0 IMAD.IADD R56, R3, 0x1, -R0 ;  /* 0x0000000103380824 */ /* 0x004fe400078e0a00 */
[----:B------:R-:W-:-:S02]  /*16e0*/  VIADD R3, R191, 0x7f ;  /* 0x0000007fbf037836 */ /* 0x000fc40000000000 */
[----:B------:R-:W-:Y:S02]  /*16f0*/  IMAD.IADD R25, R11, 0x1, R56 ;  /* 0x000000010b197824 */ /* 0x000fe400078e0238 */
[----:B0-----:R-:W-:-:S03]  /*1700*/  @P1 IMAD.HI.U32 R4, R3, R8, RZ ;  /* 0x0000000803041227 */ /* 0x001fc600078e00ff */
[C---:B------:R-:W-:Y:S01]  /*1710*/  IADD3 R179, R25.reuse, 0x1, -R24 ;  /* 0x0000000119b37810 */ /* 0x040fe20007ffe818 */
[----:B------:R-:W-:Y:S01]  /*1720*/  VIADD R0, R25, 0x5f ;  /* 0x0000005f19007836 */ /* 0x000fe20000000000 */
[----:B-1----:R-:W-:-:S03]  /*1730*/  @P1 SHF.R.U32.HI R3, RZ, R9, R4 ;  /* 0x00000009ff031219 */ /* 0x002fc60000011604 */
[----:B------:R-:W-:-:S04]  /*1740*/  IMAD.HI R0, R0, 0x2aaaaaab, RZ ;  /* 0x2aaaaaab00007827 */ /* 0x000fc800078e02ff */
[----:B---3--:R-:W-:Y:S01]  /*1750*/  IMAD.IADD R7, R179, 0x1, R3 ;  /* 0x00000001b3077824 */ /* 0x008fe200078e0203 */
[----:B------:R-:W-:-:S04]  /*1760*/  SHF.R.U32.HI R177, RZ, 0x1f, R0 ;  /* 0x0000001fffb17819 */ /* 0x000fc80000011600 */
        /* <DEDUP_REMOVED lines=14> */
.L_x_3573:
[----:B------:R-:W-:-:S13]  /*1850*/  ISETP.NE.AND P0, PT, R13, 0x1, PT ;  /* 0x000000010d00780c */ /* 0x000fda0003f05270 */
[----:B------:R-:W0:Y:S02]  /*1860*/  @P0 LDC.64 R4, c[0x0][0xae0] ;  /* 0x0002b800ff040b82 */ /* 0x000e240000000a00 */
[----:B0-----:R-:W-:-:S05]  /*1870*/  @P0 IMAD.HI.U32 R4, R3, R4, RZ ;  /* 0x0000000403040227 */ /* 0x001fca00078e00ff */
[----:B------:R-:W-:-:S07]  /*1880*/  @P0 SHF.R.U32.HI R3, RZ, R5, R4 ;  /* 0x00000005ff030219 */ /* 0x000fce0000011604 */
.L_x_3574:
[----:B------:R-:W-:Y:S05]  /*1890*/  BSYNC B0 ;  /* 0x0000000000007941 */ /* 0x000fea0003800000 */
.L_x_3572:
[----:B------:R-:W-:-:S05]  /*18a0*/  IMAD R3, R3, R13, R13 ;  /* 0x0000000d03037224 */ /* 0x000fca00078e020d */
[----:B------:R-:W-:-:S07]  /*18b0*/  VIMNMX R0, R0, R3, PT ;  /* 0x0000000300007248 */ /* 0x000fce0003fe0100 */
.L_x_3571:
[----:B------:R-:W0:Y:S01]  /*18c0*/  @P1 LDC R4, c[0x0][0x44c] ;  /* 0x00011300ff041b82 */ /* 0x000e220000000800 */
[----:B------:R-:W-:Y:S01]  /*18d0*/  IMAD.MOV.U32 R3, RZ, RZ, R191 ;  /* 0x000000ffff037224 */ /* 0x000fe200078e00bf */
[----:B------:R-:W-:Y:S01]  /*18e0*/  ULDC UR4, c[0x0][0xad4] ;  /* 0x0002b50000047ab9 */ /* 0x000fe20000000800 */
[----:B------:R-:W-:-:S05]  /*18f0*/  IMAD.IADD R178, R25, 0x1, -R24 ;  /* 0x0000000119b27824 */ /* 0x000fca00078e0a18 */
[----:B------:R-:W1:Y:S01]  /*1900*/  @P1 LDC R5, c[0x0][0x450] ;  /* 0x00011400ff051b82 */ /* 0x000e620000000800 */
[----:B0-----:R-:W-:-:S05]  /*1910*/  @P1 IMAD.HI.U32 R4, R191, R4, RZ ;  /* 0x00000004bf041227 */ /* 0x001fca00078e00ff */
[----:B-1----:R-:W-:-:S05]  /*1920*/  @P1 SHF.R.U32.HI R3, RZ, R5, R4 ;  /* 0x00000005ff031219 */ /* 0x002fca0000011604 */
        /* <DEDUP_REMOVED lines=13> */
.L_x_3577:
[----:B------:R-:W-:-:S13]  /*1a00*/  ISETP.NE.AND P0, PT, R13, 0x1, PT ;  /* 0x000000010d00780c */ /* 0x000fda0003f05270 */
[----:B------:R-:W0:Y:S02]  /*1a10*/  @P0 LDC.64 R6, c[0x0][0xae0] ;  /* 0x0002b800ff060b82 */ /* 0x000e240000000a00 */
[----:B0-----:R-:W-:-:S05]  /*1a20*/  @P0 IMAD.HI.U32 R6, R3, R6, RZ ;  /* 0x0000000603060227 */ /* 0x001fca00078e00ff */
[----:B------:R-:W-:-:S07]  /*1a30*/  @P0 SHF.R.U32.HI R3, RZ, R7, R6 ;  /* 0x00000007ff030219 */ /* 0x000fce0000011606 */
.L_x_3578:
[----:B------:R-:W-:Y:S05]  /*1a40*/  BSYNC B0 ;  /* 0x0000000000007941 */ /* 0x000fea0003800000 */
.L_x_3576:
[----:B------:R-:W-:-:S05]  /*1a50*/  IMAD R3, R3, R13, RZ ;  /* 0x0000000d03037224 */ /* 0x000fca00078e02ff */
[----:B------:R-:W-:-:S07]  /*1a60*/  VIMNMX R4, R4, R3, !PT ;  /* 0x0000000304047248 */ /* 0x000fce0007fe0100 */
.L_x_3575:
        /* <DEDUP_REMOVED lines=44> */
.L_x_3581:
[----:B------:R-:W-:Y:S05]  /*1d30*/  BSYNC B6 ;  /* 0x0000000000067941 */ /* 0x000fea0003800000 */
.L_x_3580:
        /* <DEDUP_REMOVED lines=20> */
.L_x_3583:
[----:B------:R-:W-:Y:S05]  /*1e80*/  BSYNC B6 ;  /* 0x0000000000067941 */ /* 0x000fea0003800000 */
.L_x_3582:
        /* <DEDUP_REMOVED lines=8> */
[----:B------:R-:W-:Y:S01]  /*1f10*/  SHF.R.S32.HI R11, RZ, 0x1f, R122 ;  /* 0x0000001fff0b7819 */ /* 0x000fe2000001147a */
[C---:B------:R-:W-:Y:S02]  /*1f20*/  VIADD R60, R22.reuse, 0x20 ;  /* 0x00000020163c7836 */ /* 0x040fe40000000000 */
[----:B------:R-:W2:Y:S08]  /*1f30*/  LDC R35, c[0x0][0x3f4] ;  /* 0x0000fd00ff237b82 */ /* 0x000eb00000000800 */
[----:B------:R-:W3:Y:S01]  /*1f40*/  @P0 LDC.64 R4, c[0x0][0xaf0] ;  /* 0x0002bc00ff040b82 */ /* 0x000ee20000000a00 */
[----:B------:R-:W-:-:S07]  /*1f50*/  VIADD R10, R22, 0xc0 ;  /* 0x000000c0160a7836 */ /* 0x000fce0000000000 */
[----:B------:R-:W4:Y:S08]  /*1f60*/  LDC.64 R52, c[0x0][0x408] ;  /* 0x00010200ff347b82 */ /* 0x000f300000000a00 */
[----:B------:R-:W2:Y:S01]  /*1f70*/  LDC.64 R48, c[0x0][0x3f8] ;  /* 0x0000fe00ff307b82 */ /* 0x000ea20000000a00 */
        /* <DEDUP_REMOVED lines=8> */
[----:B------:R-:W-:Y:S01]  /*2000*/  VIADD R61, R22, 0x80 ;  /* 0x00000080163d7836 */ /* 0x000fe20000000000 */
[----:B------:R-:W-:Y:S01]  /*2010*/  ISETP.NE.AND P6, PT, R20, 0x1, PT ;  /* 0x000000011400780c */ /* 0x000fe20003fc5270 */
[----:B------:R-:W-:Y:S01]  /*2020*/  IMAD R3, R54, R9, R0 ;  /* 0x0000000936037224 */ /* 0x000fe200078e0200 */
[----:B------:R-:W-:Y:S01]  /*2030*/  SHF.R.S32.HI R155, RZ, 0x1f, R154 ;  /* 0x0000001fff9b7819 */ /* 0x000fe2000001149a */
[----:B------:R-:W-:Y:S01]  /*2040*/  VIADD R62, R22, 0xa0 ;  /* 0x000000a0163e7836 */ /* 0x000fe20000000000 */
[----:B-----5:R-:W-:Y:S01]  /*2050*/  SHF.R.S32.HI R63, RZ, 0x1f, R2 ;  /* 0x0000001fff3f7819 */ /* 0x020fe20000011402 */
[----:B------:R-:W-:Y:S01]  /*2060*/  IMAD.IADD R7, R7, 0x1, R3 ;  /* 0x0000000107077824 */ /* 0x000fe200078e0203 */
[----:B------:R-:W-:Y:S01]  /*2070*/  SHF.L.U64.HI R64, R8, 0x6, R9 ;  /* 0x0000000608407819 */ /* 0x000fe20000010209 */
[----:B------:R-:W-:Y:S01]  /*2080*/  IMAD R3, R11, UR4, RZ ;  /* 0x000000040b037c24 */ /* 0x000fe2000f8e02ff */
[----:B--2---:R-:W-:Y:S01]  /*2090*/  SHF.L.U64.HI R66, R48, 0x6, R49 ;  /* 0x0000000630427819 */ /* 0x004fe20000010231 */
[----:B---3--:R-:W-:Y:S01]  /*20a0*/  IMAD.WIDE.U32 R4, R122, UR4, R6 ;  /* 0x000000047a047c25 */ /* 0x008fe2000f8e0006 */
[----:B----4-:R-:W-:-:S03]  /*20b0*/  SHF.L.U64.HI R68, R52, 0x6, R53 ;  /* 0x0000000634447819 */ /* 0x010fc60000010235 */
[----:B------:R-:W-:Y:S01]  /*20c0*/  IMAD R3, R122, UR5, R3 ;  /* 0x000000057a037c24 */ /* 0x000fe2000f8e0203 */
[----:B------:R-:W-:Y:S01]  /*20d0*/  ULDC.64 UR4, c[0x0][0x310] ;  /* 0x0000c40000047ab9 */ /* 0x000fe20000000a00 */
[----:B------:R-:W-:-:S04]  /*20e0*/  IMAD.WIDE.U32 R6, R153, R8, R22 ;  /* 0x0000000899067225 */ /* 0x000fc800078e0016 */
[----:B------:R-:W-:Y:S02]  /*20f0*/  IMAD.IADD R5, R5, 0x1, R3 ;  /* 0x0000000105057824 */ /* 0x000fe400078e0203 */
[----:B------:R-:W-:Y:S02]  /*2100*/  IMAD R20, R159, R52, RZ ;  /* 0x000000349f147224 */ /* 0x000fe400078e02ff */
[----:B------:R-:W-:Y:S02]  /*2110*/  IMAD.MOV.U32 R70, RZ, RZ, 0x20 ;  /* 0x00000020ff467424 */ /* 0x000fe400078e00ff */
[----:B------:R-:W-:Y:S02]  /*2120*/  IMAD R33, R153, R53, R20 ;  /* 0x0000003599217224 */ /* 0x000fe400078e0214 */
[----:B------:R-:W-:Y:S02]  /*2130*/  IMAD.SHL.U32 R65, R8, 0x40, RZ ;  /* 0x0000004008417824 */ /* 0x000fe400078e00ff */
[----:B------:R-:W-:-:S02]  /*2140*/  IMAD R75, R49, 0x60, RZ ;  /* 0x00000060314b7824 */ /* 0x000fc400078e02ff */
[----:B------:R-:W-:Y:S02]  /*2150*/  IMAD.SHL.U32 R67, R48, 0x40, RZ ;  /* 0x0000004030437824 */ /* 0x000fe400078e00ff */
[----:B------:R-:W-:Y:S02]  /*2160*/  IMAD.U32 R71, RZ, RZ, UR38 ;  /* 0x00000026ff477e24 */ /* 0x000fe4000f8e00ff */
[----:B------:R-:W-:Y:S02]  /*2170*/  IMAD.SHL.U32 R69, R52, 0x40, RZ ;  /* 0x0000004034457824 */ /* 0x000fe400078e00ff */
[----:B------:R-:W-:Y:S01]  /*2180*/  IMAD.SHL.U32 R72, R35, 0x2, RZ ;  /* 0x0000000223487824 */ /* 0x000fe200078e00ff */
[----:B------:R-:W-:Y:S02]  /*2190*/  LOP3.LUT R71, R71, 0x1, RZ, 0xfc, !PT ;  /* 0x0000000147477812 */ /* 0x000fe400078efcff */
[----:B------:R-:W-:Y:S02]  /*21a0*/  SHF.R.S32.HI R0, RZ, 0x1f, R123 ;  /* 0x0000001fff007819 */ /* 0x000fe4000001147b */
[----:B------:R-:W-:-:S02]  /*21b0*/  SEL R123, R123, RZ, !P0 ;  /* 0x000000ff7b7b7207 */ /* 0x000fc40004000000 */
[----:B------:R-:W-:-:S03]  /*21c0*/  SEL R14, R0, RZ, !P0 ;  /* 0x000000ff000e7207 */ /* 0x000fc60004000000 */
[----:B------:R-:W-:-:S04]  /*21d0*/  IMAD.WIDE.U32 R4, R123, UR4, R4 ;  /* 0x000000047b047c25 */ /* 0x000fc8000f8e0004 */
[----:B------:R-:W-:-:S04]  /*21e0*/  IMAD R0, R14, UR4, RZ ;  /* 0x000000040e007c24 */ /* 0x000fc8000f8e02ff */
[----:B------:R-:W-:Y:S01]  /*21f0*/  IMAD R59, R123, UR5, R0 ;  /* 0x000000057b3b7c24 */ /* 0x000fe2000f8e0200 */
[----:B------:R-:W-:Y:S05]  /*2200*/  @!P6 WARPSYNC.ALL ;  /* 0x000000000000e948 */ /* 0x000fea0003800000 */
[----:B------:R-:W-:Y:S01]  /*2210*/  ULDC UR4, c[0x0][0x320] ;  /* 0x0000c80000047ab9 */ /* 0x000fe20000000800 */
[----:B------:R-:W-:Y:S01]  /*2220*/  IMAD R0, R159, R8, RZ ;  /* 0x000000089f007224 */ /* 0x000fe200078e02ff */
[----:B------:R-:W-:Y:S01]  /*2230*/  @!P6 BAR.SYNC.DEFER_BLOCKING 0x9, 0x100 ;  /* 0x024400000000eb1d */ /* 0x000fe20000010000 */
[----:B------:R-:W-:Y:S01]  /*2240*/  ISETP.GE.AND P1, PT, R60, UR4, PT ;  /* 0x000000043c007c0c */ /* 0x000fe2000bf26270 */
[----:B------:R-:W-:Y:S01]  /*2250*/  IMAD.IADD R59, R5, 0x1, R59 ;  /* 0x00000001053b7824 */ /* 0x000fe200078e023b */
[----:B------:R-:W-:Y:S01]  /*2260*/  ISETP.GE.AND P0, PT, R22, UR4, PT ;  /* 0x0000000416007c0c */ /* 0x000fe2000bf06270 */
[----:B------:R-:W-:Y:S01]  /*2270*/  IMAD R57, R153, R9, R0 ;  /* 0x0000000999397224 */ /* 0x000fe200078e0200 */
[----:B------:R-:W-:Y:S01]  /*2280*/  SEL R3, RZ, 0xffffffff, P1 ;  /* 0xffffffffff037807 */ /* 0x000fe20000800000 */
[----:B------:R-:W-:Y:S01]  /*2290*/  ULDC.64 UR6, c[0x0][0x330] ;  /* 0x0000cc0000067ab9 */ /* 0x000fe20000000a00 */
[----:B------:R-:W-:Y:S01]  /*22a0*/  IADD3 R58, P1, R4, R6, RZ ;  /* 0x00000006043a7210 */ /* 0x000fe20007f3e0ff */
[----:B------:R-:W-:Y:S01]  /*22b0*/  VIADD R6, R22, 0xe0 ;  /* 0x000000e016067836 */ /* 0x000fe20000000000 */
[----:B------:R-:W-:Y:S01]  /*22c0*/  SEL R0, RZ, 0x1, P0 ;  /* 0x00000001ff007807 */ /* 0x000fe20000000000 */
[----:B------:R-:W-:Y:S01]  /*22d0*/  IMAD.SHL.U32 R3, R3, 0x2, RZ ;  /* 0x0000000203037824 */ /* 0x000fe200078e00ff */
[----:B------:R-:W-:Y:S01]  /*22e0*/  IADD3.X R57, R59, R7, R57, P1, !PT ;  /* 0x000000073b397210 */ /* 0x000fe20000ffe439 */
[----:B------:R-:W-:Y:S01]  /*22f0*/  IMAD R7, R11, UR6, RZ ;  /* 0x000000060b077c24 */ /* 0x000fe2000f8e02ff */
[----:B------:R-:W-:-:S02]  /*2300*/  ISETP.GE.AND P1, PT, R10, UR4, PT ;  /* 0x000000040a007c0c */ /* 0x000fc4000bf26270 */
[----:B------:R-:W-:Y:S01]  /*2310*/  LOP3.LUT R10, R3, 0x2, R0, 0xe2, !PT ;  /* 0x00000002030a7812 */ /* 0x000fe200078ee200 */
[----:B------:R-:W-:Y:S01]  /*2320*/  VIADD R3, R22, 0x40 ;  /* 0x0000004016037836 */ /* 0x000fe20000000000 */
[----:B------:R-:W-:Y:S01]  /*2330*/  ISETP.GE.AND P3, PT, R6, UR4, PT ;  /* 0x0000000406007c0c */ /* 0x000fe2000bf66270 */
[----:B------:R-:W-:Y:S01]  /*2340*/  VIADD R0, R22, 0x60 ;  /* 0x0000006016007836 */ /* 0x000fe20000000000 */
[----:B------:R-:W-:Y:S01]  /*2350*/  SEL R20, RZ, 0x40, P1 ;  /* 0x00000040ff147807 */ /* 0x000fe20000800000 */
[C---:B------:R-:W-:Y:S01]  /*2360*/  IMAD R13, R122.reuse, UR7, R7 ;  /* 0x000000077a0d7c24 */ /* 0x040fe2000f8e0207 */
[----:B------:R-:W-:Y:S01]  /*2370*/  ISETP.GE.AND P0, PT, R3, UR4, PT ;  /* 0x0000000403007c0c */ /* 0x000fe2000bf06270 */
[----:B------:R-:W-:Y:S01]  /*2380*/  IMAD.WIDE.U32 R6, R122, UR6, R22 ;  /* 0x000000067a067c25 */ /* 0x000fe2000f8e0016 */
[----:B------:R-:W-:Y:S01]  /*2390*/  ISETP.GE.AND P2, PT, R0, UR4, PT ;  /* 0x0000000400007c0c */ /* 0x000fe2000bf46270 */
[----:B------:R-:W-:Y:S01]  /*23a0*/  ULDC.64 UR6, c[0x0][0x338] ;  /* 0x0000ce0000067ab9 */ /* 0x000fe20000000a00 */
[----:B------:R-:W-:Y:S01]  /*23b0*/  SEL R11, RZ, 0x4, P0 ;  /* 0x00000004ff0b7807 */ /* 0x000fe20000000000 */
[----:B------:R-:W-:Y:S01]  /*23c0*/  IMAD.IADD R7, R7, 0x1, R13 ;  /* 0x0000000107077824 */ /* 0x000fe200078e020d */
[----:B------:R-:W-:Y:S01]  /*23d0*/  SEL R12, RZ, 0x8, P2 ;  /* 0x00000008ff0c7807 */ /* 0x000fe20001000000 */
[----:B------:R-:W-:Y:S01]  /*23e0*/  IMAD R13, R14, UR6, RZ ;  /* 0x000000060e0d7c24 */ /* 0x000fe2000f8e02ff */
[----:B------:R-:W-:Y:S01]  /*23f0*/  ISETP.GE.AND P0, PT, R61, UR4, PT ;  /* 0x000000043d007c0c */ /* 0x000fe2000bf06270 */
[----:B------:R-:W-:Y:S01]  /*2400*/  IMAD.WIDE.U32 R14, R153, R48, R22 ;  /* 0x00000030990e7225 */ /* 0x000fe200078e0016 */
[----:B------:R-:W-:-:S02]  /*2410*/  LOP3.LUT R10, R12, R10, R11, 0xfe, !PT ;  /* 0x0000000a0c0a7212 */ /* 0x000fc400078efe0b */
[----:B------:R-:W-:Y:S01]  /*2420*/  SEL R11, RZ, 0x10, P0 ;  /* 0x00000010ff0b7807 */ /* 0x000fe20000000000 */
[C---:B------:R-:W-:Y:S01]  /*2430*/  IMAD R85, R123.reuse, UR7, R13 ;  /* 0x000000077b557c24 */ /* 0x040fe2000f8e020d */
[----:B------:R-:W-:Y:S01]  /*2440*/  ISETP.GE.AND P0, PT, R22, R35, PT ;  /* 0x000000231600720c */ /* 0x000fe20003f06270 */
[----:B------:R-:W-:Y:S01]  /*2450*/  IMAD.WIDE.U32 R6, R123, UR6, R6 ;  /* 0x000000067b067c25 */ /* 0x000fe2000f8e0006 */
[----:B------:R-:W-:Y:S01]  /*2460*/  ISETP.GE.AND P2, PT, R62, UR4, PT ;  /* 0x000000043e007c0c */ /* 0x000fe2000bf46270 */
[----:B------:R-:W-:Y:S01]  /*2470*/  ULDC UR4, c[0x0][0x2f4] ;  /* 0x0000bd0000047ab9 */ /* 0x000fe20000000800 */
[----:B------:R-:W-:Y:S01]  /*2480*/  SEL R29, R35, RZ, P0 ;  /* 0x000000ff231d7207 */ /* 0x000fe20000000000 */
[----:B------:R-:W-:Y:S01]  /*2490*/  IMAD.IADD R85, R7, 0x1, R85 ;  /* 0x0000000107557824 */ /* 0x000fe200078e0255 */
[----:B------:R-:W-:Y:S02]  /*24a0*/  SEL R12, RZ, 0x20, P2 ;  /* 0x00000020ff0c7807 */ /* 0x000fe40001000000 */
[----:B------:R-:W-:Y:S01]  /*24b0*/  LOP3.LUT P1, RZ, R227, 0x4, RZ, 0xc0, !PT ;  /* 0x00000004e3ff7812 */ /* 0x000fe2000782c0ff */
[----:B------:R-:W-:Y:S01]  /*24c0*/  IMAD.IADD R29, R22, 0x1, R29 ;  /* 0x00000001161d7824 */ /* 0x000fe200078e021d */
[----:B------:R-:W-:Y:S01]  /*24d0*/  LOP3.LUT R21, R12, R10, R11, 0xfe, !PT ;  /* 0x0000000a0c157212 */ /* 0x000fe200078efe0b */
[----:B------:R-:W-:Y:S01]  /*24e0*/  IMAD R10, R159, R48, RZ ;  /* 0x000000309f0a7224 */ /* 0x000fe200078e02ff */
[C---:B------:R-:W-:Y:S01]  /*24f0*/  IADD3 R54, P2, R153.reuse, R54, RZ ;  /* 0x0000003699367210 */ /* 0x040fe20007f5e0ff */
[----:B------:R-:W-:Y:S01]  /*2500*/  IMAD.WIDE.U32 R12, R153, R52, R154 ;  /* 0x00000034990c7225 */ /* 0x000fe200078e009a */
[----:B------:R-:W-:-:S02]  /*2510*/  LOP3.LUT R87, R21, R20, RZ, 0xfc, !PT ;  /* 0x0000001415577212 */ /* 0x000fc400078efcff */
[----:B------:R-:W-:Y:S01]  /*2520*/  SHF.R.S32.HI R20, RZ, 0x1f, R29 ;  /* 0x0000001fff147819 */ /* 0x000fe2000001141d */
[----:B------:R-:W-:Y:S01]  /*2530*/  IMAD R31, R153, R49, R10 ;  /* 0x00000031991f7224 */ /* 0x000fe200078e020a */
[----:B------:R-:W-:Y:S01]  /*2540*/  SEL R70, R70, 0xffffffe0, !P1 ;  /* 0xffffffe046467807 */ /* 0x000fe20004800000 */
[----:B------:R-:W-:Y:S01]  /*2550*/  IMAD.IADD R13, R13, 0x1, R33 ;  /* 0x000000010d0d7824 */ /* 0x000fe200078e0221 */
[----:B------:R-:W-:Y:S01]  /*2560*/  LEA.HI R29, R20, R29, RZ, 0x3 ;  /* 0x0000001d141d7211 */ /* 0x000fe200078f18ff */
[-C--:B------:R-:W-:Y:S01]  /*2570*/  IMAD R20, R63, R48.reuse, RZ ;  /* 0x000000303f147224 */ /* 0x080fe200078e02ff */
[----:B------:R-:W-:Y:S01]  /*2580*/  SEL R86, RZ, 0xffffff80, P3 ;  /* 0xffffff80ff567807 */ /* 0x000fe20001800000 */
[----:B------:R-:W-:Y:S01]  /*2590*/  IMAD.IADD R15, R31, 0x1, R15 ;  /* 0x000000011f0f7824 */ /* 0x000fe200078e020f */
[----:B------:R-:W-:Y:S01]  /*25a0*/  LOP3.LUT R81, R29, 0xfffffff8, RZ, 0xc0, !PT ;  /* 0xfffffff81d517812 */ /* 0x000fe200078ec0ff */
[----:B------:R-:W-:Y:S01]  /*25b0*/  IMAD.WIDE.U32 R10, R153, R48, R154 ;  /* 0x00000030990a7225 */ /* 0x000fe200078e009a */
[----:B------:R-:W-:-:S02]  /*25c0*/  LOP3.LUT R86, R87, 0x80, R86, 0xc8, !PT ;  /* 0x0000008057567812 */ /* 0x000fc400078ec856 */
[----:B------:R-:W-:Y:S01]  /*25d0*/  SHF.R.S32.HI R80, RZ, 0x3, R29 ;  /* 0x00000003ff507819 */ /* 0x000fe2000001141d */
[C---:B------:R-:W-:Y:S01]  /*25e0*/  IMAD R33, R2.reuse, R49, R20 ;  /* 0x0000003102217224 */ /* 0x040fe200078e0214 */
[----:B------:R-:W-:Y:S01]  /*25f0*/  SHF.R.S32.HI R82, RZ, 0x1f, R81 ;  /* 0x0000001fff527819 */ /* 0x000fe20000011451 */
[----:B------:R-:W-:Y:S01]  /*2600*/  IMAD.WIDE.U32 R20, R2, R48, R14 ;  /* 0x0000003002147225 */ /* 0x000fe200078e000e */
[----:B------:R-:W-:Y:S02]  /*2610*/  ISETP.GE.AND P1, PT, R22, UR4, PT ;  /* 0x0000000416007c0c */ /* 0x000fe4000bf26270 */
[----:B------:R-:W-:Y:S01]  /*2620*/  LOP3.LUT R87, R87, 0x40, RZ, 0xc0, !PT ;  /* 0x0000004057577812 */ /* 0x000fe200078ec0ff */
[-C--:B------:R-:W-:Y:S01]  /*2630*/  IMAD.WIDE.U32 R50, R2, R52.reuse, R12 ;  /* 0x0000003402327225 */ /* 0x080fe200078e000c */
[--C-:B------:R-:W-:Y:S02]  /*2640*/  LOP3.LUT R12, R166, 0x38, R29.reuse, 0xf8, !PT ;  /* 0x00000038a60c7812 */ /* 0x100fe400078ef81d */
[----:B------:R-:W-:Y:S01]  /*2650*/  LOP3.LUT R13, R172, 0x38, R29, 0xf8, !PT ;  /* 0x00000038ac0d7812 */ /* 0x000fe200078ef81d */
[----:B------:R-:W-:Y:S01]  /*2660*/  IMAD.IADD R11, R11, 0x1, R31 ;  /* 0x000000010b0b7824 */ /* 0x000fe200078e021f */
[----:B------:R-:W-:Y:S01]  /*2670*/  LOP3.LUT R12, R12, R173, RZ, 0x3c, !PT ;  /* 0x000000ad0c0c7212 */ /* 0x000fe200078e3cff */
[----:B------:R-:W-:Y:S01]  /*2680*/  IMAD R14, R63, R52, RZ ;  /* 0x000000343f0e7224 */ /* 0x000fe200078e02ff */
[----:B------:R-:W-:Y:S01]  /*2690*/  LOP3.LUT R84, R13, R174, RZ, 0x3c, !PT ;  /* 0x000000ae0d547212 */ /* 0x000fe200078e3cff */
[----:B------:R-:W-:-:S02]  /*26a0*/  IMAD R31, R9, 0x60, RZ ;  /* 0x00000060091f7824 */ /* 0x000fc400078e02ff */
[----:B------:R-:W-:-:S04]  /*26b0*/  IMAD.WIDE.U32 R10, R2, R48, R10 ;  /* 0x00000030020a7225 */ /* 0x000fc800078e000a */
[----:B------:R-:W-:Y:S02]  /*26c0*/  IMAD R15, R53, 0x60, RZ ;  /* 0x00000060350f7824 */ /* 0x000fe400078e02ff */
[----:B------:R-:W-:Y:S02]  /*26d0*/  IMAD R79, R2, R53, R14 ;  /* 0x00000035024f7224 */ /* 0x000fe400078e020e */
        /* <DEDUP_REMOVED lines=13> */
[----:B------:R-:W-:-:S07]  /*27b0*/  IMAD.IADD R84, R175, 0x1, R84 ;  /* 0x00000001af547824 */ /* 0x000fce00078e0254 */
.L_x_3635:
[----:B0-----:R-:W0:Y:S01]  /*27c0*/  LDC.64 R90, c[0x0][0x2e8] ;  /* 0x0000ba00ff5a7b82 */ /* 0x001e220000000a00 */
        /* <DEDUP_REMOVED lines=19> */
[----:B------:R-:W-:Y:S02]  /*2900*/  LEA.HI.X R33, R12, R91, R13, 0x1, P3 ;  /* 0x0000005b0c217211 */ /* 0x000fe400018f0c0d */
[----:B-1----:R-:W-:Y:S02]  /*2910*/  ISETP.GE.AND P3, PT, R95, 0x1, PT ;  /* 0x000000015f00780c */ /* 0x002fe40003f66270 */
[----:B------:R-:W-:Y:S02]  /*2920*/  ISETP.GT.AND P4, PT, R26, R27, PT ;  /* 0x0000001b1a00720c */ /* 0x000fe40003f84270 */
[----:B------:R-:W-:Y:S02]  /*2930*/  LEA.HI.X R35, R14, R91, R15, 0x1, P5 ;  /* 0x0000005b0e237211 */ /* 0x000fe400028f0c0f */
[----:B------:R-:W-:-:S07]  /*2940*/  P2R R89, PR, RZ, 0x10 ;  /* 0x00000010ff597803 */ /* 0x000fce0000000000 */
[----:B------:R-:W-:Y:S05]  /*2950*/  @!P3 BRA `(.L_x_3585) ;  /* 0x0000002800dcb947 */ /* 0x000fea0003800000 */
[----:B------:R-:W-:Y:S01]  /*2960*/  ULDC.U8 UR4, c[0x0][0x410] ;  /* 0x0001040000047ab9 */ /* 0x000fe20000000000 */
[-C--:B------:R-:W-:Y:S01]  /*2970*/  IMAD R13, R75, R26.reuse, RZ ;  /* 0x0000001a4b0d7224 */ /* 0x080fe200078e02ff */
[----:B------:R-:W-:Y:S01]  /*2980*/  ISETP.NE.AND P3, PT, RZ, UR4, PT ;  /* 0x00000004ff007c0c */ /* 0x000fe2000bf65270 */
[----:B------:R-:W-:Y:S02]  /*2990*/  IMAD R15, R76, R26, RZ ;  /* 0x0000001a4c0f7224 */ /* 0x000fe400078e02ff */
[----:B------:R-:W-:Y:S02]  /*29a0*/  IMAD R98, R26, -0x60, R56 ;  /* 0xffffffa01a627824 */ /* 0x000fe400078e0238 */
[C---:B------:R-:W-:Y:S02]  /*29b0*/  IMAD R13, R28.reuse, R48, R13 ;  /* 0x000000301c0d7224 */ /* 0x040fe400078e020d */
[----:B------:R-:W-:Y:S01]  /*29c0*/  IMAD R15, R28, R52, R15 ;  /* 0x000000341c0f7224 */ /* 0x000fe200078e020f */
[----:B------:R-:W-:Y:S01]  /*29d0*/  VIMNMX R98, R98, 0x60, PT ;  /* 0x0000006062627848 */ /* 0x000fe20003fe0100 */
[----:B------:R-:W-:-:S04]  /*29e0*/  IMAD.WIDE.U32 R42, R48, R26, RZ ;  /* 0x0000001a302a7225 */ /* 0x000fc800078e00ff */
        /* <DEDUP_REMOVED lines=32> */
.L_x_3588:
[----:B------:R-:W-:Y:S05]  /*2bf0*/  BSYNC B1 ;  /* 0x0000000000017941 */ /* 0x000fea0003800000 */
.L_x_3587:
[----:B------:R-:W-:Y:S01]  /*2c00*/  ISETP.GE.AND P5, PT, R156, R98, PT ;  /* 0x000000629c00720c */ /* 0x000fe20003fa6270 */
[----:B------:R-:W-:Y:S01]  /*2c10*/  BSSY B1, `(.L_x_3589) ;  /* 0x000001b000017945 */ /* 0x000fe20003800000 */
[----:B------:R-:W-:Y:S02]  /*2c20*/  CS2R R36, SRZ ;  /* 0x0000000000247805 */ /* 0x000fe4000001ff00 */
        /* <DEDUP_REMOVED lines=9> */
[----:B0-----:R-:W-:Y:S02]  /*2cc0*/  IADD3.X R13, R77, R97, R66, P3, P6 ;  /* 0x000000614d0d7210 */ /* 0x001fe40001fec442 */
        /* <DEDUP_REMOVED lines=15> */
.L_x_3590:
[----:B------:R-:W-:Y:S05]  /*2dc0*/  BSYNC B1 ;  /* 0x0000000000017941 */ /* 0x000fea0003800000 */
.L_x_3589:
[----:B01----:R-:W-:Y:S01]  /*2dd0*/  IMAD.MOV.U32 R12, RZ, RZ, R92 ;  /* 0x000000ffff0c7224 */ /* 0x003fe200078e005c */
[----:B------:R-:W-:Y:S01]  /*2de0*/  PRMT R41, R41, 0x5410, R100 ;  /* 0x0000541029297816 */ /* 0x000fe20000000064 */
[----:B------:R-:W-:Y:S01]  /*2df0*/  IMAD.MOV.U32 R13, RZ, RZ, R93 ;  /* 0x000000ffff0d7224 */ /* 0x000fe200078e005d */
        /* <DEDUP_REMOVED lines=23> */
[----:B------:R-:W-:-:S03]  /*2f70*/  IMAD.MOV.U32 R15, RZ, RZ, R39 ;  /* 0x000000ffff0f7224 */ /* 0x000fc600078e0027 */
[----:B------:R-:W-:Y:S02]  /*2f80*/  PRMT R42, R12, 0x7610, R42 ;  /* 0x000076100c2a7816 */ /* 0x000fe4000000002a */
[----:B------:R-:W-:Y:S02]  /*2f90*/  PRMT R43, R13, 0x5410, R14 ;  /* 0x000054100d2b7816 */ /* 0x000fe4000000000e */
[----:B------:R-:W-:Y:S01]  /*2fa0*/  PRMT R108, R108, 0x5410, R15 ;  /* 0x000054106c6c7816 */ /* 0x000fe2000000000f */
[----:B------:R-:W-:Y:S06]  /*2fb0*/  @!P3 BRA `(.L_x_3591) ;  /* 0x000000000004b947 */ /* 0x000fec0003800000 */
[----:B------:R-:W-:Y:S01]  /*2fc0*/  BPT.TRAP 0x1 ;  /* 0x000000040000795c */ /* 0x000fe20000300000 */
.L_x_3591:
[----:B------:R-:W-:Y:S01]  /*2fd0*/  IMAD R88, R152, 0x8, R144 ;  /* 0x0000000898587824 */ /* 0x000fe200078e0290 */
[----:B------:R-:W-:Y:S01]  /*2fe0*/  SHF.L.U32 R99, R157, 0x1f, RZ ;  /* 0x0000001f9d637819 */ /* 0x000fe200000006ff */
[----:B------:R-:W-:Y:S03]  /*2ff0*/  BSSY B1, `(.L_x_3592) ;  /* 0x0000003000017945 */ /* 0x000fe60003800000 */
[----:B------:R-:W0:Y:S02]  /*3000*/  SYNCS.PHASECHK.TRANS64.TRYWAIT P6, [R88+URZ+0x32490], R99 ;  /* 0x03249063580075a7 */ /* 0x000e2400080c017f */
[----:B0-----:R-:W-:Y:S05]  /*3010*/  @!P6 BRA `(.L_x_3593) ;  /* 0x000003380014e947 */ /* 0x001fea0003800000 */
.L_x_3969:
[----:B------:R-:W-:Y:S05]  /*3020*/  BSYNC B1 ;  /* 0x0000000000017941 */ /* 0x000fea0003800000 */
.L_x_3592:
        /* <DEDUP_REMOVED lines=54> */
.L_x_3599:
[----:B------:R-:W-:Y:S05]  /*3390*/  BSYNC B3 ;  /* 0x0000000000037941 */ /* 0x000fea0003800000 */
.L_x_3598:
[----:B--2---:R1:W-:Y:S02]  /*33a0*/  STG.E.128 desc[UR42][R34.64], R12 ;  /* 0x0000000c22007986 */ /* 0x0043e4000c101d2a */
.L_x_3597:
[----:B------:R-:W-:Y:S05]  /*33b0*/  BSYNC B2 ;  /* 0x0000000000027941 */ /* 0x000fea0003800000 */
.L_x_3596:
        /* <DEDUP_REMOVED lines=51> */
.L_x_3601:
[----:B------:R-:W-:Y:S05]  /*36f0*/  BSYNC B2 ;  /* 0x0000000000027941 */ /* 0x000fea0003800000 */
.L_x_3600:
[----:B--2---:R2:W-:Y:S02]  /*3700*/  STG.E.128 desc[UR42][R34.64+0x40], R12 ;  /* 0x0000400c22007986 */ /* 0x0045e4000c101d2a */
.L_x_3595:
[----:B------:R-:W-:Y:S05]  /*3710*/  BSYNC B1 ;  /* 0x0000000000017941 */ /* 0x000fea0003800000 */
.L_x_3594:
        /* <DEDUP_REMOVED lines=53> */
.L_x_3606:
[----:B------:R-:W-:Y:S05]  /*3a70*/  BSYNC B2 ;  /* 0x0000000000027941 */ /* 0x000fea0003800000 */
.L_x_3605:
[----:B--2---:R3:W-:Y:S02]  /*3a80*/  STG.E.128 desc[UR42][R32.64], R12 ;  /* 0x0000000c20007986 */ /* 0x0047e4000c101d2a */
.L_x_3604:
[----:B------:R-:W-:Y:S05]  /*3a90*/  BSYNC B1 ;  /* 0x0000000000017941 */ /* 0x000fea0003800000 */
.L_x_3603:
        /* <DEDUP_REMOVED lines=51> */
.L_x_3608:
[----:B------:R-:W-:Y:S05]  /*3dd0*/  BSYNC B1 ;  /* 0x0000000000017941 */ /* 0x000fea0003800000 */
.L_x_3607:
[----:B--2---:R4:W-:Y:S01]  /*3de0*/  STG.E.128 desc[UR42][R32.64+0x40], R12 ;  /* 0x0000400c20007986 */ /* 0x0049e2000c101d2a */
[----:B------:R-:W-:Y:S05]  /*3df0*/  BRA `(.L_x_3602) ;  /* 0x0000001800187947 */ /* 0x000fea0003800000 */
.L_x_3586:
[-C--:B------:R-:W-:Y:S01]  /*3e00*/  ISETP.GE.AND P4, PT, R153, R98.reuse, PT ;  /* 0x000000629900720c */ /* 0x080fe20003f86270 */
[----:B------:R-:W-:Y:S01]  /*3e10*/  BSSY B1, `(.L_x_3609) ;  /* 0x0000020000017945 */ /* 0x000fe20003800000 */
[----:B------:R-:W-:Y:S02]  /*3e20*/  ISETP.GE.AND P3, PT, R156, R98, PT ;  /* 0x000000629c00720c */ /* 0x000fe40003f66270 */
[----:B------:R-:W-:Y:S02]  /*3e30*/  CS2R R34, SRZ ;  /* 0x0000000000227805 */ /* 0x000fe4000001ff00 */
[CC--:B------:R-:W-:Y:S02]  /*3e40*/  ISETP.GE.OR P4, PT, R22.reuse, R95.reuse, P4 ;  /* 0x0000005f1600720c */ /* 0x0c0fe40002786670 */
[----:B------:R-:W-:Y:S02]  /*3e50*/  CS2R R14, SRZ ;  /* 0x00000000000e7805 */ /* 0x000fe4000001ff00 */
[----:B------:R-:W-:-:S02]  /*3e60*/  ISETP.GE.OR P3, PT, R22, R95, P3 ;  /* 0x0000005f1600720c */ /* 0x000fc40001f66670 */
[----:B------:R-:W-:Y:S02]  /*3e70*/  CS2R R12, SRZ ;  /* 0x00000000000c7805 */ /* 0x000fe4000001ff00 */
[----:B------:R-:W-:Y:S02]  /*3e80*/  CS2R R30, SRZ ;  /* 0x00000000001e7805 */ /* 0x000fe4000001ff00 */
[----:B------:R-:W-:-:S03]  /*3e90*/  CS2R R28, SRZ ;  /* 0x00000000001c7805 */ /* 0x000fc6000001ff00 */
[----:B------:R-:W-:Y:S05]  /*3ea0*/  @P4 BRA `(.L_x_3610) ;  /* 0x0000000000584947 */ /* 0x000fea0003800000 */
[----:B------:R-:W-:Y:S01]  /*3eb0*/  ULDC.64 UR4, c[0x0][0x408] ;  /* 0x0001020000047ab9 */ /* 0x000fe20000000a00 */
[----:B------:R-:W-:Y:S01]  /*3ec0*/  IMAD.MOV.U32 R12, RZ, RZ, R22 ;  /* 0x000000ffff0c7224 */ /* 0x000fe200078e0016 */
[----:B------:R-:W-:Y:S01]  /*3ed0*/  ULDC.64 UR6, c[0x0][0x400] ;  /* 0x0001000000067ab9 */ /* 0x000fe20000000a00 */
[----:B------:R-:W-:Y:S02]  /*3ee0*/  IMAD R14, R159, UR4, RZ ;  /* 0x000000049f0e7c24 */ /* 0x000fe4000f8e02ff */
[----:B------:R-:W-:Y:S02]  /*3ef0*/  IMAD.MOV.U32 R13, RZ, RZ, R23 ;  /* 0x000000ffff0d7224 */ /* 0x000fe400078e0017 */
[C---:B------:R-:W-:Y:S02]  /*3f00*/  IMAD R15, R153.reuse, UR5, R14 ;  /* 0x00000005990f7c24 */ /* 0x040fe4000f8e020e */
[----:B------:R-:W-:-:S04]  /*3f10*/  IMAD.WIDE.U32 R12, R153, UR4, R12 ;  /* 0x00000004990c7c25 */ /* 0x000fc8000f8e000c */
[----:B------:R-:W-:Y:S02]  /*3f20*/  IMAD.IADD R13, R15, 0x1, R13 ;  /* 0x000000010f0d7824 */ /* 0x000fe400078e020d */
[----:B------:R-:W-:Y:S02]  /*3f30*/  IMAD R15, R63, UR4, RZ ;  /* 0x000000043f0f7c24 */ /* 0x000fe4000f8e02ff */
[----:B------:R-:W-:-:S04]  /*3f40*/  IMAD.WIDE.U32 R12, R2, UR4, R12 ;  /* 0x00000004020c7c25 */ /* 0x000fc8000f8e000c */
[----:B------:R-:W-:Y:S01]  /*3f50*/  IMAD R15, R2, UR5, R15 ;  /* 0x00000005020f7c24 */ /* 0x000fe2000f8e020f */
[----:B------:R-:W-:Y:S01]  /*3f60*/  IADD3 R14, P4, R40, R12, RZ ;  /* 0x0000000c280e7210 */ /* 0x000fe20007f9e0ff */
[----:B------:R-:W-:-:S03]  /*3f70*/  ULDC.64 UR4, c[0x0][0x3e8] ;  /* 0x0000fa0000047ab9 */ /* 0x000fc60000000a00 */
[----:B------:R-:W-:Y:S02]  /*3f80*/  IADD3.X R15, R99, R15, R13, P4, !PT ;  /* 0x0000000f630f7210 */ /* 0x000fe400027fe40d */
[----:B------:R-:W-:-:S05]  /*3f90*/  IADD3 R13, P4, R20, R42, RZ ;  /* 0x0000002a140d7210 */ /* 0x000fca0007f9e0ff */
[----:B------:R-:W-:Y:S01]  /*3fa0*/  IMAD.X R28, R97, 0x1, R78, P4 ;  /* 0x00000001611c7824 */ /* 0x000fe200020e064e */
[----:B------:R-:W-:-:S04]  /*3fb0*/  LEA R12, P4, R13, UR4, 0x1 ;  /* 0x000000040d0c7c11 */ /* 0x000fc8000f8808ff */
[----:B------:R-:W-:Y:S02]  /*3fc0*/  LEA.HI.X R13, R13, UR5, R28, 0x1, P4 ;  /* 0x000000050d0d7c11 */ /* 0x000fe4000a0f0c1c */
[----:B------:R-:W-:-:S04]  /*3fd0*/  LEA R28, P4, R14, UR6, 0x1 ;  /* 0x000000060e1c7c11 */ /* 0x000fc8000f8808ff */
[----:B------:R-:W-:Y:S02]  /*3fe0*/  LEA.HI.X R29, R14, UR7, R15, 0x1, P4 ;  /* 0x000000070e1d7c11 */ /* 0x000fe4000a0f0c0f */
[----:B------:R-:W5:Y:S04]  /*3ff0*/  LDG.E.128 R12, desc[UR42][R12.64] ;  /* 0x0000002a0c0c7981 */ /* 0x000f68000c1e1d00 */
[----:B------:R-:W5:Y:S03]  /*4000*/  LDG.E.128 R28, desc[UR42][R28.64] ;  /* 0x0000002a1c1c7981 */ /* 0x000f66000c1e1d00 */
.L_x_3610:
[----:B------:R-:W-:Y:S05]  /*4010*/  BSYNC B1 ;  /* 0x0000000000017941 */ /* 0x000fea0003800000 */
.L_x_3609:
[----:B------:R-:W-:Y:S01]  /*4020*/  BSSY B1, `(.L_x_3611) ;  /* 0x000001e000017945 */ /* 0x000fe20003800000 */
[----:B------:R-:W-:Y:S02]  /*4030*/  ISETP.GE.AND P4, PT, R22, R95, PT ;  /* 0x0000005f1600720c */ /* 0x000fe40003f86270 */
[----:B------:R-:W-:Y:S02]  /*4040*/  CS2R R32, SRZ ;  /* 0x0000000000207805 */ /* 0x000fe4000001ff00 */
[----:B------:R-:W-:Y:S01]  /*4050*/  CS2R R38, SRZ ;  /* 0x0000000000267805 */ /* 0x000fe2000001ff00 */
[----:B-----5:R-:W-:Y:S01]  /*4060*/  IMAD.MOV.U32 R45, RZ, RZ, R14 ;  /* 0x000000ffff2d7224 */ /* 0x020fe200078e000e */
[----:B------:R-:W-:Y:S01]  /*4070*/  CS2R R36, SRZ ;  /* 0x0000000000247805 */ /* 0x000fe2000001ff00 */
[----:B------:R-:W-:Y:S06]  /*4080*/  @P3 BRA `(.L_x_3612) ;  /* 0x00000000005c3947 */ /* 0x000fec0003800000 */
[----:B------:R-:W-:Y:S01]  /*4090*/  ULDC.64 UR4, c[0x0][0x408] ;  /* 0x0001020000047ab9 */ /* 0x000fe20000000a00 */
[----:B------:R-:W-:Y:S01]  /*40a0*/  IMAD.MOV.U32 R32, RZ, RZ, R22 ;  /* 0x000000ffff207224 */ /* 0x000fe200078e0016 */
[----:B------:R-:W-:Y:S01]  /*40b0*/  IADD3 R42, P3, P5, R20, R42, R67 ;  /* 0x0000002a142a7210 */ /* 0x000fe20007d7e043 */
[----:B------:R-:W-:Y:S01]  /*40c0*/  IMAD R34, R159, UR4, RZ ;  /* 0x000000049f227c24 */ /* 0x000fe2000f8e02ff */
[----:B------:R-:W-:Y:S01]  /*40d0*/  ULDC.64 UR6, c[0x0][0x400] ;  /* 0x0001000000067ab9 */ /* 0x000fe20000000a00 */
[----:B------:R-:W-:Y:S01]  /*40e0*/  IMAD.MOV.U32 R33, RZ, RZ, R23 ;  /* 0x000000ffff217224 */ /* 0x000fe200078e0017 */
[----:B------:R-:W-:Y:S01]  /*40f0*/  IADD3.X R37, R78, R97, R66, P3, P5 ;  /* 0x000000614e257210 */ /* 0x000fe20001fea442 */
[C---:B------:R-:W-:Y:S02]  /*4100*/  IMAD R35, R153.reuse, UR5, R34 ;  /* 0x0000000599237c24 */ /* 0x040fe4000f8e0222 */
[----:B------:R-:W-:-:S04]  /*4110*/  IMAD.WIDE.U32 R32, R153, UR4, R32 ;  /* 0x0000000499207c25 */ /* 0x000fc8000f8e0020 */
[----:B------:R-:W-:Y:S02]  /*4120*/  IMAD R39, R63, UR4, RZ ;  /* 0x000000043f277c24 */ /* 0x000fe4000f8e02ff */
[----:B------:R-:W-:Y:S02]  /*4130*/  IMAD.IADD R33, R35, 0x1, R33 ;  /* 0x0000000123217824 */ /* 0x000fe400078e0221 */
[C---:B------:R-:W-:Y:S02]  /*4140*/  IMAD R39, R2.reuse, UR5, R39 ;  /* 0x0000000502277c24 */ /* 0x040fe4000f8e0227 */
[----:B------:R-:W-:Y:S01]  /*4150*/  IMAD.WIDE.U32 R32, R2, UR4, R32 ;  /* 0x0000000402207c25 */ /* 0x000fe2000f8e0020 */
[----:B------:R-:W-:-:S03]  /*4160*/  ULDC.64 UR4, c[0x0][0x3e8] ;  /* 0x0000fa0000047ab9 */ /* 0x000fc60000000a00 */
[----:B------:R-:W-:Y:S01]  /*4170*/  IMAD.IADD R35, R39, 0x1, R33 ;  /* 0x0000000127237824 */ /* 0x000fe200078e0221 */
[----:B------:R-:W-:-:S04]  /*4180*/  IADD3 R40, P3, P5, R32, R40, R69 ;  /* 0x0000002820287210 */ /* 0x000fc80007d7e045 */
[----:B------:R-:W-:Y:S02]  /*4190*/  IADD3.X R35, R35, R99, R68, P3, P5 ;  /* 0x0000006323237210 */ /* 0x000fe40001fea444 */
[----:B------:R-:W-:-:S04]  /*41a0*/  LEA R32, P3, R42, UR4, 0x1 ;  /* 0x000000042a207c11 */ /* 0x000fc8000f8608ff */
[----:B------:R-:W-:Y:S02]  /*41b0*/  LEA.HI.X R33, R42, UR5, R37, 0x1, P3 ;  /* 0x000000052a217c11 */ /* 0x000fe400098f0c25 */
[----:B------:R-:W-:-:S04]  /*41c0*/  LEA R36, P3, R40, UR6, 0x1 ;  /* 0x0000000628247c11 */ /* 0x000fc8000f8608ff */
[----:B------:R-:W-:Y:S02]  /*41d0*/  LEA.HI.X R37, R40, UR7, R35, 0x1, P3 ;  /* 0x0000000728257c11 */ /* 0x000fe400098f0c23 */
[----:B------:R-:W5:Y:S04]  /*41e0*/  LDG.E.128 R32, desc[UR42][R32.64] ;  /* 0x0000002a20207981 */ /* 0x000f68000c1e1d00 */
[----:B------:R-:W5:Y:S03]  /*41f0*/  LDG.E.128 R36, desc[UR42][R36.64] ;  /* 0x0000002a24247981 */ /* 0x000f66000c1e1d00 */
.L_x_3612:
[----:B------:R-:W-:Y:S05]  /*4200*/  BSYNC B1 ;  /* 0x0000000000017941 */ /* 0x000fea0003800000 */
.L_x_3611:
        /* <DEDUP_REMOVED lines=32> */
[----:B------:R-:W-:Y:S06]  /*4410*/  @!P3 BRA `(.L_x_3613) ;  /* 0x000000000004b947 */ /* 0x000fec0003800000 */
[----:B------:R-:W-:Y:S01]  /*4420*/  BPT.TRAP 0x1 ;  /* 0x000000040000795c */ /* 0x000fe20000300000 */
.L_x_3613:
        /* <DEDUP_REMOVED lines=9> */
.L_x_3970:
[----:B------:R-:W-:Y:S05]  /*44c0*/  BSYNC B1 ;  /* 0x0000000000017941 */ /* 0x000fea0003800000 */
.L_x_3614:
        /* <DEDUP_REMOVED lines=14> */
[----:B------:R-:W-:Y:S02]  /*45b0*/  IMAD.SHL.U32 R105, R41, 0x8, RZ ;  /* 0x0000000829697824 */ /* 0x000fe400078e00ff */
[----:B------:R-:W-:-:S03]  /*45c0*/  IMAD R41, R152, 0x1800, R83 ;  /* 0x0000180098297824 */ /* 0x000fc600078e0253 */
[----:B------:R-:W-:Y:S01]  /*45d0*/  LOP3.LUT R40, R166, 0x38, R105, 0xf8, !PT ;  /* 0x00000038a6287812 */ /* 0x000fe200078ef869 */
[----:B------:R-:W-:-:S03]  /*45e0*/  IMAD R41, R41, 0x2, R144 ;  /* 0x0000000229297824 */ /* 0x000fc600078e0290 */
        /* <DEDUP_REMOVED lines=10> */
[----:B------:R-:W-:Y:S01]  /*4690*/  SHF.R.U64 R117, R14, 0x10, R15 ;  /* 0x000000100e757819 */ /* 0x000fe2000000120f */
[----:B-1----:R-:W-:Y:S01]  /*46a0*/  IMAD.U32 R14, R41, 0x10000, RZ ;  /* 0x00010000290e7824 */ /* 0x002fe200078e00ff */
[----:B------:R-:W-:Y:S01]  /*46b0*/  PRMT R115, R122, 0x5410, R115 ;  /* 0x000054107a737816 */ /* 0x000fe20000000073 */
[----:B------:R-:W-:Y:S01]  /*46c0*/  IMAD.U32 R122, R120, 0x10000, RZ ;  /* 0x00010000787a7824 */ /* 0x000fe200078e00ff */
[--C-:B------:R-:W-:Y:S01]  /*46d0*/  SHF.R.U64 R123, R30, 0x10, R31.reuse ;  /* 0x000000101e7b7819 */ /* 0x100fe2000000121f */
[----:B--2---:R-:W-:Y:S01]  /*46e0*/  IMAD.U32 R30, R44, 0x10000, RZ ;  /* 0x000100002c1e7824 */ /* 0x004fe200078e00ff */
[----:B------:R-:W-:Y:S01]  /*46f0*/  SHF.R.U32.HI R124, RZ, 0x10, R31 ;  /* 0x00000010ff7c7819 */ /* 0x000fe2000001161f */
[----:B------:R-:W-:Y:S01]  /*4700*/  IMAD.U32 R31, R45, 0x10000, RZ ;  /* 0x000100002d1f7824 */ /* 0x000fe200078e00ff */
[----:B------:R-:W-:Y:S01]  /*4710*/  PRMT R117, R116, 0x5410, R117 ;  /* 0x0000541074757816 */ /* 0x000fe20000000075 */
[----:B------:R-:W-:Y:S01]  /*4720*/  IMAD.U32 R116, R115, 0x10000, RZ ;  /* 0x0001000073747824 */ /* 0x000fe200078e00ff */
[----:B------:R-:W-:-:S02]  /*4730*/  SHF.R.U32.HI R118, RZ, 0x10, R15 ;  /* 0x00000010ff767819 */ /* 0x000fc4000001160f */
[----:B------:R-:W-:Y:S01]  /*4740*/  PRMT R123, R125, 0x5410, R123 ;  /* 0x000054107d7b7816 */ /* 0x000fe2000000007b */
[----:B------:R-:W-:Y:S01]  /*4750*/  FMUL.FTZ R125, R31, R122 ;  /* 0x0000007a1f7d7220 */ /* 0x000fe20000410000 */
[----:B------:R-:W-:Y:S01]  /*4760*/  LOP3.LUT R15, R41, 0xffff0000, RZ, 0xc0, !PT ;  /* 0xffff0000290f7812 */ /* 0x000fe200078ec0ff */
[-C--:B------:R-:W-:Y:S01]  /*4770*/  FMUL.FTZ R127, R31, R116.reuse ;  /* 0x000000741f7f7220 */ /* 0x080fe20000410000 */
[----:B------:R-:W-:Y:S01]  /*4780*/  SHF.R.U64 R119, R28, 0x10, R29 ;  /* 0x000000101c777819 */ /* 0x000fe2000000121d */
[C---:B------:R-:W-:Y:S01]  /*4790*/  FFMA.FTZ R125, R14.reuse, R116, -R125 ;  /* 0x000000740e7d7223 */ /* 0x040fe2000001087d */
[----:B------:R-:W-:Y:S01]  /*47a0*/  LOP3.LUT R41, R45, 0xffff0000, RZ, 0xc0, !PT ;  /* 0xffff00002d297812 */ /* 0x000fe200078ec0ff */
[----:B------:R-:W-:Y:S01]  /*47b0*/  FFMA.FTZ R127, R14, R122, R127 ;  /* 0x0000007a0e7f7223 */ /* 0x000fe2000001007f */
[----:B------:R-:W-:Y:S01]  /*47c0*/  LOP3.LUT R120, R120, 0xffff0000, RZ, 0xc0, !PT ;  /* 0xffff000078787812 */ /* 0x000fe200078ec0ff */
[----:B------:R-:W-:Y:S01]  /*47d0*/  IMAD.U32 R45, R47, 0x10000, RZ ;  /* 0x000100002f2d7824 */ /* 0x000fe200078e00ff */
[----:B------:R-:W-:Y:S01]  /*47e0*/  PRMT R118, R106, 0x5432, R118 ;  /* 0x000054326a767816 */ /* 0x000fe20000000076 */
[----:B------:R-:W-:Y:S01]  /*47f0*/  IMAD.U32 R28, R43, 0x10000, RZ ;  /* 0x000100002b1c7824 */ /* 0x000fe200078e00ff */
[----:B------:R-:W-:-:S02]  /*4800*/  PRMT R124, R108, 0x5432, R124 ;  /* 0x000054326c7c7816 */ /* 0x000fc4000000007c */
[----:B------:R-:W-:Y:S01]  /*4810*/  PRMT R119, R126, 0x5410, R119 ;  /* 0x000054107e777816 */ /* 0x000fe20000000077 */
[----:B------:R-:W-:Y:S01]  /*4820*/  FMUL.FTZ R126, R41, R120 ;  /* 0x00000078297e7220 */ /* 0x000fe20000410000 */
[----:B------:R-:W-:Y:S01]  /*4830*/  LOP3.LUT R116, R115, 0xffff0000, RZ, 0xc0, !PT ;  /* 0xffff000073747812 */ /* 0x000fe200078ec0ff */
[----:B------:R-:W-:Y:S01]  /*4840*/  IMAD.U32 R31, R124, 0x10000, RZ ;  /* 0x000100007c1f7824 */ /* 0x000fe200078e00ff */
[----:B------:R-:W-:Y:S01]  /*4850*/  SHF.R.U64 R114, R12, 0x10, R13 ;  /* 0x000000100c727819 */ /* 0x000fe2000000120d */
[----:B------:R-:W-:Y:S01]  /*4860*/  IMAD.U32 R14, R118, 0x10000, RZ ;  /* 0x00010000760e7824 */ /* 0x000fe200078e00ff */
[----:B------:R-:W-:Y:S01]  /*4870*/  LOP3.LUT R47, R47, 0xffff0000, RZ, 0xc0, !PT ;  /* 0xffff00002f2f7812 */ /* 0x000fe200078ec0ff */
[-C--:B------:R-:W-:Y:S01]  /*4880*/  FMUL.FTZ R122, R41, R116.reuse ;  /* 0x00000074297a7220 */ /* 0x080fe20000410000 */
[----:B------:R-:W-:Y:S01]  /*4890*/  FFMA.FTZ R126, R15, R116, -R126 ;  /* 0x000000740f7e7223 */ /* 0x000fe2000001087e */
[CC--:B------:R-:W-:Y:S01]  /*48a0*/  FMUL.FTZ R41, R45.reuse, R31.reuse ;  /* 0x0000001f2d297220 */ /* 0x0c0fe20000410000 */
[----:B------:R-:W-:Y:S01]  /*48b0*/  FMUL.FTZ R116, R45, R14 ;  /* 0x0000000e2d747220 */ /* 0x000fe20000410000 */
[----:B------:R-:W-:Y:S01]  /*48c0*/  PRMT R114, R107, 0x5432, R114 ;  /* 0x000054326b727816 */ /* 0x000fe20000000072 */
[----:B------:R-:W-:Y:S01]  /*48d0*/  FFMA.FTZ R122, R15, R120, R122 ;  /* 0x000000780f7a7223 */ /* 0x000fe2000001007a */
[----:B------:R-:W-:Y:S01]  /*48e0*/  LOP3.LUT R124, R124, 0xffff0000, RZ, 0xc0, !PT ;  /* 0xffff00007c7c7812 */ /* 0x000fe200078ec0ff */
[----:B------:R-:W-:Y:S01]  /*48f0*/  FFMA.FTZ R45, R28, R14, -R41 ;  /* 0x0000000e1c2d7223 */ /* 0x000fe20000010829 */
[----:B------:R-:W-:Y:S01]  /*4900*/  LOP3.LUT R118, R118, 0xffff0000, RZ, 0xc0, !PT ;  /* 0xffff000076767812 */ /* 0x000fe200078ec0ff */
[----:B------:R-:W-:Y:S01]  /*4910*/  FFMA.FTZ R116, R28, R31, R116 ;  /* 0x0000001f1c747223 */ /* 0x000fe20000010074 */
[----:B------:R-:W-:Y:S01]  /*4920*/  IMAD.U32 R28, R119, 0x10000, RZ ;  /* 0x00010000771c7824 */ /* 0x000fe200078e00ff */
[----:B------:R-:W-:Y:S01]  /*4930*/  LOP3.LUT R29, R43, 0xffff0000, RZ, 0xc0, !PT ;  /* 0xffff00002b1d7812 */ /* 0x000fe200078ec0ff */
[C---:B------:R-:W-:Y:S01]  /*4940*/  IMAD.U32 R14, R114.reuse, 0x10000, RZ ;  /* 0x00010000720e7824 */ /* 0x040fe200078e00ff */
[----:B------:R-:W-:Y:S01]  /*4950*/  LOP3.LUT R15, R114, 0xffff0000, RZ, 0xc0, !PT ;  /* 0xffff0000720f7812 */ /* 0x000fe200078ec0ff */
[----:B------:R-:W-:Y:S01]  /*4960*/  IMAD.U32 R13, R40, 0x10000, RZ ;  /* 0x00010000280d7824 */ /* 0x000fe200078e00ff */
[----:B------:R-:W-:Y:S01]  /*4970*/  LOP3.LUT R44, R44, 0xffff0000, RZ, 0xc0, !PT ;  /* 0xffff00002c2c7812 */ /* 0x000fe200078ec0ff */
[C---:B------:R-:W-:Y:S01]  /*4980*/  FMUL.FTZ R120, R47.reuse, R124 ;  /* 0x0000007c2f787220 */ /* 0x040fe20000410000 */
[----:B------:R-:W-:Y:S01]  /*4990*/  FMUL.FTZ R128, R47, R118 ;  /* 0x000000762f807220 */ /* 0x000fe20000410000 */
[----:B------:R-:W-:Y:S01]  /*49a0*/  LOP3.LUT R119, R119, 0xffff0000, RZ, 0xc0, !PT ;  /* 0xffff000077777812 */ /* 0x000fe200078ec0ff */
[C---:B------:R-:W-:Y:S01]  /*49b0*/  FMUL.FTZ R114, R30.reuse, R28 ;  /* 0x0000001c1e727220 */ /* 0x040fe20000410000 */
[----:B------:R-:W-:Y:S01]  /*49c0*/  FMUL.FTZ R31, R30, R14 ;  /* 0x0000000e1e1f7220 */ /* 0x000fe20000410000 */
[----:B------:R-:W-:Y:S01]  /*49d0*/  LOP3.LUT R40, R40, 0xffff0000, RZ, 0xc0, !PT ;  /* 0xffff000028287812 */ /* 0x000fe200078ec0ff */
[C---:B------:R-:W-:Y:S01]  /*49e0*/  FFMA.FTZ R120, R29.reuse, R118, -R120 ;  /* 0x000000761d787223 */ /* 0x040fe20000010878 */
[----:B------:R-:W-:Y:S01]  /*49f0*/  FFMA.FTZ R47, R29, R124, R128 ;  /* 0x0000007c1d2f7223 */ /* 0x000fe20000010080 */
[----:B------:R-:W-:Y:S01]  /*4a00*/  FFMA.FTZ R114, R13, R14, -R114 ;  /* 0x0000000e0d727223 */ /* 0x000fe20000010872 */
[----:B------:R-:W-:-:S02]  /*4a10*/  IMAD.U32 R43, R46, 0x10000, RZ ;  /* 0x000100002e2b7824 */ /* 0x000fc400078e00ff */
[----:B------:R-:W-:Y:S01]  /*4a20*/  FMUL.FTZ R29, R44, R119 ;  /* 0x000000772c1d7220 */ /* 0x000fe20000410000 */
[----:B------:R-:W-:Y:S01]  /*4a30*/  FFMA.FTZ R31, R13, R28, R31 ;  /* 0x0000001c0d1f7223 */ /* 0x000fe2000001001f */
[----:B------:R-:W-:Y:S01]  /*4a40*/  IMAD.U32 R14, R123, 0x10000, RZ ;  /* 0x000100007b0e7824 */ /* 0x000fe200078e00ff */
[----:B------:R-:W-:Y:S01]  /*4a50*/  LOP3.LUT R46, R46, 0xffff0000, RZ, 0xc0, !PT ;  /* 0xffff00002e2e7812 */ /* 0x000fe200078ec0ff */
[-C--:B------:R-:W-:Y:S01]  /*4a60*/  FMUL.FTZ R41, R44, R15.reuse ;  /* 0x0000000f2c297220 */ /* 0x080fe20000410000 */
[----:B------:R-:W-:Y:S01]  /*4a70*/  IMAD.U32 R13, R117, 0x10000, RZ ;  /* 0x00010000750d7824 */ /* 0x000fe200078e00ff */
[----:B------:R-:W-:Y:S01]  /*4a80*/  LOP3.LUT R123, R123, 0xffff0000, RZ, 0xc0, !PT ;  /* 0xffff00007b7b7812 */ /* 0x000fe200078ec0ff */
[----:B------:R-:W-:Y:S01]  /*4a90*/  FFMA.FTZ R29, R40, R15, -R29 ;  /* 0x0000000f281d7223 */ /* 0x000fe2000001081d */
[----:B------:R-:W-:Y:S01]  /*4aa0*/  LOP3.LUT R117, R117, 0xffff0000, RZ, 0xc0, !PT ;  /* 0xffff000075757812 */ /* 0x000fe200078ec0ff */
[----:B------:R-:W-:Y:S02]  /*4ab0*/  IMAD.U32 R12, R42, 0x10000, RZ ;  /* 0x000100002a0c7824 */ /* 0x000fe400078e00ff */
[----:B------:R-:W-:Y:S01]  /*4ac0*/  FFMA.FTZ R40, R40, R119, R41 ;  /* 0x0000007728287223 */ /* 0x000fe20000010029 */
[----:B------:R-:W-:Y:S01]  /*4ad0*/  LOP3.LUT R42, R42, 0xffff0000, RZ, 0xc0, !PT ;  /* 0xffff00002a2a7812 */ /* 0x000fe200078ec0ff */
[CC--:B------:R-:W-:Y:S01]  /*4ae0*/  FMUL.FTZ R15, R43.reuse, R14.reuse ;  /* 0x0000000e2b0f7220 */ /* 0x0c0fe20000410000 */
[C---:B------:R-:W-:Y:S01]  /*4af0*/  FMUL.FTZ R41, R46.reuse, R123 ;  /* 0x0000007b2e297220 */ /* 0x040fe20000410000 */
[----:B------:R-:W-:Y:S01]  /*4b00*/  FMUL.FTZ R43, R43, R13 ;  /* 0x0000000d2b2b7220 */ /* 0x000fe20000410000 */
[----:B------:R-:W-:Y:S01]  /*4b10*/  FMUL.FTZ R46, R46, R117 ;  /* 0x000000752e2e7220 */ /* 0x000fe20000410000 */
[----:B------:R-:W-:Y:S01]  /*4b20*/  FFMA.FTZ R15, R12, R13, -R15 ;  /* 0x0000000d0c0f7223 */ /* 0x000fe2000001080f */
[----:B------:R-:W-:Y:S01]  /*4b30*/  F2FP.BF16.F32.PACK_AB R120, R120, R45 ;  /* 0x0000002d7878723e */ /* 0x000fe200000010ff */
        /* <DEDUP_REMOVED lines=11> */
[----:B------:R-:W-:-:S07]  /*4bf0*/  F2FP.BF16.F32.PACK_AB R42, R12, R15 ;  /* 0x0000000f0c2a723e */ /* 0x000fce00000010ff */
.L_x_3619:
[----:B------:R-:W-:Y:S05]  /*4c00*/  BSYNC B2 ;  /* 0x0000000000027941 */ /* 0x000fea0003800000 */
.L_x_3618:
        /* <DEDUP_REMOVED lines=12> */
.L_x_3617:
[----:B------:R-:W-:Y:S05]  /*4cd0*/  BSYNC B1 ;  /* 0x0000000000017941 */ /* 0x000fea0003800000 */
.L_x_3616:
        /* <DEDUP_REMOVED lines=10> */
[----:B------:R-:W-:-:S04]  /*4d80*/  LEA R40, P5, R12, R90, 0x1 ;  /* 0x0000005a0c287211 */ /* 0x000fc800078a08ff */
[----:B------:R-:W-:Y:S02]  /*4d90*/  LEA.HI.X R41, R12, R91, R13, 0x1, P5 ;  /* 0x0000005b0c297211 */ /* 0x000fe400028f0c0d */
[----:B------:R-:W-:-:S04]  /*4da0*/  SHF.R.S32.HI R12, RZ, 0x1f, R103 ;  /* 0x0000001fff0c7819 */ /* 0x000fc80000011467 */
[----:B------:R-:W-:-:S04]  /*4db0*/  LEA.HI R103, R12, R103, RZ, 0x4 ;  /* 0x000000670c677211 */ /* 0x000fc800078f20ff */
[----:B------:R-:W-:-:S05]  /*4dc0*/  LEA.HI.SX32 R43, R103, R80, 0x1c ;  /* 0x00000050672b7211 */ /* 0x000fca00078fe2ff */
[----:B------:R-:W-:-:S05]  /*4dd0*/  IMAD.SHL.U32 R43, R43, 0x8, RZ ;  /* 0x000000082b2b7824 */ /* 0x000fca00078e00ff */
[----:B------:R-:W-:-:S04]  /*4de0*/  LOP3.LUT R13, R172, 0x38, R43, 0xf8, !PT ;  /* 0x00000038ac0d7812 */ /* 0x000fc800078ef82b */
[----:B------:R-:W-:Y:S01]  /*4df0*/  LOP3.LUT R12, R13, R174, RZ, 0x3c, !PT ;  /* 0x000000ae0d0c7212 */ /* 0x000fe200078e3cff */
[----:B------:R-:W-:-:S04]  /*4e00*/  IMAD R13, R152, 0x1800, R84 ;  /* 0x00001800980d7824 */ /* 0x000fc800078e0254 */
[----:B------:R-:W-:Y:S02]  /*4e10*/  IMAD.IADD R15, R175, 0x1, R12 ;  /* 0x00000001af0f7824 */ /* 0x000fe400078e020c */
        /* <DEDUP_REMOVED lines=14> */
[----:B------:R-:W-:Y:S01]  /*4f00*/  SHF.R.U64 R97, R32, 0x10, R33 ;  /* 0x0000001020617819 */ /* 0x000fe20000001221 */
[----:B-1----:R-:W-:Y:S01]  /*4f10*/  IMAD.U32 R32, R13, 0x10000, RZ ;  /* 0x000100000d207824 */ /* 0x002fe200078e00ff */
[--C-:B------:R-:W-:Y:S01]  /*4f20*/  SHF.R.U64 R95, R38, 0x10, R39.reuse ;  /* 0x00000010265f7819 */ /* 0x100fe20000001227 */
[----:B------:R-:W-:Y:S01]  /*4f30*/  IMAD.U32 R38, R31, 0x10000, RZ ;  /* 0x000100001f267824 */ /* 0x000fe200078e00ff */
[----:B------:R-:W-:Y:S02]  /*4f40*/  SHF.R.U32.HI R44, RZ, 0x10, R39 ;  /* 0x00000010ff2c7819 */ /* 0x000fe40000011627 */
[----:B------:R-:W-:Y:S01]  /*4f50*/  PRMT R106, R106, 0x5410, R47 ;  /* 0x000054106a6a7816 */ /* 0x000fe2000000002f */
[----:B------:R-:W-:Y:S01]  /*4f60*/  IMAD.U32 R47, R113, 0x10000, RZ ;  /* 0x00010000712f7824 */ /* 0x000fe200078e00ff */
[----:B------:R-:W-:Y:S01]  /*4f70*/  PRMT R112, R112, 0x5410, R45 ;  /* 0x0000541070707816 */ /* 0x000fe2000000002d */
[----:B------:R-:W-:Y:S01]  /*4f80*/  IMAD.U32 R45, R109, 0x10000, RZ ;  /* 0x000100006d2d7824 */ /* 0x000fe200078e00ff */
[----:B------:R-:W-:-:S02]  /*4f90*/  SHF.R.U32.HI R94, RZ, 0x10, R35 ;  /* 0x00000010ff5e7819 */ /* 0x000fc40000011623 */
[----:B------:R-:W-:Y:S01]  /*4fa0*/  PRMT R108, R108, 0x5410, R97 ;  /* 0x000054106c6c7816 */ /* 0x000fe20000000061 */
[----:B------:R-:W-:Y:S01]  /*4fb0*/  FMUL.FTZ R97, R36, R45 ;  /* 0x0000002d24617220 */ /* 0x000fe20000410000 */
[----:B------:R-:W-:Y:S01]  /*4fc0*/  PRMT R110, R110, 0x5410, R95 ;  /* 0x000054106e6e7816 */ /* 0x000fe2000000005f */
[-C--:B------:R-:W-:Y:S01]  /*4fd0*/  FMUL.FTZ R95, R36, R47.reuse ;  /* 0x0000002f245f7220 */ /* 0x080fe20000410000 */
[----:B------:R-:W-:Y:S01]  /*4fe0*/  PRMT R111, R111, 0x5410, R44 ;  /* 0x000054106f6f7816 */ /* 0x000fe2000000002c */
[C---:B------:R-:W-:Y:S01]  /*4ff0*/  FFMA.FTZ R97, R32.reuse, R47, R97 ;  /* 0x0000002f20617223 */ /* 0x040fe20000010061 */
[----:B------:R-:W-:Y:S01]  /*5000*/  LOP3.LUT R37, R29, 0xffff0000, RZ, 0xc0, !PT ;  /* 0xffff00001d257812 */ /* 0x000fe200078ec0ff */
[----:B------:R-:W-:Y:S01]  /*5010*/  FFMA.FTZ R46, R32, R45, -R95 ;  /* 0x0000002d202e7223 */ /* 0x000fe2000001085f */
[----:B------:R-:W-:Y:S01]  /*5020*/  LOP3.LUT R44, R113, 0xffff0000, RZ, 0xc0, !PT ;  /* 0xffff0000712c7812 */ /* 0x000fe200078ec0ff */
[----:B------:R-:W-:Y:S01]  /*5030*/  IMAD.U32 R95, R111, 0x10000, RZ ;  /* 0x000100006f5f7824 */ /* 0x000fe200078e00ff */
[----:B------:R-:W-:-:S02]  /*5040*/  PRMT R107, R107, 0x5410, R94 ;  /* 0x000054106b6b7816 */ /* 0x000fc4000000005e */
[----:B------:R-:W-:Y:S01]  /*5050*/  LOP3.LUT R36, R109, 0xffff0000, RZ, 0xc0, !PT ;  /* 0xffff00006d247812 */ /* 0x000fe200078ec0ff */
[----:B------:R-:W-:Y:S01]  /*5060*/  FMUL.FTZ R94, R37, R44 ;  /* 0x0000002c255e7220 */ /* 0x000fe20000410000 */
[----:B------:R-:W-:Y:S01]  /*5070*/  LOP3.LUT R33, R13, 0xffff0000, RZ, 0xc0, !PT ;  /* 0xffff00000d217812 */ /* 0x000fe200078ec0ff */
[----:B------:R-:W-:Y:S01]  /*5080*/  IMAD.U32 R45, R107, 0x10000, RZ ;  /* 0x000100006b2d7824 */ /* 0x000fe200078e00ff */
[----:B------:R-:W-:Y:S01]  /*5090*/  LOP3.LUT R35, R28, 0xffff0000, RZ, 0xc0, !PT ;  /* 0xffff00001c237812 */ /* 0x000fe200078ec0ff */
[-C--:B------:R-:W-:Y:S01]  /*50a0*/  FMUL.FTZ R32, R37, R36.reuse ;  /* 0x0000002425207220 */ /* 0x080fe20000410000 */
[C---:B------:R-:W-:Y:S01]  /*50b0*/  FMUL.FTZ R47, R38.reuse, R95 ;  /* 0x0000005f262f7220 */ /* 0x040fe20000410000 */
[----:B------:R-:W-:Y:S01]  /*50c0*/  FFMA.FTZ R37, R33, R36, -R94 ;  /* 0x0000002421257223 */ /* 0x000fe2000001085e */
[----:B------:R-:W-:Y:S01]  /*50d0*/  IMAD.U32 R28, R15, 0x10000, RZ ;  /* 0x000100000f1c7824 */ /* 0x000fe200078e00ff */
[----:B------:R-:W-:Y:S01]  /*50e0*/  LOP3.LUT R39, R31, 0xffff0000, RZ, 0xc0, !PT ;  /* 0xffff00001f277812 */ /* 0x000fe200078ec0ff */
[----:B------:R-:W-:Y:S01]  /*50f0*/  FMUL.FTZ R38, R38, R45 ;  /* 0x0000002d26267220 */ /* 0x000fe20000410000 */
[----:B------:R-:W-:Y:S01]  /*5100*/  LOP3.LUT R36, R111, 0xffff0000, RZ, 0xc0, !PT ;  /* 0xffff00006f247812 */ /* 0x000fe200078ec0ff */
[----:B------:R-:W-:Y:S01]  /*5110*/  FFMA.FTZ R44, R33, R44, R32 ;  /* 0x0000002c212c7223 */ /* 0x000fe20000010020 */
[----:B------:R-:W-:Y:S01]  /*5120*/  LOP3.LUT R32, R107, 0xffff0000, RZ, 0xc0, !PT ;  /* 0xffff00006b207812 */ /* 0x000fe200078ec0ff */
[C---:B------:R-:W-:Y:S01]  /*5130*/  FFMA.FTZ R95, R28.reuse, R95, R38 ;  /* 0x0000005f1c5f7223 */ /* 0x040fe20000010026 */
[----:B------:R-:W-:Y:S01]  /*5140*/  LOP3.LUT R29, R15, 0xffff0000, RZ, 0xc0, !PT ;  /* 0xffff00000f1d7812 */ /* 0x000fe200078ec0ff */
[----:B------:R-:W-:Y:S01]  /*5150*/  FFMA.FTZ R47, R28, R45, -R47 ;  /* 0x0000002d1c2f7223 */ /* 0x000fe2000001082f */
[----:B------:R-:W-:Y:S01]  /*5160*/  FMUL.FTZ R38, R39, R36 ;  /* 0x0000002427267220 */ /* 0x000fe20000410000 */
[----:B------:R-:W-:-:S02]  /*5170*/  IMAD.U32 R33, R112, 0x10000, RZ ;  /* 0x0001000070217824 */ /* 0x000fc400078e00ff */
[-C--:B------:R-:W-:Y:S01]  /*5180*/  FMUL.FTZ R96, R39, R32.reuse ;  /* 0x0000002027607220 */ /* 0x080fe20000410000 */
[----:B------:R-:W-:Y:S01]  /*5190*/  IMAD.U32 R28, R108, 0x10000, RZ ;  /* 0x000100006c1c7824 */ /* 0x000fe200078e00ff */
[----:B------:R-:W-:Y:S01]  /*51a0*/  LOP3.LUT R112, R112, 0xffff0000, RZ, 0xc0, !PT ;  /* 0xffff000070707812 */ /* 0x000fe200078ec0ff */
[C---:B------:R-:W-:Y:S02]  /*51b0*/  IMAD.U32 R13, R12.reuse, 0x10000, RZ ;  /* 0x000100000c0d7824 */ /* 0x040fe400078e00ff */
[C---:B------:R-:W-:Y:S01]  /*51c0*/  FFMA.FTZ R94, R29.reuse, R32, -R38 ;  /* 0x000000201d5e7223 */ /* 0x040fe20000010826 */
[----:B------:R-:W-:Y:S01]  /*51d0*/  LOP3.LUT R12, R12, 0xffff0000, RZ, 0xc0, !PT ;  /* 0xffff00000c0c7812 */ /* 0x000fe200078ec0ff */
[----:B------:R-:W-:Y:S01]  /*51e0*/  FMUL.FTZ R38, R34, R28 ;  /* 0x0000001c22267220 */ /* 0x000fe20000410000 */
[----:B------:R-:W-:Y:S01]  /*51f0*/  LOP3.LUT R108, R108, 0xffff0000, RZ, 0xc0, !PT ;  /* 0xffff00006c6c7812 */ /* 0x000fe200078ec0ff */
[----:B------:R-:W-:Y:S01]  /*5200*/  FFMA.FTZ R96, R29, R36, R96 ;  /* 0x000000241d607223 */ /* 0x000fe20000010060 */
[----:B------:R-:W-:Y:S01]  /*5210*/  FMUL.FTZ R29, R35, R112 ;  /* 0x00000070231d7220 */ /* 0x000fe20000410000 */
[-C--:B------:R-:W-:Y:S01]  /*5220*/  FMUL.FTZ R32, R34, R33.reuse ;  /* 0x0000002122207220 */ /* 0x080fe20000410000 */
[----:B------:R-:W-:Y:S01]  /*5230*/  FFMA.FTZ R38, R13, R33, R38 ;  /* 0x000000210d267223 */ /* 0x000fe20000010026 */
[----:B------:R-:W-:-:S02]  /*5240*/  IMAD.U32 R31, R30, 0x10000, RZ ;  /* 0x000100001e1f7824 */ /* 0x000fc400078e00ff */
[----:B------:R-:W-:Y:S01]  /*5250*/  FFMA.FTZ R33, R12, R108, -R29 ;  /* 0x0000006c0c217223 */ /* 0x000fe2000001081d */
[----:B------:R-:W-:Y:S01]  /*5260*/  LOP3.LUT R30, R30, 0xffff0000, RZ, 0xc0, !PT ;  /* 0xffff00001e1e7812 */ /* 0x000fe200078ec0ff */
[----:B------:R-:W-:Y:S01]  /*5270*/  FFMA.FTZ R34, R13, R28, -R32 ;  /* 0x0000001c0d227223 */ /* 0x000fe20000010820 */
[----:B------:R-:W-:Y:S01]  /*5280*/  FMUL.FTZ R35, R35, R108 ;  /* 0x0000006c23237220 */ /* 0x000fe20000410000 */
[C---:B------:R-:W-:Y:S01]  /*5290*/  LOP3.LUT R29, R110.reuse, 0xffff0000, RZ, 0xc0, !PT ;  /* 0xffff00006e1d7812 */ /* 0x040fe200078ec0ff */
[----:B------:R-:W-:Y:S01]  /*52a0*/  IMAD.U32 R32, R110, 0x10000, RZ ;  /* 0x000100006e207824 */ /* 0x000fe200078e00ff */
[C---:B------:R-:W-:Y:S01]  /*52b0*/  LOP3.LUT R13, R106.reuse, 0xffff0000, RZ, 0xc0, !PT ;  /* 0xffff00006a0d7812 */ /* 0x040fe200078ec0ff */
[----:B------:R-:W-:Y:S02]  /*52c0*/  IMAD.U32 R28, R106, 0x10000, RZ ;  /* 0x000100006a1c7824 */ /* 0x000fe400078e00ff */
[----:B------:R-:W-:Y:S01]  /*52d0*/  FFMA.FTZ R35, R12, R112, R35 ;  /* 0x000000700c237223 */ /* 0x000fe20000010023 */
[C---:B------:R-:W-:Y:S01]  /*52e0*/  IMAD.U32 R15, R14.reuse, 0x10000, RZ ;  /* 0x000100000e0f7824 */ /* 0x040fe200078e00ff */
        /* <DEDUP_REMOVED lines=16> */
[----:B------:R-:W-:Y:S02]  /*53f0*/  F2FP.BF16.F32.PACK_AB R15, R94, R47 ;  /* 0x0000002f5e0f723e */ /* 0x000fe400000010ff */
[----:B------:R-:W-:-:S02]  /*5400*/  F2FP.BF16.F32.PACK_AB R29, R44, R97 ;  /* 0x000000612c1d723e */ /* 0x000fc400000010ff */
[----:B------:R-:W-:-:S07]  /*5410*/  F2FP.BF16.F32.PACK_AB R28, R35, R38 ;  /* 0x00000026231c723e */ /* 0x000fce00000010ff */
.L_x_3621:
[----:B------:R-:W-:Y:S05]  /*5420*/  BSYNC B1 ;  /* 0x0000000000017941 */ /* 0x000fea0003800000 */
.L_x_3620:
        /* <DEDUP_REMOVED lines=10> */
.L_x_3585:
[----:B------:R-:W-:-:S13]  /*54d0*/  ISETP.NE.AND P3, PT, R71, 0x3, PT ;  /* 0x000000034700780c */ /* 0x000fda0003f65270 */
[----:B------:R-:W-:Y:S05]  /*54e0*/  @!P3 BRA `(.L_x_3622) ;  /* 0x000000000004b947 */ /* 0x000fea0003800000 */
[----:B------:R-:W-:Y:S01]  /*54f0*/  BPT.TRAP 0x1 ;  /* 0x000000040000795c */ /* 0x000fe20000300000 */
.L_x_3622:
[----:B------:R-:W-:Y:S01]  /*5500*/  IMAD R88, R152, 0x8, R144 ;  /* 0x0000000898587824 */ /* 0x000fe200078e0290 */
[----:B------:R-:W-:Y:S01]  /*5510*/  SHF.L.U32 R99, R157, 0x1f, RZ ;  /* 0x0000001f9d637819 */ /* 0x000fe200000006ff */
[----:B------:R-:W-:Y:S01]  /*5520*/  IMAD R98, R26, -0x60, R56 ;  /* 0xffffffa01a627824 */ /* 0x000fe200078e0238 */
[----:B------:R-:W-:Y:S02]  /*5530*/  BSSY B1, `(.L_x_3623) ;  /* 0x0000004000017945 */ /* 0x000fe40003800000 */
[----:B------:R-:W0:Y:S02]  /*5540*/  SYNCS.PHASECHK.TRANS64.TRYWAIT P4, [R88+URZ+0x32490], R99 ;  /* 0x03249063580075a7 */ /* 0x000e24000808017f */
[----:B------:R-:W-:Y:S01]  /*5550*/  VIMNMX R98, R98, 0x60, PT ;  /* 0x0000006062627848 */ /* 0x000fe20003fe0100 */
[----:B0-----:R-:W-:Y:S06]  /*5560*/  @!P4 BRA `(.L_x_3624) ;  /* 0x0000031000e8c947 */ /* 0x001fec0003800000 */
.L_x_3971:
[----:B------:R-:W-:Y:S05]  /*5570*/  BSYNC B1 ;  /* 0x0000000000017941 */ /* 0x000fea0003800000 */
.L_x_3623:
        /* <DEDUP_REMOVED lines=8> */
.L_x_3626:
[----:B------:R-:W-:Y:S05]  /*5600*/  BSYNC B1 ;  /* 0x0000000000017941 */ /* 0x000fea0003800000 */
.L_x_3625:
[----:B------:R-:W-:Y:S05]  /*5610*/  @P4 BRA `(.L_x_3602) ;  /* 0x0000000000104947 */ /* 0x000fea0003800000 */
[----:B-1----:R-:W1:Y:S04]  /*5620*/  @!P1 LDS.128 R12, [R96+0x2000] ;  /* 0x00200000600c9984 */ /* 0x002e680000000c00 */
[----:B------:R-:W2:Y:S04]  /*5630*/  @!P2 LDS.128 R28, [R94+0x2000] ;  /* 0x002000005e1ca984 */ /* 0x000ea80000000c00 */
[----:B-1----:R3:W-:Y:S04]  /*5640*/  @!P1 STG.E.128 desc[UR42][R32.64], R12 ;  /* 0x0000000c20009986 */ /* 0x0027e8000c101d2a */
[----:B--2---:R3:W-:Y:S02]  /*5650*/  @!P2 STG.E.128 desc[UR42][R32.64+0x40], R28 ;  /* 0x0000401c2000a986 */ /* 0x0047e4000c101d2a */
.L_x_3602:
[----:B------:R-:W-:Y:S05]  /*5660*/  BSYNC B0 ;  /* 0x0000000000007941 */ /* 0x000fea0003800000 */
.L_x_3584:
        /* <DEDUP_REMOVED lines=17> */
.L_x_3628:
[----:B------:R-:W-:Y:S05]  /*5780*/  BSYNC B0 ;  /* 0x0000000000007941 */ /* 0x000fea0003800000 */
.L_x_3627:
[----:B------:R-:W2:Y:S01]  /*5790*/  SYNCS.PHASECHK.TRANS64.TRYWAIT P3, [R88+URZ+0x324b0], R99 ;  /* 0x0324b063580075a7 */ /* 0x000ea2000806017f */
[----:B------:R-:W-:Y:S01]  /*57a0*/  ULDC UR49, c[0x0][0x320] ;  /* 0x0000c80000317ab9 */ /* 0x000fe20000000800 */
[----:B------:R-:W-:Y:S01]  /*57b0*/  ULDC.64 UR44, c[0x0][0x328] ;  /* 0x0000ca00002c7ab9 */ /* 0x000fe20000000a00 */
[----:B------:R-:W-:Y:S01]  /*57c0*/  ULDC.64 UR40, c[0x0][0x318] ;  /* 0x0000c60000287ab9 */ /* 0x000fe20000000a00 */
[----:B------:R-:W-:Y:S01]  /*57d0*/  BSSY B0, `(.L_x_3629) ;  /* 0x0000003000007945 */ /* 0x000fe20003800000 */
[----:B------:R-:W-:-:S03]  /*57e0*/  IMAD R13, R152, 0x6000, R160 ;  /* 0x00006000980d7824 */ /* 0x000fc600078e02a0 */
[----:B--2---:R-:W-:Y:S05]  /*57f0*/  @!P3 BRA `(.L_x_3630) ;  /* 0x000003100058b947 */ /* 0x004fea0003800000 */
.L_x_3972:
[----:B------:R-:W-:Y:S05]  /*5800*/  BSYNC B0 ;  /* 0x0000000000007941 */ /* 0x000fea0003800000 */
.L_x_3629:
        /* <DEDUP_REMOVED lines=8> */
[----:B-1----:R-:W-:Y:S02]  /*5890*/  IMAD.MOV.U32 R12, RZ, RZ, R6 ;  /* 0x000000ffff0c7224 */ /* 0x002fe400078e0006 */
[----:B------:R-:W-:Y:S02]  /*58a0*/  IMAD.MOV.U32 R13, RZ, RZ, R85 ;  /* 0x000000ffff0d7224 */ /* 0x000fe400078e0055 */
[C---:B------:R-:W-:Y:S02]  /*58b0*/  IMAD R15, R28.reuse, UR45, R15 ;  /* 0x0000002d1c0f7c24 */ /* 0x040fe4000f8e020f */
[----:B------:R-:W-:-:S04]  /*58c0*/  IMAD.WIDE.U32 R12, R28, UR44, R12 ;  /* 0x0000002c1c0c7c25 */ /* 0x000fc8000f8e000c */
[----:B------:R-:W-:Y:S01]  /*58d0*/  IMAD.IADD R13, R13, 0x1, R15 ;  /* 0x000000010d0d7824 */ /* 0x000fe200078e020f */
[----:B------:R-:W-:-:S04]  /*58e0*/  LEA R30, P3, R12, UR40, 0x1 ;  /* 0x000000280c1e7c11 */ /* 0x000fc8000f8608ff */
[----:B------:R-:W-:Y:S02]  /*58f0*/  LEA.HI.X R31, R12, UR41, R13, 0x1, P3 ;  /* 0x000000290c1f7c11 */ /* 0x000fe400098f0c0d */
[----:B------:R-:W-:-:S13]  /*5900*/  ISETP.GE.AND P3, PT, R22, UR49, PT ;  /* 0x0000003116007c0c */ /* 0x000fda000bf66270 */
[----:B------:R-:W1:Y:S04]  /*5910*/  @!P3 LDS.128 R12, [R32] ;  /* 0x00000000200cb984 */ /* 0x000e680000000c00 */
[----:B-1----:R-:W-:Y:S01]  /*5920*/  @!P3 STG.E.128 desc[UR42][R30.64], R12 ;  /* 0x0000000c1e00b986 */ /* 0x002fe2000c101d2a */
[----:B------:R-:W-:-:S13]  /*5930*/  ISETP.GE.AND P3, PT, R60, UR49, PT ;  /* 0x000000313c007c0c */ /* 0x000fda000bf66270 */
[----:B------:R-:W1:Y:S04]  /*5940*/  @!P3 LDS.128 R12, [R33] ;  /* 0x00000000210cb984 */ /* 0x000e680000000c00 */
[----:B-1----:R-:W-:Y:S01]  /*5950*/  @!P3 STG.E.128 desc[UR42][R30.64+0x40], R12 ;  /* 0x0000400c1e00b986 */ /* 0x002fe2000c101d2a */
[----:B------:R-:W-:-:S13]  /*5960*/  ISETP.GE.AND P3, PT, R3, UR49, PT ;  /* 0x0000003103007c0c */ /* 0x000fda000bf66270 */
[----:B------:R-:W1:Y:S04]  /*5970*/  @!P3 LDS.128 R12, [R32+0x3000] ;  /* 0x00300000200cb984 */ /* 0x000e680000000c00 */
        /* <DEDUP_REMOVED lines=10> */
[----:B------:R-:W-:-:S13]  /*5a20*/  ISETP.NE.AND P3, PT, R87, RZ, PT ;  /* 0x000000ff5700720c */ /* 0x000fda0003f65270 */
[----:B------:R-:W1:Y:S04]  /*5a30*/  @P3 LDS.128 R12, [R32+0x9000] ;  /* 0x00900000200c3984 */ /* 0x000e680000000c00 */
[----:B-1----:R-:W-:Y:S01]  /*5a40*/  @P3 STG.E.128 desc[UR42][R30.64+0x180], R12 ;  /* 0x0001800c1e003986 */ /* 0x002fe2000c101d2a */
[----:B------:R-:W-:-:S13]  /*5a50*/  ISETP.NE.AND P3, PT, R86, RZ, PT ;  /* 0x000000ff5600720c */ /* 0x000fda0003f65270 */
[----:B------:R-:W1:Y:S04]  /*5a60*/  @P3 LDS.128 R12, [R33+0x9000] ;  /* 0x00900000210c3984 */ /* 0x000e680000000c00 */
[----:B-1----:R3:W-:Y:S02]  /*5a70*/  @P3 STG.E.128 desc[UR42][R30.64+0x1c0], R12 ;  /* 0x0001c00c1e003986 */ /* 0x0027e4000c101d2a */
.L_x_3632:
[----:B------:R-:W-:Y:S05]  /*5a80*/  BSYNC B0 ;  /* 0x0000000000007941 */ /* 0x000fea0003800000 */
.L_x_3631:
[----:B------:R-:W-:Y:S01]  /*5a90*/  ISETP.GE.AND P3, PT, R156, R98, PT ;  /* 0x000000629c00720c */ /* 0x000fe20003f66270 */
[----:B------:R-:W-:-:S12]  /*5aa0*/  BSSY B0, `(.L_x_3633) ;  /* 0x0000024000007945 */ /* 0x000fd80003800000 */
[----:B------:R-:W-:Y:S05]  /*5ab0*/  @P3 BRA `(.L_x_3634) ;  /* 0x0000000000883947 */ /* 0x000fea0003800000 */
[----:B---3--:R-:W-:Y:S01]  /*5ac0*/  IADD3 R15, P3, R28, 0x40, RZ ;  /* 0x000000401c0f7810 */ /* 0x008fe20007f7e0ff */
[----:B-1----:R-:W-:Y:S02]  /*5ad0*/  IMAD.MOV.U32 R12, RZ, RZ, R6 ;  /* 0x000000ffff0c7224 */ /* 0x002fe400078e0006 */
        /* <DEDUP_REMOVED lines=31> */
[----:B-1----:R4:W-:Y:S02]  /*5cd0*/  @P3 STG.E.128 desc[UR42][R28.64+0x1c0], R12 ;  /* 0x0001c00c1c003986 */ /* 0x0029e4000c101d2a */
.L_x_3634:
[----:B------:R-:W-:Y:S05]  /*5ce0*/  BSYNC B0 ;  /* 0x0000000000007941 */ /* 0x000fea0003800000 */
.L_x_3633:
[----:B------:R-:W-:Y:S01]  /*5cf0*/  @!PT LDS RZ, [RZ] ;  /* 0x00000000fffff984 */ /* 0x000fe20000000800 */
[----:B------:R-:W-:Y:S01]  /*5d00*/  @!PT LDS RZ, [RZ] ;  /* 0x00000000fffff984 */ /* 0x000fe20000000800 */
[----:B------:R-:W-:Y:S01]  /*5d10*/  @!PT LDS RZ, [RZ] ;  /* 0x00000000fffff984 */ /* 0x000fe20000000800 */
[----:B------:R-:W-:Y:S01]  /*5d20*/  @!PT LDS RZ, [RZ] ;  /* 0x00000000fffff984 */ /* 0x000fe20000000800 */
[----:B------:R5:W-:Y:S06]  /*5d30*/  MEMBAR.ALL.CTA ;  /* 0x0000000000007992 */ /* 0x000bec0000008000 */
[----:B-----5:R-:W5:Y:S02]  /*5d40*/  FENCE.VIEW.ASYNC.S ;  /* 0x00000000000073c6 */ /* 0x020f640000000000 */
[----:B-----5:R1:W-:Y:S01]  /*5d50*/  BAR.SYNC.DEFER_BLOCKING R214, 0x80 ;  /* 0x000200d60000751d */ /* 0x0203e20000010000 */
[----:B------:R-:W-:Y:S01]  /*5d60*/  ISETP.NE.AND P5, PT, R89, RZ, PT ;  /* 0x000000ff5900720c */ /* 0x000fe20003fa5270 */
[----:B------:R-:W-:-:S02]  /*5d70*/  VIADD R152, R152, 0x1 ;  /* 0x0000000198987836 */ /* 0x000fc40000000000 */
[----:B0-2---:R-:W-:-:S03]  /*5d80*/  @!P4 VIADD R88, R88, 0x324c0 ;  /* 0x000324c05858c836 */ /* 0x005fc60000000000 */
[C---:B------:R-:W-:Y:S02]  /*5d90*/  ISETP.NE.AND P3, PT, R152.reuse, 0x2, PT ;  /* 0x000000029800780c */ /* 0x040fe40003f65270 */
[----:B------:R-:W-:Y:S02]  /*5da0*/  @!P4 PRMT R88, RZ, 0x654, R88 ;  /* 0x00000654ff58c816 */ /* 0x000fe40000000058 */
[----:B-1-34-:R-:W-:Y:S02]  /*5db0*/  SEL R12, RZ, 0x1, P3 ;  /* 0x00000001ff0c7807 */ /* 0x01afe40001800000 */
[----:B------:R-:W-:Y:S02]  /*5dc0*/  SEL R152, R152, RZ, P3 ;  /* 0x000000ff98987207 */ /* 0x000fe40001800000 */
[----:B------:R-:W-:Y:S01]  /*5dd0*/  LOP3.LUT R157, R157, R12, RZ, 0x3c, !PT ;  /* 0x0000000c9d9d7212 */ /* 0x000fe200078e3cff */
[----:B------:R0:W-:Y:S01]  /*5de0*/  @!P4 SYNCS.ARRIVE.TRANS64.RED.A1T0 RZ, [R88+URZ], RZ ;  /* 0x000000ff58ffc9a7 */ /* 0x0001e2000810043f */
[----:B------:R-:W-:Y:S05]  /*5df0*/  @P5 BRA `(.L_x_3635) ;  /* 0xffffffc800705947 */ /* 0x000fea000383ffff */
[----:B------:R-:W1:Y:S01]  /*5e00*/  S2R R13, SR_TID.X ;  /* 0x00000000000d7919 */ /* 0x000e620000002100 */
[----:B------:R-:W-:Y:S02]  /*5e10*/  PLOP3.LUT P0, PT, PT, PT, PT, 0x8, 0x0 ;  /* 0x000000000000781c */ /* 0x000fe40003f0e170 */
[----:B-1----:R-:W-:-:S04]  /*5e20*/  SHF.R.U32.HI R13, RZ, 0x7, R13 ;  /* 0x00000007ff0d7819 */ /* 0x002fc8000001160d */
[----:B------:R-:W-:-:S13]  /*5e30*/  ISETP.NE.AND P5, PT, R13, 0x1, PT ;  /* 0x000000010d00780c */ /* 0x000fda0003fa5270 */
[----:B------:R-:W-:Y:S06]  /*5e40*/  @!P5 BAR.ARV 0x9, 0x100 ;  /* 0x024400000000db1d */ /* 0x000fec0000002000 */
.L_x_3579:
[----:B------:R-:W1:Y:S01]  /*5e50*/  S2R R0, SR_TID.X ;  /* 0x0000000000007919 */ /* 0x000e620000002100 */
[----:B------:R-:W2:Y:S01]  /*5e60*/  LDC R15, c[0x0][0x448] ;  /* 0x00011200ff0f7b82 */ /* 0x000ea20000000800 */
[----:B------:R-:W-:Y:S01]  /*5e70*/  IMAD.MOV.U32 R12, RZ, RZ, 0x3000 ;  /* 0x00003000ff0c7424 */ /* 0x000fe200078e00ff */
[----:B------:R-:W3:Y:S01]  /*5e80*/  S2R R3, SR_SWINHI ;  /* 0x0000000000037919 */ /* 0x000ee20000002f00 */
[----:B------:R-:W-:Y:S02]  /*5e90*/  IMAD.U32 R13, RZ, RZ, UR38 ;  /* 0x00000026ff0d7e24 */ /* 0x000fe4000f8e00ff */
[----:B------:R-:W-:Y:S01]  /*5ea0*/  IMAD.MOV.U32 R9, RZ, RZ, 0x100 ;  /* 0x00000100ff097424 */ /* 0x000fe200078e00ff */
[----:B------:R-:W-:Y:S02]  /*5eb0*/  STL [R1+0x70], R121 ;  /* 0x0000707901007387 */ /* 0x000fe40000100800 */
[----:B------:R-:W4:Y:S01]  /*5ec0*/  LDC R14, c[0x0][0xa80] ;  /* 0x0002a000ff0e7b82 */ /* 0x000f220000000800 */
[----:B------:R-:W-:Y:S01]  /*5ed0*/  IMAD.MOV.U32 R10, RZ, RZ, 0x1 ;  /* 0x00000001ff0a7424 */ /* 0x000fe200078e00ff */
[----:B------:R0:W-:Y:S01]  /*5ee0*/  STL.64 [R1+0x18], R12 ;  /* 0x0000180c01007387 */ /* 0x0001e20000100a00 */
[----:B------:R-:W-:-:S02]  /*5ef0*/  IMAD.MOV.U32 R11, RZ, RZ, RZ ;  /* 0x000000ffff0b7224 */ /* 0x000fc400078e00ff */
[----:B------:R-:W-:Y:S01]  /*5f00*/  IMAD.MOV.U32 R4, RZ, RZ, 0xc000 ;  /* 0x0000c000ff047424 */ /* 0x000fe200078e00ff */
[----:B------:R-:W-:Y:S01]  /*5f10*/  STL.128 [R1+0x430], RZ ;  /* 0x000430ff01007387 */ /* 0x000fe20000100c00 */
[----:B------:R-:W-:Y:S02]  /*5f20*/  IMAD.U32 R5, RZ, RZ, UR38 ;  /* 0x00000026ff057e24 */ /* 0x000fe4000f8e00ff */
[----:B------:R-:W-:Y:S01]  /*5f30*/  IMAD.MOV.U32 R7, RZ, RZ, 0x100 ;  /* 0x00000100ff077424 */ /* 0x000fe200078e00ff */
[----:B------:R-:W-:Y:S01]  /*5f40*/  STL.128 [R1+0x440], RZ ;  /* 0x000440ff01007387 */ /* 0x000fe20000100c00 */
[----:B------:R-:W-:Y:S02]  /*5f50*/  IMAD.MOV.U32 R16, RZ, RZ, 0x1 ;  /* 0x00000001ff107424 */ /* 0x000fe400078e00ff */
[----:B------:R-:W-:Y:S01]  /*5f60*/  IMAD.MOV.U32 R17, RZ, RZ, RZ ;  /* 0x000000ffff117224 */ /* 0x000fe200078e00ff */
[----:B------:R-:W-:Y:S01]  /*5f70*/  STL.128 [R1+0x220], RZ ;  /* 0x000220ff01007387 */ /* 0x000fe20000100c00 */
[----:B------:R-:W-:-:S02]  /*5f80*/  IMAD.U32 R30, RZ, RZ, UR37 ;  /* 0x00000025ff1e7e24 */ /* 0x000fc4000f8e00ff */
[----:B------:R-:W-:Y:S01]  /*5f90*/  IMAD.U32 R72, RZ, RZ, UR37 ;  /* 0x00000025ff487e24 */ /* 0x000fe2000f8e00ff */
[----:B------:R-:W-:Y:S01]  /*5fa0*/  STL.128 [R1+0x230], RZ ;  /* 0x000230ff01007387 */ /* 0x000fe20000100c00 */
[----:B-1----:R-:W-:-:S03]  /*5fb0*/  LOP3.LUT R0, R0, 0x7f, RZ, 0xc0, !PT ;  /* 0x0000007f00007812 */ /* 0x002fc600078ec0ff */
[----:B----4-:R-:W-:Y:S01]  /*5fc0*/  STL [R1+0x450], R14 ;  /* 0x0004500e01007387 */ /* 0x010fe20000100800 */
[----:B------:R-:W-:Y:S02]  /*5fd0*/  IADD3 R72, P5, R72, 0x70, RZ ;  /* 0x0000007048487810 */ /* 0x000fe40007fbe0ff */
[----:B------:R-:W-:Y:S01]  /*5fe0*/  ISETP.NE.AND P1, PT, R0, RZ, PT ;  /* 0x000000ff0000720c */ /* 0x000fe20003f25270 */
[----:B------:R-:W-:Y:S01]  /*5ff0*/  STL.128 [R1+0x240], RZ ;  /* 0x000240ff01007387 */ /* 0x000fe20000100c00 */
[----:B------:R-:W-:Y:S02]  /*6000*/  MOV R28, R144 ;  /* 0x00000090001c7202 */ /* 0x000fe40000000f00 */
[----:B---3--:R-:W-:Y:S02]  /*6010*/  MOV R29, R3 ;  /* 0x00000003001d7202 */ /* 0x008fe40000000f00 */
[----:B------:R-:W-:Y:S01]  /*6020*/  SEL R8, RZ, 0x1, P1 ;  /* 0x00000001ff087807 */ /* 0x000fe20000800000 */
[----:B------:R-:W-:Y:S01]  /*6030*/  STL.128 [R1+0x250], RZ ;  /* 0x000250ff01007387 */ /* 0x000fe20000100c00 */
[----:B0-----:R-:W-:-:S02]  /*6040*/  IADD3 R12, P1, R28, 0x32430, RZ ;  /* 0x000324301c0c7810 */ /* 0x001fc40007f3e0ff */
[C---:B------:R-:W-:Y:S01]  /*6050*/  IADD3 R0, P3, R28.reuse, 0x32450, RZ ;  /* 0x000324501c007810 */ /* 0x040fe20007f7e0ff */
[----:B------:R-:W-:Y:S01]  /*6060*/  IMAD.MOV.U32 R6, RZ, RZ, R8 ;  /* 0x000000ffff067224 */ /* 0x000fe200078e0008 */
[C---:B------:R-:W-:Y:S01]  /*6070*/  IADD3 R3, P4, R28.reuse, 0x32460, RZ ;  /* 0x000324601c037810 */ /* 0x040fe20007f9e0ff */
[--C-:B------:R-:W-:Y:S01]  /*6080*/  IMAD.X R13, RZ, RZ, R29.reuse, P1 ;  /* 0x000000ffff0d7224 */ /* 0x100fe200008e061d */
[----:B--2---:R-:W-:Y:S01]  /*6090*/  ISETP.NE.AND P1, PT, R15, 0x1, PT ;  /* 0x000000010f00780c */ /* 0x004fe20003f25270 */
[----:B------:R0:W-:Y:S04]  /*60a0*/  STL.128 [R1+0x20], R8 ;  /* 0x0000200801007387 */ /* 0x0001e80000100c00 */
[----:B------:R1:W-:Y:S04]  /*60b0*/  STL.128 [R1+0x50], R4 ;  /* 0x0000500401007387 */ /* 0x0003e80000100c00 */
[----:B------:R-:W-:Y:S04]  /*60c0*/  STL.64 [R1+0x8], R12 ;  /* 0x0000080c01007387 */ /* 0x000fe80000100a00 */
[----:B------:R-:W-:Y:S01]  /*60d0*/  STL.128 [R1+0x260], RZ ;  /* 0x000260ff01007387 */ /* 0x000fe20000100c00 */
[--C-:B0-----:R-:W-:Y:S01]  /*60e0*/  IMAD.X R11, RZ, RZ, R29.reuse, P3 ;  /* 0x000000ffff0b7224 */ /* 0x101fe200018e061d */
[----:B------:R-:W-:Y:S01]  /*60f0*/  IADD3 R8, P2, R28, 0x32440, RZ ;  /* 0x000324401c087810 */ /* 0x000fe20007f5e0ff */
[----:B------:R-:W-:Y:S01]  /*6100*/  IMAD.X R10, RZ, RZ, R29, P4 ;  /* 0x000000ffff0a7224 */ /* 0x000fe200020e061d */
[----:B------:R-:W-:Y:S01]  /*6110*/  STL.128 [R1+0x270], RZ ;  /* 0x000270ff01007387 */ /* 0x000fe20000100c00 */
[----:B-1----:R-:W-:Y:S01]  /*6120*/  IMAD.MOV.U32 R4, RZ, RZ, R0 ;  /* 0x000000ffff047224 */ /* 0x002fe200078e0000 */
[----:B------:R-:W-:Y:S01]  /*6130*/  IADD3 R30, P4, R30, 0x38, RZ ;  /* 0x000000381e1e7810 */ /* 0x000fe20007f9e0ff */
[----:B------:R-:W-:Y:S01]  /*6140*/  IMAD.MOV.U32 R5, RZ, RZ, R11 ;  /* 0x000000ffff057224 */ /* 0x000fe200078e000b */
[----:B------:R-:W-:Y:S01]  /*6150*/  STL.128 [R1+0x280], RZ ;  /* 0x000280ff01007387 */ /* 0x000fe20000100c00 */
[----:B------:R-:W-:-:S02]  /*6160*/  IMAD.MOV.U32 R6, RZ, RZ, R3 ;  /* 0x000000ffff067224 */ /* 0x000fc400078e0003 */
[----:B------:R-:W-:Y:S01]  /*6170*/  IMAD.MOV.U32 R7, RZ, RZ, R10 ;  /* 0x000000ffff077224 */ /* 0x000fe200078e000a */
[----:B------:R-:W0:Y:S01]  /*6180*/  @P1 LDC R3, c[0x0][0x44c] ;  /* 0x00011300ff031b82 */ /* 0x000e220000000800 */
[----:B------:R-:W-:Y:S01]  /*6190*/  IMAD.X R9, RZ, RZ, R29, P2 ;  /* 0x000000ffff097224 */ /* 0x000fe200010e061d */
[----:B------:R-:W-:Y:S01]  /*61a0*/  STL.128 [R1+0x290], RZ ;  /* 0x000290ff01007387 */ /* 0x000fe20000100c00 */
[----:B------:R-:W-:-:S03]  /*61b0*/  VIADD R0, R191, 0x7f ;  /* 0x0000007fbf007836 */ /* 0x000fc60000000000 */
[----:B------:R1:W-:Y:S04]  /*61c0*/  STL.128 [R1+0x40], R4 ;  /* 0x0000400401007387 */ /* 0x0003e80000100c00 */
[----:B------:R2:W-:Y:S04]  /*61d0*/  STL.64 [R1+0x68], R6 ;  /* 0x0000680601007387 */ /* 0x0005e80000100a00 */
[----:B------:R-:W-:Y:S04]  /*61e0*/  STL.64 [R1+0x10], R8 ;  /* 0x0000100801007387 */ /* 0x000fe80000100a00 */
[----:B------:R-:W-:Y:S01]  /*61f0*/  STL.64 [R1+0x30], R8 ;  /* 0x0000300801007387 */ /* 0x000fe20000100a00 */
[----:B-1----:R-:W1:Y:S03]  /*6200*/  @P1 LDC R4, c[0x0][0x450] ;  /* 0x00011400ff041b82 */ /* 0x002e660000000800 */
[----:B------:R-:W-:Y:S01]  /*6210*/  STL.128 [R1+0x2a0], RZ ;  /* 0x0002a0ff01007387 */ /* 0x000fe20000100c00 */
[----:B0-----:R-:W-:-:S03]  /*6220*/  @P1 IMAD.HI.U32 R3, R0, R3, RZ ;  /* 0x0000000300031227 */ /* 0x001fc600078e00ff */
[----:B------:R-:W-:Y:S01]  /*6230*/  STL.128 [R1+0x2b0], RZ ;  /* 0x0002b0ff01007387 */ /* 0x000fe20000100c00 */
[----:B--2---:R-:W0:Y:S03]  /*6240*/  LDC.64 R6, c[0x0][0xad8] ;  /* 0x0002b600ff067b82 */ /* 0x004e260000000a00 */
[----:B------:R-:W-:Y:S04]  /*6250*/  STL.128 [R1+0x2c0], RZ ;  /* 0x0002c0ff01007387 */ /* 0x000fe80000100c00 */
[----:B------:R-:W-:Y:S04]  /*6260*/  STL.128 [R1+0x2d0], RZ ;  /* 0x0002d0ff01007387 */ /* 0x000fe80000100c00 */
[----:B------:R-:W-:Y:S04]  /*6270*/  STL.128 [R1+0x2e0], RZ ;  /* 0x0002e0ff01007387 */ /* 0x000fe80000100c00 */
[----:B------:R-:W-:Y:S01]  /*6280*/  STL.128 [R1+0x2f0], RZ ;  /* 0x0002f0ff01007387 */ /* 0x000fe20000100c00 */
[----:B-1----:R-:W-:-:S03]  /*6290*/  @P1 SHF.R.U32.HI R0, RZ, R4, R3 ;  /* 0x00000004ff001219 */ /* 0x002fc60000011603 */
[----:B------:R-:W-:Y:S04]  /*62a0*/  STL.128 [R1+0x300], RZ ;  /* 0x000300ff01007387 */ /* 0x000fe80000100c00 */
[----:B------:R-:W-:Y:S01]  /*62b0*/  STL.128 [R1+0x310], RZ ;  /* 0x000310ff01007387 */ /* 0x000fe20000100c00 */
[----:B0-----:R-:W-:-:S03]  /*62c0*/  ISETP.GE.AND P6, PT, R7, 0x1, PT ;  /* 0x000000010700780c */ /* 0x001fc60003fc6270 */
[----:B------:R-:W-:Y:S04]  /*62d0*/  STL.128 [R1+0x320], RZ ;  /* 0x000320ff01007387 */ /* 0x000fe80000100c00 */
        /* <DEDUP_REMOVED lines=15> */
[----:B------:R-:W-:Y:S04]  /*63d0*/  STL.64 [R1], RZ ;  /* 0x000000ff01007387 */ /* 0x000fe80000100a00 */
[----:B------:R-:W-:Y:S04]  /*63e0*/  STL.64 [R1+0x38], RZ ;  /* 0x000038ff01007387 */ /* 0x000fe80000100a00 */
[----:B------:R0:W-:Y:S02]  /*63f0*/  STL.64 [R1+0x60], R16 ;  /* 0x0000601001007387 */ /* 0x0001e40000100a00 */
[----:B0-----:R-:W-:-:S02]  /*6400*/  IMAD.U32 R17, RZ, RZ, UR37 ;  /* 0x00000025ff117e24 */ /* 0x001fc4000f8e00ff */
[----:B------:R-:W-:-:S03]  /*6410*/  IMAD.U32 R16, RZ, RZ, UR37 ;  /* 0x00000025ff107e24 */ /* 0x000fc6000f8e00ff */
[----:B------:R-:W-:Y:S02]  /*6420*/  IADD3 R17, P2, R17, 0x430, RZ ;  /* 0x0000043011117810 */ /* 0x000fe40007f5e0ff */
[----:B------:R-:W-:Y:S01]  /*6430*/  IADD3 R16, P3, R16, 0x220, RZ ;  /* 0x0000022010107810 */ /* 0x000fe20007f7e0ff */
[----:B------:R-:W-:-:S12]  /*6440*/  @P0 BRA `(.L_x_3636) ;  /* 0x00000000000c0947 */ /* 0x000fd80003800000 */
[----:B------:R-:W0:Y:S01]  /*6450*/  FENCE.VIEW.ASYNC.G ;  /* 0x00000000000073c6 */ /* 0x000e220000000100 */
[----:B------:R-:W-:Y:S05]  /*6460*/  WARPSYNC.ALL ;  /* 0x0000000000007948 */ /* 0x000fea0003800000 */
[----:B0-----:R-:W-:Y:S06]  /*6470*/  BAR.ARV 0xc, 0x180 ;  /* 0x0306000000007b1d */ /* 0x001fec0000002000 */
.L_x_3636:
[----:B------:R-:W-:Y:S02]  /*6480*/  IMAD.IADD R3, R179, 0x1, R0 ;  /* 0x00000001b3037824 */ /* 0x000fe400078e0200 */
[----:B------:R-:W-:Y:S02]  /*6490*/  IMAD.X R44, RZ, RZ, UR36, P2 ;  /* 0x00000024ff2c7e24 */ /* 0x000fe400090e06ff */
[----:B------:R-:W-:Y:S02]  /*64a0*/  IMAD.X R45, RZ, RZ, UR36, P3 ;  /* 0x00000024ff2d7e24 */ /* 0x000fe400098e06ff */
[----:B------:R-:W-:Y:S02]  /*64b0*/  IMAD.X R51, RZ, RZ, UR36, P4 ;  /* 0x00000024ff337e24 */ /* 0x000fe4000a0e06ff */
[----:B------:R-:W-:Y:S02]  /*64c0*/  IMAD.X R73, RZ, RZ, UR36, P5 ;  /* 0x00000024ff497e24 */ /* 0x000fe4000a8e06ff */
        /* <DEDUP_REMOVED lines=13> */
.L_x_3639:
[----:B------:R-:W-:-:S13]  /*65a0*/  ISETP.NE.AND P0, PT, R7, 0x1, PT ;  /* 0x000000010700780c */ /* 0x000fda0003f05270 */
[----:B------:R-:W0:Y:S02]  /*65b0*/  @P0 LDC.64 R4, c[0x0][0xae0] ;  /* 0x0002b800ff040b82 */ /* 0x000e240000000a00 */
[----:B0-----:R-:W-:-:S05]  /*65c0*/  @P0 IMAD.HI.U32 R4, R0, R4, RZ ;  /* 0x0000000400040227 */ /* 0x001fca00078e00ff */
[----:B------:R-:W-:-:S07]  /*65d0*/  @P0 SHF.R.U32.HI R0, RZ, R5, R4 ;  /* 0x00000005ff000219 */ /* 0x000fce0000011604 */
.L_x_3640:
[----:B------:R-:W-:Y:S05]  /*65e0*/  BSYNC B0 ;  /* 0x0000000000007941 */ /* 0x000fea0003800000 */
.L_x_3638:
[----:B------:R-:W-:-:S05]  /*65f0*/  IMAD R3, R0, R7, R7 ;  /* 0x0000000700037224 */ /* 0x000fca00078e0207 */
[----:B------:R-:W-:-:S07]  /*6600*/  VIMNMX R6, R6, R3, PT ;  /* 0x0000000306067248 */ /* 0x000fce0003fe0100 */
.L_x_3637:
[----:B------:R-:W0:Y:S01]  /*6610*/  @P1 LDC R0, c[0x0][0x44c] ;  /* 0x00011300ff001b82 */ /* 0x000e220000000800 */
[----:B------:R-:W-:Y:S01]  /*6620*/  VIADD R6, R6, 0x5f ;  /* 0x0000005f06067836 */ /* 0x000fe20000000000 */
[----:B------:R-:W-:Y:S01]  /*6630*/  ULDC UR4, c[0x0][0xad4] ;  /* 0x0002b50000047ab9 */ /* 0x000fe20000000800 */
[----:B------:R-:W-:Y:S02]  /*6640*/  IMAD.MOV.U32 R5, RZ, RZ, R191 ;  /* 0x000000ffff057224 */ /* 0x000fe400078e00bf */
[----:B------:R-:W-:-:S03]  /*6650*/  IMAD.HI R6, R6, 0x2aaaaaab, RZ ;  /* 0x2aaaaaab06067827 */ /* 0x000fc600078e02ff */
[----:B------:R-:W1:Y:S02]  /*6660*/  @P1 LDC R9, c[0x0][0x450] ;  /* 0x00011400ff091b82 */ /* 0x000e640000000800 */
[----:B------:R-:W-:-:S04]  /*6670*/  SHF.R.U32.HI R3, RZ, 0x1f, R6 ;  /* 0x0000001fff037819 */ /* 0x000fc80000011606 */
[----:B------:R-:W-:-:S04]  /*6680*/  LEA.HI.SX32 R6, R6, R3, 0x1c ;  /* 0x0000000306067211 */ /* 0x000fc800078fe2ff */
[----:B------:R-:W-:Y:S01]  /*6690*/  VIMNMX R177, R177, R6, PT ;  /* 0x00000006b1b17248 */ /* 0x000fe20003fe0100 */
        /* <DEDUP_REMOVED lines=15> */
.L_x_3643:
[----:B------:R-:W-:-:S13]  /*6790*/  ISETP.NE.AND P0, PT, R7, 0x1, PT ;  /* 0x000000010700780c */ /* 0x000fda0003f05270 */
[----:B------:R-:W0:Y:S02]  /*67a0*/  @P0 LDC.64 R4, c[0x0][0xae0] ;  /* 0x0002b800ff040b82 */ /* 0x000e240000000a00 */
[----:B0-----:R-:W-:-:S05]  /*67b0*/  @P0 IMAD.HI.U32 R4, R0, R4, RZ ;  /* 0x0000000400040227 */ /* 0x001fca00078e00ff */
[----:B------:R-:W-:-:S07]  /*67c0*/  @P0 SHF.R.U32.HI R0, RZ, R5, R4 ;  /* 0x00000005ff000219 */ /* 0x000fce0000011604 */
.L_x_3644:
[----:B------:R-:W-:Y:S05]  /*67d0*/  BSYNC B0 ;  /* 0x0000000000007941 */ /* 0x000fea0003800000 */
.L_x_3642:
[----:B------:R-:W-:-:S05]  /*67e0*/  IMAD R0, R0, R7, RZ ;  /* 0x0000000700007224 */ /* 0x000fca00078e02ff */
[----:B------:R-:W-:-:S07]  /*67f0*/  VIMNMX R3, R3, R0, !PT ;  /* 0x0000000003037248 */ /* 0x000fce0007fe0100 */
.L_x_3641:
[----:B------:R-:W-:Y:S01]  /*6800*/  IMAD.HI R3, R3, 0x2aaaaaab, RZ ;  /* 0x2aaaaaab03037827 */ /* 0x000fe200078e02ff */
[----:B------:R-:W-:-:S04]  /*6810*/  PLOP3.LUT P0, PT, PT, PT, PT, 0x80, 0x0 ;  /* 0x000000000000781c */ /* 0x000fc80003f0f070 */
[----:B------:R-:W-:-:S04]  /*6820*/  SHF.R.U32.HI R0, RZ, 0x1f, R3 ;  /* 0x0000001fff007819 */ /* 0x000fc80000011603 */
[----:B------:R-:W-:-:S04]  /*6830*/  LEA.HI.SX32 R0, R3, R0, 0x1c ;  /* 0x0000000003007211 */ /* 0x000fc800078fe2ff */
[----:B------:R-:W-:-:S04]  /*6840*/  VIMNMX R165, RZ, R0, !PT ;  /* 0x00000000ffa57248 */ /* 0x000fc80007fe0100 */
[----:B------:R-:W-:-:S13]  /*6850*/  ISETP.GT.AND P1, PT, R177, R165, PT ;  /* 0x000000a5b100720c */ /* 0x000fda0003f24270 */
[----:B------:R-:W-:Y:S05]  /*6860*/  @!P1 BRA `(.L_x_3645) ;  /* 0x0000024000e89947 */ /* 0x000fea0003800000 */
[----:B------:R0:W-:Y:S01]  /*6870*/  STL.64 [R1+0x78], RZ ;  /* 0x000078ff01007387 */ /* 0x0001e20000100a00 */
[----:B------:R-:W-:Y:S01]  /*6880*/  IMAD.U32 R47, RZ, RZ, UR37 ;  /* 0x00000025ff2f7e24 */ /* 0x000fe2000f8e00ff */
[----:B------:R-:W-:Y:S01]  /*6890*/  UMOV UR4, 0xffffffff ;  /* 0xffffffff00047882 */ /* 0x000fe20000000000 */
[----:B------:R-:W-:Y:S02]  /*68a0*/  IMAD.U32 R49, RZ, RZ, UR37 ;  /* 0x00000025ff317e24 */ /* 0x000fe4000f8e00ff */
[----:B------:R-:W-:Y:S01]  /*68b0*/  IMAD.U32 R42, RZ, RZ, UR37 ;  /* 0x00000025ff2a7e24 */ /* 0x000fe2000f8e00ff */
[----:B------:R-:W-:Y:S01]  /*68c0*/  IADD3 R47, P0, R47, 0x118, RZ ;  /* 0x000001182f2f7810 */ /* 0x000fe20007f1e0ff */
[----:B------:R-:W-:Y:S01]  /*68d0*/  IMAD.U32 R57, RZ, RZ, UR37 ;  /* 0x00000025ff397e24 */ /* 0x000fe2000f8e00ff */
[----:B------:R-:W-:Y:S01]  /*68e0*/  IADD3 R49, P1, R49, 0x110, RZ ;  /* 0x0000011031317810 */ /* 0x000fe20007f3e0ff */
[----:B------:R-:W-:Y:S01]  /*68f0*/  IMAD.U32 R34, RZ, RZ, UR37 ;  /* 0x00000025ff227e24 */ /* 0x000fe2000f8e00ff */
[----:B------:R-:W-:Y:S01]  /*6900*/  IADD3 R42, P2, R42, 0xa8, RZ ;  /* 0x000000a82a2a7810 */ /* 0x000fe20007f5e0ff */
[----:B------:R-:W-:Y:S01]  /*6910*/  IMAD.U32 R40, RZ, RZ, UR37 ;  /* 0x00000025ff287e24 */ /* 0x000fe2000f8e00ff */
[----:B------:R-:W-:Y:S01]  /*6920*/  IADD3 R57, P3, R57, 0x98, RZ ;  /* 0x0000009839397810 */ /* 0x000fe20007f7e0ff */
[----:B------:R-:W-:Y:S01]  /*6930*/  IMAD.X R46, RZ, RZ, UR36, P0 ;  /* 0x00000024ff2e7e24 */ /* 0x000fe200080e06ff */
[----:B------:R-:W-:Y:S01]  /*6940*/  IADD3 R34, P4, R34, 0x78, RZ ;  /* 0x0000007822227810 */ /* 0x000fe20007f9e0ff */
[----:B------:R-:W-:Y:S01]  /*6950*/  IMAD.X R48, RZ, RZ, UR36, P1 ;  /* 0x00000024ff307e24 */ /* 0x000fe200088e06ff */
[----:B------:R-:W-:Y:S01]  /*6960*/  IADD3 R40, P5, R40, 0x80, RZ ;  /* 0x0000008028287810 */ /* 0x000fe20007fbe0ff */
[----:B------:R-:W-:-:S02]  /*6970*/  IMAD.X R43, RZ, RZ, UR36, P2 ;  /* 0x00000024ff2b7e24 */ /* 0x000fc400090e06ff */
[----:B------:R-:W-:Y:S02]  /*6980*/  IMAD.X R50, RZ, RZ, UR36, P3 ;  /* 0x00000024ff327e24 */ /* 0x000fe400098e06ff */
[----:B------:R-:W-:Y:S02]  /*6990*/  IMAD.X R35, RZ, RZ, UR36, P4 ;  /* 0x00000024ff237e24 */ /* 0x000fe4000a0e06ff */
[----:B------:R-:W-:Y:S01]  /*69a0*/  IMAD.X R41, RZ, RZ, UR36, P5 ;  /* 0x00000024ff297e24 */ /* 0x000fe2000a8e06ff */
[----:B0-----:R-:W-:Y:S06]  /*69b0*/  BRA.DIV UR4, `(.L_x_3646) ;  /* 0x000002fe04fc7947 */ /* 0x001fec000b800000 */
[----:B------:R0:W1:Y:S02]  /*69c0*/  SHFL.IDX PT, R14, R231, RZ, 0x1f ;  /* 0x00001fffe70e7589 */ /* 0x00006400000e0000 */
.L_x_3975:
[----:B-1----:R-:W-:Y:S01]  /*69d0*/  LEA.HI R0, R14, R14, RZ, 0x1 ;  /* 0x0000000e0e007211 */ /* 0x002fe200078f08ff */
[C---:B------:R-:W-:Y:S01]  /*69e0*/  VIADD R61, R144.reuse, 0x18400 ;  /* 0x00018400903d7836 */ /* 0x040fe20000000000 */
[----:B------:R-:W-:Y:S01]  /*69f0*/  STL.128 [R1+0xb0], RZ ;  /* 0x0000b0ff01007387 */ /* 0x000fe20000100c00 */
[----:B------:R-:W-:Y:S01]  /*6a00*/  VIADD R8, R144, 0x400 ;  /* 0x0000040090087836 */ /* 0x000fe20000000000 */
[----:B------:R-:W-:Y:S01]  /*6a10*/  LOP3.LUT R3, R0, 0x7fffe, RZ, 0xc0, !PT ;  /* 0x0007fffe00037812 */ /* 0x000fe200078ec0ff */
[----:B------:R-:W-:Y:S01]  /*6a20*/  IMAD.MOV.U32 R4, RZ, RZ, 0x1 ;  /* 0x00000001ff047424 */ /* 0x000fe200078e00ff */
[----:B------:R-:W-:Y:S01]  /*6a30*/  STL.128 [R1+0xc0], RZ ;  /* 0x0000c0ff01007387 */ /* 0x000fe20000100c00 */
[----:B------:R-:W-:Y:S01]  /*6a40*/  IMAD.MOV.U32 R5, RZ, RZ, RZ ;  /* 0x000000ffff057224 */ /* 0x000fe200078e00ff */
[----:B------:R-:W-:Y:S01]  /*6a50*/  SHF.R.U32.HI R8, RZ, 0x4, R8 ;  /* 0x00000004ff087819 */ /* 0x000fe20000011608 */
[----:B------:R-:W-:Y:S01]  /*6a60*/  IMAD.IADD R0, R14, 0x1, -R3 ;  /* 0x000000010e007824 */ /* 0x000fe200078e0a03 */
[----:B------:R-:W-:Y:S01]  /*6a70*/  STL.128 [R1+0xd0], RZ ;  /* 0x0000d0ff01007387 */ /* 0x000fe20000100c00 */
[----:B------:R-:W-:Y:S01]  /*6a80*/  VIADD R3, R144, 0x1c400 ;  /* 0x0001c40090037836 */ /* 0x000fe20000000000 */
[----:B------:R-:W-:Y:S01]  /*6a90*/  LOP3.LUT R8, R8, 0x3fff, RZ, 0xc0, !PT ;  /* 0x00003fff08087812 */ /* 0x000fe200078ec0ff */
[----:B------:R-:W-:Y:S01]  /*6aa0*/  IMAD R0, R0, 0x2000, R61 ;  /* 0x0000200000007824 */ /* 0x000fe200078e023d */
[----:B------:R-:W-:Y:S01]  /*6ab0*/  STL.128 [R1+0xe0], RZ ;  /* 0x0000e0ff01007387 */ /* 0x000fe20000100c00 */
[----:B------:R-:W-:Y:S01]  /*6ac0*/  IMAD.MOV.U32 R6, RZ, RZ, 0x1 ;  /* 0x00000001ff067424 */ /* 0x000fe200078e00ff */
[----:B------:R-:W-:Y:S01]  /*6ad0*/  SHF.R.U32.HI R3, RZ, 0x4, R3 ;  /* 0x00000004ff037819 */ /* 0x000fe20000011603 */
[----:B------:R-:W-:Y:S01]  /*6ae0*/  VIADD R9, R0, 0xa000 ;  /* 0x0000a00000097836 */ /* 0x000fe20000000000 */
[----:B------:R-:W-:Y:S01]  /*6af0*/  SHF.R.U32.HI R0, RZ, 0x4, R0 ;  /* 0x00000004ff007819 */ /* 0x000fe20000011600 */
[----:B------:R-:W-:Y:S01]  /*6b00*/  IMAD.MOV.U32 R7, RZ, RZ, RZ ;  /* 0x000000ffff077224 */ /* 0x000fe200078e00ff */
[----:B------:R-:W-:Y:S01]  /*6b10*/  LOP3.LUT R3, R3, 0x3fff, RZ, 0xc0, !PT ;  /* 0x00003fff03037812 */ /* 0x000fe200078ec0ff */
[----:B------:R-:W-:Y:S01]  /*6b20*/  IMAD.MOV.U32 R12, RZ, RZ, 0x1 ;  /* 0x00000001ff0c7424 */ /* 0x000fe200078e00ff */
[----:B------:R-:W-:Y:S01]  /*6b30*/  SHF.R.U32.HI R9, RZ, 0x4, R9 ;  /* 0x00000004ff097819 */ /* 0x000fe20000011609 */
[----:B------:R-:W-:Y:S01]  /*6b40*/  IMAD.MOV.U32 R13, RZ, RZ, RZ ;  /* 0x000000ffff0d7224 */ /* 0x000fe200078e00ff */
[----:B------:R-:W-:Y:S01]  /*6b50*/  LOP3.LUT R3, R3, 0x10000, RZ, 0xfc, !PT ;  /* 0x0001000003037812 */ /* 0x000fe200078efcff */
[----:B------:R1:W-:Y:S01]  /*6b60*/  STL.128 [R1+0x80], R4 ;  /* 0x0000800401007387 */ /* 0x0003e20000100c00 */
[----:B------:R-:W-:Y:S01]  /*6b70*/  LOP3.LUT R9, R9, 0x3fff, RZ, 0xc0, !PT ;  /* 0x00003fff09097812 */ /* 0x000fe200078ec0ff */
[----:B------:R-:W-:Y:S01]  /*6b80*/  IMAD.MOV.U32 R11, RZ, RZ, 0x40000040 ;  /* 0x40000040ff0b7424 */ /* 0x000fe200078e00ff */
[----:B------:R-:W-:Y:S01]  /*6b90*/  LOP3.LUT R0, R0, 0x3fff, RZ, 0xc0, !PT ;  /* 0x00003fff00007812 */ /* 0x000fe200078ec0ff */
[----:B------:R2:W-:Y:S01]  /*6ba0*/  STL.64 [R1+0x90], R12 ;  /* 0x0000900c01007387 */ /* 0x0005e20000100a00 */
[----:B------:R-:W-:Y:S01]  /*6bb0*/  LOP3.LUT R10, R8, 0x10000, RZ, 0xfc, !PT ;  /* 0x00010000080a7812 */ /* 0x000fe200078efcff */
[----:B------:R-:W-:Y:S01]  /*6bc0*/  IMAD.U32 R33, RZ, RZ, UR37 ;  /* 0x00000025ff217e24 */ /* 0x000fe2000f8e00ff */
[----:B------:R-:W-:Y:S01]  /*6bd0*/  LOP3.LUT P0, RZ, R61, 0x1bf, RZ, 0xc0, !PT ;  /* 0x000001bf3dff7812 */ /* 0x000fe2000780c0ff */
[----:B------:R3:W-:Y:S01]  /*6be0*/  STL.128 [R1+0xf0], RZ ;  /* 0x0000f0ff01007387 */ /* 0x0007e20000100c00 */
[----:B------:R-:W-:Y:S01]  /*6bf0*/  IMAD.U32 R37, RZ, RZ, UR37 ;  /* 0x00000025ff257e24 */ /* 0x000fe2000f8e00ff */
[----:B------:R-:W-:Y:S01]  /*6c00*/  BSSY B6, `(.L_x_3647) ;  /* 0x0000028000067945 */ /* 0x000fe20003800000 */
[----:B------:R-:W-:Y:S01]  /*6c10*/  IMAD.U32 R39, RZ, RZ, UR37 ;  /* 0x00000025ff277e24 */ /* 0x000fe2000f8e00ff */
[----:B------:R3:W-:Y:S01]  /*6c20*/  STL.128 [R1+0x100], RZ ;  /* 0x000100ff01007387 */ /* 0x0007e20000100c00 */
[----:B------:R-:W-:Y:S01]  /*6c30*/  IMAD.U32 R31, RZ, RZ, UR37 ;  /* 0x00000025ff1f7e24 */ /* 0x000fe2000f8e00ff */
[----:B------:R-:W-:-:S02]  /*6c40*/  IADD3 R33, P1, R33, 0x88, RZ ;  /* 0x0000008821217810 */ /* 0x000fc40007f3e0ff */
[----:B-1----:R-:W-:Y:S01]  /*6c50*/  LOP3.LUT R6, R8, 0x3000000, RZ, 0xfc, !PT ;  /* 0x0300000008067812 */ /* 0x002fe200078efcff */
[----:B------:R-:W-:Y:S01]  /*6c60*/  IMAD.MOV.U32 R4, RZ, RZ, R3 ;  /* 0x000000ffff047224 */ /* 0x000fe200078e0003 */
[----:B------:R-:W-:Y:S01]  /*6c70*/  LOP3.LUT R8, R9, 0x10000, RZ, 0xfc, !PT ;  /* 0x0001000009087812 */ /* 0x000fe200078efcff */
[----:B------:R-:W-:Y:S01]  /*6c80*/  IMAD.MOV.U32 R5, RZ, RZ, 0x40000040 ;  /* 0x40000040ff057424 */ /* 0x000fe200078e00ff */
[----:B--2---:R-:W-:Y:S01]  /*6c90*/  LOP3.LUT R12, R0, 0x10000, RZ, 0xfc, !PT ;  /* 0x00010000000c7812 */ /* 0x004fe200078efcff */
[----:B------:R-:W-:Y:S01]  /*6ca0*/  IMAD.MOV.U32 R7, RZ, RZ, 0x40000040 ;  /* 0x40000040ff077424 */ /* 0x000fe200078e00ff */
[----:B------:R-:W-:Y:S01]  /*6cb0*/  IADD3 R37, P2, R37, 0x90, RZ ;  /* 0x0000009025257810 */ /* 0x000fe20007f5e0ff */
[----:B------:R-:W-:Y:S01]  /*6cc0*/  IMAD.MOV.U32 R13, RZ, RZ, 0x40000040 ;  /* 0x40000040ff0d7424 */ /* 0x000fe200078e00ff */
[----:B------:R-:W-:Y:S01]  /*6cd0*/  IADD3 R39, P3, R39, 0xa0, RZ ;  /* 0x000000a027277810 */ /* 0x000fe20007f7e0ff */
[----:B------:R-:W-:Y:S01]  /*6ce0*/  IMAD.MOV.U32 R9, RZ, RZ, 0x40000040 ;  /* 0x40000040ff097424 */ /* 0x000fe200078e00ff */
[----:B------:R3:W-:Y:S01]  /*6cf0*/  STL.128 [R1+0xa0], R4 ;  /* 0x0000a00401007387 */ /* 0x0007e20000100c00 */
[----:B------:R-:W-:Y:S01]  /*6d00*/  IADD3 R31, P4, R31, 0xb0, RZ ;  /* 0x000000b01f1f7810 */ /* 0x000fe20007f9e0ff */
[----:B------:R-:W-:-:S02]  /*6d10*/  IMAD.X R36, RZ, RZ, UR36, P1 ;  /* 0x00000024ff247e24 */ /* 0x000fc400088e06ff */
[----:B------:R3:W-:Y:S01]  /*6d20*/  STL.64 [R1+0x98], R12 ;  /* 0x0000980c01007387 */ /* 0x0007e20000100a00 */
[----:B------:R-:W-:Y:S02]  /*6d30*/  IMAD.X R56, RZ, RZ, UR36, P2 ;  /* 0x00000024ff387e24 */ /* 0x000fe400090e06ff */
[----:B------:R-:W-:Y:S01]  /*6d40*/  IMAD.X R58, RZ, RZ, UR36, P3 ;  /* 0x00000024ff3a7e24 */ /* 0x000fe200098e06ff */
[----:B------:R3:W-:Y:S01]  /*6d50*/  STL.128 [R1+0x110], R8 ;  /* 0x0001100801007387 */ /* 0x0007e20000100c00 */
[----:B------:R-:W-:Y:S01]  /*6d60*/  IMAD.X R52, RZ, RZ, UR36, P4 ;  /* 0x00000024ff347e24 */ /* 0x000fe2000a0e06ff */
[----:B------:R-:W-:Y:S06]  /*6d70*/  @!P0 BRA `(.L_x_3648) ;  /* 0x0000000000408947 */ /* 0x000fec0003800000 */
[----:B------:R-:W-:Y:S01]  /*6d80*/  MOV R0, 0x0 ;  /* 0x0000000000007802 */ /* 0x000fe20000000f00 */
[----:B------:R-:W-:Y:S01]  /*6d90*/  ULDC.64 UR4, c[0x4][0x98] ;  /* 0x0100260000047ab9 */ /* 0x000fe20000000a00 */
[----:B------:R-:W-:Y:S01]  /*6da0*/  ULDC.64 UR6, c[0x4][0xa0] ;  /* 0x0100280000067ab9 */ /* 0x000fe20000000a00 */
[----:B---3--:R-:W-:Y:S01]  /*6db0*/  IMAD.U32 R4, RZ, RZ, UR4 ;  /* 0x00000004ff047e24 */ /* 0x008fe2000f8e00ff */
        /* <DEDUP_REMOVED lines=12> */
.L_x_3648:
[----:B------:R-:W-:Y:S05]  /*6e80*/  BSYNC B6 ;  /* 0x0000000000067941 */ /* 0x000fea0003800000 */
.L_x_3647:
[----:B------:R-:W1:Y:S01]  /*6e90*/  S2R R20, SR_TID.X ;  /* 0x0000000000147919 */ /* 0x000e620000002100 */
[----:B---3--:R-:W2:Y:S01]  /*6ea0*/  LDC.64 R6, c[0x0][0xad8] ;  /* 0x0002b600ff067b82 */ /* 0x008ea20000000a00 */
[----:B------:R-:W-:Y:S01]  /*6eb0*/  UIADD3 UR4, UP0, UR37, 0x120, URZ ;  /* 0x0000012025047890 */ /* 0x000fe2000ff1e03f */
[----:B------:R-:W-:Y:S01]  /*6ec0*/  IMAD.MOV.U32 R4, RZ, RZ, RZ ;  /* 0x000000ffff047224 */ /* 0x000fe200078e00ff */
[----:B------:R-:W-:Y:S01]  /*6ed0*/  STL.64 [R1+0x120], R220 ;  /* 0x000120dc01007387 */ /* 0x000fe20000100a00 */
[----:B------:R-:W-:Y:S01]  /*6ee0*/  IMAD.U32 R32, RZ, RZ, UR37 ;  /* 0x00000025ff207e24 */ /* 0x000fe2000f8e00ff */
[----:B------:R-:W-:Y:S01]  /*6ef0*/  UIADD3.X UR5, URZ, UR36, URZ, UP0, !UPT ;  /* 0x000000243f057290 */ /* 0x000fe200087fe43f */
[----:B------:R-:W-:Y:S01]  /*6f00*/  IMAD.U32 R38, RZ, RZ, UR37 ;  /* 0x00000025ff267e24 */ /* 0x000fe2000f8e00ff */
[----:B------:R-:W-:Y:S01]  /*6f10*/  STL.U8 [R1+0x138], RZ ;  /* 0x000138ff01007387 */ /* 0x000fe20000100000 */
[----:B------:R-:W3:Y:S01]  /*6f20*/  LDC.64 R12, c[0x0][0xae0] ;  /* 0x0002b800ff0c7b82 */ /* 0x000ee20000000a00 */
[----:B------:R-:W-:Y:S01]  /*6f30*/  IMAD.U32 R8, RZ, RZ, UR4 ;  /* 0x00000004ff087e24 */ /* 0x000fe2000f8e00ff */
[----:B------:R-:W-:Y:S01]  /*6f40*/  ULDC UR4, c[0x0][0x3f4] ;  /* 0x0000fd0000047ab9 */ /* 0x000fe20000000800 */
[----:B------:R-:W-:Y:S01]  /*6f50*/  IMAD.U32 R9, RZ, RZ, UR5 ;  /* 0x00000005ff097e24 */ /* 0x000fe2000f8e00ff */
[----:B------:R-:W-:Y:S01]  /*6f60*/  STL.U8 [R1+0x16c], RZ ;  /* 0x00016cff01007387 */ /* 0x000fe20000100000 */
[----:B------:R-:W-:-:S02]  /*6f70*/  ISETP.LT.AND P0, PT, RZ, UR4, PT ;  /* 0x00000004ff007c0c */ /* 0x000fc4000bf01270 */
[----:B------:R-:W-:Y:S01]  /*6f80*/  IADD3 R32, P2, R32, 0x13c, RZ ;  /* 0x0000013c20207810 */ /* 0x000fe20007f5e0ff */
[----:B------:R-:W4:Y:S01]  /*6f90*/  LDC R26, c[0x0][0xad4] ;  /* 0x0002b500ff1a7b82 */ /* 0x000f220000000800 */
[----:B------:R-:W-:Y:S01]  /*6fa0*/  STL.64 [R1+0x128], R8 ;  /* 0x0001280801007387 */ /* 0x000fe20000100a00 */
[----:B------:R-:W-:Y:S02]  /*6fb0*/  IADD3 R38, P4, R38, 0x128, RZ ;  /* 0x0000012826267810 */ /* 0x000fe40007f9e0ff */
[----:B------:R-:W-:Y:S01]  /*6fc0*/  IMAD.X R53, RZ, RZ, UR36, P2 ;  /* 0x00000024ff357e24 */ /* 0x000fe200090e06ff */
[----:B------:R0:W-:Y:S02]  /*6fd0*/  STL.64 [R1+0x130], R34 ;  /* 0x0001302201007387 */ /* 0x0001e40000100a00 */
[----:B------:R-:W-:Y:S01]  /*6fe0*/  IMAD.X R59, RZ, RZ, UR36, P4 ;  /* 0x00000024ff3b7e24 */ /* 0x000fe2000a0e06ff */
[----:B------:R-:W4:Y:S01]  /*6ff0*/  LDC.64 R10, c[0x0][0x448] ;  /* 0x00011200ff0a7b82 */ /* 0x000f220000000a00 */
[----:B--2---:R-:W-:-:S02]  /*7000*/  IMAD.MOV.U32 R27, RZ, RZ, R6 ;  /* 0x000000ffff1b7224 */ /* 0x004fc400078e0006 */
[----:B------:R-:W-:Y:S02]  /*7010*/  IMAD.MOV.U32 R5, RZ, RZ, R7 ;  /* 0x000000ffff057224 */ /* 0x000fe400078e0007 */
[----:B-1----:R-:W-:-:S03]  /*7020*/  VIADD R222, R20, 0xffffff80 ;  /* 0xffffff8014de7836 */ /* 0x002fc60000000000 */
[----:B------:R-:W1:Y:S01]  /*7030*/  LDC R0, c[0x0][0x450] ;  /* 0x00011400ff007b82 */ /* 0x000e620000000800 */
[----:B---3--:R-:W-:Y:S02]  /*7040*/  IMAD.MOV.U32 R6, RZ, RZ, R12 ;  /* 0x000000ffff067224 */ /* 0x008fe400078e000c */
[----:B------:R-:W-:Y:S01]  /*7050*/  IMAD.MOV.U32 R7, RZ, RZ, R13 ;  /* 0x000000ffff077224 */ /* 0x000fe200078e000d */
[----:B------:R2:W-:Y:S01]  /*7060*/  STL [R1+0x13c], R222 ;  /* 0x00013cde01007387 */ /* 0x0005e20000100800 */
[----:B0-----:R-:W-:Y:S02]  /*7070*/  IMAD.U32 R34, RZ, RZ, UR37 ;  /* 0x00000025ff227e24 */ /* 0x001fe4000f8e00ff */
[----:B------:R-:W-:Y:S01]  /*7080*/  IMAD.U32 R35, RZ, RZ, UR37 ;  /* 0x00000025ff237e24 */ /* 0x000fe2000f8e00ff */
[----:B----4-:R2:W-:Y:S02]  /*7090*/  STL.128 [R1+0x140], R24 ;  /* 0x0001401801007387 */ /* 0x0105e40000100c00 */
[----:B------:R-:W-:-:S02]  /*70a0*/  IADD3 R34, P1, R34, 0x16c, RZ ;  /* 0x0000016c22227810 */ /* 0x000fc40007f3e0ff */
[----:B------:R2:W-:Y:S01]  /*70b0*/  STL.128 [R1+0x150], R4 ;  /* 0x0001500401007387 */ /* 0x0005e20000100c00 */
[----:B------:R-:W-:Y:S02]  /*70c0*/  IADD3 R35, P3, R35, 0x138, RZ ;  /* 0x0000013823237810 */ /* 0x000fe40007f7e0ff */
[----:B------:R-:W-:Y:S01]  /*70d0*/  IMAD.X R55, RZ, RZ, UR36, P1 ;  /* 0x00000024ff377e24 */ /* 0x000fe200088e06ff */
[----:B------:R2:W-:Y:S02]  /*70e0*/  STL.64 [R1+0x160], R10 ;  /* 0x0001600a01007387 */ /* 0x0005e40000100a00 */
[----:B------:R-:W-:Y:S02]  /*70f0*/  IMAD.X R54, RZ, RZ, UR36, P3 ;  /* 0x00000024ff367e24 */ /* 0x000fe400098e06ff */
[----:B-1----:R2:W-:Y:S01]  /*7100*/  STL [R1+0x168], R0 ;  /* 0x0001680001007387 */ /* 0x0025e20000100800 */
[----:B------:R-:W-:Y:S05]  /*7110*/  @P0 BRA `(.L_x_3649) ;  /* 0x0000000000400947 */ /* 0x000fea0003800000 */
[----:B------:R-:W2:Y:S02]  /*7120*/  LDL R3, [R1+0x21c] ;  /* 0x00021c0001037983 */ /* 0x000ea40000100800 */
[----:B--2---:R-:W-:-:S04]  /*7130*/  LEA.HI R0, R3, R3, RZ, 0x1 ;  /* 0x0000000303007211 */ /* 0x004fc800078f08ff */
        /* <DEDUP_REMOVED lines=8> */
.L_x_3652:
[----:B-1----:R1:W2:Y:S02]  /*71c0*/  SYNCS.PHASECHK.TRANS64.TRYWAIT P0, [R144+URZ+0x32400], R3 ;  /* 0x03240003900075a7 */ /* 0x0022a4000800017f */
[----:B--2---:R-:W-:Y:S05]  /*71d0*/  @!P0 NANOSLEEP.SYNCS 0x989680 ;  /* 0x009896800000895d */ /* 0x004fea0003900000 */
[----:B------:R-:W2:Y:S02]  /*71e0*/  @!P0 SYNCS.PHASECHK.TRANS64 P0, [R144+URZ+0x32400], R3 ;  /* 0x03240003900085a7 */ /* 0x000ea4000800007f */
[----:B--2---:R-:W-:Y:S05]  /*71f0*/  @!P0 BRA `(.L_x_3652) ;  /* 0xfffffffc00f08947 */ /* 0x004fea000383ffff */
.L_x_3651:
[----:B------:R-:W-:Y:S05]  /*7200*/  BSYNC B0 ;  /* 0x0000000000007941 */ /* 0x000fea0003800000 */
.L_x_3650:
[----:B------:R-:W-:Y:S05]  /*7210*/  BRA `(.L_x_3653) ;  /* 0x0000002c00447947 */ /* 0x000fea0003800000 */
.L_x_3649:
[----:B------:R-:W-:Y:S01]  /*7220*/  LOP3.LUT P0, RZ, R61, 0x3ff, RZ, 0xc0, !PT ;  /* 0x000003ff3dff7812 */ /* 0x000fe2000780c0ff */
[----:B------:R-:W-:Y:S01]  /*7230*/  ULDC.64 UR4, c[0x0][0x3f8] ;  /* 0x0000fe0000047ab9 */ /* 0x000fe20000000a00 */
[----:B--2--5:R-:W-:Y:S01]  /*7240*/  SHF.R.S32.HI R5, RZ, 0x1f, R2 ;  /* 0x0000001fff057819 */ /* 0x024fe20000011402 */
        /* <DEDUP_REMOVED lines=27> */
.L_x_3655:
[----:B------:R-:W-:Y:S05]  /*7400*/  BSYNC B6 ;  /* 0x0000000000067941 */ /* 0x000fea0003800000 */
.L_x_3654:
[----:B------:R-:W2:Y:S01]  /*7410*/  LDL R0, [R1+0x70] ;  /* 0x0000700001007983 */ /* 0x000ea20000100800 */
[----:B------:R-:W-:Y:S01]  /*7420*/  ULDC.U8 UR4, c[0x0][0x410] ;  /* 0x0001040000047ab9 */ /* 0x000fe20000000000 */
[----:B------:R-:W-:Y:S01]  /*7430*/  BSSY B0, `(.L_x_3656) ;  /* 0x00002a7000007945 */ /* 0x000fe20003800000 */
[----:B------:R-:W-:Y:S01]  /*7440*/  ISETP.NE.AND P0, PT, RZ, UR4, PT ;  /* 0x00000004ff007c0c */ /* 0x000fe2000bf05270 */
[----:B--2---:R-:W-:-:S12]  /*7450*/  IMAD R0, R0, 0x80, R153 ;  /* 0x0000008000007824 */ /* 0x004fd800078e0299 */
[----:B------:R-:W-:Y:S05]  /*7460*/  @!P0 BRA `(.L_x_3657) ;  /* 0x00000014006c8947 */ /* 0x000fea0003800000 */
[----:B------:R-:W0:Y:S01]  /*7470*/  LDC R67, c[0x0][0x448] ;  /* 0x00011200ff437b82 */ /* 0x000e220000000800 */
[----:B------:R-:W-:Y:S01]  /*7480*/  IMAD R5, R225, 0x40, R0 ;  /* 0x00000040e1057824 */ /* 0x000fe200078e0200 */
[----:B------:R-:W-:Y:S01]  /*7490*/  ULDC.64 UR4, c[0x0][0x3f8] ;  /* 0x0000fe0000047ab9 */ /* 0x000fe20000000a00 */
[----:B------:R-:W-:Y:S01]  /*74a0*/  ULDC.64 UR6, c[0x0][0x408] ;  /* 0x0001020000067ab9 */ /* 0x000fe20000000a00 */
[----:B------:R-:W-:Y:S02]  /*74b0*/  IMAD.MOV.U32 R6, RZ, RZ, R60 ;  /* 0x000000ffff067224 */ /* 0x000fe400078e003c */
[----:B------:R-:W-:Y:S01]  /*74c0*/  IMAD.MOV.U32 R7, RZ, RZ, R25 ;  /* 0x000000ffff077224 */ /* 0x000fe200078e0019 */
[----:B0-----:R-:W-:-:S13]  /*74d0*/  ISETP.NE.AND P0, PT, R67, 0x1, PT ;  /* 0x000000014300780c */ /* 0x001fda0003f05270 */
[----:B------:R-:W0:Y:S08]  /*74e0*/  @P0 LDC R2, c[0x0][0x44c] ;  /* 0x00011300ff020b82 */ /* 0x000e300000000800 */
[----:B------:R-:W1:Y:S01]  /*74f0*/  @P0 LDC R3, c[0x0][0x450] ;  /* 0x00011400ff030b82 */ /* 0x000e620000000800 */
[----:B0-----:R-:W-:-:S05]  /*7500*/  @P0 IMAD.HI.U32 R2, R5, R2, RZ ;  /* 0x0000000205020227 */ /* 0x001fca00078e00ff */
[----:B-1----:R-:W-:Y:S01]  /*7510*/  @P0 SHF.R.U32.HI R5, RZ, R3, R2 ;  /* 0x00000003ff050219 */ /* 0x002fe20000011602 */
[----:B------:R-:W-:Y:S02]  /*7520*/  IMAD.MOV.U32 R2, RZ, RZ, R26 ;  /* 0x000000ffff027224 */ /* 0x000fe400078e001a */
[----:B------:R-:W-:Y:S01]  /*7530*/  IMAD.MOV.U32 R3, RZ, RZ, R63 ;  /* 0x000000ffff037224 */ /* 0x000fe200078e003f */
[----:B------:R-:W-:Y:S01]  /*7540*/  SHF.R.S32.HI R4, RZ, 0x1f, R5 ;  /* 0x0000001fff047819 */ /* 0x000fe20000011405 */
[----:B------:R-:W-:-:S04]  /*7550*/  IMAD.WIDE.U32 R6, R5, UR4, R6 ;  /* 0x0000000405067c25 */ /* 0x000fc8000f8e0006 */
[C---:B------:R-:W-:Y:S02]  /*7560*/  IMAD R8, R4.reuse, UR4, RZ ;  /* 0x0000000404087c24 */ /* 0x040fe4000f8e02ff */
[----:B------:R-:W-:Y:S02]  /*7570*/  IMAD R4, R4, UR6, RZ ;  /* 0x0000000604047c24 */ /* 0x000fe4000f8e02ff */
[C---:B------:R-:W-:Y:S01]  /*7580*/  IMAD R9, R5.reuse, UR5, R8 ;  /* 0x0000000505097c24 */ /* 0x040fe2000f8e0208 */
[----:B------:R-:W-:Y:S01]  /*7590*/  ULDC.64 UR4, c[0x0][0x3e8] ;  /* 0x0000fa0000047ab9 */ /* 0x000fe20000000a00 */
[----:B------:R-:W-:-:S04]  /*75a0*/  IMAD.WIDE.U32 R2, R5, UR6, R2 ;  /* 0x0000000605027c25 */ /* 0x000fc8000f8e0002 */
[----:B------:R-:W-:Y:S01]  /*75b0*/  IMAD R11, R5, UR7, R4 ;  /* 0x00000007050b7c24 */ /* 0x000fe2000f8e0204 */
[----:B------:R-:W-:Y:S01]  /*75c0*/  ULDC.64 UR6, c[0x0][0x400] ;  /* 0x0001000000067ab9 */ /* 0x000fe20000000a00 */
[----:B------:R-:W-:Y:S01]  /*75d0*/  IMAD.IADD R5, R7, 0x1, R9 ;  /* 0x0000000107057824 */ /* 0x000fe200078e0209 */
[----:B------:R-:W-:Y:S01]  /*75e0*/  LEA R4, P0, R6, UR4, 0x1 ;  /* 0x0000000406047c11 */ /* 0x000fe2000f8008ff */
[----:B------:R-:W-:Y:S01]  /*75f0*/  IMAD.IADD R7, R3, 0x1, R11 ;  /* 0x0000000103077824 */ /* 0x000fe200078e020b */
[----:B------:R-:W-:Y:S01]  /*7600*/  LEA R8, P1, R2, UR6, 0x1 ;  /* 0x0000000602087c11 */ /* 0x000fe2000f8208ff */
[----:B------:R-:W-:Y:S01]  /*7610*/  UMOV UR4, 0xffffffff ;  /* 0xffffffff00047882 */ /* 0x000fe20000000000 */
[----:B------:R-:W-:Y:S02]  /*7620*/  LEA.HI.X R6, R6, UR5, R5, 0x1, P0 ;  /* 0x0000000506067c11 */ /* 0x000fe400080f0c05 */
[----:B------:R-:W-:Y:S01]  /*7630*/  LEA.HI.X R7, R2, UR7, R7, 0x1, P1 ;  /* 0x0000000702077c11 */ /* 0x000fe200088f0c07 */
[----:B------:R-:W-:Y:S08]  /*7640*/  BRA.DIV UR4, `(.L_x_3658) ;  /* 0x000002f604007947 */ /* 0x000ff0000b800000 */
[----:B------:R0:W1:Y:S04]  /*7650*/  SHFL.IDX PT, R3, R6, RZ, 0x1c1f ;  /* 0x001c1fff06037589 */ /* 0x00006800000e0000 */
[----:B------:R0:W2:Y:S04]  /*7660*/  SHFL.IDX PT, R2, R4, RZ, 0x1c1f ;  /* 0x001c1fff04027589 */ /* 0x0000a800000e0000 */
[----:B------:R0:W3:Y:S04]  /*7670*/  SHFL.IDX PT, R5, R7, RZ, 0x1c1f ;  /* 0x001c1fff07057589 */ /* 0x0000e800000e0000 */
[----:B------:R0:W4:Y:S02]  /*7680*/  SHFL.IDX PT, R14, R8, RZ, 0x1c1f ;  /* 0x001c1fff080e7589 */ /* 0x00012400000e0000 */
.L_x_3981:
        /* <DEDUP_REMOVED lines=9> */
[----:B------:R-:W-:Y:S02]  /*7720*/  CS2R R60, SRZ ;  /* 0x00000000003c7805 */ /* 0x000fe4000001ff00 */
[----:B------:R-:W-:Y:S02]  /*7730*/  ISETP.GE.AND P3, PT, R158, UR4, PT ;  /* 0x000000049e007c0c */ /* 0x000fe4000bf66270 */
[----:B------:R-:W-:Y:S01]  /*7740*/  ISETP.GE.AND P2, PT, R154, UR4, PT ;  /* 0x000000049a007c0c */ /* 0x000fe2000bf46270 */
[----:B---3--:R-:W-:-:S10]  /*7750*/  IMAD.MOV.U32 R15, RZ, RZ, R5 ;  /* 0x000000ffff0f7224 */ /* 0x008fd400078e0005 */
[C---:B------:R-:W-:Y:S01]  /*7760*/  @!P3 IMAD.SHL.U32 R21, R158.reuse, 0x2, RZ ;  /* 0x000000029e15b824 */ /* 0x040fe200078e00ff */
[----:B------:R-:W-:Y:S01]  /*7770*/  @!P3 SHF.L.U64.HI R26, R158, 0x1, R226 ;  /* 0x000000019e1ab819 */ /* 0x000fe200000102e2 */
[----:B-12---:R-:W-:-:S03]  /*7780*/  @!P2 IMAD.WIDE R10, R154, 0x2, R2 ;  /* 0x000000029a0aa825 */ /* 0x006fc600078e0202 */
[-C--:B------:R-:W-:Y:S02]  /*7790*/  @!P3 IADD3 R2, P0, R2, R21.reuse, RZ ;  /* 0x000000150202b210 */ /* 0x080fe40007f1e0ff */
[----:B----4-:R-:W-:Y:S02]  /*77a0*/  @!P3 IADD3 R20, P1, R14, R21, RZ ;  /* 0x000000150e14b210 */ /* 0x010fe40007f3e0ff */
[----:B------:R-:W-:Y:S02]  /*77b0*/  CS2R R62, SRZ ;  /* 0x00000000003e7805 */ /* 0x000fe4000001ff00 */
[----:B------:R-:W-:Y:S01]  /*77c0*/  CS2R R24, SRZ ;  /* 0x0000000000187805 */ /* 0x000fe2000001ff00 */
[--C-:B------:R-:W-:Y:S01]  /*77d0*/  @!P3 IMAD.X R3, R3, 0x1, R26.reuse, P0 ;  /* 0x000000010303b824 */ /* 0x100fe200000e061a */
[----:B------:R1:W5:Y:S01]  /*77e0*/  @!P2 LD.E.64 R60, desc[UR42][R10.64] ;  /* 0x0000002a0a3ca980 */ /* 0x000362000c101b00 */
[----:B------:R-:W-:Y:S01]  /*77f0*/  @!P3 IMAD.X R21, R5, 0x1, R26, P1 ;  /* 0x000000010515b824 */ /* 0x000fe200008e061a */
[----:B------:R-:W-:Y:S01]  /*7800*/  CS2R R26, SRZ ;  /* 0x00000000001a7805 */ /* 0x000fe2000001ff00 */
[----:B------:R-:W-:Y:S01]  /*7810*/  @!P2 IMAD.WIDE R12, R154, 0x2, R14 ;  /* 0x000000029a0ca825 */ /* 0x000fe200078e020e */
[----:B------:R1:W5:Y:S04]  /*7820*/  @!P3 LD.E.64 R24, desc[UR42][R2.64] ;  /* 0x0000002a0218b980 */ /* 0x000368000c101b00 */
[----:B------:R1:W5:Y:S04]  /*7830*/  @!P2 LD.E.64 R62, desc[UR42][R12.64] ;  /* 0x0000002a0c3ea980 */ /* 0x000368000c101b00 */
[----:B------:R1:W5:Y:S02]  /*7840*/  @!P3 LD.E.64 R26, desc[UR42][R20.64] ;  /* 0x0000002a141ab980 */ /* 0x000364000c101b00 */
.L_x_3660:
[----:B------:R-:W-:Y:S05]  /*7850*/  BSYNC B1 ;  /* 0x0000000000017941 */ /* 0x000fea0003800000 */
.L_x_3659:
[----:B-12--5:R-:W-:Y:S01]  /*7860*/  IMAD.MOV.U32 R2, RZ, RZ, R24 ;  /* 0x000000ffff027224 */ /* 0x026fe200078e0018 */
[----:B------:R-:W-:Y:S01]  /*7870*/  UMOV UR4, 0xffffffff ;  /* 0xffffffff00047882 */ /* 0x000fe20000000000 */
[----:B------:R-:W-:Y:S01]  /*7880*/  IMAD.MOV.U32 R3, RZ, RZ, R25 ;  /* 0x000000ffff037224 */ /* 0x000fe200078e0019 */
        /* <DEDUP_REMOVED lines=9> */
[----:B------:R-:W-:-:S04]  /*7920*/  PRMT R77, R2, 0x5410, R3 ;  /* 0x00005410024d7816 */ /* 0x000fc80000000003 */
[----:B------:R-:W-:Y:S01]  /*7930*/  PRMT R69, R5, 0x5410, R9 ;  /* 0x0000541005457816 */ /* 0x000fe20000000009 */
[----:B------:R-:W-:Y:S06]  /*7940*/  BRA.DIV UR4, `(.L_x_3661) ;  /* 0x000002f204b07947 */ /* 0x000fec000b800000 */
[----:B------:R1:W2:Y:S04]  /*7950*/  SHFL.IDX PT, R5, R6, 0x1, 0x1c1f ;  /* 0x003c1f0006057f89 */ /* 0x0002a800000e0000 */
[----:B0-----:R-:W0:Y:S04]  /*7960*/  SHFL.IDX PT, R4, R4, 0x1, 0x1c1f ;  /* 0x003c1f0004047f89 */ /* 0x001e2800000e0000 */
[----:B------:R-:W3:Y:S04]  /*7970*/  SHFL.IDX PT, R7, R7, 0x1, 0x1c1f ;  /* 0x003c1f0007077f89 */ /* 0x000ee800000e0000 */
[----:B----4-:R1:W4:Y:S02]  /*7980*/  SHFL.IDX PT, R14, R8, 0x1, 0x1c1f ;  /* 0x003c1f00080e7f89 */ /* 0x01032400000e0000 */
.L_x_3987:
[----:B------:R-:W5:Y:S01]  /*7990*/  LDL R3, [R1+0x21c] ;  /* 0x00021c0001037983 */ /* 0x000f620000100800 */
[----:B------:R-:W-:Y:S01]  /*79a0*/  VIADD R0, R0, 0x40 ;  /* 0x0000004000007836 */ /* 0x000fe20000000000 */
[----:B------:R-:W-:Y:S01]  /*79b0*/  BSSY B1, `(.L_x_3662) ;  /* 0x000001e000017945 */ /* 0x000fe20003800000 */
[----:B-1----:R-:W-:Y:S02]  /*79c0*/  CS2R R8, SRZ ;  /* 0x0000000000087805 */ /* 0x002fe4000001ff00 */
[----:B------:R-:W-:Y:S02]  /*79d0*/  CS2R R10, SRZ ;  /* 0x00000000000a7805 */ /* 0x000fe4000001ff00 */
[----:B------:R-:W-:Y:S02]  /*79e0*/  ISETP.GE.AND P0, PT, R0, R67, PT ;  /* 0x000000430000720c */ /* 0x000fe40003f06270 */
[----:B-----5:R-:W-:-:S04]  /*79f0*/  LEA.HI R2, R3, R3, RZ, 0x1 ;  /* 0x0000000303027211 */ /* 0x020fc800078f08ff */
[----:B------:R-:W-:-:S05]  /*7a00*/  LOP3.LUT R2, R2, 0xfffffffe, RZ, 0xc0, !PT ;  /* 0xfffffffe02027812 */ /* 0x000fca00078ec0ff */
[----:B------:R-:W-:Y:S01]  /*7a10*/  IMAD.IADD R0, R3, 0x1, -R2 ;  /* 0x0000000103007824 */ /* 0x000fe200078e0a02 */
[----:B------:R-:W-:-:S04]  /*7a20*/  CS2R R2, SRZ ;  /* 0x0000000000027805 */ /* 0x000fc8000001ff00 */
[----:B------:R-:W-:Y:S01]  /*7a30*/  SHF.L.U32 R13, R0, 0x1f, RZ ;  /* 0x0000001f000d7819 */ /* 0x000fe200000006ff */
[----:B------:R-:W-:Y:S06]  /*7a40*/  @P0 BRA `(.L_x_3663) ;  /* 0x0000000000500947 */ /* 0x000fec0003800000 */
[----:B------:R-:W-:Y:S01]  /*7a50*/  ULDC UR4, c[0x0][0x3f4] ;  /* 0x0000fd0000047ab9 */ /* 0x000fe20000000800 */
[----:B------:R-:W-:Y:S02]  /*7a60*/  CS2R R8, SRZ ;  /* 0x0000000000087805 */ /* 0x000fe4000001ff00 */
[----:B------:R-:W-:Y:S02]  /*7a70*/  ISETP.GE.AND P3, PT, R158, UR4, PT ;  /* 0x000000049e007c0c */ /* 0x000fe4000bf66270 */
[----:B------:R-:W-:Y:S01]  /*7a80*/  ISETP.GE.AND P2, PT, R154, UR4, PT ;  /* 0x000000049a007c0c */ /* 0x000fe2000bf46270 */
[----:B---3--:R-:W-:Y:S01]  /*7a90*/  IMAD.MOV.U32 R15, RZ, RZ, R7 ;  /* 0x000000ffff0f7224 */ /* 0x008fe200078e0007 */
[----:B------:R-:W-:-:S09]  /*7aa0*/  CS2R R10, SRZ ;  /* 0x00000000000a7805 */ /* 0x000fd2000001ff00 */
[C---:B------:R-:W-:Y:S01]  /*7ab0*/  @!P3 IMAD.SHL.U32 R3, R158.reuse, 0x2, RZ ;  /* 0x000000029e03b824 */ /* 0x040fe200078e00ff */
[----:B------:R-:W-:Y:S01]  /*7ac0*/  @!P3 SHF.L.U64.HI R0, R158, 0x1, R226 ;  /* 0x000000019e00b819 */ /* 0x000fe200000102e2 */
[----:B0-2---:R-:W-:-:S03]  /*7ad0*/  @!P2 IMAD.WIDE R64, R154, 0x2, R4 ;  /* 0x000000029a40a825 */ /* 0x005fc600078e0204 */
[-C--:B------:R-:W-:Y:S02]  /*7ae0*/  @!P3 IADD3 R4, P0, R4, R3.reuse, RZ ;  /* 0x000000030404b210 */ /* 0x080fe40007f1e0ff */
[----:B----4-:R-:W-:Y:S02]  /*7af0*/  @!P3 IADD3 R6, P1, R14, R3, RZ ;  /* 0x000000030e06b210 */ /* 0x010fe40007f3e0ff */
[----:B------:R-:W-:Y:S02]  /*7b00*/  CS2R R20, SRZ ;  /* 0x0000000000147805 */ /* 0x000fe4000001ff00 */
[----:B------:R-:W-:Y:S01]  /*7b10*/  CS2R R2, SRZ ;  /* 0x0000000000027805 */ /* 0x000fe2000001ff00 */
[----:B------:R-:W-:Y:S01]  /*7b20*/  @!P2 IMAD.WIDE R14, R154, 0x2, R14 ;  /* 0x000000029a0ea825 */ /* 0x000fe200078e020e */
[----:B------:R1:W5:Y:S03]  /*7b30*/  @!P2 LD.E.64 R8, desc[UR42][R64.64] ;  /* 0x0000002a4008a980 */ /* 0x000366000c101b00 */
[--C-:B------:R-:W-:Y:S01]  /*7b40*/  @!P3 IMAD.X R5, R5, 0x1, R0.reuse, P0 ;  /* 0x000000010505b824 */ /* 0x100fe200000e0600 */
[----:B------:R1:W5:Y:S01]  /*7b50*/  @!P2 LD.E.64 R10, desc[UR42][R14.64] ;  /* 0x0000002a0e0aa980 */ /* 0x000362000c101b00 */
[----:B------:R-:W-:-:S03]  /*7b60*/  @!P3 IMAD.X R7, R7, 0x1, R0, P1 ;  /* 0x000000010707b824 */ /* 0x000fc600008e0600 */
[----:B------:R1:W5:Y:S04]  /*7b70*/  @!P3 LD.E.64 R20, desc[UR42][R4.64] ;  /* 0x0000002a0414b980 */ /* 0x000368000c101b00 */
[----:B------:R1:W5:Y:S02]  /*7b80*/  @!P3 LD.E.64 R2, desc[UR42][R6.64] ;  /* 0x0000002a0602b980 */ /* 0x000364000c101b00 */
.L_x_3663:
[----:B------:R-:W-:Y:S05]  /*7b90*/  BSYNC B1 ;  /* 0x0000000000017941 */ /* 0x000fea0003800000 */
.L_x_3662:
[----:B------:R-:W0:Y:S01]  /*7ba0*/  SYNCS.PHASECHK.TRANS64.TRYWAIT P0, [R144+URZ+0x32400], R13 ;  /* 0x0324000d900075a7 */ /* 0x000e22000800017f */
[----:B------:R-:W-:Y:S04]  /*7bb0*/  BSSY B1, `(.L_x_3664) ;  /* 0x0000002000017945 */ /* 0x000fe80003800000 */
[----:B0-----:R-:W-:Y:S05]  /*7bc0*/  @!P0 BRA `(.L_x_3665) ;  /* 0x000002f000808947 */ /* 0x001fea0003800000 */
.L_x_3988:
[----:B------:R-:W-:Y:S05]  /*7bd0*/  BSYNC B1 ;  /* 0x0000000000017941 */ /* 0x000fea0003800000 */
.L_x_3664:
[----:B-1----:R-:W4:Y:S01]  /*7be0*/  LDL R6, [R1+0x70] ;  /* 0x0000700001067983 */ /* 0x002f220000100800 */
[----:B------:R-:W-:Y:S01]  /*7bf0*/  LOP3.LUT P0, RZ, R227, 0x4, RZ, 0xc0, !PT ;  /* 0x00000004e3ff7812 */ /* 0x000fe2000780c0ff */
[----:B--2---:R-:W-:Y:S01]  /*7c00*/  IMAD.IADD R5, R167, 0x1, R230 ;  /* 0x00000001a7057824 */ /* 0x004fe200078e02e6 */
[----:B------:R-:W-:Y:S01]  /*7c10*/  BSSY B1, `(.L_x_3666) ;  /* 0x000007a000017945 */ /* 0x000fe20003800000 */
[----:B---3-5:R-:W-:Y:S02]  /*7c20*/  IMAD.MOV.U32 R7, RZ, RZ, R8 ;  /* 0x000000ffff077224 */ /* 0x028fe400078e0008 */
[----:B------:R-:W-:Y:S02]  /*7c30*/  IMAD R144, R5, 0x2, R144 ;  /* 0x0000000205907824 */ /* 0x000fe400078e0290 */
[----:B------:R-:W-:Y:S02]  /*7c40*/  IMAD.MOV.U32 R5, RZ, RZ, R20 ;  /* 0x000000ffff057224 */ /* 0x000fe400078e0014 */
[----:B------:R-:W-:-:S02]  /*7c50*/  VIADD R4, R144, 0x18400 ;  /* 0x0001840090047836 */ /* 0x000fc40000000000 */
[----:B------:R-:W-:Y:S01]  /*7c60*/  VIADD R0, R144, 0x18440 ;  /* 0x0001844090007836 */ /* 0x000fe20000000000 */
[----:B------:R-:W-:Y:S01]  /*7c70*/  PRMT R12, R5, 0x5410, R7 ;  /* 0x00005410050c7816 */ /* 0x000fe20000000007 */
[----:B------:R-:W-:Y:S02]  /*7c80*/  @P0 VIADD R0, R4, 0xffffffc0 ;  /* 0xffffffc004000836 */ /* 0x000fe40000000000 */
[----:B------:R-:W-:Y:S02]  /*7c90*/  IMAD.MOV.U32 R5, RZ, RZ, R9 ;  /* 0x000000ffff057224 */ /* 0x000fe400078e0009 */
[----:B------:R-:W-:-:S03]  /*7ca0*/  IMAD.MOV.U32 R7, RZ, RZ, R11 ;  /* 0x000000ffff077224 */ /* 0x000fc600078e000b */
[----:B------:R-:W-:Y:S01]  /*7cb0*/  PRMT R78, R5, 0x7610, R78 ;  /* 0x00007610054e7816 */ /* 0x000fe2000000004e */
[----:B------:R-:W-:-:S05]  /*7cc0*/  IMAD.MOV.U32 R5, RZ, RZ, R3 ;  /* 0x000000ffff057224 */ /* 0x000fca00078e0003 */
[----:B----4-:R-:W-:Y:S01]  /*7cd0*/  PRMT R14, R5, 0x5410, R7 ;  /* 0x00005410050e7816 */ /* 0x010fe20000000007 */
[----:B------:R-:W-:Y:S02]  /*7ce0*/  IMAD R4, R6, -0x80, R67 ;  /* 0xffffff8006047824 */ /* 0x000fe400078e0243 */
[----:B------:R-:W-:-:S03]  /*7cf0*/  IMAD.MOV.U32 R6, RZ, RZ, R21 ;  /* 0x000000ffff067224 */ /* 0x000fc600078e0015 */
[----:B------:R-:W-:Y:S01]  /*7d00*/  VIMNMX R74, R4, 0x80, PT ;  /* 0x00000080044a7848 */ /* 0x000fe20003fe0100 */
[----:B------:R-:W-:Y:S01]  /*7d10*/  IMAD.MOV.U32 R4, RZ, RZ, R2 ;  /* 0x000000ffff047224 */ /* 0x000fe200078e0002 */
[----:B------:R-:W-:Y:S01]  /*7d20*/  PRMT R13, R6, 0x7610, R13 ;  /* 0x00007610060d7816 */ /* 0x000fe2000000000d */
[----:B------:R-:W-:Y:S01]  /*7d30*/  IMAD.MOV.U32 R6, RZ, RZ, R10 ;  /* 0x000000ffff067224 */ /* 0x000fe200078e000a */
[----:B------:R-:W-:Y:S02]  /*7d40*/  ISETP.GE.AND P0, PT, R153, R74, PT ;  /* 0x0000004a9900720c */ /* 0x000fe40003f06270 */
[----:B------:R-:W-:Y:S02]  /*7d50*/  PRMT R15, R4, 0x7610, R15 ;  /* 0x00007610040f7816 */ /* 0x000fe4000000000f */
[----:B------:R-:W-:-:S09]  /*7d60*/  PRMT R13, R13, 0x5410, R6 ;  /* 0x000054100d0d7816 */ /* 0x000fd20000000006 */
[----:B------:R-:W-:Y:S05]  /*7d70*/  @P0 BRA `(.L_x_3667) ;  /* 0x00000004008c0947 */ /* 0x000fea0003800000 */
[----:B------:R-:W0:Y:S01]  /*7d80*/  LDC R5, c[0x0][0x3f4] ;  /* 0x0000fd00ff057b82 */ /* 0x000e220000000800 */
[----:B------:R-:W-:Y:S01]  /*7d90*/  BSSY B2, `(.L_x_3668) ;  /* 0x0000032000027945 */ /* 0x000fe20003800000 */
[-C--:B0-----:R-:W-:Y:S02]  /*7da0*/  ISETP.GE.AND P0, PT, R154, R5.reuse, PT ;  /* 0x000000059a00720c */ /* 0x081fe40003f06270 */
[----:B------:R-:W-:-:S11]  /*7db0*/  ISETP.GE.AND P1, PT, R158, R5, PT ;  /* 0x000000059e00720c */ /* 0x000fd60003f26270 */
[----:B------:R-:W-:Y:S05]  /*7dc0*/  @P0 BRA `(.L_x_3669) ;  /* 0x0000000000b80947 */ /* 0x000fea0003800000 */
[----:B------:R-:W0:Y:S01]  /*7dd0*/  LDS.128 R4, [R144+0x18400] ;  /* 0x0184000090047984 */ /* 0x000e220000000c00 */
[----:B------:R-:W-:Y:S02]  /*7de0*/  SHF.R.U32.HI R68, RZ, 0x10, R63 ;  /* 0x00000010ff447819 */ /* 0x000fe4000001163f */
[----:B------:R-:W-:Y:S02]  /*7df0*/  SHF.R.U32.HI R65, RZ, 0x10, R61 ;  /* 0x00000010ff417819 */ /* 0x000fe4000001163d */
[----:B------:R-:W-:Y:S02]  /*7e00*/  SHF.R.U64 R67, R62, 0x10, R63 ;  /* 0x000000103e437819 */ /* 0x000fe4000000123f */
[----:B------:R-:W-:Y:S02]  /*7e10*/  PRMT R68, R69, 0x5432, R68 ;  /* 0x0000543245447816 */ /* 0x000fe40000000044 */
[----:B------:R-:W-:Y:S02]  /*7e20*/  SHF.R.U64 R64, R60, 0x10, R61 ;  /* 0x000000103c407819 */ /* 0x000fe4000000123d */
[----:B------:R-:W-:-:S02]  /*7e30*/  PRMT R65, R66, 0x5410, R65 ;  /* 0x0000541042417816 */ /* 0x000fc40000000041 */
[----:B------:R-:W-:Y:S01]  /*7e40*/  PRMT R67, R69, 0x5410, R67 ;  /* 0x0000541045437816 */ /* 0x000fe20000000043 */
[----:B------:R-:W-:Y:S01]  /*7e50*/  IMAD.U32 R69, R68, 0x10000, RZ ;  /* 0x0001000044457824 */ /* 0x000fe200078e00ff */
[----:B------:R-:W-:Y:S01]  /*7e60*/  PRMT R64, R66, 0x5432, R64 ;  /* 0x0000543242407816 */ /* 0x000fe20000000040 */
[C---:B------:R-:W-:Y:S01]  /*7e70*/  IMAD.U32 R66, R65.reuse, 0x10000, RZ ;  /* 0x0001000041427824 */ /* 0x040fe200078e00ff */
[----:B------:R-:W-:Y:S02]  /*7e80*/  LOP3.LUT R68, R68, 0xffff0000, RZ, 0xc0, !PT ;  /* 0xffff000044447812 */ /* 0x000fe400078ec0ff */
[----:B------:R-:W-:Y:S02]  /*7e90*/  LOP3.LUT R65, R65, 0xffff0000, RZ, 0xc0, !PT ;  /* 0xffff000041417812 */ /* 0x000fe400078ec0ff */
[C---:B0-----:R-:W-:Y:S01]  /*7ea0*/  LOP3.LUT R61, R6.reuse, 0xffff0000, RZ, 0xc0, !PT ;  /* 0xffff0000063d7812 */ /* 0x041fe200078ec0ff */
        /* <DEDUP_REMOVED lines=32> */
.L_x_3669:
[----:B------:R-:W-:Y:S05]  /*80b0*/  BSYNC B2 ;  /* 0x0000000000027941 */ /* 0x000fea0003800000 */
.L_x_3668:
[----:B------:R-:W-:Y:S05]  /*80c0*/  @P1 BRA `(.L_x_3667) ;  /* 0x0000000000b81947 */ /* 0x000fea0003800000 */
[----:B0-----:R-:W0:Y:S01]  /*80d0*/  LDS.128 R4, [R0] ;  /* 0x0000000000047984 */ /* 0x001e220000000c00 */
[----:B------:R-:W-:Y:S02]  /*80e0*/  SHF.R.U32.HI R64, RZ, 0x10, R27 ;  /* 0x00000010ff407819 */ /* 0x000fe4000001161b */
[----:B------:R-:W-:Y:S02]  /*80f0*/  SHF.R.U32.HI R61, RZ, 0x10, R25 ;  /* 0x00000010ff3d7819 */ /* 0x000fe40000011619 */
[----:B------:R-:W-:Y:S02]  /*8100*/  PRMT R64, R77, 0x5432, R64 ;  /* 0x000054324d407816 */ /* 0x000fe40000000040 */
[----:B------:R-:W-:Y:S02]  /*8110*/  PRMT R61, R76, 0x5410, R61 ;  /* 0x000054104c3d7816 */ /* 0x000fe4000000003d */
[----:B------:R-:W-:Y:S01]  /*8120*/  SHF.R.U64 R60, R24, 0x10, R25 ;  /* 0x00000010183c7819 */ /* 0x000fe20000001219 */
[----:B------:R-:W-:Y:S01]  /*8130*/  IMAD.U32 R65, R64, 0x10000, RZ ;  /* 0x0001000040417824 */ /* 0x000fe200078e00ff */
[----:B------:R-:W-:Y:S01]  /*8140*/  SHF.R.U64 R63, R26, 0x10, R27 ;  /* 0x000000101a3f7819 */ /* 0x000fe2000000121b */
[----:B------:R-:W-:Y:S01]  /*8150*/  IMAD.U32 R62, R61, 0x10000, RZ ;  /* 0x000100003d3e7824 */ /* 0x000fe200078e00ff */
[----:B------:R-:W-:-:S02]  /*8160*/  LOP3.LUT R64, R64, 0xffff0000, RZ, 0xc0, !PT ;  /* 0xffff000040407812 */ /* 0x000fc400078ec0ff */
[----:B------:R-:W-:Y:S02]  /*8170*/  LOP3.LUT R61, R61, 0xffff0000, RZ, 0xc0, !PT ;  /* 0xffff00003d3d7812 */ /* 0x000fe400078ec0ff */
[----:B------:R-:W-:Y:S02]  /*8180*/  PRMT R60, R76, 0x5432, R60 ;  /* 0x000054324c3c7816 */ /* 0x000fe4000000003c */
[----:B------:R-:W-:Y:S02]  /*8190*/  PRMT R63, R77, 0x5410, R63 ;  /* 0x000054104d3f7816 */ /* 0x000fe4000000003f */
[C---:B0-----:R-:W-:Y:S01]  /*81a0*/  LOP3.LUT R25, R6.reuse, 0xffff0000, RZ, 0xc0, !PT ;  /* 0xffff000006197812 */ /* 0x041fe200078ec0ff */
[----:B------:R-:W-:Y:S01]  /*81b0*/  IMAD.U32 R24, R6, 0x10000, RZ ;  /* 0x0001000006187824 */ /* 0x000fe200078e00ff */
        /* <DEDUP_REMOVED lines=31> */
.L_x_3667:
[----:B------:R-:W-:Y:S05]  /*83b0*/  BSYNC B1 ;  /* 0x0000000000017941 */ /* 0x000fea0003800000 */
.L_x_3666:
        /* <DEDUP_REMOVED lines=53> */
.L_x_3672:
[----:B------:R-:W-:Y:S05]  /*8710*/  BSYNC B1 ;  /* 0x0000000000017941 */ /* 0x000fea0003800000 */
.L_x_3671:
[----:B------:R-:W-:Y:S05]  /*8720*/  @P1 BRA `(.L_x_3670) ;  /* 0x0000001400dc1947 */ /* 0x000fea0003800000 */
[----:B0-----:R-:W0:Y:S01]  /*8730*/  LDS.128 R4, [R0+0x2000] ;  /* 0x0020000000047984 */ /* 0x001e220000000c00 */
[----:B------:R-:W-:Y:S02]  /*8740*/  SHF.R.U64 R2, R2, 0x10, R3 ;  /* 0x0000001002027819 */ /* 0x000fe40000001203 */
[----:B------:R-:W-:Y:S02]  /*8750*/  SHF.R.U64 R9, R20, 0x10, R21 ;  /* 0x0000001014097819 */ /* 0x000fe40000001215 */
[----:B------:R-:W-:Y:S02]  /*8760*/  SHF.R.U32.HI R3, RZ, 0x10, R3 ;  /* 0x00000010ff037819 */ /* 0x000fe40000011603 */
[----:B------:R-:W-:Y:S02]  /*8770*/  SHF.R.U32.HI R20, RZ, 0x10, R21 ;  /* 0x00000010ff147819 */ /* 0x000fe40000011615 */
[----:B------:R-:W-:Y:S02]  /*8780*/  PRMT R14, R14, 0x5410, R3 ;  /* 0x000054100e0e7816 */ /* 0x000fe40000000003 */
[----:B------:R-:W-:-:S02]  /*8790*/  PRMT R13, R13, 0x5410, R20 ;  /* 0x000054100d0d7816 */ /* 0x000fc40000000014 */
[----:B------:R-:W-:Y:S01]  /*87a0*/  PRMT R12, R12, 0x5410, R9 ;  /* 0x000054100c0c7816 */ /* 0x000fe20000000009 */
[C---:B------:R-:W-:Y:S01]  /*87b0*/  IMAD.U32 R21, R14.reuse, 0x10000, RZ ;  /* 0x000100000e157824 */ /* 0x040fe200078e00ff */
[C---:B------:R-:W-:Y:S01]  /*87c0*/  LOP3.LUT R10, R13.reuse, 0xffff0000, RZ, 0xc0, !PT ;  /* 0xffff00000d0a7812 */ /* 0x040fe200078ec0ff */
[----:B------:R-:W-:Y:S01]  /*87d0*/  IMAD.U32 R11, R13, 0x10000, RZ ;  /* 0x000100000d0b7824 */ /* 0x000fe200078e00ff */
[----:B------:R-:W-:Y:S02]  /*87e0*/  LOP3.LUT R14, R14, 0xffff0000, RZ, 0xc0, !PT ;  /* 0xffff00000e0e7812 */ /* 0x000fe400078ec0ff */
[----:B------:R-:W-:Y:S01]  /*87f0*/  PRMT R15, R15, 0x5410, R2 ;  /* 0x000054100f0f7816 */ /* 0x000fe20000000002 */
        /* <DEDUP_REMOVED lines=8> */
[----:B------:R-:W-:Y:S01]  /*8880*/  FMUL.FTZ R24, R7, R14 ;  /* 0x0000000e07187220 */ /* 0x000fe20000410000 */
[----:B------:R-:W-:-:S02]  /*8890*/  IMAD.U32 R4, R5, 0x10000, RZ ;  /* 0x0001000005047824 */ /* 0x000fc400078e00ff */
[C---:B------:R-:W-:Y:S01]  /*88a0*/  FFMA.FTZ R13, R8.reuse, R11, -R13 ;  /* 0x0000000b080d7223 */ /* 0x040fe2000001080d */
[----:B------:R-:W-:Y:S01]  /*88b0*/  FFMA.FTZ R20, R8, R21, R6 ;  /* 0x0000001508147223 */ /* 0x000fe20000010006 */
[-C--:B------:R-:W-:Y:S01]  /*88c0*/  FMUL.FTZ R8, R7, R10.reuse ;  /* 0x0000000a07087220 */ /* 0x080fe20000410000 */
        /* <DEDUP_REMOVED lines=19> */
[----:B------:R2:W-:Y:S01]  /*8a00*/  STS.128 [R0+0x2000], R4 ;  /* 0x0020000400007388 */ /* 0x0005e20000000c00 */
[----:B------:R-:W-:Y:S05]  /*8a10*/  BRA `(.L_x_3670) ;  /* 0x0000001400207947 */ /* 0x000fea0003800000 */
.L_x_3657:
[----:B------:R-:W0:Y:S01]  /*8a20*/  LDC R21, c[0x0][0x448] ;  /* 0x00011200ff157b82 */ /* 0x000e220000000800 */
[----:B------:R-:W-:Y:S01]  /*8a30*/  IMAD R5, R225, 0x40, R0 ;  /* 0x00000040e1057824 */ /* 0x000fe200078e0200 */
[----:B------:R-:W-:Y:S01]  /*8a40*/  ULDC.64 UR4, c[0x0][0x3f8] ;  /* 0x0000fe0000047ab9 */ /* 0x000fe20000000a00 */
[----:B------:R-:W-:Y:S01]  /*8a50*/  ULDC.64 UR6, c[0x0][0x408] ;  /* 0x0001020000067ab9 */ /* 0x000fe20000000a00 */
        /* <DEDUP_REMOVED lines=12> */
[----:B------:R-:W-:-:S04]  /*8b20*/  IMAD.WIDE.U32 R2, R5, UR4, R2 ;  /* 0x0000000405027c25 */ /* 0x000fc8000f8e0002 */
[C---:B------:R-:W-:Y:S01]  /*8b30*/  IMAD R7, R5.reuse, UR5, R6 ;  /* 0x0000000505077c24 */ /* 0x040fe2000f8e0206 */
[----:B------:R-:W-:Y:S01]  /*8b40*/  ULDC.64 UR4, c[0x0][0x3e8] ;  /* 0x0000fa0000047ab9 */ /* 0x000fe20000000a00 */
        /* <DEDUP_REMOVED lines=21> */
[----:B--2---:R-:W-:Y:S01]  /*8ca0*/  @!P1 IMAD.X R5, R2, 0x1, R21, P2 ;  /* 0x0000000102059824 */ /* 0x004fe200010e0615 */
[----:B---3--:R-:W-:-:S05]  /*8cb0*/  @!P1 IADD3 R14, P2, R14, R9, RZ ;  /* 0x000000090e0e9210 */ /* 0x008fca0007f5e0ff */
[----:B------:R-:W2:Y:S01]  /*8cc0*/  @!P1 LD.E.128 R4, desc[UR42][R4.64] ;  /* 0x0000002a04049980 */ /* 0x000ea2000c101d00 */
[----:B----4-:R-:W-:-:S04]  /*8cd0*/  @!P1 IMAD.X R3, R8, 0x1, R21, P2 ;  /* 0x0000000108039824 */ /* 0x010fc800010e0615 */
[----:B------:R-:W-:-:S05]  /*8ce0*/  @!P1 IMAD.MOV.U32 R15, RZ, RZ, R3 ;  /* 0x000000ffff0f9224 */ /* 0x000fca00078e0003 */
[----:B------:R0:W3:Y:S01]  /*8cf0*/  @!P1 LD.E.128 R24, desc[UR42][R14.64] ;  /* 0x0000002a0e189980 */ /* 0x0000e2000c101d00 */
[----:B------:R-:W-:Y:S02]  /*8d00*/  CS2R R64, SRZ ;  /* 0x0000000000407805 */ /* 0x000fe4000001ff00 */
[----:B------:R-:W-:Y:S02]  /*8d10*/  CS2R R66, SRZ ;  /* 0x0000000000427805 */ /* 0x000fe4000001ff00 */
[----:B------:R-:W-:Y:S01]  /*8d20*/  CS2R R20, SRZ ;  /* 0x0000000000147805 */ /* 0x000fe2000001ff00 */
[----:B------:R-:W1:Y:S01]  /*8d30*/  SHFL.IDX PT, R61, R61, 0x1, 0x1c1f ;  /* 0x003c1f003d3d7f89 */ /* 0x000e6200000e0000 */
[----:B------:R-:W-:-:S03]  /*8d40*/  CS2R R8, SRZ ;  /* 0x0000000000087805 */ /* 0x000fc6000001ff00 */
[----:B------:R-:W4:Y:S04]  /*8d50*/  SHFL.IDX PT, R60, R60, 0x1, 0x1c1f ;  /* 0x003c1f003c3c7f89 */ /* 0x000f2800000e0000 */
[----:B0-----:R0:W0:Y:S04]  /*8d60*/  SHFL.IDX PT, R14, R10, 0x1, 0x1c1f ;  /* 0x003c1f000a0e7f89 */ /* 0x00102800000e0000 */
[----:B------:R-:W0:Y:S01]  /*8d70*/  SHFL.IDX PT, R62, R62, 0x1, 0x1c1f ;  /* 0x003c1f003e3e7f89 */ /* 0x000e2200000e0000 */
[----:B--2---:R-:W-:Y:S02]  /*8d80*/  @!P1 IMAD.MOV.U32 R64, RZ, RZ, R4 ;  /* 0x000000ffff409224 */ /* 0x004fe400078e0004 */
[----:B------:R-:W-:-:S02]  /*8d90*/  @!P1 IMAD.MOV.U32 R65, RZ, RZ, R5 ;  /* 0x000000ffff419224 */ /* 0x000fc400078e0005 */
[----:B------:R-:W-:Y:S02]  /*8da0*/  IMAD.MOV.U32 R2, RZ, RZ, R64 ;  /* 0x000000ffff027224 */ /* 0x000fe400078e0040 */
[----:B------:R-:W-:Y:S02]  /*8db0*/  IMAD.MOV.U32 R3, RZ, RZ, R65 ;  /* 0x000000ffff037224 */ /* 0x000fe400078e0041 */
[----:B------:R-:W-:Y:S01]  /*8dc0*/  @!P1 IMAD.MOV.U32 R66, RZ, RZ, R6 ;  /* 0x000000ffff429224 */ /* 0x000fe200078e0006 */
[----:B------:R-:W-:Y:S01]  /*8dd0*/  PRMT R68, R68, 0x5410, R2 ;  /* 0x0000541044447816 */ /* 0x000fe20000000002 */
[----:B------:R-:W-:Y:S01]  /*8de0*/  @!P1 IMAD.MOV.U32 R67, RZ, RZ, R7 ;  /* 0x000000ffff439224 */ /* 0x000fe200078e0007 */
[----:B------:R-:W-:Y:S02]  /*8df0*/  PRMT R69, R69, 0x5410, R3 ;  /* 0x0000541045457816 */ /* 0x000fe40000000003 */
[----:B------:R-:W-:Y:S01]  /*8e00*/  CS2R R2, SRZ ;  /* 0x0000000000027805 */ /* 0x000fe2000001ff00 */
[----:B------:R-:W-:-:S02]  /*8e10*/  IMAD.MOV.U32 R4, RZ, RZ, R66 ;  /* 0x000000ffff047224 */ /* 0x000fc400078e0042 */
[----:B------:R-:W-:Y:S02]  /*8e20*/  IMAD.MOV.U32 R5, RZ, RZ, R67 ;  /* 0x000000ffff057224 */ /* 0x000fe400078e0043 */
[----:B---3--:R-:W-:Y:S01]  /*8e30*/  @!P1 IMAD.MOV.U32 R2, RZ, RZ, R24 ;  /* 0x000000ffff029224 */ /* 0x008fe200078e0018 */
[----:B------:R-:W-:Y:S01]  /*8e40*/  PRMT R68, R4, 0x7610, R68 ;  /* 0x0000761004447816 */ /* 0x000fe20000000044 */
[----:B------:R-:W-:Y:S01]  /*8e50*/  @!P1 IMAD.MOV.U32 R3, RZ, RZ, R25 ;  /* 0x000000ffff039224 */ /* 0x000fe200078e0019 */
[----:B------:R-:W-:Y:S01]  /*8e60*/  PRMT R69, R5, 0x7610, R69 ;  /* 0x0000761005457816 */ /* 0x000fe20000000045 */
[----:B------:R-:W-:Y:S02]  /*8e70*/  @!P1 IMAD.MOV.U32 R20, RZ, RZ, R26 ;  /* 0x000000ffff149224 */ /* 0x000fe400078e001a */
[----:B------:R-:W-:Y:S02]  /*8e80*/  @!P1 IMAD.MOV.U32 R21, RZ, RZ, R27 ;  /* 0x000000ffff159224 */ /* 0x000fe400078e001b */
[----:B------:R-:W-:-:S02]  /*8e90*/  IMAD.MOV.U32 R4, RZ, RZ, R2 ;  /* 0x000000ffff047224 */ /* 0x000fc400078e0002 */
[----:B------:R-:W-:Y:S02]  /*8ea0*/  IMAD.MOV.U32 R5, RZ, RZ, R3 ;  /* 0x000000ffff057224 */ /* 0x000fe400078e0003 */
[----:B------:R-:W-:Y:S02]  /*8eb0*/  IMAD.MOV.U32 R6, RZ, RZ, R20 ;  /* 0x000000ffff067224 */ /* 0x000fe400078e0014 */
[----:B------:R-:W-:Y:S01]  /*8ec0*/  IMAD.MOV.U32 R7, RZ, RZ, R21 ;  /* 0x000000ffff077224 */ /* 0x000fe200078e0015 */
[----:B------:R-:W-:Y:S02]  /*8ed0*/  PRMT R75, R75, 0x5410, R5 ;  /* 0x000054104b4b7816 */ /* 0x000fe40000000005 */
[----:B------:R-:W-:Y:S02]  /*8ee0*/  PRMT R77, R77, 0x5410, R6 ;  /* 0x000054104d4d7816 */ /* 0x000fe40000000006 */
[----:B01--4-:R-:W-:-:S07]  /*8ef0*/  PRMT R74, R7, 0x5410, R4 ;  /* 0x00005410074a7816 */ /* 0x013fce0000000004 */
.L_x_3998:
[----:B------:R-:W2:Y:S01]  /*8f00*/  LDL R5, [R1+0x21c] ;  /* 0x00021c0001057983 */ /* 0x000ea20000100800 */
[----:B------:R-:W-:Y:S01]  /*8f10*/  VIADD R0, R0, 0x40 ;  /* 0x0000004000007836 */ /* 0x000fe20000000000 */
[----:B------:R-:W-:Y:S01]  /*8f20*/  BSSY B1, `(.L_x_3674) ;  /* 0x0000016000017945 */ /* 0x000fe20003800000 */
[----:B------:R-:W-:Y:S02]  /*8f30*/  CS2R R10, SRZ ;  /* 0x00000000000a7805 */ /* 0x000fe4000001ff00 */
[----:B------:R-:W-:Y:S02]  /*8f40*/  CS2R R6, SRZ ;  /* 0x0000000000067805 */ /* 0x000fe4000001ff00 */
[----:B------:R-:W-:Y:S02]  /*8f50*/  ISETP.GE.AND P1, PT, R0, R63, PT ;  /* 0x0000003f0000720c */ /* 0x000fe40003f26270 */
[----:B--2---:R-:W-:-:S04]  /*8f60*/  LEA.HI R4, R5, R5, RZ, 0x1 ;  /* 0x0000000505047211 */ /* 0x004fc800078f08ff */
[----:B------:R-:W-:-:S05]  /*8f70*/  LOP3.LUT R4, R4, 0xfffffffe, RZ, 0xc0, !PT ;  /* 0xfffffffe04047812 */ /* 0x000fca00078ec0ff */
[----:B------:R-:W-:Y:S01]  /*8f80*/  IMAD.IADD R0, R5, 0x1, -R4 ;  /* 0x0000000105007824 */ /* 0x000fe200078e0a04 */
[----:B------:R-:W-:-:S04]  /*8f90*/  CS2R R4, SRZ ;  /* 0x0000000000047805 */ /* 0x000fc8000001ff00 */
        /* <DEDUP_REMOVED lines=8> */
[-C--:B------:R-:W-:Y:S02]  /*9020*/  IADD3 R4, P1, R61, R8.reuse, RZ ;  /* 0x000000083d047210 */ /* 0x080fe40007f3e0ff */
[----:B------:R-:W-:-:S03]  /*9030*/  IADD3 R8, P2, R14, R8, RZ ;  /* 0x000000080e087210 */ /* 0x000fc60007f5e0ff */
[--C-:B------:R-:W-:Y:S02]  /*9040*/  IMAD.X R5, R60, 0x1, R7.reuse, P1 ;  /* 0x000000013c057824 */ /* 0x100fe400008e0607 */
[----:B------:R-:W-:-:S04]  /*9050*/  IMAD.X R9, R62, 0x1, R7, P2 ;  /* 0x000000013e097824 */ /* 0x000fc800010e0607 */
[----:B------:R-:W5:Y:S04]  /*9060*/  LD.E.128 R4, desc[UR42][R4.64] ;  /* 0x0000002a04047980 */ /* 0x000f68000c101d00 */
[----:B------:R-:W5:Y:S02]  /*9070*/  LD.E.128 R8, desc[UR42][R8.64] ;  /* 0x0000002a08087980 */ /* 0x000f64000c101d00 */
.L_x_3675:
[----:B------:R-:W-:Y:S05]  /*9080*/  BSYNC B1 ;  /* 0x0000000000017941 */ /* 0x000fea0003800000 */
.L_x_3674:
[----:B------:R-:W0:Y:S01]  /*9090*/  SYNCS.PHASECHK.TRANS64.TRYWAIT P1, [R144+URZ+0x32400], R13 ;  /* 0x0324000d900075a7 */ /* 0x000e22000802017f */
[----:B------:R-:W-:Y:S04]  /*90a0*/  BSSY B1, `(.L_x_3676) ;  /* 0x0000002000017945 */ /* 0x000fe80003800000 */
[----:B0-----:R-:W-:Y:S05]  /*90b0*/  @!P1 BRA `(.L_x_3677) ;  /* 0x000002e000c09947 */ /* 0x001fea0003800000 */
.L_x_3999:
[----:B------:R-:W-:Y:S05]  /*90c0*/  BSYNC B1 ;  /* 0x0000000000017941 */ /* 0x000fea0003800000 */
.L_x_3676:
[----:B------:R-:W2:Y:S01]  /*90d0*/  LDL R0, [R1+0x70] ;  /* 0x0000700001007983 */ /* 0x000ea20000100800 */
[----:B-----5:R-:W-:Y:S01]  /*90e0*/  IMAD.MOV.U32 R12, RZ, RZ, R8 ;  /* 0x000000ffff0c7224 */ /* 0x020fe200078e0008 */
[----:B------:R-:W-:Y:S01]  /*90f0*/  BSSY B1, `(.L_x_3678) ;  /* 0x0000077000017945 */ /* 0x000fe20003800000 */
[----:B0-----:R-:W-:Y:S02]  /*9100*/  IMAD.MOV.U32 R13, RZ, RZ, R9 ;  /* 0x000000ffff0d7224 */ /* 0x001fe400078e0009 */
[----:B------:R-:W-:Y:S01]  /*9110*/  IMAD.MOV.U32 R14, RZ, RZ, R5 ;  /* 0x000000ffff0e7224 */ /* 0x000fe200078e0005 */
[----:B------:R-:W-:Y:S01]  /*9120*/  PRMT R60, R12, 0x7610, R60 ;  /* 0x000076100c3c7816 */ /* 0x000fe2000000003c */
[----:B------:R-:W-:Y:S01]  /*9130*/  IMAD.MOV.U32 R12, RZ, RZ, R11 ;  /* 0x000000ffff0c7224 */ /* 0x000fe200078e000b */
[----:B------:R-:W-:Y:S01]  /*9140*/  PRMT R61, R13, 0x7610, R61 ;  /* 0x000076100d3d7816 */ /* 0x000fe2000000003d */
[----:B------:R-:W-:Y:S02]  /*9150*/  IMAD.MOV.U32 R13, RZ, RZ, R4 ;  /* 0x000000ffff0d7224 */ /* 0x000fe400078e0004 */
[----:B------:R-:W-:Y:S01]  /*9160*/  IMAD.MOV.U32 R87, RZ, RZ, R6 ;  /* 0x000000ffff577224 */ /* 0x000fe200078e0006 */
[----:B------:R-:W-:Y:S01]  /*9170*/  PRMT R61, R61, 0x5410, R14 ;  /* 0x000054103d3d7816 */ /* 0x000fe2000000000e */
[----:B------:R-:W-:Y:S01]  /*9180*/  IMAD.MOV.U32 R88, RZ, RZ, R7 ;  /* 0x000000ffff587224 */ /* 0x000fe200078e0007 */
[----:B------:R-:W-:Y:S01]  /*9190*/  PRMT R60, R60, 0x5410, R13 ;  /* 0x000054103c3c7816 */ /* 0x000fe2000000000d */
[----:B--2---:R-:W-:-:S05]  /*91a0*/  IMAD R0, R0, -0x80, R63 ;  /* 0xffffff8000007824 */ /* 0x004fca00078e023f */
[----:B------:R-:W-:-:S04]  /*91b0*/  VIMNMX R0, R0, 0x80, PT ;  /* 0x0000008000007848 */ /* 0x000fc80003fe0100 */
[-C--:B------:R-:W-:Y:S02]  /*91c0*/  ISETP.GE.OR P1, PT, R153, R0.reuse, P0 ;  /* 0x000000009900720c */ /* 0x080fe40000726670 */
[----:B------:R-:W-:Y:S01]  /*91d0*/  ISETP.GE.OR P0, PT, R156, R0, P0 ;  /* 0x000000009c00720c */ /* 0x000fe20000706670 */
[----:B------:R-:W-:-:S05]  /*91e0*/  IMAD.MOV.U32 R0, RZ, RZ, R10 ;  /* 0x000000ffff007224 */ /* 0x000fca00078e000a */
[----:B------:R-:W-:-:S05]  /*91f0*/  PRMT R86, R0, 0x5410, R12 ;  /* 0x0000541000567816 */ /* 0x000fca000000000c */
[----:B------:R-:W-:Y:S05]  /*9200*/  @P1 BRA `(.L_x_3679) ;  /* 0x0000000400941947 */ /* 0x000fea0003800000 */
[----:B------:R-:W-:Y:S01]  /*9210*/  IMAD.IADD R13, R22, 0x1, R71 ;  /* 0x00000001160d7824 */ /* 0x000fe200078e0247 */
[----:B------:R-:W-:Y:S02]  /*9220*/  LOP3.LUT R0, R166, 0x38, R22, 0xf8, !PT ;  /* 0x00000038a6007812 */ /* 0x000fe400078ef816 */
[----:B------:R-:W-:Y:S02]  /*9230*/  SHF.R.U64 R70, R2, 0x10, R3 ;  /* 0x0000001002467819 */ /* 0x000fe40000001203 */
[----:B------:R-:W-:Y:S02]  /*9240*/  LOP3.LUT R12, R166, 0x38, R13, 0xf8, !PT ;  /* 0x00000038a60c7812 */ /* 0x000fe400078ef80d */
[-C--:B------:R-:W-:Y:S02]  /*9250*/  LOP3.LUT R0, R0, R173.reuse, RZ, 0x3c, !PT ;  /* 0x000000ad00007212 */ /* 0x080fe400078e3cff */
[----:B------:R-:W-:Y:S02]  /*9260*/  LOP3.LUT R12, R12, R173, RZ, 0x3c, !PT ;  /* 0x000000ad0c0c7212 */ /* 0x000fe400078e3cff */
[----:B------:R-:W-:Y:S01]  /*9270*/  SHF.R.U32.HI R76, RZ, 0x10, R3 ;  /* 0x00000010ff4c7819 */ /* 0x000fe20000011603 */
[C---:B------:R-:W-:Y:S01]  /*9280*/  IMAD.IADD R13, R167.reuse, 0x1, R0 ;  /* 0x00000001a70d7824 */ /* 0x040fe200078e0200 */
[--C-:B------:R-:W-:Y:S01]  /*9290*/  SHF.R.U64 R0, R64, 0x10, R65.reuse ;  /* 0x0000001040007819 */ /* 0x100fe20000001241 */
[----:B------:R-:W-:Y:S01]  /*92a0*/  IMAD.IADD R25, R167, 0x1, R12 ;  /* 0x00000001a7197824 */ /* 0x000fe200078e020c */
[----:B------:R-:W-:Y:S01]  /*92b0*/  SHF.R.U32.HI R64, RZ, 0x10, R65 ;  /* 0x00000010ff407819 */ /* 0x000fe20000011641 */
[--C-:B------:R-:W-:Y:S01]  /*92c0*/  IMAD R82, R13, 0x2, R144.reuse ;  /* 0x000000020d527824 */ /* 0x100fe200078e0290 */
[--C-:B------:R-:W-:Y:S01]  /*92d0*/  SHF.R.U64 R63, R66, 0x10, R67.reuse ;  /* 0x00000010423f7819 */ /* 0x100fe20000001243 */
[----:B------:R-:W-:Y:S01]  /*92e0*/  IMAD R84, R25, 0x2, R144 ;  /* 0x0000000219547824 */ /* 0x000fe200078e0290 */
[----:B------:R-:W-:-:S02]  /*92f0*/  SHF.R.U32.HI R66, RZ, 0x10, R67 ;  /* 0x00000010ff427819 */ /* 0x000fc40000011643 */
[----:B------:R-:W0:Y:S01]  /*9300*/  LDS.128 R12, [R82+0x18400] ;  /* 0x01840000520c7984 */ /* 0x000e220000000c00 */
[--C-:B------:R-:W-:Y:S02]  /*9310*/  SHF.R.U32.HI R79, RZ, 0x10, R21.reuse ;  /* 0x00000010ff4f7819 */ /* 0x100fe40000011615 */
[----:B------:R-:W-:Y:S01]  /*9320*/  PRMT R65, R68, 0x5432, R0 ;  /* 0x0000543244417816 */ /* 0x000fe20000000000 */
[----:B------:R-:W1:Y:S01]  /*9330*/  LDS.128 R24, [R84+0x18400] ;  /* 0x0184000054187984 */ /* 0x000e620000000c00 */
[----:B------:R-:W-:Y:S02]  /*9340*/  PRMT R70, R74, 0x5432, R70 ;  /* 0x000054324a467816 */ /* 0x000fe40000000046 */
[----:B------:R-:W-:Y:S02]  /*9350*/  SHF.R.U64 R78, R20, 0x10, R21 ;  /* 0x00000010144e7819 */ /* 0x000fe40000001215 */
[----:B------:R-:W-:Y:S02]  /*9360*/  PRMT R76, R75, 0x5432, R76 ;  /* 0x000054324b4c7816 */ /* 0x000fe4000000004c */
[----:B------:R-:W-:-:S02]  /*9370*/  PRMT R67, R69, 0x5432, R64 ;  /* 0x0000543245437816 */ /* 0x000fc40000000040 */
[----:B------:R-:W-:Y:S01]  /*9380*/  PRMT R69, R69, 0x5410, R66 ;  /* 0x0000541045457816 */ /* 0x000fe20000000042 */
[----:B------:R-:W-:Y:S01]  /*9390*/  IMAD.U32 R66, R65, 0x10000, RZ ;  /* 0x0001000041427824 */ /* 0x000fe200078e00ff */
[----:B------:R-:W-:Y:S01]  /*93a0*/  PRMT R79, R74, 0x5410, R79 ;  /* 0x000054104a4f7816 */ /* 0x000fe2000000004f */
[----:B------:R-:W-:Y:S01]  /*93b0*/  IMAD.U32 R74, R70, 0x10000, RZ ;  /* 0x00010000464a7824 */ /* 0x000fe200078e00ff */
[----:B------:R-:W-:Y:S01]  /*93c0*/  PRMT R78, R77, 0x5432, R78 ;  /* 0x000054324d4e7816 */ /* 0x000fe2000000004e */
[C---:B------:R-:W-:Y:S01]  /*93d0*/  IMAD.U32 R77, R76.reuse, 0x10000, RZ ;  /* 0x000100004c4d7824 */ /* 0x040fe200078e00ff */
[----:B------:R-:W-:Y:S01]  /*93e0*/  LOP3.LUT R65, R65, 0xffff0000, RZ, 0xc0, !PT ;  /* 0xffff000041417812 */ /* 0x000fe200078ec0ff */
[----:B------:R-:W-:Y:S01]  /*93f0*/  IMAD.U32 R81, R79, 0x10000, RZ ;  /* 0x000100004f517824 */ /* 0x000fe200078e00ff */
[----:B------:R-:W-:Y:S02]  /*9400*/  LOP3.LUT R76, R76, 0xffff0000, RZ, 0xc0, !PT ;  /* 0xffff00004c4c7812 */ /* 0x000fe400078ec0ff */
[----:B------:R-:W-:Y:S01]  /*9410*/  PRMT R68, R68, 0x5410, R63 ;  /* 0x0000541044447816 */ /* 0x000fe2000000003f */
        /* <DEDUP_REMOVED lines=9> */
[----:B------:R-:W-:Y:S01]  /*94b0*/  FMUL.FTZ R83, R21, R66 ;  /* 0x0000004215537220 */ /* 0x000fe20000410000 */
[----:B------:R-:W-:-:S02]  /*94c0*/  IMAD.U32 R21, R67, 0x10000, RZ ;  /* 0x0001000043157824 */ /* 0x000fc400078e00ff */
[----:B------:R-:W-:Y:S01]  /*94d0*/  FMUL.FTZ R80, R62, R77 ;  /* 0x0000004d3e507220 */ /* 0x000fe20000410000 */
[----:B------:R-:W-:Y:S02]  /*94e0*/  IMAD.U32 R64, R27, 0x10000, RZ ;  /* 0x000100001b407824 */ /* 0x000fe400078e00ff */
[----:B------:R-:W-:Y:S01]  /*94f0*/  FFMA.FTZ R66, R0, R66, -R75 ;  /* 0x0000004200427223 */ /* 0x000fe2000001084b */
[-C--:B------:R-:W-:Y:S01]  /*9500*/  FMUL.FTZ R62, R62, R21.reuse ;  /* 0x000000153e3e7220 */ /* 0x080fe20000410000 */
[----:B------:R-:W-:Y:S01]  /*9510*/  FFMA.FTZ R80, R3, R21, -R80 ;  /* 0x0000001503507223 */ /* 0x000fe20000010850 */
[----:B------:R-:W-:Y:S01]  /*9520*/  IMAD.U32 R75, R69, 0x10000, RZ ;  /* 0x00010000454b7824 */ /* 0x000fe200078e00ff */
[----:B------:R-:W-:Y:S01]  /*9530*/  LOP3.LUT R21, R70, 0xffff0000, RZ, 0xc0, !PT ;  /* 0xffff000046157812 */ /* 0x000fe200078ec0ff */
[----:B------:R-:W-:Y:S02]  /*9540*/  IMAD.U32 R20, R15, 0x10000, RZ ;  /* 0x000100000f147824 */ /* 0x000fe400078e00ff */
[C---:B------:R-:W-:Y:S01]  /*9550*/  FMUL.FTZ R85, R64.reuse, R81 ;  /* 0x0000005140557220 */ /* 0x040fe20000410000 */
[----:B------:R-:W-:Y:S01]  /*9560*/  FMUL.FTZ R64, R64, R75 ;  /* 0x0000004b40407220 */ /* 0x000fe20000410000 */
[----:B------:R-:W-:Y:S01]  /*9570*/  FFMA.FTZ R62, R3, R77, R62 ;  /* 0x0000004d033e7223 */ /* 0x000fe2000001003e */
[----:B------:R-:W-:Y:S01]  /*9580*/  FMUL.FTZ R3, R24, R21 ;  /* 0x0000001518037220 */ /* 0x000fe20000410000 */
[----:B------:R-:W-:Y:S01]  /*9590*/  LOP3.LUT R67, R67, 0xffff0000, RZ, 0xc0, !PT ;  /* 0xffff000043437812 */ /* 0x000fe200078ec0ff */
[C---:B------:R-:W-:Y:S01]  /*95a0*/  FFMA.FTZ R85, R20.reuse, R75, -R85 ;  /* 0x0000004b14557223 */ /* 0x040fe20000010855 */
[----:B------:R-:W-:Y:S01]  /*95b0*/  FFMA.FTZ R64, R20, R81, R64 ;  /* 0x0000005114407223 */ /* 0x000fe20000010040 */
[----:B------:R-:W-:Y:S01]  /*95c0*/  FMUL.FTZ R75, R24, R65 ;  /* 0x00000041184b7220 */ /* 0x000fe20000410000 */
[----:B------:R-:W-:-:S02]  /*95d0*/  IMAD.U32 R63, R26, 0x10000, RZ ;  /* 0x000100001a3f7824 */ /* 0x000fc400078e00ff */
[----:B------:R-:W-:Y:S01]  /*95e0*/  FFMA.FTZ R65, R2, R65, -R3 ;  /* 0x0000004102417223 */ /* 0x000fe20000010803 */
[----:B------:R-:W-:Y:S02]  /*95f0*/  IMAD.U32 R20, R78, 0x10000, RZ ;  /* 0x000100004e147824 */ /* 0x000fe400078e00ff */
[C---:B------:R-:W-:Y:S01]  /*9600*/  FMUL.FTZ R3, R25.reuse, R76 ;  /* 0x0000004c19037220 */ /* 0x040fe20000410000 */
[----:B------:R-:W-:Y:S01]  /*9610*/  FFMA.FTZ R83, R0, R74, R83 ;  /* 0x0000004a00537223 */ /* 0x000fe20000010053 */
[----:B------:R-:W-:Y:S01]  /*9620*/  FMUL.FTZ R25, R25, R67 ;  /* 0x0000004319197220 */ /* 0x000fe20000410000 */
[----:B------:R-:W-:Y:S02]  /*9630*/  IMAD.U32 R0, R68, 0x10000, RZ ;  /* 0x0001000044007824 */ /* 0x000fe400078e00ff */
[----:B------:R-:W-:Y:S01]  /*9640*/  FFMA.FTZ R24, R2, R21, R75 ;  /* 0x0000001502187223 */ /* 0x000fe2000001004b */
[----:B------:R-:W-:Y:S02]  /*9650*/  IMAD.U32 R13, R14, 0x10000, RZ ;  /* 0x000100000e0d7824 */ /* 0x000fe400078e00ff */
[C---:B------:R-:W-:Y:S01]  /*9660*/  FMUL.FTZ R2, R63.reuse, R20 ;  /* 0x000000143f027220 */ /* 0x040fe20000410000 */
[C---:B------:R-:W-:Y:S01]  /*9670*/  FFMA.FTZ R67, R12.reuse, R67, -R3 ;  /* 0x000000430c437223 */ /* 0x040fe20000010803 */
[----:B------:R-:W-:Y:S01]  /*9680*/  FFMA.FTZ R25, R12, R76, R25 ;  /* 0x0000004c0c197223 */ /* 0x000fe20000010019 */
[-C--:B------:R-:W-:Y:S01]  /*9690*/  FMUL.FTZ R12, R63, R0.reuse ;  /* 0x000000003f0c7220 */ /* 0x080fe20000410000 */
[----:B------:R-:W-:Y:S01]  /*96a0*/  FFMA.FTZ R63, R13, R0, -R2 ;  /* 0x000000000d3f7223 */ /* 0x000fe20000010802 */
[----:B------:R-:W-:-:S02]  /*96b0*/  LOP3.LUT R26, R26, 0xffff0000, RZ, 0xc0, !PT ;  /* 0xffff00001a1a7812 */ /* 0x000fc400078ec0ff */
[----:B------:R-:W-:Y:S01]  /*96c0*/  LOP3.LUT R27, R27, 0xffff0000, RZ, 0xc0, !PT ;  /* 0xffff00001b1b7812 */ /* 0x000fe200078ec0ff */
[----:B------:R-:W-:Y:S01]  /*96d0*/  FFMA.FTZ R20, R13, R20, R12 ;  /* 0x000000140d147223 */ /* 0x000fe2000001000c */
[----:B------:R-:W-:Y:S02]  /*96e0*/  LOP3.LUT R21, R78, 0xffff0000, RZ, 0xc0, !PT ;  /* 0xffff00004e157812 */ /* 0x000fe400078ec0ff */
[----:B------:R-:W-:Y:S02]  /*96f0*/  LOP3.LUT R2, R79, 0xffff0000, RZ, 0xc0, !PT ;  /* 0xffff00004f027812 */ /* 0x000fe400078ec0ff */
[----:B------:R-:W-:Y:S01]  /*9700*/  LOP3.LUT R3, R68, 0xffff0000, RZ, 0xc0, !PT ;  /* 0xffff000044037812 */ /* 0x000fe200078ec0ff */
[----:B------:R-:W-:Y:S01]  /*9710*/  FMUL.FTZ R13, R26, R21 ;  /* 0x000000151a0d7220 */ /* 0x000fe20000410000 */
[----:B------:R-:W-:Y:S01]  /*9720*/  LOP3.LUT R0, R69, 0xffff0000, RZ, 0xc0, !PT ;  /* 0xffff000045007812 */ /* 0x000fe200078ec0ff */
[----:B------:R-:W-:Y:S01]  /*9730*/  FMUL.FTZ R68, R27, R2 ;  /* 0x000000021b447220 */ /* 0x000fe20000410000 */
[----:B------:R-:W-:Y:S01]  /*9740*/  LOP3.LUT R14, R14, 0xffff0000, RZ, 0xc0, !PT ;  /* 0xffff00000e0e7812 */ /* 0x000fe200078ec0ff */
[----:B------:R-:W-:Y:S01]  /*9750*/  FMUL.FTZ R12, R26, R3 ;  /* 0x000000031a0c7220 */ /* 0x000fe20000410000 */
[----:B------:R-:W-:Y:S01]  /*9760*/  LOP3.LUT R15, R15, 0xffff0000, RZ, 0xc0, !PT ;  /* 0xffff00000f0f7812 */ /* 0x000fe200078ec0ff */
[-C--:B------:R-:W-:Y:S01]  /*9770*/  FMUL.FTZ R27, R27, R0.reuse ;  /* 0x000000001b1b7220 */ /* 0x080fe20000410000 */
[----:B------:R-:W-:Y:S01]  /*9780*/  F2FP.BF16.F32.PACK_AB R24, R24, R83 ;  /* 0x000000531818723e */ /* 0x000fe200000010ff */
        /* <DEDUP_REMOVED lines=13> */
.L_x_3679:
[----:B------:R-:W-:Y:S05]  /*9860*/  BSYNC B1 ;  /* 0x0000000000017941 */ /* 0x000fea0003800000 */
.L_x_3678:
[----:B------:R-:W-:Y:S01]  /*9870*/  PRMT R2, R87, 0x5410, R88 ;  /* 0x0000541057027816 */ /* 0x000fe20000000058 */
[----:B------:R-:W-:Y:S06]  /*9880*/  @P0 BRA `(.L_x_3670) ;  /* 0x0000000400840947 */ /* 0x000fec0003800000 */
[----:B------:R-:W-:Y:S01]  /*9890*/  IMAD.IADD R3, R22, 0x1, R71 ;  /* 0x0000000116037824 */ /* 0x000fe200078e0247 */
[----:B0-----:R-:W0:Y:S01]  /*98a0*/  LDS.128 R12, [R228+0x18400] ;  /* 0x01840000e40c7984 */ /* 0x001e220000000c00 */
[--C-:B------:R-:W-:Y:S02]  /*98b0*/  SHF.R.U64 R20, R4, 0x10, R5.reuse ;  /* 0x0000001004147819 */ /* 0x100fe40000001205 */
[----:B------:R-:W-:Y:S02]  /*98c0*/  SHF.R.U32.HI R62, RZ, 0x10, R5 ;  /* 0x00000010ff3e7819 */ /* 0x000fe40000011605 */
[----:B------:R-:W-:Y:S02]  /*98d0*/  LOP3.LUT R3, R172, 0x38, R3, 0xf8, !PT ;  /* 0x00000038ac037812 */ /* 0x000fe400078ef803 */
[----:B------:R-:W-:Y:S02]  /*98e0*/  SHF.R.U64 R5, R8, 0x10, R9 ;  /* 0x0000001008057819 */ /* 0x000fe40000001209 */
[----:B------:R-:W-:-:S02]  /*98f0*/  LOP3.LUT R0, R3, R174, RZ, 0x3c, !PT ;  /* 0x000000ae03007212 */ /* 0x000fc400078e3cff */
[----:B------:R-:W-:Y:S02]  /*9900*/  SHF.R.U32.HI R8, RZ, 0x10, R9 ;  /* 0x00000010ff087819 */ /* 0x000fe40000011609 */
[C---:B------:R-:W-:Y:S01]  /*9910*/  PRMT R20, R60.reuse, 0x5432, R20 ;  /* 0x000054323c147816 */ /* 0x040fe20000000014 */
[----:B------:R-:W-:Y:S01]  /*9920*/  IMAD.IADD R3, R175, 0x1, R0 ;  /* 0x00000001af037824 */ /* 0x000fe200078e0200 */
[----:B------:R-:W-:Y:S02]  /*9930*/  PRMT R60, R60, 0x5410, R5 ;  /* 0x000054103c3c7816 */ /* 0x000fe40000000005 */
[----:B------:R-:W-:Y:S01]  /*9940*/  PRMT R62, R61, 0x5432, R62 ;  /* 0x000054323d3e7816 */ /* 0x000fe2000000003e */
[----:B------:R-:W-:Y:S01]  /*9950*/  IMAD R3, R3, 0x2, R144 ;  /* 0x0000000203037824 */ /* 0x000fe200078e0290 */
[----:B------:R-:W-:Y:S01]  /*9960*/  PRMT R61, R61, 0x5410, R8 ;  /* 0x000054103d3d7816 */ /* 0x000fe20000000008 */
[----:B------:R-:W-:Y:S01]  /*9970*/  IMAD.U32 R21, R20, 0x10000, RZ ;  /* 0x0001000014157824 */ /* 0x000fe200078e00ff */
[----:B------:R-:W-:-:S02]  /*9980*/  SHF.R.U64 R65, R10, 0x10, R11 ;  /* 0x000000100a417819 */ /* 0x000fc4000000120b */
[----:B------:R-:W1:Y:S01]  /*9990*/  LDS.128 R24, [R3+0x18400] ;  /* 0x0184000003187984 */ /* 0x000e620000000c00 */
[--C-:B------:R-:W-:Y:S02]  /*99a0*/  SHF.R.U64 R63, R6, 0x10, R7.reuse ;  /* 0x00000010063f7819 */ /* 0x100fe40000001207 */
[----:B------:R-:W-:Y:S02]  /*99b0*/  SHF.R.U32.HI R64, RZ, 0x10, R7 ;  /* 0x00000010ff407819 */ /* 0x000fe40000011607 */
[----:B------:R-:W-:Y:S02]  /*99c0*/  SHF.R.U32.HI R66, RZ, 0x10, R11 ;  /* 0x00000010ff427819 */ /* 0x000fe4000001160b */
[C---:B------:R-:W-:Y:S02]  /*99d0*/  PRMT R63, R2.reuse, 0x5410, R63 ;  /* 0x00005410023f7816 */ /* 0x040fe4000000003f */
[----:B------:R-:W-:Y:S02]  /*99e0*/  PRMT R64, R2, 0x5432, R64 ;  /* 0x0000543202407816 */ /* 0x000fe40000000040 */
[----:B------:R-:W-:-:S02]  /*99f0*/  PRMT R66, R86, 0x5432, R66 ;  /* 0x0000543256427816 */ /* 0x000fc40000000042 */
        /* <DEDUP_REMOVED lines=14> */
[----:B------:R-:W-:-:S02]  /*9ae0*/  IMAD.U32 R25, R60, 0x10000, RZ ;  /* 0x000100003c197824 */ /* 0x000fc400078e00ff */
[----:B------:R-:W-:Y:S01]  /*9af0*/  FMUL.FTZ R69, R8, R21 ;  /* 0x0000001508457220 */ /* 0x000fe20000410000 */
[C---:B------:R-:W-:Y:S01]  /*9b00*/  IMAD.U32 R11, R26.reuse, 0x10000, RZ ;  /* 0x000100001a0b7824 */ /* 0x040fe200078e00ff */
[----:B------:R-:W-:Y:S01]  /*9b10*/  LOP3.LUT R13, R26, 0xffff0000, RZ, 0xc0, !PT ;  /* 0xffff00001a0d7812 */ /* 0x000fe200078ec0ff */
[----:B------:R-:W-:Y:S01]  /*9b20*/  FMUL.FTZ R67, R8, R25 ;  /* 0x0000001908437220 */ /* 0x000fe20000410000 */
[C---:B------:R-:W-:Y:S01]  /*9b30*/  IMAD.U32 R15, R27.reuse, 0x10000, RZ ;  /* 0x000100001b0f7824 */ /* 0x040fe200078e00ff */
[----:B------:R-:W-:Y:S01]  /*9b40*/  LOP3.LUT R26, R27, 0xffff0000, RZ, 0xc0, !PT ;  /* 0xffff00001b1a7812 */ /* 0x000fe200078ec0ff */
[----:B------:R-:W-:Y:S02]  /*9b50*/  IMAD.U32 R27, R61, 0x10000, RZ ;  /* 0x000100003d1b7824 */ /* 0x000fe400078e00ff */
[----:B------:R-:W-:Y:S01]  /*9b60*/  FFMA.FTZ R67, R0, R21, -R67 ;  /* 0x0000001500437223 */ /* 0x000fe20000010843 */
[----:B------:R-:W-:Y:S02]  /*9b70*/  IMAD.U32 R21, R62, 0x10000, RZ ;  /* 0x000100003e157824 */ /* 0x000fe400078e00ff */
[----:B------:R-:W-:Y:S01]  /*9b80*/  FFMA.FTZ R69, R0, R25, R69 ;  /* 0x0000001900457223 */ /* 0x000fe20000010045 */
[----:B------:R-:W-:-:S02]  /*9b90*/  IMAD.U32 R8, R66, 0x10000, RZ ;  /* 0x0001000042087824 */ /* 0x000fc400078e00ff */
[----:B------:R-:W-:Y:S01]  /*9ba0*/  FMUL.FTZ R71, R10, R27 ;  /* 0x0000001b0a477220 */ /* 0x000fe20000410000 */
[----:B------:R-:W-:Y:S02]  /*9bb0*/  IMAD.U32 R0, R64, 0x10000, RZ ;  /* 0x0001000040007824 */ /* 0x000fe400078e00ff */
[----:B------:R-:W-:Y:S01]  /*9bc0*/  FMUL.FTZ R25, R10, R21 ;  /* 0x000000150a197220 */ /* 0x000fe20000410000 */
[C---:B------:R-:W-:Y:S01]  /*9bd0*/  FMUL.FTZ R10, R15.reuse, R8 ;  /* 0x000000080f0a7220 */ /* 0x040fe20000410000 */
[----:B------:R-:W-:Y:S01]  /*9be0*/  LOP3.LUT R60, R60, 0xffff0000, RZ, 0xc0, !PT ;  /* 0xffff00003c3c7812 */ /* 0x000fe200078ec0ff */
[-C--:B------:R-:W-:Y:S01]  /*9bf0*/  FMUL.FTZ R15, R15, R0.reuse ;  /* 0x000000000f0f7220 */ /* 0x080fe20000410000 */
[C---:B------:R-:W-:Y:S01]  /*9c00*/  FFMA.FTZ R25, R4.reuse, R27, R25 ;  /* 0x0000001b04197223 */ /* 0x040fe20000010019 */
[----:B------:R-:W-:Y:S01]  /*9c10*/  FFMA.FTZ R71, R4, R21, -R71 ;  /* 0x0000001504477223 */ /* 0x000fe20000010847 */
[C---:B------:R-:W-:Y:S01]  /*9c20*/  FFMA.FTZ R21, R7.reuse, R0, -R10 ;  /* 0x0000000007157223 */ /* 0x040fe2000001080a */
[----:B------:R-:W-:Y:S01]  /*9c30*/  FFMA.FTZ R27, R7, R8, R15 ;  /* 0x00000008071b7223 */ /* 0x000fe2000001000f */
[----:B------:R-:W-:Y:S01]  /*9c40*/  FMUL.FTZ R15, R9, R60 ;  /* 0x0000003c090f7220 */ /* 0x000fe20000410000 */
[----:B------:R-:W-:Y:S01]  /*9c50*/  LOP3.LUT R61, R61, 0xffff0000, RZ, 0xc0, !PT ;  /* 0xffff00003d3d7812 */ /* 0x000fe200078ec0ff */
[-C--:B------:R-:W-:Y:S01]  /*9c60*/  FMUL.FTZ R9, R9, R20.reuse ;  /* 0x0000001409097220 */ /* 0x080fe20000410000 */
[----:B------:R-:W-:Y:S01]  /*9c70*/  LOP3.LUT R7, R62, 0xffff0000, RZ, 0xc0, !PT ;  /* 0xffff00003e077812 */ /* 0x000fe200078ec0ff */
[----:B------:R-:W-:Y:S01]  /*9c80*/  FFMA.FTZ R20, R2, R20, -R15 ;  /* 0x0000001402147223 */ /* 0x000fe2000001080f */
[----:B------:R-:W-:-:S02]  /*9c90*/  IMAD.U32 R4, R65, 0x10000, RZ ;  /* 0x0001000041047824 */ /* 0x000fc400078e00ff */
[C---:B------:R-:W-:Y:S01]  /*9ca0*/  FMUL.FTZ R15, R24.reuse, R61 ;  /* 0x0000003d180f7220 */ /* 0x040fe20000410000 */
[----:B------:R-:W-:Y:S02]  /*9cb0*/  IMAD.U32 R0, R63, 0x10000, RZ ;  /* 0x000100003f007824 */ /* 0x000fe400078e00ff */
[-C--:B------:R-:W-:Y:S01]  /*9cc0*/  FMUL.FTZ R24, R24, R7.reuse ;  /* 0x0000000718187220 */ /* 0x080fe20000410000 */
[----:B------:R-:W-:Y:S01]  /*9cd0*/  FFMA.FTZ R8, R2, R60, R9 ;  /* 0x0000003c02087223 */ /* 0x000fe20000010009 */
[----:B------:R-:W-:Y:S01]  /*9ce0*/  FMUL.FTZ R10, R11, R4 ;  /* 0x000000040b0a7220 */ /* 0x000fe20000410000 */
[C---:B------:R-:W-:Y:S01]  /*9cf0*/  FFMA.FTZ R2, R12.reuse, R7, -R15 ;  /* 0x000000070c027223 */ /* 0x040fe2000001080f */
[----:B------:R-:W-:Y:S01]  /*9d00*/  FFMA.FTZ R24, R12, R61, R24 ;  /* 0x0000003d0c187223 */ /* 0x000fe20000010018 */
[----:B------:R-:W-:Y:S01]  /*9d10*/  LOP3.LUT R63, R63, 0xffff0000, RZ, 0xc0, !PT ;  /* 0xffff00003f3f7812 */ /* 0x000fe200078ec0ff */
[-C--:B------:R-:W-:Y:S01]  /*9d20*/  FMUL.FTZ R12, R11, R0.reuse ;  /* 0x000000000b0c7220 */ /* 0x080fe20000410000 */
[----:B------:R-:W-:Y:S01]  /*9d30*/  LOP3.LUT R65, R65, 0xffff0000, RZ, 0xc0, !PT ;  /* 0xffff000041417812 */ /* 0x000fe200078ec0ff */
[C---:B------:R-:W-:Y:S01]  /*9d40*/  FFMA.FTZ R10, R5.reuse, R0, -R10 ;  /* 0x00000000050a7223 */ /* 0x040fe2000001080a */
[----:B------:R-:W-:Y:S01]  /*9d50*/  LOP3.LUT R9, R66, 0xffff0000, RZ, 0xc0, !PT ;  /* 0xffff000042097812 */ /* 0x000fe200078ec0ff */
[----:B------:R-:W-:Y:S01]  /*9d60*/  FFMA.FTZ R12, R5, R4, R12 ;  /* 0x00000004050c7223 */ /* 0x000fe2000001000c */
[----:B------:R-:W-:Y:S01]  /*9d70*/  LOP3.LUT R7, R64, 0xffff0000, RZ, 0xc0, !PT ;  /* 0xffff000040077812 */ /* 0x000fe200078ec0ff */
[C---:B------:R-:W-:Y:S01]  /*9d80*/  FMUL.FTZ R0, R13.reuse, R63 ;  /* 0x0000003f0d007220 */ /* 0x040fe20000410000 */
[----:B------:R-:W-:Y:S01]  /*9d90*/  FMUL.FTZ R5, R13, R65 ;  /* 0x000000410d057220 */ /* 0x000fe20000410000 */
[----:B------:R-:W-:Y:S01]  /*9da0*/  FMUL.FTZ R11, R26, R9 ;  /* 0x000000091a0b7220 */ /* 0x000fe20000410000 */
[----:B------:R-:W-:Y:S01]  /*9db0*/  F2FP.BF16.F32.PACK_AB R4, R20, R67 ;  /* 0x000000431404723e */ /* 0x000fe200000010ff */
[----:B------:R-:W-:Y:S01]  /*9dc0*/  FMUL.FTZ R26, R26, R7 ;  /* 0x000000071a1a7220 */ /* 0x000fe20000410000 */
[C---:B------:R-:W-:Y:S01]  /*9dd0*/  FFMA.FTZ R65, R6.reuse, R65, R0 ;  /* 0x0000004106417223 */ /* 0x040fe20000010000 */
[----:B------:R-:W-:Y:S01]  /*9de0*/  FFMA.FTZ R63, R6, R63, -R5 ;  /* 0x0000003f063f7223 */ /* 0x000fe20000010805 */
[C---:B------:R-:W-:Y:S01]  /*9df0*/  FFMA.FTZ R0, R14.reuse, R7, -R11 ;  /* 0x000000070e007223 */ /* 0x040fe2000001080b */
[----:B------:R-:W-:Y:S01]  /*9e00*/  FFMA.FTZ R26, R14, R9, R26 ;  /* 0x000000090e1a7223 */ /* 0x000fe2000001001a */
[----:B------:R-:W-:-:S02]  /*9e10*/  F2FP.BF16.F32.PACK_AB R5, R2, R71 ;  /* 0x000000470205723e */ /* 0x000fc400000010ff */
[----:B------:R-:W-:Y:S02]  /*9e20*/  F2FP.BF16.F32.PACK_AB R6, R63, R10 ;  /* 0x0000000a3f06723e */ /* 0x000fe400000010ff */
[----:B------:R-:W-:Y:S02]  /*9e30*/  F2FP.BF16.F32.PACK_AB R7, R0, R21 ;  /* 0x000000150007723e */ /* 0x000fe400000010ff */
[----:B------:R-:W-:Y:S02]  /*9e40*/  F2FP.BF16.F32.PACK_AB R8, R8, R69 ;  /* 0x000000450808723e */ /* 0x000fe400000010ff */
[----:B------:R-:W-:Y:S01]  /*9e50*/  F2FP.BF16.F32.PACK_AB R9, R24, R25 ;  /* 0x000000191809723e */ /* 0x000fe200000010ff */
[----:B------:R1:W-:Y:S01]  /*9e60*/  STS.128 [R228+0x18400], R4 ;  /* 0x01840004e4007388 */ /* 0x0003e20000000c00 */
[----:B------:R-:W-:Y:S02]  /*9e70*/  F2FP.BF16.F32.PACK_AB R10, R65, R12 ;  /* 0x0000000c410a723e */ /* 0x000fe400000010ff */
[----:B------:R-:W-:-:S05]  /*9e80*/  F2FP.BF16.F32.PACK_AB R11, R26, R27 ;  /* 0x0000001b1a0b723e */ /* 0x000fca00000010ff */
[----:B------:R1:W-:Y:S02]  /*9e90*/  STS.128 [R3+0x18400], R8 ;  /* 0x0184000803007388 */ /* 0x0003e40000000c00 */
.L_x_3670:
[----:B------:R-:W-:Y:S05]  /*9ea0*/  BSYNC B0 ;  /* 0x0000000000007941 */ /* 0x000fea0003800000 */
.L_x_3656:
[----:B------:R-:W-:Y:S01]  /*9eb0*/  @!PT LDS RZ, [RZ] ;  /* 0x00000000fffff984 */ /* 0x000fe20000000800 */
[----:B------:R-:W-:Y:S01]  /*9ec0*/  @!PT LDS RZ, [RZ] ;  /* 0x00000000fffff984 */ /* 0x000fe20000000800 */
[----:B------:R-:W-:Y:S01]  /*9ed0*/  @!PT LDS RZ, [RZ] ;  /* 0x00000000fffff984 */ /* 0x000fe20000000800 */
[----:B------:R-:W-:Y:S01]  /*9ee0*/  @!PT LDS RZ, [RZ] ;  /* 0x00000000fffff984 */ /* 0x000fe20000000800 */
[----:B------:R3:W-:Y:S06]  /*9ef0*/  MEMBAR.ALL.CTA ;  /* 0x0000000000007992 */ /* 0x0007ec0000008000 */
[----:B---3--:R-:W3:Y:S01]  /*9f00*/  FENCE.VIEW.ASYNC.S ;  /* 0x00000000000073c6 */ /* 0x008ee20000000000 */
[----:B------:R-:W-:Y:S05]  /*9f10*/  WARPSYNC.ALL ;  /* 0x0000000000007948 */ /* 0x000fea0003800000 */
[----:B---3--:R-:W-:Y:S06]  /*9f20*/  BAR.SYNC.DEFER_BLOCKING 0xd, 0x100 ;  /* 0x0344000000007b1d */ /* 0x008fec0000010000 */
.L_x_3653:
[----:B012---:R-:W-:Y:S01]  /*9f30*/  IMAD.MOV.U32 R4, RZ, RZ, R57 ;  /* 0x000000ffff047224 */ /* 0x007fe200078e0039 */
[----:B------:R-:W-:Y:S05]  /*9f40*/  WARPSYNC.ALL ;  /* 0x0000000000007948 */ /* 0x000fea0003800000 */
[----:B------:R-:W-:Y:S01]  /*9f50*/  IMAD.MOV.U32 R5, RZ, RZ, R50 ;  /* 0x000000ffff057224 */ /* 0x000fe200078e0032 */
[----:B------:R-:W-:Y:S01]  /*9f60*/  UIADD3 UR4, UP0, UR37, 0x420, URZ ;  /* 0x0000042025047890 */ /* 0x000fe2000ff1e03f */
[----:B------:R-:W-:Y:S01]  /*9f70*/  IMAD.MOV.U32 R6, RZ, RZ, R39 ;  /* 0x000000ffff067224 */ /* 0x000fe200078e0027 */
[----:B------:R0:W-:Y:S01]  /*9f80*/  BAR.SYNC.DEFER_BLOCKING R214, 0x100 ;  /* 0x000400d60000751d */ /* 0x0001e20000010000 */
[----:B------:R-:W-:Y:S01]  /*9f90*/  IMAD.MOV.U32 R7, RZ, RZ, R58 ;  /* 0x000000ffff077224 */ /* 0x000fe200078e003a */
[----:B------:R-:W-:Y:S01]  /*9fa0*/  UIADD3.X UR5, URZ, UR36, URZ, UP0, !UPT ;  /* 0x000000243f057290 */ /* 0x000fe200087fe43f */
[----:B------:R-:W-:Y:S01]  /*9fb0*/  IMAD.U32 R0, RZ, RZ, UR39 ;  /* 0x00000027ff007e24 */ /* 0x000fe2000f8e00ff */
[----:B------:R-:W-:Y:S01]  /*9fc0*/  MOV R236, 0xa2f0 ;  /* 0x0000a2f000ec7802 */ /* 0x000fe20000000f00 */
[----:B------:R-:W-:Y:S01]  /*9fd0*/  IMAD.U32 R3, RZ, RZ, UR47 ;  /* 0x0000002fff037e24 */ /* 0x000fe2000f8e00ff */
[----:B------:R-:W-:Y:S01]  /*9fe0*/  BSSY B0, `(.L_x_3680) ;  /* 0x0000031000007945 */ /* 0x000fe20003800000 */
[----:B------:R-:W-:Y:S01]  /*9ff0*/  IMAD.MOV.U32 R8, RZ, RZ, R30 ;  /* 0x000000ffff087224 */ /* 0x000fe200078e001e */
[----:B------:R1:W-:Y:S01]  /*a000*/  STL.128 [R1+0x190], R4 ;  /* 0x0001900401007387 */ /* 0x0003e20000100c00 */
[----:B------:R-:W-:-:S02]  /*a010*/  IMAD.MOV.U32 R9, RZ, RZ, R51 ;  /* 0x000000ffff097224 */ /* 0x000fc400078e0033 */
[----:B------:R-:W-:Y:S02]  /*a020*/  IMAD.MOV.U32 R10, RZ, RZ, R37 ;  /* 0x000000ffff0a7224 */ /* 0x000fe400078e0025 */
[----:B------:R-:W-:Y:S02]  /*a030*/  IMAD.MOV.U32 R11, RZ, RZ, R56 ;  /* 0x000000ffff0b7224 */ /* 0x000fe400078e0038 */
[----:B------:R-:W-:Y:S02]  /*a040*/  IMAD.U32 R30, RZ, RZ, UR46 ;  /* 0x0000002eff1e7e24 */ /* 0x000fe4000f8e00ff */
[----:B-----5:R-:W-:Y:S01]  /*a050*/  IMAD.U32 R2, RZ, RZ, UR37 ;  /* 0x00000025ff027e24 */ /* 0x020fe2000f8e00ff */
[----:B------:R-:W-:Y:S03]  /*a060*/  STL.128 [R1+0x1b0], R8 ;  /* 0x0001b00801007387 */ /* 0x000fe60000100c00 */
[----:B------:R-:W-:-:S02]  /*a070*/  VIADD R2, R2, 0x170 ;  /* 0x0000017002027836 */ /* 0x000fc40000000000 */
[----:B-1----:R-:W-:Y:S02]  /*a080*/  IMAD.MOV.U32 R4, RZ, RZ, R49 ;  /* 0x000000ffff047224 */ /* 0x002fe400078e0031 */
[----:B------:R-:W-:Y:S02]  /*a090*/  IMAD.MOV.U32 R5, RZ, RZ, R48 ;  /* 0x000000ffff057224 */ /* 0x000fe400078e0030 */
[----:B------:R-:W-:Y:S02]  /*a0a0*/  IMAD.MOV.U32 R6, RZ, RZ, R47 ;  /* 0x000000ffff067224 */ /* 0x000fe400078e002f */
[----:B------:R-:W-:-:S05]  /*a0b0*/  IMAD.MOV.U32 R7, RZ, RZ, R46 ;  /* 0x000000ffff077224 */ /* 0x000fca00078e002e */
[----:B------:R1:W-:Y:S02]  /*a0c0*/  STL.128 [R1+0x1c0], R4 ;  /* 0x0001c00401007387 */ /* 0x0003e40000100c00 */
[----:B-1----:R-:W-:Y:S02]  /*a0d0*/  IMAD.MOV.U32 R4, RZ, RZ, R17 ;  /* 0x000000ffff047224 */ /* 0x002fe400078e0011 */
[----:B------:R-:W-:Y:S02]  /*a0e0*/  IMAD.MOV.U32 R5, RZ, RZ, R44 ;  /* 0x000000ffff057224 */ /* 0x000fe400078e002c */
[----:B------:R-:W-:Y:S02]  /*a0f0*/  IMAD.MOV.U32 R6, RZ, RZ, R38 ;  /* 0x000000ffff067224 */ /* 0x000fe400078e0026 */
[----:B------:R-:W-:Y:S02]  /*a100*/  IMAD.MOV.U32 R7, RZ, RZ, R59 ;  /* 0x000000ffff077224 */ /* 0x000fe400078e003b */
[----:B------:R-:W-:-:S03]  /*a110*/  IMAD.MOV.U32 R17, RZ, RZ, R54 ;  /* 0x000000ffff117224 */ /* 0x000fc600078e0036 */
[----:B------:R1:W-:Y:S02]  /*a120*/  STL.128 [R1+0x1e0], R4 ;  /* 0x0001e00401007387 */ /* 0x0003e40000100c00 */
[----:B-1----:R-:W-:Y:S02]  /*a130*/  IMAD.MOV.U32 R4, RZ, RZ, R16 ;  /* 0x000000ffff047224 */ /* 0x002fe400078e0010 */
[----:B------:R-:W-:Y:S02]  /*a140*/  IMAD.MOV.U32 R5, RZ, RZ, R45 ;  /* 0x000000ffff057224 */ /* 0x000fe400078e002d */
[----:B------:R-:W-:Y:S02]  /*a150*/  IMAD.MOV.U32 R6, RZ, RZ, R33 ;  /* 0x000000ffff067224 */ /* 0x000fe400078e0021 */
[----:B------:R-:W-:Y:S02]  /*a160*/  IMAD.MOV.U32 R7, RZ, RZ, R36 ;  /* 0x000000ffff077224 */ /* 0x000fe400078e0024 */
[----:B------:R-:W-:-:S03]  /*a170*/  IMAD.MOV.U32 R16, RZ, RZ, R35 ;  /* 0x000000ffff107224 */ /* 0x000fc600078e0023 */
[----:B------:R1:W-:Y:S04]  /*a180*/  STL.128 [R1+0x1f0], R4 ;  /* 0x0001f00401007387 */ /* 0x0003e80000100c00 */
[----:B------:R-:W-:Y:S01]  /*a190*/  STL.128 [R1+0x180], R16 ;  /* 0x0001801001007387 */ /* 0x000fe20000100c00 */
[----:B-1----:R-:W-:Y:S02]  /*a1a0*/  IMAD.MOV.U32 R4, RZ, RZ, R31 ;  /* 0x000000ffff047224 */ /* 0x002fe400078e001f */
[----:B------:R-:W-:Y:S02]  /*a1b0*/  IMAD.MOV.U32 R5, RZ, RZ, R52 ;  /* 0x000000ffff057224 */ /* 0x000fe400078e0034 */
[----:B------:R-:W-:Y:S02]  /*a1c0*/  IMAD.MOV.U32 R6, RZ, RZ, R42 ;  /* 0x000000ffff067224 */ /* 0x000fe400078e002a */
[----:B------:R-:W-:-:S02]  /*a1d0*/  IMAD.MOV.U32 R7, RZ, RZ, R43 ;  /* 0x000000ffff077224 */ /* 0x000fc400078e002b */
[----:B------:R-:W-:-:S03]  /*a1e0*/  IMAD.U32 R31, RZ, RZ, UR48 ;  /* 0x00000030ff1f7e24 */ /* 0x000fc6000f8e00ff */
[----:B------:R1:W-:Y:S04]  /*a1f0*/  STL.128 [R1+0x200], R4 ;  /* 0x0002000401007387 */ /* 0x0003e80000100c00 */
[----:B------:R-:W-:Y:S01]  /*a200*/  STL.128 [R1+0x1a0], R28 ;  /* 0x0001a01c01007387 */ /* 0x000fe20000100c00 */
[----:B-1----:R-:W-:Y:S02]  /*a210*/  IMAD.MOV.U32 R6, RZ, RZ, R40 ;  /* 0x000000ffff067224 */ /* 0x002fe400078e0028 */
[----:B------:R-:W-:Y:S02]  /*a220*/  IMAD.MOV.U32 R7, RZ, RZ, R41 ;  /* 0x000000ffff077224 */ /* 0x000fe400078e0029 */
[----:B------:R-:W-:Y:S02]  /*a230*/  IMAD.MOV.U32 R4, RZ, RZ, R0 ;  /* 0x000000ffff047224 */ /* 0x000fe400078e0000 */
[----:B------:R-:W-:-:S02]  /*a240*/  IMAD.MOV.U32 R5, RZ, RZ, R3 ;  /* 0x000000ffff057224 */ /* 0x000fc400078e0003 */
[----:B------:R-:W-:Y:S02]  /*a250*/  IMAD.U32 R0, RZ, RZ, UR4 ;  /* 0x00000004ff007e24 */ /* 0x000fe4000f8e00ff */
[----:B------:R-:W-:Y:S01]  /*a260*/  IMAD.U32 R3, RZ, RZ, UR5 ;  /* 0x00000005ff037e24 */ /* 0x000fe2000f8e00ff */
[----:B------:R1:W-:Y:S02]  /*a270*/  STL.128 [R1+0x170], R4 ;  /* 0x0001700401007387 */ /* 0x0003e40000100c00 */
[----:B-1----:R-:W-:Y:S02]  /*a280*/  IMAD.MOV.U32 R6, RZ, RZ, R34 ;  /* 0x000000ffff067224 */ /* 0x002fe400078e0022 */
[----:B------:R-:W-:Y:S02]  /*a290*/  IMAD.MOV.U32 R7, RZ, RZ, R55 ;  /* 0x000000ffff077224 */ /* 0x000fe400078e0037 */
[----:B------:R-:W-:Y:S02]  /*a2a0*/  IMAD.MOV.U32 R4, RZ, RZ, R0 ;  /* 0x000000ffff047224 */ /* 0x000fe400078e0000 */
[----:B------:R-:W-:-:S02]  /*a2b0*/  IMAD.MOV.U32 R5, RZ, RZ, R3 ;  /* 0x000000ffff057224 */ /* 0x000fc400078e0003 */
[----:B------:R-:W-:-:S03]  /*a2c0*/  VIADD R0, R177, 0xffffffff ;  /* 0xffffffffb1007836 */ /* 0x000fc60000000000 */
[----:B------:R0:W-:Y:S04]  /*a2d0*/  STL.128 [R1+0x1d0], R4 ;  /* 0x0001d00401007387 */ /* 0x0001e80000100c00 */
[----:B0-----:R-:W-:Y:S05]  /*a2e0*/  CALL.REL.NOINC `($_ZN7cutlass13device_kernelIN5flash11enable_sm90INS1_16FlashAttnFwdSm90INS1_25CollectiveMainloopFwdSm90ILi2EN4cute5tupleIJNS5_1CILi1EEES8_S8_EEENS6_IJNS7_ILi128EEENS7_ILi96EEENS7_ILi64EEEEEELi256ENS_10bfloat16_tEfNS_4arch4Sm90ELb0ELb1ELb0ELb1ELb0ELb1ELb1ELb1ELb0ELb1ELb0ELb0EEENS1_21CollectiveEpilogueFwdINS6_IJSA_NS7_ILi256EEESB_EEES9_SE_SG_Li256ELb1ELb1ELb0ELb0EEENS1_36VarlenDynamicPersistentTileSchedulerILi128ELi96ELi256ELi128ELb0ELb1ELb1ELb1ELb0ELb1EEEEEEEEEvNT_6ParamsE$_ZZN5flash25CollectiveMainloopFwdSm90ILi2EN4cute5tupleIJNS1_1CILi1EEES4_S4_EEENS2_IJNS3_ILi128EEENS3_ILi96EEENS3_ILi64EEEEEELi256EN7cutlass10bfloat16_tEfNSA_4arch4Sm90ELb0ELb1ELb0ELb1ELb0ELb1ELb1ELb1ELb0ELb1ELb0ELb0EE3mmaINS_16FlashAttnFwdSm90ISE_NS_21CollectiveEpilogueFwdINS2_IJS6_NS3_ILi256EEES7_EEES5_SB_SD_Li256ELb1ELb1ELb0ELb0EEENS_36VarlenDynamicPersistentTileSchedulerILi128ELi96ELi256ELi128ELb0ELb1ELb1ELb1ELb0ELb1EEEE13SharedStorageENS1_6TensorINS1_11ArrayEngineIfLm128EEENS1_6LayoutINS2_IJNS2_IJNS3_ILi2EEEST_NS3_ILi32EEEEEES4_S4_EEENS2_IJNS2_IJS4_ST_NS3_ILi4EEEEEENS3_ILi0EEESZ_EEEEEEENS_7SoftmaxILi2ELi0EEEEEbRKNSE_6ParamsENSA_25PipelineTmaAsyncNoClusterILi2ENSA_16PipelineTmaAsyncILi2EEEEES1B_RNSA_13PipelineStateILj2EEERT0_RT1_iRiRKNS_16SeqlenInfoQKNewKILb1ELb1EEENS2_IJiiiiEEERT_ENKUliT_T0_T1_E_clIZSF_ISO_S12_S14_EbS17_S1B_S1B_S1E_S1G_S1I_iS1J_S1N_S1O_S1Q_EUlRS1R_iE0_NS3_ILb1EEES1Y_EEDaiS1R_S1S_S1T_) ;  /* 0x0000030000fc7944 */ /* 0x001fea0003c00000 */
[----:B------:R-:W-:Y:S05]  /*a2f0*/  BSYNC B0 ;  /* 0x0000000000007941 */ /* 0x000fea0003800000 */
.L_x_3680:
[----:B------:R-:W2:Y:S01]  /*a300*/  LDL R2, [R1+0x70] ;  /* 0x0000700001027983 */ /* 0x000ea20000100800 */
[----:B------:R-:W0:Y:S08]  /*a310*/  LDC R0, c[0x0][0x448] ;  /* 0x00011200ff007b82 */ /* 0x000e300000000800 */
[----:B------:R-:W1:Y:S01]  /*a320*/  LDC.64 R6, c[0x0][0xad8] ;  /* 0x0002b600ff067b82 */ /* 0x000e620000000a00 */
[----:B0-----:R-:W-:-:S13]  /*a330*/  ISETP.NE.AND P0, PT, R0, 0x1, PT ;  /* 0x000000010000780c */ /* 0x001fda0003f05270 */
[----:B------:R-:W0:Y:S08]  /*a340*/  @P0 LDC R3, c[0x0][0x44c] ;  /* 0x00011300ff030b82 */ /* 0x000e300000000800 */
[----:B------:R-:W3:Y:S01]  /*a350*/  @P0 LDC R5, c[0x0][0x450] ;  /* 0x00011400ff050b82 */ /* 0x000ee20000000800 */
[----:B--2---:R-:W-:-:S04]  /*a360*/  IMAD.SHL.U32 R2, R2, 0x80, RZ ;  /* 0x0000008002027824 */ /* 0x004fc800078e00ff */
[----:B0-----:R-:W-:-:S04]  /*a370*/  @P0 IMAD.HI.U32 R0, R2, R3, RZ ;  /* 0x0000000302000227 */ /* 0x001fc800078e00ff */
[----:B------:R-:W-:Y:S01]  /*a380*/  IMAD.MOV.U32 R3, RZ, RZ, R2 ;  /* 0x000000ffff037224 */ /* 0x000fe200078e0002 */
[----:B---3--:R-:W-:Y:S01]  /*a390*/  @P0 SHF.R.U32.HI R3, RZ, R5, R0 ;  /* 0x00000005ff030219 */ /* 0x008fe20000011600 */
[----:B------:R-:W-:Y:S01]  /*a3a0*/  VIADD R0, R177, 0xfffffffe ;  /* 0xfffffffeb1007836 */ /* 0x000fe20000000000 */
[----:B-1----:R-:W-:-:S03]  /*a3b0*/  ISETP.GE.AND P0, PT, R7, 0x1, PT ;  /* 0x000000010700780c */ /* 0x002fc60003f06270 */
[----:B------:R-:W-:-:S04]  /*a3c0*/  IMAD.IADD R5, R178, 0x1, R3 ;  /* 0x00000001b2057824 */ /* 0x000fc800078e0203 */
[----:B------:R-:W-:-:S06]  /*a3d0*/  IMAD.IADD R6, R5, 0x1, R6 ;  /* 0x0000000105067824 */ /* 0x000fcc00078e0206 */
[----:B------:R-:W-:Y:S05]  /*a3e0*/  @!P0 BRA `(.L_x_3681) ;  /* 0x0000000000488947 */ /* 0x000fea0003800000 */
        /* <DEDUP_REMOVED lines=11> */
.L_x_3683:
[----:B------:R-:W-:-:S13]  /*a4a0*/  ISETP.NE.AND P0, PT, R7, 0x1, PT ;  /* 0x000000010700780c */ /* 0x000fda0003f05270 */
[----:B------:R-:W0:Y:S02]  /*a4b0*/  @P0 LDC.64 R4, c[0x0][0xae0] ;  /* 0x0002b800ff040b82 */ /* 0x000e240000000a00 */
[----:B0-----:R-:W-:-:S05]  /*a4c0*/  @P0 IMAD.HI.U32 R4, R3, R4, RZ ;  /* 0x0000000403040227 */ /* 0x001fca00078e00ff */
[----:B------:R-:W-:-:S07]  /*a4d0*/  @P0 SHF.R.U32.HI R3, RZ, R5, R4 ;  /* 0x00000005ff030219 */ /* 0x000fce0000011604 */
.L_x_3684:
[----:B------:R-:W-:Y:S05]  /*a4e0*/  BSYNC B0 ;  /* 0x0000000000007941 */ /* 0x000fea0003800000 */
.L_x_3682:
[----:B------:R-:W-:-:S05]  /*a4f0*/  IMAD R3, R3, R7, R7 ;  /* 0x0000000703037224 */ /* 0x000fca00078e0207 */
[----:B------:R-:W-:-:S07]  /*a500*/  VIMNMX R6, R6, R3, PT ;  /* 0x0000000306067248 */ /* 0x000fce0003fe0100 */
.L_x_3681:
[----:B------:R-:W-:-:S05]  /*a510*/  IMAD.HI R6, R6, 0x2aaaaaab, RZ ;  /* 0x2aaaaaab06067827 */ /* 0x000fca00078e02ff */
[----:B------:R-:W-:-:S04]  /*a520*/  SHF.R.U32.HI R3, RZ, 0x1f, R6 ;  /* 0x0000001fff037819 */ /* 0x000fc80000011606 */
[----:B------:R-:W-:-:S04]  /*a530*/  LEA.HI.SX32 R6, R6, R3, 0x1c ;  /* 0x0000000306067211 */ /* 0x000fc800078fe2ff */
[----:B------:R-:W-:-:S04]  /*a540*/  VIMNMX R3, R165, R6, !PT ;  /* 0x00000006a5037248 */ /* 0x000fc80007fe0100 */
[----:B------:R-:W-:-:S13]  /*a550*/  ISETP.GE.AND P0, PT, R0, R3, PT ;  /* 0x000000030000720c */ /* 0x000fda0003f06270 */
[----:B------:R-:W-:Y:S05]  /*a560*/  @!P0 BRA `(.L_x_3685) ;  /* 0x000000a800e08947 */ /* 0x000fea0003800000 */
.L_x_3712:
        /* <DEDUP_REMOVED lines=16> */
[----:B-1----:R-:W-:Y:S01]  /*a670*/  @!P0 IMAD.MOV.U32 R5, RZ, RZ, RZ ;  /* 0x000000ffff058224 */ /* 0x002fe200078e00ff */
[----:B--2---:R-:W-:-:S04]  /*a680*/  LOP3.LUT R2, R2, 0x1, RZ, 0xfc, !PT ;  /* 0x0000000102027812 */ /* 0x004fc800078efcff */
[----:B------:R-:W-:-:S13]  /*a690*/  ISETP.NE.AND P1, PT, R2, 0x3, PT ;  /* 0x000000030200780c */ /* 0x000fda0003f25270 */
[----:B0-----:R-:W-:Y:S05]  /*a6a0*/  @!P1 BRA `(.L_x_3687) ;  /* 0x0000000000049947 */ /* 0x001fea0003800000 */
[----:B------:R-:W-:Y:S01]  /*a6b0*/  BPT.TRAP 0x1 ;  /* 0x000000040000795c */ /* 0x000fe20000300000 */
.L_x_3687:
[----:B------:R-:W-:Y:S05]  /*a6c0*/  BSYNC B0 ;  /* 0x0000000000007941 */ /* 0x000fea0003800000 */
.L_x_3686:
        /* <DEDUP_REMOVED lines=13> */
.L_x_3689:
[----:B------:R-:W-:Y:S05]  /*a7a0*/  BSYNC B0 ;  /* 0x0000000000007941 */ /* 0x000fea0003800000 */
.L_x_3688:
        /* <DEDUP_REMOVED lines=8> */
.L_x_3691:
[----:B------:R-:W-:Y:S05]  /*a830*/  BSYNC B0 ;  /* 0x0000000000007941 */ /* 0x000fea0003800000 */
.L_x_3690:
[----:B------:R-:W2:Y:S04]  /*a840*/  LD.E R5, desc[UR42][R18.64+0x210] ;  /* 0x0002102a12057980 */ /* 0x000ea8000c101900 */
[----:B------:R-:W2:Y:S01]  /*a850*/  LDL.64 R8, [R1+0xa0] ;  /* 0x0000a00001087983 */ /* 0x000ea20000100a00 */
[----:B------:R-:W-:Y:S05]  /*a860*/  WARPSYNC.ALL ;  /* 0x0000000000007948 */ /* 0x000fea0003800000 */
[----:B------:R-:W3:Y:S04]  /*a870*/  LDL.64 R14, [R1+0x98] ;  /* 0x00009800010e7983 */ /* 0x000ee80000100a00 */
[----:B0----5:R-:W4:Y:S04]  /*a880*/  LDL.64 R6, [R1+0x98] ;  /* 0x0000980001067983 */ /* 0x021f280000100a00 */
[----:B------:R-:W4:Y:S01]  /*a890*/  LDL.64 R10, [R1+0x98] ;  /* 0x00009800010a7983 */ /* 0x000f220000100a00 */
[----:B--2---:R-:W-:-:S03]  /*a8a0*/  IMAD R4, R5, 0x300, R8 ;  /* 0x0000030005047824 */ /* 0x004fc600078e0208 */
[----:B------:R-:W2:Y:S01]  /*a8b0*/  LDL.64 R12, [R1+0x98] ;  /* 0x00009800010c7983 */ /* 0x000ea20000100a00 */
[----:B------:R-:W-:Y:S01]  /*a8c0*/  IMAD.MOV.U32 R5, RZ, RZ, R9 ;  /* 0x000000ffff057224 */ /* 0x000fe200078e0009 */
[----:B------:R-:W-:Y:S01]  /*a8d0*/  R2UR UR6, R4 ;  /* 0x00000000040672ca */ /* 0x000fe200000e0000 */
[----:B------:R-:W-:-:S03]  /*a8e0*/  WARPGROUP.ARRIVE ;  /* 0x00000000000079c5 */ /* 0x000fc60000000000 */
        /* <DEDUP_REMOVED lines=9> */
[----:B------:R-:W-:Y:S02]  /*a980*/  R2UR UR5, R15 ;  /* 0x000000000f0572ca */ /* 0x000fe400000e0000 */
[----:B------:R-:W3:Y:S11]  /*a990*/  LDL R15, [R1+0x54] ;  /* 0x00005400010f7983 */ /* 0x000ef60000100800 */
[----:B------:R-:W-:Y:S01]  /*a9a0*/  HGMMA.64x96x16.F32.BF16 R24, gdesc[UR4], RZ, !UPT, gsb0 ;  /* 0x01600000041879f0 */ /* 0x000fe2000c0018ff */
[----:B----4-:R-:W-:Y:S01]  /*a9b0*/  VIADD R6, R6, 0x2 ;  /* 0x0000000206067836 */ /* 0x010fe20000000000 */
[----:B------:R-:W-:-:S02]  /*a9c0*/  R2UR UR6, R8 ;  /* 0x00000000080672ca */ /* 0x000fc400000e0000 */
[----:B------:R-:W-:Y:S02]  /*a9d0*/  R2UR UR7, R9 ;  /* 0x00000000090772ca */ /* 0x000fe400000e0000 */
[----:B------:R-:W-:Y:S02]  /*a9e0*/  R2UR UR4, R6 ;  /* 0x00000000060472ca */ /* 0x000fe400000e0000 */
[----:B------:R-:W-:Y:S01]  /*a9f0*/  R2UR UR5, R7 ;  /* 0x00000000070572ca */ /* 0x000fe200000e0000 */
[----:B------:R-:W-:Y:S02]  /*aa00*/  VIADD R10, R10, 0x4 ;  /* 0x000000040a0a7836 */ /* 0x000fe40000000000 */
[----:B------:R-:W-:Y:S02]  /*aa10*/  VIADD R6, R4, 0x4 ;  /* 0x0000000404067836 */ /* 0x000fe40000000000 */
[----:B------:R-:W-:Y:S01]  /*aa20*/  IMAD.MOV.U32 R7, RZ, RZ, R9 ;  /* 0x000000ffff077224 */ /* 0x000fe200078e0009 */
[----:B------:R-:W-:-:S02]  /*aa30*/  WARPGROUP.DEPBAR.LE gsb0, 0x0 ;  /* 0x00008000000079c5 */ /* 0x000fc40000010000 */
        /* <DEDUP_REMOVED lines=21> */
[----:B---3--:R-:W-:-:S04]  /*ab90*/  LOP3.LUT R15, R15, 0x1, RZ, 0xfc, !PT ;  /* 0x000000010f0f7812 */ /* 0x008fc800078efcff */
[----:B------:R-:W-:Y:S01]  /*aba0*/  ISETP.NE.AND P1, PT, R15, 0x3, PT ;  /* 0x000000030f00780c */ /* 0x000fe20003f25270 */
[----:B------:R-:W-:Y:S01]  /*abb0*/  BSSY B0, `(.L_x_3693) ;  /* 0x0000004000007945 */ /* 0x000fe20003800000 */
[----:B------:R-:W-:-:S11]  /*abc0*/  WARPGROUP.DEPBAR.LE gsb0, 0x0 ;  /* 0x00008000000079c5 */ /* 0x000fd60000010000 */
[----:B0-----:R-:W-:Y:S05]  /*abd0*/  @!P1 BRA `(.L_x_3694) ;  /* 0x0000000000049947 */ /* 0x001fea0003800000 */
[----:B------:R-:W-:Y:S01]  /*abe0*/  BPT.TRAP 0x1 ;  /* 0x000000040000795c */ /* 0x000fe20000300000 */
.L_x_3694:
[----:B------:R-:W-:Y:S05]  /*abf0*/  BSYNC B0 ;  /* 0x0000000000007941 */ /* 0x000fea0003800000 */
.L_x_3693:
        /* <DEDUP_REMOVED lines=10> */
.L_x_3696:
[----:B------:R-:W-:Y:S05]  /*aca0*/  BSYNC B0 ;  /* 0x0000000000007941 */ /* 0x000fea0003800000 */
.L_x_3695:
[----:B------:R-:W-:Y:S04]  /*acb0*/  BSSY B0, `(.L_x_3697) ;  /* 0x0000006000007945 */ /* 0x000fe80003800000 */
[----:B-1----:R-:W-:Y:S05]  /*acc0*/  @P0 BRA `(.L_x_3698) ;  /* 0x0000000000100947 */ /* 0x002fea0003800000 */
[----:B-----5:R-:W-:Y:S01]  /*acd0*/  IMAD R4, R4, 0x8, R7 ;  /* 0x0000000804047824 */ /* 0x020fe200078e0207 */
[----:B0-----:R-:W-:-:S04]  /*ace0*/  SHF.L.U32 R5, R6, 0x1f, RZ ;  /* 0x0000001f06057819 */ /* 0x001fc800000006ff */
[----:B------:R-:W0:Y:S02]  /*acf0*/  SYNCS.PHASECHK.TRANS64.TRYWAIT P0, [R4+URZ], R5 ;  /* 0x00000005040075a7 */ /* 0x000e24000800017f */
[----:B0-----:R-:W-:Y:S05]  /*ad00*/  @!P0 BRA `(.L_x_3699) ;  /* 0x000002c400d48947 */ /* 0x001fea0003800000 */
.L_x_3698:
[----:B------:R-:W-:Y:S05]  /*ad10*/  BSYNC B0 ;  /* 0x0000000000007941 */ /* 0x000fea0003800000 */
.L_x_3697:
[----:B0-----:R-:W2:Y:S04]  /*ad20*/  LDL R5, [R1+0x90] ;  /* 0x0000900001057983 */ /* 0x001ea80000100800 */
        /* <DEDUP_REMOVED lines=8> */
[----:B--2---:R-:W-:Y:S01]  /*adb0*/  ISETP.NE.U32.AND P0, PT, R5, RZ, PT ;  /* 0x000000ff0500720c */ /* 0x004fe20003f05070 */
[----:B---3--:R-:W-:-:S02]  /*adc0*/  IMAD R4, R15, 0xc00, R20 ;  /* 0x00000c000f047824 */ /* 0x008fc400078e0214 */
[----:B------:R-:W-:Y:S01]  /*add0*/  IMAD.MOV.U32 R5, RZ, RZ, R21 ;  /* 0x000000ffff057224 */ /* 0x000fe200078e0015 */
[----:B------:R-:W2:Y:S01]  /*ade0*/  LDL.64 R14, [R1+0x110] ;  /* 0x00011000010e7983 */ /* 0x000ea20000100a00 */
[----:B----4-:R-:W-:Y:S02]  /*adf0*/  R2UR UR4, R6 ;  /* 0x00000000060472ca */ /* 0x010fe400000e0000 */
[----:B------:R-:W-:Y:S02]  /*ae00*/  R2UR UR6, R4 ;  /* 0x00000000040672ca */ /* 0x000fe400000e0000 */
[----:B------:R-:W-:Y:S02]  /*ae10*/  R2UR UR7, R5 ;  /* 0x00000000050772ca */ /* 0x000fe400000e0000 */
[----:B------:R-:W-:Y:S02]  /*ae20*/  R2UR UR5, R7 ;  /* 0x00000000070572ca */ /* 0x000fe400000e0000 */
[----:B------:R-:W-:-:S11]  /*ae30*/  VOTEU.ANY UP0, P0 ;  /* 0x00000000003f7886 */ /* 0x000fd60000000100 */
        /* <DEDUP_REMOVED lines=129> */
[----:B---3--:R-:W-:Y:S01]  /*b650*/  VIADD R8, R8, 0xc02 ;  /* 0x00000c0208087836 */ /* 0x008fe20000000000 */
[----:B------:R-:W-:Y:S02]  /*b660*/  WARPGROUP.DEPBAR.LE gsb0, 0x0 ;  /* 0x00008000000079c5 */ /* 0x000fe40000010000 */
[----:B------:R-:W-:-:S09]  /*b670*/  WARPGROUP.ARRIVE ;  /* 0x00000000000079c5 */ /* 0x000fd20000000000 */
[----:B------:R-:W-:Y:S01]  /*b680*/  HGMMA.64x96x16.F32.BF16 R24, gdesc[UR4], R24, gsb0 ;  /* 0x01600000041879f0 */ /* 0x000fe20008001818 */
[----:B------:R-:W-:Y:S01]  /*b690*/  VIADD R20, R4, 0x902 ;  /* 0x0000090204147836 */ /* 0x000fe20000000000 */
        /* <DEDUP_REMOVED lines=13> */
[----:B------:R-:W-:Y:S02]  /*b770*/  VIADD R12, R12, 0xc06 ;  /* 0x00000c060c0c7836 */ /* 0x000fe40000000000 */
        /* <DEDUP_REMOVED lines=8> */
[----:B------:R-:W0:Y:S01]  /*b800*/  S2R R72, SR_TID.X ;  /* 0x0000000000487919 */ /* 0x000e220000002100 */
[----:B------:R-:W-:Y:S04]  /*b810*/  STL [R1+0x90], R2 ;  /* 0x0000900201007387 */ /* 0x000fe80000100800 */
[----:B------:R-:W-:Y:S01]  /*b820*/  STL [R1+0x90], R2 ;  /* 0x0000900201007387 */ /* 0x000fe20000100800 */
[----:B------:R-:W-:-:S02]  /*b830*/  WARPGROUP.DEPBAR.LE gsb0, 0x0 ;  /* 0x00008000000079c5 */ /* 0x000fc40000010000 */
[----:B------:R-:W-:-:S06]  /*b840*/  WARPGROUP.ARRIVE ;  /* 0x00000000000079c5 */ /* 0x000fcc0000000000 */
[----:B------:R-:W-:Y:S01]  /*b850*/  HGMMA.64x96x16.F32.BF16 R24, gdesc[UR4], R24, gsb0 ;  /* 0x01600000041879f0 */ /* 0x000fe20008001818 */
[----:B0-----:R-:W-:Y:S01]  /*b860*/  LOP3.LUT R72, R72, 0x7f, RZ, 0xc0, !PT ;  /* 0x0000007f48487812 */ /* 0x001fe200078ec0ff */
[----:B------:R-:W-:Y:S03]  /*b870*/  STL [R1+0x90], R2 ;  /* 0x0000900201007387 */ /* 0x000fe60000100800 */
[----:B------:R-:W-:Y:S01]  /*b880*/  ISETP.NE.AND P0, PT, R72, RZ, PT ;  /* 0x000000ff4800720c */ /* 0x000fe20003f05270 */
        /* <DEDUP_REMOVED lines=21> */
[----:B------:R-:W2:Y:S04]  /*b9e0*/  LDL R12, [R1+0x13c] ;  /* 0x00013c00010c7983 */ /* 0x000ea80000100800 */
[----:B------:R-:W3:Y:S04]  /*b9f0*/  LDL R72, [R1+0x70] ;  /* 0x0000700001487983 */ /* 0x000ee80000100800 */
[----:B------:R-:W4:Y:S04]  /*ba00*/  LDL.64 R74, [R1+0x160] ;  /* 0x00016000014a7983 */ /* 0x000f280000100a00 */
[----:B------:R-:W4:Y:S04]  /*ba10*/  LDL R73, [R1+0x168] ;  /* 0x0001680001497983 */ /* 0x000f280000100800 */
[----:B------:R-:W4:Y:S04]  /*ba20*/  LDL.128 R8, [R1+0x150] ;  /* 0x0001500001087983 */ /* 0x000f280000100c00 */
[----:B-1----:R-:W4:Y:S01]  /*ba30*/  LDL.128 R4, [R1+0x140] ;  /* 0x0001400001047983 */ /* 0x002f220000100c00 */
[----:B------:R-:W-:Y:S01]  /*ba40*/  BSSY B0, `(.L_x_3700) ;  /* 0x0000040000007945 */ /* 0x000fe20003800000 */
[----:B--2---:R-:W-:-:S04]  /*ba50*/  SHF.R.S32.HI R13, RZ, 0x1f, R12 ;  /* 0x0000001fff0d7819 */ /* 0x004fc8000001140c */
        /* <DEDUP_REMOVED lines=19> */
[----:B---3--:R-:W-:Y:S01]  /*bb90*/  IMAD R72, R72, 0x8, R13 ;  /* 0x0000000848487824 */ /* 0x008fe200078e020d */
[----:B----4-:R-:W-:Y:S01]  /*bba0*/  ISETP.NE.AND P1, PT, R74, 0x1, PT ;  /* 0x000000014a00780c */ /* 0x010fe20003f25270 */
[----:B------:R-:W-:Y:S01]  /*bbb0*/  IMAD.IADD R14, R77, 0x1, -R14 ;  /* 0x000000014d0e7824 */ /* 0x000fe200078e0a0e */
[----:B------:R-:W-:Y:S01]  /*bbc0*/  LOP3.LUT R12, R12, 0x1ffffffe, RZ, 0xc0, !PT ;  /* 0x1ffffffe0c0c7812 */ /* 0x000fe200078ec0ff */
[----:B------:R-:W-:-:S04]  /*bbd0*/  IMAD.U32 R21, R72, 0x10, R21 ;  /* 0x0000001048157824 */ /* 0x000fc800078e0015 */
[----:B------:R-:W-:Y:S02]  /*bbe0*/  IMAD.IADD R12, R79, 0x1, -R12 ;  /* 0x000000014f0c7824 */ /* 0x000fe400078e0a0c */
[----:B------:R-:W-:-:S04]  /*bbf0*/  IMAD R21, R14, 0x40, R21 ;  /* 0x000000400e157824 */ /* 0x000fc800078e0215 */
[----:B------:R-:W-:-:S04]  /*bc00*/  IMAD R14, R12, 0x8, R21 ;  /* 0x000000080c0e7824 */ /* 0x000fc800078e0215 */
[----:B------:R-:W-:-:S05]  /*bc10*/  @P1 IMAD.HI.U32 R12, R14, R75, RZ ;  /* 0x0000004b0e0c1227 */ /* 0x000fca00078e00ff */
[----:B------:R-:W-:Y:S01]  /*bc20*/  @P1 SHF.R.U32.HI R14, RZ, R73, R12 ;  /* 0x00000049ff0e1219 */ /* 0x000fe2000001160c */
[----:B------:R-:W-:Y:S01]  /*bc30*/  IMAD.MOV.U32 R13, RZ, RZ, -0x60 ;  /* 0xffffffa0ff0d7424 */ /* 0x000fe200078e00ff */
[----:B------:R-:W-:-:S03]  /*bc40*/  LOP3.LUT R12, R17, 0x7ffffffc, RZ, 0xc0, !PT ;  /* 0x7ffffffc110c7812 */ /* 0x000fc600078ec0ff */
[----:B------:R-:W1:Y:S01]  /*bc50*/  SHFL.IDX PT, R20, R14, RZ, 0x1c1f ;  /* 0x001c1fff0e147589 */ /* 0x000e6200000e0000 */
[----:B------:R-:W-:Y:S02]  /*bc60*/  IMAD R13, R0, R13, 0x1 ;  /* 0x00000001000d7424 */ /* 0x000fe400078e020d */
[----:B------:R-:W-:Y:S01]  /*bc70*/  IMAD.IADD R12, R15, 0x1, -R12 ;  /* 0x000000010f0c7824 */ /* 0x000fe200078e0a0c */
[----:B------:R-:W-:-:S03]  /*bc80*/  ISETP.GE.AND P2, PT, R9, 0x1, PT ;  /* 0x000000010900780c */ /* 0x000fc60003f46270 */
[----:B------:R-:W-:Y:S01]  /*bc90*/  IMAD R12, R12, -0x2, R13 ;  /* 0xfffffffe0c0c7824 */ /* 0x000fe200078e020d */
[----:B------:R-:W-:-:S04]  /*bca0*/  LOP3.LUT R13, RZ, R6, RZ, 0x33, !PT ;  /* 0x00000006ff0d7212 */ /* 0x000fc800078e33ff */
[----:B------:R-:W-:Y:S01]  /*bcb0*/  IADD3 R16, -R4, R12, R5 ;  /* 0x0000000c04107210 */ /* 0x000fe20007ffe105 */
[----:B------:R-:W-:-:S04]  /*bcc0*/  IMAD R21, R0, -0x60, R8 ;  /* 0xffffffa000157824 */ /* 0x000fc800078e0208 */
[C---:B------:R-:W-:Y:S02]  /*bcd0*/  IMAD.IADD R15, R16.reuse, 0x1, R7 ;  /* 0x00000001100f7824 */ /* 0x040fe400078e0207 */
[----:B------:R-:W-:Y:S02]  /*bce0*/  IMAD.IADD R17, R16, 0x1, R13 ;  /* 0x0000000110117824 */ /* 0x000fe400078e020d */
[----:B------:R-:W-:Y:S02]  /*bcf0*/  VIADD R73, R12, 0xffffffff ;  /* 0xffffffff0c497836 */ /* 0x000fe40000000000 */
[--C-:B-1----:R-:W-:Y:S02]  /*bd00*/  IMAD.IADD R6, R15, 0x1, R20.reuse ;  /* 0x000000010f067824 */ /* 0x102fe400078e0214 */
[----:B------:R-:W-:Y:S01]  /*bd10*/  IMAD.IADD R7, R17, 0x1, R20 ;  /* 0x0000000111077824 */ /* 0x000fe200078e0214 */
[----:B0-----:R-:W-:Y:S06]  /*bd20*/  @!P2 BRA `(.L_x_3701) ;  /* 0x000000000044a947 */ /* 0x001fec0003800000 */
[----:B------:R-:W-:Y:S01]  /*bd30*/  IADD3 R8, -R4, R5, R20 ;  /* 0x0000000504087210 */ /* 0x000fe20007ffe114 */
[----:B------:R-:W-:Y:S03]  /*bd40*/  BSSY B1, `(.L_x_3702) ;  /* 0x000000c000017945 */ /* 0x000fe60003800000 */
[----:B------:R-:W-:-:S13]  /*bd50*/  ISETP.GT.AND P1, PT, R8, -0x1, PT ;  /* 0xffffffff0800780c */ /* 0x000fda0003f24270 */
[----:B------:R-:W-:Y:S05]  /*bd60*/  @P1 BRA `(.L_x_3703) ;  /* 0x0000000000181947 */ /* 0x000fea0003800000 */
[----:B------:R-:W-:Y:S02]  /*bd70*/  ISETP.NE.AND P1, PT, R9, 0x1, PT ;  /* 0x000000010900780c */ /* 0x000fe40003f25270 */
[----:B------:R-:W-:-:S11]  /*bd80*/  LOP3.LUT R13, RZ, R8, RZ, 0x33, !PT ;  /* 0x00000008ff0d7212 */ /* 0x000fd600078e33ff */
[----:B------:R-:W-:-:S05]  /*bd90*/  @P1 IMAD.HI.U32 R8, R13, R10, RZ ;  /* 0x0000000a0d081227 */ /* 0x000fca00078e00ff */
[----:B------:R-:W-:-:S04]  /*bda0*/  @P1 SHF.R.U32.HI R13, RZ, R11, R8 ;  /* 0x0000000bff0d1219 */ /* 0x000fc80000011608 */
[----:B------:R-:W-:Y:S01]  /*bdb0*/  LOP3.LUT R8, RZ, R13, RZ, 0x33, !PT ;  /* 0x0000000dff087212 */ /* 0x000fe200078e33ff */
[----:B------:R-:W-:Y:S06]  /*bdc0*/  BRA `(.L_x_3704) ;  /* 0x00000000000c7947 */ /* 0x000fec0003800000 */
.L_x_3703:
[----:B------:R-:W-:-:S13]  /*bdd0*/  ISETP.NE.AND P1, PT, R9, 0x1, PT ;  /* 0x000000010900780c */ /* 0x000fda0003f25270 */
[----:B------:R-:W-:-:S05]  /*bde0*/  @P1 IMAD.HI.U32 R12, R8, R10, RZ ;  /* 0x0000000a080c1227 */ /* 0x000fca00078e00ff */
[----:B------:R-:W-:-:S07]  /*bdf0*/  @P1 SHF.R.U32.HI R8, RZ, R11, R12 ;  /* 0x0000000bff081219 */ /* 0x000fce000001160c */
.L_x_3704:
[----:B------:R-:W-:Y:S05]  /*be00*/  BSYNC B1 ;  /* 0x0000000000017941 */ /* 0x000fea0003800000 */
.L_x_3702:
[----:B------:R-:W-:-:S05]  /*be10*/  IMAD R8, R8, R9, R73 ;  /* 0x0000000908087224 */ /* 0x000fca00078e0249 */
[----:B------:R-:W-:Y:S02]  /*be20*/  VIMNMX R7, R7, R8, !PT ;  /* 0x0000000807077248 */ /* 0x000fe40007fe0100 */
[----:B------:R-:W-:-:S07]  /*be30*/  VIADDMNMX R6, R8, R9, R6, PT ;  /* 0x0000000908067246 */ /* 0x000fce0003800106 */
.L_x_3701:
[----:B------:R-:W-:Y:S05]  /*be40*/  BSYNC B0 ;  /* 0x0000000000007941 */ /* 0x000fea0003800000 */
.L_x_3700:
[C---:B------:R-:W-:Y:S01]  /*be50*/  ISETP.GE.AND P1, PT, R21.reuse, 0x9, PT ;  /* 0x000000091500780c */ /* 0x040fe20003f26270 */
[----:B------:R-:W0:Y:S01]  /*be60*/  SHFL.IDX PT, R14, R14, 0x1, 0x1c1f ;  /* 0x003c1f000e0e7f89 */ /* 0x000e2200000e0000 */
[----:B------:R-:W-:Y:S01]  /*be70*/  ISETP.GE.AND P2, PT, R21, 0x2, PT ;  /* 0x000000021500780c */ /* 0x000fe20003f46270 */
[----:B------:R-:W-:Y:S01]  /*be80*/  BSSY B0, `(.L_x_3705) ;  /* 0x0000087000007945 */ /* 0x000fe20003800000 */
[----:B------:R-:W-:Y:S02]  /*be90*/  P2R R75, PR, RZ, 0x2 ;  /* 0x00000002ff4b7803 */ /* 0x000fe40000000000 */
[----:B------:R-:W-:Y:S02]  /*bea0*/  ISETP.GT.AND P1, PT, R7, 0x8, !P1 ;  /* 0x000000080700780c */ /* 0x000fe40004f24270 */
[----:B------:R-:W-:Y:S02]  /*beb0*/  P2R R13, PR, RZ, 0x4 ;  /* 0x00000004ff0d7803 */ /* 0x000fe40000000000 */
[----:B------:R-:W-:-:S02]  /*bec0*/  ISETP.LT.OR P1, PT, R6, 0x9, P1 ;  /* 0x000000090600780c */ /* 0x000fc40000f21670 */
[----:B------:R-:W-:Y:S02]  /*bed0*/  ISETP.GT.AND P2, PT, R7, 0x1, !P2 ;  /* 0x000000010700780c */ /* 0x000fe40005744270 */
[----:B------:R-:W-:Y:S02]  /*bee0*/  ISETP.GE.AND P3, PT, R21, 0xa, PT ;  /* 0x0000000a1500780c */ /* 0x000fe40003f66270 */
[----:B------:R-:W-:Y:S02]  /*bef0*/  FSEL R170, R28, -INF , !P1 ;  /* 0xff8000001caa7808 */ /* 0x000fe40004800000 */
[----:B------:R-:W-:Y:S02]  /*bf00*/  ISETP.LT.OR P2, PT, R6, 0x2, P2 ;  /* 0x000000020600780c */ /* 0x000fe40001741670 */
[----:B------:R-:W-:Y:S02]  /*bf10*/  ISETP.GT.AND P1, PT, R7, 0x9, !P3 ;  /* 0x000000090700780c */ /* 0x000fe40005f24270 */
[----:B------:R-:W-:-:S02]  /*bf20*/  FSEL R168, R25, -INF , !P2 ;  /* 0xff80000019a87808 */ /* 0x000fc40005000000 */
[C---:B------:R-:W-:Y:S01]  /*bf30*/  ISETP.LT.OR P1, PT, R6.reuse, 0xa, P1 ;  /* 0x0000000a0600780c */ /* 0x040fe20000f21670 */
[----:B0-----:R-:W-:Y:S01]  /*bf40*/  IMAD.IADD R8, R15, 0x1, R14 ;  /* 0x000000010f087824 */ /* 0x001fe200078e020e */
        /* <DEDUP_REMOVED lines=29> */
[C---:B------:R-:W-:Y:S02]  /*c120*/  ISETP.LT.OR P1, PT, R6.reuse, 0x22, P1 ;  /* 0x000000220600780c */ /* 0x040fe40000f21670 */
        /* <DEDUP_REMOVED lines=45> */
[----:B------:R-:W-:Y:S02]  /*c400*/  P2R R25, PR, RZ, 0x8 ;  /* 0x00000008ff197803 */ /* 0x000fe40000000000 */
[----:B------:R-:W-:-:S02]  /*c410*/  FSEL R60, R60, -INF , !P1 ;  /* 0xff8000003c3c7808 */ /* 0x000fc40004800000 */
        /* <DEDUP_REMOVED lines=22> */
[----:B------:R-:W-:Y:S01]  /*c580*/  ISETP.GT.AND P6, PT, R7, 0x59, !P6 ;  /* 0x000000590700780c */ /* 0x000fe200077c4270 */
[----:B------:R-:W-:-:S03]  /*c590*/  IMAD.IADD R7, R17, 0x1, R14 ;  /* 0x0000000111077824 */ /* 0x000fc600078e020e */
        /* <DEDUP_REMOVED lines=14> */
.L_x_3708:
[----:B------:R-:W-:-:S13]  /*c680*/  ISETP.NE.AND P6, PT, R9, 0x1, PT ;  /* 0x000000010900780c */ /* 0x000fda0003fc5270 */
[----:B------:R-:W-:-:S05]  /*c690*/  @P6 IMAD.HI.U32 R10, R4, R10, RZ ;  /* 0x0000000a040a6227 */ /* 0x000fca00078e00ff */
[----:B------:R-:W-:-:S07]  /*c6a0*/  @P6 SHF.R.U32.HI R4, RZ, R11, R10 ;  /* 0x0000000bff046219 */ /* 0x000fce000001160a */
.L_x_3709:
[----:B------:R-:W-:Y:S05]  /*c6b0*/  BSYNC B1 ;  /* 0x0000000000017941 */ /* 0x000fea0003800000 */
.L_x_3707:
[----:B------:R-:W-:-:S05]  /*c6c0*/  IMAD R4, R4, R9, R73 ;  /* 0x0000000904047224 */ /* 0x000fca00078e0249 */
[----:B------:R-:W-:Y:S02]  /*c6d0*/  VIADDMNMX R8, R4, R9, R8, PT ;  /* 0x0000000904087246 */ /* 0x000fe40003800108 */
[----:B------:R-:W-:-:S07]  /*c6e0*/  VIMNMX R7, R7, R4, !PT ;  /* 0x0000000407077248 */ /* 0x000fce0007fe0100 */
.L_x_3706:
[----:B------:R-:W-:Y:S05]  /*c6f0*/  BSYNC B0 ;  /* 0x0000000000007941 */ /* 0x000fea0003800000 */
.L_x_3705:
[----:B------:R-:W2:Y:S01]  /*c700*/  LDL.64 R14, [R1+0x430] ;  /* 0x00043000010e7983 */ /* 0x000ea20000100a00 */
[----:B------:R-:W-:Y:S02]  /*c710*/  ISETP.GT.AND P5, PT, R7, RZ, !P5 ;  /* 0x000000ff0700720c */ /* 0x000fe40006fa4270 */
        /* <DEDUP_REMOVED lines=35> */
[----:B------:R-:W-:Y:S02]  /*c950*/  ISETP.NE.AND P5, PT, R40, RZ, PT ;  /* 0x000000ff2800720c */ /* 0x000fe40003fa5270 */
[C---:B------:R-:W-:Y:S01]  /*c960*/  ISETP.GT.AND P1, PT, R7.reuse, 0x49, !P1 ;  /* 0x000000490700780c */ /* 0x040fe20004f24270 */
[----:B------:R-:W3:Y:S01]  /*c970*/  LDL R40, [R1+0x450] ;  /* 0x0004500001287983 */ /* 0x000ee20000100800 */
        /* <DEDUP_REMOVED lines=36> */
[----:B--2---:R-:W-:Y:S02]  /*cbc0*/  FMNMX.FTZ R4, R86, R14, !PT ;  /* 0x0000000e56047209 */ /* 0x004fe40007810000 */
[----:B------:R-:W-:Y:S02]  /*cbd0*/  ISETP.LT.OR P5, PT, R8, 0x49, P5 ;  /* 0x000000490800780c */ /* 0x000fe40002fa1670 */
[----:B------:R-:W-:Y:S02]  /*cbe0*/  FMNMX.FTZ R4, R168, R4, !PT ;  /* 0x00000004a8047209 */ /* 0x000fe40007810000 */
[----:B------:R-:W-:-:S02]  /*cbf0*/  FSEL R62, R62, -INF , !P5 ;  /* 0xff8000003e3e7808 */ /* 0x000fc40006800000 */
[----:B------:R-:W-:Y:S02]  /*cc00*/  FMNMX.FTZ R4, R170, R4, !PT ;  /* 0x00000004aa047209 */ /* 0x000fe40007810000 */
[C---:B------:R-:W-:Y:S02]  /*cc10*/  ISETP.GT.AND P2, PT, R7.reuse, 0x50, !P2 ;  /* 0x000000500700780c */ /* 0x040fe40005744270 */
[----:B------:R-:W-:Y:S02]  /*cc20*/  FMNMX.FTZ R4, R84, R4, !PT ;  /* 0x0000000454047209 */ /* 0x000fe40007810000 */
[----:B------:R-:W-:Y:S02]  /*cc30*/  ISETP.LT.OR P1, PT, R8, 0x4a, P1 ;  /* 0x0000004a0800780c */ /* 0x000fe40000f21670 */
[----:B------:R-:W-:Y:S02]  /*cc40*/  FMNMX.FTZ R4, R82, R4, !PT ;  /* 0x0000000452047209 */ /* 0x000fe40007810000 */
[----:B------:R-:W-:-:S02]  /*cc50*/  ISETP.GT.AND P3, PT, R7, 0x51, !P3 ;  /* 0x000000510700780c */ /* 0x000fc40005f64270 */
[----:B------:R-:W-:Y:S02]  /*cc60*/  FMNMX.FTZ R4, R80, R4, !PT ;  /* 0x0000000450047209 */ /* 0x000fe40007810000 */
[----:B------:R-:W-:Y:S02]  /*cc70*/  ISETP.NE.AND P6, PT, R21, RZ, PT ;  /* 0x000000ff1500720c */ /* 0x000fe40003fc5270 */
        /* <DEDUP_REMOVED lines=37> */
[----:B------:R-:W-:Y:S02]  /*ced0*/  FMNMX.FTZ R5, R59, R4, !PT ;  /* 0x000000043b057209 */ /* 0x000fe40007810000 */
[----:B------:R-:W-:Y:S01]  /*cee0*/  ISETP.LT.OR P2, PT, R8, 0x51, P2 ;  /* 0x000000510800780c */ /* 0x000fe20001741670 */
[----:B------:R-:W0:Y:S01]  /*cef0*/  SHFL.BFLY PT, R10, R9, 0x1, 0x1f ;  /* 0x0c201f00090a7f89 */ /* 0x000e2200000e0000 */
        /* <DEDUP_REMOVED lines=16> */
[----:B0-----:R-:W-:Y:S01]  /*d000*/  FMNMX.FTZ R8, R9, R10, !PT ;  /* 0x0000000a09087209 */ /* 0x001fe20007810000 */
[----:B------:R-:W2:Y:S04]  /*d010*/  LDL.64 R4, [R1+0x440] ;  /* 0x0004400001047983 */ /* 0x000ea80000100a00 */
[----:B------:R0:W-:Y:S04]  /*d020*/  STL.64 [R1+0x430], R6 ;  /* 0x0004300601007387 */ /* 0x0001e80000100a00 */
[----:B------:R-:W4:Y:S04]  /*d030*/  LDL R10, [R1+0x434] ;  /* 0x00043400010a7983 */ /* 0x000f280000100800 */
[----:B------:R-:W-:Y:S04]  /*d040*/  STL [R1+0x430], R8 ;  /* 0x0004300801007387 */ /* 0x000fe80000100800 */
[----:B------:R-:W3:Y:S04]  /*d050*/  LDL R11, [R1+0x430] ;  /* 0x00043000010b7983 */ /* 0x000ee80000100800 */
[----:B----4-:R-:W1:Y:S01]  /*d060*/  SHFL.BFLY PT, R7, R10, 0x2, 0x1f ;  /* 0x0c401f000a077f89 */ /* 0x010e6200000e0000 */
[----:B---3--:R-:W-:Y:S01]  /*d070*/  FMUL.FTZ R9, R40, R11 ;  /* 0x0000000b28097220 */ /* 0x008fe20000410000 */
[----:B------:R-:W-:-:S04]  /*d080*/  FSETP.NEU.FTZ.AND P1, PT, R11, -INF , PT ;  /* 0xff8000000b00780b */ /* 0x000fc80003f3d000 */
[----:B------:R-:W-:-:S05]  /*d090*/  FSEL R9, R9, RZ, P1 ;  /* 0x000000ff09097208 */ /* 0x000fca0000800000 */
[----:B0-----:R-:W-:Y:S01]  /*d0a0*/  FFMA.FTZ R6, R84, R40, -R9 ;  /* 0x0000002854067223 */ /* 0x001fe20000010809 */
[----:B-1----:R-:W-:-:S03]  /*d0b0*/  FMNMX.FTZ R7, R7, R10, !PT ;  /* 0x0000000a07077209 */ /* 0x002fc60007810000 */
[----:B------:R0:W-:Y:S02]  /*d0c0*/  MUFU.EX2 R25, R6 ;  /* 0x0000000600197308 */ /* 0x0001e40000000800 */
[----:B0-----:R-:W0:Y:S01]  /*d0d0*/  SHFL.BFLY PT, R6, R7, 0x1, 0x1f ;  /* 0x0c201f0007067f89 */ /* 0x001e2200000e0000 */
[----:B------:R-:W-:Y:S01]  /*d0e0*/  FSEL R11, R11, RZ, P1 ;  /* 0x000000ff0b0b7208 */ /* 0x000fe20000800000 */
[-CC-:B------:R-:W-:Y:S01]  /*d0f0*/  FFMA.FTZ R13, R86, R40.reuse, -R9.reuse ;  /* 0x00000028560d7223 */ /* 0x180fe20000010809 */
[----:B------:R-:W-:-:S03]  /*d100*/  FFMA.FTZ R21, R24, R40, -R9 ;  /* 0x0000002818157223 */ /* 0x000fc60000010809 */
[----:B------:R-:W-:Y:S01]  /*d110*/  FADD.FTZ R11, R14, -R11 ;  /* 0x8000000b0e0b7221 */ /* 0x000fe20000010000 */
[----:B0-----:R-:W-:-:S04]  /*d120*/  FMNMX.FTZ R6, R7, R6, !PT ;  /* 0x0000000607067209 */ /* 0x001fc80007810000 */
        /* <DEDUP_REMOVED lines=10> */
[-C--:B------:R-:W-:Y:S01]  /*d1d0*/  FFMA.FTZ R169, R27, R40.reuse, -R7 ;  /* 0x000000281ba97223 */ /* 0x080fe20000010807 */
[----:B------:R-:W-:Y:S01]  /*d1e0*/  MUFU.EX2 R13, R13 ;  /* 0x0000000d000d7308 */ /* 0x000fe20000000800 */
[-C--:B------:R-:W-:Y:S01]  /*d1f0*/  FFMA.FTZ R170, R170, R40.reuse, -R9 ;  /* 0x00000028aaaa7223 */ /* 0x080fe20000010809 */
[----:B------:R-:W-:-:S06]  /*d200*/  FFMA.FTZ R171, R30, R40, -R7 ;  /* 0x000000281eab7223 */ /* 0x000fcc0000010807 */
[----:B------:R-:W2:Y:S01]  /*d210*/  MUFU.EX2 R28, R11 ;  /* 0x0000000b001c7308 */ /* 0x000ea20000000800 */
[-C--:B------:R-:W-:Y:S01]  /*d220*/  FFMA.FTZ R178, R12, R40.reuse, -R9 ;  /* 0x000000280cb27223 */ /* 0x080fe20000010809 */
[----:B------:R-:W-:-:S06]  /*d230*/  FFMA.FTZ R12, R31, R40, -R7 ;  /* 0x000000281f0c7223 */ /* 0x000fcc0000010807 */
[----:B------:R-:W-:Y:S08]  /*d240*/  MUFU.EX2 R24, R24 ;  /* 0x0000001800187308 */ /* 0x000ff00000000800 */
[----:B------:R-:W0:Y:S01]  /*d250*/  MUFU.EX2 R26, R15 ;  /* 0x0000000f001a7308 */ /* 0x000e220000000800 */
[----:B------:R-:W-:-:S07]  /*d260*/  FFMA.FTZ R212, R82, R40, -R9 ;  /* 0x0000002852d47223 */ /* 0x000fce0000010809 */
[----:B------:R-:W1:Y:S01]  /*d270*/  MUFU.EX2 R168, R168 ;  /* 0x000000a800a87308 */ /* 0x000e620000000800 */
[----:B------:R-:W-:-:S07]  /*d280*/  FFMA.FTZ R208, R34, R40, -R7 ;  /* 0x0000002822d07223 */ /* 0x000fce0000010807 */
[----:B------:R-:W3:Y:S01]  /*d290*/  MUFU.EX2 R169, R169 ;  /* 0x000000a900a97308 */ /* 0x000ee20000000800 */
[----:B------:R-:W-:-:S07]  /*d2a0*/  FFMA.FTZ R233, R80, R40, -R9 ;  /* 0x0000002850e97223 */ /* 0x000fce0000010809 */
[----:B------:R-:W4:Y:S01]  /*d2b0*/  MUFU.EX2 R170, R170 ;  /* 0x000000aa00aa7308 */ /* 0x000f220000000800 */
[-C--:B------:R-:W-:Y:S01]  /*d2c0*/  FFMA.FTZ R187, R20, R40.reuse, -R9 ;  /* 0x0000002814bb7223 */ /* 0x080fe20000010809 */
[----:B------:R-:W-:-:S06]  /*d2d0*/  FFMA.FTZ R209, R35, R40, -R7 ;  /* 0x0000002823d17223 */ /* 0x000fcc0000010807 */
        /* <DEDUP_REMOVED lines=14> */
[----:B------:R-:W5:Y:S01]  /*d3c0*/  MUFU.EX2 R212, R212 ;  /* 0x000000d400d47308 */ /* 0x000f620000000800 */
[-CC-:B------:R-:W-:Y:S01]  /*d3d0*/  FFMA.FTZ R177, R64, R40.reuse, -R9.reuse ;  /* 0x0000002840b17223 */ /* 0x180fe20000010809 */
[----:B------:R-:W-:Y:S01]  /*d3e0*/  FFMA.FTZ R20, R68, R40, -R9 ;  /* 0x0000002844147223 */ /* 0x000fe20000010809 */
[----:B--2---:R-:W-:Y:S01]  /*d3f0*/  FFMA.FTZ R9, R28, R4, R13 ;  /* 0x000000041c097223 */ /* 0x004fe2000001000d */
[----:B0-----:R-:W-:Y:S01]  /*d400*/  FFMA.FTZ R4, R5, R26, R24 ;  /* 0x0000001a05047223 */ /* 0x001fe20000010018 */
[----:B------:R-:W-:-:S03]  /*d410*/  FFMA.FTZ R206, R38, R40, -R7 ;  /* 0x0000002826ce7223 */ /* 0x000fc60000010807 */
[----:B------:R-:W0:Y:S01]  /*d420*/  MUFU.EX2 R208, R208 ;  /* 0x000000d000d07308 */ /* 0x000e220000000800 */
[----:B-1----:R-:W-:Y:S01]  /*d430*/  FADD.FTZ R9, R168, R9 ;  /* 0x00000009a8097221 */ /* 0x002fe20000010000 */
[----:B---3--:R-:W-:Y:S01]  /*d440*/  FADD.FTZ R4, R169, R4 ;  /* 0x00000004a9047221 */ /* 0x008fe20000010000 */
[----:B------:R-:W-:-:S05]  /*d450*/  FFMA.FTZ R207, R39, R40, -R7 ;  /* 0x0000002827cf7223 */ /* 0x000fca0000010807 */
[----:B------:R-:W1:Y:S01]  /*d460*/  MUFU.EX2 R233, R233 ;  /* 0x000000e900e97308 */ /* 0x000e620000000800 */
[----:B----4-:R-:W-:Y:S01]  /*d470*/  FADD.FTZ R8, R170, R9 ;  /* 0x00000009aa087221 */ /* 0x010fe20000010000 */
[----:B-----5:R-:W-:-:S06]  /*d480*/  FADD.FTZ R5, R171, R4 ;  /* 0x00000004ab057221 */ /* 0x020fcc0000010000 */
[----:B------:R-:W2:Y:S01]  /*d490*/  MUFU.EX2 R209, R209 ;  /* 0x000000d100d17308 */ /* 0x000ea20000000800 */
[----:B------:R-:W-:Y:S01]  /*d4a0*/  FFMA.FTZ R200, R42, R40, -R7 ;  /* 0x000000282ac87223 */ /* 0x000fe20000010807 */
[----:B------:R-:W-:-:S06]  /*d4b0*/  FADD.FTZ R9, R25, R8 ;  /* 0x0000000819097221 */ /* 0x000fcc0000010000 */
[----:B------:R-:W3:Y:S01]  /*d4c0*/  MUFU.EX2 R210, R210 ;  /* 0x000000d200d27308 */ /* 0x000ee20000000800 */
[----:B------:R-:W-:Y:S01]  /*d4d0*/  FADD.FTZ R5, R12, R5 ;  /* 0x000000050c057221 */ /* 0x000fe20000010000 */
[----:B------:R-:W-:-:S06]  /*d4e0*/  FFMA.FTZ R201, R43, R40, -R7 ;  /* 0x000000282bc97223 */ /* 0x000fcc0000010807 */
[----:B------:R-:W4:Y:S01]  /*d4f0*/  MUFU.EX2 R206, R206 ;  /* 0x000000ce00ce7308 */ /* 0x000f220000000800 */
[----:B------:R-:W-:Y:S01]  /*d500*/  FADD.FTZ R4, R212, R9 ;  /* 0x00000009d4047221 */ /* 0x000fe20000010000 */
[----:B0-----:R-:W-:-:S06]  /*d510*/  FADD.FTZ R8, R208, R5 ;  /* 0x00000005d0087221 */ /* 0x001fcc0000010000 */
[----:B------:R-:W0:Y:S01]  /*d520*/  MUFU.EX2 R211, R211 ;  /* 0x000000d300d37308 */ /* 0x000e220000000800 */
[----:B------:R-:W-:-:S07]  /*d530*/  FFMA.FTZ R198, R46, R40, -R7 ;  /* 0x000000282ec67223 */ /* 0x000fce0000010807 */
[----:B------:R-:W5:Y:S01]  /*d540*/  MUFU.EX2 R207, R207 ;  /* 0x000000cf00cf7308 */ /* 0x000f620000000800 */
[----:B-1----:R-:W-:Y:S01]  /*d550*/  FADD.FTZ R5, R233, R4 ;  /* 0x00000004e9057221 */ /* 0x002fe20000010000 */
[----:B--2---:R-:W-:-:S06]  /*d560*/  FADD.FTZ R9, R209, R8 ;  /* 0x00000008d1097221 */ /* 0x004fcc0000010000 */
[----:B------:R-:W1:Y:S01]  /*d570*/  MUFU.EX2 R205, R205 ;  /* 0x000000cd00cd7308 */ /* 0x000e620000000800 */
[----:B------:R-:W-:-:S07]  /*d580*/  FFMA.FTZ R199, R47, R40, -R7 ;  /* 0x000000282fc77223 */ /* 0x000fce0000010807 */
[----:B------:R-:W2:Y:S01]  /*d590*/  MUFU.EX2 R200, R200 ;  /* 0x000000c800c87308 */ /* 0x000ea20000000800 */
[----:B---3--:R-:W-:Y:S01]  /*d5a0*/  FADD.FTZ R4, R210, R5 ;  /* 0x00000005d2047221 */ /* 0x008fe20000010000 */
[----:B----4-:R-:W-:-:S06]  /*d5b0*/  FADD.FTZ R8, R206, R9 ;  /* 0x00000009ce087221 */ /* 0x010fcc0000010000 */
[----:B------:R-:W3:Y:S01]  /*d5c0*/  MUFU.EX2 R204, R204 ;  /* 0x000000cc00cc7308 */ /* 0x000ee20000000800 */
[----:B------:R-:W-:-:S07]  /*d5d0*/  FFMA.FTZ R190, R50, R40, -R7 ;  /* 0x0000002832be7223 */ /* 0x000fce0000010807 */
[----:B------:R-:W4:Y:S01]  /*d5e0*/  MUFU.EX2 R201, R201 ;  /* 0x000000c900c97308 */ /* 0x000f220000000800 */
[----:B0-----:R-:W-:Y:S01]  /*d5f0*/  FADD.FTZ R4, R211, R4 ;  /* 0x00000004d3047221 */ /* 0x001fe20000010000 */
[----:B-----5:R-:W-:-:S06]  /*d600*/  FADD.FTZ R5, R207, R8 ;  /* 0x00000008cf057221 */ /* 0x020fcc0000010000 */
        /* <DEDUP_REMOVED lines=55> */
[----:B------:R-:W3:Y:S08]  /*d980*/  MUFU.EX2 R178, R178 ;  /* 0x000000b200b27308 */ /* 0x000ef00000000800 */
[----:B------:R-:W4:Y:S01]  /*d990*/  MUFU.EX2 R17, R17 ;  /* 0x0000001100117308 */ /* 0x000f220000000800 */
[----:B0-----:R-:W-:Y:S01]  /*d9a0*/  FADD.FTZ R4, R185, R4 ;  /* 0x00000004b9047221 */ /* 0x001fe20000010000 */
[----:B-----5:R-:W-:-:S06]  /*d9b0*/  FADD.FTZ R5, R181, R8 ;  /* 0x00000008b5057221 */ /* 0x020fcc0000010000 */
[----:B------:R-:W0:Y:S08]  /*d9c0*/  MUFU.EX2 R20, R20 ;  /* 0x0000001400147308 */ /* 0x000e300000000800 */
[----:B------:R-:W5:Y:S01]  /*d9d0*/  MUFU.EX2 R14, R14 ;  /* 0x0000000e000e7308 */ /* 0x000f620000000800 */
[----:B-1----:R-:W-:Y:S01]  /*d9e0*/  FADD.FTZ R7, R177, R4 ;  /* 0x00000004b1077221 */ /* 0x002fe20000010000 */
[----:B--2---:R-:W-:-:S06]  /*d9f0*/  FADD.FTZ R4, R16, R5 ;  /* 0x0000000510047221 */ /* 0x004fcc0000010000 */
[----:B------:R-:W1:Y:S08]  /*da00*/  MUFU.EX2 R21, R21 ;  /* 0x0000001500157308 */ /* 0x000e700000000800 */
[----:B------:R-:W2:Y:S01]  /*da10*/  MUFU.EX2 R15, R15 ;  /* 0x0000000f000f7308 */ /* 0x000ea20000000800 */
[----:B---3--:R-:W-:Y:S01]  /*da20*/  FADD.FTZ R7, R178, R7 ;  /* 0x00000007b2077221 */ /* 0x008fe20000010000 */
[----:B----4-:R-:W-:-:S03]  /*da30*/  FADD.FTZ R5, R17, R4 ;  /* 0x0000000411057221 */ /* 0x010fc60000010000 */
[----:B0-----:R-:W-:Y:S01]  /*da40*/  FADD.FTZ R8, R20, R7 ;  /* 0x0000000714087221 */ /* 0x001fe20000010000 */
[----:B-----5:R-:W-:-:S03]  /*da50*/  FADD.FTZ R4, R14, R5 ;  /* 0x000000050e047221 */ /* 0x020fc60000010000 */
[----:B-1----:R-:W-:Y:S01]  /*da60*/  FADD.FTZ R8, R21, R8 ;  /* 0x0000000815087221 */ /* 0x002fe20000010000 */
[----:B------:R-:W-:Y:S01]  /*da70*/  STL [R1+0x434], R6 ;  /* 0x0004340601007387 */ /* 0x000fe20000100800 */
[----:B--2---:R-:W-:-:S05]  /*da80*/  FADD.FTZ R9, R15, R4 ;  /* 0x000000040f097221 */ /* 0x004fca0000010000 */
[----:B------:R0:W-:Y:S04]  /*da90*/  STL.64 [R1+0x440], R8 ;  /* 0x0004400801007387 */ /* 0x0001e80000100a00 */
[----:B------:R-:W2:Y:S01]  /*daa0*/  LD.E R7, desc[UR42][R18.64+0x220] ;  /* 0x0002202a12077980 */ /* 0x000ea2000c101900 */
[----:B------:R-:W-:-:S04]  /*dab0*/  UIADD3 UR4, UP0, UR37, 0x220, URZ ;  /* 0x0000022025047890 */ /* 0x000fc8000ff1e03f */
[----:B------:R-:W-:Y:S02]  /*dac0*/  ULOP3.LUT UR5, UR4, 0x4, URZ, 0xfc, !UPT ;  /* 0x0000000404057892 */ /* 0x000fe4000f8efc3f */
[----:B------:R-:W-:-:S04]  /*dad0*/  UIADD3.X UR6, URZ, UR36, URZ, UP0, !UPT ;  /* 0x000000243f067290 */ /* 0x000fc800087fe43f */
[----:B------:R-:W-:Y:S02]  /*dae0*/  IMAD.U32 R4, RZ, RZ, UR5 ;  /* 0x00000005ff047e24 */ /* 0x000fe4000f8e00ff */
[----:B------:R-:W-:Y:S02]  /*daf0*/  IMAD.U32 R5, RZ, RZ, UR6 ;  /* 0x00000006ff057e24 */ /* 0x000fe4000f8e00ff */
[----:B--2---:R-:W-:-:S05]  /*db00*/  FMUL.FTZ R7, R28, R7 ;  /* 0x000000071c077220 */ /* 0x004fca0000410000 */
[----:B------:R1:W-:Y:S04]  /*db10*/  ST.E desc[UR42][R18.64+0x220], R7 ;  /* 0x0002200712007985 */ /* 0x0003e8000c10192a */
[----:B------:R-:W2:Y:S02]  /*db20*/  LD.E R10, desc[UR42][R4.64] ;  /* 0x0000002a040a7980 */ /* 0x000ea4000c101900 */
[----:B--2---:R-:W-:-:S05]  /*db30*/  FMUL.FTZ R11, R28, R10 ;  /* 0x0000000a1c0b7220 */ /* 0x004fca0000410000 */
[----:B------:R2:W-:Y:S04]  /*db40*/  ST.E desc[UR42][R4.64], R11 ;  /* 0x0000000b04007985 */ /* 0x0005e8000c10192a */
[----:B0-----:R-:W3:Y:S04]  /*db50*/  LD.E R9, desc[UR42][R18.64+0x230] ;  /* 0x0002302a12097980 */ /* 0x001ee8000c101900 */
[----:B------:R-:W4:Y:S04]  /*db60*/  LD.E R143, desc[UR42][R18.64+0x414] ;  /* 0x0004142a128f7980 */ /* 0x000f28000c101900 */
        /* <DEDUP_REMOVED lines=60> */
[----:B------:R-:W-:-:S06]  /*df30*/  ULOP3.LUT UR5, UR4, 0x8, URZ, 0xfc, !UPT ;  /* 0x0000000804057892 */ /* 0x000fcc000f8efc3f */
[----:B------:R-:W-:Y:S02]  /*df40*/  IMAD.U32 R8, RZ, RZ, UR5 ;  /* 0x00000005ff087e24 */ /* 0x000fe4000f8e00ff */
[C---:B---3--:R-:W-:Y:S01]  /*df50*/  FMUL.FTZ R9, R28.reuse, R9 ;  /* 0x000000091c097220 */ /* 0x048fe20000410000 */
[----:B----4-:R-:W-:-:S04]  /*df60*/  FMUL.FTZ R143, R28, R143 ;  /* 0x0000008f1c8f7220 */ /* 0x010fc80000410000 */
[----:B------:R0:W-:Y:S01]  /*df70*/  ST.E desc[UR42][R18.64+0x230], R9 ;  /* 0x0002300912007985 */ /* 0x0001e2000c10192a */
[C---:B-----5:R-:W-:Y:S01]  /*df80*/  FMUL.FTZ R27, R28.reuse, R27 ;  /* 0x0000001b1c1b7220 */ /* 0x060fe20000410000 */
[C---:B------:R-:W-:Y:S01]  /*df90*/  FMUL.FTZ R29, R28.reuse, R29 ;  /* 0x0000001d1c1d7220 */ /* 0x040fe20000410000 */
[C---:B------:R-:W-:Y:S01]  /*dfa0*/  FMUL.FTZ R31, R28.reuse, R31 ;  /* 0x0000001f1c1f7220 */ /* 0x040fe20000410000 */
[----:B0-----:R-:W-:Y:S02]  /*dfb0*/  IMAD.U32 R9, RZ, RZ, UR6 ;  /* 0x00000006ff097e24 */ /* 0x001fe4000f8e00ff */
[C---:B------:R-:W-:Y:S01]  /*dfc0*/  FMUL.FTZ R33, R28.reuse, R33 ;  /* 0x000000211c217220 */ /* 0x040fe20000410000 */
[C---:B------:R-:W-:Y:S01]  /*dfd0*/  FMUL.FTZ R35, R28.reuse, R35 ;  /* 0x000000231c237220 */ /* 0x040fe20000410000 */
[C---:B------:R-:W-:Y:S01]  /*dfe0*/  FMUL.FTZ R7, R28.reuse, R7 ;  /* 0x000000071c077220 */ /* 0x040fe20000410000 */
[C---:B------:R-:W-:Y:S01]  /*dff0*/  FMUL.FTZ R37, R28.reuse, R37 ;  /* 0x000000251c257220 */ /* 0x040fe20000410000 */
[C---:B------:R-:W-:Y:S01]  /*e000*/  FMUL.FTZ R39, R28.reuse, R39 ;  /* 0x000000271c277220 */ /* 0x040fe20000410000 */
[C---:B--2---:R-:W-:Y:S01]  /*e010*/  FMUL.FTZ R11, R28.reuse, R11 ;  /* 0x0000000b1c0b7220 */ /* 0x044fe20000410000 */
        /* <DEDUP_REMOVED lines=112> */
[----:B0-----:R-:W2:Y:S01]  /*e720*/  LD.E R11, desc[UR42][R8.64] ;  /* 0x0000002a080b7980 */ /* 0x001ea2000c101900 */
[----:B------:R-:W-:Y:S01]  /*e730*/  ULOP3.LUT UR4, UR4, 0xc, URZ, 0xfc, !UPT ;  /* 0x0000000c04047892 */ /* 0x000fe2000f8efc3f */
[----:B------:R-:W-:-:S05]  /*e740*/  IMAD.U32 R7, RZ, RZ, UR6 ;  /* 0x00000006ff077e24 */ /* 0x000fca000f8e00ff */
[----:B------:R-:W-:Y:S02]  /*e750*/  IMAD.U32 R6, RZ, RZ, UR4 ;  /* 0x00000004ff067e24 */ /* 0x000fe4000f8e00ff */
[----:B--2---:R-:W-:-:S05]  /*e760*/  FMUL.FTZ R11, R26, R11 ;  /* 0x0000000b1a0b7220 */ /* 0x004fca0000410000 */
[----:B------:R0:W-:Y:S04]  /*e770*/  ST.E desc[UR42][R8.64], R11 ;  /* 0x0000000b08007985 */ /* 0x0001e8000c10192a */
[----:B------:R-:W2:Y:S02]  /*e780*/  LD.E R27, desc[UR42][R6.64] ;  /* 0x0000002a061b7980 */ /* 0x000ea4000c101900 */
[----:B--2---:R-:W-:-:S05]  /*e790*/  FMUL.FTZ R27, R26, R27 ;  /* 0x0000001b1a1b7220 */ /* 0x004fca0000410000 */
[----:B------:R1:W-:Y:S04]  /*e7a0*/  ST.E desc[UR42][R6.64], R27 ;  /* 0x0000001b06007985 */ /* 0x0003e8000c10192a */
[----:B------:R-:W2:Y:S04]  /*e7b0*/  LD.E R147, desc[UR42][R18.64+0x41c] ;  /* 0x00041c2a12937980 */ /* 0x000ea8000c101900 */
[----:B------:R-:W3:Y:S04]  /*e7c0*/  LD.E R29, desc[UR42][R18.64+0x238] ;  /* 0x0002382a121d7980 */ /* 0x000ee8000c101900 */
[----:B------:R-:W4:Y:S04]  /*e7d0*/  LD.E R31, desc[UR42][R18.64+0x23c] ;  /* 0x00023c2a121f7980 */ /* 0x000f28000c101900 */
[----:B------:R-:W5:Y:S04]  /*e7e0*/  LD.E R33, desc[UR42][R18.64+0x248] ;  /* 0x0002482a12217980 */ /* 0x000f68000c101900 */
[----:B------:R-:W5:Y:S04]  /*e7f0*/  LD.E R35, desc[UR42][R18.64+0x24c] ;  /* 0x00024c2a12237980 */ /* 0x000f68000c101900 */
[----:B------:R-:W5:Y:S04]  /*e800*/  LD.E R37, desc[UR42][R18.64+0x258] ;  /* 0x0002582a12257980 */ /* 0x000f68000c101900 */
[----:B------:R-:W5:Y:S04]  /*e810*/  LD.E R39, desc[UR42][R18.64+0x25c] ;  /* 0x00025c2a12277980 */ /* 0x000f68000c101900 */
[----:B0-----:R-:W5:Y:S04]  /*e820*/  LD.E R11, desc[UR42][R18.64+0x268] ;  /* 0x0002682a120b7980 */ /* 0x001f68000c101900 */
        /* <DEDUP_REMOVED lines=177> */
[----:B------:R-:W-:Y:S01]  /*f340*/  ST.E desc[UR42][R18.64+0x418], R145 ;  /* 0x0004189112007985 */ /* 0x000fe2000c10192a */
[----:B------:R2:W-:Y:S06]  /*f350*/  BAR.SYNC.DEFER_BLOCKING R214, 0x100 ;  /* 0x000400d60000751d */ /* 0x0005ec0000010000 */
[----:B0-----:R-:W3:Y:S04]  /*f360*/  LD.E R29, desc[UR42][R18.64+0x220] ;  /* 0x0002202a121d7980 */ /* 0x001ee8000c101900 */
[----:B-1----:R-:W4:Y:S04]  /*f370*/  LD.E R27, desc[UR42][R18.64+0x210] ;  /* 0x0002102a121b7980 */ /* 0x002f28000c101900 */
[----:B------:R-:W4:Y:S04]  /*f380*/  LD.E.64 R10, desc[UR42][R18.64+0xa8] ;  /* 0x0000a82a120a7980 */ /* 0x000f28000c101b00 */
[----:B---3--:R0:W-:Y:S04]  /*f390*/  ST.E desc[UR42][R18.64+0x220], R29 ;  /* 0x0002201d12007985 */ /* 0x0081e8000c10192a */
[----:B------:R-:W3:Y:S04]  /*f3a0*/  LD.E R31, desc[UR42][R4.64] ;  /* 0x0000002a041f7980 */ /* 0x000ee8000c101900 */
[----:B---3--:R1:W-:Y:S04]  /*f3b0*/  ST.E desc[UR42][R4.64], R31 ;  /* 0x0000001f04007985 */ /* 0x0083e8000c10192a */
[----:B------:R-:W3:Y:S04]  /*f3c0*/  LD.E R33, desc[UR42][R8.64] ;  /* 0x0000002a08217980 */ /* 0x000ee8000c101900 */
[----:B---3--:R3:W-:Y:S04]  /*f3d0*/  ST.E desc[UR42][R8.64], R33 ;  /* 0x0000002108007985 */ /* 0x0087e8000c10192a */
[----:B------:R-:W5:Y:S04]  /*f3e0*/  LD.E R35, desc[UR42][R6.64] ;  /* 0x0000002a06237980 */ /* 0x000f68000c101900 */
[----:B-----5:R5:W-:Y:S04]  /*f3f0*/  ST.E desc[UR42][R6.64], R35 ;  /* 0x0000002306007985 */ /* 0x020be8000c10192a */
[----:B------:R-:W2:Y:S04]  /*f400*/  LD.E R37, desc[UR42][R18.64+0x230] ;  /* 0x0002302a12257980 */ /* 0x000ea8000c101900 */
[----:B------:R-:W4:Y:S04]  /*f410*/  LD.E R39, desc[UR42][R18.64+0x234] ;  /* 0x0002342a12277980 */ /* 0x000f28000c101900 */
[----:B0-----:R-:W4:Y:S04]  /*f420*/  LD.E R29, desc[UR42][R18.64+0x238] ;  /* 0x0002382a121d7980 */ /* 0x001f28000c101900 */
[----:B------:R-:W4:Y:S04]  /*f430*/  LD.E R41, desc[UR42][R18.64+0x23c] ;  /* 0x00023c2a12297980 */ /* 0x000f28000c101900 */
[----:B------:R-:W4:Y:S04]  /*f440*/  LD.E R43, desc[UR42][R18.64+0x240] ;  /* 0x0002402a122b7980 */ /* 0x000f28000c101900 */
[----:B------:R-:W4:Y:S04]  /*f450*/  LD.E R45, desc[UR42][R18.64+0x244] ;  /* 0x0002442a122d7980 */ /* 0x000f28000c101900 */
[----:B-1----:R-:W4:Y:S04]  /*f460*/  LD.E R31, desc[UR42][R18.64+0x248] ;  /* 0x0002482a121f7980 */ /* 0x002f28000c101900 */
[----:B------:R-:W4:Y:S04]  /*f470*/  LD.E R47, desc[UR42][R18.64+0x24c] ;  /* 0x00024c2a122f7980 */ /* 0x000f28000c101900 */
[----:B---3--:R-:W3:Y:S04]  /*f480*/  LD.E R33, desc[UR42][R18.64+0x250] ;  /* 0x0002502a12217980 */ /* 0x008ee8000c101900 */
[----:B------:R-:W3:Y:S04]  /*f490*/  LD.E R49, desc[UR42][R18.64+0x254] ;  /* 0x0002542a12317980 */ /* 0x000ee8000c101900 */
        /* <DEDUP_REMOVED lines=114> */
[----:B--2---:R-:W-:Y:S04]  /*fbc0*/  ST.E desc[UR42][R18.64+0x230], R37 ;  /* 0x0002302512007985 */ /* 0x004fe8000c10192a */
[----:B----4-:R-:W-:Y:S04]  /*fbd0*/  ST.E desc[UR42][R18.64+0x234], R39 ;  /* 0x0002342712007985 */ /* 0x010fe8000c10192a */
[----:B------:R-:W-:Y:S04]  /*fbe0*/  ST.E desc[UR42][R18.64+0x238], R29 ;  /* 0x0002381d12007985 */ /* 0x000fe8000c10192a */
[----:B------:R-:W-:Y:S04]  /*fbf0*/  ST.E desc[UR42][R18.64+0x23c], R41 ;  /* 0x00023c2912007985 */ /* 0x000fe8000c10192a */
[----:B------:R-:W-:Y:S04]  /*fc00*/  ST.E desc[UR42][R18.64+0x240], R43 ;  /* 0x0002402b12007985 */ /* 0x000fe8000c10192a */
[----:B------:R-:W-:Y:S04]  /*fc10*/  ST.E desc[UR42][R18.64+0x244], R45 ;  /* 0x0002442d12007985 */ /* 0x000fe8000c10192a */
[----:B------:R-:W-:Y:S04]  /*fc20*/  ST.E desc[UR42][R18.64+0x248], R31 ;  /* 0x0002481f12007985 */ /* 0x000fe8000c10192a */
[----:B------:R-:W-:Y:S04]  /*fc30*/  ST.E desc[UR42][R18.64+0x24c], R47 ;  /* 0x00024c2f12007985 */ /* 0x000fe8000c10192a */
[----:B---3--:R-:W-:Y:S04]  /*fc40*/  ST.E desc[UR42][R18.64+0x250], R33 ;  /* 0x0002502112007985 */ /* 0x008fe8000c10192a */
[----:B------:R-:W-:Y:S04]  /*fc50*/  ST.E desc[UR42][R18.64+0x254], R49 ;  /* 0x0002543112007985 */ /* 0x000fe8000c10192a */
        /* <DEDUP_REMOVED lines=114> */
[----:B0-----:R-:W5:Y:S01]  /*10380*/  LDL R26, [R1+0x88] ;  /* 0x00008800011a7983 */ /* 0x001f620000100800 */
[----:B------:R-:W-:Y:S01]  /*10390*/  IMAD R10, R27, 0xc00, R10 ;  /* 0x00000c001b0a7824 */ /* 0x000fe200078e020a */
[----:B------:R-:W-:-:S02]  /*103a0*/  F2FP.BF16.F32.PACK_AB R170, R25, R170 ;  /* 0x000000aa19aa723e */ /* 0x000fc400000010ff */
[----:B------:R-:W-:Y:S01]  /*103b0*/  F2FP.BF16.F32.PACK_AB R169, R169, R24 ;  /* 0x00000018a9a9723e */ /* 0x000fe200000010ff */
[----:B-1----:R-:W5:Y:S04]  /*103c0*/  LD.E R28, desc[UR42][R18.64+0x230] ;  /* 0x0002302a121c7980 */ /* 0x002f68000c101900 */
[----:B------:R-:W5:Y:S04]  /*103d0*/  LD.E R24, desc[UR42][R18.64+0x220] ;  /* 0x0002202a12187980 */ /* 0x000f68000c101900 */
        /* <DEDUP_REMOVED lines=72> */
[----:B------:R-:W-:-:S03]  /*10860*/  ISETP.NE.U32.AND P1, PT, R26, RZ, PT ;  /* 0x000000ff1a00720c */ /* 0x000fc60003f25070 */
        /* <DEDUP_REMOVED lines=54> */
[----:B------:R-:W-:-:S02]  /*10bd0*/  R2UR UR6, R10 ;  /* 0x000000000a0672ca */ /* 0x000fc400000e0000 */
[----:B------:R-:W-:Y:S02]  /*10be0*/  R2UR UR7, R11 ;  /* 0x000000000b0772ca */ /* 0x000fe400000e0000 */
[----:B------:R-:W-:Y:S02]  /*10bf0*/  F2FP.BF16.F32.PACK_AB R168, R168, R13 ;  /* 0x0000000da8a8723e */ /* 0x000fe400000010ff */
[----:B------:R-:W-:Y:S01]  /*10c00*/  F2FP.BF16.F32.PACK_AB R171, R12, R171 ;  /* 0x000000ab0cab723e */ /* 0x000fe200000010ff */
[----:B------:R-:W-:Y:S01]  /*10c10*/  VOTEU.ANY UP0, P1 ;  /* 0x00000000003f7886 */ /* 0x000fe20000800100 */
[----:B------:R-:W-:Y:S02]  /*10c20*/  VIADD R12, R10, 0x80 ;  /* 0x000000800a0c7836 */ /* 0x000fe40000000000 */
        /* <DEDUP_REMOVED lines=8> */
[----:B------:R-:W-:Y:S01]  /*10cb0*/  ST.E desc[UR42][R18.64+0x220], R24 ;  /* 0x0002201812007985 */ /* 0x000fe2000c10192a */
[----:B------:R-:W-:-:S02]  /*10cc0*/  F2FP.BF16.F32.PACK_AB R168, R233, R212 ;  /* 0x000000d4e9a8723e */ /* 0x000fc400000010ff */
[----:B------:R-:W-:Y:S01]  /*10cd0*/  F2FP.BF16.F32.PACK_AB R170, R211, R210 ;  /* 0x000000d2d3aa723e */ /* 0x000fe200000010ff */
[----:B------:R-:W-:Y:S01]  /*10ce0*/  ST.E desc[UR42][R4.64], R25 ;  /* 0x0000001904007985 */ /* 0x000fe2000c10192a */
        /* <DEDUP_REMOVED lines=130> */
[----:B------:R-:W-:Y:S01]  /*11510*/  R2UR UR6, R12 ;  /* 0x000000000c0672ca */ /* 0x000fe200000e0000 */
[----:B------:R-:W-:Y:S01]  /*11520*/  STL [R1+0x88], R2 ;  /* 0x0000880201007387 */ /* 0x000fe20000100800 */
        /* <DEDUP_REMOVED lines=281> */
[----:B------:R-:W-:Y:S01]  /*126c0*/  VIADD R10, R10, 0x280 ;  /* 0x000002800a0a7836 */ /* 0x000fe20000000000 */
[----:B------:R-:W-:Y:S02]  /*126d0*/  WARPGROUP.DEPBAR.LE gsb0, 0x0 ;  /* 0x00008000000079c5 */ /* 0x000fe40000010000 */
[----:B------:R-:W-:Y:S01]  /*126e0*/  ST.E desc[UR42][R18.64+0x220], R24 ;  /* 0x0002201812007985 */ /* 0x000fe2000c10192a */
[----:B------:R-:W-:Y:S02]  /*126f0*/  F2FP.BF16.F32.PACK_AB R168, R187, R186 ;  /* 0x000000babba8723e */ /* 0x000fe400000010ff */
[----:B------:R-:W-:Y:S01]  /*12700*/  F2FP.BF16.F32.PACK_AB R170, R185, R184 ;  /* 0x000000b8b9aa723e */ /* 0x000fe200000010ff */
[----:B------:R-:W-:Y:S01]  /*12710*/  ST.E desc[UR42][R4.64], R25 ;  /* 0x0000001904007985 */ /* 0x000fe2000c10192a */
        /* <DEDUP_REMOVED lines=398> */
[----:B------:R-:W-:Y:S04]  /*14000*/  STL [R1+0x88], R2 ;  /* 0x0000880201007387 */ /* 0x000fe80000100800 */
[----:B------:R-:W3:Y:S04]  /*14010*/  LD.E R11, desc[UR42][R18.64+0x220] ;  /* 0x0002202a120b7980 */ /* 0x000ee8000c101900 */
[----:B---3--:R3:W-:Y:S04]  /*14020*/  ST.E desc[UR42][R18.64+0x220], R11 ;  /* 0x0002200b12007985 */ /* 0x0087e8000c10192a */
[----:B------:R-:W4:Y:S04]  /*14030*/  LD.E R13, desc[UR42][R4.64] ;  /* 0x0000002a040d7980 */ /* 0x000f28000c101900 */
[----:B----4-:R4:W-:Y:S04]  /*14040*/  ST.E desc[UR42][R4.64], R13 ;  /* 0x0000000d04007985 */ /* 0x0109e8000c10192a */
[----:B------:R-:W5:Y:S04]  /*14050*/  LD.E R15, desc[UR42][R8.64] ;  /* 0x0000002a080f7980 */ /* 0x000f68000c101900 */
[----:B-----5:R5:W-:Y:S04]  /*14060*/  ST.E desc[UR42][R8.64], R15 ;  /* 0x0000000f08007985 */ /* 0x020be8000c10192a */
[----:B------:R-:W2:Y:S04]  /*14070*/  LD.E R17, desc[UR42][R6.64] ;  /* 0x0000002a06117980 */ /* 0x000ea8000c101900 */
[----:B--2---:R2:W-:Y:S04]  /*14080*/  ST.E desc[UR42][R6.64], R17 ;  /* 0x0000001106007985 */ /* 0x0045e8000c10192a */
[----:B------:R-:W2:Y:S04]  /*14090*/  LD.E R21, desc[UR42][R18.64+0x230] ;  /* 0x0002302a12157980 */ /* 0x000ea8000c101900 */
[----:B0-----:R-:W2:Y:S04]  /*140a0*/  LD.E R25, desc[UR42][R18.64+0x234] ;  /* 0x0002342a12197980 */ /* 0x001ea8000c101900 */
[----:B-1----:R-:W2:Y:S04]  /*140b0*/  LD.E R27, desc[UR42][R18.64+0x238] ;  /* 0x0002382a121b7980 */ /* 0x002ea8000c101900 */
[----:B------:R-:W2:Y:S04]  /*140c0*/  LD.E R29, desc[UR42][R18.64+0x23c] ;  /* 0x00023c2a121d7980 */ /* 0x000ea8000c101900 */
[----:B---3--:R-:W3:Y:S04]  /*140d0*/  LD.E R11, desc[UR42][R18.64+0x240] ;  /* 0x0002402a120b7980 */ /* 0x008ee8000c101900 */
[----:B------:R-:W3:Y:S04]  /*140e0*/  LD.E R31, desc[UR42][R18.64+0x244] ;  /* 0x0002442a121f7980 */ /* 0x000ee8000c101900 */
[----:B----4-:R-:W4:Y:S04]  /*140f0*/  LD.E R5, desc[UR42][R18.64+0x248] ;  /* 0x0002482a12057980 */ /* 0x010f28000c101900 */
[----:B------:R-:W4:Y:S04]  /*14100*/  LD.E R13, desc[UR42][R18.64+0x24c] ;  /* 0x00024c2a120d7980 */ /* 0x000f28000c101900 */
[----:B-----5:R-:W5:Y:S04]  /*14110*/  LD.E R9, desc[UR42][R18.64+0x250] ;  /* 0x0002502a12097980 */ /* 0x020f68000c101900 */
        /* <DEDUP_REMOVED lines=115> */
[----:B------:R0:W-:Y:S04]  /*14850*/  ST.E desc[UR42][R18.64+0x230], R21 ;  /* 0x0002301512007985 */ /* 0x0001e8000c10192a */
[----:B------:R0:W-:Y:S04]  /*14860*/  ST.E desc[UR42][R18.64+0x234], R25 ;  /* 0x0002341912007985 */ /* 0x0001e8000c10192a */
[----:B------:R0:W-:Y:S04]  /*14870*/  ST.E desc[UR42][R18.64+0x238], R27 ;  /* 0x0002381b12007985 */ /* 0x0001e8000c10192a */
[----:B------:R0:W-:Y:S04]  /*14880*/  ST.E desc[UR42][R18.64+0x23c], R29 ;  /* 0x00023c1d12007985 */ /* 0x0001e8000c10192a */
[----:B---3--:R0:W-:Y:S04]  /*14890*/  ST.E desc[UR42][R18.64+0x240], R11 ;  /* 0x0002400b12007985 */ /* 0x0081e8000c10192a */
[----:B------:R0:W-:Y:S04]  /*148a0*/  ST.E desc[UR42][R18.64+0x244], R31 ;  /* 0x0002441f12007985 */ /* 0x0001e8000c10192a */
[----:B----4-:R0:W-:Y:S04]  /*148b0*/  ST.E desc[UR42][R18.64+0x248], R5 ;  /* 0x0002480512007985 */ /* 0x0101e8000c10192a */
[----:B------:R0:W-:Y:S04]  /*148c0*/  ST.E desc[UR42][R18.64+0x24c], R13 ;  /* 0x00024c0d12007985 */ /* 0x0001e8000c10192a */
[----:B-----5:R0:W-:Y:S04]  /*148d0*/  ST.E desc[UR42][R18.64+0x250], R9 ;  /* 0x0002500912007985 */ /* 0x0201e8000c10192a */
[----:B------:R0:W-:Y:S04]  /*148e0*/  ST.E desc[UR42][R18.64+0x254], R15 ;  /* 0x0002540f12007985 */ /* 0x0001e8000c10192a */
[----:B--2---:R0:W-:Y:S04]  /*148f0*/  ST.E desc[UR42][R18.64+0x258], R7 ;  /* 0x0002580712007985 */ /* 0x0041e8000c10192a */
        /* <DEDUP_REMOVED lines=121> */
.L_x_3711:
[----:B------:R-:W-:Y:S05]  /*15090*/  BSYNC B0 ;  /* 0x0000000000007941 */ /* 0x000fea0003800000 */
.L_x_3710:
[C---:B------:R-:W-:Y:S01]  /*150a0*/  ISETP.GT.AND P0, PT, R0.reuse, R3, PT ;  /* 0x000000030000720c */ /* 0x040fe20003f04270 */
[----:B------:R-:W-:-:S12]  /*150b0*/  VIADD R0, R0, 0xffffffff ;  /* 0xffffffff00007836 */ /* 0x000fd80000000000 */
[----:B------:R-:W-:Y:S05]  /*150c0*/  @P0 BRA `(.L_x_3712) ;  /* 0xffffff5400280947 */ /* 0x000fea000383ffff */
[----:B01----:R-:W2:Y:S02]  /*150d0*/  LDL R2, [R1+0x70] ;  /* 0x0000700001027983 */ /* 0x003ea40000100800 */
[----:B--2---:R-:W-:-:S07]  /*150e0*/  IMAD.SHL.U32 R2, R2, 0x80, RZ ;  /* 0x0000008002027824 */ /* 0x004fce00078e00ff */
.L_x_3685:
        /* <DEDUP_REMOVED lines=10> */
[----:B------:R-:W-:-:S04]  /*15190*/  IMAD.IADD R2, R179, 0x1, R2 ;  /* 0x00000001b3027824 */ /* 0x000fc800078e0202 */
        /* <DEDUP_REMOVED lines=12> */
.L_x_3715:
[----:B------:R-:W-:-:S13]  /*15260*/  ISETP.NE.AND P0, PT, R7, 0x1, PT ;  /* 0x000000010700780c */ /* 0x000fda0003f05270 */
[----:B------:R-:W0:Y:S02]  /*15270*/  @P0 LDC.64 R4, c[0x0][0xae0] ;  /* 0x0002b800ff040b82 */ /* 0x000e240000000a00 */
[----:B0-----:R-:W-:-:S05]  /*15280*/  @P0 IMAD.HI.U32 R4, R2, R4, RZ ;  /* 0x0000000402040227 */ /* 0x001fca00078e00ff */
[----:B------:R-:W-:-:S07]  /*15290*/  @P0 SHF.R.U32.HI R2, RZ, R5, R4 ;  /* 0x00000005ff020219 */ /* 0x000fce0000011604 */
.L_x_3716:
[----:B------:R-:W-:Y:S05]  /*152a0*/  BSYNC B0 ;  /* 0x0000000000007941 */ /* 0x000fea0003800000 */
.L_x_3714:
[----:B------:R-:W-:-:S05]  /*152b0*/  IMAD R2, R2, R7, RZ ;  /* 0x0000000702027224 */ /* 0x000fca00078e02ff */
[----:B------:R-:W-:-:S07]  /*152c0*/  VIMNMX R3, R3, R2, !PT ;  /* 0x0000000203037248 */ /* 0x000fce0007fe0100 */
.L_x_3713:
[----:B------:R-:W-:-:S04]  /*152d0*/  VIADD R3, R3, 0x5f ;  /* 0x0000005f03037836 */ /* 0x000fc80000000000 */
[----:B------:R-:W-:-:S05]  /*152e0*/  IMAD.HI R3, R3, 0x2aaaaaab, RZ ;  /* 0x2aaaaaab03037827 */ /* 0x000fca00078e02ff */
[----:B------:R-:W-:-:S04]  /*152f0*/  SHF.R.U32.HI R2, RZ, 0x1f, R3 ;  /* 0x0000001fff027819 */ /* 0x000fc80000011603 */
[----:B------:R-:W-:-:S04]  /*15300*/  LEA.HI.SX32 R2, R3, R2, 0x1c ;  /* 0x0000000203027211 */ /* 0x000fc800078fe2ff */
[----:B------:R-:W-:-:S04]  /*15310*/  VIMNMX R5, R165, R2, !PT ;  /* 0x00000002a5057248 */ /* 0x000fc80007fe0100 */
[----:B------:R-:W-:-:S13]  /*15320*/  ISETP.GE.AND P0, PT, R0, R5, PT ;  /* 0x000000050000720c */ /* 0x000fda0003f06270 */
[----:B------:R-:W-:Y:S05]  /*15330*/  @!P0 BRA `(.L_x_3717) ;  /* 0x00000098001c8947 */ /* 0x000fea0003800000 */
[----:B------:R0:W5:Y:S01]  /*15340*/  LDL.64 R2, [R1+0x170] ;  /* 0x0001700001027983 */ /* 0x0001620000100a00 */
[----:B------:R-:W-:-:S07]  /*15350*/  IMAD.MOV.U32 R4, RZ, RZ, R0 ;  /* 0x000000ffff047224 */ /* 0x000fce00078e0000 */
.L_x_3734:
        /* <DEDUP_REMOVED lines=19> */
[----:B---3--:R-:W-:Y:S01]  /*15490*/  @!P1 IMAD.MOV.U32 R7, RZ, RZ, RZ ;  /* 0x000000ffff079224 */ /* 0x008fe200078e00ff */
[----:B--2---:R-:W-:-:S04]  /*154a0*/  LOP3.LUT R0, R0, 0x1, RZ, 0xfc, !PT ;  /* 0x0000000100007812 */ /* 0x004fc800078efcff */
[----:B------:R-:W-:-:S13]  /*154b0*/  ISETP.NE.AND P2, PT, R0, 0x3, PT ;  /* 0x000000030000780c */ /* 0x000fda0003f45270 */
[----:B-1----:R-:W-:Y:S05]  /*154c0*/  @!P2 BRA `(.L_x_3719) ;  /* 0x000000000004a947 */ /* 0x002fea0003800000 */
[----:B------:R-:W-:Y:S01]  /*154d0*/  BPT.TRAP 0x1 ;  /* 0x000000040000795c */ /* 0x000fe20000300000 */
.L_x_3719:
[----:B------:R-:W-:Y:S05]  /*154e0*/  BSYNC B0 ;  /* 0x0000000000007941 */ /* 0x000fea0003800000 */
.L_x_3718:
        /* <DEDUP_REMOVED lines=13> */
.L_x_3721:
[----:B------:R-:W-:Y:S05]  /*155c0*/  BSYNC B0 ;  /* 0x0000000000007941 */ /* 0x000fea0003800000 */
.L_x_3720:
        /* <DEDUP_REMOVED lines=8> */
.L_x_3723:
[----:B------:R-:W-:Y:S05]  /*15650*/  BSYNC B0 ;  /* 0x0000000000007941 */ /* 0x000fea0003800000 */
.L_x_3722:
        /* <DEDUP_REMOVED lines=57> */
[----:B-1----:R-:W-:Y:S05]  /*159f0*/  @!P2 BRA `(.L_x_3726) ;  /* 0x000000000004a947 */ /* 0x002fea0003800000 */
[----:B------:R-:W-:Y:S01]  /*15a00*/  BPT.TRAP 0x1 ;  /* 0x000000040000795c */ /* 0x000fe20000300000 */
.L_x_3726:
[----:B------:R-:W-:Y:S05]  /*15a10*/  BSYNC B0 ;  /* 0x0000000000007941 */ /* 0x000fea0003800000 */
.L_x_3725:
        /* <DEDUP_REMOVED lines=10> */
.L_x_3728:
[----:B------:R-:W-:Y:S05]  /*15ac0*/  BSYNC B0 ;  /* 0x0000000000007941 */ /* 0x000fea0003800000 */
.L_x_3727:
[----:B------:R-:W-:Y:S04]  /*15ad0*/  BSSY B0, `(.L_x_3729) ;  /* 0x0000006000007945 */ /* 0x000fe80003800000 */
[----:B--2---:R-:W-:Y:S05]  /*15ae0*/  @P1 BRA `(.L_x_3730) ;  /* 0x0000000000101947 */ /* 0x004fea0003800000 */
[----:B-----5:R-:W-:Y:S01]  /*15af0*/  IMAD R6, R6, 0x8, R9 ;  /* 0x0000000806067824 */ /* 0x020fe200078e0209 */
[----:B-1----:R-:W-:-:S04]  /*15b00*/  SHF.L.U32 R7, R8, 0x1f, RZ ;  /* 0x0000001f08077819 */ /* 0x002fc800000006ff */
[----:B------:R-:W1:Y:S02]  /*15b10*/  SYNCS.PHASECHK.TRANS64.TRYWAIT P1, [R6+URZ], R7 ;  /* 0x00000007060075a7 */ /* 0x000e64000802017f */
[----:B-1----:R-:W-:Y:S05]  /*15b20*/  @!P1 BRA `(.L_x_3731) ;  /* 0x0000021800749947 */ /* 0x002fea0003800000 */
.L_x_3730:
[----:B------:R-:W-:Y:S05]  /*15b30*/  BSYNC B0 ;  /* 0x0000000000007941 */ /* 0x000fea0003800000 */
.L_x_3729:
        /* <DEDUP_REMOVED lines=174> */
[----:B------:R-:W1:Y:S01]  /*16620*/  S2R R74, SR_TID.X ;  /* 0x00000000004a7919 */ /* 0x000e620000002100 */
[----:B------:R-:W-:Y:S04]  /*16630*/  STL [R1+0x90], R0 ;  /* 0x0000900001007387 */ /* 0x000fe80000100800 */
[----:B------:R-:W-:Y:S01]  /*16640*/  STL [R1+0x90], R0 ;  /* 0x0000900001007387 */ /* 0x000fe20000100800 */
[----:B------:R-:W-:-:S02]  /*16650*/  WARPGROUP.DEPBAR.LE gsb0, 0x0 ;  /* 0x00008000000079c5 */ /* 0x000fc40000010000 */
[----:B------:R-:W-:-:S06]  /*16660*/  WARPGROUP.ARRIVE ;  /* 0x00000000000079c5 */ /* 0x000fcc0000000000 */
[----:B------:R-:W-:Y:S01]  /*16670*/  HGMMA.64x96x16.F32.BF16 R24, gdesc[UR4], R24, gsb0 ;  /* 0x01600000041879f0 */ /* 0x000fe20008001818 */
[----:B-1----:R-:W-:Y:S01]  /*16680*/  LOP3.LUT R74, R74, 0x7f, RZ, 0xc0, !PT ;  /* 0x0000007f4a4a7812 */ /* 0x002fe200078ec0ff */
        /* <DEDUP_REMOVED lines=24> */
[----:B--2---:R-:W2:Y:S02]  /*16810*/  LDL.64 R6, [R1+0x430] ;  /* 0x0004300001067983 */ /* 0x004ea40000100a00 */
[----:B--2---:R-:W-:-:S04]  /*16820*/  FMNMX.FTZ R8, R24, R6, !PT ;  /* 0x0000000618087209 */ /* 0x004fc80007810000 */
        /* <DEDUP_REMOVED lines=37> */
[----:B------:R-:W-:-:S04]  /*16a80*/  FMNMX.FTZ R8, R54, R9, !PT ;  /* 0x0000000936087209 */ /* 0x000fc80007810000 */
[----:B------:R-:W-:Y:S01]  /*16a90*/  FMNMX.FTZ R9, R55, R8, !PT ;  /* 0x0000000837097209 */ /* 0x000fe20007810000 */
[----:B------:R-:W2:Y:S03]  /*16aa0*/  SHFL.BFLY PT, R11, R10, 0x2, 0x1f ;  /* 0x0c401f000a0b7f89 */ /* 0x000ea600000e0000 */
[----:B------:R-:W-:-:S04]  /*16ab0*/  FMNMX.FTZ R8, R58, R9, !PT ;  /* 0x000000093a087209 */ /* 0x000fc80007810000 */
[----:B------:R-:W-:-:S04]  /*16ac0*/  FMNMX.FTZ R9, R59, R8, !PT ;  /* 0x000000083b097209 */ /* 0x000fc80007810000 */
[----:B------:R-:W-:-:S04]  /*16ad0*/  FMNMX.FTZ R8, R62, R9, !PT ;  /* 0x000000093e087209 */ /* 0x000fc80007810000 */
[----:B------:R-:W-:-:S04]  /*16ae0*/  FMNMX.FTZ R9, R63, R8, !PT ;  /* 0x000000083f097209 */ /* 0x000fc80007810000 */
[----:B------:R-:W-:-:S04]  /*16af0*/  FMNMX.FTZ R8, R66, R9, !PT ;  /* 0x0000000942087209 */ /* 0x000fc80007810000 */
[----:B------:R-:W-:Y:S02]  /*16b00*/  FMNMX.FTZ R9, R67, R8, !PT ;  /* 0x0000000843097209 */ /* 0x000fe40007810000 */
[----:B--2---:R-:W-:Y:S02]  /*16b10*/  FMNMX.FTZ R13, R10, R11, !PT ;  /* 0x0000000b0a0d7209 */ /* 0x004fe40007810000 */
[----:B------:R-:W-:-:S03]  /*16b20*/  FMNMX.FTZ R8, R70, R9, !PT ;  /* 0x0000000946087209 */ /* 0x000fc60007810000 */
[----:B------:R-:W2:Y:S01]  /*16b30*/  SHFL.BFLY PT, R12, R13, 0x1, 0x1f ;  /* 0x0c201f000d0c7f89 */ /* 0x000ea200000e0000 */
[----:B------:R-:W-:-:S03]  /*16b40*/  FMNMX.FTZ R11, R71, R8, !PT ;  /* 0x00000008470b7209 */ /* 0x000fc60007810000 */
[----:B------:R-:W4:Y:S04]  /*16b50*/  LDL.64 R8, [R1+0x440] ;  /* 0x0004400001087983 */ /* 0x000f280000100a00 */
[----:B------:R-:W-:Y:S04]  /*16b60*/  STL.64 [R1+0x430], R10 ;  /* 0x0004300a01007387 */ /* 0x000fe80000100a00 */
[----:B------:R-:W3:Y:S01]  /*16b70*/  LDL R76, [R1+0x434] ;  /* 0x00043400014c7983 */ /* 0x000ee20000100800 */
[----:B--2---:R-:W-:-:S05]  /*16b80*/  FMNMX.FTZ R12, R13, R12, !PT ;  /* 0x0000000c0d0c7209 */ /* 0x004fca0007810000 */
[----:B------:R-:W-:Y:S04]  /*16b90*/  STL [R1+0x430], R12 ;  /* 0x0004300c01007387 */ /* 0x000fe80000100800 */
[----:B------:R-:W2:Y:S04]  /*16ba0*/  LDL R75, [R1+0x430] ;  /* 0x00043000014b7983 */ /* 0x000ea80000100800 */
[----:B---3--:R-:W3:Y:S01]  /*16bb0*/  SHFL.BFLY PT, R11, R76, 0x2, 0x1f ;  /* 0x0c401f004c0b7f89 */ /* 0x008ee200000e0000 */
[----:B--2---:R-:W-:Y:S01]  /*16bc0*/  FADD.FTZ R13, R6, -R75 ;  /* 0x8000004b060d7221 */ /* 0x004fe20000010000 */
[----:B------:R-:W-:Y:S01]  /*16bd0*/  FMUL.FTZ R75, R74, R75 ;  /* 0x0000004b4a4b7220 */ /* 0x000fe20000410000 */
[----:B---3--:R-:W-:-:S03]  /*16be0*/  FMNMX.FTZ R11, R11, R76, !PT ;  /* 0x0000004c0b0b7209 */ /* 0x008fc60007810000 */
[-CC-:B------:R-:W-:Y:S02]  /*16bf0*/  FFMA.FTZ R73, R24, R74.reuse, -R75.reuse ;  /* 0x0000004a18497223 */ /* 0x180fe4000001084b */
[----:B------:R-:W2:Y:S01]  /*16c00*/  SHFL.BFLY PT, R24, R11, 0x1, 0x1f ;  /* 0x0c201f000b187f89 */ /* 0x000ea200000e0000 */
[-CC-:B------:R-:W-:Y:S01]  /*16c10*/  FFMA.FTZ R168, R25, R74.reuse, -R75.reuse ;  /* 0x0000004a19a87223 */ /* 0x180fe2000001084b */
[-C--:B------:R-:W-:Y:S01]  /*16c20*/  FMUL.FTZ R13, R13, R74.reuse ;  /* 0x0000004a0d0d7220 */ /* 0x080fe20000410000 */
[-CC-:B------:R-:W-:Y:S01]  /*16c30*/  FFMA.FTZ R21, R32, R74.reuse, -R75.reuse ;  /* 0x0000004a20157223 */ /* 0x180fe2000001084b */
[----:B------:R-:W-:Y:S01]  /*16c40*/  MUFU.EX2 R73, R73 ;  /* 0x0000004900497308 */ /* 0x000fe20000000800 */
[----:B------:R-:W-:Y:S01]  /*16c50*/  FFMA.FTZ R170, R28, R74, -R75 ;  /* 0x0000004a1caa7223 */ /* 0x000fe2000001084b */
[----:B--2---:R-:W-:-:S05]  /*16c60*/  FMNMX.FTZ R24, R11, R24, !PT ;  /* 0x000000180b187209 */ /* 0x004fca0007810000 */
[----:B------:R-:W-:Y:S01]  /*16c70*/  FMUL.FTZ R25, R24, R74 ;  /* 0x0000004a18197220 */ /* 0x000fe20000410000 */
[----:B------:R-:W-:-:S03]  /*16c80*/  FADD.FTZ R7, R7, -R24 ;  /* 0x8000001807077221 */ /* 0x000fc60000010000 */
[-CC-:B------:R-:W-:Y:S01]  /*16c90*/  FFMA.FTZ R26, R26, R74.reuse, -R25.reuse ;  /* 0x0000004a1a1a7223 */ /* 0x180fe20000010819 */
[----:B------:R-:W-:Y:S01]  /*16ca0*/  FMUL.FTZ R7, R74, R7 ;  /* 0x000000074a077220 */ /* 0x000fe20000410000 */
        /* <DEDUP_REMOVED lines=8> */
[----:B------:R-:W2:Y:S08]  /*16d30*/  MUFU.EX2 R169, R169 ;  /* 0x000000a900a97308 */ /* 0x000eb00000000800 */
[----:B------:R-:W3:Y:S01]  /*16d40*/  MUFU.EX2 R168, R168 ;  /* 0x000000a800a87308 */ /* 0x000ee20000000800 */
[----:B------:R-:W-:-:S07]  /*16d50*/  FFMA.FTZ R211, R35, R74, -R25 ;  /* 0x0000004a23d37223 */ /* 0x000fce0000010819 */
[----:B------:R-:W0:Y:S01]  /*16d60*/  MUFU.EX2 R171, R171 ;  /* 0x000000ab00ab7308 */ /* 0x000e220000000800 */
[----:B------:R-:W-:-:S07]  /*16d70*/  FFMA.FTZ R190, R33, R74, -R75 ;  /* 0x0000004a21be7223 */ /* 0x000fce000001084b */
[----:B------:R-:W1:Y:S01]  /*16d80*/  MUFU.EX2 R170, R170 ;  /* 0x000000aa00aa7308 */ /* 0x000e620000000800 */
[----:B----4-:R-:W-:Y:S01]  /*16d90*/  FFMA.FTZ R6, R9, R32, R26 ;  /* 0x0000002009067223 */ /* 0x010fe2000001001a */
[----:B------:R-:W-:-:S06]  /*16da0*/  FFMA.FTZ R209, R38, R74, -R25 ;  /* 0x0000004a26d17223 */ /* 0x000fcc0000010819 */
[----:B------:R-:W4:Y:S01]  /*16db0*/  MUFU.EX2 R28, R28 ;  /* 0x0000001c001c7308 */ /* 0x000f220000000800 */
[----:B------:R-:W-:Y:S01]  /*16dc0*/  FFMA.FTZ R7, R72, R8, R73 ;  /* 0x0000000848077223 */ /* 0x000fe20000010049 */
[----:B------:R-:W-:-:S06]  /*16dd0*/  FFMA.FTZ R20, R36, R74, -R75 ;  /* 0x0000004a24147223 */ /* 0x000fcc000001084b */
[----:B------:R-:W4:Y:S01]  /*16de0*/  MUFU.EX2 R29, R29 ;  /* 0x0000001d001d7308 */ /* 0x000f220000000800 */
        /* <DEDUP_REMOVED lines=9> */
[----:B-1----:R-:W-:Y:S01]  /*16e80*/  FADD.FTZ R6, R170, R7 ;  /* 0x00000007aa067221 */ /* 0x002fe20000010000 */
[----:B------:R-:W-:-:S06]  /*16e90*/  FFMA.FTZ R16, R40, R74, -R75 ;  /* 0x0000004a28107223 */ /* 0x000fcc000001084b */
[----:B------:R-:W1:Y:S01]  /*16ea0*/  MUFU.EX2 R190, R190 ;  /* 0x000000be00be7308 */ /* 0x000e620000000800 */
[----:B----4-:R-:W-:Y:S01]  /*16eb0*/  FADD.FTZ R9, R28, R9 ;  /* 0x000000091c097221 */ /* 0x010fe20000010000 */
[----:B------:R-:W-:-:S06]  /*16ec0*/  FFMA.FTZ R207, R43, R74, -R25 ;  /* 0x0000004a2bcf7223 */ /* 0x000fcc0000010819 */
[----:B------:R-:W4:Y:S01]  /*16ed0*/  MUFU.EX2 R209, R209 ;  /* 0x000000d100d17308 */ /* 0x000f220000000800 */
[----:B------:R-:W-:Y:S01]  /*16ee0*/  FADD.FTZ R6, R29, R6 ;  /* 0x000000061d067221 */ /* 0x000fe20000010000 */
        /* <DEDUP_REMOVED lines=75> */
[----:B---3--:R-:W-:-:S06]  /*173a0*/  FADD.FTZ R6, R12, R7 ;  /* 0x000000070c067221 */ /* 0x008fcc0000010000 */
[----:B------:R-:W2:Y:S01]  /*173b0*/  MUFU.EX2 R202, R202 ;  /* 0x000000ca00ca7308 */ /* 0x000ea20000000800 */
[----:B------:R-:W-:-:S07]  /*173c0*/  FFMA.FTZ R198, R70, R74, -R25 ;  /* 0x0000004a46c67223 */ /* 0x000fce0000010819 */
[----:B------:R-:W3:Y:S01]  /*173d0*/  MUFU.EX2 R184, R184 ;  /* 0x000000b800b87308 */ /* 0x000ee20000000800 */
[----:B------:R-:W-:Y:S01]  /*173e0*/  FFMA.FTZ R68, R68, R74, -R75 ;  /* 0x0000004a44447223 */ /* 0x000fe2000001084b */
[----:B0-----:R-:W-:-:S06]  /*173f0*/  FADD.FTZ R7, R201, R8 ;  /* 0x00000008c9077221 */ /* 0x001fcc0000010000 */
[----:B------:R-:W0:Y:S01]  /*17400*/  MUFU.EX2 R197, R197 ;  /* 0x000000c500c57308 */ /* 0x000e220000000800 */
[----:B-1----:R-:W-:Y:S01]  /*17410*/  FADD.FTZ R6, R183, R6 ;  /* 0x00000006b7067221 */ /* 0x002fe20000010000 */
[----:B------:R-:W-:-:S06]  /*17420*/  FFMA.FTZ R177, R69, R74, -R75 ;  /* 0x0000004a45b17223 */ /* 0x000fcc000001084b */
[----:B------:R-:W1:Y:S01]  /*17430*/  MUFU.EX2 R10, R10 ;  /* 0x0000000a000a7308 */ /* 0x000e620000000800 */
[----:B------:R-:W-:Y:S01]  /*17440*/  FFMA.FTZ R204, R71, R74, -R25 ;  /* 0x0000004a47cc7223 */ /* 0x000fe20000010819 */
[----:B----4-:R-:W-:-:S06]  /*17450*/  FADD.FTZ R9, R196, R7 ;  /* 0x00000007c4097221 */ /* 0x010fcc0000010000 */
[----:B------:R-:W4:Y:S01]  /*17460*/  MUFU.EX2 R203, R203 ;  /* 0x000000cb00cb7308 */ /* 0x000f220000000800 */
[----:B------:R-:W-:-:S07]  /*17470*/  FADD.FTZ R7, R13, R6 ;  /* 0x000000060d077221 */ /* 0x000fce0000010000 */
[----:B------:R-:W4:Y:S01]  /*17480*/  MUFU.EX2 R182, R182 ;  /* 0x000000b600b67308 */ /* 0x000f220000000800 */
[----:B--2---:R-:W-:Y:S01]  /*17490*/  FADD.FTZ R6, R202, R9 ;  /* 0x00000009ca067221 */ /* 0x004fe20000010000 */
[----:B---3--:R-:W-:-:S06]  /*174a0*/  FADD.FTZ R7, R184, R7 ;  /* 0x00000007b8077221 */ /* 0x008fcc0000010000 */
[----:B------:R-:W-:Y:S08]  /*174b0*/  MUFU.EX2 R11, R68 ;  /* 0x00000044000b7308 */ /* 0x000ff00000000800 */
[----:B------:R-:W2:Y:S01]  /*174c0*/  MUFU.EX2 R198, R198 ;  /* 0x000000c600c67308 */ /* 0x000ea20000000800 */
[----:B0-----:R-:W-:Y:S01]  /*174d0*/  FADD.FTZ R6, R197, R6 ;  /* 0x00000006c5067221 */ /* 0x001fe20000010000 */
[----:B-1----:R-:W-:-:S06]  /*174e0*/  FADD.FTZ R7, R10, R7 ;  /* 0x000000070a077221 */ /* 0x002fcc0000010000 */
[----:B------:R-:W0:Y:S08]  /*174f0*/  MUFU.EX2 R177, R177 ;  /* 0x000000b100b17308 */ /* 0x000e300000000800 */
[----:B------:R-:W1:Y:S01]  /*17500*/  MUFU.EX2 R204, R204 ;  /* 0x000000cc00cc7308 */ /* 0x000e620000000800 */
[----:B----4-:R-:W-:Y:S01]  /*17510*/  FADD.FTZ R9, R203, R6 ;  /* 0x00000006cb097221 */ /* 0x010fe20000010000 */
[----:B------:R-:W-:-:S03]  /*17520*/  FADD.FTZ R6, R182, R7 ;  /* 0x00000007b6067221 */ /* 0x000fc60000010000 */
[----:B--2---:R-:W-:Y:S01]  /*17530*/  FADD.FTZ R9, R198, R9 ;  /* 0x00000009c6097221 */ /* 0x004fe20000010000 */
[----:B------:R-:W-:-:S04]  /*17540*/  FADD.FTZ R6, R11, R6 ;  /* 0x000000060b067221 */ /* 0x000fc80000010000 */
[----:B0-----:R-:W-:Y:S01]  /*17550*/  FADD.FTZ R8, R177, R6 ;  /* 0x00000006b1087221 */ /* 0x001fe20000010000 */
[----:B------:R-:W-:Y:S01]  /*17560*/  STL [R1+0x434], R24 ;  /* 0x0004341801007387 */ /* 0x000fe20000100800 */
[----:B-1----:R-:W-:-:S05]  /*17570*/  FADD.FTZ R9, R204, R9 ;  /* 0x00000009cc097221 */ /* 0x002fca0000010000 */
        /* <DEDUP_REMOVED lines=12> */
[----:B------:R-:W3:Y:S04]  /*17640*/  LD.E R149, desc[UR42][R18.64+0x414] ;  /* 0x0004142a12957980 */ /* 0x000ee8000c101900 */
[----:B0-----:R-:W4:Y:S04]  /*17650*/  LD.E R9, desc[UR42][R18.64+0x230] ;  /* 0x0002302a12097980 */ /* 0x001f28000c101900 */
        /* <DEDUP_REMOVED lines=60> */
[----:B------:R-:W-:Y:S01]  /*17a20*/  ULOP3.LUT UR6, UR4, 0x8, URZ, 0xfc, !UPT ;  /* 0x0000000804067892 */ /* 0x000fe2000f8efc3f */
[----:B------:R-:W-:-:S05]  /*17a30*/  IMAD.U32 R179, RZ, RZ, UR5 ;  /* 0x00000005ffb37e24 */ /* 0x000fca000f8e00ff */
[----:B------:R-:W-:Y:S02]  /*17a40*/  IMAD.U32 R178, RZ, RZ, UR6 ;  /* 0x00000006ffb27e24 */ /* 0x000fe4000f8e00ff */
[C---:B---3--:R-:W-:Y:S01]  /*17a50*/  FMUL.FTZ R149, R72.reuse, R149 ;  /* 0x0000009548957220 */ /* 0x048fe20000410000 */
[C---:B----4-:R-:W-:Y:S01]  /*17a60*/  FMUL.FTZ R9, R72.reuse, R9 ;  /* 0x0000000948097220 */ /* 0x050fe20000410000 */
        /* <DEDUP_REMOVED lines=122> */
[----:B0-----:R-:W3:Y:S01]  /*18210*/  LD.E R9, desc[UR42][R178.64] ;  /* 0x0000002ab2097980 */ /* 0x001ee2000c101900 */
[----:B------:R-:W-:Y:S01]  /*18220*/  ULOP3.LUT UR4, UR4, 0xc, URZ, 0xfc, !UPT ;  /* 0x0000000c04047892 */ /* 0x000fe2000f8efc3f */
[----:B------:R-:W-:-:S05]  /*18230*/  IMAD.U32 R181, RZ, RZ, UR5 ;  /* 0x00000005ffb57e24 */ /* 0x000fca000f8e00ff */
[----:B------:R-:W-:Y:S02]  /*18240*/  IMAD.U32 R180, RZ, RZ, UR4 ;  /* 0x00000004ffb47e24 */ /* 0x000fe4000f8e00ff */
[----:B---3--:R-:W-:-:S05]  /*18250*/  FMUL.FTZ R9, R32, R9 ;  /* 0x0000000920097220 */ /* 0x008fca0000410000 */
[----:B------:R0:W-:Y:S04]  /*18260*/  ST.E desc[UR42][R178.64], R9 ;  /* 0x00000009b2007985 */ /* 0x0001e8000c10192a */
[----:B-1----:R-:W3:Y:S02]  /*18270*/  LD.E R25, desc[UR42][R180.64] ;  /* 0x0000002ab4197980 */ /* 0x002ee4000c101900 */
[----:B---3--:R-:W-:-:S05]  /*18280*/  FMUL.FTZ R25, R32, R25 ;  /* 0x0000001920197220 */ /* 0x008fca0000410000 */
[----:B------:R1:W-:Y:S04]  /*18290*/  ST.E desc[UR42][R180.64], R25 ;  /* 0x00000019b4007985 */ /* 0x0003e8000c10192a */
[----:B------:R-:W3:Y:S04]  /*182a0*/  LD.E R149, desc[UR42][R18.64+0x41c] ;  /* 0x00041c2a12957980 */ /* 0x000ee8000c101900 */
[----:B--2---:R-:W2:Y:S04]  /*182b0*/  LD.E R27, desc[UR42][R18.64+0x238] ;  /* 0x0002382a121b7980 */ /* 0x004ea8000c101900 */
[----:B------:R-:W4:Y:S04]  /*182c0*/  LD.E R31, desc[UR42][R18.64+0x23c] ;  /* 0x00023c2a121f7980 */ /* 0x000f28000c101900 */
[----:B------:R-:W4:Y:S04]  /*182d0*/  LD.E R33, desc[UR42][R18.64+0x248] ;  /* 0x0002482a12217980 */ /* 0x000f28000c101900 */
[----:B------:R-:W4:Y:S04]  /*182e0*/  LD.E R35, desc[UR42][R18.64+0x24c] ;  /* 0x00024c2a12237980 */ /* 0x000f28000c101900 */
[----:B------:R-:W4:Y:S04]  /*182f0*/  LD.E R37, desc[UR42][R18.64+0x258] ;  /* 0x0002582a12257980 */ /* 0x000f28000c101900 */
[----:B------:R-:W4:Y:S04]  /*18300*/  LD.E R39, desc[UR42][R18.64+0x25c] ;  /* 0x00025c2a12277980 */ /* 0x000f28000c101900 */
[----:B0-----:R-:W4:Y:S04]  /*18310*/  LD.E R9, desc[UR42][R18.64+0x268] ;  /* 0x0002682a12097980 */ /* 0x001f28000c101900 */
        /* <DEDUP_REMOVED lines=54> */
[C---:B---3--:R-:W-:Y:S01]  /*18680*/  FMUL.FTZ R149, R32.reuse, R149 ;  /* 0x0000009520957220 */ /* 0x048fe20000410000 */
[C---:B--2---:R-:W-:Y:S01]  /*18690*/  FMUL.FTZ R27, R32.reuse, R27 ;  /* 0x0000001b201b7220 */ /* 0x044fe20000410000 */
        /* <DEDUP_REMOVED lines=131> */
[----:B------:R-:W2:Y:S04]  /*18ed0*/  LD.E R37, desc[UR42][R180.64] ;  /* 0x0000002ab4257980 */ /* 0x000ea8000c101900 */
[----:B--2---:R2:W-:Y:S04]  /*18ee0*/  ST.E desc[UR42][R180.64], R37 ;  /* 0x00000025b4007985 */ /* 0x0045e8000c10192a */
[----:B------:R-:W4:Y:S04]  /*18ef0*/  LD.E R39, desc[UR42][R18.64+0x230] ;  /* 0x0002302a12277980 */ /* 0x000f28000c101900 */
[----:B------:R-:W4:Y:S04]  /*18f00*/  LD.E R41, desc[UR42][R18.64+0x234] ;  /* 0x0002342a12297980 */ /* 0x000f28000c101900 */
[----:B------:R-:W4:Y:S04]  /*18f10*/  LD.E R27, desc[UR42][R18.64+0x238] ;  /* 0x0002382a121b7980 */ /* 0x000f28000c101900 */
[----:B0-----:R-:W4:Y:S04]  /*18f20*/  LD.E R31, desc[UR42][R18.64+0x23c] ;  /* 0x00023c2a121f7980 */ /* 0x001f28000c101900 */
[----:B-1----:R-:W4:Y:S04]  /*18f30*/  LD.E R33, desc[UR42][R18.64+0x240] ;  /* 0x0002402a12217980 */ /* 0x002f28000c101900 */
[----:B------:R-:W4:Y:S04]  /*18f40*/  LD.E R43, desc[UR42][R18.64+0x244] ;  /* 0x0002442a122b7980 */ /* 0x000f28000c101900 */
[----:B---3--:R-:W3:Y:S04]  /*18f50*/  LD.E R35, desc[UR42][R18.64+0x248] ;  /* 0x0002482a12237980 */ /* 0x008ee8000c101900 */
[----:B------:R-:W3:Y:S04]  /*18f60*/  LD.E R45, desc[UR42][R18.64+0x24c] ;  /* 0x00024c2a122d7980 */ /* 0x000ee8000c101900 */
        /* <DEDUP_REMOVED lines=67> */
[----:B----4-:R0:W-:Y:S04]  /*193a0*/  ST.E desc[UR42][R18.64+0x230], R39 ;  /* 0x0002302712007985 */ /* 0x0101e8000c10192a */
[----:B------:R1:W-:Y:S04]  /*193b0*/  ST.E desc[UR42][R18.64+0x234], R41 ;  /* 0x0002342912007985 */ /* 0x0003e8000c10192a */
        /* <DEDUP_REMOVED lines=51> */
[----:B------:R-:W-:Y:S04]  /*196f0*/  ST.E desc[UR42][R18.64+0x240], R33 ;  /* 0x0002402112007985 */ /* 0x000fe8000c10192a */
[----:B------:R-:W-:Y:S04]  /*19700*/  ST.E desc[UR42][R18.64+0x244], R43 ;  /* 0x0002442b12007985 */ /* 0x000fe8000c10192a */
[----:B---3--:R-:W-:Y:S04]  /*19710*/  ST.E desc[UR42][R18.64+0x248], R35 ;  /* 0x0002482312007985 */ /* 0x008fe8000c10192a */
[----:B------:R-:W-:Y:S04]  /*19720*/  ST.E desc[UR42][R18.64+0x24c], R45 ;  /* 0x00024c2d12007985 */ /* 0x000fe8000c10192a */
[----:B--2---:R-:W-:Y:S04]  /*19730*/  ST.E desc[UR42][R18.64+0x250], R37 ;  /* 0x0002502512007985 */ /* 0x004fe8000c10192a */
        /* <DEDUP_REMOVED lines=115> */
[----:B0-----:R-:W4:Y:S01]  /*19e70*/  LDL R24, [R1+0x88] ;  /* 0x0000880001187983 */ /* 0x001f220000100800 */
[----:B------:R-:W-:Y:S01]  /*19e80*/  IMAD R8, R25, 0xc00, R8 ;  /* 0x00000c0019087824 */ /* 0x000fe200078e0208 */
[----:B------:R-:W-:-:S02]  /*19e90*/  F2FP.BF16.F32.PACK_AB R168, R168, R73 ;  /* 0x00000049a8a8723e */ /* 0x000fc400000010ff */
[----:B------:R-:W-:Y:S01]  /*19ea0*/  F2FP.BF16.F32.PACK_AB R169, R169, R26 ;  /* 0x0000001aa9a9723e */ /* 0x000fe200000010ff */
[----:B-1----:R-:W4:Y:S01]  /*19eb0*/  LD.E R30, desc[UR42][R18.64+0x238] ;  /* 0x0002382a121e7980 */ /* 0x002f22000c101900 */
[----:B------:R-:W-:Y:S02]  /*19ec0*/  F2FP.BF16.F32.PACK_AB R170, R29, R170 ;  /* 0x000000aa1daa723e */ /* 0x000fe400000010ff */
[----:B------:R-:W-:Y:S01]  /*19ed0*/  F2FP.BF16.F32.PACK_AB R171, R28, R171 ;  /* 0x000000ab1cab723e */ /* 0x000fe200000010ff */
[----:B------:R-:W4:Y:S04]  /*19ee0*/  LD.E R29, desc[UR42][R18.64+0x234] ;  /* 0x0002342a121d7980 */ /* 0x000f28000c101900 */
[----:B------:R-:W4:Y:S04]  /*19ef0*/  LD.E R28, desc[UR42][R18.64+0x230] ;  /* 0x0002302a121c7980 */ /* 0x000f28000c101900 */
[----:B------:R-:W4:Y:S04]  /*19f00*/  LD.E R31, desc[UR42][R18.64+0x23c] ;  /* 0x00023c2a121f7980 */ /* 0x000f28000c101900 */
        /* <DEDUP_REMOVED lines=126> */
[----:B------:R-:W-:Y:S01]  /*1a6f0*/  R2UR UR7, R9 ;  /* 0x00000000090772ca */ /* 0x000fe200000e0000 */
[----:B------:R-:W-:Y:S01]  /*1a700*/  VOTEU.ANY UP0, P1 ;  /* 0x00000000003f7886 */ /* 0x000fe20000800100 */
[----:B--2---:R-:W-:-:S11]  /*1a710*/  WARPGROUP.ARRIVE ;  /* 0x00000000000079c5 */ /* 0x004fd60000000000 */
[----:B------:R-:W-:Y:S03]  /*1a720*/  HGMMA.64x256x16.F32.BF16 R24, R168, gdesc[UR4].tnspB, R24, UP0, gsb0 ;  /* 0x43e00004a8187df0 */ /* 0x000fe6000b801818 */
[----:B------:R-:W-:Y:S02]  /*1a730*/  WARPGROUP.DEPBAR.LE gsb0, 0x0 ;  /* 0x00008000000079c5 */ /* 0x000fe40000010000 */
[----:B------:R-:W-:Y:S02]  /*1a740*/  VIADD R168, R8, 0x80 ;  /* 0x0000008008a87836 */ /* 0x000fe40000000000 */
[----:B------:R-:W-:Y:S01]  /*1a750*/  IMAD.MOV.U32 R169, RZ, RZ, R9 ;  /* 0x000000ffffa97224 */ /* 0x000fe200078e0009 */
[----:B------:R-:W-:Y:S02]  /*1a760*/  ST.E desc[UR42][R18.64+0x220], R24 ;  /* 0x0002201812007985 */ /* 0x000fe4000c10192a */
[----:B------:R-:W-:-:S02]  /*1a770*/  R2UR UR6, R168 ;  /* 0x00000000a80672ca */ /* 0x000fc400000e0000 */
[----:B------:R-:W-:Y:S01]  /*1a780*/  R2UR UR7, R169 ;  /* 0x00000000a90772ca */ /* 0x000fe200000e0000 */
[----:B------:R-:W-:Y:S01]  /*1a790*/  ST.E desc[UR42][R6.64], R25 ;  /* 0x0000001906007985 */ /* 0x000fe2000c10192a */
[----:B------:R-:W-:Y:S02]  /*1a7a0*/  F2FP.BF16.F32.PACK_AB R168, R190, R21 ;  /* 0x00000015bea8723e */ /* 0x000fe400000010ff */
        /* <DEDUP_REMOVED lines=132> */
[----:B------:R-:W-:Y:S01]  /*1aff0*/  IMAD.MOV.U32 R21, RZ, RZ, R9 ;  /* 0x000000ffff157224 */ /* 0x000fe200078e0009 */
[----:B------:R-:W-:Y:S02]  /*1b000*/  STL [R1+0x88], R0 ;  /* 0x0000880001007387 */ /* 0x000fe40000100800 */
[----:B------:R-:W-:Y:S02]  /*1b010*/  R2UR UR6, R20 ;  /* 0x00000000140672ca */ /* 0x000fe400000e0000 */
[----:B------:R-:W-:Y:S01]  /*1b020*/  R2UR UR7, R21 ;  /* 0x00000000150772ca */ /* 0x000fe200000e0000 */
        /* <DEDUP_REMOVED lines=280> */
[----:B------:R-:W-:Y:S01]  /*1c1b0*/  VIADD R8, R8, 0x280 ;  /* 0x0000028008087836 */ /* 0x000fe20000000000 */
[----:B------:R-:W-:-:S02]  /*1c1c0*/  WARPGROUP.DEPBAR.LE gsb0, 0x0 ;  /* 0x00008000000079c5 */ /* 0x000fc40000010000 */
        /* <DEDUP_REMOVED lines=403> */
[----:B------:R-:W2:Y:S04]  /*1db00*/  LD.E R9, desc[UR42][R18.64+0x220] ;  /* 0x0002202a12097980 */ /* 0x000ea8000c101900 */
[----:B--2---:R2:W-:Y:S04]  /*1db10*/  ST.E desc[UR42][R18.64+0x220], R9 ;  /* 0x0002200912007985 */ /* 0x0045e8000c10192a */
[----:B------:R-:W3:Y:S04]  /*1db20*/  LD.E R11, desc[UR42][R6.64] ;  /* 0x0000002a060b7980 */ /* 0x000ee8000c101900 */
[----:B---3--:R3:W-:Y:S04]  /*1db30*/  ST.E desc[UR42][R6.64], R11 ;  /* 0x0000000b06007985 */ /* 0x0087e8000c10192a */
[----:B------:R-:W4:Y:S04]  /*1db40*/  LD.E R13, desc[UR42][R178.64] ;  /* 0x0000002ab20d7980 */ /* 0x000f28000c101900 */
[----:B----4-:R4:W-:Y:S04]  /*1db50*/  ST.E desc[UR42][R178.64], R13 ;  /* 0x0000000db2007985 */ /* 0x0109e8000c10192a */
[----:B------:R-:W2:Y:S04]  /*1db60*/  LD.E R15, desc[UR42][R180.64] ;  /* 0x0000002ab40f7980 */ /* 0x000ea8000c101900 */
[----:B--2---:R2:W-:Y:S04]  /*1db70*/  ST.E desc[UR42][R180.64], R15 ;  /* 0x0000000fb4007985 */ /* 0x0045e8000c10192a */
[----:B------:R-:W2:Y:S04]  /*1db80*/  LD.E R17, desc[UR42][R18.64+0x230] ;  /* 0x0002302a12117980 */ /* 0x000ea8000c101900 */
[----:B------:R-:W2:Y:S04]  /*1db90*/  LD.E R21, desc[UR42][R18.64+0x234] ;  /* 0x0002342a12157980 */ /* 0x000ea8000c101900 */
[----:B0-----:R-:W2:Y:S04]  /*1dba0*/  LD.E R25, desc[UR42][R18.64+0x238] ;  /* 0x0002382a12197980 */ /* 0x001ea8000c101900 */
[----:B-1----:R-:W2:Y:S04]  /*1dbb0*/  LD.E R27, desc[UR42][R18.64+0x23c] ;  /* 0x00023c2a121b7980 */ /* 0x002ea8000c101900 */
[----:B------:R-:W2:Y:S04]  /*1dbc0*/  LD.E R9, desc[UR42][R18.64+0x240] ;  /* 0x0002402a12097980 */ /* 0x000ea8000c101900 */
[----:B------:R-:W2:Y:S04]  /*1dbd0*/  LD.E R29, desc[UR42][R18.64+0x244] ;  /* 0x0002442a121d7980 */ /* 0x000ea8000c101900 */
[----:B---3--:R-:W3:Y:S04]  /*1dbe0*/  LD.E R7, desc[UR42][R18.64+0x248] ;  /* 0x0002482a12077980 */ /* 0x008ee8000c101900 */
[----:B------:R-:W3:Y:S04]  /*1dbf0*/  LD.E R11, desc[UR42][R18.64+0x24c] ;  /* 0x00024c2a120b7980 */ /* 0x000ee8000c101900 */
[----:B----4-:R-:W4:Y:S04]  /*1dc00*/  LD.E R13, desc[UR42][R18.64+0x250] ;  /* 0x0002502a120d7980 */ /* 0x010f28000c101900 */
        /* <DEDUP_REMOVED lines=247> */
.L_x_3733:
[----:B------:R-:W-:Y:S05]  /*1eb80*/  BSYNC B0 ;  /* 0x0000000000007941 */ /* 0x000fea0003800000 */
.L_x_3732:
[----:B------:R-:W-:Y:S05]  /*1eb90*/  @P0 BRA `(.L_x_3734) ;  /* 0xffffff6400f00947 */ /* 0x000fea000383ffff */
[----:B01----:R-:W-:-:S07]  /*1eba0*/  IMAD.MOV.U32 R0, RZ, RZ, R4 ;  /* 0x000000ffff007224 */ /* 0x003fce00078e0004 */
.L_x_3717:
[----:B------:R-:W-:-:S13]  /*1ebb0*/  ISETP.GE.AND P0, PT, R0, R165, PT ;  /* 0x000000a50000720c */ /* 0x000fda0003f06270 */
[----:B------:R-:W-:Y:S05]  /*1ebc0*/  @!P0 BRA `(.L_x_3735) ;  /* 0x000000ac003c8947 */ /* 0x000fea0003800000 */
[----:B------:R0:W5:Y:S02]  /*1ebd0*/  LDL.64 R2, [R1+0x170] ;  /* 0x0001700001027983 */ /* 0x0001640000100a00 */
.L_x_3762:
        /* <DEDUP_REMOVED lines=21> */
.L_x_3737:
[----:B------:R-:W-:Y:S05]  /*1ed30*/  BSYNC B0 ;  /* 0x0000000000007941 */ /* 0x000fea0003800000 */
.L_x_3736:
        /* <DEDUP_REMOVED lines=13> */
.L_x_3739:
[----:B------:R-:W-:Y:S05]  /*1ee10*/  BSYNC B0 ;  /* 0x0000000000007941 */ /* 0x000fea0003800000 */
.L_x_3738:
        /* <DEDUP_REMOVED lines=8> */
.L_x_3741:
[----:B------:R-:W-:Y:S05]  /*1eea0*/  BSYNC B0 ;  /* 0x0000000000007941 */ /* 0x000fea0003800000 */
.L_x_3740:
[----:B-1---5:R-:W2:Y:S04]  /*1eeb0*/  LD.E R7, desc[UR42][R2.64] ;  /* 0x0000002a02077980 */ /* 0x022ea8000c101900 */
[----:B------:R-:W2:Y:S01]  /*1eec0*/  LDL.64 R10, [R1+0xa0] ;  /* 0x0000a000010a7983 */ /* 0x000ea20000100a00 */
[----:B------:R-:W-:Y:S05]  /*1eed0*/  WARPSYNC.ALL ;  /* 0x0000000000007948 */ /* 0x000fea0003800000 */
[----:B------:R-:W3:Y:S04]  /*1eee0*/  LDL.64 R4, [R1+0x98] ;  /* 0x0000980001047983 */ /* 0x000ee80000100a00 */
[----:B------:R-:W4:Y:S04]  /*1eef0*/  LDL.64 R8, [R1+0x98] ;  /* 0x0000980001087983 */ /* 0x000f280000100a00 */
        /* <DEDUP_REMOVED lines=8> */
[----:B------:R-:W-:Y:S01]  /*1ef80*/  VIADD R10, R6, 0x2 ;  /* 0x00000002060a7836 */ /* 0x000fe20000000000 */
[----:B------:R1:W-:Y:S01]  /*1ef90*/  STL [R1+0x80], RZ ;  /* 0x000080ff01007387 */ /* 0x0003e20000100800 */
[----:B---3--:R-:W-:Y:S02]  /*1efa0*/  R2UR UR4, R4 ;  /* 0x00000000040472ca */ /* 0x008fe400000e0000 */
[----:B------:R-:W-:-:S13]  /*1efb0*/  R2UR UR5, R5 ;  /* 0x00000000050572ca */ /* 0x000fda00000e0000 */
[----:B------:R-:W-:Y:S01]  /*1efc0*/  HGMMA.64x96x16.F32.BF16 R24, gdesc[UR4], RZ, !UPT, gsb0 ;  /* 0x01600000041879f0 */ /* 0x000fe2000c0018ff */
[----:B----4-:R-:W-:Y:S02]  /*1efd0*/  VIADD R8, R8, 0x2 ;  /* 0x0000000208087836 */ /* 0x010fe40000000000 */
[----:B------:R-:W-:Y:S01]  /*1efe0*/  IMAD.MOV.U32 R4, RZ, RZ, 0x1 ;  /* 0x00000001ff047424 */ /* 0x000fe200078e00ff */
[----:B------:R-:W-:Y:S02]  /*1eff0*/  R2UR UR6, R10 ;  /* 0x000000000a0672ca */ /* 0x000fe400000e0000 */
[----:B------:R-:W-:Y:S02]  /*1f000*/  R2UR UR7, R11 ;  /* 0x000000000b0772ca */ /* 0x000fe400000e0000 */
[----:B------:R-:W-:Y:S02]  /*1f010*/  R2UR UR4, R8 ;  /* 0x00000000080472ca */ /* 0x000fe400000e0000 */
[----:B------:R-:W-:Y:S01]  /*1f020*/  R2UR UR5, R9 ;  /* 0x00000000090572ca */ /* 0x000fe200000e0000 */
[----:B------:R1:W-:Y:S04]  /*1f030*/  STL [R1+0x80], R4 ;  /* 0x0000800401007387 */ /* 0x0003e80000100800 */
[----:B------:R1:W-:Y:S04]  /*1f040*/  STL [R1+0x80], R4 ;  /* 0x0000800401007387 */ /* 0x0003e80000100800 */
[----:B------:R1:W-:Y:S04]  /*1f050*/  STL [R1+0x80], R4 ;  /* 0x0000800401007387 */ /* 0x0003e80000100800 */
[----:B------:R1:W-:Y:S01]  /*1f060*/  STL [R1+0x80], R4 ;  /* 0x0000800401007387 */ /* 0x0003e20000100800 */
[----:B------:R-:W-:-:S03]  /*1f070*/  WARPGROUP.DEPBAR.LE gsb0, 0x0 ;  /* 0x00008000000079c5 */ /* 0x000fc60000010000 */
[----:B------:R1:W5:Y:S04]  /*1f080*/  LD.E R5, desc[UR42][R2.64] ;  /* 0x0000002a02057980 */ /* 0x000368000c101900 */
[----:B------:R1:W5:Y:S01]  /*1f090*/  LD.E R7, desc[UR42][R2.64+0x4] ;  /* 0x0000042a02077980 */ /* 0x000362000c101900 */
[----:B------:R-:W-:-:S06]  /*1f0a0*/  WARPGROUP.ARRIVE ;  /* 0x00000000000079c5 */ /* 0x000fcc0000000000 */
        /* <DEDUP_REMOVED lines=12> */
[----:B--2---:R-:W-:Y:S02]  /*1f170*/  VIADD R14, R14, 0x6 ;  /* 0x000000060e0e7836 */ /* 0x004fe40000000000 */
[----:B------:R-:W-:Y:S01]  /*1f180*/  IMAD.MOV.U32 R9, RZ, RZ, R11 ;  /* 0x000000ffff097224 */ /* 0x000fe200078e000b */
[----:B------:R-:W-:Y:S02]  /*1f190*/  R2UR UR6, R8 ;  /* 0x00000000080672ca */ /* 0x000fe400000e0000 */
[----:B------:R-:W-:Y:S02]  /*1f1a0*/  R2UR UR4, R14 ;  /* 0x000000000e0472ca */ /* 0x000fe400000e0000 */
[----:B------:R-:W-:Y:S02]  /*1f1b0*/  R2UR UR7, R9 ;  /* 0x00000000090772ca */ /* 0x000fe400000e0000 */
[----:B------:R-:W-:-:S02]  /*1f1c0*/  R2UR UR5, R15 ;  /* 0x000000000f0572ca */ /* 0x000fc400000e0000 */
[----:B------:R-:W-:Y:S01]  /*1f1d0*/  LOP3.LUT R16, R16, 0x1, RZ, 0xfc, !PT ;  /* 0x0000000110107812 */ /* 0x000fe200078efcff */
[----:B------:R-:W-:Y:S02]  /*1f1e0*/  WARPGROUP.DEPBAR.LE gsb0, 0x0 ;  /* 0x00008000000079c5 */ /* 0x000fe40000010000 */
[----:B------:R-:W-:-:S08]  /*1f1f0*/  WARPGROUP.ARRIVE ;  /* 0x00000000000079c5 */ /* 0x000fd00000000000 */
[----:B------:R-:W-:Y:S01]  /*1f200*/  HGMMA.64x96x16.F32.BF16 R24, gdesc[UR4], R24, gsb0 ;  /* 0x01600000041879f0 */ /* 0x000fe20008001818 */
[----:B------:R-:W-:Y:S01]  /*1f210*/  ISETP.NE.AND P1, PT, R16, 0x3, PT ;  /* 0x000000031000780c */ /* 0x000fe20003f25270 */
[----:B------:R-:W-:Y:S01]  /*1f220*/  BSSY B0, `(.L_x_3743) ;  /* 0x0000004000007945 */ /* 0x000fe20003800000 */
[----:B------:R-:W-:-:S11]  /*1f230*/  WARPGROUP.DEPBAR.LE gsb0, 0x0 ;  /* 0x00008000000079c5 */ /* 0x000fd60000010000 */
[----:B-1----:R-:W-:Y:S05]  /*1f240*/  @!P1 BRA `(.L_x_3744) ;  /* 0x0000000000049947 */ /* 0x002fea0003800000 */
[----:B------:R-:W-:Y:S01]  /*1f250*/  BPT.TRAP 0x1 ;  /* 0x000000040000795c */ /* 0x000fe20000300000 */
.L_x_3744:
[----:B------:R-:W-:Y:S05]  /*1f260*/  BSYNC B0 ;  /* 0x0000000000007941 */ /* 0x000fea0003800000 */
.L_x_3743:
        /* <DEDUP_REMOVED lines=10> */
.L_x_3746:
[----:B------:R-:W-:Y:S05]  /*1f310*/  BSYNC B0 ;  /* 0x0000000000007941 */ /* 0x000fea0003800000 */
.L_x_3745:
[----:B------:R-:W-:Y:S04]  /*1f320*/  BSSY B0, `(.L_x_3747) ;  /* 0x0000006000007945 */ /* 0x000fe80003800000 */
[----:B--2---:R-:W-:Y:S05]  /*1f330*/  @P0 BRA `(.L_x_3748) ;  /* 0x0000000000100947 */ /* 0x004fea0003800000 */
[----:B-----5:R-:W-:Y:S01]  /*1f340*/  IMAD R6, R6, 0x8, R8 ;  /* 0x0000000806067824 */ /* 0x020fe200078e0208 */
[----:B------:R-:W-:-:S04]  /*1f350*/  SHF.L.U32 R7, R7, 0x1f, RZ ;  /* 0x0000001f07077819 */ /* 0x000fc800000006ff */
[----:B------:R-:W2:Y:S02]  /*1f360*/  SYNCS.PHASECHK.TRANS64.TRYWAIT P0, [R6+URZ], R7 ;  /* 0x00000007060075a7 */ /* 0x000ea4000800017f */
[----:B--2---:R-:W-:Y:S05]  /*1f370*/  @!P0 BRA `(.L_x_3749) ;  /* 0x0000018000888947 */ /* 0x004fea0003800000 */
.L_x_3748:
[----:B------:R-:W-:Y:S05]  /*1f380*/  BSYNC B0 ;  /* 0x0000000000007941 */ /* 0x000fea0003800000 */
.L_x_3747:
[----:B------:R-:W3:Y:S04]  /*1f390*/  LD.E R17, desc[UR42][R2.64] ;  /* 0x0000002a02117980 */ /* 0x000ee8000c101900 */
[----:B--2--5:R-:W3:Y:S04]  /*1f3a0*/  LDL.64 R6, [R1+0x118] ;  /* 0x0001180001067983 */ /* 0x024ee80000100a00 */
[----:B-1----:R-:W2:Y:S04]  /*1f3b0*/  LDL R5, [R1+0x90] ;  /* 0x0000900001057983 */ /* 0x002ea80000100800 */
[----:B------:R-:W4:Y:S04]  /*1f3c0*/  LDL.64 R8, [R1+0x110] ;  /* 0x0001100001087983 */ /* 0x000f280000100a00 */
[----:B------:R-:W4:Y:S04]  /*1f3d0*/  LDL.64 R10, [R1+0x110] ;  /* 0x00011000010a7983 */ /* 0x000f280000100a00 */
[----:B------:R-:W4:Y:S04]  /*1f3e0*/  LDL.64 R12, [R1+0x110] ;  /* 0x00011000010c7983 */ /* 0x000f280000100a00 */
[----:B------:R-:W4:Y:S01]  /*1f3f0*/  LDL.64 R14, [R1+0x110] ;  /* 0x00011000010e7983 */ /* 0x000f220000100a00 */
[----:B------:R-:W-:Y:S05]  /*1f400*/  WARPSYNC.ALL ;  /* 0x0000000000007948 */ /* 0x000fea0003800000 */
[----:B------:R-:W-:Y:S01]  /*1f410*/  WARPGROUP.ARRIVE ;  /* 0x00000000000079c5 */ /* 0x000fe20000000000 */
[----:B---3--:R-:W-:Y:S01]  /*1f420*/  IMAD R6, R17, 0xc00, R6 ;  /* 0x00000c0011067824 */ /* 0x008fe200078e0206 */
[----:B------:R-:W-:Y:S01]  /*1f430*/  R2UR UR7, R7 ;  /* 0x00000000070772ca */ /* 0x000fe200000e0000 */
[----:B------:R-:W3:Y:S01]  /*1f440*/  LDL.64 R16, [R1+0x110] ;  /* 0x0001100001107983 */ /* 0x000ee20000100a00 */
[----:B--2---:R-:W-:-:S02]  /*1f450*/  ISETP.NE.U32.AND P0, PT, R5, RZ, PT ;  /* 0x000000ff0500720c */ /* 0x004fc40003f05070 */
        /* <DEDUP_REMOVED lines=143> */
[----:B----4-:R-:W-:-:S02]  /*1fd50*/  VIADD R12, R12, 0xc04 ;  /* 0x00000c040c0c7836 */ /* 0x010fc40000000000 */
        /* <DEDUP_REMOVED lines=49> */
[----:B------:R-:W4:Y:S04]  /*20070*/  LDL.64 R74, [R1+0x160] ;  /* 0x00016000014a7983 */ /* 0x000f280000100a00 */
[----:B--2---:R-:W2:Y:S04]  /*20080*/  LDL R5, [R1+0x13c] ;  /* 0x00013c0001057983 */ /* 0x004ea80000100800 */
[----:B------:R-:W4:Y:S04]  /*20090*/  LDL R76, [R1+0x168] ;  /* 0x00016800014c7983 */ /* 0x000f280000100800 */
[----:B------:R-:W4:Y:S04]  /*200a0*/  LDL.128 R12, [R1+0x150] ;  /* 0x00015000010c7983 */ /* 0x000f280000100c00 */
[----:B------:R-:W4:Y:S01]  /*200b0*/  LDL.128 R8, [R1+0x140] ;  /* 0x0001400001087983 */ /* 0x000f220000100c00 */
        /* <DEDUP_REMOVED lines=30> */
[----:B------:R-:W-:Y:S02]  /*202a0*/  @P1 SHF.R.U32.HI R6, RZ, R76, R75 ;  /* 0x0000004cff061219 */ /* 0x000fe4000001164b */
[----:B------:R-:W-:Y:S01]  /*202b0*/  LOP3.LUT R5, R20, 0x7ffffffc, RZ, 0xc0, !PT ;  /* 0x7ffffffc14057812 */ /* 0x000fe200078ec0ff */
[----:B------:R-:W-:Y:S02]  /*202c0*/  IMAD.MOV.U32 R7, RZ, RZ, -0x60 ;  /* 0xffffffa0ff077424 */ /* 0x000fe400078e00ff */
[----:B------:R-:W2:Y:S02]  /*202d0*/  SHFL.IDX PT, R72, R6, RZ, 0x1c1f ;  /* 0x001c1fff06487589 */ /* 0x000ea400000e0000 */
[----:B------:R-:W-:Y:S02]  /*202e0*/  IMAD.IADD R5, R16, 0x1, -R5 ;  /* 0x0000000110057824 */ /* 0x000fe400078e0a05 */
[----:B------:R-:W-:Y:S01]  /*202f0*/  IMAD R16, R0, R7, 0x1 ;  /* 0x0000000100107424 */ /* 0x000fe200078e0207 */
[----:B------:R-:W-:-:S03]  /*20300*/  ISETP.GE.AND P2, PT, R13, 0x1, PT ;  /* 0x000000010d00780c */ /* 0x000fc60003f46270 */
[----:B------:R-:W-:Y:S01]  /*20310*/  IMAD R5, R5, -0x2, R16 ;  /* 0xfffffffe05057824 */ /* 0x000fe200078e0210 */
[----:B------:R-:W-:-:S04]  /*20320*/  LOP3.LUT R7, RZ, R10, RZ, 0x33, !PT ;  /* 0x0000000aff077212 */ /* 0x000fc800078e33ff */
[----:B------:R-:W-:Y:S01]  /*20330*/  IADD3 R16, -R8, R5, R9 ;  /* 0x0000000508107210 */ /* 0x000fe20007ffe109 */
[----:B------:R-:W-:-:S04]  /*20340*/  VIADD R86, R5, 0xffffffff ;  /* 0xffffffff05567836 */ /* 0x000fc80000000000 */
[C---:B------:R-:W-:Y:S02]  /*20350*/  IMAD.IADD R11, R16.reuse, 0x1, R11 ;  /* 0x00000001100b7824 */ /* 0x040fe400078e020b */
[----:B------:R-:W-:Y:S02]  /*20360*/  IMAD.IADD R17, R16, 0x1, R7 ;  /* 0x0000000110117824 */ /* 0x000fe400078e0207 */
[----:B------:R-:W-:Y:S02]  /*20370*/  IMAD R21, R0, -0x60, R12 ;  /* 0xffffffa000157824 */ /* 0x000fe400078e020c */
[--C-:B--2---:R-:W-:Y:S02]  /*20380*/  IMAD.IADD R10, R11, 0x1, R72.reuse ;  /* 0x000000010b0a7824 */ /* 0x104fe400078e0248 */
        /* <DEDUP_REMOVED lines=12> */
.L_x_3753:
[----:B------:R-:W-:-:S13]  /*20450*/  ISETP.NE.AND P1, PT, R13, 0x1, PT ;  /* 0x000000010d00780c */ /* 0x000fda0003f25270 */
[----:B------:R-:W-:-:S05]  /*20460*/  @P1 IMAD.HI.U32 R12, R7, R14, RZ ;  /* 0x0000000e070c1227 */ /* 0x000fca00078e00ff */
[----:B------:R-:W-:-:S07]  /*20470*/  @P1 SHF.R.U32.HI R7, RZ, R15, R12 ;  /* 0x0000000fff071219 */ /* 0x000fce000001160c */
.L_x_3754:
[----:B------:R-:W-:Y:S05]  /*20480*/  BSYNC B1 ;  /* 0x0000000000017941 */ /* 0x000fea0003800000 */
.L_x_3752:
[----:B------:R-:W-:-:S05]  /*20490*/  IMAD R12, R7, R13, R86 ;  /* 0x0000000d070c7224 */ /* 0x000fca00078e0256 */
[----:B------:R-:W-:Y:S02]  /*204a0*/  VIMNMX R5, R5, R12, !PT ;  /* 0x0000000c05057248 */ /* 0x000fe40007fe0100 */
[----:B------:R-:W-:-:S07]  /*204b0*/  VIADDMNMX R10, R12, R13, R10, PT ;  /* 0x0000000d0c0a7246 */ /* 0x000fce000380010a */
.L_x_3751:
[----:B------:R-:W-:Y:S05]  /*204c0*/  BSYNC B0 ;  /* 0x0000000000007941 */ /* 0x000fea0003800000 */
.L_x_3750:
[C---:B------:R-:W-:Y:S01]  /*204d0*/  ISETP.GE.AND P1, PT, R21.reuse, 0x9, PT ;  /* 0x000000091500780c */ /* 0x040fe20003f26270 */
[----:B------:R-:W1:Y:S01]  /*204e0*/  SHFL.IDX PT, R6, R6, 0x1, 0x1c1f ;  /* 0x003c1f0006067f89 */ /* 0x000e6200000e0000 */
        /* <DEDUP_REMOVED lines=13> */
[----:B-1----:R-:W-:Y:S01]  /*205c0*/  IMAD.IADD R7, R17, 0x1, R6 ;  /* 0x0000000111077824 */ /* 0x002fe200078e0206 */
        /* <DEDUP_REMOVED lines=115> */
.L_x_3758:
[----:B------:R-:W-:-:S13]  /*20d00*/  ISETP.NE.AND P6, PT, R13, 0x1, PT ;  /* 0x000000010d00780c */ /* 0x000fda0003fc5270 */
[----:B------:R-:W-:-:S05]  /*20d10*/  @P6 IMAD.HI.U32 R14, R8, R14, RZ ;  /* 0x0000000e080e6227 */ /* 0x000fca00078e00ff */
[----:B------:R-:W-:-:S07]  /*20d20*/  @P6 SHF.R.U32.HI R8, RZ, R15, R14 ;  /* 0x0000000fff086219 */ /* 0x000fce000001160e */
.L_x_3759:
[----:B------:R-:W-:Y:S05]  /*20d30*/  BSYNC B1 ;  /* 0x0000000000017941 */ /* 0x000fea0003800000 */
.L_x_3757:
[----:B------:R-:W-:-:S05]  /*20d40*/  IMAD R8, R8, R13, R86 ;  /* 0x0000000d08087224 */ /* 0x000fca00078e0256 */
[----:B------:R-:W-:Y:S02]  /*20d50*/  VIADDMNMX R10, R8, R13, R10, PT ;  /* 0x0000000d080a7246 */ /* 0x000fe4000380010a */
[----:B------:R-:W-:-:S07]  /*20d60*/  VIMNMX R7, R7, R8, !PT ;  /* 0x0000000807077248 */ /* 0x000fce0007fe0100 */
.L_x_3756:
[----:B------:R-:W-:Y:S05]  /*20d70*/  BSYNC B0 ;  /* 0x0000000000007941 */ /* 0x000fea0003800000 */
.L_x_3755:
        /* <DEDUP_REMOVED lines=77> */
[----:B------:R-:W-:Y:S02]  /*21250*/  FMNMX.FTZ R6, R26, R15, !PT ;  /* 0x0000000f1a067209 */ /* 0x000fe40007810000 */
[----:B------:R-:W-:Y:S02]  /*21260*/  FMNMX.FTZ R5, R168, R5, !PT ;  /* 0x00000005a8057209 */ /* 0x000fe40007810000 */
[----:B------:R-:W-:-:S02]  /*21270*/  ISETP.LT.OR P5, PT, R10, 0x49, P5 ;  /* 0x000000490a00780c */ /* 0x000fc40002fa1670 */
[----:B------:R-:W-:Y:S02]  /*21280*/  FMNMX.FTZ R5, R170, R5, !PT ;  /* 0x00000005aa057209 */ /* 0x000fe40007810000 */
[----:B------:R-:W-:Y:S02]  /*21290*/  FSEL R62, R62, -INF , !P5 ;  /* 0xff8000003e3e7808 */ /* 0x000fe40006800000 */
[----:B------:R-:W-:Y:S02]  /*212a0*/  FMNMX.FTZ R5, R212, R5, !PT ;  /* 0x00000005d4057209 */ /* 0x000fe40007810000 */
[----:B------:R-:W-:Y:S02]  /*212b0*/  ISETP.GT.AND P2, PT, R7, 0x50, !P2 ;  /* 0x000000500700780c */ /* 0x000fe40005744270 */
[----:B------:R-:W-:Y:S02]  /*212c0*/  FMNMX.FTZ R5, R84, R5, !PT ;  /* 0x0000000554057209 */ /* 0x000fe40007810000 */
[----:B------:R-:W-:-:S02]  /*212d0*/  ISETP.LT.OR P1, PT, R10, 0x4a, P1 ;  /* 0x0000004a0a00780c */ /* 0x000fc40000f21670 */
        /* <DEDUP_REMOVED lines=39> */
[----:B------:R-:W-:Y:S02]  /*21550*/  FMNMX.FTZ R5, R59, R6, !PT ;  /* 0x000000063b057209 */ /* 0x000fe40007810000 */
[----:B------:R-:W-:Y:S01]  /*21560*/  ISETP.LT.OR P2, PT, R10, 0x51, P2 ;  /* 0x000000510a00780c */ /* 0x000fe20001741670 */
[----:B------:R-:W1:Y:S01]  /*21570*/  SHFL.BFLY PT, R12, R11, 0x1, 0x1f ;  /* 0x0c201f000b0c7f89 */ /* 0x000e6200000e0000 */
        /* <DEDUP_REMOVED lines=17> */
[----:B------:R-:W2:Y:S04]  /*21690*/  LDL.64 R6, [R1+0x440] ;  /* 0x0004400001067983 */ /* 0x000ea80000100a00 */
[----:B------:R-:W-:Y:S04]  /*216a0*/  STL.64 [R1+0x430], R8 ;  /* 0x0004300801007387 */ /* 0x000fe80000100a00 */
[----:B------:R-:W4:Y:S04]  /*216b0*/  LDL R11, [R1+0x434] ;  /* 0x00043400010b7983 */ /* 0x000f280000100800 */
[----:B------:R-:W-:Y:S04]  /*216c0*/  STL [R1+0x430], R10 ;  /* 0x0004300a01007387 */ /* 0x000fe80000100800 */
[----:B------:R-:W3:Y:S04]  /*216d0*/  LDL R12, [R1+0x430] ;  /* 0x00043000010c7983 */ /* 0x000ee80000100800 */
[----:B----4-:R-:W1:Y:S02]  /*216e0*/  SHFL.BFLY PT, R8, R11, 0x2, 0x1f ;  /* 0x0c401f000b087f89 */ /* 0x010e6400000e0000 */
[----:B-1----:R-:W-:-:S05]  /*216f0*/  FMNMX.FTZ R8, R8, R11, !PT ;  /* 0x0000000b08087209 */ /* 0x002fca0007810000 */
[----:B------:R-:W1:Y:S01]  /*21700*/  SHFL.BFLY PT, R9, R8, 0x1, 0x1f ;  /* 0x0c201f0008097f89 */ /* 0x000e6200000e0000 */
[----:B---3--:R-:W-:Y:S01]  /*21710*/  FMUL.FTZ R5, R44, R12 ;  /* 0x0000000c2c057220 */ /* 0x008fe20000410000 */
[----:B------:R-:W-:-:S04]  /*21720*/  FSETP.NEU.FTZ.AND P1, PT, R12, -INF , PT ;  /* 0xff8000000c00780b */ /* 0x000fc80003f3d000 */
[----:B------:R-:W-:Y:S02]  /*21730*/  FSEL R5, R5, RZ, P1 ;  /* 0x000000ff05057208 */ /* 0x000fe40000800000 */
[----:B------:R-:W-:-:S03]  /*21740*/  FSEL R11, R12, RZ, P1 ;  /* 0x000000ff0c0b7208 */ /* 0x000fc60000800000 */
        /* <DEDUP_REMOVED lines=10> */
[----:B-1----:R-:W-:Y:S01]  /*217f0*/  FMNMX.FTZ R8, R8, R9, !PT ;  /* 0x0000000908087209 */ /* 0x002fe20007810000 */
        /* <DEDUP_REMOVED lines=14> */
[C---:B------:R-:W-:Y:S01]  /*218e0*/  FSETP.NEU.FTZ.AND P1, PT, R8.reuse, -INF , PT ;  /* 0xff8000000800780b */ /* 0x040fe20003f3d000 */
[----:B------:R-:W-:-:S03]  /*218f0*/  FMUL.FTZ R5, R8, R44 ;  /* 0x0000002c08057220 */ /* 0x000fc60000410000 */
[----:B------:R-:W-:Y:S02]  /*21900*/  FSEL R10, R8, RZ, P1 ;  /* 0x000000ff080a7208 */ /* 0x000fe40000800000 */
[----:B------:R-:W-:Y:S01]  /*21910*/  FSEL R9, R5, RZ, P1 ;  /* 0x000000ff05097208 */ /* 0x000fe20000800000 */
[----:B------:R-:W-:Y:S02]  /*21920*/  FADD.FTZ R11, R14, -R11 ;  /* 0x8000000b0e0b7221 */ /* 0x000fe40000010000 */
[----:B------:R-:W-:Y:S02]  /*21930*/  FADD.FTZ R15, R15, -R10 ;  /* 0x8000000a0f0f7221 */ /* 0x000fe40000010000 */
[-CC-:B------:R-:W-:Y:S01]  /*21940*/  FFMA.FTZ R169, R26, R44.reuse, -R9.reuse ;  /* 0x0000002c1aa97223 */ /* 0x180fe20000010809 */
[-C--:B------:R-:W-:Y:S01]  /*21950*/  FMUL.FTZ R11, R11, R44.reuse ;  /* 0x0000002c0b0b7220 */ /* 0x080fe20000410000 */
[----:B------:R-:W-:Y:S01]  /*21960*/  FMUL.FTZ R15, R44, R15 ;  /* 0x0000000f2c0f7220 */ /* 0x000fe20000410000 */
[-CC-:B------:R-:W-:Y:S01]  /*21970*/  FFMA.FTZ R13, R27, R44.reuse, -R9.reuse ;  /* 0x0000002c1b0d7223 */ /* 0x180fe20000010809 */
[----:B------:R-:W-:Y:S01]  /*21980*/  MUFU.EX2 R25, R25 ;  /* 0x0000001900197308 */ /* 0x000fe20000000800 */
[----:B------:R-:W-:-:S07]  /*21990*/  FFMA.FTZ R171, R30, R44, -R9 ;  /* 0x0000002c1eab7223 */ /* 0x000fce0000010809 */
[----:B------:R-:W2:Y:S01]  /*219a0*/  MUFU.EX2 R28, R11 ;  /* 0x0000000b001c7308 */ /* 0x000ea20000000800 */
[----:B------:R-:W-:-:S07]  /*219b0*/  FFMA.FTZ R12, R31, R44, -R9 ;  /* 0x0000002c1f0c7223 */ /* 0x000fce0000010809 */
[----:B------:R-:W-:Y:S08]  /*219c0*/  MUFU.EX2 R169, R169 ;  /* 0x000000a900a97308 */ /* 0x000ff00000000800 */
[----:B------:R-:W1:Y:S01]  /*219d0*/  MUFU.EX2 R26, R15 ;  /* 0x0000000f001a7308 */ /* 0x000e620000000800 */
[----:B------:R-:W-:-:S07]  /*219e0*/  FFMA.FTZ R206, R34, R44, -R9 ;  /* 0x0000002c22ce7223 */ /* 0x000fce0000010809 */
[----:B------:R-:W3:Y:S08]  /*219f0*/  MUFU.EX2 R168, R168 ;  /* 0x000000a800a87308 */ /* 0x000ef00000000800 */
[----:B------:R-:W4:Y:S01]  /*21a00*/  MUFU.EX2 R13, R13 ;  /* 0x0000000d000d7308 */ /* 0x000f220000000800 */
[----:B------:R-:W-:-:S07]  /*21a10*/  FFMA.FTZ R207, R35, R44, -R9 ;  /* 0x0000002c23cf7223 */ /* 0x000fce0000010809 */
[----:B------:R-:W5:Y:S08]  /*21a20*/  MUFU.EX2 R170, R170 ;  /* 0x000000aa00aa7308 */ /* 0x000f700000000800 */
[----:B------:R-:W0:Y:S01]  /*21a30*/  MUFU.EX2 R171, R171 ;  /* 0x000000ab00ab7308 */ /* 0x000e220000000800 */
[----:B--2---:R-:W-:Y:S01]  /*21a40*/  FFMA.FTZ R5, R28, R6, R25 ;  /* 0x000000061c057223 */ /* 0x004fe20000010019 */
[----:B-1----:R-:W-:-:S06]  /*21a50*/  FFMA.FTZ R6, R7, R26, R169 ;  /* 0x0000001a07067223 */ /* 0x002fcc00000100a9 */
        /* <DEDUP_REMOVED lines=8> */
[----:B-----5:R-:W-:Y:S01]  /*21ae0*/  FADD.FTZ R5, R170, R5 ;  /* 0x00000005aa057221 */ /* 0x020fe20000010000 */
        /* <DEDUP_REMOVED lines=81> */
[----:B------:R-:W1:Y:S08]  /*22000*/  MUFU.EX2 R177, R177 ;  /* 0x000000b100b17308 */ /* 0x000e700000000800 */
        /* <DEDUP_REMOVED lines=10> */
[----:B--2---:R-:W-:-:S03]  /*220b0*/  FADD.FTZ R10, R16, R7 ;  /* 0x00000007100a7221 */ /* 0x004fc60000010000 */
[----:B---3--:R-:W-:Y:S01]  /*220c0*/  FADD.FTZ R7, R17, R6 ;  /* 0x0000000611077221 */ /* 0x008fe20000010000 */
[----:B----4-:R-:W-:-:S03]  /*220d0*/  FADD.FTZ R11, R5, R10 ;  /* 0x0000000a050b7221 */ /* 0x010fc60000010000 */
[----:B0-----:R-:W-:Y:S01]  /*220e0*/  FADD.FTZ R10, R20, R7 ;  /* 0x00000007140a7221 */ /* 0x001fe20000010000 */
[----:B------:R-:W-:Y:S01]  /*220f0*/  STL [R1+0x434], R8 ;  /* 0x0004340801007387 */ /* 0x000fe20000100800 */
[----:B-----5:R-:W-:-:S05]  /*22100*/  FADD.FTZ R11, R14, R11 ;  /* 0x0000000b0e0b7221 */ /* 0x020fca0000010000 */
[----:B------:R-:W-:Y:S04]  /*22110*/  STL.64 [R1+0x440], R10 ;  /* 0x0004400a01007387 */ /* 0x000fe80000100a00 */
        /* <DEDUP_REMOVED lines=11> */
[----:B0-----:R-:W2:Y:S04]  /*221d0*/  LD.E R9, desc[UR42][R18.64+0x260] ;  /* 0x0002602a12097980 */ /* 0x001ea8000c101900 */
        /* <DEDUP_REMOVED lines=61> */
[----:B------:R-:W-:-:S06]  /*225b0*/  ULOP3.LUT UR5, UR4, 0x8, URZ, 0xfc, !UPT ;  /* 0x0000000804057892 */ /* 0x000fcc000f8efc3f */
[----:B------:R-:W-:Y:S02]  /*225c0*/  IMAD.U32 R8, RZ, RZ, UR5 ;  /* 0x00000005ff087e24 */ /* 0x000fe4000f8e00ff */
[C---:B--2---:R-:W-:Y:S01]  /*225d0*/  FMUL.FTZ R9, R28.reuse, R9 ;  /* 0x000000091c097220 */ /* 0x044fe20000410000 */
[----:B---3--:R-:W-:-:S04]  /*225e0*/  FMUL.FTZ R145, R28, R145 ;  /* 0x000000911c917220 */ /* 0x008fc80000410000 */
[----:B------:R0:W-:Y:S01]  /*225f0*/  ST.E desc[UR42][R18.64+0x260], R9 ;  /* 0x0002600912007985 */ /* 0x0001e2000c10192a */
[C---:B----4-:R-:W-:Y:S01]  /*22600*/  FMUL.FTZ R11, R28.reuse, R11 ;  /* 0x0000000b1c0b7220 */ /* 0x050fe20000410000 */
[C---:B-----5:R-:W-:Y:S01]  /*22610*/  FMUL.FTZ R29, R28.reuse, R29 ;  /* 0x0000001d1c1d7220 */ /* 0x060fe20000410000 */
[C---:B------:R-:W-:Y:S01]  /*22620*/  FMUL.FTZ R31, R28.reuse, R31 ;  /* 0x0000001f1c1f7220 */ /* 0x040fe20000410000 */
[----:B0-----:R-:W-:Y:S02]  /*22630*/  IMAD.U32 R9, RZ, RZ, UR7 ;  /* 0x00000007ff097e24 */ /* 0x001fe4000f8e00ff */
        /* <DEDUP_REMOVED lines=118> */
[----:B0-----:R-:W1:Y:S01]  /*22da0*/  LD.E R11, desc[UR42][R8.64] ;  /* 0x0000002a080b7980 */ /* 0x001e62000c101900 */
[----:B------:R-:W-:-:S06]  /*22db0*/  ULOP3.LUT UR6, UR4, 0xc, URZ, 0xfc, !UPT ;  /* 0x0000000c04067892 */ /* 0x000fcc000f8efc3f */
[----:B------:R-:W-:Y:S02]  /*22dc0*/  IMAD.U32 R10, RZ, RZ, UR6 ;  /* 0x00000006ff0a7e24 */ /* 0x000fe4000f8e00ff */
[----:B-1----:R-:W-:Y:S01]  /*22dd0*/  FMUL.FTZ R27, R26, R11 ;  /* 0x0000000b1a1b7220 */ /* 0x002fe20000410000 */
[----:B------:R-:W-:-:S04]  /*22de0*/  IMAD.U32 R11, RZ, RZ, UR7 ;  /* 0x00000007ff0b7e24 */ /* 0x000fc8000f8e00ff */
[----:B------:R0:W-:Y:S04]  /*22df0*/  ST.E desc[UR42][R8.64], R27 ;  /* 0x0000001b08007985 */ /* 0x0001e8000c10192a */
[----:B------:R-:W2:Y:S01]  /*22e00*/  LD.E R11, desc[UR42][R10.64] ;  /* 0x0000002a0a0b7980 */ /* 0x000ea2000c101900 */
[----:B------:R-:W-:Y:S02]  /*22e10*/  IMAD.U32 R28, RZ, RZ, UR6 ;  /* 0x00000006ff1c7e24 */ /* 0x000fe4000f8e00ff */
[----:B------:R-:W-:Y:S02]  /*22e20*/  IMAD.U32 R29, RZ, RZ, UR7 ;  /* 0x00000007ff1d7e24 */ /* 0x000fe4000f8e00ff */
        /* <DEDUP_REMOVED lines=8> */
[----:B0-----:R-:W5:Y:S04]  /*22eb0*/  LD.E R27, desc[UR42][R18.64+0x25c] ;  /* 0x00025c2a121b7980 */ /* 0x001f68000c101900 */
        /* <DEDUP_REMOVED lines=180> */
[----:B0-----:R-:W5:Y:S04]  /*23a00*/  LD.E R33, desc[UR42][R18.64+0x220] ;  /* 0x0002202a12217980 */ /* 0x001f68000c101900 */
[----:B-1----:R-:W4:Y:S04]  /*23a10*/  LD.E R27, desc[UR42][R2.64] ;  /* 0x0000002a021b7980 */ /* 0x002f28000c101900 */
[----:B--2---:R-:W2:Y:S04]  /*23a20*/  LD.E.64 R10, desc[UR42][R18.64+0xa8] ;  /* 0x0000a82a120a7980 */ /* 0x004ea8000c101b00 */
[----:B-----5:R0:W-:Y:S04]  /*23a30*/  ST.E desc[UR42][R18.64+0x220], R33 ;  /* 0x0002202112007985 */ /* 0x0201e8000c10192a */
[----:B------:R-:W5:Y:S01]  /*23a40*/  LD.E R35, desc[UR42][R6.64] ;  /* 0x0000002a06237980 */ /* 0x000f62000c101900 */
[----:B---3--:R-:W-:-:S03]  /*23a50*/  IMAD.U32 R29, RZ, RZ, UR7 ;  /* 0x00000007ff1d7e24 */ /* 0x008fc6000f8e00ff */
[----:B-----5:R1:W-:Y:S04]  /*23a60*/  ST.E desc[UR42][R6.64], R35 ;  /* 0x0000002306007985 */ /* 0x0203e8000c10192a */
[----:B------:R-:W3:Y:S01]  /*23a70*/  LD.E R37, desc[UR42][R8.64] ;  /* 0x0000002a08257980 */ /* 0x000ee2000c101900 */
[----:B------:R-:W-:Y:S02]  /*23a80*/  IMAD.U32 R30, RZ, RZ, UR6 ;  /* 0x00000006ff1e7e24 */ /* 0x000fe4000f8e00ff */
[----:B----4-:R-:W-:Y:S01]  /*23a90*/  IMAD.U32 R31, RZ, RZ, UR7 ;  /* 0x00000007ff1f7e24 */ /* 0x010fe2000f8e00ff */
[----:B---3--:R3:W-:Y:S04]  /*23aa0*/  ST.E desc[UR42][R8.64], R37 ;  /* 0x0000002508007985 */ /* 0x0087e8000c10192a */
[----:B------:R-:W4:Y:S04]  /*23ab0*/  LD.E R29, desc[UR42][R28.64] ;  /* 0x0000002a1c1d7980 */ /* 0x000f28000c101900 */
[----:B----4-:R4:W-:Y:S04]  /*23ac0*/  ST.E desc[UR42][R30.64], R29 ;  /* 0x0000001d1e007985 */ /* 0x0109e8000c10192a */
[----:B------:R-:W5:Y:S04]  /*23ad0*/  LD.E R39, desc[UR42][R18.64+0x230] ;  /* 0x0002302a12277980 */ /* 0x000f68000c101900 */
[----:B0-----:R-:W2:Y:S04]  /*23ae0*/  LD.E R33, desc[UR42][R18.64+0x234] ;  /* 0x0002342a12217980 */ /* 0x001ea8000c101900 */
[----:B------:R-:W2:Y:S04]  /*23af0*/  LD.E R41, desc[UR42][R18.64+0x238] ;  /* 0x0002382a12297980 */ /* 0x000ea8000c101900 */
[----:B------:R-:W2:Y:S04]  /*23b00*/  LD.E R43, desc[UR42][R18.64+0x23c] ;  /* 0x00023c2a122b7980 */ /* 0x000ea8000c101900 */
[----:B-1----:R-:W2:Y:S04]  /*23b10*/  LD.E R35, desc[UR42][R18.64+0x240] ;  /* 0x0002402a12237980 */ /* 0x002ea8000c101900 */
[----:B------:R-:W2:Y:S04]  /*23b20*/  LD.E R45, desc[UR42][R18.64+0x244] ;  /* 0x0002442a122d7980 */ /* 0x000ea8000c101900 */
[----:B------:R-:W2:Y:S04]  /*23b30*/  LD.E R47, desc[UR42][R18.64+0x248] ;  /* 0x0002482a122f7980 */ /* 0x000ea8000c101900 */
[----:B---3--:R-:W3:Y:S04]  /*23b40*/  LD.E R37, desc[UR42][R18.64+0x24c] ;  /* 0x00024c2a12257980 */ /* 0x008ee8000c101900 */
[----:B------:R-:W3:Y:S04]  /*23b50*/  LD.E R49, desc[UR42][R18.64+0x250] ;  /* 0x0002502a12317980 */ /* 0x000ee8000c101900 */
[----:B------:R-:W3:Y:S04]  /*23b60*/  LD.E R51, desc[UR42][R18.64+0x254] ;  /* 0x0002542a12337980 */ /* 0x000ee8000c101900 */
        /* <DEDUP_REMOVED lines=114> */
[----:B-----5:R-:W-:Y:S04]  /*24290*/  ST.E desc[UR42][R18.64+0x230], R39 ;  /* 0x0002302712007985 */ /* 0x020fe8000c10192a */
[----:B--2---:R-:W-:Y:S04]  /*242a0*/  ST.E desc[UR42][R18.64+0x234], R33 ;  /* 0x0002342112007985 */ /* 0x004fe8000c10192a */
[----:B------:R-:W-:Y:S04]  /*242b0*/  ST.E desc[UR42][R18.64+0x238], R41 ;  /* 0x0002382912007985 */ /* 0x000fe8000c10192a */
[----:B------:R-:W-:Y:S04]  /*242c0*/  ST.E desc[UR42][R18.64+0x23c], R43 ;  /* 0x00023c2b12007985 */ /* 0x000fe8000c10192a */
[----:B------:R-:W-:Y:S04]  /*242d0*/  ST.E desc[UR42][R18.64+0x240], R35 ;  /* 0x0002402312007985 */ /* 0x000fe8000c10192a */
[----:B------:R-:W-:Y:S04]  /*242e0*/  ST.E desc[UR42][R18.64+0x244], R45 ;  /* 0x0002442d12007985 */ /* 0x000fe8000c10192a */
[----:B------:R-:W-:Y:S04]  /*242f0*/  ST.E desc[UR42][R18.64+0x248], R47 ;  /* 0x0002482f12007985 */ /* 0x000fe8000c10192a */
[----:B---3--:R-:W-:Y:S04]  /*24300*/  ST.E desc[UR42][R18.64+0x24c], R37 ;  /* 0x00024c2512007985 */ /* 0x008fe8000c10192a */
        /* <DEDUP_REMOVED lines=117> */
[----:B------:R-:W-:-:S02]  /*24a60*/  IMAD R10, R27, 0xc00, R10 ;  /* 0x00000c001b0a7824 */ /* 0x000fc400078e020a */
[----:B------:R-:W-:Y:S01]  /*24a70*/  IMAD.U32 R27, RZ, RZ, UR7 ;  /* 0x00000007ff1b7e24 */ /* 0x000fe2000f8e00ff */
[----:B------:R-:W-:Y:S01]  /*24a80*/  F2FP.BF16.F32.PACK_AB R168, R168, R25 ;  /* 0x00000019a8a8723e */ /* 0x000fe200000010ff */
[----:B-1----:R-:W-:Y:S01]  /*24a90*/  IMAD.U32 R26, RZ, RZ, UR6 ;  /* 0x00000006ff1a7e24 */ /* 0x002fe2000f8e00ff */
[----:B--2---:R-:W2:Y:S04]  /*24aa0*/  LD.E R28, desc[UR42][R18.64+0x230] ;  /* 0x0002302a121c7980 */ /* 0x004ea8000c101900 */
[----:B------:R-:W2:Y:S04]  /*24ab0*/  LD.E R27, desc[UR42][R26.64] ;  /* 0x0000002a1a1b7980 */ /* 0x000ea8000c101900 */
        /* <DEDUP_REMOVED lines=130> */
[----:B------:R-:W-:Y:S02]  /*252e0*/  F2FP.BF16.F32.PACK_AB R169, R13, R169 ;  /* 0x000000a90da9723e */ /* 0x000fe400000010ff */
[----:B------:R-:W-:Y:S01]  /*252f0*/  F2FP.BF16.F32.PACK_AB R171, R12, R171 ;  /* 0x000000ab0cab723e */ /* 0x000fe200000010ff */
[----:B------:R-:W-:Y:S01]  /*25300*/  VOTEU.ANY UP0, P1 ;  /* 0x00000000003f7886 */ /* 0x000fe20000800100 */
[----:B------:R-:W-:Y:S02]  /*25310*/  VIADD R12, R10, 0x80 ;  /* 0x000000800a0c7836 */ /* 0x000fe40000000000 */
[----:B------:R-:W-:Y:S01]  /*25320*/  IMAD.MOV.U32 R13, RZ, RZ, R11 ;  /* 0x000000ffff0d7224 */ /* 0x000fe200078e000b */
[----:B--2---:R-:W-:-:S06]  /*25330*/  WARPGROUP.ARRIVE ;  /* 0x00000000000079c5 */ /* 0x004fcc0000000000 */
[----:B------:R-:W-:Y:S01]  /*25340*/  HGMMA.64x256x16.F32.BF16 R24, R168, gdesc[UR8].tnspB, R24, UP0, gsb0 ;  /* 0x43e00008a8187df0 */ /* 0x000fe2000b801818 */
[----:B------:R-:W-:Y:S01]  /*25350*/  R2UR UR10, R12 ;  /* 0x000000000c0a72ca */ /* 0x000fe200000e0000 */
[----:B------:R-:W-:Y:S01]  /*25360*/  IMAD.U32 R12, RZ, RZ, UR6 ;  /* 0x00000006ff0c7e24 */ /* 0x000fe2000f8e00ff */
[----:B------:R-:W-:Y:S01]  /*25370*/  R2UR UR11, R13 ;  /* 0x000000000d0b72ca */ /* 0x000fe200000e0000 */
[----:B------:R-:W-:Y:S01]  /*25380*/  IMAD.U32 R13, RZ, RZ, UR7 ;  /* 0x00000007ff0d7e24 */ /* 0x000fe2000f8e00ff */
        /* <DEDUP_REMOVED lines=138> */
[----:B------:R-:W-:Y:S01]  /*25c30*/  R2UR UR10, R12 ;  /* 0x000000000c0a72ca */ /* 0x000fe200000e0000 */
[----:B------:R-:W-:Y:S01]  /*25c40*/  IMAD.U32 R12, RZ, RZ, UR6 ;  /* 0x00000006ff0c7e24 */ /* 0x000fe2000f8e00ff */
[----:B------:R-:W-:Y:S01]  /*25c50*/  R2UR UR11, R13 ;  /* 0x000000000d0b72ca */ /* 0x000fe200000e0000 */
[----:B------:R-:W-:Y:S01]  /*25c60*/  IMAD.U32 R13, RZ, RZ, UR7 ;  /* 0x00000007ff0d7e24 */ /* 0x000fe2000f8e00ff */
        /* <DEDUP_REMOVED lines=283> */
[----:B------:R-:W-:Y:S02]  /*26e20*/  IMAD.U32 R13, RZ, RZ, UR7 ;  /* 0x00000007ff0d7e24 */ /* 0x000fe4000f8e00ff */
        /* <DEDUP_REMOVED lines=137> */
[----:B------:R-:W-:Y:S01]  /*276c0*/  IMAD.U32 R10, RZ, RZ, UR6 ;  /* 0x00000006ff0a7e24 */ /* 0x000fe2000f8e00ff */
[----:B------:R-:W-:Y:S01]  /*276d0*/  R2UR UR11, R11 ;  /* 0x000000000b0b72ca */ /* 0x000fe200000e0000 */
[----:B------:R-:W-:Y:S01]  /*276e0*/  IMAD.U32 R11, RZ, RZ, UR7 ;  /* 0x00000007ff0b7e24 */ /* 0x000fe2000f8e00ff */
[----:B------:R-:W-:Y:S01]  /*276f0*/  STL [R1+0x88], R4 ;  /* 0x0000880401007387 */ /* 0x000fe20000100800 */
[----:B------:R-:W-:-:S03]  /*27700*/  WARPGROUP.DEPBAR.LE gsb0, 0x0 ;  /* 0x00008000000079c5 */ /* 0x000fc60000010000 */
        /* <DEDUP_REMOVED lines=134> */
[----:B------:R-:W-:Y:S01]  /*27f70*/  IMAD.U32 R10, RZ, RZ, UR6 ;  /* 0x00000006ff0a7e24 */ /* 0x000fe2000f8e00ff */
[----:B------:R-:W-:Y:S01]  /*27f80*/  STL [R1+0x88], R4 ;  /* 0x0000880401007387 */ /* 0x000fe20000100800 */
[----:B------:R-:W-:Y:S01]  /*27f90*/  IMAD.U32 R11, RZ, RZ, UR7 ;  /* 0x00000007ff0b7e24 */ /* 0x000fe2000f8e00ff */
[----:B------:R-:W-:Y:S02]  /*27fa0*/  WARPGROUP.DEPBAR.LE gsb0, 0x0 ;  /* 0x00008000000079c5 */ /* 0x000fe40000010000 */
        /* <DEDUP_REMOVED lines=131> */
[----:B0-----:R-:W2:Y:S01]  /*287e0*/  LD.E R11, desc[UR42][R6.64] ;  /* 0x0000002a060b7980 */ /* 0x001ea2000c101900 */
[----:B------:R-:W-:-:S02]  /*287f0*/  IMAD.U32 R14, RZ, RZ, UR6 ;  /* 0x00000006ff0e7e24 */ /* 0x000fc4000f8e00ff */
[----:B------:R-:W-:Y:S01]  /*28800*/  IMAD.U32 R15, RZ, RZ, UR7 ;  /* 0x00000007ff0f7e24 */ /* 0x000fe2000f8e00ff */
[----:B--2---:R0:W-:Y:S04]  /*28810*/  ST.E desc[UR42][R6.64], R11 ;  /* 0x0000000b06007985 */ /* 0x0041e8000c10192a */
[----:B------:R-:W2:Y:S01]  /*28820*/  LD.E R13, desc[UR42][R8.64] ;  /* 0x0000002a080d7980 */ /* 0x000ea2000c101900 */
[----:B------:R-:W-:Y:S02]  /*28830*/  IMAD.U32 R16, RZ, RZ, UR6 ;  /* 0x00000006ff107e24 */ /* 0x000fe4000f8e00ff */
[----:B------:R-:W-:Y:S01]  /*28840*/  IMAD.U32 R17, RZ, RZ, UR7 ;  /* 0x00000007ff117e24 */ /* 0x000fe2000f8e00ff */
[----:B--2---:R2:W-:Y:S04]  /*28850*/  ST.E desc[UR42][R8.64], R13 ;  /* 0x0000000d08007985 */ /* 0x0045e8000c10192a */
[----:B------:R-:W3:Y:S04]  /*28860*/  LD.E R10, desc[UR42][R14.64] ;  /* 0x0000002a0e0a7980 */ /* 0x000ee8000c101900 */
[----:B---3--:R3:W-:Y:S04]  /*28870*/  ST.E desc[UR42][R16.64], R10 ;  /* 0x0000000a10007985 */ /* 0x0087e8000c10192a */
[----:B------:R-:W4:Y:S04]  /*28880*/  LD.E R21, desc[UR42][R18.64+0x230] ;  /* 0x0002302a12157980 */ /* 0x000f28000c101900 */
[----:B------:R-:W5:Y:S04]  /*28890*/  LD.E R25, desc[UR42][R18.64+0x234] ;  /* 0x0002342a12197980 */ /* 0x000f68000c101900 */
[----:B-1----:R-:W5:Y:S04]  /*288a0*/  LD.E R5, desc[UR42][R18.64+0x238] ;  /* 0x0002382a12057980 */ /* 0x002f68000c101900 */
[----:B------:R-:W5:Y:S04]  /*288b0*/  LD.E R27, desc[UR42][R18.64+0x23c] ;  /* 0x00023c2a121b7980 */ /* 0x000f68000c101900 */
[----:B0-----:R-:W5:Y:S04]  /*288c0*/  LD.E R7, desc[UR42][R18.64+0x240] ;  /* 0x0002402a12077980 */ /* 0x001f68000c101900 */
[----:B------:R-:W5:Y:S04]  /*288d0*/  LD.E R11, desc[UR42][R18.64+0x244] ;  /* 0x0002442a120b7980 */ /* 0x000f68000c101900 */
[----:B------:R-:W5:Y:S04]  /*288e0*/  LD.E R29, desc[UR42][R18.64+0x248] ;  /* 0x0002482a121d7980 */ /* 0x000f68000c101900 */
[----:B--2---:R-:W2:Y:S04]  /*288f0*/  LD.E R9, desc[UR42][R18.64+0x24c] ;  /* 0x00024c2a12097980 */ /* 0x004ea8000c101900 */
[----:B------:R-:W2:Y:S04]  /*28900*/  LD.E R13, desc[UR42][R18.64+0x250] ;  /* 0x0002502a120d7980 */ /* 0x000ea8000c101900 */
[----:B------:R-:W2:Y:S04]  /*28910*/  LD.E R15, desc[UR42][R18.64+0x254] ;  /* 0x0002542a120f7980 */ /* 0x000ea8000c101900 */
[----:B---3--:R-:W3:Y:S04]  /*28920*/  LD.E R17, desc[UR42][R18.64+0x258] ;  /* 0x0002582a12117980 */ /* 0x008ee8000c101900 */
[----:B------:R-:W3:Y:S04]  /*28930*/  LD.E R31, desc[UR42][R18.64+0x25c] ;  /* 0x00025c2a121f7980 */ /* 0x000ee8000c101900 */
        /* <DEDUP_REMOVED lines=112> */
[----:B----4-:R0:W-:Y:S04]  /*29040*/  ST.E desc[UR42][R18.64+0x230], R21 ;  /* 0x0002301512007985 */ /* 0x0101e8000c10192a */
[----:B-----5:R0:W-:Y:S04]  /*29050*/  ST.E desc[UR42][R18.64+0x234], R25 ;  /* 0x0002341912007985 */ /* 0x0201e8000c10192a */
[----:B------:R0:W-:Y:S04]  /*29060*/  ST.E desc[UR42][R18.64+0x238], R5 ;  /* 0x0002380512007985 */ /* 0x0001e8000c10192a */
[----:B------:R0:W-:Y:S04]  /*29070*/  ST.E desc[UR42][R18.64+0x23c], R27 ;  /* 0x00023c1b12007985 */ /* 0x0001e8000c10192a */
[----:B------:R0:W-:Y:S04]  /*29080*/  ST.E desc[UR42][R18.64+0x240], R7 ;  /* 0x0002400712007985 */ /* 0x0001e8000c10192a */
[----:B------:R0:W-:Y:S04]  /*29090*/  ST.E desc[UR42][R18.64+0x244], R11 ;  /* 0x0002440b12007985 */ /* 0x0001e8000c10192a */
[----:B------:R0:W-:Y:S04]  /*290a0*/  ST.E desc[UR42][R18.64+0x248], R29 ;  /* 0x0002481d12007985 */ /* 0x0001e8000c10192a */
[----:B--2---:R0:W-:Y:S04]  /*290b0*/  ST.E desc[UR42][R18.64+0x24c], R9 ;  /* 0x00024c0912007985 */ /* 0x0041e8000c10192a */
[----:B------:R0:W-:Y:S04]  /*290c0*/  ST.E desc[UR42][R18.64+0x250], R13 ;  /* 0x0002500d12007985 */ /* 0x0001e8000c10192a */
[----:B------:R0:W-:Y:S04]  /*290d0*/  ST.E desc[UR42][R18.64+0x254], R15 ;  /* 0x0002540f12007985 */ /* 0x0001e8000c10192a */
[----:B---3--:R0:W-:Y:S04]  /*290e0*/  ST.E desc[UR42][R18.64+0x258], R17 ;  /* 0x0002581112007985 */ /* 0x0081e8000c10192a */
        /* <DEDUP_REMOVED lines=121> */
.L_x_3761:
[----:B------:R-:W-:Y:S05]  /*29880*/  BSYNC B0 ;  /* 0x0000000000007941 */ /* 0x000fea0003800000 */
.L_x_3760:
[C---:B------:R-:W-:Y:S01]  /*29890*/  ISETP.GT.AND P0, PT, R0.reuse, R165, PT ;  /* 0x000000a50000720c */ /* 0x040fe20003f04270 */
[----:B------:R-:W-:-:S12]  /*298a0*/  VIADD R0, R0, 0xffffffff ;  /* 0xffffffff00007836 */ /* 0x000fd80000000000 */
[----:B------:R-:W-:Y:S05]  /*298b0*/  @P0 BRA `(.L_x_3762) ;  /* 0xffffff5000c80947 */ /* 0x000fea000383ffff */
.L_x_3735:
[----:B0-----:R-:W2:Y:S01]  /*298c0*/  LDL R5, [R1+0x440] ;  /* 0x0004400001057983 */ /* 0x001ea20000100800 */
[----:B------:R-:W-:Y:S05]  /*298d0*/  WARPSYNC.ALL ;  /* 0x0000000000007948 */ /* 0x000fea0003800000 */
[----:B------:R-:W3:Y:S04]  /*298e0*/  LDL R6, [R1+0x444] ;  /* 0x0004440001067983 */ /* 0x000ee80000100800 */
[----:B------:R-:W4:Y:S04]  /*298f0*/  LDL R136, [R1+0x210] ;  /* 0x0002100001887983 */ /* 0x000f280000100800 */
        /* <DEDUP_REMOVED lines=62> */
[----:B--2---:R-:W0:Y:S02]  /*29ce0*/  SHFL.BFLY PT, R0, R5, 0x2, 0x1f ;  /* 0x0c401f0005007f89 */ /* 0x004e2400000e0000 */
[----:B0-----:R-:W-:-:S05]  /*29cf0*/  FADD.FTZ R0, R5, R0 ;  /* 0x0000000005007221 */ /* 0x001fca0000010000 */
[----:B------:R-:W0:Y:S02]  /*29d00*/  SHFL.BFLY PT, R3, R0, 0x1, 0x1f ;  /* 0x0c201f0000037f89 */ /* 0x000e2400000e0000 */
[----:B0-----:R-:W-:Y:S01]  /*29d10*/  FADD.FTZ R2, R0, R3 ;  /* 0x0000000300027221 */ /* 0x001fe20000010000 */
[----:B----4-:R-:W-:Y:S01]  /*29d20*/  VIADD R136, R136, 0x1 ;  /* 0x0000000188887836 */ /* 0x010fe20000000000 */
[----:B------:R-:W2:Y:S04]  /*29d30*/  LDL R0, [R1+0x21c] ;  /* 0x00021c0001007983 */ /* 0x000ea80000100800 */
[----:B------:R-:W-:Y:S04]  /*29d40*/  STL [R1+0x440], R2 ;  /* 0x0004400201007387 */ /* 0x000fe80000100800 */
[----:B------:R-:W4:Y:S04]  /*29d50*/  LDL R147, [R1+0x440] ;  /* 0x0004400001937983 */ /* 0x000f280000100800 */
[----:B---3--:R-:W0:Y:S02]  /*29d60*/  SHFL.BFLY PT, R3, R6, 0x2, 0x1f ;  /* 0x0c401f0006037f89 */ /* 0x008e2400000e0000 */
[----:B0-----:R-:W-:Y:S01]  /*29d70*/  FADD.FTZ R3, R3, R6 ;  /* 0x0000000603037221 */ /* 0x001fe20000010000 */
[----:B------:R-:W-:Y:S01]  /*29d80*/  ISETP.NE.AND P2, PT, R136, 0x2, PT ;  /* 0x000000028800780c */ /* 0x000fe20003f45270 */
[----:B------:R-:W3:Y:S04]  /*29d90*/  LDL.64 R6, [R1+0x408] ;  /* 0x0004080001067983 */ /* 0x000ee80000100a00 */
[----:B-1----:R-:W0:Y:S08]  /*29da0*/  SHFL.BFLY PT, R4, R3, 0x1, 0x1f ;  /* 0x0c201f0003047f89 */ /* 0x002e3000000e0000 */
[----:B------:R-:W5:Y:S01]  /*29db0*/  @!P2 LDL R134, [R1+0x214] ;  /* 0x000214000186a983 */ /* 0x000f620000100800 */
[----:B0-----:R-:W-:-:S03]  /*29dc0*/  FADD.FTZ R140, R3, R4 ;  /* 0x00000004038c7221 */ /* 0x001fc60000010000 */
[----:B------:R-:W3:Y:S02]  /*29dd0*/  LDL.64 R4, [R1+0x3f8] ;  /* 0x0003f80001047983 */ /* 0x000ee40000100a00 */
[----:B------:R-:W-:Y:S02]  /*29de0*/  FSETP.NE.FTZ.AND P1, PT, R140, RZ, PT ;  /* 0x000000ff8c00720b */ /* 0x000fe40003f35000 */
[----:B------:R-:W3:Y:S11]  /*29df0*/  LDL.64 R2, [R1+0x418] ;  /* 0x0004180001027983 */ /* 0x000ef60000100a00 */
[----:B------:R-:W3:Y:S04]  /*29e00*/  @P1 LDL R143, [R1+0x450] ;  /* 0x00045000018f1983 */ /* 0x000ee80000100800 */
[----:B------:R-:W3:Y:S01]  /*29e10*/  @P1 LDL R145, [R1+0x434] ;  /* 0x0004340001911983 */ /* 0x000ee20000100800 */
[----:B------:R-:W-:-:S02]  /*29e20*/  IMAD.MOV.U32 R142, RZ, RZ, -0x800000 ;  /* 0xff800000ff8e7424 */ /* 0x000fc400078e00ff */
[----:B------:R-:W-:Y:S02]  /*29e30*/  IMAD.MOV.U32 R137, RZ, RZ, RZ ;  /* 0x000000ffff897224 */ /* 0x000fe400078e00ff */
[----:B------:R-:W-:Y:S01]  /*29e40*/  IMAD.MOV.U32 R144, RZ, RZ, -0x800000 ;  /* 0xff800000ff907424 */ /* 0x000fe200078e00ff */
[----:B------:R0:W-:Y:S08]  /*29e50*/  BAR.ARV R219, 0x100 ;  /* 0x000400db0000751d */ /* 0x0001f00000002000 */
[----:B------:R-:W-:Y:S06]  /*29e60*/  BAR.ARV 0x8, 0x180 ;  /* 0x0206000000007b1d */ /* 0x000fec0000002000 */
[----:B----4-:R-:W-:-:S13]  /*29e70*/  FSETP.NE.FTZ.AND P0, PT, R147, RZ, PT ;  /* 0x000000ff9300720b */ /* 0x010fda0003f15000 */
[----:B------:R-:W4:Y:S04]  /*29e80*/  @P0 LDL R138, [R1+0x450] ;  /* 0x00045000018a0983 */ /* 0x000f280000100800 */
[----:B------:R-:W3:Y:S01]  /*29e90*/  @P0 LDL R139, [R1+0x430] ;  /* 0x00043000018b0983 */ /* 0x000ee20000100800 */
[----:B------:R-:W1:Y:S02]  /*29ea0*/  @P0 MUFU.LG2 R141, R147 ;  /* 0x00000093008d0308 */ /* 0x000e640000000c00 */
[----:B-1----:R-:W-:-:S06]  /*29eb0*/  @P0 FMUL.FTZ R141, R141, 0.69314718246459960938 ;  /* 0x3f3172188d8d0820 */ /* 0x002fcc0000410000 */
[----:B------:R-:W-:Y:S08]  /*29ec0*/  @P1 MUFU.LG2 R146, R140 ;  /* 0x0000008c00921308 */ /* 0x000ff00000000c00 */
[----:B------:R-:W1:Y:S01]  /*29ed0*/  @P0 MUFU.RCP R137, R147 ;  /* 0x0000009300890308 */ /* 0x000e620000001000 */
[----:B-----5:R-:W-:Y:S01]  /*29ee0*/  @!P2 LOP3.LUT R134, R134, 0x1, RZ, 0x3c, !PT ;  /* 0x000000018686a812 */ /* 0x020fe200078e3cff */
[----:B--2---:R-:W-:Y:S01]  /*29ef0*/  VIADD R0, R0, 0x1 ;  /* 0x0000000100007836 */ /* 0x004fe20000000000 */
[----:B------:R-:W-:Y:S04]  /*29f00*/  STL [R1+0x444], R140 ;  /* 0x0004448c01007387 */ /* 0x000fe80000100800 */
[----:B------:R-:W-:Y:S04]  /*29f10*/  STL [R1+0x210], R136 ;  /* 0x0002108801007387 */ /* 0x000fe80000100800 */
[----:B------:R-:W-:Y:S01]  /*29f20*/  @!P2 STL [R1+0x214], R134 ;  /* 0x000214860100a387 */ /* 0x000fe20000100800 */
        /* <DEDUP_REMOVED lines=99> */
[----:B---3--:R-:W-:Y:S01]  /*2a560*/  @P0 FFMA.FTZ R142, R138, R139, R141 ;  /* 0x0000008b8a8e0223 */ /* 0x008fe2000001008d */
[----:B------:R-:W-:-:S06]  /*2a570*/  IMAD.MOV.U32 R138, RZ, RZ, RZ ;  /* 0x000000ffff8a7224 */ /* 0x000fcc00078e00ff */
[----:B------:R-:W1:Y:S01]  /*2a580*/  @P1 MUFU.RCP R138, R140 ;  /* 0x0000008c008a1308 */ /* 0x000e620000001000 */
[----:B------:R-:W-:Y:S01]  /*2a590*/  @P1 FMUL.FTZ R139, R146, 0.69314718246459960938 ;  /* 0x3f317218928b1820 */ /* 0x000fe20000410000 */
[----:B------:R-:W-:-:S04]  /*2a5a0*/  @P1 FMUL.FTZ R146, R143, 0.69314718246459960938 ;  /* 0x3f3172188f921820 */ /* 0x000fc80000410000 */
[----:B------:R-:W-:Y:S01]  /*2a5b0*/  @P1 FFMA.FTZ R144, R146, R145, R139 ;  /* 0x0000009192901223 */ /* 0x000fe2000001008b */
[-C--:B-1----:R-:W-:Y:S01]  /*2a5c0*/  FMUL.FTZ R13, R13, R138.reuse ;  /* 0x0000008a0d0d7220 */ /* 0x082fe20000410000 */
        /* <DEDUP_REMOVED lines=98> */
[----:B------:R0:W-:Y:S01]  /*2abf0*/  STL [R1+0x218], R12 ;  /* 0x0002180c01007387 */ /* 0x0001e20000100800 */
[----:B------:R-:W-:-:S13]  /*2ac00*/  PLOP3.LUT P0, PT, PT, PT, PT, 0x8, 0x0 ;  /* 0x000000000000781c */ /* 0x000fda0003f0e170 */
.L_x_3645:
[----:B------:R-:W-:Y:S05]  /*2ac10*/  WARPSYNC.ALL ;  /* 0x0000000000007948 */ /* 0x000fea0003800000 */
[----:B------:R-:W1:Y:S08]  /*2ac20*/  S2UR UR5, SR_CgaCtaId ;  /* 0x00000000000579c3 */ /* 0x000e700000008800 */
[----:B------:R-:W-:Y:S06]  /*2ac30*/  BAR.SYNC.DEFER_BLOCKING 0x5, 0x180 ;  /* 0x0146000000007b1d */ /* 0x000fec0000010000 */
[----:B------:R-:W-:Y:S01]  /*2ac40*/  UMOV UR4, 0x400 ;  /* 0x0000040000047882 */ /* 0x000fe20000000000 */
[----:B------:R-:W-:Y:S01]  /*2ac50*/  BSSY B0, `(.L_x_3763) ;  /* 0x00002e3000007945 */ /* 0x000fe20003800000 */
[----:B-1----:R-:W-:-:S06]  /*2ac60*/  ULEA UR4, UR5, UR4, 0x18 ;  /* 0x0000000405047291 */ /* 0x002fcc000f8ec03f */
[----:B0-----:R-:W-:-:S05]  /*2ac70*/  IMAD.U32 R144, RZ, RZ, UR4 ;  /* 0x00000004ff907e24 */ /* 0x001fca000f8e00ff */
[----:B------:R0:W1:Y:S01]  /*2ac80*/  LDS.128 R120, [R144+0x324d0] ;  /* 0x0324d00090787984 */ /* 0x0000620000000c00 */
[----:B------:R-:W-:Y:S06]  /*2ac90*/  BAR.ARV 0x4, 0x180 ;  /* 0x0106000000007b1d */ /* 0x000fec0000002000 */
[----:B------:R-:W-:Y:S05]  /*2aca0*/  @P0 BRA `(.L_x_3764) ;  /* 0x0000002000280947 */ /* 0x000fea0003800000 */
        /* <DEDUP_REMOVED lines=32> */
[----:B------:R-:W0:Y:S01]  /*2aeb0*/  S2R R17, SR_SWINHI ;  /* 0x0000000000117919 */ /* 0x000e220000002f00 */
[----:B------:R-:W-:Y:S05]  /*2aec0*/  WARPSYNC.ALL ;  /* 0x0000000000007948 */ /* 0x000fea0003800000 */
[----:B------:R-:W-:Y:S01]  /*2aed0*/  ULDC.64 UR4, c[0x0][0xd00] ;  /* 0x0003400000047ab9 */ /* 0x000fe20000000a00 */
[----:B-----5:R-:W-:-:S02]  /*2aee0*/  MOV R2, R144 ;  /* 0x0000009000027202 */ /* 0x020fc40000000f00 */
[----:B0-----:R-:W-:-:S03]  /*2aef0*/  MOV R3, R17 ;  /* 0x0000001100037202 */ /* 0x001fc60000000f00 */
[----:B------:R-:W-:-:S03]  /*2af00*/  IMAD.WIDE R16, R234, 0x2, R2 ;  /* 0x00000002ea107825 */ /* 0x000fc600078e0202 */
[C---:B------:R-:W-:Y:S02]  /*2af10*/  IADD3 R0, P1, R16.reuse, 0x20, RZ ;  /* 0x0000002010007810 */ /* 0x040fe40007f3e0ff */
[----:B------:R-:W-:Y:S02]  /*2af20*/  IADD3 R148, P2, R16, 0x40, RZ ;  /* 0x0000004010947810 */ /* 0x000fe40007f5e0ff */
[----:B------:R-:W-:Y:S02]  /*2af30*/  LOP3.LUT R201, R0, 0x380, RZ, 0xc0, !PT ;  /* 0x0000038000c97812 */ /* 0x000fe400078ec0ff */
[C---:B------:R-:W-:Y:S01]  /*2af40*/  IADD3 R146, P3, R16.reuse, 0x60, RZ ;  /* 0x0000006010927810 */ /* 0x040fe20007f7e0ff */
[----:B------:R-:W-:Y:S01]  /*2af50*/  IMAD.X R197, RZ, RZ, R17, P1 ;  /* 0x000000ffffc57224 */ /* 0x000fe200008e0611 */
[----:B------:R-:W-:Y:S02]  /*2af60*/  SHF.R.U64 R201, R201, 0x3, RZ ;  /* 0x00000003c9c97819 */ /* 0x000fe400000012ff */
[----:B------:R-:W-:-:S02]  /*2af70*/  IADD3 R145, P0, R16, 0x4040, RZ ;  /* 0x0000404010917810 */ /* 0x000fc40007f1e0ff */
[----:B------:R-:W-:Y:S02]  /*2af80*/  IADD3 R170, P1, R16, 0x4060, RZ ;  /* 0x0000406010aa7810 */ /* 0x000fe40007f3e0ff */
[----:B------:R-:W-:Y:S02]  /*2af90*/  LOP3.LUT R178, R148, 0x380, RZ, 0xc0, !PT ;  /* 0x0000038094b27812 */ /* 0x000fe400078ec0ff */
[----:B------:R-:W-:Y:S02]  /*2afa0*/  LOP3.LUT R180, R146, 0x380, RZ, 0xc0, !PT ;  /* 0x0000038092b47812 */ /* 0x000fe400078ec0ff */
[----:B------:R-:W-:Y:S02]  /*2afb0*/  LOP3.LUT R196, R201, R0, RZ, 0x3c, !PT ;  /* 0x00000000c9c47212 */ /* 0x000fe400078e3cff */
[----:B------:R-:W-:Y:S01]  /*2afc0*/  LOP3.LUT R0, R145, 0x380, RZ, 0xc0, !PT ;  /* 0x0000038091007812 */ /* 0x000fe200078ec0ff */
[----:B------:R-:W-:Y:S01]  /*2afd0*/  IMAD.X R181, RZ, RZ, R17, P1 ;  /* 0x000000ffffb57224 */ /* 0x000fe200008e0611 */
[----:B------:R-:W-:-:S02]  /*2afe0*/  IADD3 R20, P4, R16, 0x4000, RZ ;  /* 0x0000400010147810 */ /* 0x000fc40007f9e0ff */
[----:B------:R-:W-:Y:S02]  /*2aff0*/  SHF.R.U64 R203, R178, 0x3, RZ ;  /* 0x00000003b2cb7819 */ /* 0x000fe400000012ff */
[----:B-1----:R-:W-:Y:S02]  /*2b000*/  IADD3 R120, P5, R16, 0x4020, RZ ;  /* 0x0000402010787810 */ /* 0x002fe40007fbe0ff */
[----:B------:R-:W-:Y:S01]  /*2b010*/  SHF.R.U64 R205, R180, 0x3, RZ ;  /* 0x00000003b4cd7819 */ /* 0x000fe200000012ff */
[--C-:B------:R-:W-:Y:S01]  /*2b020*/  IMAD.X R195, RZ, RZ, R17.reuse, P2 ;  /* 0x000000ffffc37224 */ /* 0x100fe200010e0611 */
[----:B------:R-:W-:Y:S01]  /*2b030*/  IADD3 R190, P1, R16, 0xc020, RZ ;  /* 0x0000c02010be7810 */ /* 0x000fe20007f3e0ff */
[----:B------:R-:W-:Y:S01]  /*2b040*/  IMAD.X R189, RZ, RZ, R17, P3 ;  /* 0x000000ffffbd7224 */ /* 0x000fe200018e0611 */
[----:B------:R-:W-:Y:S02]  /*2b050*/  SHF.R.U64 R0, R0, 0x3, RZ ;  /* 0x0000000300007819 */ /* 0x000fe400000012ff */
[----:B------:R-:W-:-:S02]  /*2b060*/  LOP3.LUT R21, R16, 0x380, RZ, 0xc0, !PT ;  /* 0x0000038010157812 */ /* 0x000fc400078ec0ff */
[----:B------:R-:W-:Y:S02]  /*2b070*/  IADD3 R150, P2, R16, 0x8000, RZ ;  /* 0x0000800010967810 */ /* 0x000fe40007f5e0ff */
[----:B------:R-:W-:Y:S02]  /*2b080*/  LOP3.LUT R194, R203, R148, RZ, 0x3c, !PT ;  /* 0x00000094cbc27212 */ /* 0x000fe400078e3cff */
[----:B------:R-:W-:Y:S02]  /*2b090*/  LOP3.LUT R201, R20, 0x380, RZ, 0xc0, !PT ;  /* 0x0000038014c97812 */ /* 0x000fe400078ec0ff */
[----:B------:R-:W-:Y:S02]  /*2b0a0*/  IADD3 R168, P3, R16, 0x8020, RZ ;  /* 0x0000802010a87810 */ /* 0x000fe40007f7e0ff */
[----:B------:R-:W-:Y:S02]  /*2b0b0*/  LOP3.LUT R188, R205, R146, RZ, 0x3c, !PT ;  /* 0x00000092cdbc7212 */ /* 0x000fe400078e3cff */
[----:B------:R-:W-:Y:S01]  /*2b0c0*/  LOP3.LUT R203, R120, 0x380, RZ, 0xc0, !PT ;  /* 0x0000038078cb7812 */ /* 0x000fe200078ec0ff */
[--C-:B------:R-:W-:Y:S01]  /*2b0d0*/  IMAD.X R147, RZ, RZ, R17.reuse, P1 ;  /* 0x000000ffff937224 */ /* 0x100fe200008e0611 */
[----:B------:R-:W-:Y:S01]  /*2b0e0*/  LOP3.LUT R205, R170, 0x380, RZ, 0xc0, !PT ;  /* 0x00000380aacd7812 */ /* 0x000fe200078ec0ff */
[--C-:B------:R-:W-:Y:S01]  /*2b0f0*/  IMAD.X R183, RZ, RZ, R17.reuse, P0 ;  /* 0x000000ffffb77224 */ /* 0x100fe200000e0611 */
[----:B------:R-:W-:Y:S01]  /*2b100*/  LOP3.LUT R182, R0, R145, RZ, 0x3c, !PT ;  /* 0x0000009100b67212 */ /* 0x000fe200078e3cff */
[----:B------:R-:W-:Y:S01]  /*2b110*/  IMAD.X R187, RZ, RZ, R17, P4 ;  /* 0x000000ffffbb7224 */ /* 0x000fe200020e0611 */
[----:B------:R-:W-:-:S02]  /*2b120*/  SHF.R.U64 R199, R21, 0x3, RZ ;  /* 0x0000000315c77819 */ /* 0x000fc400000012ff */
[----:B------:R-:W-:Y:S02]  /*2b130*/  SHF.R.U64 R201, R201, 0x3, RZ ;  /* 0x00000003c9c97819 */ /* 0x000fe400000012ff */
[----:B------:R-:W-:Y:S02]  /*2b140*/  LOP3.LUT R145, R150, 0x380, RZ, 0xc0, !PT ;  /* 0x0000038096917812 */ /* 0x000fe400078ec0ff */
[----:B------:R-:W-:Y:S01]  /*2b150*/  ISETP.NE.U32.AND P1, PT, RZ, UR4, PT ;  /* 0x00000004ff007c0c */ /* 0x000fe2000bf25070 */
[--C-:B------:R-:W-:Y:S01]  /*2b160*/  IMAD.X R185, RZ, RZ, R17.reuse, P5 ;  /* 0x000000ffffb97224 */ /* 0x100fe200028e0611 */
[C---:B------:R-:W-:Y:S01]  /*2b170*/  IADD3 R165, P0, R16.reuse, 0xc000, RZ ;  /* 0x0000c00010a57810 */ /* 0x040fe20007f1e0ff */
[--C-:B------:R-:W-:Y:S01]  /*2b180*/  IMAD.X R179, RZ, RZ, R17.reuse, P2 ;  /* 0x000000ffffb37224 */ /* 0x100fe200010e0611 */
[----:B------:R-:W-:Y:S01]  /*2b190*/  SHF.R.U64 R203, R203, 0x3, RZ ;  /* 0x00000003cbcb7819 */ /* 0x000fe200000012ff */
[----:B------:R-:W-:Y:S01]  /*2b1a0*/  IMAD.X R171, RZ, RZ, R17, P3 ;  /* 0x000000ffffab7224 */ /* 0x000fe200018e0611 */
[----:B------:R-:W-:-:S02]  /*2b1b0*/  IADD3 R200, P4, R16, 0x8040, RZ ;  /* 0x0000804010c87810 */ /* 0x000fc40007f9e0ff */
[----:B------:R-:W-:Y:S02]  /*2b1c0*/  SHF.R.U64 R205, R205, 0x3, RZ ;  /* 0x00000003cdcd7819 */ /* 0x000fe400000012ff */
[C---:B------:R-:W-:Y:S02]  /*2b1d0*/  IADD3 R198, P5, R16.reuse, 0x8060, RZ ;  /* 0x0000806010c67810 */ /* 0x040fe40007fbe0ff */
[C---:B------:R-:W-:Y:S02]  /*2b1e0*/  IADD3 R193, P2, R16.reuse, 0xc040, RZ ;  /* 0x0000c04010c17810 */ /* 0x040fe40007f5e0ff */
[----:B------:R-:W-:Y:S02]  /*2b1f0*/  IADD3 R177, P3, R16, 0xc060, RZ ;  /* 0x0000c06010b17810 */ /* 0x000fe40007f7e0ff */
[----:B------:R-:W-:Y:S02]  /*2b200*/  LOP3.LUT R16, R199, R16, RZ, 0x3c, !PT ;  /* 0x00000010c7107212 */ /* 0x000fe400078e3cff */
[----:B------:R-:W-:-:S02]  /*2b210*/  LOP3.LUT R186, R201, R20, RZ, 0x3c, !PT ;  /* 0x00000014c9ba7212 */ /* 0x000fc400078e3cff */
[----:B------:R-:W-:Y:S02]  /*2b220*/  SHF.R.U64 R145, R145, 0x3, RZ ;  /* 0x0000000391917819 */ /* 0x000fe400000012ff */
[----:B------:R-:W-:Y:S01]  /*2b230*/  ISETP.NE.AND.EX P1, PT, RZ, UR5, PT, P1 ;  /* 0x00000005ff007c0c */ /* 0x000fe2000bf25310 */
[----:B------:R-:W-:Y:S01]  /*2b240*/  ULDC.64 UR4, c[0x0][0xd08] ;  /* 0x0003420000047ab9 */ /* 0x000fe20000000a00 */
[----:B------:R-:W-:Y:S01]  /*2b250*/  LOP3.LUT R184, R203, R120, RZ, 0x3c, !PT ;  /* 0x00000078cbb87212 */ /* 0x000fe200078e3cff */
[----:B------:R-:W-:Y:S01]  /*2b260*/  IMAD.X R149, RZ, RZ, R17, P0 ;  /* 0x000000ffff957224 */ /* 0x000fe200000e0611 */
[----:B------:R-:W-:Y:S02]  /*2b270*/  LOP3.LUT R201, R168, 0x380, RZ, 0xc0, !PT ;  /* 0x00000380a8c97812 */ /* 0x000fe400078ec0ff */
[----:B------:R-:W-:Y:S02]  /*2b280*/  LOP3.LUT R180, R205, R170, RZ, 0x3c, !PT ;  /* 0x000000aacdb47212 */ /* 0x000fe400078e3cff */
[----:B------:R-:W-:-:S02]  /*2b290*/  LOP3.LUT R203, R200, 0x380, RZ, 0xc0, !PT ;  /* 0x00000380c8cb7812 */ /* 0x000fc400078ec0ff */
[----:B------:R-:W-:Y:S02]  /*2b2a0*/  LOP3.LUT R205, R198, 0x380, RZ, 0xc0, !PT ;  /* 0x00000380c6cd7812 */ /* 0x000fe400078ec0ff */
[----:B------:R-:W-:Y:S02]  /*2b2b0*/  ISETP.NE.U32.AND P0, PT, RZ, UR4, PT ;  /* 0x00000004ff007c0c */ /* 0x000fe4000bf05070 */
[----:B------:R-:W-:Y:S02]  /*2b2c0*/  LOP3.LUT R178, R145, R150, RZ, 0x3c, !PT ;  /* 0x0000009691b27212 */ /* 0x000fe400078e3cff */
[----:B------:R-:W-:Y:S02]  /*2b2d0*/  LOP3.LUT R0, R165, 0x380, RZ, 0xc0, !PT ;  /* 0x00000380a5007812 */ /* 0x000fe400078ec0ff */
[----:B------:R-:W-:Y:S02]  /*2b2e0*/  MOV R16, R16 ;  /* 0x0000001000107202 */ /* 0x000fe40000000f00 */
[----:B------:R-:W-:-:S02]  /*2b2f0*/  SHF.R.U64 R201, R201, 0x3, RZ ;  /* 0x00000003c9c97819 */ /* 0x000fc400000012ff */
[----:B------:R-:W-:Y:S02]  /*2b300*/  LOP3.LUT R145, R190, 0x380, RZ, 0xc0, !PT ;  /* 0x00000380be917812 */ /* 0x000fe400078ec0ff */
[----:B------:R-:W-:Y:S02]  /*2b310*/  MOV R196, R196 ;  /* 0x000000c400c47202 */ /* 0x000fe40000000f00 */
[----:B------:R-:W-:Y:S02]  /*2b320*/  SHF.R.U64 R203, R203, 0x3, RZ ;  /* 0x00000003cbcb7819 */ /* 0x000fe400000012ff */
[----:B------:R-:W-:Y:S02]  /*2b330*/  LOP3.LUT R20, R193, 0x380, RZ, 0xc0, !PT ;  /* 0x00000380c1147812 */ /* 0x000fe400078ec0ff */
[----:B------:R-:W-:Y:S02]  /*2b340*/  MOV R194, R194 ;  /* 0x000000c200c27202 */ /* 0x000fe40000000f00 */
[----:B------:R-:W-:-:S02]  /*2b350*/  SHF.R.U64 R205, R205, 0x3, RZ ;  /* 0x00000003cdcd7819 */ /* 0x000fc400000012ff */
[----:B------:R-:W-:Y:S02]  /*2b360*/  LOP3.LUT R120, R177, 0x380, RZ, 0xc0, !PT ;  /* 0x00000380b1787812 */ /* 0x000fe400078ec0ff */
[----:B------:R-:W-:Y:S02]  /*2b370*/  MOV R188, R188 ;  /* 0x000000bc00bc7202 */ /* 0x000fe40000000f00 */
[----:B------:R-:W-:Y:S01]  /*2b380*/  ISETP.NE.AND.EX P0, PT, RZ, UR5, PT, P0 ;  /* 0x00000005ff007c0c */ /* 0x000fe2000bf05300 */
[----:B------:R-:W-:Y:S01]  /*2b390*/  IMAD.X R169, RZ, RZ, R17, P4 ;  /* 0x000000ffffa97224 */ /* 0x000fe200020e0611 */
[----:B------:R-:W-:Y:S02]  /*2b3a0*/  SHF.R.U64 R0, R0, 0x3, RZ ;  /* 0x0000000300007819 */ /* 0x000fe400000012ff */
[----:B------:R-:W-:Y:S02]  /*2b3b0*/  MOV R186, R186 ;  /* 0x000000ba00ba7202 */ /* 0x000fe40000000f00 */
        /* <DEDUP_REMOVED lines=20> */
[----:B------:R0:W-:Y:S01]  /*2b500*/  STSM.16.M88.4 [R16], R140 ;  /* 0x0000008c10007844 */ /* 0x0001e20000000200 */
[----:B------:R-:W-:-:S02]  /*2b510*/  F2FP.BF16.F32.PACK_AB R97, R99, R98 ;  /* 0x000000626361723e */ /* 0x000fc400000010ff */
[----:B------:R-:W-:Y:S02]  /*2b520*/  F2FP.BF16.F32.PACK_AB R106, R101, R100 ;  /* 0x00000064656a723e */ /* 0x000fe400000010ff */
[----:B------:R-:W-:Y:S02]  /*2b530*/  F2FP.BF16.F32.PACK_AB R107, R103, R102 ;  /* 0x00000066676b723e */ /* 0x000fe400000010ff */
[----:B------:R-:W-:Y:S01]  /*2b540*/  F2FP.BF16.F32.PACK_AB R88, R89, R88 ;  /* 0x000000585958723e */ /* 0x000fe200000010ff */
[----:B------:R-:W-:Y:S01]  /*2b550*/  IMAD.X R151, RZ, RZ, R17, P5 ;  /* 0x000000ffff977224 */ /* 0x000fe200028e0611 */
[----:B------:R-:W-:Y:S01]  /*2b560*/  LOP3.LUT R170, R201, R168, RZ, 0x3c, !PT ;  /* 0x000000a8c9aa7212 */ /* 0x000fe200078e3cff */
[----:B------:R1:W-:Y:S01]  /*2b570*/  STSM.16.M88.4 [R196], R132 ;  /* 0x00000084c4007844 */ /* 0x0003e20000000200 */
[----:B------:R-:W-:Y:S02]  /*2b580*/  SHF.R.U64 R145, R145, 0x3, RZ ;  /* 0x0000000391917819 */ /* 0x000fe400000012ff */
[----:B------:R-:W-:-:S02]  /*2b590*/  MOV R184, R184 ;  /* 0x000000b800b87202 */ /* 0x000fc40000000f00 */
[----:B------:R-:W-:Y:S02]  /*2b5a0*/  F2FP.BF16.F32.PACK_AB R98, R93, R92 ;  /* 0x0000005c5d62723e */ /* 0x000fe400000010ff */
[----:B------:R-:W-:Y:S02]  /*2b5b0*/  F2FP.BF16.F32.PACK_AB R99, R95, R94 ;  /* 0x0000005e5f63723e */ /* 0x000fe400000010ff */
[----:B------:R-:W-:Y:S02]  /*2b5c0*/  F2FP.BF16.F32.PACK_AB R89, R91, R90 ;  /* 0x0000005a5b59723e */ /* 0x000fe400000010ff */
[----:B------:R-:W-:Y:S01]  /*2b5d0*/  F2FP.BF16.F32.PACK_AB R80, R81, R80 ;  /* 0x000000505150723e */ /* 0x000fe200000010ff */
[----:B------:R1:W-:Y:S01]  /*2b5e0*/  STSM.16.M88.4 [R194], R124 ;  /* 0x0000007cc2007844 */ /* 0x0003e20000000200 */
[----:B------:R-:W-:Y:S02]  /*2b5f0*/  LOP3.LUT R168, R203, R200, RZ, 0x3c, !PT ;  /* 0x000000c8cba87212 */ /* 0x000fe400078e3cff */
[----:B------:R-:W-:-:S02]  /*2b600*/  SHF.R.U64 R20, R20, 0x3, RZ ;  /* 0x0000000314147819 */ /* 0x000fc400000012ff */
[----:B------:R-:W-:Y:S02]  /*2b610*/  MOV R182, R182 ;  /* 0x000000b600b67202 */ /* 0x000fe40000000f00 */
[----:B------:R-:W-:Y:S02]  /*2b620*/  F2FP.BF16.F32.PACK_AB R90, R85, R84 ;  /* 0x00000054555a723e */ /* 0x000fe400000010ff */
[----:B------:R-:W-:Y:S02]  /*2b630*/  F2FP.BF16.F32.PACK_AB R91, R87, R86 ;  /* 0x00000056575b723e */ /* 0x000fe400000010ff */
[----:B------:R-:W-:Y:S02]  /*2b640*/  F2FP.BF16.F32.PACK_AB R81, R83, R82 ;  /* 0x000000525351723e */ /* 0x000fe400000010ff */
[----:B------:R-:W-:Y:S01]  /*2b650*/  F2FP.BF16.F32.PACK_AB R72, R73, R72 ;  /* 0x000000484948723e */ /* 0x000fe200000010ff */
[----:B------:R1:W-:Y:S01]  /*2b660*/  STSM.16.M88.4 [R188], R112 ;  /* 0x00000070bc007844 */ /* 0x0003e20000000200 */
[----:B------:R-:W-:-:S02]  /*2b670*/  LOP3.LUT R150, R205, R198, RZ, 0x3c, !PT ;  /* 0x000000c6cd967212 */ /* 0x000fc400078e3cff */
[----:B------:R-:W-:Y:S02]  /*2b680*/  SHF.R.U64 R120, R120, 0x3, RZ ;  /* 0x0000000378787819 */ /* 0x000fe400000012ff */
[----:B------:R-:W-:Y:S02]  /*2b690*/  MOV R180, R180 ;  /* 0x000000b400b47202 */ /* 0x000fe40000000f00 */
[----:B------:R-:W-:Y:S02]  /*2b6a0*/  F2FP.BF16.F32.PACK_AB R82, R77, R76 ;  /* 0x0000004c4d52723e */ /* 0x000fe400000010ff */
[----:B------:R-:W-:Y:S02]  /*2b6b0*/  F2FP.BF16.F32.PACK_AB R83, R79, R78 ;  /* 0x0000004e4f53723e */ /* 0x000fe400000010ff */
[----:B------:R-:W-:Y:S02]  /*2b6c0*/  F2FP.BF16.F32.PACK_AB R73, R75, R74 ;  /* 0x0000004a4b49723e */ /* 0x000fe400000010ff */
[----:B------:R-:W-:Y:S01]  /*2b6d0*/  F2FP.BF16.F32.PACK_AB R64, R65, R64 ;  /* 0x000000404140723e */ /* 0x000fe200000010ff */
[----:B------:R-:W-:Y:S01]  /*2b6e0*/  IMAD.X R21, RZ, RZ, R17, P2 ;  /* 0x000000ffff157224 */ /* 0x000fe200010e0611 */
[----:B------:R-:W-:Y:S01]  /*2b6f0*/  LOP3.LUT R148, R0, R165, RZ, 0x3c, !PT ;  /* 0x000000a500947212 */ /* 0x000fe200078e3cff */
[----:B------:R1:W-:Y:S01]  /*2b700*/  STSM.16.M88.4 [R186], R104 ;  /* 0x00000068ba007844 */ /* 0x0003e20000000200 */
[----:B------:R-:W-:-:S02]  /*2b710*/  MOV R178, R178 ;  /* 0x000000b200b27202 */ /* 0x000fc40000000f00 */
        /* <DEDUP_REMOVED lines=12> */
[----:B------:R1:W-:Y:S01]  /*2b7e0*/  STSM.16.M88.4 [R182], R88 ;  /* 0x00000058b6007844 */ /* 0x0003e20000000200 */
[----:B------:R-:W-:Y:S02]  /*2b7f0*/  LOP3.LUT R20, R20, R193, RZ, 0x3c, !PT ;  /* 0x000000c114147212 */ /* 0x000fe400078e3cff */
        /* <DEDUP_REMOVED lines=13> */
[----:B------:R-:W-:Y:S01]  /*2b8d0*/  MOV R148, R148 ;  /* 0x0000009400947202 */ /* 0x000fe20000000f00 */
[----:B------:R-:W2:Y:S01]  /*2b8e0*/  LDC.64 R44, c[0x0][0xd00] ;  /* 0x00034000ff2c7b82 */ /* 0x000ea20000000a00 */
[----:B------:R-:W-:-:S02]  /*2b8f0*/  F2FP.BF16.F32.PACK_AB R42, R37, R36 ;  /* 0x00000024252a723e */ /* 0x000fc400000010ff */
[----:B------:R-:W-:Y:S02]  /*2b900*/  F2FP.BF16.F32.PACK_AB R43, R39, R38 ;  /* 0x00000026272b723e */ /* 0x000fe400000010ff */
[----:B------:R-:W-:Y:S02]  /*2b910*/  F2FP.BF16.F32.PACK_AB R33, R35, R34 ;  /* 0x000000222321723e */ /* 0x000fe400000010ff */
[----:B------:R-:W-:Y:S01]  /*2b920*/  F2FP.BF16.F32.PACK_AB R24, R25, R24 ;  /* 0x000000181918723e */ /* 0x000fe200000010ff */
[----:B------:R1:W-:Y:S01]  /*2b930*/  STSM.16.M88.4 [R170], R64 ;  /* 0x00000040aa007844 */ /* 0x0003e20000000200 */
        /* <DEDUP_REMOVED lines=9> */
[----:B------:R-:W-:Y:S01]  /*2b9d0*/  F2FP.BF16.F32.PACK_AB R9, R11, R10 ;  /* 0x0000000a0b09723e */ /* 0x000fe200000010ff */
[----:B------:R1:W-:Y:S01]  /*2b9e0*/  STSM.16.M88.4 [R150], R48 ;  /* 0x0000003096007844 */ /* 0x0003e20000000200 */
[----:B------:R-:W-:Y:S01]  /*2b9f0*/  MOV R198, R198 ;  /* 0x000000c600c67202 */ /* 0x000fe20000000f00 */
[----:B------:R-:W-:Y:S01]  /*2ba00*/  ULDC UR4, c[0x0][0xb88] ;  /* 0x0002e20000047ab9 */ /* 0x000fe20000000800 */
[----:B------:R-:W-:Y:S01]  /*2ba10*/  F2FP.BF16.F32.PACK_AB R10, R5, R4 ;  /* 0x00000004050a723e */ /* 0x000fe200000010ff */
[----:B0-----:R-:W-:Y:S01]  /*2ba20*/  IMAD.MOV.U32 R16, RZ, RZ, RZ ;  /* 0x000000ffff107224 */ /* 0x001fe200078e00ff */
[----:B------:R-:W-:Y:S01]  /*2ba30*/  F2FP.BF16.F32.PACK_AB R11, R7, R6 ;  /* 0x00000006070b723e */ /* 0x000fe200000010ff */
[----:B------:R-:W0:Y:S01]  /*2ba40*/  @P0 LDC.64 R4, c[0x0][0xd08] ;  /* 0x00034200ff040b82 */ /* 0x000e220000000a00 */
[----:B------:R1:W-:Y:S04]  /*2ba50*/  STSM.16.M88.4 [R148], R40 ;  /* 0x0000002894007844 */ /* 0x0003e80000000200 */
[----:B------:R1:W-:Y:S01]  /*2ba60*/  STSM.16.M88.4 [R146], R32 ;  /* 0x0000002092007844 */ /* 0x0003e20000000200 */
[----:B--2---:R-:W-:-:S02]  /*2ba70*/  IMAD.WIDE R44, R213, 0x4, R44 ;  /* 0x00000004d52c7825 */ /* 0x004fc400078e022c */
[----:B------:R-:W2:Y:S01]  /*2ba80*/  LDC R21, c[0x0][0xce8] ;  /* 0x00033a00ff157b82 */ /* 0x000ea20000000800 */
[----:B------:R1:W-:Y:S04]  /*2ba90*/  STSM.16.M88.4 [R20], R24 ;  /* 0x0000001814007844 */ /* 0x0003e80000000200 */
[----:B------:R1:W-:Y:S03]  /*2baa0*/  STSM.16.M88.4 [R198], R8 ;  /* 0x00000008c6007844 */ /* 0x0003e60000000200 */
[----:B------:R-:W-:Y:S01]  /*2bab0*/  BAR.SYNC.DEFER_BLOCKING 0x1, 0x100 ;  /* 0x0044000000007b1d */ /* 0x000fe20000010000 */
[----:B------:R-:W-:Y:S02]  /*2bac0*/  IMAD.U32 R0, RZ, RZ, UR4 ;  /* 0x00000004ff007e24 */ /* 0x000fe4000f8e00ff */
[----:B0-----:R-:W-:-:S03]  /*2bad0*/  @P0 IMAD.WIDE R4, R213, 0x4, R4 ;  /* 0x00000004d5040825 */ /* 0x001fc600078e0204 */
[----:B------:R1:W5:Y:S04]  /*2bae0*/  @P1 LDG.E R16, desc[UR42][R44.64] ;  /* 0x0000002a2c101981 */ /* 0x000368000c1e1900 */
[----:B------:R1:W5:Y:S01]  /*2baf0*/  @P0 LDG.E R0, desc[UR42][R4.64] ;  /* 0x0000002a04000981 */ /* 0x000362000c1e1900 */
[----:B------:R-:W-:Y:S05]  /*2bb00*/  @P0 BRA `(.L_x_3765) ;  /* 0x0000000000100947 */ /* 0x000fea0003800000 */
[----:B------:R-:W-:Y:S05]  /*2bb10*/  @!P1 BRA `(.L_x_3765) ;  /* 0x00000000000c9947 */ /* 0x000fea0003800000 */
[----:B-1----:R-:W3:Y:S04]  /*2bb20*/  LDG.E R5, desc[UR42][R44.64] ;  /* 0x0000002a2c057981 */ /* 0x002ee8000c1e1900 */
[----:B-----5:R-:W3:Y:S02]  /*2bb30*/  LDG.E R0, desc[UR42][R44.64+0x4] ;  /* 0x0000042a2c007981 */ /* 0x020ee4000c1e1900 */
[----:B---3--:R-:W-:-:S07]  /*2bb40*/  IMAD.IADD R0, R0, 0x1, -R5 ;  /* 0x0000000100007824 */ /* 0x008fce00078e0a05 */
.L_x_3765:
[----:B-12--5:R-:W-:Y:S01]  /*2bb50*/  IMAD R20, R0, R21, RZ ;  /* 0x0000001500147224 */ /* 0x026fe200078e02ff */
[----:B------:R-:W-:Y:S01]  /*2bb60*/  LOP3.LUT P0, RZ, R229, 0x3, RZ, 0xc0, !PT ;  /* 0x00000003e5ff7812 */ /* 0x000fe2000780c0ff */
[--C-:B------:R-:W-:Y:S01]  /*2bb70*/  IMAD.IADD R15, R220, 0x1, R191.reuse ;  /* 0x00000001dc0f7824 */ /* 0x100fe200078e02bf */
[----:B------:R-:W-:Y:S01]  /*2bb80*/  ISETP.NE.AND P2, PT, R21, 0x1, PT ;  /* 0x000000011500780c */ /* 0x000fe20003f45270 */
[----:B------:R-:W-:Y:S01]  /*2bb90*/  IMAD.IADD R8, R232, 0x1, R191 ;  /* 0x00000001e8087824 */ /* 0x000fe200078e02bf */
[----:B------:R-:W-:Y:S02]  /*2bba0*/  ULDC.64 UR4, c[0x0][0xc90] ;  /* 0x0003240000047ab9 */ /* 0x000fe40000000a00 */
[----:B------:R-:W-:-:S09]  /*2bbb0*/  ISETP.GE.OR P3, PT, R15, R20, P0 ;  /* 0x000000140f00720c */ /* 0x000fd20000766670 */
[----:B------:R-:W0:Y:S04]  /*2bbc0*/  @P2 LDC R5, c[0x0][0xcec] ;  /* 0x00033b00ff052b82 */ /* 0x000e280000000800 */
[----:B------:R-:W2:Y:S01]  /*2bbd0*/  @!P3 LDL R11, [R1+0x440] ;  /* 0x00044000010bb983 */ /* 0x000ea20000100800 */
[----:B------:R-:W-:Y:S01]  /*2bbe0*/  SHF.R.S32.HI R0, RZ, 0x1f, R192 ;  /* 0x0000001fff007819 */ /* 0x000fe200000114c0 */
[----:B------:R-:W-:Y:S01]  /*2bbf0*/  IMAD.MOV.U32 R4, RZ, RZ, R8 ;  /* 0x000000ffff047224 */ /* 0x000fe200078e0008 */
[----:B------:R-:W-:Y:S01]  /*2bc00*/  SHF.R.S32.HI R17, RZ, 0x1f, R16 ;  /* 0x0000001fff117819 */ /* 0x000fe20000011410 */
[----:B------:R-:W1:Y:S01]  /*2bc10*/  @P2 LDC R6, c[0x0][0xcf0] ;  /* 0x00033c00ff062b82 */ /* 0x000e620000000800 */
[----:B------:R-:W-:Y:S01]  /*2bc20*/  SHF.R.S32.HI R76, RZ, 0x1f, R213 ;  /* 0x0000001fff4c7819 */ /* 0x000fe200000114d5 */
[----:B------:R-:W-:Y:S01]  /*2bc30*/  IMAD R7, R0, UR4, RZ ;  /* 0x0000000400077c24 */ /* 0x000fe2000f8e02ff */
[----:B------:R-:W-:-:S02]  /*2bc40*/  SEL R77, R213, RZ, !P1 ;  /* 0x000000ffd54d7207 */ /* 0x000fc40004800000 */
[----:B------:R-:W-:-:S03]  /*2bc50*/  SEL R76, R76, RZ, !P1 ;  /* 0x000000ff4c4c7207 */ /* 0x000fc60004800000 */
[----:B------:R-:W3:Y:S01]  /*2bc60*/  @P2 LDC R79, c[0x0][0xcec] ;  /* 0x00033b00ff4f2b82 */ /* 0x000ee20000000800 */
[----:B0-----:R-:W-:-:S07]  /*2bc70*/  @P2 IMAD.HI.U32 R5, R8, R5, RZ ;  /* 0x0000000508052227 */ /* 0x001fce00078e00ff */
[----:B------:R-:W0:Y:S01]  /*2bc80*/  @P2 LDC R81, c[0x0][0xcf0] ;  /* 0x00033c00ff512b82 */ /* 0x000e220000000800 */
[----:B-1----:R-:W-:Y:S01]  /*2bc90*/  @P2 SHF.R.U32.HI R4, RZ, R6, R5 ;  /* 0x00000006ff042219 */ /* 0x002fe20000011605 */
[C---:B------:R-:W-:Y:S02]  /*2bca0*/  IMAD R5, R192.reuse, UR5, R7 ;  /* 0x00000005c0057c24 */ /* 0x040fe4000f8e0207 */
[----:B------:R-:W-:Y:S01]  /*2bcb0*/  IMAD.WIDE.U32 R6, R192, UR4, R16 ;  /* 0x00000004c0067c25 */ /* 0x000fe2000f8e0010 */
[----:B------:R-:W-:Y:S01]  /*2bcc0*/  ULDC.64 UR4, c[0x0][0xc98] ;  /* 0x0003260000047ab9 */ /* 0x000fe20000000a00 */
[--C-:B------:R-:W-:Y:S02]  /*2bcd0*/  SHF.R.S32.HI R13, RZ, 0x1f, R4.reuse ;  /* 0x0000001fff0d7819 */ /* 0x100fe40000011404 */
[----:B------:R-:W-:Y:S02]  /*2bce0*/  IMAD.MOV R9, RZ, RZ, -R4 ;  /* 0x000000ffff097224 */ /* 0x000fe400078e0a04 */
[----:B------:R-:W-:-:S02]  /*2bcf0*/  IMAD.IADD R7, R7, 0x1, R5 ;  /* 0x0000000107077824 */ /* 0x000fc400078e0205 */
[----:B------:R-:W-:Y:S02]  /*2bd00*/  IMAD R9, R21, R9, R8 ;  /* 0x0000000915097224 */ /* 0x000fe400078e0208 */
[----:B------:R-:W-:Y:S02]  /*2bd10*/  IMAD R8, R76, UR4, RZ ;  /* 0x000000044c087c24 */ /* 0x000fe4000f8e02ff */
[----:B------:R-:W-:Y:S01]  /*2bd20*/  IMAD.WIDE.U32 R6, R77, UR4, R6 ;  /* 0x000000044d067c25 */ /* 0x000fe2000f8e0006 */
[----:B------:R-:W-:-:S03]  /*2bd30*/  SHF.R.S32.HI R5, RZ, 0x1f, R9 ;  /* 0x0000001fff057819 */ /* 0x000fc60000011409 */
[----:B------:R-:W-:Y:S01]  /*2bd40*/  IMAD R8, R77, UR5, R8 ;  /* 0x000000054d087c24 */ /* 0x000fe2000f8e0208 */
[----:B------:R-:W-:Y:S01]  /*2bd50*/  IADD3 R4, P1, R4, R6, RZ ;  /* 0x0000000604047210 */ /* 0x000fe20007f3e0ff */
[----:B------:R-:W-:Y:S02]  /*2bd60*/  ULDC.64 UR4, c[0x0][0xc88] ;  /* 0x0003220000047ab9 */ /* 0x000fe40000000a00 */
[----:B------:R-:W-:Y:S01]  /*2bd70*/  IMAD R6, R5, UR4, RZ ;  /* 0x0000000405067c24 */ /* 0x000fe2000f8e02ff */
[----:B------:R-:W-:-:S03]  /*2bd80*/  IADD3.X R5, R13, R7, R8, P1, !PT ;  /* 0x000000070d057210 */ /* 0x000fc60000ffe408 */
[C---:B------:R-:W-:Y:S02]  /*2bd90*/  IMAD R7, R9.reuse, UR5, R6 ;  /* 0x0000000509077c24 */ /* 0x040fe4000f8e0206 */
[----:B------:R-:W-:Y:S01]  /*2bda0*/  IMAD.WIDE.U32 R4, R9, UR4, R4 ;  /* 0x0000000409047c25 */ /* 0x000fe2000f8e0004 */
[----:B------:R-:W-:-:S03]  /*2bdb0*/  ULDC.64 UR4, c[0x0][0xc50] ;  /* 0x0003140000047ab9 */ /* 0x000fc60000000a00 */
[----:B------:R-:W-:Y:S01]  /*2bdc0*/  IMAD.IADD R5, R5, 0x1, R7 ;  /* 0x0000000105057824 */ /* 0x000fe200078e0207 */
[----:B------:R-:W-:-:S04]  /*2bdd0*/  LEA R10, P1, R4, UR4, 0x2 ;  /* 0x00000004040a7c11 */ /* 0x000fc8000f8210ff */
[----:B------:R-:W-:Y:S01]  /*2bde0*/  LEA.HI.X R4, R4, UR5, R5, 0x2, P1 ;  /* 0x0000000504047c11 */ /* 0x000fe200088f1405 */
[----:B------:R-:W-:Y:S01]  /*2bdf0*/  SHFL.IDX PT, R6, R10, RZ, 0x1c1f ;  /* 0x001c1fff0a067589 */ /* 0x000fe200000e0000 */
[----:B------:R-:W-:Y:S01]  /*2be00*/  VIADD R5, R15, 0x8 ;  /* 0x000000080f057836 */ /* 0x000fe20000000000 */
[----:B------:R-:W-:Y:S02]  /*2be10*/  ULDC.64 UR4, c[0x0][0xba0] ;  /* 0x0002e80000047ab9 */ /* 0x000fe40000000a00 */
[----:B------:R-:W2:Y:S02]  /*2be20*/  SHFL.IDX PT, R7, R4, RZ, 0x1c1f ;  /* 0x001c1fff04077589 */ /* 0x000ea400000e0000 */
[----:B------:R-:W-:Y:S02]  /*2be30*/  ISETP.GE.OR P0, PT, R5, R20, P0 ;  /* 0x000000140500720c */ /* 0x000fe40000706670 */
[----:B--2---:R1:W-:Y:S11]  /*2be40*/  @!P3 ST.E desc[UR42][R6.64], R11 ;  /* 0x0000000b0600b985 */ /* 0x0043f6000c10192a */
[----:B------:R-:W2:Y:S01]  /*2be50*/  @!P0 LDL R59, [R1+0x444] ;  /* 0x00044400013b8983 */ /* 0x000ea20000100800 */
[----:B------:R-:W-:-:S03]  /*2be60*/  IMAD R5, R223, 0x40, R161 ;  /* 0x00000040df057824 */ /* 0x000fc600078e02a1 */
[----:B------:R-:W-:Y:S01]  /*2be70*/  SHFL.IDX PT, R54, R10, 0x1, 0x1c1f ;  /* 0x003c1f000a367f89 */ /* 0x000fe200000e0000 */
[----:B------:R-:W-:-:S03]  /*2be80*/  IMAD.WIDE R2, R5, 0x2, R2 ;  /* 0x0000000205027825 */ /* 0x000fc600078e0202 */
[----:B------:R4:W2:Y:S01]  /*2be90*/  SHFL.IDX PT, R55, R4, 0x1, 0x1c1f ;  /* 0x003c1f0004377f89 */ /* 0x0008a200000e0000 */
[C---:B------:R-:W-:Y:S02]  /*2bea0*/  IADD3 R25, P4, R2.reuse, 0x3000, RZ ;  /* 0x0000300002197810 */ /* 0x040fe40007f9e0ff */
[C---:B------:R-:W-:Y:S02]  /*2beb0*/  IADD3 R9, P1, R2.reuse, 0x1000, RZ ;  /* 0x0000100002097810 */ /* 0x040fe40007f3e0ff */
[----:B------:R-:W-:Y:S02]  /*2bec0*/  IADD3 R13, P5, R2, 0x2000, RZ ;  /* 0x00002000020d7810 */ /* 0x000fe40007fbe0ff */
[----:B------:R-:W-:Y:S02]  /*2bed0*/  LOP3.LUT R24, R25, 0x380, RZ, 0xc0, !PT ;  /* 0x0000038019187812 */ /* 0x000fe400078ec0ff */
[----:B------:R-:W-:Y:S02]  /*2bee0*/  LOP3.LUT R8, R9, 0x380, RZ, 0xc0, !PT ;  /* 0x0000038009087812 */ /* 0x000fe400078ec0ff */
[----:B------:R-:W-:-:S02]  /*2bef0*/  LOP3.LUT R12, R13, 0x380, RZ, 0xc0, !PT ;  /* 0x000003800d0c7812 */ /* 0x000fc400078ec0ff */
        /* <DEDUP_REMOVED lines=16> */
[----:B------:R-:W-:Y:S02]  /*2c000*/  LOP3.LUT R36, R37, 0x380, RZ, 0xc0, !PT ;  /* 0x0000038025247812 */ /* 0x000fe400078ec0ff */
        /* <DEDUP_REMOVED lines=34> */
[C---:B------:R-:W-:Y:S01]  /*2c230*/  IADD3 R65, P1, R2.reuse, 0xd000, RZ ;  /* 0x0000d00002417810 */ /* 0x040fe20007f3e0ff */
[----:B------:R-:W-:Y:S01]  /*2c240*/  IMAD.X R73, RZ, RZ, R3, P4 ;  /* 0x000000ffff497224 */ /* 0x000fe200020e0603 */
[C---:B------:R-:W-:Y:S02]  /*2c250*/  IADD3 R69, P5, R2.reuse, 0xe000, RZ ;  /* 0x0000e00002457810 */ /* 0x040fe40007fbe0ff */
[----:B-1----:R-:W-:Y:S02]  /*2c260*/  LOP3.LUT R7, R2, 0x380, RZ, 0xc0, !PT ;  /* 0x0000038002077812 */ /* 0x002fe400078ec0ff */
[----:B----4-:R-:W-:Y:S02]  /*2c270*/  LOP3.LUT R4, R5, 0x380, RZ, 0xc0, !PT ;  /* 0x0000038005047812 */ /* 0x010fe400078ec0ff */
[----:B------:R-:W-:-:S02]  /*2c280*/  LOP3.LUT R60, R61, 0x380, RZ, 0xc0, !PT ;  /* 0x000003803d3c7812 */ /* 0x000fc400078ec0ff */
[----:B------:R-:W-:Y:S02]  /*2c290*/  LOP3.LUT R64, R65, 0x380, RZ, 0xc0, !PT ;  /* 0x0000038041407812 */ /* 0x000fe400078ec0ff */
[----:B------:R-:W-:Y:S02]  /*2c2a0*/  LOP3.LUT R68, R69, 0x380, RZ, 0xc0, !PT ;  /* 0x0000038045447812 */ /* 0x000fe400078ec0ff */
[----:B------:R-:W-:Y:S02]  /*2c2b0*/  SHF.R.U64 R7, R7, 0x3, RZ ;  /* 0x0000000307077819 */ /* 0x000fe400000012ff */
[----:B------:R-:W-:Y:S02]  /*2c2c0*/  SHF.R.U64 R4, R4, 0x3, RZ ;  /* 0x0000000304047819 */ /* 0x000fe400000012ff */
[----:B------:R-:W-:Y:S02]  /*2c2d0*/  SHF.R.U64 R60, R60, 0x3, RZ ;  /* 0x000000033c3c7819 */ /* 0x000fe400000012ff */
[----:B------:R-:W-:-:S02]  /*2c2e0*/  SHF.R.U64 R64, R64, 0x3, RZ ;  /* 0x0000000340407819 */ /* 0x000fc400000012ff */
[----:B------:R-:W-:Y:S02]  /*2c2f0*/  SHF.R.U64 R68, R68, 0x3, RZ ;  /* 0x0000000344447819 */ /* 0x000fe400000012ff */
[----:B------:R-:W-:Y:S02]  /*2c300*/  LOP3.LUT R2, R7, R2, RZ, 0x3c, !PT ;  /* 0x0000000207027212 */ /* 0x000fe400078e3cff */
[----:B------:R-:W-:Y:S01]  /*2c310*/  LOP3.LUT R60, R60, R61, RZ, 0x3c, !PT ;  /* 0x0000003d3c3c7212 */ /* 0x000fe200078e3cff */
[--C-:B------:R-:W-:Y:S01]  /*2c320*/  IMAD.X R61, RZ, RZ, R3.reuse, P3 ;  /* 0x000000ffff3d7224 */ /* 0x100fe200018e0603 */
[----:B------:R-:W-:Y:S01]  /*2c330*/  LOP3.LUT R64, R64, R65, RZ, 0x3c, !PT ;  /* 0x0000004140407212 */ /* 0x000fe200078e3cff */
[--C-:B------:R-:W-:Y:S01]  /*2c340*/  IMAD.X R65, RZ, RZ, R3.reuse, P1 ;  /* 0x000000ffff417224 */ /* 0x100fe200008e0603 */
[----:B------:R-:W-:Y:S01]  /*2c350*/  LOP3.LUT R68, R68, R69, RZ, 0x3c, !PT ;  /* 0x0000004544447212 */ /* 0x000fe200078e3cff */
[----:B------:R-:W-:Y:S01]  /*2c360*/  IMAD.X R69, RZ, RZ, R3, P5 ;  /* 0x000000ffff457224 */ /* 0x000fe200028e0603 */
[----:B------:R-:W-:Y:S01]  /*2c370*/  LOP3.LUT R72, R4, R5, RZ, 0x3c, !PT ;  /* 0x0000000504487212 */ /* 0x000fe200078e3cff */
[----:B------:R-:W-:-:S02]  /*2c380*/  IMAD.IADD R78, R224, 0x1, R191 ;  /* 0x00000001e04e7824 */ /* 0x000fc400078e02bf */
[----:B------:R-:W-:Y:S01]  /*2c390*/  IMAD.IADD R191, R223, 0x1, R191 ;  /* 0x00000001dfbf7824 */ /* 0x000fe200078e02bf */
[----:B------:R-:W-:Y:S01]  /*2c3a0*/  BSSY B1, `(.L_x_3766) ;  /* 0x0000056000017945 */ /* 0x000fe20003800000 */
[----:B--2---:R1:W-:Y:S04]  /*2c3b0*/  @!P0 ST.E desc[UR42][R54.64], R59 ;  /* 0x0000003b36008985 */ /* 0x0043e8000c10192a */
[----:B------:R2:W5:Y:S04]  /*2c3c0*/  LD.E.128 R4, desc[UR42][R2.64] ;  /* 0x0000002a02047980 */ /* 0x000568000c101d00 */
        /* <DEDUP_REMOVED lines=9> */
[----:B------:R-:W-:Y:S01]  /*2c460*/  IMAD R17, R0, UR4, RZ ;  /* 0x0000000400117c24 */ /* 0x000fe2000f8e02ff */
[----:B------:R-:W5:Y:S01]  /*2c470*/  LD.E.128 R32, desc[UR42][R32.64] ;  /* 0x0000002a20207980 */ /* 0x000f62000c101d00 */
[----:B------:R-:W-:-:S03]  /*2c480*/  IMAD.WIDE.U32 R2, R192, UR4, R2 ;  /* 0x00000004c0027c25 */ /* 0x000fc6000f8e0002 */
[----:B------:R-:W5:Y:S01]  /*2c490*/  LD.E.128 R36, desc[UR42][R36.64] ;  /* 0x0000002a24247980 */ /* 0x000f62000c101d00 */
[----:B------:R-:W-:Y:S01]  /*2c4a0*/  IMAD R17, R192, UR5, R17 ;  /* 0x00000005c0117c24 */ /* 0x000fe2000f8e0211 */
[----:B------:R-:W-:Y:S01]  /*2c4b0*/  ULDC.64 UR4, c[0x0][0xbf0] ;  /* 0x0002fc0000047ab9 */ /* 0x000fe20000000a00 */
[----:B---3--:R-:W-:Y:S01]  /*2c4c0*/  @P2 IMAD.HI.U32 R0, R78, R79, RZ ;  /* 0x0000004f4e002227 */ /* 0x008fe200078e00ff */
[----:B------:R-:W5:Y:S03]  /*2c4d0*/  LD.E.128 R40, desc[UR42][R40.64] ;  /* 0x0000002a28287980 */ /* 0x000f66000c101d00 */
[----:B------:R-:W-:Y:S01]  /*2c4e0*/  IMAD.IADD R3, R3, 0x1, R17 ;  /* 0x0000000103037824 */ /* 0x000fe200078e0211 */
[----:B------:R-:W5:Y:S01]  /*2c4f0*/  LD.E.128 R44, desc[UR42][R44.64] ;  /* 0x0000002a2c2c7980 */ /* 0x000f62000c101d00 */
[----:B------:R-:W-:Y:S01]  /*2c500*/  IMAD.MOV.U32 R17, RZ, RZ, R78 ;  /* 0x000000ffff117224 */ /* 0x000fe200078e004e */
[----:B0-----:R-:W-:Y:S01]  /*2c510*/  @P2 SHF.R.U32.HI R17, RZ, R81, R0 ;  /* 0x00000051ff112219 */ /* 0x001fe20000011600 */
[----:B------:R-:W-:Y:S01]  /*2c520*/  IMAD R76, R76, UR4, RZ ;  /* 0x000000044c4c7c24 */ /* 0x000fe2000f8e02ff */
[----:B------:R-:W5:Y:S02]  /*2c530*/  LD.E.128 R48, desc[UR42][R48.64] ;  /* 0x0000002a30307980 */ /* 0x000f64000c101d00 */
[--C-:B------:R-:W-:Y:S01]  /*2c540*/  SHF.R.S32.HI R0, RZ, 0x1f, R17.reuse ;  /* 0x0000001fff007819 */ /* 0x100fe20000011411 */
[----:B------:R-:W-:Y:S01]  /*2c550*/  IMAD.MOV R16, RZ, RZ, -R17 ;  /* 0x000000ffff107224 */ /* 0x000fe200078e0a11 */
[----:B-1----:R-:W5:Y:S01]  /*2c560*/  LD.E.128 R52, desc[UR42][R52.64] ;  /* 0x0000002a34347980 */ /* 0x002f62000c101d00 */
[----:B------:R-:W-:-:S02]  /*2c570*/  IMAD R79, R77, UR5, R76 ;  /* 0x000000054d4f7c24 */ /* 0x000fc4000f8e024c */
[----:B------:R-:W-:Y:S01]  /*2c580*/  IMAD.WIDE.U32 R2, R77, UR4, R2 ;  /* 0x000000044d027c25 */ /* 0x000fe2000f8e0002 */
[----:B------:R-:W-:Y:S01]  /*2c590*/  ULDC.64 UR4, c[0x0][0xbe0] ;  /* 0x0002f80000047ab9 */ /* 0x000fe20000000a00 */
[----:B------:R-:W5:Y:S02]  /*2c5a0*/  LD.E.128 R56, desc[UR42][R56.64] ;  /* 0x0000002a38387980 */ /* 0x000f64000c101d00 */
[----:B------:R-:W-:Y:S02]  /*2c5b0*/  IMAD R0, R0, UR4, RZ ;  /* 0x0000000400007c24 */ /* 0x000fe4000f8e02ff */
[----:B------:R-:W-:Y:S01]  /*2c5c0*/  IMAD R21, R21, R16, R78 ;  /* 0x0000001015157224 */ /* 0x000fe200078e024e */
[----:B------:R-:W5:Y:S01]  /*2c5d0*/  LD.E.128 R60, desc[UR42][R60.64] ;  /* 0x0000002a3c3c7980 */ /* 0x000f62000c101d00 */
[----:B------:R-:W-:-:S03]  /*2c5e0*/  IMAD.IADD R3, R3, 0x1, R79 ;  /* 0x0000000103037824 */ /* 0x000fc600078e024f */
[----:B------:R-:W5:Y:S01]  /*2c5f0*/  LD.E.128 R64, desc[UR42][R64.64] ;  /* 0x0000002a40407980 */ /* 0x000f62000c101d00 */
[----:B------:R-:W-:-:S03]  /*2c600*/  IMAD R77, R17, UR5, R0 ;  /* 0x00000005114d7c24 */ /* 0x000fc6000f8e0200 */
[----:B------:R-:W5:Y:S01]  /*2c610*/  LD.E.128 R68, desc[UR42][R68.64] ;  /* 0x0000002a44447980 */ /* 0x000f62000c101d00 */
[----:B------:R-:W-:-:S03]  /*2c620*/  SHF.R.S32.HI R0, RZ, 0x1f, R21 ;  /* 0x0000001fff007819 */ /* 0x000fc60000011415 */
[----:B------:R-:W5:Y:S01]  /*2c630*/  LD.E.128 R72, desc[UR42][R72.64] ;  /* 0x0000002a48487980 */ /* 0x000f62000c101d00 */
[----:B------:R-:W-:Y:S01]  /*2c640*/  IMAD.WIDE.U32 R2, R17, UR4, R2 ;  /* 0x0000000411027c25 */ /* 0x000fe2000f8e0002 */
[----:B------:R-:W-:Y:S01]  /*2c650*/  ULDC.64 UR4, c[0x0][0xbd8] ;  /* 0x0002f60000047ab9 */ /* 0x000fe20000000a00 */
[----:B------:R-:W-:Y:S01]  /*2c660*/  ISETP.GE.AND P2, PT, R191, R20, PT ;  /* 0x00000014bf00720c */ /* 0x000fe20003f46270 */
        /* <DEDUP_REMOVED lines=8> */
[----:B------:R-:W-:-:S04]  /*2c6f0*/  IMAD.WIDE.U32 R2, R21, UR4, R2 ;  /* 0x0000000415027c25 */ /* 0x000fc8000f8e0002 */
[----:B------:R-:W-:Y:S01]  /*2c700*/  IMAD R77, R21, UR5, R0 ;  /* 0x00000005154d7c24 */ /* 0x000fe2000f8e0200 */
[----:B------:R-:W-:Y:S01]  /*2c710*/  ULDC.64 UR4, c[0x0][0xb80] ;  /* 0x0002e00000047ab9 */ /* 0x000fe20000000a00 */
[----:B------:R-:W-:Y:S01]  /*2c720*/  VIADD R0, R144, 0x32420 ;  /* 0x0003242090007836 */ /* 0x000fe20000000000 */
[C---:B------:R-:W-:Y:S01]  /*2c730*/  LEA R21, P3, R2.reuse, UR4, 0x1 ;  /* 0x0000000402157c11 */ /* 0x040fe2000f8608ff */
[----:B------:R-:W-:Y:S02]  /*2c740*/  IMAD.IADD R3, R3, 0x1, R77 ;  /* 0x0000000103037824 */ /* 0x000fe400078e024d */
[----:B------:R-:W-:Y:S01]  /*2c750*/  VIADD R17, R191, 0x20 ;  /* 0x00000020bf117836 */ /* 0x000fe20000000000 */
[----:B------:R-:W-:Y:S01]  /*2c760*/  PRMT R0, RZ, 0x654, R0 ;  /* 0x00000654ff007816 */ /* 0x000fe20000000000 */
[----:B0-----:R0:W1:Y:S01]  /*2c770*/  SHFL.IDX PT, R78, R21, RZ, 0x181f ;  /* 0x00181fff154e7589 */ /* 0x00106200000e0000 */
[----:B------:R-:W-:Y:S02]  /*2c780*/  LEA.HI.X R80, R2, UR5, R3, 0x1, P3 ;  /* 0x0000000502507c11 */ /* 0x000fe400098f0c03 */
[-C--:B------:R-:W-:Y:S01]  /*2c790*/  ISETP.GE.AND P1, PT, R17, R20.reuse, PT ;  /* 0x000000141100720c */ /* 0x080fe20003f26270 */
[----:B------:R-:W-:Y:S01]  /*2c7a0*/  VIADD R17, R191, 0x40 ;  /* 0x00000040bf117836 */ /* 0x000fe20000000000 */
[----:B------:R2:W-:Y:S04]  /*2c7b0*/  SYNCS.ARRIVE.TRANS64.RED.A1T0 RZ, [R0+URZ], RZ ;  /* 0x000000ff00ff79a7 */ /* 0x0005e8000810043f */
[----:B------:R-:W-:Y:S01]  /*2c7c0*/  ISETP.GE.AND P0, PT, R17, R20, PT ;  /* 0x000000141100720c */ /* 0x000fe20003f06270 */
[----:B--2---:R0:W2:Y:S01]  /*2c7d0*/  SHFL.IDX PT, R0, R80, RZ, 0x181f ;  /* 0x00181fff50007589 */ /* 0x0040a200000e0000 */
[----:B------:R-:W-:Y:S11]  /*2c7e0*/  @P2 BRA `(.L_x_3767) ;  /* 0x0000000000442947 */ /* 0x000ff60003800000 */
[----:B------:R-:W-:Y:S02]  /*2c7f0*/  ULDC UR4, c[0x0][0xbc8] ;  /* 0x0002f20000047ab9 */ /* 0x000fe40000000800 */
[----:B------:R-:W-:Y:S02]  /*2c800*/  ISETP.GE.AND P2, PT, R161, UR4, PT ;  /* 0x00000004a1007c0c */ /* 0x000fe4000bf46270 */
[----:B------:R-:W-:Y:S02]  /*2c810*/  ISETP.GE.AND P3, PT, R163, UR4, PT ;  /* 0x00000004a3007c0c */ /* 0x000fe4000bf66270 */
[----:B------:R-:W-:-:S09]  /*2c820*/  ISETP.GE.AND P4, PT, R162, UR4, PT ;  /* 0x00000004a2007c0c */ /* 0x000fd2000bf86270 */
[----:B-1----:R-:W-:-:S04]  /*2c830*/  @!P2 LEA R2, P5, R161, R78, 0x1 ;  /* 0x0000004ea102a211 */ /* 0x002fc800078a08ff */
[----:B--2---:R-:W-:Y:S02]  /*2c840*/  @!P2 LEA.HI.X R3, R161, R0, R218, 0x1, P5 ;  /* 0x00000000a103a211 */ /* 0x004fe400028f0cda */
        /* <DEDUP_REMOVED lines=11> */
.L_x_3767:
[----:B------:R-:W-:Y:S05]  /*2c900*/  BSYNC B1 ;  /* 0x0000000000017941 */ /* 0x000fea0003800000 */
.L_x_3766:
        /* <DEDUP_REMOVED lines=11> */
[----:B-----5:R-:W-:-:S03]  /*2c9c0*/  @!P3 LEA R4, P5, R163, R16, 0x1 ;  /* 0x00000010a304b211 */ /* 0x020fc600078a08ff */
        /* <DEDUP_REMOVED lines=9> */
.L_x_3769:
[----:B------:R-:W-:Y:S05]  /*2ca60*/  BSYNC B1 ;  /* 0x0000000000017941 */ /* 0x000fea0003800000 */
.L_x_3768:
        /* <DEDUP_REMOVED lines=10> */
[----:B------:R-:W-:Y:S02]  /*2cb10*/  @!P2 LEA R4, P4, R163, R8, 0x1 ;  /* 0x00000008a304a211 */ /* 0x000fe400078808ff */
        /* <DEDUP_REMOVED lines=10> */
.L_x_3771:
[----:B------:R-:W-:Y:S05]  /*2cbc0*/  BSYNC B1 ;  /* 0x0000000000017941 */ /* 0x000fea0003800000 */
.L_x_3770:
[----:B0-----:R-:W-:Y:S01]  /*2cbd0*/  VIADD R3, R191, 0x60 ;  /* 0x00000060bf037836 */ /* 0x001fe20000000000 */
[----:B--2-4-:R-:W2:Y:S04]  /*2cbe0*/  SHFL.IDX PT, R80, R80, 0x3, 0x181f ;  /* 0x00781f0050507f89 */ /* 0x014ea800000e0000 */
[----:B------:R-:W-:Y:S01]  /*2cbf0*/  ISETP.GE.AND P0, PT, R3, R20, PT ;  /* 0x000000140300720c */ /* 0x000fe20003f06270 */
[----:B------:R-:W4:-:S12]  /*2cc00*/  SHFL.IDX PT, R21, R21, 0x3, 0x181f ;  /* 0x00781f0015157f89 */ /* 0x000f1800000e0000 */
[----:B------:R-:W-:Y:S05]  /*2cc10*/  @P0 BRA `(.L_x_3772) ;  /* 0x0000000c00980947 */ /* 0x000fea0003800000 */
[----:B------:R-:W-:Y:S02]  /*2cc20*/  ULDC UR4, c[0x0][0xbc8] ;  /* 0x0002f20000047ab9 */ /* 0x000fe40000000800 */
[----:B------:R-:W-:Y:S02]  /*2cc30*/  ISETP.GE.AND P3, PT, R161, UR4, PT ;  /* 0x00000004a1007c0c */ /* 0x000fe4000bf66270 */
[----:B------:R-:W-:Y:S02]  /*2cc40*/  ISETP.GE.AND P4, PT, R163, UR4, PT ;  /* 0x00000004a3007c0c */ /* 0x000fe4000bf86270 */
[----:B------:R-:W-:-:S09]  /*2cc50*/  ISETP.GE.AND P5, PT, R162, UR4, PT ;  /* 0x00000004a2007c0c */ /* 0x000fd2000bfa6270 */
[-C--:B----4-:R-:W-:Y:S02]  /*2cc60*/  @!P3 LEA R2, P0, R161, R21.reuse, 0x1 ;  /* 0x00000015a102b211 */ /* 0x090fe400078008ff */
[-C--:B------:R-:W-:Y:S02]  /*2cc70*/  @!P4 LEA R4, P1, R163, R21.reuse, 0x1 ;  /* 0x00000015a304c211 */ /* 0x080fe400078208ff */
[C---:B------:R-:W-:Y:S02]  /*2cc80*/  @!P5 LEA R6, P2, R162.reuse, R21, 0x1 ;  /* 0x00000015a206d211 */ /* 0x040fe400078408ff */
[-C--:B--2---:R-:W-:Y:S02]  /*2cc90*/  @!P3 LEA.HI.X R3, R161, R80.reuse, R218, 0x1, P0 ;  /* 0x00000050a103b211 */ /* 0x084fe400000f0cda */
        /* <DEDUP_REMOVED lines=11> */
.L_x_3764:
[----:B------:R-:W-:Y:S01]  /*2cd50*/  ULDC.64 UR4, c[0x0][0xd00] ;  /* 0x0003400000047ab9 */ /* 0x000fe20000000a00 */
[----:B-----5:R-:W2:Y:S01]  /*2cd60*/  LDC.64 R2, c[0x0][0xd00] ;  /* 0x00034000ff027b82 */ /* 0x020ea20000000a00 */
[----:B------:R-:W-:Y:S01]  /*2cd70*/  ISETP.NE.U32.AND P0, PT, RZ, UR4, PT ;  /* 0x00000004ff007c0c */ /* 0x000fe2000bf05070 */
[----:B------:R-:W-:-:S03]  /*2cd80*/  IMAD.MOV.U32 R0, RZ, RZ, RZ ;  /* 0x000000ffff007224 */ /* 0x000fc600078e00ff */
[----:B------:R-:W-:Y:S01]  /*2cd90*/  ISETP.NE.AND.EX P0, PT, RZ, UR5, PT, P0 ;  /* 0x00000005ff007c0c */ /* 0x000fe2000bf05300 */
[----:B------:R-:W-:Y:S02]  /*2cda0*/  ULDC.64 UR4, c[0x0][0xd08] ;  /* 0x0003420000047ab9 */ /* 0x000fe40000000a00 */
[----:B------:R-:W-:Y:S01]  /*2cdb0*/  ISETP.NE.U32.AND P1, PT, RZ, UR4, PT ;  /* 0x00000004ff007c0c */ /* 0x000fe2000bf25070 */
[----:B------:R-:W3:Y:S03]  /*2cdc0*/  LDC R21, c[0x0][0xce8] ;  /* 0x00033a00ff157b82 */ /* 0x000ee60000000800 */
[----:B------:R-:W-:Y:S01]  /*2cdd0*/  ISETP.NE.AND.EX P1, PT, RZ, UR5, PT, P1 ;  /* 0x00000005ff007c0c */ /* 0x000fe2000bf25310 */
[----:B--2---:R-:W-:-:S12]  /*2cde0*/  IMAD.WIDE R2, R213, 0x4, R2 ;  /* 0x00000004d5027825 */ /* 0x004fd800078e0202 */
[----:B------:R-:W2:Y:S01]  /*2cdf0*/  @P1 LDC.64 R4, c[0x0][0xd08] ;  /* 0x00034200ff041b82 */ /* 0x000ea20000000a00 */
[----:B------:R-:W-:Y:S02]  /*2ce00*/  ULDC UR4, c[0x0][0xb88] ;  /* 0x0002e20000047ab9 */ /* 0x000fe40000000800 */
[----:B------:R-:W-:Y:S01]  /*2ce10*/  IMAD.U32 R6, RZ, RZ, UR4 ;  /* 0x00000004ff067e24 */ /* 0x000fe2000f8e00ff */
[----:B------:R4:W5:Y:S01]  /*2ce20*/  @P0 LDG.E R0, desc[UR42][R2.64] ;  /* 0x0000002a02000981 */ /* 0x000962000c1e1900 */
[----:B--2---:R-:W-:-:S05]  /*2ce30*/  @P1 IMAD.WIDE R4, R213, 0x4, R4 ;  /* 0x00000004d5041825 */ /* 0x004fca00078e0204 */
[----:B------:R4:W5:Y:S01]  /*2ce40*/  @P1 LDG.E R6, desc[UR42][R4.64] ;  /* 0x0000002a04061981 */ /* 0x000962000c1e1900 */
[----:B---3--:R-:W-:Y:S02]  /*2ce50*/  ISETP.NE.AND P2, PT, R21, 0x1, PT ;  /* 0x000000011500780c */ /* 0x008fe40003f45270 */
[----:B------:R-:W-:Y:S02]  /*2ce60*/  ISETP.GE.AND P3, PT, R222, 0x80, PT ;  /* 0x00000080de00780c */ /* 0x000fe40003f66270 */
[----:B------:R-:W-:-:S09]  /*2ce70*/  SHF.R.S32.HI R7, RZ, 0x1f, R213 ;  /* 0x0000001fff077819 */ /* 0x000fd200000114d5 */
[----:B------:R-:W2:Y:S01]  /*2ce80*/  @P2 LDC R25, c[0x0][0xcec] ;  /* 0x00033b00ff192b82 */ /* 0x000ea20000000800 */
[----:B----4-:R-:W-:Y:S05]  /*2ce90*/  @P1 BRA `(.L_x_3773) ;  /* 0x0000000000101947 */ /* 0x010fea0003800000 */
[----:B------:R-:W-:Y:S05]  /*2cea0*/  @!P0 BRA `(.L_x_3773) ;  /* 0x00000000000c8947 */ /* 0x000fea0003800000 */
[----:B------:R-:W3:Y:S04]  /*2ceb0*/  LDG.E R5, desc[UR42][R2.64] ;  /* 0x0000002a02057981 */ /* 0x000ee8000c1e1900 */
[----:B-----5:R-:W3:Y:S02]  /*2cec0*/  LDG.E R6, desc[UR42][R2.64+0x4] ;  /* 0x0000042a02067981 */ /* 0x020ee4000c1e1900 */
[----:B---3--:R-:W-:-:S07]  /*2ced0*/  IMAD.IADD R6, R6, 0x1, -R5 ;  /* 0x0000000106067824 */ /* 0x008fce00078e0a05 */
.L_x_3773:
        /* <DEDUP_REMOVED lines=8> */
[----:B----4-:R-:W-:Y:S01]  /*2cf60*/  IMAD R2, R6, R9, RZ ;  /* 0x0000000906027224 */ /* 0x010fe200078e02ff */
[----:B---3--:R-:W-:-:S04]  /*2cf70*/  IADD3 R8, R191, -0x80, R3 ;  /* 0xffffff80bf087810 */ /* 0x008fc80007ffe003 */
        /* <DEDUP_REMOVED lines=19> */
[----:B------:R-:W-:-:S04]  /*2d0b0*/  IMAD.MOV R7, RZ, RZ, -R5 ;  /* 0x000000ffff077224 */ /* 0x000fc800078e0a05 */
[----:B------:R-:W-:Y:S01]  /*2d0c0*/  IMAD R7, R9, R7, R8 ;  /* 0x0000000709077224 */ /* 0x000fe200078e0208 */
[----:B------:R-:W-:Y:S01]  /*2d0d0*/  SHF.R.S32.HI R9, RZ, 0x1f, R5 ;  /* 0x0000001fff097819 */ /* 0x000fe20000011405 */
[----:B------:R-:W-:Y:S01]  /*2d0e0*/  IMAD R8, R13, UR5, R4 ;  /* 0x000000050d087c24 */ /* 0x000fe2000f8e0204 */
[----:B------:R-:W-:Y:S02]  /*2d0f0*/  ULDC.64 UR4, c[0x0][0xc88] ;  /* 0x0003220000047ab9 */ /* 0x000fe40000000a00 */
        /* <DEDUP_REMOVED lines=11> */
.L_x_3775:
[----:B------:R-:W-:Y:S05]  /*2d1b0*/  BSYNC B1 ;  /* 0x0000000000017941 */ /* 0x000fea0003800000 */
.L_x_3774:
[----:B------:R-:W4:Y:S01]  /*2d1c0*/  @P2 LDC R9, c[0x0][0xcf0] ;  /* 0x00033c00ff092b82 */ /* 0x000f220000000800 */
[----:B------:R-:W-:Y:S01]  /*2d1d0*/  ULDC.64 UR4, c[0x0][0xba0] ;  /* 0x0002e80000047ab9 */ /* 0x000fe20000000a00 */
[----:B------:R-:W-:Y:S02]  /*2d1e0*/  IMAD.IADD R8, R224, 0x1, R191 ;  /* 0x00000001e0087824 */ /* 0x000fe400078e02bf */
[----:B---3--:R-:W-:-:S04]  /*2d1f0*/  IMAD R3, R11, UR4, RZ ;  /* 0x000000040b037c24 */ /* 0x008fc8000f8e02ff */
[C---:B------:R-:W-:Y:S02]  /*2d200*/  IMAD R5, R0.reuse, UR5, R3 ;  /* 0x0000000500057c24 */ /* 0x040fe4000f8e0203 */
[----:B------:R-:W-:Y:S01]  /*2d210*/  IMAD.WIDE.U32 R2, R0, UR4, RZ ;  /* 0x0000000400027c25 */ /* 0x000fe2000f8e00ff */
[----:B------:R-:W-:-:S03]  /*2d220*/  ULDC.64 UR4, c[0x0][0xbe8] ;  /* 0x0002fa0000047ab9 */ /* 0x000fc60000000a00 */
[----:B------:R-:W-:Y:S02]  /*2d230*/  IMAD.IADD R3, R3, 0x1, R5 ;  /* 0x0000000103037824 */ /* 0x000fe400078e0205 */
[----:B------:R-:W-:Y:S02]  /*2d240*/  IMAD R5, R10, UR4, RZ ;  /* 0x000000040a057c24 */ /* 0x000fe4000f8e02ff */
[----:B--2---:R-:W-:-:S04]  /*2d250*/  @P2 IMAD.HI.U32 R0, R8, R25, RZ ;  /* 0x0000001908002227 */ /* 0x004fc800078e00ff */
        /* <DEDUP_REMOVED lines=31> */
.L_x_4002:
[----:B------:R-:W-:Y:S01]  /*2d450*/  IMAD R21, R6, R21, RZ ;  /* 0x0000001506157224 */ /* 0x000fe200078e02ff */
[----:B------:R-:W-:Y:S01]  /*2d460*/  BSSY B1, `(.L_x_3777) ;  /* 0x0000015000017945 */ /* 0x000fe20003800000 */
[----:B------:R-:W-:-:S05]  /*2d470*/  IMAD.IADD R6, R223, 0x1, R191 ;  /* 0x00000001df067824 */ /* 0x000fca00078e02bf */
[----:B------:R-:W-:-:S13]  /*2d480*/  ISETP.GE.AND P0, PT, R6, R21, PT ;  /* 0x000000150600720c */ /* 0x000fda0003f06270 */
[----:B------:R-:W-:Y:S05]  /*2d490*/  @P0 BRA `(.L_x_3778) ;  /* 0x0000000000440947 */ /* 0x000fea0003800000 */
[----:B------:R-:W-:Y:S02]  /*2d4a0*/  ULDC UR4, c[0x0][0xbc8] ;  /* 0x0002f20000047ab9 */ /* 0x000fe40000000800 */
[----:B------:R-:W-:Y:S02]  /*2d4b0*/  ISETP.GE.AND P3, PT, R161, UR4, PT ;  /* 0x00000004a1007c0c */ /* 0x000fe4000bf66270 */
[----:B------:R-:W-:Y:S02]  /*2d4c0*/  ISETP.GE.AND P2, PT, R163, UR4, PT ;  /* 0x00000004a3007c0c */ /* 0x000fe4000bf46270 */
[----:B------:R-:W-:Y:S02]  /*2d4d0*/  ISETP.GE.AND P1, PT, R162, UR4, PT ;  /* 0x00000004a2007c0c */ /* 0x000fe4000bf26270 */
[----:B------:R-:W-:-:S07]  /*2d4e0*/  ISETP.GE.AND P0, PT, R164, UR4, PT ;  /* 0x00000004a4007c0c */ /* 0x000fce000bf06270 */
[-C--:B----4-:R-:W-:Y:S02]  /*2d4f0*/  @!P3 LEA R4, P5, R161, R14.reuse, 0x1 ;  /* 0x0000000ea104b211 */ /* 0x090fe400078a08ff */
[----:B------:R-:W-:Y:S02]  /*2d500*/  @!P2 LEA R8, P4, R163, R14, 0x1 ;  /* 0x0000000ea308a211 */ /* 0x000fe400078808ff */
        /* <DEDUP_REMOVED lines=10> */
.L_x_3778:
[----:B------:R-:W-:Y:S05]  /*2d5b0*/  BSYNC B1 ;  /* 0x0000000000017941 */ /* 0x000fea0003800000 */
.L_x_3777:
[----:B------:R-:W-:-:S03]  /*2d5c0*/  UMOV UR4, 0xffffffff ;  /* 0xffffffff00047882 */ /* 0x000fc60000000000 */
[----:B------:R-:W-:Y:S05]  /*2d5d0*/  BRA.DIV UR4, `(.L_x_3779) ;  /* 0x000000a204387947 */ /* 0x000fea000b800000 */
[----:B---3--:R3:W0:Y:S04]  /*2d5e0*/  SHFL.IDX PT, R0, R3, 0x1, 0x181f ;  /* 0x00381f0003007f89 */ /* 0x00862800000e0000 */
[----:B----4-:R3:W4:Y:S02]  /*2d5f0*/  SHFL.IDX PT, R14, R2, 0x1, 0x181f ;  /* 0x00381f00020e7f89 */ /* 0x01072400000e0000 */
.L_x_4006:
[----:B------:R-:W-:Y:S01]  /*2d600*/  VIADD R4, R6, 0x20 ;  /* 0x0000002006047836 */ /* 0x000fe20000000000 */
[----:B------:R-:W-:Y:S04]  /*2d610*/  BSSY B1, `(.L_x_3780) ;  /* 0x0000014000017945 */ /* 0x000fe80003800000 */
        /* <DEDUP_REMOVED lines=9> */
[----:B0-----:R-:W-:Y:S02]  /*2d6b0*/  @!P3 LEA.HI.X R5, R161, R0, R218, 0x1, P5 ;  /* 0x00000000a105b211 */ /* 0x001fe400028f0cda */
        /* <DEDUP_REMOVED lines=9> */
.L_x_3781:
[----:B------:R-:W-:Y:S05]  /*2d750*/  BSYNC B1 ;  /* 0x0000000000017941 */ /* 0x000fea0003800000 */
.L_x_3780:
[----:B------:R-:W-:-:S03]  /*2d760*/  UMOV UR4, 0xffffffff ;  /* 0xffffffff00047882 */ /* 0x000fc60000000000 */
[----:B------:R-:W-:Y:S05]  /*2d770*/  BRA.DIV UR4, `(.L_x_3782) ;  /* 0x000000a204187947 */ /* 0x000fea000b800000 */
[----:B0-----:R0:W0:Y:S04]  /*2d780*/  SHFL.IDX PT, R0, R3, 0x2, 0x181f ;  /* 0x00581f0003007f89 */ /* 0x00102800000e0000 */
[----:B----4-:R4:W0:Y:S02]  /*2d790*/  SHFL.IDX PT, R14, R2, 0x2, 0x181f ;  /* 0x00581f00020e7f89 */ /* 0x01082400000e0000 */
.L_x_4010:
        /* <DEDUP_REMOVED lines=9> */
[-C--:B0-----:R-:W-:Y:S02]  /*2d830*/  @!P3 LEA R4, P5, R161, R14.reuse, 0x1 ;  /* 0x0000000ea104b211 */ /* 0x081fe400078a08ff */
[----:B------:R-:W-:Y:S02]  /*2d840*/  @!P2 LEA R8, P4, R163, R14, 0x1 ;  /* 0x0000000ea308a211 */ /* 0x000fe400078808ff */
[----:B------:R-:W-:Y:S02]  /*2d850*/  @!P3 LEA.HI.X R5, R161, R0, R218, 0x1, P5 ;  /* 0x00000000a105b211 */ /* 0x000fe400028f0cda */
        /* <DEDUP_REMOVED lines=9> */
.L_x_3784:
[----:B------:R-:W-:Y:S05]  /*2d8f0*/  BSYNC B1 ;  /* 0x0000000000017941 */ /* 0x000fea0003800000 */
.L_x_3783:
[----:B------:R-:W-:-:S03]  /*2d900*/  UMOV UR4, 0xffffffff ;  /* 0xffffffff00047882 */ /* 0x000fc60000000000 */
[----:B------:R-:W-:Y:S05]  /*2d910*/  BRA.DIV UR4, `(.L_x_3785) ;  /* 0x0000009e04f87947 */ /* 0x000fea000b800000 */
[----:B0-----:R0:W0:Y:S04]  /*2d920*/  SHFL.IDX PT, R0, R3, 0x3, 0x181f ;  /* 0x00781f0003007f89 */ /* 0x00102800000e0000 */
[----:B------:R0:W0:Y:S02]  /*2d930*/  SHFL.IDX PT, R14, R2, 0x3, 0x181f ;  /* 0x00781f00020e7f89 */ /* 0x00002400000e0000 */
.L_x_4014:
[----:B0-234-:R-:W-:-:S05]  /*2d940*/  VIADD R2, R6, 0x60 ;  /* 0x0000006006027836 */ /* 0x01dfca0000000000 */
[----:B------:R-:W-:-:S13]  /*2d950*/  ISETP.GE.AND P0, PT, R2, R21, PT ;  /* 0x000000150200720c */ /* 0x000fda0003f06270 */
[----:B------:R-:W-:Y:S05]  /*2d960*/  @P0 BRA `(.L_x_3772) ;  /* 0x0000000000440947 */ /* 0x000fea0003800000 */
[----:B------:R-:W-:Y:S02]  /*2d970*/  ULDC UR4, c[0x0][0xbc8] ;  /* 0x0002f20000047ab9 */ /* 0x000fe40000000800 */
[----:B------:R-:W-:Y:S02]  /*2d980*/  ISETP.GE.AND P3, PT, R161, UR4, PT ;  /* 0x00000004a1007c0c */ /* 0x000fe4000bf66270 */
[----:B------:R-:W-:Y:S02]  /*2d990*/  ISETP.GE.AND P2, PT, R163, UR4, PT ;  /* 0x00000004a3007c0c */ /* 0x000fe4000bf46270 */
[----:B------:R-:W-:Y:S02]  /*2d9a0*/  ISETP.GE.AND P1, PT, R162, UR4, PT ;  /* 0x00000004a2007c0c */ /* 0x000fe4000bf26270 */
[----:B------:R-:W-:-:S07]  /*2d9b0*/  ISETP.GE.AND P0, PT, R164, UR4, PT ;  /* 0x00000004a4007c0c */ /* 0x000fce000bf06270 */
[-C--:B------:R-:W-:Y:S02]  /*2d9c0*/  @!P3 LEA R2, P5, R161, R14.reuse, 0x1 ;  /* 0x0000000ea102b211 */ /* 0x080fe400078a08ff */
        /* <DEDUP_REMOVED lines=11> */
.L_x_3772:
[----:B------:R-:W-:Y:S05]  /*2da80*/  BSYNC B0 ;  /* 0x0000000000007941 */ /* 0x000fea0003800000 */
.L_x_3763:
[----:B------:R-:W-:Y:S02]  /*2da90*/  ULDC UR4, c[0x0][0xd3c] ;  /* 0x00034f0000047ab9 */ /* 0x000fe40000000800 */
[----:B-1----:R-:W-:-:S13]  /*2daa0*/  ISETP.GE.AND P0, PT, R123, UR4, PT ;  /* 0x000000047b007c0c */ /* 0x002fda000bf06270 */
[----:B------:R-:W-:Y:S05]  /*2dab0*/  @!P0 BRA `(.L_x_3786) ;  /* 0xfffffd3400c88947 */ /* 0x000fea000383ffff */
[----:B------:R-:W-:Y:S05]  /*2dac0*/  BRA `(.L_x_3567) ;  /* 0x0000008c00607947 */ /* 0x000fea0003800000 */
.L_x_3565:
[----:B------:R-:W-:-:S08]  /*2dad0*/  NOP ;  /* 0x0000000000007918 */ /* 0x000fd00000000000 */
[----:B------:R-:W0:-:S00]  /*2dae0*/  USETMAXREG.DEALLOC.CTAPOOL 0x18 ;  /* 0x00000018000079c8 */ /* 0x000e0000080e0500 */
        /* <DEDUP_REMOVED lines=16> */
.L_x_3787:
        /* <DEDUP_REMOVED lines=42> */
.L_x_3793:
        /* <DEDUP_REMOVED lines=12> */
.L_x_3792:
[----:B------:R-:W-:Y:S05]  /*2df50*/  BSYNC B0 ;  /* 0x0000000000007941 */ /* 0x000fea0003800000 */
.L_x_3791:
        /* <DEDUP_REMOVED lines=21> */
.L_x_3789:
        /* <DEDUP_REMOVED lines=20> */
.L_x_3794:
        /* <DEDUP_REMOVED lines=56> */
.L_x_3790:
[----:B------:R-:W-:Y:S02]  /*2e570*/  IMAD.MOV.U32 R17, RZ, RZ, RZ ;  /* 0x000000ffff117224 */ /* 0x000fe400078e00ff */
[----:B------:R-:W-:Y:S02]  /*2e580*/  IMAD.U32 R16, RZ, RZ, UR6 ;  /* 0x00000006ff107e24 */ /* 0x000fe4000f8e00ff */
[----:B------:R-:W-:-:S07]  /*2e590*/  IMAD.MOV.U32 R18, RZ, RZ, RZ ;  /* 0x000000ffff127224 */ /* 0x000fce00078e00ff */
.L_x_3795:
[----:B------:R-:W-:-:S13]  /*2e5a0*/  ISETP.NE.AND P0, PT, R0, RZ, PT ;  /* 0x000000ff0000720c */ /* 0x000fda0003f05270 */
[----:B------:R-:W1:Y:S01]  /*2e5b0*/  @!P0 S2R R3, SR_CgaCtaId ;  /* 0x0000000000038919 */ /* 0x000e620000008800 */
[----:B------:R-:W-:-:S04]  /*2e5c0*/  @!P0 MOV R0, 0x400 ;  /* 0x0000040000008802 */ /* 0x000fc80000000f00 */
[----:B-1----:R-:W-:-:S05]  /*2e5d0*/  @!P0 LEA R0, R3, R0, 0x18 ;  /* 0x0000000003008211 */ /* 0x002fca00078ec0ff */
[----:B------:R1:W-:Y:S01]  /*2e5e0*/  @!P0 STS.128 [R0+0x324d0], R16 ;  /* 0x0324d01000008388 */ /* 0x0003e20000000c00 */
[----:B------:R-:W-:Y:S06]  /*2e5f0*/  BAR.ARV 0x5, 0x180 ;  /* 0x0146000000007b1d */ /* 0x000fec0000002000 */
.L_x_3788:
        /* <DEDUP_REMOVED lines=11> */
[----:B------:R-:W-:Y:S01]  /*2e6b0*/  STL [R1+0x4d4], RZ ;  /* 0x0004d4ff01007387 */ /* 0x000fe20000100800 */
[----:B------:R-:W-:Y:S01]  /*2e6c0*/  ULDC.64 UR40, c[0x0][0x198] ;  /* 0x0000660000287ab9 */ /* 0x000fe20000000a00 */
[----:B------:R-:W-:Y:S02]  /*2e6d0*/  ULDC UR39, c[0x0][0xc] ;  /* 0x0000030000277ab9 */ /* 0x000fe40000000800 */
[----:B------:R-:W-:Y:S04]  /*2e6e0*/  STL [R1+0x468], RZ ;  /* 0x000468ff01007387 */ /* 0x000fe80000100800 */
        /* <DEDUP_REMOVED lines=17> */
[----:B------:R2:W-:Y:S01]  /*2e800*/  STL [R1+0x478], R2 ;  /* 0x0004780201007387 */ /* 0x0005e20000100800 */
[----:B0-----:R-:W-:Y:S01]  /*2e810*/  IMAD.MOV.U32 R4, RZ, RZ, 0x1 ;  /* 0x00000001ff047424 */ /* 0x001fe200078e00ff */
[----:B-1----:R-:W-:-:S04]  /*2e820*/  LOP3.LUT R3, R0, 0x40, RZ, 0xfc, !PT ;  /* 0x0000004000037812 */ /* 0x002fc800078efcff */
[----:B------:R0:W-:Y:S01]  /*2e830*/  STL [R1+0x474], R4 ;  /* 0x0004740401007387 */ /* 0x0001e20000100800 */
[C---:B--2---:R-:W-:Y:S02]  /*2e840*/  LOP3.LUT R2, R0.reuse, 0x80, RZ, 0xfc, !PT ;  /* 0x0000008000027812 */ /* 0x044fe400078efcff */
[----:B------:R-:W-:-:S07]  /*2e850*/  LOP3.LUT R0, R0, 0xc0, RZ, 0xfc, !PT ;  /* 0x000000c000007812 */ /* 0x000fce00078efcff */
.L_x_3958:
[----:B------:R-:W-:Y:S05]  /*2e860*/  YIELD ;  /* 0x0000000000007946 */ /* 0x000fea0003800000 */
[----:B------:R-:W-:Y:S01]  /*2e870*/  ULDC.64 UR4, c[0x0][0xb20] ;  /* 0x0002c80000047ab9 */ /* 0x000fe20000000a00 */
[----:B---3--:R-:W-:Y:S02]  /*2e880*/  CS2R R6, SRZ ;  /* 0x0000000000067805 */ /* 0x008fe4000001ff00 */
[----:B------:R-:W-:Y:S01]  /*2e890*/  ISETP.NE.U32.AND P0, PT, RZ, UR4, PT ;  /* 0x00000004ff007c0c */ /* 0x000fe2000bf05070 */
[----:B-1----:R-:W1:Y:S01]  /*2e8a0*/  LDC.64 R12, c[0x0][0xaf8] ;  /* 0x0002be00ff0c7b82 */ /* 0x002e620000000a00 */
[----:B------:R-:W-:Y:S01]  /*2e8b0*/  ULDC.64 UR6, c[0x0][0xb00] ;  /* 0x0002c00000067ab9 */ /* 0x000fe20000000a00 */
[----:B------:R-:W-:Y:S01]  /*2e8c0*/  ULDC.64 UR8, c[0x0][0xb08] ;  /* 0x0002c20000087ab9 */ /* 0x000fe20000000a00 */
[----:B------:R-:W-:Y:S01]  /*2e8d0*/  ISETP.NE.AND.EX P0, PT, RZ, UR5, PT, P0 ;  /* 0x00000005ff007c0c */ /* 0x000fe2000bf05300 */
[----:B------:R-:W-:-:S04]  /*2e8e0*/  ULDC.64 UR4, c[0x0][0xb10] ;  /* 0x0002c40000047ab9 */ /* 0x000fc80000000a00 */
[----:B0-----:R-:W0:Y:S08]  /*2e8f0*/  LDC.64 R4, c[0x0][0xb00] ;  /* 0x0002c000ff047b82 */ /* 0x001e300000000a00 */
[----:B------:R-:W2:Y:S02]  /*2e900*/  @P0 LDC.64 R2, c[0x0][0xb20] ;  /* 0x0002c800ff020b82 */ /* 0x000ea40000000a00 */
[----:B--2---:R-:W-:-:S05]  /*2e910*/  @P0 IMAD.WIDE R2, R19, 0x4, R2 ;  /* 0x0000000413020825 */ /* 0x004fca00078e0202 */
        /* <DEDUP_REMOVED lines=9> */
[----:B--2---:R-:W1:Y:S01]  /*2e9b0*/  LDC.64 R2, c[0x0][0xb08] ;  /* 0x0002c200ff027b82 */ /* 0x004e620000000a00 */
[----:B------:R-:W-:-:S02]  /*2e9c0*/  IMAD.MOV.U32 R0, RZ, RZ, RZ ;  /* 0x000000ffff007224 */ /* 0x000fc400078e00ff */
[----:B------:R-:W-:Y:S01]  /*2e9d0*/  ISETP.NE.AND.EX P3, PT, RZ, UR5, PT, P1 ;  /* 0x00000005ff007c0c */ /* 0x000fe2000bf65310 */
[----:B0-----:R-:W-:-:S04]  /*2e9e0*/  IMAD.WIDE R4, R19, 0x4, R4 ;  /* 0x0000000413047825 */ /* 0x001fc800078e0204 */
[----:B------:R-:W0:Y:S01]  /*2e9f0*/  @P0 LDC.64 R10, c[0x0][0xb10] ;  /* 0x0002c400ff0a0b82 */ /* 0x000e220000000a00 */
[----:B------:R-:W-:Y:S01]  /*2ea00*/  ULDC UR4, c[0x0][0x288] ;  /* 0x0000a20000047ab9 */ /* 0x000fe20000000800 */
[----:B------:R-:W-:Y:S02]  /*2ea10*/  ISETP.NE.AND.EX P1, PT, RZ, UR7, PT, P2 ;  /* 0x00000007ff007c0c */ /* 0x000fe4000bf25320 */
[----:B------:R-:W-:-:S04]  /*2ea20*/  ISETP.NE.AND.EX P2, PT, RZ, UR9, PT, P4 ;  /* 0x00000009ff007c0c */ /* 0x000fc8000bf45340 */
[----:B------:R-:W2:Y:S07]  /*2ea30*/  @P3 LDG.E R7, desc[UR42][R12.64] ;  /* 0x0000002a0c073981 */ /* 0x000eae000c1e1900 */
[----:B------:R-:W5:Y:S01]  /*2ea40*/  @P1 LDG.E R8, desc[UR42][R4.64] ;  /* 0x0000002a04081981 */ /* 0x000f62000c1e1900 */
[----:B-1----:R-:W-:-:S05]  /*2ea50*/  IMAD.WIDE R2, R19, 0x4, R2 ;  /* 0x0000000413027825 */ /* 0x002fca00078e0202 */
[----:B------:R-:W5:Y:S01]  /*2ea60*/  @P2 LDG.E R0, desc[UR42][R2.64] ;  /* 0x0000002a02002981 */ /* 0x000f62000c1e1900 */
[----:B0-----:R-:W-:-:S03]  /*2ea70*/  @P0 IMAD.WIDE R10, R19, 0x4, R10 ;  /* 0x00000004130a0825 */ /* 0x001fc600078e020a */
        /* <DEDUP_REMOVED lines=21> */
.L_x_3797:
        /* <DEDUP_REMOVED lines=10> */
.L_x_3798:
[----:B------:R-:W-:Y:S05]  /*2ec70*/  @!P1 BRA `(.L_x_3799) ;  /* 0x00000000000c9947 */ /* 0x000fea0003800000 */
[----:B------:R-:W2:Y:S04]  /*2ec80*/  LDG.E R7, desc[UR42][R4.64] ;  /* 0x0000002a04077981 */ /* 0x000ea8000c1e1900 */
[----:B------:R-:W2:Y:S02]  /*2ec90*/  LDG.E R4, desc[UR42][R4.64+0x4] ;  /* 0x0000042a04047981 */ /* 0x000ea4000c1e1900 */
[----:B--2---:R-:W-:-:S07]  /*2eca0*/  IMAD.IADD R7, R4, 0x1, -R7 ;  /* 0x0000000104077824 */ /* 0x004fce00078e0a07 */
.L_x_3799:
        /* <DEDUP_REMOVED lines=35> */
.L_x_3802:
[----:B------:R-:W-:-:S13]  /*2eee0*/  ISETP.NE.AND P0, PT, R3, 0x1, PT ;  /* 0x000000010300780c */ /* 0x000fda0003f05270 */
[----:B------:R-:W1:Y:S02]  /*2eef0*/  @P0 LDC.64 R4, c[0x0][0xae0] ;  /* 0x0002b800ff040b82 */ /* 0x000e640000000a00 */
[----:B-1----:R-:W-:-:S05]  /*2ef00*/  @P0 IMAD.HI.U32 R4, R2, R4, RZ ;  /* 0x0000000402040227 */ /* 0x002fca00078e00ff */
[----:B------:R-:W-:-:S07]  /*2ef10*/  @P0 SHF.R.U32.HI R2, RZ, R5, R4 ;  /* 0x00000005ff020219 */ /* 0x000fce0000011604 */
.L_x_3803:
[----:B------:R-:W-:Y:S05]  /*2ef20*/  BSYNC B0 ;  /* 0x0000000000007941 */ /* 0x000fea0003800000 */
.L_x_3801:
[----:B------:R-:W-:-:S05]  /*2ef30*/  IMAD R2, R2, R3, R3 ;  /* 0x0000000302027224 */ /* 0x000fca00078e0203 */
[----:B------:R-:W-:-:S07]  /*2ef40*/  VIMNMX R8, R8, R2, PT ;  /* 0x0000000208087248 */ /* 0x000fce0003fe0100 */
.L_x_3800:
        /* <DEDUP_REMOVED lines=20> */
.L_x_3806:
[----:B------:R-:W-:-:S13]  /*2f090*/  ISETP.NE.AND P0, PT, R3, 0x1, PT ;  /* 0x000000010300780c */ /* 0x000fda0003f05270 */
[----:B------:R-:W1:Y:S02]  /*2f0a0*/  @P0 LDC.64 R4, c[0x0][0xae0] ;  /* 0x0002b800ff040b82 */ /* 0x000e640000000a00 */
[----:B-1----:R-:W-:-:S05]  /*2f0b0*/  @P0 IMAD.HI.U32 R4, R2, R4, RZ ;  /* 0x0000000402040227 */ /* 0x002fca00078e00ff */
[----:B------:R-:W-:-:S07]  /*2f0c0*/  @P0 SHF.R.U32.HI R2, RZ, R5, R4 ;  /* 0x00000005ff020219 */ /* 0x000fce0000011604 */
.L_x_3807:
[----:B------:R-:W-:Y:S05]  /*2f0d0*/  BSYNC B0 ;  /* 0x0000000000007941 */ /* 0x000fea0003800000 */
.L_x_3805:
[----:B------:R-:W-:-:S05]  /*2f0e0*/  IMAD R2, R2, R3, RZ ;  /* 0x0000000302027224 */ /* 0x000fca00078e02ff */
[----:B------:R-:W-:-:S07]  /*2f0f0*/  VIMNMX R6, R6, R2, !PT ;  /* 0x0000000206067248 */ /* 0x000fce0007fe0100 */
.L_x_3804:
        /* <DEDUP_REMOVED lines=32> */
.L_x_4017:
[----:B--2---:R-:W-:Y:S02]  /*2f300*/  ISETP.NE.AND P0, PT, R14, RZ, PT ;  /* 0x000000ff0e00720c */ /* 0x004fe40003f05270 */
[----:B------:R-:W-:-:S11]  /*2f310*/  PLOP3.LUT P6, PT, PT, PT, PT, 0x8, 0x0 ;  /* 0x000000000000781c */ /* 0x000fd60003fce170 */
[----:B------:R-:W-:Y:S05]  /*2f320*/  @P0 BRA `(.L_x_3811) ;  /* 0x00000000000c0947 */ /* 0x000fea0003800000 */
[----:B------:R-:W-:-:S03]  /*2f330*/  UMOV UR4, 0xffffffff ;  /* 0xffffffff00047882 */ /* 0x000fc60000000000 */
[----:B------:R-:W-:Y:S05]  /*2f340*/  BRA.DIV UR4, `(.L_x_3812) ;  /* 0x0000008604e87947 */ /* 0x000fea000b800000 */
[----:B------:R-:W-:-:S13]  /*2f350*/  ELECT P6, URZ, PT ;  /* 0x00000000003f782f */ /* 0x000fda00038c0000 */
.L_x_3811:
        /* <DEDUP_REMOVED lines=10> */
.L_x_4020:
[----:B------:R-:W-:Y:S05]  /*2f400*/  BSYNC B1 ;  /* 0x0000000000017941 */ /* 0x000fea0003800000 */
.L_x_3813:
[----:B------:R-:W-:Y:S04]  /*2f410*/  BSSY B1, `(.L_x_3815) ;  /* 0x0000083000017945 */ /* 0x000fe80003800000 */
[----:B------:R-:W-:Y:S05]  /*2f420*/  @!P6 BRA `(.L_x_3816) ;  /* 0x000000080004e947 */ /* 0x000fea0003800000 */
[----:B------:R-:W2:Y:S04]  /*2f430*/  LDL R6, [R1+0x460] ;  /* 0x0004600001067983 */ /* 0x000ea80000100800 */
[----:B------:R-:W3:Y:S01]  /*2f440*/  LDL R7, [R1+0x468] ;  /* 0x0004680001077983 */ /* 0x000ee20000100800 */
[----:B-1----:R-:W1:Y:S01]  /*2f450*/  S2R R5, SR_TID.X ;  /* 0x0000000000057919 */ /* 0x002e620000002100 */
[----:B--2---:R-:W-:Y:S02]  /*2f460*/  IMAD.MOV.U32 R9, RZ, RZ, R6 ;  /* 0x000000ffff097224 */ /* 0x004fe400078e0006 */
[----:B------:R-:W2:Y:S02]  /*2f470*/  LDL R6, [R1+0x478] ;  /* 0x0004780001067983 */ /* 0x000ea40000100800 */
[----:B---3--:R-:W-:Y:S01]  /*2f480*/  IMAD R4, R7, 0x8, R9 ;  /* 0x0000000807047824 */ /* 0x008fe200078e0209 */
[----:B-1----:R-:W-:Y:S01]  /*2f490*/  LOP3.LUT R5, R5, 0x7f, RZ, 0xc0, !PT ;  /* 0x0000007f05057812 */ /* 0x002fe200078ec0ff */
[----:B------:R-:W-:Y:S03]  /*2f4a0*/  BSSY B2, `(.L_x_3817) ;  /* 0x0000005000027945 */ /* 0x000fe60003800000 */
[----:B------:R-:W-:-:S02]  /*2f4b0*/  ISETP.NE.AND P1, PT, R5, RZ, PT ;  /* 0x000000ff0500720c */ /* 0x000fc40003f25270 */
[----:B--2---:R-:W-:-:S04]  /*2f4c0*/  SHF.L.U32 R9, R6, 0x1f, RZ ;  /* 0x0000001f06097819 */ /* 0x004fc800000006ff */
[----:B------:R-:W1:Y:S02]  /*2f4d0*/  SYNCS.PHASECHK.TRANS64.TRYWAIT P0, [R4+URZ+0x324a0], R9 ;  /* 0x0324a009040075a7 */ /* 0x000e64000800017f */
[----:B-1----:R-:W-:Y:S05]  /*2f4e0*/  @!P0 BRA `(.L_x_3818) ;  /* 0x0000008400b88947 */ /* 0x002fea0003800000 */
.L_x_4021:
[----:B------:R-:W-:Y:S05]  /*2f4f0*/  BSYNC B2 ;  /* 0x0000000000027941 */ /* 0x000fea0003800000 */
.L_x_3817:
        /* <DEDUP_REMOVED lines=9> */
.L_x_3820:
[----:B------:R-:W-:Y:S05]  /*2f590*/  BSYNC B2 ;  /* 0x0000000000027941 */ /* 0x000fea0003800000 */
.L_x_3819:
        /* <DEDUP_REMOVED lines=14> */
.L_x_3821:
        /* <DEDUP_REMOVED lines=13> */
.L_x_4022:
[----:B------:R-:W-:Y:S05]  /*2f750*/  BSYNC B2 ;  /* 0x0000000000027941 */ /* 0x000fea0003800000 */
.L_x_3822:
[----:B------:R-:W-:Y:S01]  /*2f760*/  BSSY B2, `(.L_x_3824) ;  /* 0x000000b000027945 */ /* 0x000fe20003800000 */
[----:B------:R-:W-:Y:S02]  /*2f770*/  IMAD.MOV.U32 R10, RZ, RZ, 0x0 ;  /* 0x00000000ff0a7424 */ /* 0x000fe400078e00ff */
[----:B0-----:R-:W-:Y:S01]  /*2f780*/  IMAD.MOV.U32 R11, RZ, RZ, 0x12f00000 ;  /* 0x12f00000ff0b7424 */ /* 0x001fe200078e00ff */
        /* <DEDUP_REMOVED lines=8> */
.L_x_3825:
[----:B------:R-:W-:Y:S05]  /*2f810*/  BSYNC B2 ;  /* 0x0000000000027941 */ /* 0x000fea0003800000 */
.L_x_3824:
        /* <DEDUP_REMOVED lines=11> */
.L_x_3826:
        /* <DEDUP_REMOVED lines=15> */
.L_x_3827:
        /* <DEDUP_REMOVED lines=15> */
.L_x_3828:
        /* <DEDUP_REMOVED lines=15> */
.L_x_3829:
        /* <DEDUP_REMOVED lines=10> */
.L_x_3816:
[----:B------:R-:W-:Y:S05]  /*2fc40*/  BSYNC B1 ;  /* 0x0000000000017941 */ /* 0x000fea0003800000 */
.L_x_3815:
[----:B------:R-:W2:Y:S04]  /*2fc50*/  LDL.LU R6, [R1+0x468] ;  /* 0x0004680001067983 */ /* 0x000ea80000300800 */
[----:B------:R-:W3:Y:S01]  /*2fc60*/  LDL.LU R9, [R1+0x478] ;  /* 0x0004780001097983 */ /* 0x000ee20000300800 */
[----:B-1----:R-:W-:Y:S01]  /*2fc70*/  VIADD R4, R8, 0xfffffffe ;  /* 0xfffffffe08047836 */ /* 0x002fe20000000000 */
        /* <DEDUP_REMOVED lines=10> */
.L_x_3845:
[----:B------:R-:W-:Y:S05]  /*2fd20*/  YIELD ;  /* 0x0000000000007946 */ /* 0x000fea0003800000 */
[----:B------:R-:W-:Y:S04]  /*2fd30*/  BSSY B1, `(.L_x_3830) ;  /* 0x0000081000017945 */ /* 0x000fe80003800000 */
[----:B--2---:R-:W-:Y:S05]  /*2fd40*/  @!P6 BRA `(.L_x_3831) ;  /* 0x0000000400fce947 */ /* 0x004fea0003800000 */
[----:B------:R-:W2:Y:S04]  /*2fd50*/  LDL R8, [R1+0x460] ;  /* 0x0004600001087983 */ /* 0x000ea80000100800 */
[----:B-1----:R-:W2:Y:S04]  /*2fd60*/  LDL R5, [R1+0x468] ;  /* 0x0004680001057983 */ /* 0x002ea80000100800 */
[----:B------:R-:W3:Y:S01]  /*2fd70*/  LDL R6, [R1+0x478] ;  /* 0x0004780001067983 */ /* 0x000ee20000100800 */
[----:B------:R-:W1:Y:S01]  /*2fd80*/  S2R R7, SR_TID.X ;  /* 0x0000000000077919 */ /* 0x000e620000002100 */
[----:B------:R-:W-:Y:S01]  /*2fd90*/  BSSY B2, `(.L_x_3832) ;  /* 0x0000007000027945 */ /* 0x000fe20003800000 */
[----:B-1----:R-:W-:-:S04]  /*2fda0*/  LOP3.LUT R7, R7, 0x7f, RZ, 0xc0, !PT ;  /* 0x0000007f07077812 */ /* 0x002fc800078ec0ff */
[----:B------:R-:W-:Y:S01]  /*2fdb0*/  ISETP.NE.AND P2, PT, R7, RZ, PT ;  /* 0x000000ff0700720c */ /* 0x000fe20003f45270 */
[----:B--2---:R-:W-:Y:S01]  /*2fdc0*/  IMAD R5, R5, 0x8, R8 ;  /* 0x0000000805057824 */ /* 0x004fe200078e0208 */
[----:B---3--:R-:W-:-:S04]  /*2fdd0*/  SHF.L.U32 R6, R6, 0x1f, RZ ;  /* 0x0000001f06067819 */ /* 0x008fc800000006ff */
[----:B------:R-:W1:Y:S02]  /*2fde0*/  SYNCS.PHASECHK.TRANS64.TRYWAIT P1, [R5+URZ+0x324a0], R6 ;  /* 0x0324a006050075a7 */ /* 0x000e64000802017f */
[----:B-1----:R-:W-:Y:S05]  /*2fdf0*/  @!P1 BRA `(.L_x_3833) ;  /* 0x0000007c009c9947 */ /* 0x002fea0003800000 */
.L_x_4023:
[----:B------:R-:W-:Y:S05]  /*2fe00*/  BSYNC B2 ;  /* 0x0000000000027941 */ /* 0x000fea0003800000 */
.L_x_3832:
        /* <DEDUP_REMOVED lines=9> */
.L_x_3835:
[----:B------:R-:W-:Y:S05]  /*2fea0*/  BSYNC B2 ;  /* 0x0000000000027941 */ /* 0x000fea0003800000 */
.L_x_3834:
        /* <DEDUP_REMOVED lines=13> */
.L_x_3836:
        /* <DEDUP_REMOVED lines=13> */
.L_x_4024:
[----:B------:R-:W-:Y:S05]  /*30050*/  BSYNC B2 ;  /* 0x0000000000027941 */ /* 0x000fea0003800000 */
.L_x_3837:
        /* <DEDUP_REMOVED lines=11> */
.L_x_3840:
[----:B------:R-:W-:Y:S05]  /*30110*/  BSYNC B2 ;  /* 0x0000000000027941 */ /* 0x000fea0003800000 */
.L_x_3839:
        /* <DEDUP_REMOVED lines=11> */
.L_x_3841:
        /* <DEDUP_REMOVED lines=15> */
.L_x_3842:
        /* <DEDUP_REMOVED lines=15> */
.L_x_3843:
        /* <DEDUP_REMOVED lines=15> */
.L_x_3844:
        /* <DEDUP_REMOVED lines=10> */
.L_x_3831:
[----:B------:R-:W-:Y:S05]  /*30540*/  BSYNC B1 ;  /* 0x0000000000017941 */ /* 0x000fea0003800000 */
.L_x_3830:
[----:B-1----:R-:W2:Y:S04]  /*30550*/  LDL.LU R9, [R1+0x468] ;  /* 0x0004680001097983 */ /* 0x002ea80000300800 */
[----:B------:R-:W3:Y:S01]  /*30560*/  LDL.LU R7, [R1+0x478] ;  /* 0x0004780001077983 */ /* 0x000ee20000300800 */
[C---:B------:R-:W-:Y:S01]  /*30570*/  ISETP.GT.AND P2, PT, R4.reuse, R3, PT ;  /* 0x000000030400720c */ /* 0x040fe20003f44270 */
[----:B------:R-:W-:Y:S02]  /*30580*/  VIADD R4, R4, 0xffffffff ;  /* 0xffffffff04047836 */ /* 0x000fe40000000000 */
[----:B--2---:R-:W-:-:S05]  /*30590*/  VIADD R5, R9, 0x1 ;  /* 0x0000000109057836 */ /* 0x004fca0000000000 */
[----:B------:R-:W-:-:S04]  /*305a0*/  ISETP.NE.AND P1, PT, R5, 0x2, PT ;  /* 0x000000020500780c */ /* 0x000fc80003f25270 */
[----:B------:R-:W-:Y:S02]  /*305b0*/  SEL R6, RZ, 0x1, P1 ;  /* 0x00000001ff067807 */ /* 0x000fe40000800000 */
[----:B------:R-:W-:Y:S02]  /*305c0*/  SEL R5, R5, RZ, P1 ;  /* 0x000000ff05057207 */ /* 0x000fe40000800000 */
[----:B---3--:R-:W-:-:S03]  /*305d0*/  LOP3.LUT R7, R7, R6, RZ, 0x3c, !PT ;  /* 0x0000000607077212 */ /* 0x008fc600078e3cff */
[----:B------:R2:W-:Y:S04]  /*305e0*/  STL [R1+0x468], R5 ;  /* 0x0004680501007387 */ /* 0x0005e80000100800 */
[----:B------:R2:W-:Y:S01]  /*305f0*/  STL [R1+0x478], R7 ;  /* 0x0004780701007387 */ /* 0x0005e20000100800 */
[----:B------:R-:W-:Y:S05]  /*30600*/  @P2 BRA `(.L_x_3845) ;  /* 0xfffffff400c42947 */ /* 0x000fea000383ffff */
.L_x_3809:
[----:B------:R-:W-:Y:S05]  /*30610*/  BSYNC B0 ;  /* 0x0000000000007941 */ /* 0x000fea0003800000 */
.L_x_3808:
        /* <DEDUP_REMOVED lines=9> */
[----:B----4-:R-:W-:-:S05]  /*306b0*/  @P1 SHF.R.U32.HI R2, RZ, R3, R0 ;  /* 0x00000003ff021219 */ /* 0x010fca0000011600 */
[----:B------:R-:W-:Y:S02]  /*306c0*/  IMAD.IADD R0, R17, 0x1, R2 ;  /* 0x0000000111007824 */ /* 0x000fe400078e0202 */
[----:B------:R-:W2:Y:S02]  /*306d0*/  LDC.64 R2, c[0x0][0xad8] ;  /* 0x0002b600ff027b82 */ /* 0x000ea40000000a00 */
[----:B--2---:R-:W-:Y:S01]  /*306e0*/  ISETP.GE.AND P2, PT, R3, 0x1, PT ;  /* 0x000000010300780c */ /* 0x004fe20003f46270 */
[----:B------:R-:W-:-:S12]  /*306f0*/  IMAD.IADD R2, R0, 0x1, R2 ;  /* 0x0000000100027824 */ /* 0x000fd800078e0202 */
        /* <DEDUP_REMOVED lines=12> */
.L_x_3848:
[----:B------:R-:W-:-:S13]  /*307c0*/  ISETP.NE.AND P0, PT, R3, 0x1, PT ;  /* 0x000000010300780c */ /* 0x000fda0003f05270 */
[----:B-1----:R-:W1:Y:S02]  /*307d0*/  @P0 LDC.64 R4, c[0x0][0xae0] ;  /* 0x0002b800ff040b82 */ /* 0x002e640000000a00 */
[----:B-1----:R-:W-:-:S05]  /*307e0*/  @P0 IMAD.HI.U32 R4, R6, R4, RZ ;  /* 0x0000000406040227 */ /* 0x002fca00078e00ff */
[----:B------:R-:W-:-:S07]  /*307f0*/  @P0 SHF.R.U32.HI R6, RZ, R5, R4 ;  /* 0x00000005ff060219 */ /* 0x000fce0000011604 */
.L_x_3849:
[----:B------:R-:W-:Y:S05]  /*30800*/  BSYNC B0 ;  /* 0x0000000000007941 */ /* 0x000fea0003800000 */
.L_x_3847:
[----:B------:R-:W-:-:S05]  /*30810*/  IMAD R6, R6, R3, R3 ;  /* 0x0000000306067224 */ /* 0x000fca00078e0203 */
[----:B------:R-:W-:-:S07]  /*30820*/  VIMNMX R2, R2, R6, PT ;  /* 0x0000000602027248 */ /* 0x000fce0003fe0100 */
.L_x_3846:
        /* <DEDUP_REMOVED lines=25> */
.L_x_3852:
[----:B------:R-:W-:-:S13]  /*309c0*/  ISETP.NE.AND P0, PT, R3, 0x1, PT ;  /* 0x000000010300780c */ /* 0x000fda0003f05270 */
[----:B-1----:R-:W1:Y:S02]  /*309d0*/  @P0 LDC.64 R4, c[0x0][0xae0] ;  /* 0x0002b800ff040b82 */ /* 0x002e640000000a00 */
[----:B-1----:R-:W-:-:S05]  /*309e0*/  @P0 IMAD.HI.U32 R4, R0, R4, RZ ;  /* 0x0000000400040227 */ /* 0x002fca00078e00ff */
[----:B------:R-:W-:-:S07]  /*309f0*/  @P0 SHF.R.U32.HI R0, RZ, R5, R4 ;  /* 0x00000005ff000219 */ /* 0x000fce0000011604 */
.L_x_3853:
[----:B------:R-:W-:Y:S05]  /*30a00*/  BSYNC B0 ;  /* 0x0000000000007941 */ /* 0x000fea0003800000 */
.L_x_3851:
[----:B------:R-:W-:-:S05]  /*30a10*/  IMAD R0, R0, R3, RZ ;  /* 0x0000000300007224 */ /* 0x000fca00078e02ff */
[----:B------:R-:W-:-:S07]  /*30a20*/  VIMNMX R2, R2, R0, !PT ;  /* 0x0000000002027248 */ /* 0x000fce0007fe0100 */
.L_x_3850:
        /* <DEDUP_REMOVED lines=13> */
[----:B------:R-:W-:Y:S01]  /*30b00*/  VOTEU.ANY UR4, UPT, PT ;  /* 0x0000000000047886 */ /* 0x000fe200038e0100 */
[----:B-1----:R-:W1:Y:S01]  /*30b10*/  LDC.64 R4, c[0x0][0xd60] ;  /* 0x00035800ff047b82 */ /* 0x002e620000000a00 */
[----:B------:R-:W2:Y:S08]  /*30b20*/  FLO.U32 R0, UR4 ;  /* 0x0000000400007d00 */ /* 0x000eb000080e0000 */
[----:B------:R-:W1:Y:S01]  /*30b30*/  POPC R2, UR4 ;  /* 0x0000000400027d09 */ /* 0x000e620008000000 */
[----:B--2---:R-:W-:-:S13]  /*30b40*/  ISETP.EQ.U32.AND P0, PT, R0, R3, PT ;  /* 0x000000030000720c */ /* 0x004fda0003f02070 */
[----:B-1----:R-:W2:Y:S01]  /*30b50*/  @P0 ATOMG.E.ADD.STRONG.GPU PT, R5, desc[UR42][R4.64], R2 ;  /* 0x00000002040509a8 */ /* 0x002ea200081ee1ea */
[----:B------:R-:W1:Y:S02]  /*30b60*/  S2R R3, SR_LTMASK ;  /* 0x0000000000037919 */ /* 0x000e640000003900 */
[----:B-1----:R-:W-:-:S06]  /*30b70*/  LOP3.LUT R3, R3, UR4, RZ, 0xc0, !PT ;  /* 0x0000000403037c12 */ /* 0x002fcc000f8ec0ff */
[----:B------:R-:W1:Y:S01]  /*30b80*/  POPC R3, R3 ;  /* 0x0000000300037309 */ /* 0x000e620000000000 */
[----:B--2---:R-:W1:Y:S02]  /*30b90*/  SHFL.IDX PT, R0, R5, R0, 0x1f ;  /* 0x00001f0005007589 */ /* 0x004e6400000e0000 */
[----:B-1----:R-:W-:Y:S01]  /*30ba0*/  IADD3 R16, R0, UR39, R3 ;  /* 0x0000002700107c10 */ /* 0x002fe2000fffe003 */
[----:B------:R-:W-:Y:S06]  /*30bb0*/  BRA `(.L_x_3856) ;  /* 0x0000004c001c7947 */ /* 0x000fec0003800000 */
.L_x_3855:
        /* <DEDUP_REMOVED lines=21> */
.L_x_3858:
[----:B------:R-:W-:Y:S05]  /*30d10*/  BSYNC B6 ;  /* 0x0000000000067941 */ /* 0x000fea0003800000 */
.L_x_3857:
        /* <DEDUP_REMOVED lines=20> */
.L_x_3861:
        /* <DEDUP_REMOVED lines=15> */
.L_x_3860:
[----:B------:R-:W-:Y:S05]  /*30f50*/  BSYNC B6 ;  /* 0x0000000000067941 */ /* 0x000fea0003800000 */
.L_x_3859:
        /* <DEDUP_REMOVED lines=8> */
[----:B------:R3:W4:Y:S02]  /*30fe0*/  @P0 LDG.E R7, desc[UR42][R2.64] ;  /* 0x0000002a02070981 */ /* 0x000724000c1e1900 */
[----:B---3--:R-:W3:Y:S02]  /*30ff0*/  LDC.64 R2, c[0x0][0x418] ;  /* 0x00010600ff027b82 */ /* 0x008ee40000000a00 */
[----:B---3--:R-:W-:Y:S01]  /*31000*/  LOP3.LUT P0, RZ, R2, UR4, RZ, 0xfc, !PT ;  /* 0x0000000402ff7c12 */ /* 0x008fe2000f80fcff */
[----:B------:R-:W-:-:S03]  /*31010*/  UMOV UR4, 0xffffffff ;  /* 0xffffffff00047882 */ /* 0x000fc60000000000 */
[----:B------:R-:W-:Y:S01]  /*31020*/  LOP3.LUT P0, RZ, R3, UR5, RZ, 0xfc, P0 ;  /* 0x0000000503ff7c12 */ /* 0x000fe2000800fcff */
[----:B--2---:R-:W-:Y:S01]  /*31030*/  VIADD R0, R17, 0xffffffff ;  /* 0xffffffff11007836 */ /* 0x004fe20000000000 */
        /* <DEDUP_REMOVED lines=9> */
.L_x_4027:
        /* <DEDUP_REMOVED lines=11> */
.L_x_4030:
[----:B------:R-:W-:Y:S05]  /*31180*/  @!P6 BRA `(.L_x_3863) ;  /* 0x00000004000ce947 */ /* 0x000fea0003800000 */
[----:B------:R-:W-:-:S04]  /*31190*/  ISETP.NE.U32.AND P0, PT, R2, RZ, PT ;  /* 0x000000ff0200720c */ /* 0x000fc80003f05070 */
[----:B------:R-:W-:-:S13]  /*311a0*/  ISETP.NE.AND.EX P0, PT, R3, RZ, PT, P0 ;  /* 0x000000ff0300720c */ /* 0x000fda0003f05300 */
[----:B------:R-:W-:Y:S05]  /*311b0*/  @!P0 BRA `(.L_x_3865) ;  /* 0x0000000000508947 */ /* 0x000fea0003800000 */
[----:B------:R-:W3:Y:S01]  /*311c0*/  LDC R6, c[0x0][0x43c] ;  /* 0x00010f00ff067b82 */ /* 0x000ee20000000800 */
[----:B-1----:R-:W-:Y:S01]  /*311d0*/  IMAD.MOV.U32 R9, RZ, RZ, R0 ;  /* 0x000000ffff097224 */ /* 0x002fe200078e0000 */
[----:B------:R-:W-:-:S03]  /*311e0*/  ULDC.64 UR4, c[0x0][0x428] ;  /* 0x00010a0000047ab9 */ /* 0x000fc60000000a00 */
[----:B----4-:R-:W-:Y:S01]  /*311f0*/  IMAD.MOV.U32 R0, RZ, RZ, R9 ;  /* 0x000000ffff007224 */ /* 0x010fe200078e0009 */
[----:B---3--:R-:W-:-:S13]  /*31200*/  ISETP.NE.AND P0, PT, R6, 0x1, PT ;  /* 0x000000010600780c */ /* 0x008fda0003f05270 */
[----:B------:R-:W1:Y:S02]  /*31210*/  @P0 LDC.64 R4, c[0x0][0x440] ;  /* 0x00011000ff040b82 */ /* 0x000e640000000a00 */
[----:B-1----:R-:W-:-:S05]  /*31220*/  @P0 IMAD.HI.U32 R4, R9, R4, RZ ;  /* 0x0000000409040227 */ /* 0x002fca00078e00ff */
        /* <DEDUP_REMOVED lines=13> */
.L_x_3865:
[----:B--2---:R-:W2:Y:S04]  /*31300*/  LDL R7, [R1+0x460] ;  /* 0x0004600001077983 */ /* 0x004ea80000100800 */
[----:B----4-:R-:W2:Y:S04]  /*31310*/  LDL R0, [R1+0x464] ;  /* 0x0004640001007983 */ /* 0x010ea80000100800 */
[----:B---3--:R-:W3:Y:S01]  /*31320*/  LDL R2, [R1+0x474] ;  /* 0x0004740001027983 */ /* 0x008ee20000100800 */
[----:B--2---:R-:W-:Y:S01]  /*31330*/  IMAD R0, R0, 0x8, R7 ;  /* 0x0000000800007824 */ /* 0x004fe200078e0207 */
[----:B---3--:R-:W-:-:S04]  /*31340*/  SHF.L.U32 R2, R2, 0x1f, RZ ;  /* 0x0000001f02027819 */ /* 0x008fc800000006ff */
[----:B------:R-:W2:Y:S02]  /*31350*/  SYNCS.PHASECHK.TRANS64.TRYWAIT P0, [R0+URZ+0x32440], R2 ;  /* 0x03244002000075a7 */ /* 0x000ea4000800017f */
[----:B--2---:R-:W-:Y:S05]  /*31360*/  @!P0 BRA `(.L_x_3866) ;  /* 0x0000006800bc8947 */ /* 0x004fea0003800000 */
.L_x_4031:
        /* <DEDUP_REMOVED lines=11> */
.L_x_3867:
[----:B------:R-:W3:Y:S04]  /*31420*/  LDL R6, [R1+0x460] ;  /* 0x0004600001067983 */ /* 0x000ee80000100800 */
[----:B-1----:R-:W3:Y:S04]  /*31430*/  LDL R5, [R1+0x464] ;  /* 0x0004640001057983 */ /* 0x002ee80000100800 */
        /* <DEDUP_REMOVED lines=24> */
.L_x_3863:
        /* <DEDUP_REMOVED lines=26> */
[----:B-1----:R-:W-:Y:S02]  /*31760*/  IMAD.U32 R5, RZ, RZ, UR5 ;  /* 0x00000005ff057e24 */ /* 0x002fe4000f8e00ff */
[----:B------:R-:W-:Y:S02]  /*31770*/  IMAD.U32 R6, RZ, RZ, UR6 ;  /* 0x00000006ff067e24 */ /* 0x000fe4000f8e00ff */
[----:B--2---:R-:W-:-:S02]  /*31780*/  IMAD.U32 R7, RZ, RZ, UR7 ;  /* 0x00000007ff077e24 */ /* 0x004fc4000f8e00ff */
[----:B------:R-:W-:Y:S02]  /*31790*/  IMAD.U32 R10, RZ, RZ, UR8 ;  /* 0x00000008ff0a7e24 */ /* 0x000fe4000f8e00ff */
[----:B0-----:R-:W-:Y:S02]  /*317a0*/  IMAD.U32 R11, RZ, RZ, UR9 ;  /* 0x00000009ff0b7e24 */ /* 0x001fe4000f8e00ff */
[----:B------:R-:W-:Y:S02]  /*317b0*/  IMAD.MOV.U32 R8, RZ, RZ, 0x70 ;  /* 0x00000070ff087424 */ /* 0x000fe400078e00ff */
[----:B------:R-:W-:Y:S02]  /*317c0*/  IMAD.MOV.U32 R12, RZ, RZ, 0x1 ;  /* 0x00000001ff0c7424 */ /* 0x000fe400078e00ff */
[----:B------:R-:W-:-:S07]  /*317d0*/  IMAD.MOV.U32 R13, RZ, RZ, RZ ;  /* 0x000000ffff0d7224 */ /* 0x000fce00078e00ff */
[----:B------:R-:W-:-:S07]  /*317e0*/  LEPC R20, `(.L_x_3869) ;  /* 0x000000001014794e */ /* 0x000fce0000000000 */
[----:B---34-:R-:W-:Y:S05]  /*317f0*/  CALL.ABS.NOINC R2 ;  /* 0x0000000002007343 */ /* 0x018fea0003c00000 */
.L_x_3869:
[----:B------:R-:W-:Y:S05]  /*31800*/  BSYNC B6 ;  /* 0x0000000000067941 */ /* 0x000fea0003800000 */
.L_x_3868:
[----:B0-----:R-:W4:Y:S01]  /*31810*/  LDL R11, [R1+0x488] ;  /* 0x00048800010b7983 */ /* 0x001f220000100800 */
[----:B--2---:R-:W0:Y:S01]  /*31820*/  LDC R7, c[0x0][0x448] ;  /* 0x00011200ff077b82 */ /* 0x004e220000000800 */
[----:B------:R-:W-:Y:S01]  /*31830*/  ULDC.64 UR4, c[0x0][0x298] ;  /* 0x0000a60000047ab9 */ /* 0x000fe20000000a00 */
[----:B------:R-:W-:Y:S01]  /*31840*/  ULDC.64 UR6, c[0x0][0x280] ;  /* 0x0000a00000067ab9 */ /* 0x000fe20000000a00 */
[----:B------:R-:W2:Y:S04]  /*31850*/  LDL R4, [R1+0x4a8] ;  /* 0x0004a80001047983 */ /* 0x000ea80000100800 */
[----:B------:R-:W2:Y:S04]  /*31860*/  LDL R10, [R1+0x49c] ;  /* 0x00049c00010a7983 */ /* 0x000ea80000100800 */
[----:B-1----:R-:W2:Y:S01]  /*31870*/  LDL R9, [R1+0x4b8] ;  /* 0x0004b80001097983 */ /* 0x002ea20000100800 */
[----:B------:R-:W1:Y:S01]  /*31880*/  S2R R2, SR_TID.X ;  /* 0x0000000000027919 */ /* 0x000e620000002100 */
[----:B---3--:R-:W3:Y:S02]  /*31890*/  S2R R0, SR_TID.X ;  /* 0x0000000000007919 */ /* 0x008ee40000002100 */
[----:B------:R-:W2:Y:S01]  /*318a0*/  LDL R8, [R1+0x4bc] ;  /* 0x0004bc0001087983 */ /* 0x000ea20000100800 */
[----:B0-----:R-:W-:-:S03]  /*318b0*/  ISETP.NE.AND P0, PT, R7, 0x1, PT ;  /* 0x000000010700780c */ /* 0x001fc60003f05270 */
[----:B------:R-:W2:Y:S10]  /*318c0*/  LDL R6, [R1+0x4a4] ;  /* 0x0004a40001067983 */ /* 0x000eb40000100800 */
[----:B------:R-:W0:Y:S01]  /*318d0*/  @P0 LDC R3, c[0x0][0x450] ;  /* 0x00011400ff030b82 */ /* 0x000e220000000800 */
[----:B-1----:R-:W-:-:S04]  /*318e0*/  LOP3.LUT R2, R2, 0x7f, RZ, 0xc0, !PT ;  /* 0x0000007f02027812 */ /* 0x002fc800078ec0ff */
[----:B------:R-:W-:Y:S01]  /*318f0*/  SHF.R.U32.HI R2, RZ, 0x3, R2 ;  /* 0x00000003ff027819 */ /* 0x000fe20000011602 */
[----:B---3--:R-:W-:-:S05]  /*31900*/  IMAD.SHL.U32 R0, R0, 0x10, RZ ;  /* 0x0000001000007824 */ /* 0x008fca00078e00ff */
[----:B------:R-:W-:Y:S02]  /*31910*/  LOP3.LUT R0, R2, 0x70, R0, 0xf8, !PT ;  /* 0x0000007002007812 */ /* 0x000fe400078ef800 */
[----:B------:R-:W1:Y:S03]  /*31920*/  @P0 LDC R2, c[0x0][0x44c] ;  /* 0x00011300ff020b82 */ /* 0x000e660000000800 */
[----:B----4-:R-:W-:-:S04]  /*31930*/  IMAD.IADD R5, R0, 0x1, R11 ;  /* 0x0000000100057824 */ /* 0x010fc800078e020b */
[----:B-1----:R-:W-:-:S04]  /*31940*/  @P0 IMAD.HI.U32 R2, R5, R2, RZ ;  /* 0x0000000205020227 */ /* 0x002fc800078e00ff */
[----:B------:R-:W-:Y:S01]  /*31950*/  IMAD.MOV.U32 R0, RZ, RZ, R5 ;  /* 0x000000ffff007224 */ /* 0x000fe200078e0005 */
[----:B0-----:R-:W-:Y:S01]  /*31960*/  @P0 SHF.R.U32.HI R0, RZ, R3, R2 ;  /* 0x00000003ff000219 */ /* 0x001fe20000011602 */
[----:B--2---:R-:W-:-:S04]  /*31970*/  IMAD R2, R4, UR4, RZ ;  /* 0x0000000404027c24 */ /* 0x004fc8000f8e02ff */
        /* <DEDUP_REMOVED lines=42> */
[----:B------:R-:W0:Y:S04]  /*31c20*/  SHFL.IDX PT, R5, R3, RZ, 0x181f ;  /* 0x00181fff03057589 */ /* 0x000e2800000e0000 */
[----:B------:R-:W1:Y:S01]  /*31c30*/  SHFL.IDX PT, R4, R2, RZ, 0x181f ;  /* 0x00181fff02047589 */ /* 0x000e6200000e0000 */
[----:B--2---:R-:W-:-:S03]  /*31c40*/  IMAD R0, R11, R7, RZ ;  /* 0x000000070b007224 */ /* 0x004fc600078e02ff */
[----:B------:R-:W-:Y:S01]  /*31c50*/  SHFL.IDX PT, R7, R2, 0x1, 0x181f ;  /* 0x00381f0002077f89 */ /* 0x000fe200000e0000 */
[----:B---3--:R-:W-:-:S03]  /*31c60*/  IMAD.IADD R8, R8, 0x1, R6 ;  /* 0x0000000108087824 */ /* 0x008fc600078e0206 */
[----:B------:R-:W2:Y:S01]  /*31c70*/  SHFL.IDX PT, R6, R3, 0x1, 0x181f ;  /* 0x00381f0003067f89 */ /* 0x000ea200000e0000 */
[C---:B------:R-:W-:Y:S01]  /*31c80*/  VIADD R11, R8.reuse, 0x10 ;  /* 0x00000010080b7836 */ /* 0x040fe20000000000 */
[-C--:B------:R-:W-:Y:S02]  /*31c90*/  ISETP.GE.AND P1, PT, R8, R0.reuse, PT ;  /* 0x000000000800720c */ /* 0x080fe40003f26270 */
[----:B------:R-:W-:Y:S02]  /*31ca0*/  STL [R1+0x488], R8 ;  /* 0x0004880801007387 */ /* 0x000fe40000100800 */
[----:B------:R-:W-:Y:S02]  /*31cb0*/  ISETP.GE.AND P2, PT, R11, R0, PT ;  /* 0x000000000b00720c */ /* 0x000fe40003f46270 */
[----:B------:R3:W-:Y:S07]  /*31cc0*/  STL [R1+0x4b0], R11 ;  /* 0x0004b00b01007387 */ /* 0x0007ee0000100800 */
[----:B0-----:R-:W-:Y:S01]  /*31cd0*/  @!P1 LEA R5, P3, R10, R5, 0x1 ;  /* 0x000000050a059211 */ /* 0x001fe200078608ff */
[----:B---3--:R-:W-:-:S04]  /*31ce0*/  VIADD R11, R8, 0x20 ;  /* 0x00000020080b7836 */ /* 0x008fc80000000000 */
        /* <DEDUP_REMOVED lines=8> */
[----:B------:R-:W-:Y:S01]  /*31d70*/  @!P2 IMAD.X R4, RZ, RZ, R7, P1 ;  /* 0x000000ffff04a224 */ /* 0x000fe200008e0607 */
        /* <DEDUP_REMOVED lines=58> */
.L_x_4048:
[----:B0-----:R-:W3:Y:S04]  /*32120*/  LDL R2, [R1+0x488] ;  /* 0x0004880001027983 */ /* 0x001ee80000100800 */
[----:B------:R0:W5:Y:S01]  /*32130*/  LDL R8, [R1+0x460] ;  /* 0x0004600001087983 */ /* 0x0001620000100800 */
[----:B---3--:R-:W-:-:S05]  /*32140*/  VIADD R2, R2, 0x70 ;  /* 0x0000007002027836 */ /* 0x008fca0000000000 */
[----:B------:R-:W-:Y:S01]  /*32150*/  ISETP.GE.AND P1, PT, R2, R0, PT ;  /* 0x000000000200720c */ /* 0x000fe20003f26270 */
[----:B------:R1:W-:-:S12]  /*32160*/  STL [R1+0x4d0], R2 ;  /* 0x0004d00201007387 */ /* 0x0003d80000100800 */
[----:B-1----:R-:W-:-:S05]  /*32170*/  @!P1 LEA R2, P2, R10, R3, 0x1 ;  /* 0x000000030a029211 */ /* 0x002fca00078408ff */
[----:B--2---:R-:W-:-:S05]  /*32180*/  @!P1 IMAD.X R3, RZ, RZ, R4, P2 ;  /* 0x000000ffff039224 */ /* 0x004fca00010e0604 */
[----:B------:R-:W-:Y:S01]  /*32190*/  @!PT LDS RZ, [RZ] ;  /* 0x00000000fffff984 */ /* 0x000fe20000000800 */
[----:B------:R-:W-:Y:S01]  /*321a0*/  @!PT LDS RZ, [RZ] ;  /* 0x00000000fffff984 */ /* 0x000fe20000000800 */
[----:B------:R-:W-:Y:S01]  /*321b0*/  @!PT LDS RZ, [RZ] ;  /* 0x00000000fffff984 */ /* 0x000fe20000000800 */
[----:B------:R0:W-:Y:S01]  /*321c0*/  @!P1 LDGSTS.E.BYPASS.LTC128B.128 [R9+0x1bc00], desc[UR42][R2.64], !P0 ;  /* 0x1bc0000002099fae */ /* 0x0001e2000c101d6a */
[----:B------:R-:W-:Y:S01]  /*321d0*/  PLOP3.LUT P0, PT, PT, PT, PT, 0x80, 0x0 ;  /* 0x000000000000781c */ /* 0x000fe20003f0f070 */
[----:B------:R-:W-:-:S12]  /*321e0*/  NOP ;  /* 0x0000000000007918 */ /* 0x000fd80000000000 */
.L_x_3871:
        /* <DEDUP_REMOVED lines=38> */
.L_x_3873:
[----:B------:R-:W-:Y:S05]  /*32450*/  BSYNC B6 ;  /* 0x0000000000067941 */ /* 0x000fea0003800000 */
.L_x_3872:
        /* <DEDUP_REMOVED lines=61> */
[----:B------:R-:W-:Y:S04]  /*32830*/  SHFL.IDX PT, R6, R0, RZ, 0x181f ;  /* 0x00181fff00067589 */ /* 0x000fe800000e0000 */
[----:B------:R-:W5:Y:S01]  /*32840*/  LDL.LU R12, [R1+0x4c4] ;  /* 0x0004c400010c7983 */ /* 0x000f620000300800 */
[----:B--2---:R-:W-:-:S03]  /*32850*/  IMAD R3, R10, R7, RZ ;  /* 0x000000070a037224 */ /* 0x004fc600078e02ff */
[----:B------:R-:W2:Y:S02]  /*32860*/  LDL.LU R10, [R1+0x4c0] ;  /* 0x0004c000010a7983 */ /* 0x000ea40000300800 */
[-C--:B---3--:R-:W-:Y:S02]  /*32870*/  ISETP.GE.AND P4, PT, R4, R3.reuse, PT ;  /* 0x000000030400720c */ /* 0x088fe40003f86270 */
[----:B------:R-:W0:Y:S01]  /*32880*/  SHFL.IDX PT, R4, R2, RZ, 0x181f ;  /* 0x00181fff02047589 */ /* 0x000e2200000e0000 */
[----:B----4-:R-:W-:-:S13]  /*32890*/  ISETP.GE.AND P5, PT, R5, R3, PT ;  /* 0x000000030500720c */ /* 0x010fda0003fa6270 */
        /* <DEDUP_REMOVED lines=76> */
[----:B------:R-:W-:-:S05]  /*32d60*/  @!P4 IMAD.X R4, RZ, RZ, R6, P5 ;  /* 0x000000ffff04c224 */ /* 0x000fca00028e0606 */
[----:B------:R-:W-:-:S04]  /*32d70*/  @!P4 LOP3.LUT R5, R5, R4, RZ, 0x3c, !PT ;  /* 0x000000040505c212 */ /* 0x000fc800078e3cff */
[----:B------:R-:W-:-:S04]  /*32d80*/  @!P4 LOP3.LUT R4, R5, R4, RZ, 0x3c, !PT ;  /* 0x000000040504c212 */ /* 0x000fc800078e3cff */
[----:B------:R-:W-:Y:S01]  /*32d90*/  @!P4 LOP3.LUT R5, R5, R4, RZ, 0x3c, !PT ;  /* 0x000000040505c212 */ /* 0x000fe200078e3cff */
[----:B------:R2:W3:Y:S04]  /*32da0*/  SHFL.IDX PT, R6, R0, 0x7, 0x181f ;  /* 0x00f81f0000067f89 */ /* 0x0004e800000e0000 */
[----:B------:R2:W-:Y:S04]  /*32db0*/  @!P4 LDGSTS.E.BYPASS.LTC128B.128 [R9+0x25400], desc[UR42][R4.64], !P3 ;  /* 0x254000000409cfae */ /* 0x0005e8000d901d6a */
[----:B------:R2:W-:Y:S04]  /*32dc0*/  @!P4 LDGSTS.E.BYPASS.LTC128B.128 [R9+0x29400], desc[UR42][R4.64+0x80], !P2 ;  /* 0x294000800409cfae */ /* 0x0005e8000d101d6a */
[----:B------:R2:W-:Y:S04]  /*32dd0*/  @!P4 LDGSTS.E.BYPASS.LTC128B.128 [R9+0x2d400], desc[UR42][R4.64+0x100], !P1 ;  /* 0x2d4001000409cfae */ /* 0x0005e8000c901d6a */
[----:B-1----:R2:W-:Y:S02]  /*32de0*/  @!P4 LDGSTS.E.BYPASS.LTC128B.128 [R9+0x31400], desc[UR42][R4.64+0x180], !P0 ;  /* 0x314001800409cfae */ /* 0x0025e4000c101d6a */
.L_x_4066:
[----:B--2---:R-:W2:Y:S01]  /*32df0*/  LDL.LU R0, [R1+0x4d0] ;  /* 0x0004d00001007983 */ /* 0x004ea20000300800 */
[----:B------:R-:W-:Y:S01]  /*32e00*/  BSSY B0, `(.L_x_3875) ;  /* 0x000000d000007945 */ /* 0x000fe20003800000 */
[----:B--2---:R-:W-:-:S13]  /*32e10*/  ISETP.GE.AND P4, PT, R0, R3, PT ;  /* 0x000000030000720c */ /* 0x004fda0003f86270 */
[----:B------:R-:W-:Y:S05]  /*32e20*/  @P4 BRA `(.L_x_3876) ;  /* 0x0000000000284947 */ /* 0x000fea0003800000 */
[----:B------:R-:W2:Y:S01]  /*32e30*/  LDL R0, [R1+0x470] ;  /* 0x0004700001007983 */ /* 0x000ea20000100800 */
[----:B------:R-:W-:-:S05]  /*32e40*/  LEA R2, P4, R8, R2, 0x1 ;  /* 0x0000000208027211 */ /* 0x000fca00078808ff */
[----:B---3--:R-:W-:-:S05]  /*32e50*/  IMAD.X R3, RZ, RZ, R6, P4 ;  /* 0x000000ffff037224 */ /* 0x008fca00020e0606 */
[----:B------:R-:W-:Y:S01]  /*32e60*/  @!PT LDS RZ, [RZ] ;  /* 0x00000000fffff984 */ /* 0x000fe20000000800 */
[----:B------:R-:W-:Y:S01]  /*32e70*/  @!PT LDS RZ, [RZ] ;  /* 0x00000000fffff984 */ /* 0x000fe20000000800 */
[----:B------:R-:W-:Y:S01]  /*32e80*/  @!PT LDS RZ, [RZ] ;  /* 0x00000000fffff984 */ /* 0x000fe20000000800 */
[----:B--2---:R1:W-:Y:S04]  /*32e90*/  LDGSTS.E.BYPASS.LTC128B.128 [R0+0x25c00], desc[UR42][R2.64], !P3 ;  /* 0x25c0000002007fae */ /* 0x0043e8000d901d6a */
[----:B------:R1:W-:Y:S04]  /*32ea0*/  LDGSTS.E.BYPASS.LTC128B.128 [R0+0x29c00], desc[UR42][R2.64+0x80], !P2 ;  /* 0x29c0008002007fae */ /* 0x0003e8000d101d6a */
[----:B------:R1:W-:Y:S04]  /*32eb0*/  LDGSTS.E.BYPASS.LTC128B.128 [R0+0x2dc00], desc[UR42][R2.64+0x100], !P1 ;  /* 0x2dc0010002007fae */ /* 0x0003e8000c901d6a */
[----:B------:R1:W-:Y:S02]  /*32ec0*/  LDGSTS.E.BYPASS.LTC128B.128 [R0+0x31c00], desc[UR42][R2.64+0x180], !P0 ;  /* 0x31c0018002007fae */ /* 0x0003e4000c101d6a */
.L_x_3876:
[----:B------:R-:W-:Y:S05]  /*32ed0*/  BSYNC B0 ;  /* 0x0000000000007941 */ /* 0x000fea0003800000 */
.L_x_3875:
[----:B------:R2:W5:Y:S01]  /*32ee0*/  LDL R8, [R1+0x460] ;  /* 0x0004600001087983 */ /* 0x0005620000100800 */
[----:B------:R-:W-:Y:S01]  /*32ef0*/  PLOP3.LUT P0, PT, PT, PT, PT, 0x80, 0x0 ;  /* 0x000000000000781c */ /* 0x000fe20003f0f070 */
[----:B------:R-:W-:-:S12]  /*32f00*/  NOP ;  /* 0x0000000000007918 */ /* 0x000fd80000000000 */
.L_x_3877:
[----:B-1----:R-:W4:Y:S01]  /*32f10*/  LDL R2, [R1+0x460] ;  /* 0x0004600001027983 */ /* 0x002f220000100800 */
        /* <DEDUP_REMOVED lines=16> */
[----:B------:R-:W4:Y:S03]  /*33020*/  SYNCS.PHASECHK.TRANS64.TRYWAIT P0, [R2+URZ+0x32420], R0 ;  /* 0x03242000020075a7 */ /* 0x000f26000800017f */
[----:B-1--4-:R-:W-:Y:S05]  /*33030*/  @!P0 BRA `(.L_x_3879) ;  /* 0x0000006400dc8947 */ /* 0x012fea0003800000 */
.L_x_4067:
[----:B------:R-:W-:Y:S05]  /*33040*/  BSYNC B0 ;  /* 0x0000000000007941 */ /* 0x000fea0003800000 */
.L_x_3878:
[----:B-1----:R-:W4:Y:S01]  /*33050*/  LDL R2, [R1+0x48c] ;  /* 0x00048c0001027983 */ /* 0x002f220000100800 */
[----:B------:R-:W-:Y:S01]  /*33060*/  BSSY B0, `(.L_x_3880) ;  /* 0x000005f000007945 */ /* 0x000fe20003800000 */
[----:B----4-:R-:W-:-:S13]  /*33070*/  LOP3.LUT P0, RZ, R2, 0x1, RZ, 0xc0, !PT ;  /* 0x0000000102ff7812 */ /* 0x010fda000780c0ff */
[----:B------:R-:W-:Y:S05]  /*33080*/  @!P0 BRA `(.L_x_3881) ;  /* 0x0000000400708947 */ /* 0x000fea0003800000 */
[----:B------:R-:W4:Y:S04]  /*33090*/  LDL R2, [R1+0x460] ;  /* 0x0004600001027983 */ /* 0x000f280000100800 */
[----:B0-----:R-:W2:Y:S01]  /*330a0*/  LDL R4, [R1+0x474] ;  /* 0x0004740001047983 */ /* 0x001ea20000100800 */
        /* <DEDUP_REMOVED lines=10> */
.L_x_4068:
[----:B------:R-:W-:Y:S05]  /*33150*/  BSYNC B1 ;  /* 0x0000000000017941 */ /* 0x000fea0003800000 */
.L_x_3882:
        /* <DEDUP_REMOVED lines=9> */
.L_x_3885:
[----:B------:R-:W-:Y:S05]  /*331f0*/  BSYNC B1 ;  /* 0x0000000000017941 */ /* 0x000fea0003800000 */
.L_x_3884:
[----:B------:R-:W2:Y:S04]  /*33200*/  LDL R5, [R1+0x460] ;  /* 0x0004600001057983 */ /* 0x000ea80000100800 */
[----:B0-----:R-:W2:Y:S04]  /*33210*/  LDL R0, [R1+0x464] ;  /* 0x0004640001007983 */ /* 0x001ea80000100800 */
        /* <DEDUP_REMOVED lines=12> */
.L_x_3886:
        /* <DEDUP_REMOVED lines=15> */
.L_x_3887:
        /* <DEDUP_REMOVED lines=15> */
.L_x_3888:
        /* <DEDUP_REMOVED lines=15> */
.L_x_3889:
        /* <DEDUP_REMOVED lines=10> */
.L_x_3881:
[----:B------:R-:W-:Y:S05]  /*33650*/  BSYNC B0 ;  /* 0x0000000000007941 */ /* 0x000fea0003800000 */
.L_x_3880:
[----:B0-----:R-:W4:Y:S04]  /*33660*/  LDL R4, [R1+0x490] ;  /* 0x0004900001047983 */ /* 0x001f280000100800 */
[----:B------:R-:W2:Y:S01]  /*33670*/  LDL R5, [R1+0x484] ;  /* 0x0004840001057983 */ /* 0x000ea20000100800 */
[----:B------:R-:W-:Y:S01]  /*33680*/  BSSY B0, `(.L_x_3890) ;  /* 0x00001ff000007945 */ /* 0x000fe20003800000 */
[----:B----4-:R-:W-:-:S05]  /*33690*/  VIADD R0, R4, 0xfffffffe ;  /* 0xfffffffe04007836 */ /* 0x010fca0000000000 */
[----:B--2---:R-:W-:-:S13]  /*336a0*/  ISETP.GE.AND P0, PT, R0, R5, PT ;  /* 0x000000050000720c */ /* 0x004fda0003f06270 */
[----:B------:R-:W-:Y:S05]  /*336b0*/  @!P0 BRA `(.L_x_3891) ;  /* 0x0000001c00ec8947 */ /* 0x000fea0003800000 */
[----:B------:R-:W-:Y:S01]  /*336c0*/  IMAD.MOV R2, RZ, RZ, -R4 ;  /* 0x000000ffff027224 */ /* 0x000fe200078e0a04 */
[----:B---3--:R-:W-:Y:S01]  /*336d0*/  LOP3.LUT R6, RZ, R5, RZ, 0x33, !PT ;  /* 0x00000005ff067212 */ /* 0x008fe200078e33ff */
        /* <DEDUP_REMOVED lines=42> */
.L_x_3896:
[----:B------:R-:W2:Y:S01]  /*33980*/  LDL R2, [R1+0x460] ;  /* 0x0004600001027983 */ /* 0x000ea20000100800 */
[----:B0-----:R-:W-:Y:S01]  /*33990*/  SHF.L.U32 R5, R7, 0x1f, RZ ;  /* 0x0000001f07057819 */ /* 0x001fe200000006ff */
[----:B------:R-:W0:Y:S01]  /*339a0*/  S2R R3, SR_TID.X ;  /* 0x0000000000037919 */ /* 0x000e220000002100 */
[----:B------:R-:W-:Y:S01]  /*339b0*/  BSSY B3, `(.L_x_3897) ;  /* 0x0000006000037945 */ /* 0x000fe20003800000 */
[----:B0-----:R-:W-:-:S04]  /*339c0*/  LOP3.LUT R3, R3, 0x7f, RZ, 0xc0, !PT ;  /* 0x0000007f03037812 */ /* 0x001fc800078ec0ff */
[----:B------:R-:W-:Y:S01]  /*339d0*/  ISETP.NE.AND P1, PT, R3, RZ, PT ;  /* 0x000000ff0300720c */ /* 0x000fe20003f25270 */
[----:B--2---:R-:W-:-:S04]  /*339e0*/  IMAD R2, R8, 0x8, R2 ;  /* 0x0000000808027824 */ /* 0x004fc800078e0202 */
[----:B------:R-:W0:Y:S02]  /*339f0*/  SYNCS.PHASECHK.TRANS64.TRYWAIT P0, [R2+URZ+0x32440], R5 ;  /* 0x03244005020075a7 */ /* 0x000e24000800017f */
[----:B0-----:R-:W-:Y:S06]  /*33a00*/  @!P0 BRA `(.L_x_3898) ;  /* 0x0000005c00948947 */ /* 0x001fec0003800000 */
.L_x_4069:
[----:B------:R-:W-:Y:S05]  /*33a10*/  BSYNC B3 ;  /* 0x0000000000037941 */ /* 0x000fea0003800000 */
.L_x_3897:
        /* <DEDUP_REMOVED lines=9> */
.L_x_3900:
[----:B------:R-:W-:Y:S05]  /*33ab0*/  BSYNC B3 ;  /* 0x0000000000037941 */ /* 0x000fea0003800000 */
.L_x_3899:
        /* <DEDUP_REMOVED lines=14> */
.L_x_3901:
        /* <DEDUP_REMOVED lines=13> */
.L_x_4070:
[----:B------:R-:W-:Y:S05]  /*33c70*/  BSYNC B3 ;  /* 0x0000000000037941 */ /* 0x000fea0003800000 */
.L_x_3902:
        /* <DEDUP_REMOVED lines=11> */
.L_x_3905:
[----:B------:R-:W-:Y:S05]  /*33d30*/  BSYNC B3 ;  /* 0x0000000000037941 */ /* 0x000fea0003800000 */
.L_x_3904:
        /* <DEDUP_REMOVED lines=11> */
.L_x_3906:
        /* <DEDUP_REMOVED lines=15> */
.L_x_3907:
        /* <DEDUP_REMOVED lines=15> */
.L_x_3908:
        /* <DEDUP_REMOVED lines=15> */
.L_x_3909:
        /* <DEDUP_REMOVED lines=10> */
.L_x_3895:
[----:B------:R-:W-:Y:S05]  /*34160*/  BSYNC B1 ;  /* 0x0000000000017941 */ /* 0x000fea0003800000 */
.L_x_3894:
[----:B------:R-:W2:Y:S02]  /*34170*/  LDL R4, [R1+0x490] ;  /* 0x0004900001047983 */ /* 0x000ea40000100800 */
[----:B--2---:R-:W-:-:S07]  /*34180*/  VIADD R0, R4, 0xfffffffd ;  /* 0xfffffffd04007836 */ /* 0x004fce0000000000 */
.L_x_3893:
[----:B------:R-:W-:Y:S05]  /*34190*/  BSYNC B2 ;  /* 0x0000000000027941 */ /* 0x000fea0003800000 */
.L_x_3892:
[----:B------:R-:W2:Y:S01]  /*341a0*/  LDL.LU R2, [R1+0x490] ;  /* 0x0004900001027983 */ /* 0x000ea20000300800 */
[----:B------:R-:W-:Y:S01]  /*341b0*/  VIADD R6, R6, 0xfffffffe ;  /* 0xfffffffe06067836 */ /* 0x000fe20000000000 */
[----:B--2---:R-:W-:-:S04]  /*341c0*/  LOP3.LUT R2, RZ, R2, RZ, 0x33, !PT ;  /* 0x00000002ff027212 */ /* 0x004fc800078e33ff */
[----:B------:R-:W-:-:S13]  /*341d0*/  ISETP.NE.AND P0, PT, R6, R2, PT ;  /* 0x000000020600720c */ /* 0x000fda0003f05270 */
[----:B------:R-:W-:Y:S05]  /*341e0*/  @!P0 BRA `(.L_x_3891) ;  /* 0x0000001400208947 */ /* 0x000fea0003800000 */
.L_x_3942:
        /* <DEDUP_REMOVED lines=36> */
.L_x_3912:
        /* <DEDUP_REMOVED lines=9> */
.L_x_4071:
[----:B------:R-:W-:Y:S05]  /*344c0*/  BSYNC B2 ;  /* 0x0000000000027941 */ /* 0x000fea0003800000 */
.L_x_3913:
        /* <DEDUP_REMOVED lines=9> */
.L_x_3916:
[----:B------:R-:W-:Y:S05]  /*34560*/  BSYNC B2 ;  /* 0x0000000000027941 */ /* 0x000fea0003800000 */
.L_x_3915:
        /* <DEDUP_REMOVED lines=13> */
.L_x_3917:
        /* <DEDUP_REMOVED lines=13> */
.L_x_4072:
[----:B------:R-:W-:Y:S05]  /*34710*/  BSYNC B2 ;  /* 0x0000000000027941 */ /* 0x000fea0003800000 */
.L_x_3918:
        /* <DEDUP_REMOVED lines=11> */
.L_x_3921:
[----:B------:R-:W-:Y:S05]  /*347d0*/  BSYNC B2 ;  /* 0x0000000000027941 */ /* 0x000fea0003800000 */
.L_x_3920:
        /* <DEDUP_REMOVED lines=10> */
.L_x_3922:
        /* <DEDUP_REMOVED lines=15> */
.L_x_3923:
        /* <DEDUP_REMOVED lines=15> */
.L_x_3924:
        /* <DEDUP_REMOVED lines=15> */
.L_x_3925:
        /* <DEDUP_REMOVED lines=10> */
.L_x_3911:
[----:B------:R-:W-:Y:S05]  /*34bf0*/  BSYNC B1 ;  /* 0x0000000000017941 */ /* 0x000fea0003800000 */
.L_x_3910:
        /* <DEDUP_REMOVED lines=36> */
.L_x_3928:
        /* <DEDUP_REMOVED lines=9> */
.L_x_4073:
[----:B------:R-:W-:Y:S05]  /*34ed0*/  BSYNC B2 ;  /* 0x0000000000027941 */ /* 0x000fea0003800000 */
.L_x_3929:
        /* <DEDUP_REMOVED lines=9> */
.L_x_3932:
[----:B------:R-:W-:Y:S05]  /*34f70*/  BSYNC B2 ;  /* 0x0000000000027941 */ /* 0x000fea0003800000 */
.L_x_3931:
        /* <DEDUP_REMOVED lines=14> */
.L_x_3933:
        /* <DEDUP_REMOVED lines=13> */
.L_x_4074:
[----:B------:R-:W-:Y:S05]  /*35130*/  BSYNC B2 ;  /* 0x0000000000027941 */ /* 0x000fea0003800000 */
.L_x_3934:
        /* <DEDUP_REMOVED lines=11> */
.L_x_3937:
[----:B------:R-:W-:Y:S05]  /*351f0*/  BSYNC B2 ;  /* 0x0000000000027941 */ /* 0x000fea0003800000 */
.L_x_3936:
        /* <DEDUP_REMOVED lines=11> */
.L_x_3938:
        /* <DEDUP_REMOVED lines=15> */
.L_x_3939:
        /* <DEDUP_REMOVED lines=15> */
.L_x_3940:
        /* <DEDUP_REMOVED lines=15> */
.L_x_3941:
        /* <DEDUP_REMOVED lines=10> */
.L_x_3927:
[----:B------:R-:W-:Y:S05]  /*35620*/  BSYNC B1 ;  /* 0x0000000000017941 */ /* 0x000fea0003800000 */
.L_x_3926:
[----:B------:R-:W2:Y:S01]  /*35630*/  LDL R5, [R1+0x484] ;  /* 0x0004840001057983 */ /* 0x000ea20000100800 */
[----:B------:R-:W-:Y:S01]  /*35640*/  VIADD R0, R0, 0xfffffffe ;  /* 0xfffffffe00007836 */ /* 0x000fe20000000000 */
[----:B--2---:R-:W-:-:S13]  /*35650*/  ISETP.GT.AND P0, PT, R6, R5, PT ;  /* 0x000000050600720c */ /* 0x004fda0003f04270 */
[----:B------:R-:W-:Y:S05]  /*35660*/  @P0 BRA `(.L_x_3942) ;  /* 0xffffffe800e00947 */ /* 0x000fea000383ffff */
.L_x_3891:
[----:B------:R-:W-:Y:S05]  /*35670*/  BSYNC B0 ;  /* 0x0000000000007941 */ /* 0x000fea0003800000 */
.L_x_3890:
[----:B------:R-:W2:Y:S04]  /*35680*/  LDL.LU R4, [R1+0x464] ;  /* 0x0004640001047983 */ /* 0x000ea80000300800 */
[----:B------:R-:W4:Y:S01]  /*35690*/  LDL.LU R3, [R1+0x474] ;  /* 0x0004740001037983 */ /* 0x000f220000300800 */
[----:B------:R-:W0:Y:S01]  /*356a0*/  S2R R2, SR_TID.X ;  /* 0x0000000000027919 */ /* 0x000e220000002100 */
[----:B------:R-:W-:Y:S01]  /*356b0*/  BSSY B0, `(.L_x_3943) ;  /* 0x0000015000007945 */ /* 0x000fe20003800000 */
[----:B0-----:R-:W-:-:S04]  /*356c0*/  LOP3.LUT R2, R2, 0x7f, RZ, 0xc0, !PT ;  /* 0x0000007f02027812 */ /* 0x001fc800078ec0ff */
[----:B------:R-:W-:Y:S01]  /*356d0*/  ISETP.NE.AND P1, PT, R2, RZ, PT ;  /* 0x000000ff0200720c */ /* 0x000fe20003f25270 */
[----:B--2---:R-:W-:-:S05]  /*356e0*/  VIADD R0, R4, 0x1 ;  /* 0x0000000104007836 */ /* 0x004fca0000000000 */
[----:B------:R-:W-:-:S04]  /*356f0*/  ISETP.NE.AND P0, PT, R0, 0x2, PT ;  /* 0x000000020000780c */ /* 0x000fc80003f05270 */
[----:B------:R-:W-:-:S04]  /*35700*/  SEL R2, RZ, 0x1, P0 ;  /* 0x00000001ff027807 */ /* 0x000fc80000000000 */
[----:B----4-:R-:W-:-:S05]  /*35710*/  LOP3.LUT R3, R3, R2, RZ, 0x3c, !PT ;  /* 0x0000000203037212 */ /* 0x010fca00078e3cff */
[----:B------:R0:W-:Y:S01]  /*35720*/  STL [R1+0x474], R3 ;  /* 0x0004740301007387 */ /* 0x0001e20000100800 */
[----:B------:R-:W-:Y:S05]  /*35730*/  @P1 BRA `(.L_x_3944) ;  /* 0x0000000000301947 */ /* 0x000fea0003800000 */
[----:B0-----:R-:W0:Y:S01]  /*35740*/  S2R R3, SR_LANEID ;  /* 0x0000000000037919 */ /* 0x001e220000000000 */
[----:B------:R-:W-:Y:S01]  /*35750*/  VOTEU.ANY UR4, UPT, PT ;  /* 0x0000000000047886 */ /* 0x000fe200038e0100 */
[----:B------:R-:W1:Y:S01]  /*35760*/  LDC.64 R4, c[0x0][0xd60] ;  /* 0x00035800ff047b82 */ /* 0x000e620000000a00 */
[----:B------:R-:W0:Y:S02]  /*35770*/  FLO.U32 R2, UR4 ;  /* 0x0000000400027d00 */ /* 0x000e2400080e0000 */
[----:B0-----:R-:W-:-:S06]  /*35780*/  ISETP.EQ.U32.AND P1, PT, R2, R3, PT ;  /* 0x000000030200720c */ /* 0x001fcc0003f22070 */
[----:B------:R-:W1:Y:S07]  /*35790*/  POPC R3, UR4 ;  /* 0x0000000400037d09 */ /* 0x000e6e0008000000 */
[----:B-1----:R-:W2:Y:S01]  /*357a0*/  @P1 ATOMG.E.ADD.STRONG.GPU PT, R3, desc[UR42][R4.64], R3 ;  /* 0x00000003040319a8 */ /* 0x002ea200081ee1ea */
[----:B---3--:R-:W0:Y:S02]  /*357b0*/  S2R R6, SR_LTMASK ;  /* 0x0000000000067919 */ /* 0x008e240000003900 */
[----:B0-----:R-:W-:-:S04]  /*357c0*/  LOP3.LUT R6, R6, UR4, RZ, 0xc0, !PT ;  /* 0x0000000406067c12 */ /* 0x001fc8000f8ec0ff */
[----:B------:R-:W0:Y:S01]  /*357d0*/  POPC R7, R6 ;  /* 0x0000000600077309 */ /* 0x000e220000000000 */
[----:B--2---:R-:W0:Y:S02]  /*357e0*/  SHFL.IDX PT, R2, R3, R2, 0x1f ;  /* 0x00001f0203027589 */ /* 0x004e2400000e0000 */
[----:B0-----:R-:W-:-:S07]  /*357f0*/  IADD3 R16, R2, UR39, R7 ;  /* 0x0000002702107c10 */ /* 0x001fce000fffe007 */
.L_x_3944:
[----:B------:R-:W-:Y:S05]  /*35800*/  BSYNC B0 ;  /* 0x0000000000007941 */ /* 0x000fea0003800000 */
.L_x_3943:
[----:B------:R-:W-:-:S05]  /*35810*/  SEL R0, R0, RZ, P0 ;  /* 0x000000ff00007207 */ /* 0x000fca0000000000 */
[----:B------:R1:W-:Y:S02]  /*35820*/  STL [R1+0x464], R0 ;  /* 0x0004640001007387 */ /* 0x0003e40000100800 */
.L_x_3856:
[----:B------:R-:W-:Y:S05]  /*35830*/  BSYNC B7 ;  /* 0x0000000000077941 */ /* 0x000fea0003800000 */
.L_x_3854:
[----:B-1----:R-:W2:Y:S02]  /*35840*/  LDL R0, [R1+0x48c] ;  /* 0x00048c0001007983 */ /* 0x002ea40000100800 */
[----:B--2---:R-:W-:-:S13]  /*35850*/  LOP3.LUT P0, RZ, R0, 0x40, RZ, 0xc0, !PT ;  /* 0x0000004000ff7812 */ /* 0x004fda000780c0ff */
[----:B------:R-:W-:Y:S05]  /*35860*/  @!P0 BRA `(.L_x_3945) ;  /* 0x0000000000288947 */ /* 0x000fea0003800000 */
[----:B------:R-:W-:Y:S05]  /*35870*/  WARPSYNC.ALL ;  /* 0x0000000000007948 */ /* 0x000fea0003800000 */
[----:B------:R-:W1:Y:S08]  /*35880*/  S2UR UR5, SR_CgaCtaId ;  /* 0x00000000000579c3 */ /* 0x000e700000008800 */
[----:B------:R-:W-:Y:S06]  /*35890*/  BAR.SYNC.DEFER_BLOCKING 0x5, 0x180 ;  /* 0x0146000000007b1d */ /* 0x000fec0000010000 */
[----:B------:R-:W-:-:S02]  /*358a0*/  UMOV UR4, 0x400 ;  /* 0x0000040000047882 */ /* 0x000fc40000000000 */
[----:B-1----:R-:W-:-:S06]  /*358b0*/  ULEA UR4, UR5, UR4, 0x18 ;  /* 0x0000000405047291 */ /* 0x002fcc000f8ec03f */
[----:B------:R-:W-:-:S05]  /*358c0*/  IMAD.U32 R0, RZ, RZ, UR4 ;  /* 0x00000004ff007e24 */ /* 0x000fca000f8e00ff */
[----:B------:R1:W2:Y:S04]  /*358d0*/  LDS.128 R16, [R0+0x324d0] ;  /* 0x0324d00000107984 */ /* 0x0002a80000000c00 */
[----:B------:R1:W-:Y:S01]  /*358e0*/  STL [R1+0x460], R0 ;  /* 0x0004600001007387 */ /* 0x0003e20000100800 */
[----:B------:R-:W-:Y:S06]  /*358f0*/  BAR.ARV 0x4, 0x180 ;  /* 0x0106000000007b1d */ /* 0x000fec0000002000 */
[----:B------:R-:W-:Y:S05]  /*35900*/  BRA `(.L_x_3946) ;  /* 0x0000000800d87947 */ /* 0x000fea0003800000 */
.L_x_3945:
        /* <DEDUP_REMOVED lines=22> */
[----:B------:R-:W-:Y:S04]  /*35a70*/  SHFL.IDX PT, R0, R16, RZ, 0x1f ;  /* 0x00001fff10007589 */ /* 0x000fe800000e0000 */
        /* <DEDUP_REMOVED lines=13> */
.L_x_4084:
[----:B------:R-:W-:Y:S02]  /*35b50*/  ULDC UR4, c[0x0][0xd38] ;  /* 0x00034e0000047ab9 */ /* 0x000fe40000000800 */
[----:B------:R-:W-:-:S04]  /*35b60*/  IMAD.U32 R4, RZ, RZ, UR4 ;  /* 0x00000004ff047e24 */ /* 0x000fc8000f8e00ff */
[----:B-1----:R-:W-:-:S04]  /*35b70*/  IMAD R16, R16, R4, RZ ;  /* 0x0000000410107224 */ /* 0x002fc800078e02ff */
[----:B------:R-:W-:-:S05]  /*35b80*/  IMAD.IADD R5, R5, 0x1, R16 ;  /* 0x0000000105057824 */ /* 0x000fca00078e0210 */
[----:B------:R-:W-:-:S13]  /*35b90*/  ISETP.GT.AND P6, PT, R5, R0, PT ;  /* 0x000000000500720c */ /* 0x000fda0003fc4270 */
[----:B------:R-:W-:Y:S05]  /*35ba0*/  @P6 BRA `(.L_x_3948) ;  /* 0x00000000009c6947 */ /* 0x000fea0003800000 */
.L_x_3953:
[----:B0-----:R-:W0:Y:S01]  /*35bb0*/  LDC R2, c[0x0][0xd3c] ;  /* 0x00034f00ff027b82 */ /* 0x001e220000000800 */
[----:B------:R-:W-:-:S05]  /*35bc0*/  VIADD R19, R19, 0x1f ;  /* 0x0000001f13137836 */ /* 0x000fca0000000000 */
[----:B0-----:R-:W-:-:S13]  /*35bd0*/  ISETP.GE.AND P6, PT, R19, R2, PT ;  /* 0x000000021300720c */ /* 0x001fda0003fc6270 */
[----:B------:R-:W-:Y:S05]  /*35be0*/  @P6 BRA `(.L_x_3949) ;  /* 0x0000000400d46947 */ /* 0x000fea0003800000 */
[----:B------:R-:W0:Y:S01]  /*35bf0*/  S2R R3, SR_TID.X ;  /* 0x0000000000037919 */ /* 0x000e220000002100 */
[----:B------:R-:W-:Y:S01]  /*35c00*/  BSSY B0, `(.L_x_3950) ;  /* 0x0000009000007945 */ /* 0x000fe20003800000 */
[----:B0-----:R-:W-:-:S05]  /*35c10*/  LOP3.LUT R3, R3, 0x1f, RZ, 0xc0, !PT ;  /* 0x0000001f03037812 */ /* 0x001fca00078ec0ff */
[----:B------:R-:W-:Y:S02]  /*35c20*/  IMAD.IADD R4, R19, 0x1, R3 ;  /* 0x0000000113047824 */ /* 0x000fe400078e0203 */
[----:B------:R-:W-:-:S03]  /*35c30*/  IMAD.MOV.U32 R3, RZ, RZ, RZ ;  /* 0x000000ffff037224 */ /* 0x000fc600078e00ff */
[----:B------:R-:W-:-:S13]  /*35c40*/  ISETP.GE.OR P6, PT, R4, R2, !P0 ;  /* 0x000000020400720c */ /* 0x000fda00047c6670 */
[----:B------:R-:W-:Y:S05]  /*35c50*/  @P6 BRA `(.L_x_3951) ;  /* 0x00000000000c6947 */ /* 0x000fea0003800000 */
[----:B------:R-:W0:Y:S02]  /*35c60*/  LDC.64 R2, c[0x0][0xd80] ;  /* 0x00036000ff027b82 */ /* 0x000e240000000a00 */
[----:B0-----:R-:W-:-:S06]  /*35c70*/  IMAD.WIDE R2, R4, 0x4, R2 ;  /* 0x0000000404027825 */ /* 0x001fcc00078e0202 */
[----:B------:R0:W5:Y:S02]  /*35c80*/  LDG.E R3, desc[UR42][R2.64] ;  /* 0x0000002a02037981 */ /* 0x000164000c1e1900 */
.L_x_3951:
[----:B------:R-:W-:Y:S05]  /*35c90*/  BSYNC B0 ;  /* 0x0000000000007941 */ /* 0x000fea0003800000 */
.L_x_3950:
        /* <DEDUP_REMOVED lines=18> */
.L_x_4092:
[----:B------:R-:W-:Y:S02]  /*35dc0*/  ULDC UR4, c[0x0][0xd38] ;  /* 0x00034e0000047ab9 */ /* 0x000fe40000000800 */
[----:B------:R-:W-:-:S04]  /*35dd0*/  IMAD.U32 R4, RZ, RZ, UR4 ;  /* 0x00000004ff047e24 */ /* 0x000fc8000f8e00ff */
[----:B-1----:R-:W-:-:S04]  /*35de0*/  IMAD R16, R16, R4, RZ ;  /* 0x0000000410107224 */ /* 0x002fc800078e02ff */
[----:B------:R-:W-:-:S05]  /*35df0*/  IMAD.IADD R5, R16, 0x1, R5 ;  /* 0x0000000110057824 */ /* 0x000fca00078e0205 */
[----:B------:R-:W-:-:S13]  /*35e00*/  ISETP.GT.AND P6, PT, R5, R0, PT ;  /* 0x000000000500720c */ /* 0x000fda0003fc4270 */
[----:B------:R-:W-:Y:S05]  /*35e10*/  @!P6 BRA `(.L_x_3953) ;  /* 0xfffffffc0064e947 */ /* 0x000fea000383ffff */
.L_x_3948:
        /* <DEDUP_REMOVED lines=8> */
.L_x_4096:
[----:B------:R-:W-:Y:S01]  /*35ea0*/  ISETP.NE.AND P0, PT, R5, RZ, PT ;  /* 0x000000ff0500720c */ /* 0x000fe20003f05270 */
[----:B------:R-:W-:-:S12]  /*35eb0*/  IMAD.MOV.U32 R5, RZ, RZ, RZ ;  /* 0x000000ffff057224 */ /* 0x000fd800078e00ff */
[----:B------:R-:W-:Y:S05]  /*35ec0*/  @!P0 BRA `(.L_x_3955) ;  /* 0x0000000000148947 */ /* 0x000fea0003800000 */
[----:B------:R-:W-:Y:S01]  /*35ed0*/  UMOV UR4, 0xffffffff ;  /* 0xffffffff00047882 */ /* 0x000fe20000000000 */
[----:B------:R-:W-:Y:S02]  /*35ee0*/  VIADD R12, R6, 0xffffffff ;  /* 0xffffffff060c7836 */ /* 0x000fe40000000000 */
[----:B------:R-:W-:Y:S05]  /*35ef0*/  BRA.DIV UR4, `(.L_x_3956) ;  /* 0x00000046042c7947 */ /* 0x000fea000b800000 */
[----:B0-----:R0:W3:Y:S02]  /*35f00*/  SHFL.IDX PT, R2, R2, R12, 0x1f ;  /* 0x00001f0c02027589 */ /* 0x0010e400000e0000 */
.L_x_4099:
[----:B---3--:R-:W-:-:S07]  /*35f10*/  IMAD.MOV.U32 R5, RZ, RZ, R2 ;  /* 0x000000ffff057224 */ /* 0x008fce00078e0002 */
.L_x_3955:
        /* <DEDUP_REMOVED lines=35> */
[----:B------:R-:W-:-:S04]  /*36150*/  VIADDMNMX R4, R3, R4, R7, PT ;  /* 0x0000000403047246 */ /* 0x000fc80003800107 */
        /* <DEDUP_REMOVED lines=19> */
[C---:B------:R-:W-:Y:S01]  /*36290*/  LOP3.LUT R3, R0.reuse, R4, RZ, 0x3c, !PT ;  /* 0x0000000400037212 */ /* 0x040fe200078e3cff */
[----:B------:R-:W-:-:S03]  /*362a0*/  IMAD.IADD R0, R0, 0x1, R5 ;  /* 0x0000000100007824 */ /* 0x000fc600078e0205 */
        /* <DEDUP_REMOVED lines=9> */
.L_x_3949:
[----:B------:R-:W-:Y:S01]  /*36340*/  UMOV UR4, URZ ;  /* 0x0000003f00047c82 */ /* 0x000fe20008000000 */
[----:B------:R-:W-:Y:S01]  /*36350*/  UMOV UR5, URZ ;  /* 0x0000003f00057c82 */ /* 0x000fe20008000000 */
[----:B------:R-:W-:Y:S01]  /*36360*/  ULDC UR6, c[0x0][0xd3c] ;  /* 0x00034f0000067ab9 */ /* 0x000fe20000000800 */
[----:B------:R-:W-:Y:S02]  /*36370*/  IMAD.MOV.U32 R16, RZ, RZ, R0 ;  /* 0x000000ffff107224 */ /* 0x000fe400078e0000 */
[----:B------:R-:W-:Y:S02]  /*36380*/  IMAD.U32 R17, RZ, RZ, UR4 ;  /* 0x00000004ff117e24 */ /* 0x000fe4000f8e00ff */
[----:B------:R-:W-:Y:S02]  /*36390*/  IMAD.U32 R18, RZ, RZ, UR5 ;  /* 0x00000005ff127e24 */ /* 0x000fe4000f8e00ff */
[----:B------:R-:W-:-:S07]  /*363a0*/  IMAD.U32 R19, RZ, RZ, UR6 ;  /* 0x00000006ff137e24 */ /* 0x000fce000f8e00ff */
.L_x_3957:
        /* <DEDUP_REMOVED lines=12> */
.L_x_3946:
[----:B------:R-:W-:Y:S02]  /*36470*/  ULDC UR4, c[0x0][0xd3c] ;  /* 0x00034f0000047ab9 */ /* 0x000fe40000000800 */
[----:B--2---:R-:W-:-:S13]  /*36480*/  ISETP.GE.AND P0, PT, R19, UR4, PT ;  /* 0x0000000413007c0c */ /* 0x004fda000bf06270 */
[----:B------:R-:W-:Y:S05]  /*36490*/  @!P0 BRA `(.L_x_3958) ;  /* 0xffffff8000f08947 */ /* 0x000fea000383ffff */
[----:B------:R-:W-:Y:S05]  /*364a0*/  BSYNC B8 ;  /* 0x0000000000087941 */ /* 0x000fea0003800000 */
.L_x_3796:
[----:B-1----:R-:W2:Y:S01]  /*364b0*/  LDL.LU R0, [R1+0x4d4] ;  /* 0x0004d40001007983 */ /* 0x002ea20000300800 */
[----:B------:R-:W-:Y:S01]  /*364c0*/  BSSY B0, `(.L_x_3959) ;  /* 0x000000b000007945 */ /* 0x000fe20003800000 */
[----:B------:R-:W1:Y:S01]  /*364d0*/  S2R R5, SR_CgaCtaId ;  /* 0x0000000000057919 */ /* 0x000e620000008800 */
        /* <DEDUP_REMOVED lines=9> */
.L_x_4100:
[----:B------:R-:W-:Y:S05]  /*36570*/  BSYNC B0 ;  /* 0x0000000000007941 */ /* 0x000fea0003800000 */
.L_x_3959:
[----:B------:R-:W-:-:S03]  /*36580*/  UMOV UR4, 0xffffffff ;  /* 0xffffffff00047882 */ /* 0x000fc60000000000 */
[----:B------:R-:W-:Y:S05]  /*36590*/  BRA.DIV UR4, `(.L_x_3961) ;  /* 0x0000003e04c07947 */ /* 0x000fea000b800000 */
[----:B------:R-:W1:Y:S02]  /*365a0*/  S2R R2, SR_TID.X ;  /* 0x0000000000027919 */ /* 0x000e640000002100 */
[----:B-1----:R-:W-:-:S04]  /*365b0*/  SHF.R.U32.HI R2, RZ, 0x5, R2 ;  /* 0x00000005ff027819 */ /* 0x002fc80000011602 */
[----:B------:R-:W-:-:S05]  /*365c0*/  LOP3.LUT R2, R2, 0x3, RZ, 0xc0, !PT ;  /* 0x0000000302027812 */ /* 0x000fca00078ec0ff */
[----:B------:R1:W2:Y:S02]  /*365d0*/  SHFL.IDX PT, R14, R2, RZ, 0x1f ;  /* 0x00001fff020e7589 */ /* 0x0002a400000e0000 */
.L_x_4103:
[----:B--2---:R-:W-:-:S13]  /*365e0*/  ISETP.NE.AND P0, PT, R14, RZ, PT ;  /* 0x000000ff0e00720c */ /* 0x004fda0003f05270 */
[----:B------:R-:W-:Y:S05]  /*365f0*/  @P0 BRA `(.L_x_3567) ;  /* 0x0000000000940947 */ /* 0x000fea0003800000 */
[----:B------:R-:W-:-:S03]  /*36600*/  UMOV UR4, 0xffffffff ;  /* 0xffffffff00047882 */ /* 0x000fc60000000000 */
[----:B------:R-:W-:Y:S05]  /*36610*/  BRA.DIV UR4, `(.L_x_3962) ;  /* 0x0000003e04d47947 */ /* 0x000fea000b800000 */
[----:B------:R-:W-:-:S13]  /*36620*/  ELECT P6, URZ, PT ;  /* 0x00000000003f782f */ /* 0x000fda00038c0000 */
.L_x_4106:
[----:B------:R-:W-:Y:S05]  /*36630*/  @!P6 BRA `(.L_x_3567) ;  /* 0x000000000084e947 */ /* 0x000fea0003800000 */
[----:B------:R-:W-:-:S06]  /*36640*/  ULOP3.LUT UR4, UR38, 0x2, URZ, 0xfc, !UPT ;  /* 0x0000000226047892 */ /* 0x000fcc000f8efc3f */
[----:B-1----:R-:W-:-:S05]  /*36650*/  IMAD.U32 R2, RZ, RZ, UR4 ;  /* 0x00000004ff027e24 */ /* 0x002fca000f8e00ff */
[----:B------:R-:W-:-:S13]  /*36660*/  ISETP.NE.AND P2, PT, R2, 0x3, PT ;  /* 0x000000030200780c */ /* 0x000fda0003f45270 */
[----:B------:R-:W-:Y:S05]  /*36670*/  @!P2 BRA `(.L_x_3963) ;  /* 0x000000000004a947 */ /* 0x000fea0003800000 */
[----:B------:R-:W-:Y:S01]  /*36680*/  BPT.TRAP 0x1 ;  /* 0x000000040000795c */ /* 0x000fe20000300000 */
.L_x_3963:
[----:B0-----:R-:W3:Y:S04]  /*36690*/  LDL R3, [R1+0x464] ;  /* 0x0004640001037983 */ /* 0x001ee80000100800 */
[----:B------:R-:W2:Y:S01]  /*366a0*/  LDL.LU R7, [R1+0x474] ;  /* 0x0004740001077983 */ /* 0x000ea20000300800 */
        /* <DEDUP_REMOVED lines=12> */
.L_x_4107:
[----:B------:R-:W1:Y:S02]  /*36770*/  SYNCS.PHASECHK.TRANS64.TRYWAIT P0, [R7+URZ], R2 ;  /* 0x00000002070075a7 */ /* 0x000e64000800017f */
[----:B-1----:R-:W-:Y:S05]  /*36780*/  @!P0 BRA `(.L_x_3965) ;  /* 0x0000003c00ac8947 */ /* 0x002fea0003800000 */
.L_x_4108:
[----:B------:R-:W-:Y:S05]  /*36790*/  @!P2 BRA `(.L_x_3966) ;  /* 0x000000000004a947 */ /* 0x000fea0003800000 */
[----:B------:R-:W-:Y:S01]  /*367a0*/  BPT.TRAP 0x1 ;  /* 0x000000040000795c */ /* 0x000fe20000300000 */
.L_x_3966:
[----:B------:R-:W2:Y:S01]  /*367b0*/  LDL.LU R4, [R1+0x464] ;  /* 0x0004640001047983 */ /* 0x000ea20000300800 */
[----:B------:R-:W-:-:S04]  /*367c0*/  VIADD R0, R0, 0x32460 ;  /* 0x0003246000007836 */ /* 0x000fc80000000000 */
[----:B--2---:R-:W-:-:S04]  /*367d0*/  IMAD R4, R4, 0x8, R0 ;  /* 0x0000000804047824 */ /* 0x004fc800078e0200 */
[----:B------:R-:W2:Y:S02]  /*367e0*/  SYNCS.PHASECHK.TRANS64.TRYWAIT P0, [R4+URZ], R5 ;  /* 0x00000005040075a7 */ /* 0x000ea4000800017f */
[----:B--2---:R-:W-:Y:S05]  /*367f0*/  @!P0 BRA `(.L_x_3967) ;  /* 0x0000003c00a48947 */ /* 0x004fea0003800000 */
.L_x_4109:
[----:B------:R-:W-:-:S07]  /*36800*/  IMAD R3, R3, 0x8, R0 ;  /* 0x0000000803037824 */ /* 0x000fce00078e0200 */
.L_x_3968:
[----:B---3--:R3:W4:Y:S02]  /*36810*/  SYNCS.PHASECHK.TRANS64.TRYWAIT P0, [R3+URZ], R2 ;  /* 0x00000002030075a7 */ /* 0x008724000800017f */
[----:B----4-:R-:W-:Y:S05]  /*36820*/  @!P0 NANOSLEEP.SYNCS 0x989680 ;  /* 0x009896800000895d */ /* 0x010fea0003900000 */
[----:B------:R-:W4:Y:S02]  /*36830*/  @!P0 SYNCS.PHASECHK.TRANS64 P0, [R3+URZ], R2 ;  /* 0x00000002030085a7 */ /* 0x000f24000800007f */
[----:B----4-:R-:W-:Y:S05]  /*36840*/  @!P0 BRA `(.L_x_3968) ;  /* 0xfffffffc00f08947 */ /* 0x010fea000383ffff */
.L_x_3567:
[----:B------:R-:W-:Y:S05]  /*36850*/  BSYNC B9 ;  /* 0x0000000000097941 */ /* 0x000fea0003800000 */
.L_x_3564:
[----:B------:R-:W-:Y:S05]  /*36860*/  EXIT ;  /* 0x000000000000794d */ /* 0x000fea0003800000 */
.L_x_3593:
[----:B0-----:R0:W1:Y:S02]  /*36870*/  SYNCS.PHASECHK.TRANS64.TRYWAIT P6, [R88+URZ+0x32490], R99 ;  /* 0x03249063580075a7 */ /* 0x00106400080c017f */
[----:B-1----:R-:W-:Y:S05]  /*36880*/  @!P6 NANOSLEEP.SYNCS 0x989680 ;  /* 0x009896800000e95d */ /* 0x002fea0003900000 */
[----:B------:R-:W1:Y:S02]  /*36890*/  @!P6 SYNCS.PHASECHK.TRANS64 P6, [R88+URZ+0x32490], R99 ;  /* 0x032490635800e5a7 */ /* 0x000e6400080c007f */
[----:B-1----:R-:W-:Y:S05]  /*368a0*/  @!P6 BRA `(.L_x_3593) ;  /* 0xfffffffc00f0e947 */ /* 0x002fea000383ffff */
[----:B------:R-:W-:Y:S05]  /*368b0*/  BRA `(.L_x_3969) ;  /* 0xfffffcc400d87947 */ /* 0x000fea000383ffff */
.L_x_3615:
[----:B0-----:R0:W1:Y:S02]  /*368c0*/  SYNCS.PHASECHK.TRANS64.TRYWAIT P5, [R88+URZ+0x32490], R99 ;  /* 0x03249063580075a7 */ /* 0x00106400080a017f */
[----:B-1----:R-:W-:Y:S05]  /*368d0*/  @!P5 NANOSLEEP.SYNCS 0x989680 ;  /* 0x009896800000d95d */ /* 0x002fea0003900000 */
[----:B------:R-:W1:Y:S02]  /*368e0*/  @!P5 SYNCS.PHASECHK.TRANS64 P5, [R88+URZ+0x32490], R99 ;  /* 0x032490635800d5a7 */ /* 0x000e6400080a007f */
[----:B-1----:R-:W-:Y:S05]  /*368f0*/  @!P5 BRA `(.L_x_3615) ;  /* 0xfffffffc00f0d947 */ /* 0x002fea000383ffff */
[----:B------:R-:W-:Y:S05]  /*36900*/  BRA `(.L_x_3970) ;  /* 0xfffffcd800ec7947 */ /* 0x000fea000383ffff */
.L_x_3624:
[----:B0-----:R0:W1:Y:S02]  /*36910*/  SYNCS.PHASECHK.TRANS64.TRYWAIT P4, [R88+URZ+0x32490], R99 ;  /* 0x03249063580075a7 */ /* 0x001064000808017f */
[----:B-1----:R-:W-:Y:S05]  /*36920*/  @!P4 NANOSLEEP.SYNCS 0x989680 ;  /* 0x009896800000c95d */ /* 0x002fea0003900000 */
[----:B------:R-:W1:Y:S02]  /*36930*/  @!P4 SYNCS.PHASECHK.TRANS64 P4, [R88+URZ+0x32490], R99 ;  /* 0x032490635800c5a7 */ /* 0x000e64000808007f */
[----:B-1----:R-:W-:Y:S05]  /*36940*/  @!P4 BRA `(.L_x_3624) ;  /* 0xfffffffc00f0c947 */ /* 0x002fea000383ffff */
[----:B------:R-:W-:Y:S05]  /*36950*/  BRA `(.L_x_3971) ;  /* 0xfffffcec00047947 */ /* 0x000fea000383ffff */
.L_x_3630:
[----:B--2---:R2:W3:Y:S02]  /*36960*/  SYNCS.PHASECHK.TRANS64.TRYWAIT P3, [R88+URZ+0x324b0], R99 ;  /* 0x0324b063580075a7 */ /* 0x0044e4000806017f */
[----:B---3--:R-:W-:Y:S05]  /*36970*/  @!P3 NANOSLEEP.SYNCS 0x989680 ;  /* 0x009896800000b95d */ /* 0x008fea0003900000 */
[----:B------:R-:W3:Y:S02]  /*36980*/  @!P3 SYNCS.PHASECHK.TRANS64 P3, [R88+URZ+0x324b0], R99 ;  /* 0x0324b0635800b5a7 */ /* 0x000ee4000806007f */
[----:B---3--:R-:W-:Y:S05]  /*36990*/  @!P3 BRA `(.L_x_3630) ;  /* 0xfffffffc00f0b947 */ /* 0x008fea000383ffff */
[----:B------:R-:W-:Y:S05]  /*369a0*/  BRA `(.L_x_3972) ;  /* 0xfffffcec00947947 */ /* 0x000fea000383ffff */
.L_x_3646:
        /* <DEDUP_REMOVED lines=8> */
.L_x_3974:
[----:B------:R-:W-:Y:S05]  /*36a30*/  BSYNC B0 ;  /* 0x0000000000007941 */ /* 0x000fea0003800000 */
.L_x_3973:
[----:B------:R-:W-:Y:S05]  /*36a40*/  BRA `(.L_x_3975) ;  /* 0xfffffcfc00e07947 */ /* 0x000fea000383ffff */
.L_x_3658:
        /* <DEDUP_REMOVED lines=8> */
.L_x_3977:
[----:B------:R-:W-:Y:S05]  /*36ad0*/  BSYNC B1 ;  /* 0x0000000000017941 */ /* 0x000fea0003800000 */
.L_x_3976:
        /* <DEDUP_REMOVED lines=8> */
.L_x_3978:
[----:B------:R-:W-:Y:S02]  /*36b60*/  IMAD.MOV.U32 R13, RZ, RZ, R7 ;  /* 0x000000ffff0d7224 */ /* 0x000fe400078e0007 */
[----:B------:R-:W-:-:S07]  /*36b70*/  IMAD.MOV.U32 R2, RZ, RZ, R14 ;  /* 0x000000ffff027224 */ /* 0x000fce00078e000e */
[----:B------:R-:W-:Y:S05]  /*36b80*/  WARPSYNC.COLLECTIVE R15, `(.L_x_3979) ;  /* 0x000000000f087348 */ /* 0x000fea0003c00000 */
[----:B------:R0:W1:Y:S02]  /*36b90*/  SHFL.IDX P6, R14, R13, R12, R11 ;  /* 0x0000000c0d0e7389 */ /* 0x00006400000c000b */
[----:B01----:R-:W-:Y:S01]  /*36ba0*/  ENDCOLLECTIVE ;  /* 0x000000000000791b */ /* 0x003fe20003800000 */
.L_x_3979:
[----:B------:R-:W-:Y:S02]  /*36bb0*/  IMAD.MOV.U32 R13, RZ, RZ, R8 ;  /* 0x000000ffff0d7224 */ /* 0x000fe400078e0008 */
[----:B------:R-:W-:-:S07]  /*36bc0*/  IMAD.MOV.U32 R5, RZ, RZ, R14 ;  /* 0x000000ffff057224 */ /* 0x000fce00078e000e */
[----:B------:R-:W-:Y:S05]  /*36bd0*/  WARPSYNC.COLLECTIVE R15, `(.L_x_3980) ;  /* 0x000000000f087348 */ /* 0x000fea0003c00000 */
[----:B------:R0:W1:Y:S02]  /*36be0*/  SHFL.IDX P6, R14, R13, R12, R11 ;  /* 0x0000000c0d0e7389 */ /* 0x00006400000c000b */
[----:B01----:R-:W-:Y:S01]  /*36bf0*/  ENDCOLLECTIVE ;  /* 0x000000000000791b */ /* 0x003fe20003800000 */
.L_x_3980:
[----:B------:R-:W-:Y:S05]  /*36c00*/  BRA `(.L_x_3981) ;  /* 0xfffffd0800a07947 */ /* 0x000fea000383ffff */
.L_x_3661:
        /* <DEDUP_REMOVED lines=8> */
.L_x_3983:
[----:B------:R-:W-:Y:S05]  /*36c90*/  BSYNC B1 ;  /* 0x0000000000017941 */ /* 0x000fea0003800000 */
.L_x_3982:
        /* <DEDUP_REMOVED lines=8> */
.L_x_3984:
[----:B------:R-:W-:Y:S02]  /*36d20*/  IMAD.MOV.U32 R13, RZ, RZ, R7 ;  /* 0x000000ffff0d7224 */ /* 0x000fe400078e0007 */
[----:B------:R-:W-:-:S07]  /*36d30*/  IMAD.MOV.U32 R4, RZ, RZ, R14 ;  /* 0x000000ffff047224 */ /* 0x000fce00078e000e */
[----:B------:R-:W-:Y:S05]  /*36d40*/  WARPSYNC.COLLECTIVE R15, `(.L_x_3985) ;  /* 0x000000000f087348 */ /* 0x000fea0003c00000 */
[----:B------:R0:W1:Y:S02]  /*36d50*/  SHFL.IDX P6, R14, R13, R12, R11 ;  /* 0x0000000c0d0e7389 */ /* 0x00006400000c000b */
[----:B01----:R-:W-:Y:S01]  /*36d60*/  ENDCOLLECTIVE ;  /* 0x000000000000791b */ /* 0x003fe20003800000 */
.L_x_3985:
[----:B------:R-:W-:Y:S02]  /*36d70*/  IMAD.MOV.U32 R13, RZ, RZ, R8 ;  /* 0x000000ffff0d7224 */ /* 0x000fe400078e0008 */
[----:B------:R-:W-:-:S07]  /*36d80*/  IMAD.MOV.U32 R7, RZ, RZ, R14 ;  /* 0x000000ffff077224 */ /* 0x000fce00078e000e */
[----:B------:R-:W-:Y:S05]  /*36d90*/  WARPSYNC.COLLECTIVE R15, `(.L_x_3986) ;  /* 0x000000000f087348 */ /* 0x000fea0003c00000 */
[----:B------:R0:W1:Y:S02]  /*36da0*/  SHFL.IDX P6, R14, R13, R12, R11 ;  /* 0x0000000c0d0e7389 */ /* 0x00006400000c000b */
[----:B01----:R-:W-:Y:S01]  /*36db0*/  ENDCOLLECTIVE ;  /* 0x000000000000791b */ /* 0x003fe20003800000 */
.L_x_3986:
[----:B------:R-:W-:Y:S05]  /*36dc0*/  BRA `(.L_x_3987) ;  /* 0xfffffd0800f07947 */ /* 0x000fea000383ffff */
.L_x_3665:
[----:B------:R0:W0:Y:S02]  /*36dd0*/  SYNCS.PHASECHK.TRANS64.TRYWAIT P0, [R144+URZ+0x32400], R13 ;  /* 0x0324000d900075a7 */ /* 0x000024000800017f */
[----:B0-----:R-:W-:Y:S05]  /*36de0*/  @!P0 NANOSLEEP.SYNCS 0x989680 ;  /* 0x009896800000895d */ /* 0x001fea0003900000 */
[----:B------:R-:W0:Y:S02]  /*36df0*/  @!P0 SYNCS.PHASECHK.TRANS64 P0, [R144+URZ+0x32400], R13 ;  /* 0x0324000d900085a7 */ /* 0x000e24000800007f */
[----:B0-----:R-:W-:Y:S05]  /*36e00*/  @!P0 BRA `(.L_x_3665) ;  /* 0xfffffffc00f08947 */ /* 0x001fea000383ffff */
[----:B------:R-:W-:Y:S05]  /*36e10*/  BRA `(.L_x_3988) ;  /* 0xfffffd0c006c7947 */ /* 0x000fea000383ffff */
.L_x_3673:
        /* <DEDUP_REMOVED lines=9> */
.L_x_3990:
[----:B------:R-:W-:Y:S05]  /*36eb0*/  BSYNC B1 ;  /* 0x0000000000017941 */ /* 0x000fea0003800000 */
.L_x_3989:
        /* <DEDUP_REMOVED lines=10> */
.L_x_3991:
        /* <DEDUP_REMOVED lines=8> */
.L_x_3992:
[----:B------:R-:W-:-:S05]  /*36fe0*/  @!P1 IADD3 R4, P2, R3, R9, RZ ;  /* 0x0000000903049210 */ /* 0x000fca0007f5e0ff */
[----:B------:R-:W-:Y:S02]  /*36ff0*/  @!P1 IMAD.X R5, R2, 0x1, R21, P2 ;  /* 0x0000000102059824 */ /* 0x000fe400010e0615 */
[----:B------:R-:W-:-:S04]  /*37000*/  IMAD.MOV.U32 R13, RZ, RZ, R10 ;  /* 0x000000ffff0d7224 */ /* 0x000fc800078e000a */
[----:B------:R-:W5:Y:S01]  /*37010*/  @!P1 LD.E.128 R4, desc[UR42][R4.64] ;  /* 0x0000002a04049980 */ /* 0x000f62000c101d00 */
[----:B------:R-:W-:-:S07]  /*37020*/  IMAD.MOV.U32 R8, RZ, RZ, R14 ;  /* 0x000000ffff087224 */ /* 0x000fce00078e000e */
[----:B-----5:R-:W-:Y:S05]  /*37030*/  WARPSYNC.COLLECTIVE R15, `(.L_x_3993) ;  /* 0x000000000f087348 */ /* 0x020fea0003c00000 */
[----:B------:R0:W1:Y:S02]  /*37040*/  SHFL.IDX P6, R14, R13, R12, R11 ;  /* 0x0000000c0d0e7389 */ /* 0x00006400000c000b */
[----:B01---5:R-:W-:Y:S01]  /*37050*/  ENDCOLLECTIVE ;  /* 0x000000000000791b */ /* 0x023fe20003800000 */
.L_x_3993:
        /* <DEDUP_REMOVED lines=10> */
.L_x_3994:
[----:B------:R-:W-:Y:S02]  /*37100*/  IMAD.MOV.U32 R13, RZ, RZ, R61 ;  /* 0x000000ffff0d7224 */ /* 0x000fe400078e003d */
[----:B------:R-:W-:-:S07]  /*37110*/  IMAD.MOV.U32 R60, RZ, RZ, R14 ;  /* 0x000000ffff3c7224 */ /* 0x000fce00078e000e */
[----:B------:R-:W-:Y:S05]  /*37120*/  WARPSYNC.COLLECTIVE R15, `(.L_x_3995) ;  /* 0x000000000f087348 */ /* 0x000fea0003c00000 */
[----:B------:R0:W1:Y:S02]  /*37130*/  SHFL.IDX P6, R14, R13, R12, R11 ;  /* 0x0000000c0d0e7389 */ /* 0x00006400000c000b */
[----:B01----:R-:W-:Y:S01]  /*37140*/  ENDCOLLECTIVE ;  /* 0x000000000000791b */ /* 0x003fe20003800000 */
.L_x_3995:
[----:B------:R-:W-:Y:S02]  /*37150*/  IMAD.MOV.U32 R13, RZ, RZ, R62 ;  /* 0x000000ffff0d7224 */ /* 0x000fe400078e003e */
[----:B------:R-:W-:-:S07]  /*37160*/  IMAD.MOV.U32 R61, RZ, RZ, R14 ;  /* 0x000000ffff3d7224 */ /* 0x000fce00078e000e */
[----:B------:R-:W-:Y:S05]  /*37170*/  WARPSYNC.COLLECTIVE R15, `(.L_x_3996) ;  /* 0x000000000f087348 */ /* 0x000fea0003c00000 */
[----:B------:R0:W1:Y:S02]  /*37180*/  SHFL.IDX P6, R14, R13, R12, R11 ;  /* 0x0000000c0d0e7389 */ /* 0x00006400000c000b */
[----:B01----:R-:W-:Y:S01]  /*37190*/  ENDCOLLECTIVE ;  /* 0x000000000000791b */ /* 0x003fe20003800000 */
.L_x_3996:
[----:B------:R-:W-:Y:S02]  /*371a0*/  CS2R R64, SRZ ;  /* 0x0000000000407805 */ /* 0x000fe4000001ff00 */
[----:B------:R-:W-:Y:S01]  /*371b0*/  CS2R R66, SRZ ;  /* 0x0000000000427805 */ /* 0x000fe2000001ff00 */
[----:B------:R-:W-:Y:S02]  /*371c0*/  IMAD.MOV.U32 R13, RZ, RZ, R10 ;  /* 0x000000ffff0d7224 */ /* 0x000fe400078e000a */
[----:B------:R-:W-:-:S07]  /*371d0*/  IMAD.MOV.U32 R62, RZ, RZ, R14 ;  /* 0x000000ffff3e7224 */ /* 0x000fce00078e000e */
[----:B------:R-:W-:Y:S05]  /*371e0*/  WARPSYNC.COLLECTIVE R15, `(.L_x_3997) ;  /* 0x000000000f087348 */ /* 0x000fea0003c00000 */
[----:B------:R0:W1:Y:S02]  /*371f0*/  SHFL.IDX P6, R14, R13, R12, R11 ;  /* 0x0000000c0d0e7389 */ /* 0x00006400000c000b */
[----:B01----:R-:W-:Y:S01]  /*37200*/  ENDCOLLECTIVE ;  /* 0x000000000000791b */ /* 0x003fe20003800000 */
.L_x_3997:
[----:B------:R-:W-:Y:S02]  /*37210*/  CS2R R20, SRZ ;  /* 0x0000000000147805 */ /* 0x000fe4000001ff00 */
[----:B------:R-:W-:Y:S01]  /*37220*/  CS2R R8, SRZ ;  /* 0x0000000000087805 */ /* 0x000fe2000001ff00 */
[----:B------:R-:W-:Y:S02]  /*37230*/  @!P1 IMAD.MOV.U32 R64, RZ, RZ, R4 ;  /* 0x000000ffff409224 */ /* 0x000fe400078e0004 */
[----:B------:R-:W-:Y:S02]  /*37240*/  @!P1 IMAD.MOV.U32 R65, RZ, RZ, R5 ;  /* 0x000000ffff419224 */ /* 0x000fe400078e0005 */
[----:B------:R-:W-:Y:S02]  /*37250*/  IMAD.MOV.U32 R2, RZ, RZ, R64 ;  /* 0x000000ffff027224 */ /* 0x000fe400078e0040 */
[----:B------:R-:W-:Y:S02]  /*37260*/  IMAD.MOV.U32 R3, RZ, RZ, R65 ;  /* 0x000000ffff037224 */ /* 0x000fe400078e0041 */
[----:B------:R-:W-:-:S02]  /*37270*/  @!P1 IMAD.MOV.U32 R66, RZ, RZ, R6 ;  /* 0x000000ffff429224 */ /* 0x000fc400078e0006 */
[----:B------:R-:W-:Y:S01]  /*37280*/  @!P1 IMAD.MOV.U32 R67, RZ, RZ, R7 ;  /* 0x000000ffff439224 */ /* 0x000fe200078e0007 */
[----:B------:R-:W-:Y:S01]  /*37290*/  PRMT R68, R68, 0x5410, R2 ;  /* 0x0000541044447816 */ /* 0x000fe20000000002 */
[----:B------:R-:W-:Y:S01]  /*372a0*/  IMAD.MOV.U32 R4, RZ, RZ, R66 ;  /* 0x000000ffff047224 */ /* 0x000fe200078e0042 */
[----:B------:R-:W-:Y:S02]  /*372b0*/  PRMT R69, R69, 0x5410, R3 ;  /* 0x0000541045457816 */ /* 0x000fe40000000003 */
[----:B------:R-:W-:Y:S01]  /*372c0*/  CS2R R2, SRZ ;  /* 0x0000000000027805 */ /* 0x000fe2000001ff00 */
[----:B------:R-:W-:Y:S01]  /*372d0*/  IMAD.MOV.U32 R5, RZ, RZ, R67 ;  /* 0x000000ffff057224 */ /* 0x000fe200078e0043 */
[----:B------:R-:W-:-:S04]  /*372e0*/  PRMT R68, R4, 0x7610, R68 ;  /* 0x0000761004447816 */ /* 0x000fc80000000044 */
[----:B------:R-:W-:Y:S01]  /*372f0*/  PRMT R69, R5, 0x7610, R69 ;  /* 0x0000761005457816 */ /* 0x000fe20000000045 */
[----:B------:R-:W-:Y:S02]  /*37300*/  @!P1 IMAD.MOV.U32 R2, RZ, RZ, R24 ;  /* 0x000000ffff029224 */ /* 0x000fe400078e0018 */
[----:B------:R-:W-:Y:S02]  /*37310*/  @!P1 IMAD.MOV.U32 R3, RZ, RZ, R25 ;  /* 0x000000ffff039224 */ /* 0x000fe400078e0019 */
[----:B------:R-:W-:Y:S02]  /*37320*/  @!P1 IMAD.MOV.U32 R20, RZ, RZ, R26 ;  /* 0x000000ffff149224 */ /* 0x000fe400078e001a */
[----:B------:R-:W-:Y:S02]  /*37330*/  @!P1 IMAD.MOV.U32 R21, RZ, RZ, R27 ;  /* 0x000000ffff159224 */ /* 0x000fe400078e001b */
[----:B------:R-:W-:Y:S02]  /*37340*/  IMAD.MOV.U32 R4, RZ, RZ, R2 ;  /* 0x000000ffff047224 */ /* 0x000fe400078e0002 */
[----:B------:R-:W-:-:S02]  /*37350*/  IMAD.MOV.U32 R5, RZ, RZ, R3 ;  /* 0x000000ffff057224 */ /* 0x000fc400078e0003 */
[----:B------:R-:W-:Y:S02]  /*37360*/  IMAD.MOV.U32 R6, RZ, RZ, R20 ;  /* 0x000000ffff067224 */ /* 0x000fe400078e0014 */
[----:B------:R-:W-:Y:S01]  /*37370*/  IMAD.MOV.U32 R7, RZ, RZ, R21 ;  /* 0x000000ffff077224 */ /* 0x000fe200078e0015 */
[----:B------:R-:W-:Y:S02]  /*37380*/  PRMT R75, R75, 0x5410, R5 ;  /* 0x000054104b4b7816 */ /* 0x000fe40000000005 */
[----:B------:R-:W-:Y:S02]  /*37390*/  PRMT R77, R77, 0x5410, R6 ;  /* 0x000054104d4d7816 */ /* 0x000fe40000000006 */
[----:B------:R-:W-:Y:S01]  /*373a0*/  PRMT R74, R7, 0x5410, R4 ;  /* 0x00005410074a7816 */ /* 0x000fe20000000004 */
[----:B------:R-:W-:Y:S06]  /*373b0*/  BRA `(.L_x_3998) ;  /* 0xfffffd1800d07947 */ /* 0x000fec000383ffff */
.L_x_3677:
[----:B0-----:R0:W1:Y:S02]  /*373c0*/  SYNCS.PHASECHK.TRANS64.TRYWAIT P1, [R144+URZ+0x32400], R13 ;  /* 0x0324000d900075a7 */ /* 0x001064000802017f */
[----:B-1----:R-:W-:Y:S05]  /*373d0*/  @!P1 NANOSLEEP.SYNCS 0x989680 ;  /* 0x009896800000995d */ /* 0x002fea0003900000 */
[----:B------:R-:W1:Y:S02]  /*373e0*/  @!P1 SYNCS.PHASECHK.TRANS64 P1, [R144+URZ+0x32400], R13 ;  /* 0x0324000d900095a7 */ /* 0x000e64000802007f */
[----:B-1----:R-:W-:Y:S05]  /*373f0*/  @!P1 BRA `(.L_x_3677) ;  /* 0xfffffffc00f09947 */ /* 0x002fea000383ffff */
[----:B------:R-:W-:Y:S05]  /*37400*/  BRA `(.L_x_3999) ;  /* 0xfffffd1c002c7947 */ /* 0x000fea000383ffff */
.L_x_3692:
[----:B0-----:R0:W1:Y:S02]  /*37410*/  SYNCS.PHASECHK.TRANS64.TRYWAIT P0, [R2+URZ], R7 ;  /* 0x00000007020075a7 */ /* 0x001064000800017f */
[----:B-1----:R-:W-:Y:S05]  /*37420*/  @!P0 NANOSLEEP.SYNCS 0x989680 ;  /* 0x009896800000895d */ /* 0x002fea0003900000 */
[----:B------:R-:W1:Y:S02]  /*37430*/  @!P0 SYNCS.PHASECHK.TRANS64 P0, [R2+URZ], R7 ;  /* 0x00000007020085a7 */ /* 0x000e64000800007f */
[----:B-1----:R-:W-:Y:S05]  /*37440*/  @!P0 BRA `(.L_x_3692) ;  /* 0xfffffffc00f08947 */ /* 0x002fea000383ffff */
[----:B------:R-:W-:Y:S05]  /*37450*/  BRA `(.L_x_3691) ;  /* 0xfffffd3000f47947 */ /* 0x000fea000383ffff */
.L_x_3699:
[----:B0-----:R0:W1:Y:S02]  /*37460*/  SYNCS.PHASECHK.TRANS64.TRYWAIT P0, [R4+URZ], R5 ;  /* 0x00000005040075a7 */ /* 0x001064000800017f */
[----:B-1----:R-:W-:Y:S05]  /*37470*/  @!P0 NANOSLEEP.SYNCS 0x989680 ;  /* 0x009896800000895d */ /* 0x002fea0003900000 */
[----:B------:R-:W1:Y:S02]  /*37480*/  @!P0 SYNCS.PHASECHK.TRANS64 P0, [R4+URZ], R5 ;  /* 0x00000005040085a7 */ /* 0x000e64000800007f */
[----:B-1----:R-:W-:Y:S05]  /*37490*/  @!P0 BRA `(.L_x_3699) ;  /* 0xfffffffc00f08947 */ /* 0x002fea000383ffff */
[----:B------:R-:W-:Y:S05]  /*374a0*/  BRA `(.L_x_3698) ;  /* 0xfffffd3800187947 */ /* 0x000fea000383ffff */
.L_x_3724:
[----:B-1----:R1:W2:Y:S02]  /*374b0*/  SYNCS.PHASECHK.TRANS64.TRYWAIT P1, [R0+URZ], R9 ;  /* 0x00000009000075a7 */ /* 0x0022a4000802017f */
[----:B--2---:R-:W-:Y:S05]  /*374c0*/  @!P1 NANOSLEEP.SYNCS 0x989680 ;  /* 0x009896800000995d */ /* 0x004fea0003900000 */
[----:B------:R-:W2:Y:S02]  /*374d0*/  @!P1 SYNCS.PHASECHK.TRANS64 P1, [R0+URZ], R9 ;  /* 0x00000009000095a7 */ /* 0x000ea4000802007f */
[----:B--2---:R-:W-:Y:S05]  /*374e0*/  @!P1 BRA `(.L_x_3724) ;  /* 0xfffffffc00f09947 */ /* 0x004fea000383ffff */
[----:B------:R-:W-:Y:S05]  /*374f0*/  BRA `(.L_x_3723) ;  /* 0xfffffde000547947 */ /* 0x000fea000383ffff */
.L_x_3731:
[----:B-1----:R1:W2:Y:S02]  /*37500*/  SYNCS.PHASECHK.TRANS64.TRYWAIT P1, [R6+URZ], R7 ;  /* 0x00000007060075a7 */ /* 0x0022a4000802017f */
[----:B--2---:R-:W-:Y:S05]  /*37510*/  @!P1 NANOSLEEP.SYNCS 0x989680 ;  /* 0x009896800000995d */ /* 0x004fea0003900000 */
[----:B------:R-:W2:Y:S02]  /*37520*/  @!P1 SYNCS.PHASECHK.TRANS64 P1, [R6+URZ], R7 ;  /* 0x00000007060095a7 */ /* 0x000ea4000802007f */
[----:B--2---:R-:W-:Y:S05]  /*37530*/  @!P1 BRA `(.L_x_3731) ;  /* 0xfffffffc00f09947 */ /* 0x004fea000383ffff */
[----:B------:R-:W-:Y:S05]  /*37540*/  BRA `(.L_x_3730) ;  /* 0xfffffde400787947 */ /* 0x000fea000383ffff */
.L_x_3742:
[----:B-1----:R1:W2:Y:S02]  /*37550*/  SYNCS.PHASECHK.TRANS64.TRYWAIT P0, [R6+URZ], R7 ;  /* 0x00000007060075a7 */ /* 0x0022a4000800017f */
[----:B--2---:R-:W-:Y:S05]  /*37560*/  @!P0 NANOSLEEP.SYNCS 0x989680 ;  /* 0x009896800000895d */ /* 0x004fea0003900000 */
[----:B------:R-:W2:Y:S02]  /*37570*/  @!P0 SYNCS.PHASECHK.TRANS64 P0, [R6+URZ], R7 ;  /* 0x00000007060085a7 */ /* 0x000ea4000800007f */
[----:B--2---:R-:W-:Y:S05]  /*37580*/  @!P0 BRA `(.L_x_3742) ;  /* 0xfffffffc00f08947 */ /* 0x004fea000383ffff */
[----:B------:R-:W-:Y:S05]  /*37590*/  BRA `(.L_x_3741) ;  /* 0xfffffe7800407947 */ /* 0x000fea000383ffff */
.L_x_3749:
[----:B--2---:R2:W3:Y:S02]  /*375a0*/  SYNCS.PHASECHK.TRANS64.TRYWAIT P0, [R6+URZ], R7 ;  /* 0x00000007060075a7 */ /* 0x0044e4000800017f */
[----:B---3--:R-:W-:Y:S05]  /*375b0*/  @!P0 NANOSLEEP.SYNCS 0x989680 ;  /* 0x009896800000895d */ /* 0x008fea0003900000 */
[----:B------:R-:W3:Y:S02]  /*375c0*/  @!P0 SYNCS.PHASECHK.TRANS64 P0, [R6+URZ], R7 ;  /* 0x00000007060085a7 */ /* 0x000ee4000800007f */
[----:B---3--:R-:W-:Y:S05]  /*375d0*/  @!P0 BRA `(.L_x_3749) ;  /* 0xfffffffc00f08947 */ /* 0x008fea000383ffff */
[----:B------:R-:W-:Y:S05]  /*375e0*/  BRA `(.L_x_3748) ;  /* 0xfffffe7c00647947 */ /* 0x000fea000383ffff */
.L_x_3776:
[----:B------:R-:W-:Y:S02]  /*375f0*/  IMAD.MOV.U32 R13, RZ, RZ, R3 ;  /* 0x000000ffff0d7224 */ /* 0x000fe400078e0003 */
[----:B------:R-:W-:Y:S02]  /*37600*/  IMAD.MOV.U32 R12, RZ, RZ, RZ ;  /* 0x000000ffff0c7224 */ /* 0x000fe400078e00ff */
[----:B------:R-:W-:Y:S02]  /*37610*/  IMAD.MOV.U32 R11, RZ, RZ, 0x181f ;  /* 0x0000181fff0b7424 */ /* 0x000fe400078e00ff */
[----:B------:R-:W-:-:S07]  /*37620*/  IMAD.MOV.U32 R15, RZ, RZ, -0x1 ;  /* 0xffffffffff0f7424 */ /* 0x000fce00078e00ff */
[----:B01----:R-:W-:Y:S05]  /*37630*/  WARPSYNC.COLLECTIVE R15, `(.L_x_4000) ;  /* 0x000000000f087348 */ /* 0x003fea0003c00000 */
[----:B------:R2:W3:Y:S02]  /*37640*/  SHFL.IDX P6, R14, R13, R12, R11 ;  /* 0x0000000c0d0e7389 */ /* 0x0004e400000c000b */
[----:B0123--:R-:W-:Y:S01]  /*37650*/  ENDCOLLECTIVE ;  /* 0x000000000000791b */ /* 0x00ffe20003800000 */
.L_x_4000:
[----:B------:R-:W-:Y:S02]  /*37660*/  IMAD.MOV.U32 R13, RZ, RZ, R2 ;  /* 0x000000ffff0d7224 */ /* 0x000fe400078e0002 */
[----:B------:R-:W-:-:S07]  /*37670*/  IMAD.MOV.U32 R0, RZ, RZ, R14 ;  /* 0x000000ffff007224 */ /* 0x000fce00078e000e */
[----:B------:R-:W-:Y:S05]  /*37680*/  WARPSYNC.COLLECTIVE R15, `(.L_x_4001) ;  /* 0x000000000f087348 */ /* 0x000fea0003c00000 */
[----:B------:R0:W1:Y:S02]  /*37690*/  SHFL.IDX P6, R14, R13, R12, R11 ;  /* 0x0000000c0d0e7389 */ /* 0x00006400000c000b */
[----:B01----:R-:W-:Y:S01]  /*376a0*/  ENDCOLLECTIVE ;  /* 0x000000000000791b */ /* 0x003fe20003800000 */
.L_x_4001:
[----:B------:R-:W-:Y:S05]  /*376b0*/  BRA `(.L_x_4002) ;  /* 0xffffff5c00647947 */ /* 0x000fea000383ffff */
.L_x_3779:
[----:B------:R-:W-:Y:S01]  /*376c0*/  BSSY B1, `(.L_x_4003) ;  /* 0x0000008000017945 */ /* 0x000fe20003800000 */
[----:B------:R-:W-:Y:S02]  /*376d0*/  IMAD.MOV.U32 R13, RZ, RZ, R3 ;  /* 0x000000ffff0d7224 */ /* 0x000fe400078e0003 */
[----:B------:R-:W-:Y:S02]  /*376e0*/  IMAD.MOV.U32 R12, RZ, RZ, 0x1 ;  /* 0x00000001ff0c7424 */ /* 0x000fe400078e00ff */
[----:B---3--:R-:W-:Y:S02]  /*376f0*/  IMAD.MOV.U32 R11, RZ, RZ, 0x181f ;  /* 0x0000181fff0b7424 */ /* 0x008fe400078e00ff */
[----:B------:R-:W-:-:S07]  /*37700*/  IMAD.MOV.U32 R15, RZ, RZ, -0x1 ;  /* 0xffffffffff0f7424 */ /* 0x000fce00078e00ff */
[----:B012-4-:R-:W-:Y:S05]  /*37710*/  WARPSYNC.COLLECTIVE R15, `(.L_x_4004) ;  /* 0x000000000f087348 */ /* 0x017fea0003c00000 */
[----:B----4-:R3:W4:Y:S02]  /*37720*/  SHFL.IDX P6, R14, R13, R12, R11 ;  /* 0x0000000c0d0e7389 */ /* 0x01072400000c000b */
[----:B01234-:R-:W-:Y:S01]  /*37730*/  ENDCOLLECTIVE ;  /* 0x000000000000791b */ /* 0x01ffe20003800000 */
.L_x_4004:
[----:B------:R-:W-:Y:S05]  /*37740*/  BSYNC B1 ;  /* 0x0000000000017941 */ /* 0x000fea0003800000 */
.L_x_4003:
        /* <DEDUP_REMOVED lines=8> */
.L_x_4005:
[----:B------:R-:W-:Y:S05]  /*377d0*/  BRA `(.L_x_4006) ;  /* 0xffffff5c00887947 */ /* 0x000fea000383ffff */
.L_x_3782:
[----:B------:R-:W-:Y:S01]  /*377e0*/  BSSY B1, `(.L_x_4007) ;  /* 0x0000008000017945 */ /* 0x000fe20003800000 */
[----:B------:R-:W-:Y:S02]  /*377f0*/  IMAD.MOV.U32 R13, RZ, RZ, R3 ;  /* 0x000000ffff0d7224 */ /* 0x000fe400078e0003 */
[----:B------:R-:W-:Y:S02]  /*37800*/  IMAD.MOV.U32 R12, RZ, RZ, 0x2 ;  /* 0x00000002ff0c7424 */ /* 0x000fe400078e00ff */
[----:B0-----:R-:W-:Y:S02]  /*37810*/  IMAD.MOV.U32 R11, RZ, RZ, 0x181f ;  /* 0x0000181fff0b7424 */ /* 0x001fe400078e00ff */
[----:B------:R-:W-:-:S07]  /*37820*/  IMAD.MOV.U32 R15, RZ, RZ, -0x1 ;  /* 0xffffffffff0f7424 */ /* 0x000fce00078e00ff */
[----:B-1234-:R-:W-:Y:S05]  /*37830*/  WARPSYNC.COLLECTIVE R15, `(.L_x_4008) ;  /* 0x000000000f087348 */ /* 0x01efea0003c00000 */
[----:B----4-:R0:W4:Y:S02]  /*37840*/  SHFL.IDX P6, R14, R13, R12, R11 ;  /* 0x0000000c0d0e7389 */ /* 0x01012400000c000b */
[----:B01234-:R-:W-:Y:S01]  /*37850*/  ENDCOLLECTIVE ;  /* 0x000000000000791b */ /* 0x01ffe20003800000 */
.L_x_4008:
[----:B------:R-:W-:Y:S05]  /*37860*/  BSYNC B1 ;  /* 0x0000000000017941 */ /* 0x000fea0003800000 */
.L_x_4007:
        /* <DEDUP_REMOVED lines=8> */
.L_x_4009:
[----:B------:R-:W-:Y:S05]  /*378f0*/  BRA `(.L_x_4010) ;  /* 0xffffff5c00a87947 */ /* 0x000fea000383ffff */
.L_x_3785:
[----:B------:R-:W-:Y:S01]  /*37900*/  BSSY B1, `(.L_x_4011) ;  /* 0x0000008000017945 */ /* 0x000fe20003800000 */
[----:B------:R-:W-:Y:S02]  /*37910*/  IMAD.MOV.U32 R13, RZ, RZ, R3 ;  /* 0x000000ffff0d7224 */ /* 0x000fe400078e0003 */
[----:B------:R-:W-:Y:S02]  /*37920*/  IMAD.MOV.U32 R12, RZ, RZ, 0x3 ;  /* 0x00000003ff0c7424 */ /* 0x000fe400078e00ff */
[----:B0-----:R-:W-:Y:S02]  /*37930*/  IMAD.MOV.U32 R11, RZ, RZ, 0x181f ;  /* 0x0000181fff0b7424 */ /* 0x001fe400078e00ff */
[----:B------:R-:W-:-:S07]  /*37940*/  IMAD.MOV.U32 R15, RZ, RZ, -0x1 ;  /* 0xffffffffff0f7424 */ /* 0x000fce00078e00ff */
[----:B-1234-:R-:W-:Y:S05]  /*37950*/  WARPSYNC.COLLECTIVE R15, `(.L_x_4012) ;  /* 0x000000000f087348 */ /* 0x01efea0003c00000 */
[----:B------:R0:W0:Y:S02]  /*37960*/  SHFL.IDX P6, R14, R13, R12, R11 ;  /* 0x0000000c0d0e7389 */ /* 0x00002400000c000b */
[----:B01234-:R-:W-:Y:S01]  /*37970*/  ENDCOLLECTIVE ;  /* 0x000000000000791b */ /* 0x01ffe20003800000 */
.L_x_4012:
[----:B------:R-:W-:Y:S05]  /*37980*/  BSYNC B1 ;  /* 0x0000000000017941 */ /* 0x000fea0003800000 */
.L_x_4011:
        /* <DEDUP_REMOVED lines=8> */
.L_x_4013:
[----:B------:R-:W-:Y:S05]  /*37a10*/  BRA `(.L_x_4014) ;  /* 0xffffff5c00c87947 */ /* 0x000fea000383ffff */
.L_x_3810:
        /* <DEDUP_REMOVED lines=11> */
.L_x_4016:
[----:B------:R-:W-:Y:S05]  /*37ad0*/  BSYNC B1 ;  /* 0x0000000000017941 */ /* 0x000fea0003800000 */
.L_x_4015:
[----:B------:R-:W-:Y:S05]  /*37ae0*/  BRA `(.L_x_4017) ;  /* 0xffffff7800047947 */ /* 0x000fea000383ffff */
.L_x_3812:
[----:B------:R-:W-:Y:S01]  /*37af0*/  BSSY B1, `(.L_x_4018) ;  /* 0x0000006000017945 */ /* 0x000fe20003800000 */
[----:B------:R-:W-:-:S07]  /*37b00*/  IMAD.MOV.U32 R15, RZ, RZ, -0x1 ;  /* 0xffffffffff0f7424 */ /* 0x000fce00078e00ff */
[----:B01----:R-:W-:Y:S05]  /*37b10*/  WARPSYNC.COLLECTIVE R15, `(.L_x_4019) ;  /* 0x000000000f0c7348 */ /* 0x003fea0003c00000 */
[----:B------:R-:W-:Y:S02]  /*37b20*/  ELECT P6, UR62, PT ;  /* 0x00000000003e782f */ /* 0x000fe400038c0000 */
[----:B------:R-:W-:Y:S01]  /*37b30*/  MOV R14, UR62 ;  /* 0x0000003e000e7c02 */ /* 0x000fe20008000f00 */
[----:B01----:R-:W-:Y:S10]  /*37b40*/  ENDCOLLECTIVE ;  /* 0x000000000000791b */ /* 0x003ff40003800000 */
.L_x_4019:
[----:B------:R-:W-:Y:S05]  /*37b50*/  BSYNC B1 ;  /* 0x0000000000017941 */ /* 0x000fea0003800000 */
.L_x_4018:
[----:B------:R-:W-:Y:S05]  /*37b60*/  BRA `(.L_x_3811) ;  /* 0xffffff7400fc7947 */ /* 0x000fea000383ffff */
.L_x_3814:
[----:B-1----:R-:W2:Y:S02]  /*37b70*/  LDL R5, [R1+0x460] ;  /* 0x0004600001057983 */ /* 0x002ea40000100800 */
[----:B--2---:R1:W2:Y:S02]  /*37b80*/  SYNCS.PHASECHK.TRANS64.TRYWAIT P0, [R5+URZ+0x32420], R4 ;  /* 0x03242004050075a7 */ /* 0x0042a4000800017f */
[----:B--2---:R-:W-:Y:S05]  /*37b90*/  @!P0 NANOSLEEP.SYNCS 0x989680 ;  /* 0x009896800000895d */ /* 0x004fea0003900000 */
[----:B------:R-:W2:Y:S02]  /*37ba0*/  @!P0 SYNCS.PHASECHK.TRANS64 P0, [R5+URZ+0x32420], R4 ;  /* 0x03242004050085a7 */ /* 0x000ea4000800007f */
[----:B--2---:R-:W-:Y:S05]  /*37bb0*/  @!P0 BRA `(.L_x_3814) ;  /* 0xfffffffc00ec8947 */ /* 0x004fea000383ffff */
[----:B------:R-:W-:Y:S05]  /*37bc0*/  BRA `(.L_x_4020) ;  /* 0xffffff78000c7947 */ /* 0x000fea000383ffff */
.L_x_3818:
[----:B-1----:R1:W2:Y:S02]  /*37bd0*/  SYNCS.PHASECHK.TRANS64.TRYWAIT P0, [R4+URZ+0x324a0], R9 ;  /* 0x0324a009040075a7 */ /* 0x0022a4000800017f */
[----:B--2---:R-:W-:Y:S05]  /*37be0*/  @!P0 NANOSLEEP.SYNCS 0x989680 ;  /* 0x009896800000895d */ /* 0x004fea0003900000 */
[----:B------:R-:W2:Y:S02]  /*37bf0*/  @!P0 SYNCS.PHASECHK.TRANS64 P0, [R4+URZ+0x324a0], R9 ;  /* 0x0324a009040085a7 */ /* 0x000ea4000800007f */
[----:B--2---:R-:W-:Y:S05]  /*37c00*/  @!P0 BRA `(.L_x_3818) ;  /* 0xfffffffc00f08947 */ /* 0x004fea000383ffff */
[----:B------:R-:W-:Y:S05]  /*37c10*/  BRA `(.L_x_4021) ;  /* 0xffffff7800347947 */ /* 0x000fea000383ffff */
.L_x_3823:
[----:B--2---:R2:W3:Y:S02]  /*37c20*/  SYNCS.PHASECHK.TRANS64.TRYWAIT P0, [R4+URZ+0x324c0], R9 ;  /* 0x0324c009040075a7 */ /* 0x0044e4000800017f */
[----:B---3--:R-:W-:Y:S05]  /*37c30*/  @!P0 NANOSLEEP.SYNCS 0x989680 ;  /* 0x009896800000895d */ /* 0x008fea0003900000 */
[----:B------:R-:W3:Y:S02]  /*37c40*/  @!P0 SYNCS.PHASECHK.TRANS64 P0, [R4+URZ+0x324c0], R9 ;  /* 0x0324c009040085a7 */ /* 0x000ee4000800007f */
[----:B---3--:R-:W-:Y:S05]  /*37c50*/  @!P0 BRA `(.L_x_3823) ;  /* 0xfffffffc00f08947 */ /* 0x008fea000383ffff */
[----:B------:R-:W-:Y:S05]  /*37c60*/  BRA `(.L_x_4022) ;  /* 0xffffff7800b87947 */ /* 0x000fea000383ffff */
.L_x_3833:
[----:B-1----:R1:W2:Y:S02]  /*37c70*/  SYNCS.PHASECHK.TRANS64.TRYWAIT P1, [R5+URZ+0x324a0], R6 ;  /* 0x0324a006050075a7 */ /* 0x0022a4000802017f */
[----:B--2---:R-:W-:Y:S05]  /*37c80*/  @!P1 NANOSLEEP.SYNCS 0x989680 ;  /* 0x009896800000995d */ /* 0x004fea0003900000 */
[----:B------:R-:W2:Y:S02]  /*37c90*/  @!P1 SYNCS.PHASECHK.TRANS64 P1, [R5+URZ+0x324a0], R6 ;  /* 0x0324a006050095a7 */ /* 0x000ea4000802007f */
[----:B--2---:R-:W-:Y:S05]  /*37ca0*/  @!P1 BRA `(.L_x_3833) ;  /* 0xfffffffc00f09947 */ /* 0x004fea000383ffff */
[----:B------:R-:W-:Y:S05]  /*37cb0*/  BRA `(.L_x_4023) ;  /* 0xffffff8000507947 */ /* 0x000fea000383ffff */
.L_x_3838:
[----:B--2---:R2:W3:Y:S02]  /*37cc0*/  SYNCS.PHASECHK.TRANS64.TRYWAIT P1, [R5+URZ+0x324c0], R6 ;  /* 0x0324c006050075a7 */ /* 0x0044e4000802017f */
[----:B---3--:R-:W-:Y:S05]  /*37cd0*/  @!P1 NANOSLEEP.SYNCS 0x989680 ;  /* 0x009896800000995d */ /* 0x008fea0003900000 */
[----:B------:R-:W3:Y:S02]  /*37ce0*/  @!P1 SYNCS.PHASECHK.TRANS64 P1, [R5+URZ+0x324c0], R6 ;  /* 0x0324c006050095a7 */ /* 0x000ee4000802007f */
[----:B---3--:R-:W-:Y:S05]  /*37cf0*/  @!P1 BRA `(.L_x_3838) ;  /* 0xfffffffc00f09947 */ /* 0x008fea000383ffff */
[----:B------:R-:W-:Y:S05]  /*37d00*/  BRA `(.L_x_4024) ;  /* 0xffffff8000d07947 */ /* 0x000fea000383ffff */
.L_x_3862:
[----:B------:R-:W3:Y:S01]  /*37d10*/  S2R R4, SR_TID.X ;  /* 0x0000000000047919 */ /* 0x000ee20000002100 */
[----:B------:R-:W-:Y:S01]  /*37d20*/  BSSY B0, `(.L_x_4025) ;  /* 0x000000a000007945 */ /* 0x000fe20003800000 */
[----:B------:R-:W-:Y:S02]  /*37d30*/  IMAD.MOV.U32 R12, RZ, RZ, RZ ;  /* 0x000000ffff0c7224 */ /* 0x000fe400078e00ff */
[----:B0-----:R-:W-:Y:S02]  /*37d40*/  IMAD.MOV.U32 R11, RZ, RZ, 0x1f ;  /* 0x0000001fff0b7424 */ /* 0x001fe400078e00ff */
[----:B------:R-:W-:Y:S01]  /*37d50*/  IMAD.MOV.U32 R15, RZ, RZ, -0x1 ;  /* 0xffffffffff0f7424 */ /* 0x000fe200078e00ff */
[----:B---3--:R-:W-:-:S04]  /*37d60*/  SHF.R.U32.HI R4, RZ, 0x5, R4 ;  /* 0x00000005ff047819 */ /* 0x008fc80000011604 */
[----:B------:R-:W-:-:S05]  /*37d70*/  LOP3.LUT R4, R4, 0x3, RZ, 0xc0, !PT ;  /* 0x0000000304047812 */ /* 0x000fca00078ec0ff */
[----:B------:R-:W-:-:S07]  /*37d80*/  IMAD.MOV.U32 R13, RZ, RZ, R4 ;  /* 0x000000ffff0d7224 */ /* 0x000fce00078e0004 */
[----:B-12---:R-:W-:Y:S05]  /*37d90*/  WARPSYNC.COLLECTIVE R15, `(.L_x_4026) ;  /* 0x000000000f087348 */ /* 0x006fea0003c00000 */
[----:B------:R0:W3:Y:S02]  /*37da0*/  SHFL.IDX P6, R14, R13, R12, R11 ;  /* 0x0000000c0d0e7389 */ /* 0x0000e400000c000b */
[----:B0123--:R-:W-:Y:S01]  /*37db0*/  ENDCOLLECTIVE ;  /* 0x000000000000791b */ /* 0x00ffe20003800000 */
.L_x_4026:
[----:B------:R-:W-:Y:S05]  /*37dc0*/  BSYNC B0 ;  /* 0x0000000000007941 */ /* 0x000fea0003800000 */
.L_x_4025:
[----:B------:R-:W-:Y:S05]  /*37dd0*/  BRA `(.L_x_4027) ;  /* 0xffffff9000bc7947 */ /* 0x000fea000383ffff */
.L_x_3864:
[----:B------:R-:W-:Y:S01]  /*37de0*/  BSSY B0, `(.L_x_4028) ;  /* 0x0000006000007945 */ /* 0x000fe20003800000 */
[----:B------:R-:W-:-:S07]  /*37df0*/  IMAD.MOV.U32 R15, RZ, RZ, -0x1 ;  /* 0xffffffffff0f7424 */ /* 0x000fce00078e00ff */
[----:B012-4-:R-:W-:Y:S05]  /*37e00*/  WARPSYNC.COLLECTIVE R15, `(.L_x_4029) ;  /* 0x000000000f0c7348 */ /* 0x017fea0003c00000 */
[----:B------:R-:W-:Y:S02]  /*37e10*/  ELECT P6, UR62, PT ;  /* 0x00000000003e782f */ /* 0x000fe400038c0000 */
[----:B------:R-:W-:Y:S01]  /*37e20*/  MOV R14, UR62 ;  /* 0x0000003e000e7c02 */ /* 0x000fe20008000f00 */
[----:B012-4-:R-:W-:Y:S10]  /*37e30*/  ENDCOLLECTIVE ;  /* 0x000000000000791b */ /* 0x017ff40003800000 */
.L_x_4029:
[----:B------:R-:W-:Y:S05]  /*37e40*/  BSYNC B0 ;  /* 0x0000000000007941 */ /* 0x000fea0003800000 */
.L_x_4028:
[----:B------:R-:W-:Y:S05]  /*37e50*/  BRA `(.L_x_4030) ;  /* 0xffffff9000c87947 */ /* 0x000fea000383ffff */
.L_x_3866:
[----:B--2---:R2:W3:Y:S02]  /*37e60*/  SYNCS.PHASECHK.TRANS64.TRYWAIT P0, [R0+URZ+0x32440], R2 ;  /* 0x03244002000075a7 */ /* 0x0044e4000800017f */
[----:B---3--:R-:W-:Y:S05]  /*37e70*/  @!P0 NANOSLEEP.SYNCS 0x989680 ;  /* 0x009896800000895d */ /* 0x008fea0003900000 */
[----:B------:R-:W3:Y:S02]  /*37e80*/  @!P0 SYNCS.PHASECHK.TRANS64 P0, [R0+URZ+0x32440], R2 ;  /* 0x03244002000085a7 */ /* 0x000ee4000800007f */
[----:B---3--:R-:W-:Y:S05]  /*37e90*/  @!P0 BRA `(.L_x_3866) ;  /* 0xfffffffc00f08947 */ /* 0x008fea000383ffff */
[----:B------:R-:W-:Y:S05]  /*37ea0*/  BRA `(.L_x_4031) ;  /* 0xffffff9400307947 */ /* 0x000fea000383ffff */
.L_x_3870:
        /* <DEDUP_REMOVED lines=10> */
.L_x_4032:
[----:B------:R0:W-:Y:S01]  /*37f50*/  STL [R1+0x488], R8 ;  /* 0x0004880801007387 */ /* 0x0001e20000100800 */
[----:B------:R-:W-:Y:S02]  /*37f60*/  IMAD.MOV.U32 R13, RZ, RZ, R3 ;  /* 0x000000ffff0d7224 */ /* 0x000fe400078e0003 */
[----:B------:R-:W-:-:S07]  /*37f70*/  IMAD.MOV.U32 R4, RZ, RZ, R14 ;  /* 0x000000ffff047224 */ /* 0x000fce00078e000e */
[----:B0-----:R-:W-:Y:S05]  /*37f80*/  WARPSYNC.COLLECTIVE R15, `(.L_x_4033) ;  /* 0x000000000f087348 */ /* 0x001fea0003c00000 */
[----:B------:R1:W2:Y:S02]  /*37f90*/  SHFL.IDX P6, R14, R13, R12, R11 ;  /* 0x0000000c0d0e7389 */ /* 0x0002a400000c000b */
[----:B012---:R-:W-:Y:S01]  /*37fa0*/  ENDCOLLECTIVE ;  /* 0x000000000000791b */ /* 0x007fe20003800000 */
.L_x_4033:
[----:B------:R-:W-:Y:S02]  /*37fb0*/  IMAD.MOV.U32 R13, RZ, RZ, R2 ;  /* 0x000000ffff0d7224 */ /* 0x000fe400078e0002 */
[----:B------:R-:W-:Y:S02]  /*37fc0*/  IMAD.MOV.U32 R12, RZ, RZ, 0x1 ;  /* 0x00000001ff0c7424 */ /* 0x000fe400078e00ff */
[----:B------:R-:W-:-:S07]  /*37fd0*/  IMAD.MOV.U32 R5, RZ, RZ, R14 ;  /* 0x000000ffff057224 */ /* 0x000fce00078e000e */
[----:B------:R-:W-:Y:S05]  /*37fe0*/  WARPSYNC.COLLECTIVE R15, `(.L_x_4034) ;  /* 0x000000000f087348 */ /* 0x000fea0003c00000 */
[----:B------:R0:W1:Y:S02]  /*37ff0*/  SHFL.IDX P6, R14, R13, R12, R11 ;  /* 0x0000000c0d0e7389 */ /* 0x00006400000c000b */
[----:B01----:R-:W-:Y:S01]  /*38000*/  ENDCOLLECTIVE ;  /* 0x000000000000791b */ /* 0x003fe20003800000 */
.L_x_4034:
[----:B------:R-:W-:Y:S02]  /*38010*/  IMAD.MOV.U32 R13, RZ, RZ, R3 ;  /* 0x000000ffff0d7224 */ /* 0x000fe400078e0003 */
[----:B------:R-:W-:Y:S02]  /*38020*/  IMAD R0, R0, R7, RZ ;  /* 0x0000000700007224 */ /* 0x000fe400078e02ff */
[----:B------:R-:W-:-:S07]  /*38030*/  IMAD.MOV.U32 R7, RZ, RZ, R14 ;  /* 0x000000ffff077224 */ /* 0x000fce00078e000e */
[----:B------:R-:W-:Y:S05]  /*38040*/  WARPSYNC.COLLECTIVE R15, `(.L_x_4035) ;  /* 0x000000000f087348 */ /* 0x000fea0003c00000 */
[----:B------:R0:W1:Y:S02]  /*38050*/  SHFL.IDX P6, R14, R13, R12, R11 ;  /* 0x0000000c0d0e7389 */ /* 0x00006400000c000b */
[----:B01----:R-:W-:Y:S01]  /*38060*/  ENDCOLLECTIVE ;  /* 0x000000000000791b */ /* 0x003fe20003800000 */
.L_x_4035:
        /* <DEDUP_REMOVED lines=10> */
.L_x_4036:
        /* <DEDUP_REMOVED lines=15> */
.L_x_4037:
        /* <DEDUP_REMOVED lines=19> */
.L_x_4038:
        /* <DEDUP_REMOVED lines=10> */
.L_x_4039:
        /* <DEDUP_REMOVED lines=13> */
.L_x_4040:
        /* <DEDUP_REMOVED lines=10> */
.L_x_4041:
        /* <DEDUP_REMOVED lines=13> */
.L_x_4042:
        /* <DEDUP_REMOVED lines=10> */
.L_x_4043:
        /* <DEDUP_REMOVED lines=13> */
.L_x_4044:
        /* <DEDUP_REMOVED lines=10> */
.L_x_4045:
        /* <DEDUP_REMOVED lines=11> */
.L_x_4046:
        /* <DEDUP_REMOVED lines=14> */
.L_x_4047:
[----:B------:R-:W-:Y:S01]  /*389b0*/  IMAD.MOV.U32 R3, RZ, RZ, R14 ;  /* 0x000000ffff037224 */ /* 0x000fe200078e000e */
[----:B------:R-:W-:Y:S06]  /*389c0*/  BRA `(.L_x_4048) ;  /* 0xffffff9400d47947 */ /* 0x000fec000383ffff */
.L_x_3874:
        /* <DEDUP_REMOVED lines=36> */
.L_x_4050:
[----:B------:R-:W-:Y:S05]  /*38c10*/  BSYNC B0 ;  /* 0x0000000000007941 */ /* 0x000fea0003800000 */
.L_x_4049:
        /* <DEDUP_REMOVED lines=10> */
.L_x_4051:
        /* <DEDUP_REMOVED lines=16> */
.L_x_4052:
        /* <DEDUP_REMOVED lines=15> */
.L_x_4053:
        /* <DEDUP_REMOVED lines=9> */
.L_x_4054:
        /* <DEDUP_REMOVED lines=15> */
.L_x_4055:
        /* <DEDUP_REMOVED lines=9> */
.L_x_4056:
        /* <DEDUP_REMOVED lines=15> */
.L_x_4057:
        /* <DEDUP_REMOVED lines=9> */
.L_x_4058:
        /* <DEDUP_REMOVED lines=15> */
.L_x_4059:
        /* <DEDUP_REMOVED lines=9> */
.L_x_4060:
        /* <DEDUP_REMOVED lines=14> */
.L_x_4061:
        /* <DEDUP_REMOVED lines=19> */
.L_x_4062:
[----:B------:R-:W-:Y:S02]  /*395d0*/  IMAD.MOV.U32 R13, RZ, RZ, R2 ;  /* 0x000000ffff0d7224 */ /* 0x000fe400078e0002 */
[----:B------:R-:W-:-:S07]  /*395e0*/  IMAD.MOV.U32 R6, RZ, RZ, R14 ;  /* 0x000000ffff067224 */ /* 0x000fce00078e000e */
[----:B------:R-:W-:Y:S05]  /*395f0*/  WARPSYNC.COLLECTIVE R15, `(.L_x_4063) ;  /* 0x000000000f087348 */ /* 0x000fea0003c00000 */
[----:B------:R0:W1:Y:S02]  /*39600*/  SHFL.IDX P6, R14, R13, R12, R11 ;  /* 0x0000000c0d0e7389 */ /* 0x00006400000c000b */
[----:B01----:R-:W-:Y:S01]  /*39610*/  ENDCOLLECTIVE ;  /* 0x000000000000791b */ /* 0x003fe20003800000 */
.L_x_4063:
[----:B------:R-:W-:Y:S02]  /*39620*/  IMAD.MOV.U32 R13, RZ, RZ, R0 ;  /* 0x000000ffff0d7224 */ /* 0x000fe400078e0000 */
[----:B------:R-:W-:Y:S02]  /*39630*/  IMAD.MOV.U32 R12, RZ, RZ, 0x7 ;  /* 0x00000007ff0c7424 */ /* 0x000fe400078e00ff */
[----:B------:R-:W-:-:S07]  /*39640*/  IMAD.MOV.U32 R4, RZ, RZ, R14 ;  /* 0x000000ffff047224 */ /* 0x000fce00078e000e */
[----:B------:R-:W-:Y:S05]  /*39650*/  WARPSYNC.COLLECTIVE R15, `(.L_x_4064) ;  /* 0x000000000f087348 */ /* 0x000fea0003c00000 */
[----:B------:R0:W1:Y:S02]  /*39660*/  SHFL.IDX P6, R14, R13, R12, R11 ;  /* 0x0000000c0d0e7389 */ /* 0x00006400000c000b */
[----:B01----:R-:W-:Y:S01]  /*39670*/  ENDCOLLECTIVE ;  /* 0x000000000000791b */ /* 0x003fe20003800000 */
.L_x_4064:
        /* <DEDUP_REMOVED lines=10> */
.L_x_4065:
        /* <DEDUP_REMOVED lines=9> */
.L_x_3879:
[----:B-1----:R-:W4:Y:S02]  /*397b0*/  LDL R2, [R1+0x460] ;  /* 0x0004600001027983 */ /* 0x002f240000100800 */
[----:B----4-:R1:W4:Y:S02]  /*397c0*/  SYNCS.PHASECHK.TRANS64.TRYWAIT P0, [R2+URZ+0x32420], R0 ;  /* 0x03242000020075a7 */ /* 0x010324000800017f */
[----:B----4-:R-:W-:Y:S05]  /*397d0*/  @!P0 NANOSLEEP.SYNCS 0x989680 ;  /* 0x009896800000895d */ /* 0x010fea0003900000 */
[----:B------:R-:W4:Y:S02]  /*397e0*/  @!P0 SYNCS.PHASECHK.TRANS64 P0, [R2+URZ+0x32420], R0 ;  /* 0x03242000020085a7 */ /* 0x000f24000800007f */
[----:B----4-:R-:W-:Y:S05]  /*397f0*/  @!P0 BRA `(.L_x_3879) ;  /* 0xfffffffc00ec8947 */ /* 0x010fea000383ffff */
[----:B------:R-:W-:Y:S05]  /*39800*/  BRA `(.L_x_4067) ;  /* 0xffffff98000c7947 */ /* 0x000fea000383ffff */
.L_x_3883:
[----:B0-----:R0:W1:Y:S02]  /*39810*/  SYNCS.PHASECHK.TRANS64.TRYWAIT P0, [R2+URZ+0x32460], R0 ;  /* 0x03246000020075a7 */ /* 0x001064000800017f */
[----:B-1----:R-:W-:Y:S05]  /*39820*/  @!P0 NANOSLEEP.SYNCS 0x989680 ;  /* 0x009896800000895d */ /* 0x002fea0003900000 */
[----:B------:R-:W1:Y:S02]  /*39830*/  @!P0 SYNCS.PHASECHK.TRANS64 P0, [R2+URZ+0x32460], R0 ;  /* 0x03246000020085a7 */ /* 0x000e64000800007f */
[----:B-1----:R-:W-:Y:S05]  /*39840*/  @!P0 BRA `(.L_x_3883) ;  /* 0xfffffffc00f08947 */ /* 0x002fea000383ffff */
[----:B------:R-:W-:Y:S05]  /*39850*/  BRA `(.L_x_4068) ;  /* 0xffffff98003c7947 */ /* 0x000fea000383ffff */
.L_x_3898:
[----:B0-----:R0:W1:Y:S02]  /*39860*/  SYNCS.PHASECHK.TRANS64.TRYWAIT P0, [R2+URZ+0x32440], R5 ;  /* 0x03244005020075a7 */ /* 0x001064000800017f */
[----:B-1----:R-:W-:Y:S05]  /*39870*/  @!P0 NANOSLEEP.SYNCS 0x989680 ;  /* 0x009896800000895d */ /* 0x002fea0003900000 */
[----:B------:R-:W1:Y:S02]  /*39880*/  @!P0 SYNCS.PHASECHK.TRANS64 P0, [R2+URZ+0x32440], R5 ;  /* 0x03244005020085a7 */ /* 0x000e64000800007f */
[----:B-1----:R-:W-:Y:S05]  /*39890*/  @!P0 BRA `(.L_x_3898) ;  /* 0xfffffffc00f08947 */ /* 0x002fea000383ffff */
[----:B------:R-:W-:Y:S05]  /*398a0*/  BRA `(.L_x_4069) ;  /* 0xffffffa000587947 */ /* 0x000fea000383ffff */
.L_x_3903:
[----:B-1----:R1:W2:Y:S02]  /*398b0*/  SYNCS.PHASECHK.TRANS64.TRYWAIT P0, [R2+URZ+0x32460], R5 ;  /* 0x03246005020075a7 */ /* 0x0022a4000800017f */
[----:B--2---:R-:W-:Y:S05]  /*398c0*/  @!P0 NANOSLEEP.SYNCS 0x989680 ;  /* 0x009896800000895d */ /* 0x004fea0003900000 */
[----:B------:R-:W2:Y:S02]  /*398d0*/  @!P0 SYNCS.PHASECHK.TRANS64 P0, [R2+URZ+0x32460], R5 ;  /* 0x03246005020085a7 */ /* 0x000ea4000800007f */
[----:B--2---:R-:W-:Y:S05]  /*398e0*/  @!P0 BRA `(.L_x_3903) ;  /* 0xfffffffc00f08947 */ /* 0x004fea000383ffff */
[----:B------:R-:W-:Y:S05]  /*398f0*/  BRA `(.L_x_4070) ;  /* 0xffffffa000dc7947 */ /* 0x000fea000383ffff */
.L_x_3914:
[----:B0-----:R0:W1:Y:S02]  /*39900*/  SYNCS.PHASECHK.TRANS64.TRYWAIT P0, [R3+URZ+0x32440], R2 ;  /* 0x03244002030075a7 */ /* 0x001064000800017f */
[----:B-1----:R-:W-:Y:S05]  /*39910*/  @!P0 NANOSLEEP.SYNCS 0x989680 ;  /* 0x009896800000895d */ /* 0x002fea0003900000 */
[----:B------:R-:W1:Y:S02]  /*39920*/  @!P0 SYNCS.PHASECHK.TRANS64 P0, [R3+URZ+0x32440], R2 ;  /* 0x03244002030085a7 */ /* 0x000e64000800007f */
[----:B-1----:R-:W-:Y:S05]  /*39930*/  @!P0 BRA `(.L_x_3914) ;  /* 0xfffffffc00f08947 */ /* 0x002fea000383ffff */
[----:B------:R-:W-:Y:S05]  /*39940*/  BRA `(.L_x_4071) ;  /* 0xffffffa800dc7947 */ /* 0x000fea000383ffff */
.L_x_3919:
[----:B-1----:R1:W2:Y:S02]  /*39950*/  SYNCS.PHASECHK.TRANS64.TRYWAIT P0, [R3+URZ+0x32460], R2 ;  /* 0x03246002030075a7 */ /* 0x0022a4000800017f */
[----:B--2---:R-:W-:Y:S05]  /*39960*/  @!P0 NANOSLEEP.SYNCS 0x989680 ;  /* 0x009896800000895d */ /* 0x004fea0003900000 */
[----:B------:R-:W2:Y:S02]  /*39970*/  @!P0 SYNCS.PHASECHK.TRANS64 P0, [R3+URZ+0x32460], R2 ;  /* 0x03246002030085a7 */ /* 0x000ea4000800007f */
[----:B--2---:R-:W-:Y:S05]  /*39980*/  @!P0 BRA `(.L_x_3919) ;  /* 0xfffffffc00f08947 */ /* 0x004fea000383ffff */
[----:B------:R-:W-:Y:S05]  /*39990*/  BRA `(.L_x_4072) ;  /* 0xffffffac005c7947 */ /* 0x000fea000383ffff */
.L_x_3930:
[----:B0-----:R0:W1:Y:S02]  /*399a0*/  SYNCS.PHASECHK.TRANS64.TRYWAIT P0, [R3+URZ+0x32440], R2 ;  /* 0x03244002030075a7 */ /* 0x001064000800017f */
[----:B-1----:R-:W-:Y:S05]  /*399b0*/  @!P0 NANOSLEEP.SYNCS 0x989680 ;  /* 0x009896800000895d */ /* 0x002fea0003900000 */
[----:B------:R-:W1:Y:S02]  /*399c0*/  @!P0 SYNCS.PHASECHK.TRANS64 P0, [R3+URZ+0x32440], R2 ;  /* 0x03244002030085a7 */ /* 0x000e64000800007f */
[----:B-1----:R-:W-:Y:S05]  /*399d0*/  @!P0 BRA `(.L_x_3930) ;  /* 0xfffffffc00f08947 */ /* 0x002fea000383ffff */
[----:B------:R-:W-:Y:S05]  /*399e0*/  BRA `(.L_x_4073) ;  /* 0xffffffb400387947 */ /* 0x000fea000383ffff */
.L_x_3935:
[----:B-1----:R1:W2:Y:S02]  /*399f0*/  SYNCS.PHASECHK.TRANS64.TRYWAIT P0, [R3+URZ+0x32460], R2 ;  /* 0x03246002030075a7 */ /* 0x0022a4000800017f */
[----:B--2---:R-:W-:Y:S05]  /*39a00*/  @!P0 NANOSLEEP.SYNCS 0x989680 ;  /* 0x009896800000895d */ /* 0x004fea0003900000 */
[----:B------:R-:W2:Y:S02]  /*39a10*/  @!P0 SYNCS.PHASECHK.TRANS64 P0, [R3+URZ+0x32460], R2 ;  /* 0x03246002030085a7 */ /* 0x000ea4000800007f */
[----:B--2---:R-:W-:Y:S05]  /*39a20*/  @!P0 BRA `(.L_x_3935) ;  /* 0xfffffffc00f08947 */ /* 0x004fea000383ffff */
[----:B------:R-:W-:Y:S05]  /*39a30*/  BRA `(.L_x_4074) ;  /* 0xffffffb400bc7947 */ /* 0x000fea000383ffff */
.L_x_3947:
[----:B------:R-:W-:Y:S01]  /*39a40*/  BSSY B0, `(.L_x_4075) ;  /* 0x0000008000007945 */ /* 0x000fe20003800000 */
[----:B------:R-:W-:Y:S02]  /*39a50*/  IMAD.MOV.U32 R13, RZ, RZ, R16 ;  /* 0x000000ffff0d7224 */ /* 0x000fe400078e0010 */
[----:B------:R-:W-:Y:S02]  /*39a60*/  IMAD.MOV.U32 R12, RZ, RZ, RZ ;  /* 0x000000ffff0c7224 */ /* 0x000fe400078e00ff */
[----:B0-----:R-:W-:Y:S02]  /*39a70*/  IMAD.MOV.U32 R11, RZ, RZ, 0x1f ;  /* 0x0000001fff0b7424 */ /* 0x001fe400078e00ff */
[----:B------:R-:W-:-:S07]  /*39a80*/  IMAD.MOV.U32 R15, RZ, RZ, -0x1 ;  /* 0xffffffffff0f7424 */ /* 0x000fce00078e00ff */
[----:B-----5:R-:W-:Y:S05]  /*39a90*/  WARPSYNC.COLLECTIVE R15, `(.L_x_4076) ;  /* 0x000000000f087348 */ /* 0x020fea0003c00000 */
[----:B------:R0:W1:Y:S02]  /*39aa0*/  SHFL.IDX P6, R14, R13, R12, R11 ;  /* 0x0000000c0d0e7389 */ /* 0x00006400000c000b */
[----:B01---5:R-:W-:Y:S01]  /*39ab0*/  ENDCOLLECTIVE ;  /* 0x000000000000791b */ /* 0x023fe20003800000 */
.L_x_4076:
[----:B------:R-:W-:Y:S05]  /*39ac0*/  BSYNC B0 ;  /* 0x0000000000007941 */ /* 0x000fea0003800000 */
.L_x_4075:
        /* <DEDUP_REMOVED lines=9> */
.L_x_4077:
        /* <DEDUP_REMOVED lines=18> */
.L_x_4078:
        /* <DEDUP_REMOVED lines=8> */
.L_x_4079:
        /* <DEDUP_REMOVED lines=8> */
.L_x_4080:
        /* <DEDUP_REMOVED lines=8> */
.L_x_4081:
        /* <DEDUP_REMOVED lines=8> */
.L_x_4082:
        /* <DEDUP_REMOVED lines=9> */
.L_x_4083:
[----:B------:R-:W-:Y:S01]  /*39f10*/  IMAD.MOV.U32 R16, RZ, RZ, R14 ;  /* 0x000000ffff107224 */ /* 0x000fe200078e000e */
[----:B------:R-:W-:Y:S06]  /*39f20*/  BRA `(.L_x_4084) ;  /* 0xffffffbc00087947 */ /* 0x000fec000383ffff */
.L_x_3952:
        /* <DEDUP_REMOVED lines=8> */
.L_x_4086:
[----:B------:R-:W-:Y:S05]  /*39fb0*/  BSYNC B0 ;  /* 0x0000000000007941 */ /* 0x000fea0003800000 */
.L_x_4085:
        /* <DEDUP_REMOVED lines=10> */
.L_x_4087:
        /* <DEDUP_REMOVED lines=8> */
.L_x_4088:
        /* <DEDUP_REMOVED lines=8> */
.L_x_4089:
        /* <DEDUP_REMOVED lines=8> */
.L_x_4090:
        /* <DEDUP_REMOVED lines=9> */
.L_x_4091:
[----:B------:R-:W-:Y:S01]  /*3a270*/  IMAD.MOV.U32 R16, RZ, RZ, R14 ;  /* 0x000000ffff107224 */ /* 0x000fe200078e000e */
[----:B------:R-:W-:Y:S06]  /*3a280*/  BRA `(.L_x_4092) ;  /* 0xffffffb800cc7947 */ /* 0x000fec000383ffff */
.L_x_3954:
[----:B------:R-:W-:Y:S01]  /*3a290*/  BSSY B0, `(.L_x_4093) ;  /* 0x0000006000007945 */ /* 0x000fe20003800000 */
[----:B------:R-:W-:Y:S01]  /*3a2a0*/  PLOP3.LUT P6, PT, P6, PT, PT, 0x8, 0x0 ;  /* 0x000000000000781c */ /* 0x000fe200037ce170 */
[----:B------:R-:W-:-:S12]  /*3a2b0*/  IMAD.MOV.U32 R15, RZ, RZ, -0x1 ;  /* 0xffffffffff0f7424 */ /* 0x000fd800078e00ff */
[----:B0----5:R-:W-:Y:S05]  /*3a2c0*/  WARPSYNC.COLLECTIVE R15, `(.L_x_4094) ;  /* 0x000000000f087348 */ /* 0x021fea0003c00000 */
[----:B------:R-:W-:Y:S01]  /*3a2d0*/  VOTE.ANY R14, PT, P6 ;  /* 0x00000000000e7806 */ /* 0x000fe200030e0100 */
[----:B0----5:R-:W-:Y:S06]  /*3a2e0*/  ENDCOLLECTIVE ;  /* 0x000000000000791b */ /* 0x021fec0003800000 */
.L_x_4094:
[----:B------:R-:W-:Y:S05]  /*3a2f0*/  BSYNC B0 ;  /* 0x0000000000007941 */ /* 0x000fea0003800000 */
.L_x_4093:
        /* <DEDUP_REMOVED lines=9> */
.L_x_4095:
[----:B------:R-:W-:Y:S01]  /*3a390*/  IMAD.MOV.U32 R17, RZ, RZ, R14 ;  /* 0x000000ffff117224 */ /* 0x000fe200078e000e */
[----:B------:R-:W-:Y:S06]  /*3a3a0*/  BRA `(.L_x_4096) ;  /* 0xffffffb800bc7947 */ /* 0x000fec000383ffff */
.L_x_3956:
[----:B------:R-:W-:Y:S01]  /*3a3b0*/  BSSY B0, `(.L_x_4097) ;  /* 0x0000007000007945 */ /* 0x000fe20003800000 */
[----:B------:R-:W-:Y:S02]  /*3a3c0*/  IMAD.MOV.U32 R13, RZ, RZ, R2 ;  /* 0x000000ffff0d7224 */ /* 0x000fe400078e0002 */
[----:B------:R-:W-:Y:S02]  /*3a3d0*/  IMAD.MOV.U32 R11, RZ, RZ, 0x1f ;  /* 0x0000001fff0b7424 */ /* 0x000fe400078e00ff */
[----:B------:R-:W-:-:S07]  /*3a3e0*/  IMAD.MOV.U32 R15, RZ, RZ, -0x1 ;  /* 0xffffffffff0f7424 */ /* 0x000fce00078e00ff */
[----:B012--5:R-:W-:Y:S05]  /*3a3f0*/  WARPSYNC.COLLECTIVE R15, `(.L_x_4098) ;  /* 0x000000000f087348 */ /* 0x027fea0003c00000 */
[----:B------:R3:W4:Y:S02]  /*3a400*/  SHFL.IDX P6, R14, R13, R12, R11 ;  /* 0x0000000c0d0e7389 */ /* 0x00072400000c000b */
[----:B012345:R-:W-:Y:S01]  /*3a410*/  ENDCOLLECTIVE ;  /* 0x000000000000791b */ /* 0x03ffe20003800000 */
.L_x_4098:
[----:B------:R-:W-:Y:S05]  /*3a420*/  BSYNC B0 ;  /* 0x0000000000007941 */ /* 0x000fea0003800000 */
.L_x_4097:
[----:B------:R-:W-:Y:S01]  /*3a430*/  IMAD.MOV.U32 R2, RZ, RZ, R14 ;  /* 0x000000ffff027224 */ /* 0x000fe200078e000e */
[----:B------:R-:W-:Y:S06]  /*3a440*/  BRA `(.L_x_4099) ;  /* 0xffffffb800b07947 */ /* 0x000fec000383ffff */
.L_x_3960:
[----:B0-----:R0:W1:Y:S02]  /*3a450*/  SYNCS.PHASECHK.TRANS64.TRYWAIT P0, [R0+URZ+0x32420], R3 ;  /* 0x03242003000075a7 */ /* 0x001064000800017f */
[----:B-1----:R-:W-:Y:S05]  /*3a460*/  @!P0 NANOSLEEP.SYNCS 0x989680 ;  /* 0x009896800000895d */ /* 0x002fea0003900000 */
[----:B------:R-:W1:Y:S02]  /*3a470*/  @!P0 SYNCS.PHASECHK.TRANS64 P0, [R0+URZ+0x32420], R3 ;  /* 0x03242003000085a7 */ /* 0x000e64000800007f */
[----:B-1----:R-:W-:Y:S05]  /*3a480*/  @!P0 BRA `(.L_x_3960) ;  /* 0xfffffffc00f08947 */ /* 0x002fea000383ffff */
[----:B------:R-:W-:Y:S05]  /*3a490*/  BRA `(.L_x_4100) ;  /* 0xffffffc000347947 */ /* 0x000fea000383ffff */
.L_x_3961:
        /* <DEDUP_REMOVED lines=8> */
[----:B0--3-5:R-:W-:Y:S05]  /*3a520*/  WARPSYNC.COLLECTIVE R15, `(.L_x_4102) ;  /* 0x000000000f087348 */ /* 0x029fea0003c00000 */
[----:B------:R1:W2:Y:S02]  /*3a530*/  SHFL.IDX P6, R14, R13, R12, R11 ;  /* 0x0000000c0d0e7389 */ /* 0x0002a400000c000b */
[----:B0123-5:R-:W-:Y:S01]  /*3a540*/  ENDCOLLECTIVE ;  /* 0x000000000000791b */ /* 0x02ffe20003800000 */
.L_x_4102:
[----:B------:R-:W-:Y:S05]  /*3a550*/  BSYNC B0 ;  /* 0x0000000000007941 */ /* 0x000fea0003800000 */
.L_x_4101:
[----:B------:R-:W-:Y:S05]  /*3a560*/  BRA `(.L_x_4103) ;  /* 0xffffffc0001c7947 */ /* 0x000fea000383ffff */
.L_x_3962:
[----:B------:R-:W-:Y:S01]  /*3a570*/  BSSY B0, `(.L_x_4104) ;  /* 0x0000006000007945 */ /* 0x000fe20003800000 */
[----:B------:R-:W-:-:S07]  /*3a580*/  IMAD.MOV.U32 R15, RZ, RZ, -0x1 ;  /* 0xffffffffff0f7424 */ /* 0x000fce00078e00ff */
[----:B01-3-5:R-:W-:Y:S05]  /*3a590*/  WARPSYNC.COLLECTIVE R15, `(.L_x_4105) ;  /* 0x000000000f0c7348 */ /* 0x02bfea0003c00000 */
[----:B------:R-:W-:Y:S02]  /*3a5a0*/  ELECT P6, UR62, PT ;  /* 0x00000000003e782f */ /* 0x000fe400038c0000 */
[----:B------:R-:W-:Y:S01]  /*3a5b0*/  MOV R14, UR62 ;  /* 0x0000003e000e7c02 */ /* 0x000fe20008000f00 */
[----:B01-3-5:R-:W-:Y:S10]  /*3a5c0*/  ENDCOLLECTIVE ;  /* 0x000000000000791b */ /* 0x02bff40003800000 */
.L_x_4105:
[----:B------:R-:W-:Y:S05]  /*3a5d0*/  BSYNC B0 ;  /* 0x0000000000007941 */ /* 0x000fea0003800000 */
.L_x_4104:
[----:B------:R-:W-:Y:S05]  /*3a5e0*/  BRA `(.L_x_4106) ;  /* 0xffffffc000107947 */ /* 0x000fea000383ffff */
.L_x_3964:
[----:B0-----:R0:W1:Y:S02]  /*3a5f0*/  SYNCS.PHASECHK.TRANS64.TRYWAIT P0, [R6+URZ], R5 ;  /* 0x00000005060075a7 */ /* 0x001064000800017f */
[----:B-1----:R-:W-:Y:S05]  /*3a600*/  @!P0 NANOSLEEP.SYNCS 0x989680 ;  /* 0x009896800000895d */ /* 0x002fea0003900000 */
[----:B------:R-:W1:Y:S02]  /*3a610*/  @!P0 SYNCS.PHASECHK.TRANS64 P0, [R6+URZ], R5 ;  /* 0x00000005060085a7 */ /* 0x000e64000800007f */
[----:B-1----:R-:W-:Y:S05]  /*3a620*/  @!P0 BRA `(.L_x_3964) ;  /* 0xfffffffc00f08947 */ /* 0x002fea000383ffff */
[----:B------:R-:W-:Y:S05]  /*3a630*/  BRA `(.L_x_4107) ;  /* 0xffffffc0004c7947 */ /* 0x000fea000383ffff */
.L_x_3965:
[----:B-1----:R1:W2:Y:S02]  /*3a640*/  SYNCS.PHASECHK.TRANS64.TRYWAIT P0, [R7+URZ], R2 ;  /* 0x00000002070075a7 */ /* 0x0022a4000800017f */
[----:B--2---:R-:W-:Y:S05]  /*3a650*/  @!P0 NANOSLEEP.SYNCS 0x989680 ;  /* 0x009896800000895d */ /* 0x004fea0003900000 */
[----:B------:R-:W2:Y:S02]  /*3a660*/  @!P0 SYNCS.PHASECHK.TRANS64 P0, [R7+URZ], R2 ;  /* 0x00000002070085a7 */ /* 0x000ea4000800007f */
[----:B--2---:R-:W-:Y:S05]  /*3a670*/  @!P0 BRA `(.L_x_3965) ;  /* 0xfffffffc00f08947 */ /* 0x004fea000383ffff */
[----:B------:R-:W-:Y:S05]  /*3a680*/  BRA `(.L_x_4108) ;  /* 0xffffffc000407947 */ /* 0x000fea000383ffff */
.L_x_3967:
[----:B--2---:R2:W3:Y:S02]  /*3a690*/  SYNCS.PHASECHK.TRANS64.TRYWAIT P0, [R4+URZ], R5 ;  /* 0x00000005040075a7 */ /* 0x0044e4000800017f */
[----:B---3--:R-:W-:Y:S05]  /*3a6a0*/  @!P0 NANOSLEEP.SYNCS 0x989680 ;  /* 0x009896800000895d */ /* 0x008fea0003900000 */
[----:B------:R-:W3:Y:S02]  /*3a6b0*/  @!P0 SYNCS.PHASECHK.TRANS64 P0, [R4+URZ], R5 ;  /* 0x00000005040085a7 */ /* 0x000ee4000800007f */
[----:B---3--:R-:W-:Y:S05]  /*3a6c0*/  @!P0 BRA `(.L_x_3967) ;  /* 0xfffffffc00f08947 */ /* 0x008fea000383ffff */
[----:B------:R-:W-:Y:S05]  /*3a6d0*/  BRA `(.L_x_4109) ;  /* 0xffffffc000487947 */ /* 0x000fea000383ffff */
        .type           $_ZN7cutlass13device_kernelIN5flash11enable_sm90INS1_16FlashAttnFwdSm90INS1_25CollectiveMainloopFwdSm90ILi2EN4cute5tupleIJNS5_1CILi1EEES8_S8_EEENS6_IJNS7_ILi128EEENS7_ILi96EEENS7_ILi64EEEEEELi256ENS_10bfloat16_tEfNS_4arch4Sm90ELb0ELb1ELb0ELb1ELb0ELb1ELb1ELb1ELb0ELb1ELb0ELb0EEENS1_21CollectiveEpilogueFwdINS6_IJSA_NS7_ILi256EEESB_EEES9_SE_SG_Li256ELb1ELb1ELb0ELb0EEENS1_36VarlenDynamicPersistentTileSchedulerILi128ELi96ELi256ELi128ELb0ELb1ELb1ELb1ELb0ELb1EEEEEEEEEvNT_6ParamsE$_ZZN5flash25CollectiveMainloopFwdSm90ILi2EN4cute5tupleIJNS1_1CILi1EEES4_S4_EEENS2_IJNS3_ILi128EEENS3_ILi96EEENS3_ILi64EEEEEELi256EN7cutlass10bfloat16_tEfNSA_4arch4Sm90ELb0ELb1ELb0ELb1ELb0ELb1ELb1ELb1ELb0ELb1ELb0ELb0EE3mmaINS_16FlashAttnFwdSm90ISE_NS_21CollectiveEpilogueFwdINS2_IJS6_NS3_ILi256EEES7_EEES5_SB_SD_Li256ELb1ELb1ELb0ELb0EEENS_36VarlenDynamicPersistentTileSchedulerILi128ELi96ELi256ELi128ELb0ELb1ELb1ELb1ELb0ELb1EEEE13SharedStorageENS1_6TensorINS1_11ArrayEngineIfLm128EEENS1_6LayoutINS2_IJNS2_IJNS3_ILi2EEEST_NS3_ILi32EEEEEES4_S4_EEENS2_IJNS2_IJS4_ST_NS3_ILi4EEEEEENS3_ILi0EEESZ_EEEEEEENS_7SoftmaxILi2ELi0EEEEEbRKNSE_6ParamsENSA_25PipelineTmaAsyncNoClusterILi2ENSA_16PipelineTmaAsyncILi2EEEEES1B_RNSA_13PipelineStateILj2EEERT0_RT1_iRiRKNS_16SeqlenInfoQKNewKILb1ELb1EEENS2_IJiiiiEEERT_ENKUliT_T0_T1_E_clIZSF_ISO_S12_S14_EbS17_S1B_S1B_S1E_S1G_S1I_iS1J_S1N_S1O_S1Q_EUlRS1R_iE0_NS3_ILb1EEES1Y_EEDaiS1R_S1S_S1T_,@function
        .size           $_ZN7cutlass13device_kernelIN5flash11enable_sm90INS1_16FlashAttnFwdSm90INS1_25CollectiveMainloopFwdSm90ILi2EN4cute5tupleIJNS5_1CILi1EEES8_S8_EEENS6_IJNS7_ILi128EEENS7_ILi96EEENS7_ILi64EEEEEELi256ENS_10bfloat16_tEfNS_4arch4Sm90ELb0ELb1ELb0ELb1ELb0ELb1ELb1ELb1ELb0ELb1ELb0ELb0EEENS1_21CollectiveEpilogueFwdINS6_IJSA_NS7_ILi256EEESB_EEES9_SE_SG_Li256ELb1ELb1ELb0ELb0EEENS1_36VarlenDynamicPersistentTileSchedulerILi128ELi96ELi256ELi128ELb0ELb1ELb1ELb1ELb0ELb1EEEEEEEEEvNT_6ParamsE$_ZZN5flash25CollectiveMainloopFwdSm90ILi2EN4cute5tupleIJNS1_1CILi1EEES4_S4_EEENS2_IJNS3_ILi128EEENS3_ILi96EEENS3_ILi64EEEEEELi256EN7cutlass10bfloat16_tEfNSA_4arch4Sm90ELb0ELb1ELb0ELb1ELb0ELb1ELb1ELb1ELb0ELb1ELb0ELb0EE3mmaINS_16FlashAttnFwdSm90ISE_NS_21CollectiveEpilogueFwdINS2_IJS6_NS3_ILi256EEES7_EEES5_SB_SD_Li256ELb1ELb1ELb0ELb0EEENS_36VarlenDynamicPersistentTileSchedulerILi128ELi96ELi256ELi128ELb0ELb1ELb1ELb1ELb0ELb1EEEE13SharedStorageENS1_6TensorINS1_11ArrayEngineIfLm128EEENS1_6LayoutINS2_IJNS2_IJNS3_ILi2EEEST_NS3_ILi32EEEEEES4_S4_EEENS2_IJNS2_IJS4_ST_NS3_ILi4EEEEEENS3_ILi0EEESZ_EEEEEEENS_7SoftmaxILi2ELi0EEEEEbRKNSE_6ParamsENSA_25PipelineTmaAsyncNoClusterILi2ENSA_16PipelineTmaAsyncILi2EEEEES1B_RNSA_13PipelineStateILj2EEERT0_RT1_iRiRKNS_16SeqlenInfoQKNewKILb1ELb1EEENS2_IJiiiiEEERT_ENKUliT_T0_T1_E_clIZSF_ISO_S12_S14_EbS17_S1B_S1B_S1E_S1G_S1I_iS1J_S1N_S1O_S1Q_EUlRS1R_iE0_NS3_ILb1EEES1Y_EEDaiS1R_S1S_S1T_,(.L_x_6047 - $_ZN7cutlass13device_kernelIN5flash11enable_sm90INS1_16FlashAttnFwdSm90INS1_25CollectiveMainloopFwdSm90ILi2EN4cute5tupleIJNS5_1CILi1EEES8_S8_EEENS6_IJNS7_ILi128EEENS7_ILi96EEENS7_ILi64EEEEEELi256ENS_10bfloat16_tEfNS_4arch4Sm90ELb0ELb1ELb0ELb1ELb0ELb1ELb1ELb1ELb0ELb1ELb0ELb0EEENS1_21CollectiveEpilogueFwdINS6_IJSA_NS7_ILi256EEESB_EEES9_SE_SG_Li256ELb1ELb1ELb0ELb0EEENS1_36VarlenDynamicPersistentTileSchedulerILi128ELi96ELi256ELi128ELb0ELb1ELb1ELb1ELb0ELb1EEEEEEEEEvNT_6ParamsE$_ZZN5flash25CollectiveMainloopFwdSm90ILi2EN4cute5tupleIJNS1_1CILi1EEES4_S4_EEENS2_IJNS3_ILi128EEENS3_ILi96EEENS3_ILi64EEEEEELi256EN7cutlass10bfloat16_tEfNSA_4arch4Sm90ELb0ELb1ELb0ELb1ELb0ELb1ELb1ELb1ELb0ELb1ELb0ELb0EE3mmaINS_16FlashAttnFwdSm90ISE_NS_21CollectiveEpilogueFwdINS2_IJS6_NS3_ILi256EEES7_EEES5_SB_SD_Li256ELb1ELb1ELb0ELb0EEENS_36VarlenDynamicPersistentTileSchedulerILi128ELi96ELi256ELi128ELb0ELb1ELb1ELb1ELb0ELb1EEEE13SharedStorageENS1_6TensorINS1_11ArrayEngineIfLm128EEENS1_6LayoutINS2_IJNS2_IJNS3_ILi2EEEST_NS3_ILi32EEEEEES4_S4_EEENS2_IJNS2_IJS4_ST_NS3_ILi4EEEEEENS3_ILi0EEESZ_EEEEEEENS_7SoftmaxILi2ELi0EEEEEbRKNSE_6ParamsENSA_25PipelineTmaAsyncNoClusterILi2ENSA_16PipelineTmaAsyncILi2EEEEES1B_RNSA_13PipelineStateILj2EEERT0_RT1_iRiRKNS_16SeqlenInfoQKNewKILb1ELb1EEENS2_IJiiiiEEERT_ENKUliT_T0_T1_E_clIZSF_ISO_S12_S14_EbS17_S1B_S1B_S1E_S1G_S1I_iS1J_S1N_S1O_S1Q_EUlRS1R_iE0_NS3_ILb1EEES1Y_EEDaiS1R_S1S_S1T_)
$_ZN7cutlass13device_kernelIN5flash11enable_sm90INS1_16FlashAttnFwdSm90INS1_25CollectiveMainloopFwdSm90ILi2EN4cute5tupleIJNS5_1CILi1EEES8_S8_EEENS6_IJNS7_ILi128EEENS7_ILi96EEENS7_ILi64EEEEEELi256ENS_10bfloat16_tEfNS_4arch4Sm90ELb0ELb1ELb0ELb1ELb0ELb1ELb1ELb1ELb0ELb1ELb0ELb0EEENS1_21CollectiveEpilogueFwdINS6_IJSA_NS7_ILi256EEESB_EEES9_SE_SG_Li256ELb1ELb1ELb0ELb0EEENS1_36VarlenDynamicPersistentTileSchedulerILi128ELi96ELi256ELi128ELb0ELb1ELb1ELb1ELb0ELb1EEEEEEEEEvNT_6ParamsE$_ZZN5flash25CollectiveMainloopFwdSm90ILi2EN4cute5tupleIJNS1_1CILi1EEES4_S4_EEENS2_IJNS3_ILi128EEENS3_ILi96EEENS3_ILi64EEEEEELi256EN7cutlass10bfloat16_tEfNSA_4arch4Sm90ELb0ELb1ELb0ELb1ELb0ELb1ELb1ELb1ELb0ELb1ELb0ELb0EE3mmaINS_16FlashAttnFwdSm90ISE_NS_21CollectiveEpilogueFwdINS2_IJS6_NS3_ILi256EEES7_EEES5_SB_SD_Li256ELb1ELb1ELb0ELb0EEENS_36VarlenDynamicPersistentTileSchedulerILi128ELi96ELi256ELi128ELb0ELb1ELb1ELb1ELb0ELb1EEEE13SharedStorageENS1_6TensorINS1_11ArrayEngineIfLm128EEENS1_6LayoutINS2_IJNS2_IJNS3_ILi2EEEST_NS3_ILi32EEEEEES4_S4_EEENS2_IJNS2_IJS4_ST_NS3_ILi4EEEEEENS3_ILi0EEESZ_EEEEEEENS_7SoftmaxILi2ELi0EEEEEbRKNSE_6ParamsENSA_25PipelineTmaAsyncNoClusterILi2ENSA_16PipelineTmaAsyncILi2EEEEES1B_RNSA_13PipelineStateILj2EEERT0_RT1_iRiRKNS_16SeqlenInfoQKNewKILb1ELb1EEENS2_IJiiiiEEERT_ENKUliT_T0_T1_E_clIZSF_ISO_S12_S14_EbS17_S1B_S1B_S1E_S1G_S1I_iS1J_S1N_S1O_S1Q_EUlRS1R_iE0_NS3_ILb1EEES1Y_EEDaiS1R_S1S_S1T_:
[----:B------:R-:W-:Y:S01]  /*3a6e0*/  R2UR UR5, R2 ;  /* 0x00000000020572ca */ /* 0x000fe200000e0000 */
[----:B------:R-:W-:-:S12]  /*3a6f0*/  ULDC UR4, c[0x0][0x20] ;  /* 0x0000080000047ab9 */ /* 0x000fd80000000800 */
[----:B------:R-:W-:-:S09]  /*3a700*/  UIADD3 UR4, -UR4, UR5, URZ ;  /* 0x0000000504047290 */ /* 0x000fd2000fffe13f */
[----:B------:R-:W2:Y:S04]  /*3a710*/  LDL.64 R6, [UR4+0x18] ;  /* 0x00001804ff067983 */ /* 0x000ea80008100a00 */
[----:B------:R-:W3:Y:S01]  /*3a720*/  LDL.64 R4, [UR4] ;  /* 0x00000004ff047983 */ /* 0x000ee20008100a00 */
[----:B------:R-:W-:-:S03]  /*3a730*/  ULDC.64 UR6, c[0x0][0x208] ;  /* 0x0000820000067ab9 */ /* 0x000fc60000000a00 */
[----:B--2---:R-:W2:Y:S04]  /*3a740*/  LD.E R2, desc[UR6][R6.64+0x1c] ;  /* 0x00001c0606027980 */ /* 0x004ea8000c101900 */
[----:B---3--:R0:W5:Y:S04]  /*3a750*/  LD.E R10, desc[UR6][R4.64] ;  /* 0x00000006040a7980 */ /* 0x008168000c101900 */
[----:B------:R0:W5:Y:S01]  /*3a760*/  LD.E R11, desc[UR6][R4.64+0x4] ;  /* 0x00000406040b7980 */ /* 0x000162000c101900 */
[----:B------:R-:W-:Y:S01]  /*3a770*/  BSSY B1, `(.L_x_4110) ;  /* 0x0000007000017945 */ /* 0x000fe20003800000 */
[----:B------:R-:W-:Y:S01]  /*3a780*/  IMAD.MOV.U32 R3, RZ, RZ, R53 ;  /* 0x000000ffff037224 */ /* 0x000fe200078e0035 */
[----:B--2---:R-:W-:-:S04]  /*3a790*/  LOP3.LUT R2, R2, 0x1, RZ, 0xfc, !PT ;  /* 0x0000000102027812 */ /* 0x004fc800078efcff */
[----:B------:R-:W-:Y:S01]  /*3a7a0*/  ISETP.NE.AND P0, PT, R2, 0x3, PT ;  /* 0x000000030200780c */ /* 0x000fe20003f05270 */
[----:B------:R-:W-:-:S12]  /*3a7b0*/  IMAD.MOV.U32 R2, RZ, RZ, R32 ;  /* 0x000000ffff027224 */ /* 0x000fd800078e0020 */
[----:B0-----:R-:W-:Y:S05]  /*3a7c0*/  @!P0 BRA `(.L_x_4111) ;  /* 0x0000000000048947 */ /* 0x001fea0003800000 */
[----:B------:R-:W-:Y:S01]  /*3a7d0*/  BPT.TRAP 0x1 ;  /* 0x000000040000795c */ /* 0x000fe20000300000 */
.L_x_4111:
[----:B------:R-:W-:Y:S05]  /*3a7e0*/  BSYNC B1 ;  /* 0x0000000000017941 */ /* 0x000fea0003800000 */
.L_x_4110:
        /* <DEDUP_REMOVED lines=13> */
.L_x_4113:
[----:B------:R-:W-:Y:S05]  /*3a8c0*/  BSYNC B1 ;  /* 0x0000000000017941 */ /* 0x000fea0003800000 */
.L_x_4112:
        /* <DEDUP_REMOVED lines=8> */
.L_x_4115:
[----:B------:R-:W-:Y:S05]  /*3a950*/  BSYNC B1 ;  /* 0x0000000000017941 */ /* 0x000fea0003800000 */
.L_x_4114:
[----:B0----5:R-:W2:Y:S04]  /*3a960*/  LDL.64 R8, [UR4] ;  /* 0x00000004ff087983 */ /* 0x021ea80008100a00 */
[----:B------:R-:W3:Y:S04]  /*3a970*/  LDL.64 R6, [UR4+0x28] ;  /* 0x00002804ff067983 */ /* 0x000ee80008100a00 */
[----:B------:R-:W4:Y:S04]  /*3a980*/  LDL.64 R4, [UR4+0x20] ;  /* 0x00002004ff047983 */ /* 0x000f280008100a00 */
[----:B------:R-:W4:Y:S04]  /*3a990*/  LDL.64 R10, [UR4+0x8] ;  /* 0x00000804ff0a7983 */ /* 0x000f280008100a00 */
[----:B--2---:R-:W2:Y:S04]  /*3a9a0*/  LD.E R9, desc[UR6][R8.64] ;  /* 0x0000000608097980 */ /* 0x004ea8000c101900 */
[----:B---3--:R-:W2:Y:S01]  /*3a9b0*/  LD.E.64 R12, desc[UR6][R6.64] ;  /* 0x00000006060c7980 */ /* 0x008ea2000c101b00 */
[----:B------:R-:W-:Y:S05]  /*3a9c0*/  WARPSYNC.ALL ;  /* 0x0000000000007948 */ /* 0x000fea0003800000 */
[----:B----4-:R0:W-:Y:S04]  /*3a9d0*/  ST.E desc[UR6][R10.64], RZ ;  /* 0x000000ff0a007985 */ /* 0x0101e8000c101906 */
[----:B------:R-:W3:Y:S01]  /*3a9e0*/  LD.E.64 R6, desc[UR6][R4.64] ;  /* 0x0000000604067980 */ /* 0x000ee2000c101b00 */
[----:B--2---:R-:W-:Y:S01]  /*3a9f0*/  IMAD R8, R9, 0x300, R12 ;  /* 0x0000030009087824 */ /* 0x004fe200078e020c */
[----:B------:R-:W-:Y:S01]  /*3aa00*/  WARPGROUP.ARRIVE ;  /* 0x00000000000079c5 */ /* 0x000fe20000000000 */
[----:B------:R-:W-:-:S02]  /*3aa10*/  IMAD.MOV.U32 R9, RZ, RZ, R13 ;  /* 0x000000ffff097224 */ /* 0x000fc400078e000d */
[----:B------:R-:W-:Y:S01]  /*3aa20*/  IMAD.MOV.U32 R209, RZ, RZ, 0x1 ;  /* 0x00000001ffd17424 */ /* 0x000fe200078e00ff */
        /* <DEDUP_REMOVED lines=10> */
[----:B------:R-:W-:-:S03]  /*3aad0*/  WARPGROUP.ARRIVE ;  /* 0x00000000000079c5 */ /* 0x000fc60000000000 */
        /* <DEDUP_REMOVED lines=21> */
[----:B------:R-:W-:-:S03]  /*3ac30*/  IMAD.MOV.U32 R9, RZ, RZ, R13 ;  /* 0x000000ffff097224 */ /* 0x000fc600078e000d */
        /* <DEDUP_REMOVED lines=8> */
[----:B------:R-:W2:Y:S04]  /*3acc0*/  LDL.64 R6, [UR4+0x38] ;  /* 0x00003804ff067983 */ /* 0x000ea80008100a00 */
[----:B------:R-:W3:Y:S04]  /*3acd0*/  LDL.64 R4, [UR4+0x30] ;  /* 0x00003004ff047983 */ /* 0x000ee80008100a00 */
[----:B--2---:R-:W2:Y:S01]  /*3ace0*/  LD.E R6, desc[UR6][R6.64] ;  /* 0x0000000606067980 */ /* 0x004ea2000c101900 */
[----:B---3--:R-:W-:Y:S01]  /*3acf0*/  MOV R4, R4 ;  /* 0x0000000400047202 */ /* 0x008fe20000000f00 */
[----:B------:R-:W-:Y:S01]  /*3ad00*/  BSSY B1, `(.L_x_4117) ;  /* 0x0000007000017945 */ /* 0x000fe20003800000 */
[----:B--2---:R-:W-:-:S04]  /*3ad10*/  LEA.HI R8, R6, R6, RZ, 0x1 ;  /* 0x0000000606087211 */ /* 0x004fc800078f08ff */
[----:B------:R-:W-:-:S05]  /*3ad20*/  LOP3.LUT R9, R8, 0xfffffffe, RZ, 0xc0, !PT ;  /* 0xfffffffe08097812 */ /* 0x000fca00078ec0ff */
[----:B------:R-:W-:-:S05]  /*3ad30*/  IMAD.IADD R9, R6, 0x1, -R9 ;  /* 0x0000000106097824 */ /* 0x000fca00078e0a09 */
[----:B------:R-:W-:-:S04]  /*3ad40*/  SHF.L.U32 R9, R9, 0x1f, RZ ;  /* 0x0000001f09097819 */ /* 0x000fc800000006ff */
[----:B------:R-:W1:Y:S02]  /*3ad50*/  SYNCS.PHASECHK.TRANS64.TRYWAIT P0, [R4+URZ+0x32410], R9 ;  /* 0x03241009040075a7 */ /* 0x000e64000800017f */
[----:B01----:R-:W-:Y:S05]  /*3ad60*/  @!P0 BRA `(.L_x_4118) ;  /* 0x000000ac00d48947 */ /* 0x003fea0003800000 */
.L_x_4141:
[----:B------:R-:W-:Y:S05]  /*3ad70*/  BSYNC B1 ;  /* 0x0000000000017941 */ /* 0x000fea0003800000 */
.L_x_4117:
[----:B------:R-:W2:Y:S04]  /*3ad80*/  LDL.64 R6, [UR4+0x40] ;  /* 0x00004004ff067983 */ /* 0x000ea80008100a00 */
[----:B0-----:R-:W3:Y:S04]  /*3ad90*/  LDL.64 R4, [UR4] ;  /* 0x00000004ff047983 */ /* 0x001ee80008100a00 */
[----:B--2---:R-:W2:Y:S04]  /*3ada0*/  LD.E R8, desc[UR6][R6.64+0x1c] ;  /* 0x00001c0606087980 */ /* 0x004ea8000c101900 */
[----:B---3--:R0:W5:Y:S04]  /*3adb0*/  LD.E R10, desc[UR6][R4.64] ;  /* 0x00000006040a7980 */ /* 0x008168000c101900 */
[----:B------:R0:W5:Y:S01]  /*3adc0*/  LD.E R11, desc[UR6][R4.64+0x4] ;  /* 0x00000406040b7980 */ /* 0x000162000c101900 */
[----:B------:R-:W-:Y:S01]  /*3add0*/  BSSY B1, `(.L_x_4119) ;  /* 0x0000005000017945 */ /* 0x000fe20003800000 */
[----:B--2---:R-:W-:-:S04]  /*3ade0*/  LOP3.LUT R8, R8, 0x1, RZ, 0xfc, !PT ;  /* 0x0000000108087812 */ /* 0x004fc800078efcff */
[----:B------:R-:W-:-:S13]  /*3adf0*/  ISETP.NE.AND P0, PT, R8, 0x3, PT ;  /* 0x000000030800780c */ /* 0x000fda0003f05270 */
[----:B0-----:R-:W-:Y:S05]  /*3ae00*/  @!P0 BRA `(.L_x_4120) ;  /* 0x0000000000048947 */ /* 0x001fea0003800000 */
[----:B------:R-:W-:Y:S01]  /*3ae10*/  BPT.TRAP 0x1 ;  /* 0x000000040000795c */ /* 0x000fe20000300000 */
.L_x_4120:
[----:B------:R-:W-:Y:S05]  /*3ae20*/  BSYNC B1 ;  /* 0x0000000000017941 */ /* 0x000fea0003800000 */
.L_x_4119:
        /* <DEDUP_REMOVED lines=13> */
.L_x_4122:
[----:B------:R-:W-:Y:S05]  /*3af00*/  BSYNC B1 ;  /* 0x0000000000017941 */ /* 0x000fea0003800000 */
.L_x_4121:
        /* <DEDUP_REMOVED lines=8> */
.L_x_4124:
[----:B------:R-:W-:Y:S05]  /*3af90*/  BSYNC B1 ;  /* 0x0000000000017941 */ /* 0x000fea0003800000 */
.L_x_4123:
[----:B------:R-:W2:Y:S04]  /*3afa0*/  LDL.64 R12, [UR4] ;  /* 0x00000004ff0c7983 */ /* 0x000ea80008100a00 */
[----:B------:R-:W3:Y:S04]  /*3afb0*/  LDL.64 R10, [UR4+0x58] ;  /* 0x00005804ff0a7983 */ /* 0x000ee80008100a00 */
[----:B------:R-:W4:Y:S04]  /*3afc0*/  LDL.64 R4, [UR4+0x48] ;  /* 0x00004804ff047983 */ /* 0x000f280008100a00 */
[----:B0----5:R-:W4:Y:S04]  /*3afd0*/  LDL.64 R8, [UR4+0x50] ;  /* 0x00005004ff087983 */ /* 0x021f280008100a00 */
[----:B------:R-:W4:Y:S04]  /*3afe0*/  LDL.LU R17, [R1+0x48c] ;  /* 0x00048c0001117983 */ /* 0x000f280000300800 */
[----:B--2---:R-:W2:Y:S04]  /*3aff0*/  LD.E R13, desc[UR6][R12.64] ;  /* 0x000000060c0d7980 */ /* 0x004ea8000c101900 */
[----:B---3--:R-:W2:Y:S04]  /*3b000*/  LD.E.64 R6, desc[UR6][R10.64] ;  /* 0x000000060a067980 */ /* 0x008ea8000c101b00 */
[----:B----4-:R-:W3:Y:S04]  /*3b010*/  LD.E R16, desc[UR6][R4.64] ;  /* 0x0000000604107980 */ /* 0x010ee8000c101900 */
[----:B------:R-:W4:Y:S01]  /*3b020*/  LD.E.64 R14, desc[UR6][R8.64] ;  /* 0x00000006080e7980 */ /* 0x000f22000c101b00 */
[----:B------:R-:W-:Y:S05]  /*3b030*/  WARPSYNC.ALL ;  /* 0x0000000000007948 */ /* 0x000fea0003800000 */
[----:B------:R-:W-:Y:S01]  /*3b040*/  WARPGROUP.ARRIVE ;  /* 0x00000000000079c5 */ /* 0x000fe20000000000 */
[----:B--2---:R-:W-:Y:S01]  /*3b050*/  IMAD R6, R13, 0xc00, R6 ;  /* 0x00000c000d067824 */ /* 0x004fe200078e0206 */
[----:B---3--:R-:W-:-:S04]  /*3b060*/  ISETP.NE.U32.AND P0, PT, R16, RZ, PT ;  /* 0x000000ff1000720c */ /* 0x008fc80003f05070 */
[----:B------:R-:W-:Y:S02]  /*3b070*/  R2UR UR10, R6 ;  /* 0x00000000060a72ca */ /* 0x000fe400000e0000 */
[----:B----4-:R-:W-:Y:S02]  /*3b080*/  R2UR UR8, R14 ;  /* 0x000000000e0872ca */ /* 0x010fe400000e0000 */
[----:B------:R-:W-:Y:S02]  /*3b090*/  R2UR UR9, R15 ;  /* 0x000000000f0972ca */ /* 0x000fe400000e0000 */
[----:B------:R-:W-:-:S03]  /*3b0a0*/  R2UR UR11, R7 ;  /* 0x00000000070b72ca */ /* 0x000fc600000e0000 */
[----:B------:R-:W-:-:S10]  /*3b0b0*/  VOTEU.ANY UP0, P0 ;  /* 0x00000000003f7886 */ /* 0x000fd40000000100 */
        /* <DEDUP_REMOVED lines=177> */
[----:B------:R-:W0:Y:S02]  /*3bbd0*/  S2R R235, SR_TID.X ;  /* 0x0000000000eb7919 */ /* 0x000e240000002100 */
        /* <DEDUP_REMOVED lines=8> */
[----:B------:R-:W2:Y:S04]  /*3bc60*/  @!P1 LDL.64 R6, [UR4+0x18] ;  /* 0x00001804ff069983 */ /* 0x000ea80008100a00 */
[----:B------:R-:W3:Y:S01]  /*3bc70*/  @!P1 LDL.64 R8, [UR4] ;  /* 0x00000004ff089983 */ /* 0x000ee20008100a00 */
[----:B------:R-:W-:-:S04]  /*3bc80*/  SHF.R.U32.HI R10, RZ, 0x7, R235 ;  /* 0x00000007ff0a7819 */ /* 0x000fc800000116eb */
[----:B------:R-:W-:-:S05]  /*3bc90*/  IADD3 R10, -R10, 0xb, RZ ;  /* 0x0000000b0a0a7810 */ /* 0x000fca0007ffe1ff */
[----:B------:R1:W-:Y:S06]  /*3bca0*/  BAR.ARV R10, 0x100 ;  /* 0x0004000a0000751d */ /* 0x0003ec0000002000 */
[----:B--2---:R-:W2:Y:S04]  /*3bcb0*/  @!P1 LD.E.64 R6, desc[UR6][R6.64+0x30] ;  /* 0x0000300606069980 */ /* 0x004ea8000c101b00 */
[----:B---3--:R-:W3:Y:S01]  /*3bcc0*/  @!P1 LD.E R8, desc[UR6][R8.64] ;  /* 0x0000000608089980 */ /* 0x008ee2000c101900 */
[----:B--2---:R-:W-:-:S05]  /*3bcd0*/  @!P1 MOV R11, R6 ;  /* 0x00000006000b9202 */ /* 0x004fca0000000f00 */
[----:B---3--:R-:W-:-:S05]  /*3bce0*/  @!P1 IMAD R11, R8, 0x8, R11 ;  /* 0x00000008080b9824 */ /* 0x008fca00078e020b */
[----:B------:R-:W-:-:S04]  /*3bcf0*/  @!P1 PRMT R11, RZ, 0x654, R11 ;  /* 0x00000654ff0b9816 */ /* 0x000fc8000000000b */
[----:B------:R2:W-:Y:S01]  /*3bd00*/  @!P1 SYNCS.ARRIVE.TRANS64.RED.A1T0 RZ, [R11+URZ], RZ ;  /* 0x000000ff0bff99a7 */ /* 0x0005e2000810043f */
[----:B0-----:R-:W3:Y:S04]  /*3bd10*/  LD.E R5, desc[UR6][R2.64+0x24] ;  /* 0x0000240602057980 */ /* 0x001ee8000c101900 */
[----:B------:R-:W4:Y:S04]  /*3bd20*/  LD.E R4, desc[UR6][R2.64] ;  /* 0x0000000602047980 */ /* 0x000f28000c101900 */
[----:B------:R-:W2:Y:S01]  /*3bd30*/  LD.E R73, desc[UR6][R72.64] ;  /* 0x0000000648497980 */ /* 0x000ea2000c101900 */
[----:B------:R-:W-:-:S03]  /*3bd40*/  LOP3.LUT R17, R17, 0xfff7ffff, RZ, 0xc0, !PT ;  /* 0xfff7ffff11117812 */ /* 0x000fc600078ec0ff */
[----:B------:R-:W2:Y:S01]  /*3bd50*/  LD.E R74, desc[UR6][R2.64+0x18] ;  /* 0x00001806024a7980 */ /* 0x000ea2000c101900 */
[----:B------:R-:W-:-:S03]  /*3bd60*/  @P1 LOP3.LUT R17, R17, 0x80000, RZ, 0xfc, !PT ;  /* 0x0008000011111812 */ /* 0x000fc600078efcff */
[----:B------:R-:W2:Y:S04]  /*3bd70*/  LD.E R13, desc[UR6][R2.64+0x8] ;  /* 0x00000806020d7980 */ /* 0x000ea8000c101900 */
[----:B------:R0:W-:Y:S04]  /*3bd80*/  STL [R1+0x48c], R17 ;  /* 0x00048c1101007387 */ /* 0x0001e80000100800 */
[----:B------:R-:W2:Y:S04]  /*3bd90*/  LD.E R16, desc[UR6][R2.64+0x4] ;  /* 0x0000040602107980 */ /* 0x000ea8000c101900 */
[----:B------:R-:W2:Y:S04]  /*3bda0*/  LD.E R21, desc[UR6][R2.64+0xc] ;  /* 0x00000c0602157980 */ /* 0x000ea8000c101900 */
[----:B------:R-:W2:Y:S04]  /*3bdb0*/  LD.E R20, desc[UR6][R2.64+0x10] ;  /* 0x0000100602147980 */ /* 0x000ea8000c101900 */
[----:B------:R-:W2:Y:S01]  /*3bdc0*/  LD.E R75, desc[UR6][R2.64+0x14] ;  /* 0x00001406024b7980 */ /* 0x000ea2000c101900 */
[----:B---3--:R-:W-:-:S13]  /*3bdd0*/  ISETP.NE.AND P0, PT, R5, 0x1, PT ;  /* 0x000000010500780c */ /* 0x008fda0003f05270 */
[----:B------:R-:W3:Y:S04]  /*3bde0*/  @P0 LD.E R14, desc[UR6][R2.64+0x28] ;  /* 0x00002806020e0980 */ /* 0x000ee8000c101900 */
[----:B0-----:R-:W3:Y:S01]  /*3bdf0*/  @P0 LD.E R17, desc[UR6][R2.64+0x2c] ;  /* 0x00002c0602110980 */ /* 0x001ee2000c101900 */
        /* <DEDUP_REMOVED lines=8> */
[--C-:B-1----:R-:W-:Y:S02]  /*3be80*/  SHF.R.S32.HI R10, RZ, 0x2, R9.reuse ;  /* 0x00000002ff0a7819 */ /* 0x102fe40000011409 */
[----:B--2---:R-:W-:-:S02]  /*3be90*/  SHF.R.S32.HI R11, RZ, 0x1f, R9 ;  /* 0x0000001fff0b7819 */ /* 0x004fc40000011409 */
[----:B------:R-:W-:Y:S02]  /*3bea0*/  LEA.HI R8, R8, R7, RZ, 0x5 ;  /* 0x0000000708087211 */ /* 0x000fe400078f28ff */
[----:B------:R-:W-:Y:S02]  /*3beb0*/  SHF.R.S32.HI R5, RZ, 0x7, R6 ;  /* 0x00000007ff057819 */ /* 0x000fe40000011406 */
[----:B------:R-:W-:Y:S01]  /*3bec0*/  LEA.HI R11, R11, R10, RZ, 0x3 ;  /* 0x0000000a0b0b7211 */ /* 0x000fe200078f18ff */
[----:B------:R-:W-:Y:S01]  /*3bed0*/  IMAD.IADD R15, R4, 0x1, -R15 ;  /* 0x00000001040f7824 */ /* 0x000fe200078e0a0f */
[----:B------:R-:W-:Y:S02]  /*3bee0*/  SHF.R.S32.HI R8, RZ, 0x5, R8 ;  /* 0x00000005ff087819 */ /* 0x000fe40000011408 */
[----:B------:R-:W-:Y:S02]  /*3bef0*/  LEA.HI R6, R6, R5, RZ, 0x1 ;  /* 0x0000000506067211 */ /* 0x000fe400078f08ff */
[----:B------:R-:W-:Y:S01]  /*3bf00*/  LOP3.LUT R11, R11, 0xfffffff8, RZ, 0xc0, !PT ;  /* 0xfffffff80b0b7812 */ /* 0x000fe200078ec0ff */
[----:B------:R-:W-:Y:S01]  /*3bf10*/  IMAD R8, R73, 0x8, R8 ;  /* 0x0000000849087824 */ /* 0x000fe200078e0208 */
[----:B------:R-:W-:-:S02]  /*3bf20*/  LOP3.LUT R6, R6, 0x3fffffe, RZ, 0xc0, !PT ;  /* 0x03fffffe06067812 */ /* 0x000fc400078ec0ff */
[----:B------:R-:W-:Y:S01]  /*3bf30*/  LEA.HI R4, R15, R15, RZ, 0x1 ;  /* 0x0000000f0f047211 */ /* 0x000fe200078f08ff */
[----:B------:R-:W-:Y:S02]  /*3bf40*/  IMAD.IADD R11, R10, 0x1, -R11 ;  /* 0x000000010a0b7824 */ /* 0x000fe400078e0a0b */
[----:B------:R-:W-:Y:S01]  /*3bf50*/  IMAD.IADD R6, R5, 0x1, -R6 ;  /* 0x0000000105067824 */ /* 0x000fe200078e0a06 */
[----:B------:R-:W-:Y:S01]  /*3bf60*/  LOP3.LUT R4, R4, 0x1ffffffe, RZ, 0xc0, !PT ;  /* 0x1ffffffe04047812 */ /* 0x000fe200078ec0ff */
[----:B------:R-:W-:-:S04]  /*3bf70*/  IMAD.U32 R11, R8, 0x10, R11 ;  /* 0x00000010080b7824 */ /* 0x000fc800078e000b */
[----:B------:R-:W-:Y:S02]  /*3bf80*/  IMAD.IADD R4, R15, 0x1, -R4 ;  /* 0x000000010f047824 */ /* 0x000fe400078e0a04 */
[----:B------:R-:W-:-:S04]  /*3bf90*/  IMAD R11, R6, 0x40, R11 ;  /* 0x00000040060b7824 */ /* 0x000fc800078e020b */
[----:B------:R-:W-:Y:S01]  /*3bfa0*/  IMAD R11, R4, 0x8, R11 ;  /* 0x00000008040b7824 */ /* 0x000fe200078e020b */
[----:B------:R-:W-:Y:S01]  /*3bfb0*/  LOP3.LUT R4, R9, 0x7ffffffc, RZ, 0xc0, !PT ;  /* 0x7ffffffc09047812 */ /* 0x000fe200078ec0ff */
[----:B------:R-:W-:-:S04]  /*3bfc0*/  IMAD R5, R0, -0x60, RZ ;  /* 0xffffffa000057824 */ /* 0x000fc800078e02ff */
[----:B------:R-:W-:Y:S02]  /*3bfd0*/  IMAD.IADD R4, R7, 0x1, -R4 ;  /* 0x0000000107047824 */ /* 0x000fe400078e0a04 */
[----:B------:R-:W-:Y:S01]  /*3bfe0*/  VIADD R5, R5, 0x1 ;  /* 0x0000000105057836 */ /* 0x000fe20000000000 */
[----:B------:R-:W-:-:S03]  /*3bff0*/  ISETP.GE.AND P1, PT, R74, 0x1, PT ;  /* 0x000000014a00780c */ /* 0x000fc60003f26270 */
[----:B------:R-:W-:Y:S01]  /*3c000*/  IMAD R6, R4, -0x2, R5 ;  /* 0xfffffffe04067824 */ /* 0x000fe200078e0205 */
[----:B------:R-:W-:Y:S01]  /*3c010*/  LOP3.LUT R8, RZ, R21, RZ, 0x33, !PT ;  /* 0x00000015ff087212 */ /* 0x000fe200078e33ff */
[----:B------:R-:W-:-:S03]  /*3c020*/  IMAD R5, R0, -0x60, R13 ;  /* 0xffffffa000057824 */ /* 0x000fc600078e020d */
[----:B------:R-:W-:Y:S01]  /*3c030*/  IADD3 R7, -R16, R6, R13 ;  /* 0x0000000610077210 */ /* 0x000fe20007ffe10d */
[----:B------:R-:W-:Y:S01]  /*3c040*/  IMAD R10, R4, -0x2, R5 ;  /* 0xfffffffe040a7824 */ /* 0x000fe200078e0205 */
[----:B------:R-:W-:Y:S03]  /*3c050*/  BSSY B1, `(.L_x_4126) ;  /* 0x0000024000017945 */ /* 0x000fe60003800000 */
[C---:B------:R-:W-:Y:S02]  /*3c060*/  IMAD.IADD R15, R7.reuse, 0x1, R20 ;  /* 0x00000001070f7824 */ /* 0x040fe400078e0214 */
[----:B------:R-:W-:Y:S02]  /*3c070*/  IMAD.IADD R8, R7, 0x1, R8 ;  /* 0x0000000107087824 */ /* 0x000fe400078e0208 */
[----:B------:R-:W-:Y:S02]  /*3c080*/  IMAD R75, R0, -0x60, R75 ;  /* 0xffffffa0004b7824 */ /* 0x000fe400078e024b */
[----:B------:R-:W-:-:S02]  /*3c090*/  VIADD R6, R6, 0xffffffff ;  /* 0xffffffff06067836 */ /* 0x000fc40000000000 */
[----:B---3--:R-:W-:-:S05]  /*3c0a0*/  @P0 IMAD.HI.U32 R14, R11, R14, RZ ;  /* 0x0000000e0b0e0227 */ /* 0x008fca00078e00ff */
[----:B------:R-:W-:-:S05]  /*3c0b0*/  @P0 SHF.R.U32.HI R11, RZ, R17, R14 ;  /* 0x00000011ff0b0219 */ /* 0x000fca000001160e */
[----:B------:R-:W0:Y:S02]  /*3c0c0*/  SHFL.IDX PT, R17, R11, RZ, 0x1c1f ;  /* 0x001c1fff0b117589 */ /* 0x000e2400000e0000 */
[----:B0-----:R-:W-:Y:S01]  /*3c0d0*/  VIADDMNMX R7, R17, R15, R10, PT ;  /* 0x0000000f11077246 */ /* 0x001fe2000380010a */
        /* <DEDUP_REMOVED lines=10> */
[----:B------:R-:W2:Y:S04]  /*3c180*/  LD.E R4, desc[UR6][R2.64+0x1c] ;  /* 0x00001c0602047980 */ /* 0x000ea8000c101900 */
[----:B------:R-:W3:Y:S01]  /*3c190*/  LD.E R9, desc[UR6][R2.64+0x20] ;  /* 0x0000200602097980 */ /* 0x000ee2000c101900 */
[----:B--2---:R-:W-:-:S05]  /*3c1a0*/  IMAD.HI.U32 R4, R5, R4, RZ ;  /* 0x0000000405047227 */ /* 0x004fca00078e00ff */
[----:B---3--:R-:W-:-:S07]  /*3c1b0*/  SHF.R.U32.HI R5, RZ, R9, R4 ;  /* 0x00000009ff057219 */ /* 0x008fce0000011604 */
.L_x_4131:
[----:B------:R-:W-:Y:S05]  /*3c1c0*/  BSYNC B3 ;  /* 0x0000000000037941 */ /* 0x000fea0003800000 */
.L_x_4130:
[----:B------:R-:W-:Y:S01]  /*3c1d0*/  LOP3.LUT R5, RZ, R5, RZ, 0x33, !PT ;  /* 0x00000005ff057212 */ /* 0x000fe200078e33ff */
[----:B------:R-:W-:Y:S06]  /*3c1e0*/  BRA `(.L_x_4132) ;  /* 0x0000000000187947 */ /* 0x000fec0003800000 */
.L_x_4129:
[----:B------:R-:W-:-:S13]  /*3c1f0*/  ISETP.NE.AND P0, PT, R74, 0x1, PT ;  /* 0x000000014a00780c */ /* 0x000fda0003f05270 */
[----:B------:R-:W-:Y:S05]  /*3c200*/  @!P0 BRA `(.L_x_4132) ;  /* 0x0000000000108947 */ /* 0x000fea0003800000 */
[----:B------:R-:W2:Y:S04]  /*3c210*/  LD.E R4, desc[UR6][R2.64+0x1c] ;  /* 0x00001c0602047980 */ /* 0x000ea8000c101900 */
[----:B------:R-:W3:Y:S01]  /*3c220*/  LD.E R12, desc[UR6][R2.64+0x20] ;  /* 0x00002006020c7980 */ /* 0x000ee2000c101900 */
[----:B--2---:R-:W-:-:S05]  /*3c230*/  IMAD.HI.U32 R5, R5, R4, RZ ;  /* 0x0000000405057227 */ /* 0x004fca00078e00ff */
[----:B---3--:R-:W-:-:S07]  /*3c240*/  SHF.R.U32.HI R5, RZ, R12, R5 ;  /* 0x0000000cff057219 */ /* 0x008fce0000011605 */
.L_x_4132:
[----:B------:R-:W-:Y:S05]  /*3c250*/  BSYNC B2 ;  /* 0x0000000000027941 */ /* 0x000fea0003800000 */
.L_x_4128:
[----:B------:R-:W-:-:S05]  /*3c260*/  IMAD R5, R74, R5, R6 ;  /* 0x000000054a057224 */ /* 0x000fca00078e0206 */
[----:B------:R-:W-:Y:S02]  /*3c270*/  VIMNMX R0, R0, R5, !PT ;  /* 0x0000000500007248 */ /* 0x000fe40007fe0100 */
[----:B------:R-:W-:-:S07]  /*3c280*/  VIADDMNMX R7, R5, R74, R7, PT ;  /* 0x0000004a05077246 */ /* 0x000fce0003800107 */
.L_x_4127:
[----:B------:R-:W-:Y:S05]  /*3c290*/  BSYNC B1 ;  /* 0x0000000000017941 */ /* 0x000fea0003800000 */
.L_x_4126:
        /* <DEDUP_REMOVED lines=132> */
.L_x_4138:
[----:B------:R-:W-:Y:S05]  /*3cae0*/  BSYNC B3 ;  /* 0x0000000000037941 */ /* 0x000fea0003800000 */
.L_x_4137:
[----:B------:R-:W-:Y:S01]  /*3caf0*/  LOP3.LUT R13, RZ, R13, RZ, 0x33, !PT ;  /* 0x0000000dff0d7212 */ /* 0x000fe200078e33ff */
[----:B------:R-:W-:Y:S06]  /*3cb00*/  BRA `(.L_x_4139) ;  /* 0x0000000000187947 */ /* 0x000fec0003800000 */
.L_x_4136:
[----:B------:R-:W-:-:S13]  /*3cb10*/  ISETP.NE.AND P6, PT, R74, 0x1, PT ;  /* 0x000000014a00780c */ /* 0x000fda0003fc5270 */
[----:B------:R-:W-:Y:S05]  /*3cb20*/  @!P6 BRA `(.L_x_4139) ;  /* 0x000000000010e947 */ /* 0x000fea0003800000 */
[----:B------:R-:W2:Y:S04]  /*3cb30*/  LD.E R4, desc[UR6][R2.64+0x1c] ;  /* 0x00001c0602047980 */ /* 0x000ea8000c101900 */
[----:B------:R-:W3:Y:S01]  /*3cb40*/  LD.E R8, desc[UR6][R2.64+0x20] ;  /* 0x0000200602087980 */ /* 0x000ee2000c101900 */
[----:B--2---:R-:W-:-:S05]  /*3cb50*/  IMAD.HI.U32 R13, R13, R4, RZ ;  /* 0x000000040d0d7227 */ /* 0x004fca00078e00ff */
[----:B---3--:R-:W-:-:S07]  /*3cb60*/  SHF.R.U32.HI R13, RZ, R8, R13 ;  /* 0x00000008ff0d7219 */ /* 0x008fce000001160d */
.L_x_4139:
[----:B------:R-:W-:Y:S05]  /*3cb70*/  BSYNC B2 ;  /* 0x0000000000027941 */ /* 0x000fea0003800000 */
.L_x_4135:
[----:B------:R-:W-:-:S05]  /*3cb80*/  IMAD R13, R74, R13, R6 ;  /* 0x0000000d4a0d7224 */ /* 0x000fca00078e0206 */
[----:B------:R-:W-:Y:S02]  /*3cb90*/  VIADDMNMX R7, R13, R74, R7, PT ;  /* 0x0000004a0d077246 */ /* 0x000fe40003800107 */
[----:B------:R-:W-:-:S07]  /*3cba0*/  VIMNMX R0, R0, R13, !PT ;  /* 0x0000000d00007248 */ /* 0x000fce0007fe0100 */
.L_x_4134:
[----:B------:R-:W-:Y:S05]  /*3cbb0*/  BSYNC B1 ;  /* 0x0000000000017941 */ /* 0x000fea0003800000 */
.L_x_4133:
[C---:B------:R-:W-:Y:S01]  /*3cbc0*/  ISETP.GT.AND P0, PT, R0.reuse, 0x1, !P0 ;  /* 0x000000010000780c */ /* 0x040fe20004704270 */
[----:B------:R-:W2:Y:S01]  /*3cbd0*/  LDL.64 R2, [UR4+0x70] ;  /* 0x00007004ff027983 */ /* 0x000ea20008100a00 */
        /* <DEDUP_REMOVED lines=67> */
[----:B------:R-:W-:-:S04]  /*3d010*/  ISETP.GT.AND P0, PT, R0, 0x48, !P1 ;  /* 0x000000480000780c */ /* 0x000fc80004f04270 */
[----:B------:R-:W-:-:S04]  /*3d020*/  ISETP.LT.OR P0, PT, R7, 0x49, P0 ;  /* 0x000000490700780c */ /* 0x000fc80000701670 */
[----:B------:R-:W-:Y:S02]  /*3d030*/  FSEL R62, R62, -INF , !P0 ;  /* 0xff8000003e3e7808 */ /* 0x000fe40004000000 */
[C---:B------:R-:W-:Y:S02]  /*3d040*/  ISETP.GT.AND P0, PT, R0.reuse, RZ, !P6 ;  /* 0x000000ff0000720c */ /* 0x040fe40007704270 */
[C---:B------:R-:W-:Y:S02]  /*3d050*/  ISETP.GT.AND P2, PT, R0.reuse, 0x49, !P2 ;  /* 0x000000490000780c */ /* 0x040fe40005744270 */
[----:B------:R-:W-:Y:S02]  /*3d060*/  ISETP.LT.OR P0, PT, R7, 0x1, P0 ;  /* 0x000000010700780c */ /* 0x000fe40000701670 */
[----:B------:R-:W-:Y:S02]  /*3d070*/  ISETP.GT.AND P3, PT, R0, 0x50, !P3 ;  /* 0x000000500000780c */ /* 0x000fe40005f64270 */
[----:B------:R-:W-:-:S02]  /*3d080*/  FSEL R8, R26, -INF , !P0 ;  /* 0xff8000001a087808 */ /* 0x000fc40004000000 */
        /* <DEDUP_REMOVED lines=18> */
[----:B------:R-:W-:Y:S02]  /*3d1b0*/  ISETP.LT.OR P2, PT, R7, 0x4a, P2 ;  /* 0x0000004a0700780c */ /* 0x000fe40001741670 */
[----:B------:R-:W-:Y:S02]  /*3d1c0*/  FMNMX.FTZ R11, R59, R4, !PT ;  /* 0x000000043b0b7209 */ /* 0x000fe40007810000 */
        /* <DEDUP_REMOVED lines=16> */
[----:B------:R-:W-:-:S05]  /*3d2d0*/  FMNMX.FTZ R11, R71, R0, !PT ;  /* 0x00000000470b7209 */ /* 0x000fca0007810000 */
[----:B--2---:R0:W-:Y:S04]  /*3d2e0*/  ST.E desc[UR6][R2.64+0x4], R11 ;  /* 0x0000040b02007985 */ /* 0x0041e8000c101906 */
[----:B------:R-:W2:Y:S01]  /*3d2f0*/  LD.E R4, desc[UR6][R2.64+0x4] ;  /* 0x0000040602047980 */ /* 0x000ea2000c101900 */
        /* <DEDUP_REMOVED lines=22> */
[----:B0-----:R-:W-:-:S05]  /*3d460*/  FMNMX.FTZ R11, R69, R0, !PT ;  /* 0x00000000450b7209 */ /* 0x001fca0007810000 */
[----:B------:R-:W0:Y:S02]  /*3d470*/  SHFL.BFLY PT, R0, R11, 0x2, 0x1f ;  /* 0x0c401f000b007f89 */ /* 0x000e2400000e0000 */
[----:B0-----:R-:W-:Y:S02]  /*3d480*/  FMNMX.FTZ R0, R11, R0, !PT ;  /* 0x000000000b007209 */ /* 0x001fe40007810000 */
[----:B------:R-:W-:Y:S04]  /*3d490*/  ST.E desc[UR6][R2.64], R11 ;  /* 0x0000000b02007985 */ /* 0x000fe8000c101906 */
[----:B--2---:R-:W0:Y:S02]  /*3d4a0*/  SHFL.BFLY PT, R7, R4, 0x2, 0x1f ;  /* 0x0c401f0004077f89 */ /* 0x004e2400000e0000 */
[----:B0-----:R-:W-:-:S02]  /*3d4b0*/  FMNMX.FTZ R10, R4, R7, !PT ;  /* 0x00000007040a7209 */ /* 0x001fc40007810000 */
[----:B------:R-:W0:Y:S04]  /*3d4c0*/  SHFL.BFLY PT, R7, R0, 0x1, 0x1f ;  /* 0x0c201f0000077f89 */ /* 0x000e2800000e0000 */
[----:B------:R-:W1:Y:S01]  /*3d4d0*/  SHFL.BFLY PT, R15, R10, 0x1, 0x1f ;  /* 0x0c201f000a0f7f89 */ /* 0x000e6200000e0000 */
[----:B0-----:R-:W-:Y:S02]  /*3d4e0*/  FMNMX.FTZ R13, R0, R7, !PT ;  /* 0x00000007000d7209 */ /* 0x001fe40007810000 */
[----:B-1----:R-:W-:-:S03]  /*3d4f0*/  FMNMX.FTZ R15, R10, R15, !PT ;  /* 0x0000000f0a0f7209 */ /* 0x002fc60007810000 */
[----:B------:R-:W-:Y:S04]  /*3d500*/  ST.E desc[UR6][R2.64], R13 ;  /* 0x0000000d02007985 */ /* 0x000fe8000c101906 */
[----:B------:R0:W-:Y:S04]  /*3d510*/  ST.E desc[UR6][R2.64+0x4], R15 ;  /* 0x0000040f02007985 */ /* 0x0001e8000c101906 */
[----:B------:R-:W2:Y:S04]  /*3d520*/  LDL.64 R6, [UR4+0x70] ;  /* 0x00007004ff067983 */ /* 0x000ea80008100a00 */
[----:B--2---:R-:W2:Y:S04]  /*3d530*/  LD.E R4, desc[UR6][R6.64+0x20] ;  /* 0x0000200606047980 */ /* 0x004ea8000c101900 */
[----:B------:R-:W2:Y:S04]  /*3d540*/  LD.E R17, desc[UR6][R6.64] ;  /* 0x0000000606117980 */ /* 0x000ea8000c101900 */
[----:B------:R-:W3:Y:S01]  /*3d550*/  LD.E R21, desc[UR6][R6.64+0x4] ;  /* 0x0000040606157980 */ /* 0x000ee2000c101900 */
[C---:B--2---:R-:W-:Y:S01]  /*3d560*/  FMUL.FTZ R0, R17.reuse, R4 ;  /* 0x0000000411007220 */ /* 0x044fe20000410000 */
[----:B------:R-:W-:-:S04]  /*3d570*/  FSETP.NEU.FTZ.AND P0, PT, R17, -INF , PT ;  /* 0xff8000001100780b */ /* 0x000fc80003f1d000 */
[----:B------:R-:W-:Y:S01]  /*3d580*/  FSEL R17, R0, RZ, P0 ;  /* 0x000000ff00117208 */ /* 0x000fe20000000000 */
[----:B---3--:R-:W-:Y:S01]  /*3d590*/  FMUL.FTZ R0, R4, R21 ;  /* 0x0000001504007220 */ /* 0x008fe20000410000 */
[----:B------:R-:W-:-:S04]  /*3d5a0*/  FSETP.NEU.FTZ.AND P0, PT, R21, -INF , PT ;  /* 0xff8000001500780b */ /* 0x000fc80003f1d000 */
[----:B0-----:R-:W-:Y:S01]  /*3d5b0*/  FSEL R3, R0, RZ, P0 ;  /* 0x000000ff00037208 */ /* 0x001fe20000000000 */
[-CC-:B------:R-:W-:Y:S01]  /*3d5c0*/  FFMA.FTZ R168, R24, R4.reuse, -R17.reuse ;  /* 0x0000000418a87223 */ /* 0x180fe20000010811 */
[----:B------:R-:W-:-:S03]  /*3d5d0*/  FFMA.FTZ R28, R25, R4, -R17 ;  /* 0x00000004191c7223 */ /* 0x000fc60000010811 */
[-CC-:B------:R-:W-:Y:S01]  /*3d5e0*/  FFMA.FTZ R25, R8, R4.reuse, -R3.reuse ;  /* 0x0000000408197223 */ /* 0x180fe20000010803 */
[-C--:B------:R-:W-:Y:S01]  /*3d5f0*/  FFMA.FTZ R169, R27, R4.reuse, -R3 ;  /* 0x000000041ba97223 */ /* 0x080fe20000010803 */
[-C--:B------:R-:W-:Y:S01]  /*3d600*/  FFMA.FTZ R26, R9, R4.reuse, -R17 ;  /* 0x00000004091a7223 */ /* 0x080fe20000010811 */
[-C--:B------:R-:W-:Y:S01]  /*3d610*/  FFMA.FTZ R24, R30, R4.reuse, -R3 ;  /* 0x000000041e187223 */ /* 0x080fe20000010803 */
[----:B------:R-:W-:Y:S01]  /*3d620*/  MUFU.EX2 R168, R168 ;  /* 0x000000a800a87308 */ /* 0x000fe20000000800 */
[-C--:B------:R-:W-:Y:S01]  /*3d630*/  FFMA.FTZ R170, R29, R4.reuse, -R17 ;  /* 0x000000041daa7223 */ /* 0x080fe20000010811 */
[----:B------:R-:W-:-:S06]  /*3d640*/  FFMA.FTZ R171, R31, R4, -R3 ;  /* 0x000000041fab7223 */ /* 0x000fcc0000010803 */
[----:B------:R-:W0:Y:S01]  /*3d650*/  MUFU.EX2 R28, R28 ;  /* 0x0000001c001c7308 */ /* 0x000e220000000800 */
[-C--:B------:R-:W-:Y:S01]  /*3d660*/  FFMA.FTZ R12, R5, R4.reuse, -R17 ;  /* 0x00000004050c7223 */ /* 0x080fe20000010811 */
[----:B------:R-:W-:-:S06]  /*3d670*/  FFMA.FTZ R16, R34, R4, -R3 ;  /* 0x0000000422107223 */ /* 0x000fcc0000010803 */
[----:B------:R-:W-:Y:S08]  /*3d680*/  MUFU.EX2 R25, R25 ;  /* 0x0000001900197308 */ /* 0x000ff00000000800 */
[----:B------:R-:W1:Y:S01]  /*3d690*/  MUFU.EX2 R169, R169 ;  /* 0x000000a900a97308 */ /* 0x000e620000000800 */
[----:B------:R-:W-:-:S07]  /*3d6a0*/  FFMA.FTZ R11, R33, R4, -R17 ;  /* 0x00000004210b7223 */ /* 0x000fce0000010811 */
[----:B------:R-:W2:Y:S01]  /*3d6b0*/  MUFU.EX2 R26, R26 ;  /* 0x0000001a001a7308 */ /* 0x000ea20000000800 */
[----:B------:R-:W-:-:S07]  /*3d6c0*/  FFMA.FTZ R15, R35, R4, -R3 ;  /* 0x00000004230f7223 */ /* 0x000fce0000010803 */
[----:B------:R-:W3:Y:S01]  /*3d6d0*/  MUFU.EX2 R24, R24 ;  /* 0x0000001800187308 */ /* 0x000ee20000000800 */
[----:B------:R-:W-:-:S07]  /*3d6e0*/  FFMA.FTZ R14, R36, R4, -R17 ;  /* 0x00000004240e7223 */ /* 0x000fce0000010811 */
[----:B------:R-:W4:Y:S01]  /*3d6f0*/  MUFU.EX2 R170, R170 ;  /* 0x000000aa00aa7308 */ /* 0x000f220000000800 */
[----:B------:R-:W-:-:S07]  /*3d700*/  FFMA.FTZ R20, R38, R4, -R3 ;  /* 0x0000000426147223 */ /* 0x000fce0000010803 */
[----:B------:R-:W5:Y:S01]  /*3d710*/  MUFU.EX2 R171, R171 ;  /* 0x000000ab00ab7308 */ /* 0x000f620000000800 */
[----:B0-----:R-:W-:Y:S01]  /*3d720*/  FADD.FTZ R5, R168, R28 ;  /* 0x0000001ca8057221 */ /* 0x001fe20000010000 */
[----:B------:R-:W-:-:S06]  /*3d730*/  FFMA.FTZ R13, R37, R4, -R17 ;  /* 0x00000004250d7223 */ /* 0x000fcc0000010811 */
[----:B------:R-:W0:Y:S01]  /*3d740*/  MUFU.EX2 R12, R12 ;  /* 0x0000000c000c7308 */ /* 0x000e220000000800 */
[-CC-:B------:R-:W-:Y:S01]  /*3d750*/  FFMA.FTZ R184, R40, R4.reuse, -R17.reuse ;  /* 0x0000000428b87223 */ /* 0x180fe20000010811 */
[-CC-:B------:R-:W-:Y:S01]  /*3d760*/  FFMA.FTZ R183, R41, R4.reuse, -R17.reuse ;  /* 0x0000000429b77223 */ /* 0x180fe20000010811 */
[----:B------:R-:W-:-:S05]  /*3d770*/  FFMA.FTZ R186, R44, R4, -R17 ;  /* 0x000000042cba7223 */ /* 0x000fca0000010811 */
[----:B------:R-:W0:Y:S01]  /*3d780*/  MUFU.EX2 R16, R16 ;  /* 0x0000001000107308 */ /* 0x000e220000000800 */
[-CC-:B------:R-:W-:Y:S01]  /*3d790*/  FFMA.FTZ R185, R45, R4.reuse, -R17.reuse ;  /* 0x000000042db97223 */ /* 0x180fe20000010811 */
[-CC-:B------:R-:W-:Y:S01]  /*3d7a0*/  FFMA.FTZ R193, R48, R4.reuse, -R17.reuse ;  /* 0x0000000430c17223 */ /* 0x180fe20000010811 */
[-CC-:B------:R-:W-:Y:S01]  /*3d7b0*/  FFMA.FTZ R190, R49, R4.reuse, -R17.reuse ;  /* 0x0000000431be7223 */ /* 0x180fe20000010811 */
[-CC-:B------:R-:W-:Y:S01]  /*3d7c0*/  FFMA.FTZ R195, R52, R4.reuse, -R17.reuse ;  /* 0x0000000434c37223 */ /* 0x180fe20000010811 */
[-CC-:B------:R-:W-:Y:S01]  /*3d7d0*/  FFMA.FTZ R194, R53, R4.reuse, -R17.reuse ;  /* 0x0000000435c27223 */ /* 0x180fe20000010811 */
[-CC-:B------:R-:W-:Y:S02]  /*3d7e0*/  FFMA.FTZ R201, R56, R4.reuse, -R17.reuse ;  /* 0x0000000438c97223 */ /* 0x180fe40000010811 */
[----:B------:R-:W0:Y:S01]  /*3d7f0*/  MUFU.EX2 R11, R11 ;  /* 0x0000000b000b7308 */ /* 0x000e220000000800 */
[-CC-:B------:R-:W-:Y:S01]  /*3d800*/  FFMA.FTZ R200, R57, R4.reuse, -R17.reuse ;  /* 0x0000000439c87223 */ /* 0x180fe20000010811 */
[-CC-:B------:R-:W-:Y:S01]  /*3d810*/  FFMA.FTZ R203, R60, R4.reuse, -R17.reuse ;  /* 0x000000043ccb7223 */ /* 0x180fe20000010811 */
[-CC-:B------:R-:W-:Y:S01]  /*3d820*/  FFMA.FTZ R202, R61, R4.reuse, -R17.reuse ;  /* 0x000000043dca7223 */ /* 0x180fe20000010811 */
[-CC-:B------:R-:W-:Y:S01]  /*3d830*/  FFMA.FTZ R206, R64, R4.reuse, -R17.reuse ;  /* 0x0000000440ce7223 */ /* 0x180fe20000010811 */
[-CC-:B------:R-:W-:Y:S01]  /*3d840*/  FFMA.FTZ R205, R65, R4.reuse, -R17.reuse ;  /* 0x0000000441cd7223 */ /* 0x180fe20000010811 */
[-CC-:B------:R-:W-:Y:S01]  /*3d850*/  FFMA.FTZ R208, R68, R4.reuse, -R17.reuse ;  /* 0x0000000444d07223 */ /* 0x180fe20000010811 */
[-C--:B------:R-:W-:Y:S01]  /*3d860*/  FFMA.FTZ R207, R69, R4.reuse, -R17 ;  /* 0x0000000445cf7223 */ /* 0x080fe20000010811 */
[----:B------:R-:W0:Y:S01]  /*3d870*/  MUFU.EX2 R15, R15 ;  /* 0x0000000f000f7308 */ /* 0x000e220000000800 */
[----:B-1----:R-:W-:Y:S01]  /*3d880*/  FADD.FTZ R9, R25, R169 ;  /* 0x000000a919097221 */ /* 0x002fe20000010000 */
[-C--:B------:R-:W-:Y:S01]  /*3d890*/  FFMA.FTZ R17, R39, R4.reuse, -R3 ;  /* 0x0000000427117223 */ /* 0x080fe20000010803 */
[----:B--2---:R-:W-:Y:S01]  /*3d8a0*/  FADD.FTZ R5, R26, R5 ;  /* 0x000000051a057221 */ /* 0x004fe20000010000 */
[----:B------:R-:W-:Y:S01]  /*3d8b0*/  FFMA.FTZ R0, R42, R4, -R3 ;  /* 0x000000042a007223 */ /* 0x000fe20000010803 */
[----:B---3--:R-:W-:-:S03]  /*3d8c0*/  FADD.FTZ R2, R24, R9 ;  /* 0x0000000918027221 */ /* 0x008fc60000010000 */
[----:B------:R-:W1:Y:S01]  /*3d8d0*/  MUFU.EX2 R14, R14 ;  /* 0x0000000e000e7308 */ /* 0x000e620000000800 */
[----:B----4-:R-:W-:Y:S01]  /*3d8e0*/  FADD.FTZ R5, R170, R5 ;  /* 0x00000005aa057221 */ /* 0x010fe20000010000 */
[----:B-----5:R-:W-:-:S06]  /*3d8f0*/  FADD.FTZ R9, R171, R2 ;  /* 0x00000002ab097221 */ /* 0x020fcc0000010000 */
[----:B------:R-:W2:Y:S01]  /*3d900*/  MUFU.EX2 R20, R20 ;  /* 0x0000001400147308 */ /* 0x000ea20000000800 */
[----:B------:R-:W-:Y:S01]  /*3d910*/  FFMA.FTZ R187, R43, R4, -R3 ;  /* 0x000000042bbb7223 */ /* 0x000fe20000010803 */
[----:B0-----:R-:W-:-:S06]  /*3d920*/  FADD.FTZ R2, R12, R5 ;  /* 0x000000050c027221 */ /* 0x001fcc0000010000 */
[----:B------:R-:W0:Y:S01]  /*3d930*/  MUFU.EX2 R13, R13 ;  /* 0x0000000d000d7308 */ /* 0x000e220000000800 */
[----:B------:R-:W-:Y:S01]  /*3d940*/  FADD.FTZ R8, R16, R9 ;  /* 0x0000000910087221 */ /* 0x000fe20000010000 */
[----:B------:R-:W-:-:S06]  /*3d950*/  FFMA.FTZ R189, R46, R4, -R3 ;  /* 0x000000042ebd7223 */ /* 0x000fcc0000010803 */
[----:B------:R-:W3:Y:S01]  /*3d960*/  MUFU.EX2 R17, R17 ;  /* 0x0000001100117308 */ /* 0x000ee20000000800 */
[----:B------:R-:W-:Y:S01]  /*3d970*/  FADD.FTZ R5, R11, R2 ;  /* 0x000000020b057221 */ /* 0x000fe20000010000 */
[----:B------:R-:W-:-:S06]  /*3d980*/  FADD.FTZ R9, R15, R8 ;  /* 0x000000080f097221 */ /* 0x000fcc0000010000 */
[----:B------:R-:W4:Y:S01]  /*3d990*/  MUFU.EX2 R184, R184 ;  /* 0x000000b800b87308 */ /* 0x000f220000000800 */
[----:B------:R-:W-:-:S07]  /*3d9a0*/  FFMA.FTZ R188, R47, R4, -R3 ;  /* 0x000000042fbc7223 */ /* 0x000fce0000010803 */
[----:B------:R-:W5:Y:S01]  /*3d9b0*/  MUFU.EX2 R0, R0 ;  /* 0x0000000000007308 */ /* 0x000f620000000800 */
[----:B-1----:R-:W-:Y:S01]  /*3d9c0*/  FADD.FTZ R2, R14, R5 ;  /* 0x000000050e027221 */ /* 0x002fe20000010000 */
[----:B--2---:R-:W-:-:S06]  /*3d9d0*/  FADD.FTZ R10, R20, R9 ;  /* 0x00000009140a7221 */ /* 0x004fcc0000010000 */
[----:B------:R-:W1:Y:S01]  /*3d9e0*/  MUFU.EX2 R183, R183 ;  /* 0x000000b700b77308 */ /* 0x000e620000000800 */
[----:B------:R-:W-:-:S07]  /*3d9f0*/  FFMA.FTZ R197, R50, R4, -R3 ;  /* 0x0000000432c57223 */ /* 0x000fce0000010803 */
[----:B------:R-:W2:Y:S01]  /*3da00*/  MUFU.EX2 R187, R187 ;  /* 0x000000bb00bb7308 */ /* 0x000ea20000000800 */
[----:B0-----:R-:W-:Y:S01]  /*3da10*/  FADD.FTZ R5, R13, R2 ;  /* 0x000000020d057221 */ /* 0x001fe20000010000 */
[----:B---3--:R-:W-:-:S06]  /*3da20*/  FADD.FTZ R9, R17, R10 ;  /* 0x0000000a11097221 */ /* 0x008fcc0000010000 */
[----:B------:R-:W0:Y:S01]  /*3da30*/  MUFU.EX2 R186, R186 ;  /* 0x000000ba00ba7308 */ /* 0x000e220000000800 */
[----:B------:R-:W-:-:S07]  /*3da40*/  FFMA.FTZ R196, R51, R4, -R3 ;  /* 0x0000000433c47223 */ /* 0x000fce0000010803 */
[----:B------:R-:W3:Y:S01]  /*3da50*/  MUFU.EX2 R189, R189 ;  /* 0x000000bd00bd7308 */ /* 0x000ee20000000800 */
[----:B----4-:R-:W-:Y:S01]  /*3da60*/  FADD.FTZ R2, R184, R5 ;  /* 0x00000005b8027221 */ /* 0x010fe20000010000 */
[----:B-----5:R-:W-:-:S06]  /*3da70*/  FADD.FTZ R30, R0, R9 ;  /* 0x00000009001e7221 */ /* 0x020fcc0000010000 */
        /* <DEDUP_REMOVED lines=50> */
[----:B------:R-:W1:Y:S08]  /*3dda0*/  MUFU.EX2 R205, R205 ;  /* 0x000000cd00cd7308 */ /* 0x000e700000000800 */
[----:B------:R-:W2:Y:S01]  /*3ddb0*/  MUFU.EX2 R21, R21 ;  /* 0x0000001500157308 */ /* 0x000ea20000000800 */
[----:B0-----:R-:W-:Y:S01]  /*3ddc0*/  FADD.FTZ R3, R202, R3 ;  /* 0x00000003ca037221 */ /* 0x001fe20000010000 */
[----:B---3--:R-:W-:-:S06]  /*3ddd0*/  FADD.FTZ R5, R9, R2 ;  /* 0x0000000209057221 */ /* 0x008fcc0000010000 */
[----:B------:R-:W0:Y:S08]  /*3dde0*/  MUFU.EX2 R208, R208 ;  /* 0x000000d000d07308 */ /* 0x000e300000000800 */
[----:B------:R-:W3:Y:S01]  /*3ddf0*/  MUFU.EX2 R182, R182 ;  /* 0x000000b600b67308 */ /* 0x000ee20000000800 */
[----:B----4-:R-:W-:Y:S01]  /*3de00*/  FADD.FTZ R2, R206, R3 ;  /* 0x00000003ce027221 */ /* 0x010fe20000010000 */
[----:B-----5:R-:W-:-:S06]  /*3de10*/  FADD.FTZ R4, R180, R5 ;  /* 0x00000005b4047221 */ /* 0x020fcc0000010000 */
[----:B------:R-:W4:Y:S08]  /*3de20*/  MUFU.EX2 R207, R207 ;  /* 0x000000cf00cf7308 */ /* 0x000f300000000800 */
[----:B------:R-:W5:Y:S01]  /*3de30*/  MUFU.EX2 R181, R181 ;  /* 0x000000b500b57308 */ /* 0x000f620000000800 */
[----:B-1----:R-:W-:Y:S01]  /*3de40*/  FADD.FTZ R3, R205, R2 ;  /* 0x00000002cd037221 */ /* 0x002fe20000010000 */
[----:B--2---:R-:W-:-:S03]  /*3de50*/  FADD.FTZ R5, R21, R4 ;  /* 0x0000000415057221 */ /* 0x004fc60000010000 */
[----:B0-----:R-:W-:Y:S01]  /*3de60*/  FADD.FTZ R2, R208, R3 ;  /* 0x00000003d0027221 */ /* 0x001fe20000010000 */
[----:B---3--:R-:W-:-:S03]  /*3de70*/  FADD.FTZ R4, R182, R5 ;  /* 0x00000005b6047221 */ /* 0x008fc60000010000 */
[----:B----4-:R-:W-:Y:S01]  /*3de80*/  FADD.FTZ R31, R207, R2 ;  /* 0x00000002cf1f7221 */ /* 0x010fe20000010000 */
[----:B-----5:R-:W-:-:S04]  /*3de90*/  FADD.FTZ R33, R181, R4 ;  /* 0x00000004b5217221 */ /* 0x020fc80000010000 */
[----:B------:R-:W-:Y:S04]  /*3dea0*/  ST.E desc[UR6][R6.64+0x10], R31 ;  /* 0x0000101f06007985 */ /* 0x000fe8000c101906 */
[----:B------:R0:W-:Y:S04]  /*3deb0*/  ST.E desc[UR6][R6.64+0x14], R33 ;  /* 0x0000142106007985 */ /* 0x0001e8000c101906 */
[----:B------:R-:W2:Y:S04]  /*3dec0*/  LDL.64 R36, [UR4] ;  /* 0x00000004ff247983 */ /* 0x000ea80008100a00 */
[----:B------:R-:W3:Y:S01]  /*3ded0*/  LDL.64 R38, [UR4+0x98] ;  /* 0x00009804ff267983 */ /* 0x000ee20008100a00 */
[----:B------:R-:W-:-:S03]  /*3dee0*/  LEA.HI R34, R235, 0x8, RZ, 0x19 ;  /* 0x00000008eb227811 */ /* 0x000fc600078fc8ff */
[----:B------:R-:W4:Y:S02]  /*3def0*/  LDL.64 R2, [UR4+0x80] ;  /* 0x00008004ff027983 */ /* 0x000f240008100a00 */
[----:B------:R1:W-:Y:S06]  /*3df00*/  BAR.SYNC.DEFER_BLOCKING R34, 0x100 ;  /* 0x000400220000751d */ /* 0x0003ec0000010000 */
[----:B0-----:R-:W5:Y:S04]  /*3df10*/  LDL.64 R6, [UR4+0x88] ;  /* 0x00008804ff067983 */ /* 0x001f680008100a00 */
[----:B--2---:R-:W2:Y:S04]  /*3df20*/  LD.E R37, desc[UR6][R36.64] ;  /* 0x0000000624257980 */ /* 0x004ea8000c101900 */
[----:B---3--:R-:W2:Y:S04]  /*3df30*/  LD.E.64 R4, desc[UR6][R38.64] ;  /* 0x0000000626047980 */ /* 0x008ea8000c101b00 */
[----:B----4-:R-:W3:Y:S04]  /*3df40*/  LD.E R27, desc[UR6][R2.64] ;  /* 0x00000006021b7980 */ /* 0x010ee8000c101900 */
[----:B------:R-:W4:Y:S04]  /*3df50*/  LD.E R29, desc[UR6][R2.64+0x4] ;  /* 0x00000406021d7980 */ /* 0x000f28000c101900 */
        /* <DEDUP_REMOVED lines=72> */
[----:B--2---:R-:W-:-:S03]  /*3e3e0*/  IMAD R4, R37, 0xc00, R4 ;  /* 0x00000c0025047824 */ /* 0x004fc600078e0204 */
        /* <DEDUP_REMOVED lines=58> */
[----:B------:R-:W-:Y:S02]  /*3e790*/  F2FP.BF16.F32.PACK_AB R169, R169, R25 ;  /* 0x00000019a9a9723e */ /* 0x000fe400000010ff */
[----:B------:R-:W-:Y:S01]  /*3e7a0*/  F2FP.BF16.F32.PACK_AB R171, R171, R24 ;  /* 0x00000018abab723e */ /* 0x000fe200000010ff */
        /* <DEDUP_REMOVED lines=128> */
[----:B------:R-:W-:Y:S01]  /*3efb0*/  ST.E desc[UR6][R6.64], RZ ;  /* 0x000000ff06007985 */ /* 0x000fe2000c101906 */
[----:B0-----:R-:W-:-:S06]  /*3efc0*/  WARPGROUP.ARRIVE ;  /* 0x00000000000079c5 */ /* 0x001fcc0000000000 */
[----:B------:R-:W-:Y:S03]  /*3efd0*/  HGMMA.64x256x16.F32.BF16 R24, R168, gdesc[UR8].tnspB, RZ, !UPT, gsb0 ;  /* 0x43e00008a8187df0 */ /* 0x000fe6000c0018ff */
[----:B------:R-:W-:Y:S02]  /*3efe0*/  WARPGROUP.DEPBAR.LE gsb0, 0x0 ;  /* 0x00008000000079c5 */ /* 0x000fe40000010000 */
        /* <DEDUP_REMOVED lines=128> */
[----:B------:R-:W-:Y:S04]  /*3f7f0*/  ST.E desc[UR6][R6.64], R209 ;  /* 0x000000d106007985 */ /* 0x000fe8000c101906 */
[----:B0-----:R-:W5:Y:S04]  /*3f800*/  LD.E R24, desc[UR6][R2.64] ;  /* 0x0000000602187980 */ /* 0x001f68000c101900 */
[----:B-1----:R-:W5:Y:S04]  /*3f810*/  LD.E R25, desc[UR6][R2.64+0x4] ;  /* 0x0000040602197980 */ /* 0x002f68000c101900 */
[----:B--2---:R-:W2:Y:S04]  /*3f820*/  LD.E R26, desc[UR6][R2.64+0x8] ;  /* 0x00000806021a7980 */ /* 0x004ea8000c101900 */
[----:B---3--:R-:W2:Y:S04]  /*3f830*/  LD.E R27, desc[UR6][R2.64+0xc] ;  /* 0x00000c06021b7980 */ /* 0x008ea8000c101900 */
[----:B----4-:R-:W2:Y:S04]  /*3f840*/  LD.E R28, desc[UR6][R2.64+0x10] ;  /* 0x00001006021c7980 */ /* 0x010ea8000c101900 */
        /* <DEDUP_REMOVED lines=130> */
[----:B------:R-:W-:-:S04]  /*40070*/  F2FP.BF16.F32.PACK_AB R171, R17, R20 ;  /* 0x0000001411ab723e */ /* 0x000fc800000010ff */
[----:B--2---:R-:W-:-:S06]  /*40080*/  WARPGROUP.ARRIVE ;  /* 0x00000000000079c5 */ /* 0x004fcc0000000000 */
[----:B------:R-:W-:Y:S03]  /*40090*/  HGMMA.64x256x16.F32.BF16 R24, R168, gdesc[UR8].tnspB, R24, gsb0 ;  /* 0x43e00008a8187df0 */ /* 0x000fe60008001818 */
        /* <DEDUP_REMOVED lines=1457> */
[----:B------:R-:W-:-:S13]  /*45bb0*/  LOP3.LUT P6, RZ, R235, 0x7f, RZ, 0xc0, !PT ;  /* 0x0000007febff7812 */ /* 0x000fda00078cc0ff */
[----:B0-----:R-:W-:Y:S05]  /*45bc0*/  @P6 BRA `(.L_x_4140) ;  /* 0x0000000000206947 */ /* 0x001fea0003800000 */
[----:B------:R-:W2:Y:S04]  /*45bd0*/  LDL.64 R2, [UR4+0x40] ;  /* 0x00004004ff027983 */ /* 0x000ea80008100a00 */
[----:B------:R-:W3:Y:S04]  /*45be0*/  LDL.64 R4, [UR4] ;  /* 0x00000004ff047983 */ /* 0x000ee80008100a00 */
[----:B--2---:R-:W2:Y:S04]  /*45bf0*/  LD.E.64 R2, desc[UR6][R2.64+0x30] ;  /* 0x0000300602027980 */ /* 0x004ea8000c101b00 */
[----:B---3--:R-:W3:Y:S01]  /*45c00*/  LD.E R4, desc[UR6][R4.64] ;  /* 0x0000000604047980 */ /* 0x008ee2000c101900 */
[----:B--2---:R-:W-:-:S05]  /*45c10*/  MOV R7, R2 ;  /* 0x0000000200077202 */ /* 0x004fca0000000f00 */
[----:B---3--:R-:W-:-:S05]  /*45c20*/  IMAD R0, R4, 0x8, R7 ;  /* 0x0000000804007824 */ /* 0x008fca00078e0207 */
[----:B------:R-:W-:-:S04]  /*45c30*/  PRMT R0, RZ, 0x654, R0 ;  /* 0x00000654ff007816 */ /* 0x000fc80000000000 */
[----:B------:R0:W-:Y:S03]  /*45c40*/  SYNCS.ARRIVE.TRANS64.RED.A1T0 RZ, [R0+URZ], RZ ;  /* 0x000000ff00ff79a7 */ /* 0x0001e6000810043f */
.L_x_4140:
[----:B------:R-:W-:-:S04]  /*45c50*/  IMAD.MOV.U32 R237, RZ, RZ, 0x0 ;  /* 0x00000000ffed7424 */ /* 0x000fc800078e00ff */
[----:B0-----:R-:W-:Y:S05]  /*45c60*/  RET.REL.NODEC R236 `(_ZN7cutlass13device_kernelIN5flash11enable_sm90INS1_16FlashAttnFwdSm90INS1_25CollectiveMainloopFwdSm90ILi2EN4cute5tupleIJNS5_1CILi1EEES8_S8_EEENS6_IJNS7_ILi128EEENS7_ILi96EEENS7_ILi64EEEEEELi256ENS_10bfloat16_tEfNS_4arch4Sm90ELb0ELb1ELb0ELb1ELb0ELb1ELb1ELb1ELb0ELb1ELb0ELb0EEENS1_21CollectiveEpilogueFwdINS6_IJSA_NS7_ILi256EEESB_EEES9_SE_SG_Li256ELb1ELb1ELb0ELb0EEENS1_36VarlenDynamicPersistentTileSchedulerILi128ELi96ELi256ELi128ELb0ELb1ELb1ELb1ELb0ELb1EEEEEEEEEvNT_6ParamsE) ;  /* 0xfffffba0ece47950 */ /* 0x001fea0003c3ffff */
.L_x_4116:
[----:B0-----:R0:W1:Y:S02]  /*45c70*/  SYNCS.PHASECHK.TRANS64.TRYWAIT P0, [R8+URZ], R9 ;  /* 0x00000009080075a7 */ /* 0x001064000800017f */
[----:B-1----:R-:W-:Y:S05]  /*45c80*/  @!P0 NANOSLEEP.SYNCS 0x989680 ;  /* 0x009896800000895d */ /* 0x002fea0003900000 */
[----:B------:R-:W1:Y:S02]  /*45c90*/  @!P0 SYNCS.PHASECHK.TRANS64 P0, [R8+URZ], R9 ;  /* 0x00000009080085a7 */ /* 0x000e64000800007f */
[----:B-1----:R-:W-:Y:S05]  /*45ca0*/  @!P0 BRA `(.L_x_4116) ;  /* 0xfffffffc00f08947 */ /* 0x002fea000383ffff */
[----:B------:R-:W-:Y:S05]  /*45cb0*/  BRA `(.L_x_4115) ;  /* 0xffffff4c00247947 */ /* 0x000fea000383ffff */
.L_x_4118:
[----:B0-----:R0:W1:Y:S02]  /*45cc0*/  SYNCS.PHASECHK.TRANS64.TRYWAIT P0, [R4+URZ+0x32410], R9 ;  /* 0x03241009040075a7 */ /* 0x001064000800017f */
[----:B-1----:R-:W-:Y:S05]  /*45cd0*/  @!P0 NANOSLEEP.SYNCS 0x989680 ;  /* 0x009896800000895d */ /* 0x002fea0003900000 */
[----:B------:R-:W1:Y:S02]  /*45ce0*/  @!P0 SYNCS.PHASECHK.TRANS64 P0, [R4+URZ+0x32410], R9 ;  /* 0x03241009040085a7 */ /* 0x000e64000800007f */
[----:B-1----:R-:W-:Y:S05]  /*45cf0*/  @!P0 BRA `(.L_x_4118) ;  /* 0xfffffffc00f08947 */ /* 0x002fea000383ffff */
[----:B------:R-:W-:Y:S05]  /*45d00*/  BRA `(.L_x_4141) ;  /* 0xffffff5000187947 */ /* 0x000fea000383ffff */
.L_x_4125:
[----:B0-----:R0:W1:Y:S02]  /*45d10*/  SYNCS.PHASECHK.TRANS64.TRYWAIT P0, [R8+URZ], R9 ;  /* 0x00000009080075a7 */ /* 0x001064000800017f */
[----:B-1----:R-:W-:Y:S05]  /*45d20*/  @!P0 NANOSLEEP.SYNCS 0x989680 ;  /* 0x009896800000895d */ /* 0x002fea0003900000 */
[----:B------:R-:W1:Y:S02]  /*45d30*/  @!P0 SYNCS.PHASECHK.TRANS64 P0, [R8+URZ], R9 ;  /* 0x00000009080085a7 */ /* 0x000e64000800007f */
[----:B-1----:R-:W-:Y:S05]  /*45d40*/  @!P0 BRA `(.L_x_4125) ;  /* 0xfffffffc00f08947 */ /* 0x002fea000383ffff */
[----:B------:R-:W-:Y:S05]  /*45d50*/  BRA `(.L_x_4124) ;  /* 0xffffff50008c7947 */ /* 0x000fea000383ffff */
.L_x_4142:
        /* <DEDUP_REMOVED lines=10> */
.L_x_6047:


//--------------------- .text._ZN7cutlass13device_kernelIN5flash11enable_sm90INS1_16FlashAttnFwdSm90INS1_25CollectiveMainloopFwdSm90ILi2EN4cute5tupleIJNS5_1CILi1EEES8_S8_EEENS6_IJNS7_ILi128EEENS7_ILi96EEENS7_ILi64EEEEEELi256ENS_10bfloat16_tEfNS_4arch4Sm90ELb1ELb0ELb0ELb0ELb0ELb0ELb0ELb1ELb0ELb1ELb0ELb0EEENS1_21CollectiveEpilogueFwdINS6_IJSA_NS7_ILi256EEESB_EEES9_SE_SG_Li256ELb0ELb1ELb0ELb0EEENS1_30DynamicPersistentTileSchedulerILi256ELi128ELb0ELb1ELb1EEEEEEEEEvNT_6ParamsE --------------------------
	.section	.text._ZN7cutlass13device_kernelIN5flash11enable_sm90INS1_16FlashAttnFwdSm90INS1_25CollectiveMainloopFwdSm90ILi2EN4cute5tupleIJNS5_1CILi1EEES8_S8_EEENS6_IJNS7_ILi128EEENS7_ILi96EEENS7_ILi64EEEEEELi256ENS_10bfloat16_tEfNS_4arch4Sm90ELb1ELb0ELb0ELb0ELb0ELb0ELb0ELb1ELb0ELb1ELb0ELb0EEENS1_21CollectiveEpilogueFwdINS6_IJSA_NS7_ILi256EEESB_EEES9_SE_SG_Li256ELb0ELb1ELb0ELb0EEENS1_30DynamicPersistentTileSchedulerILi256ELi128ELb0ELb1ELb1EEEEEEEEEvNT_6ParamsE,"ax",@progbits
	.align	128
.text._ZN7cutlass13device_kernelIN5flash11enable_sm90INS1_16FlashAttnFwdSm90INS1_25CollectiveMainloopFwdSm90ILi2EN4cute5tupleIJNS5_1CILi1EEES8_S8_EEENS6_IJNS7_ILi128EEENS7_ILi96EEENS7_ILi64EEEEEELi256ENS_10bfloat16_tEfNS_4arch4Sm90ELb1ELb0ELb0ELb0ELb0ELb0ELb0ELb1ELb0ELb1ELb0ELb0EEENS1_21CollectiveEpilogueFwdINS6_IJSA_NS7_ILi256EEESB_EEES9_SE_SG_Li256ELb0ELb1ELb0ELb0EEENS1_30DynamicPersistentTileSchedulerILi256ELi128ELb0ELb1ELb1EEEEEEEEEvNT_6ParamsE:
        .type           _ZN7cutlass13device_kernelIN5flash11enable_sm90INS1_16FlashAttnFwdSm90INS1_25CollectiveMainloopFwdSm90ILi2EN4cute5tupleIJNS5_1CILi1EEES8_S8_EEENS6_IJNS7_ILi128EEENS7_ILi96EEENS7_ILi64EEEEEELi256ENS_10bfloat16_tEfNS_4arch4Sm90ELb1ELb0ELb0ELb0ELb0ELb0ELb0ELb1ELb0ELb1ELb0ELb0EEENS1_21CollectiveEpilogueFwdINS6_IJSA_NS7_ILi256EEESB_EEES9_SE_SG_Li256ELb0ELb1ELb0ELb0EEENS1_30DynamicPersistentTileSchedulerILi256ELi128ELb0ELb1ELb1EEEEEEEEEvNT_6ParamsE,@function
        .size           _ZN7cutlass13device_kernelIN5flash11enable_sm90INS1_16FlashAttnFwdSm90INS1_25CollectiveMainloopFwdSm90ILi2EN4cute5tupleIJNS5_1CILi1EEES8_S8_EEENS6_IJNS7_ILi128EEENS7_ILi96EEENS7_ILi64EEEEEELi256ENS_10bfloat16_tEfNS_4arch4Sm90ELb1ELb0ELb0ELb0ELb0ELb0ELb0ELb1ELb0ELb1ELb0ELb0EEENS1_21CollectiveEpilogueFwdINS6_IJSA_NS7_ILi256EEESB_EEES9_SE_SG_Li256ELb0ELb1ELb0ELb0EEENS1_30DynamicPersistentTileSchedulerILi256ELi128ELb0ELb1ELb1EEEEEEEEEvNT_6ParamsE,(.L_x_6049 - _ZN7cutlass13device_kernelIN5flash11enable_sm90INS1_16FlashAttnFwdSm90INS1_25CollectiveMainloopFwdSm90ILi2EN4cute5tupleIJNS5_1CILi1EEES8_S8_EEENS6_IJNS7_ILi128EEENS7_ILi96EEENS7_ILi64EEEEEELi256ENS_10bfloat16_tEfNS_4arch4Sm90ELb1ELb0ELb0ELb0ELb0ELb0ELb0ELb1ELb0ELb1ELb0ELb0EEENS1_21CollectiveEpilogueFwdINS6_IJSA_NS7_ILi256EEESB_EEES9_SE_SG_Li256ELb0ELb1ELb0ELb0EEENS1_30DynamicPersistentTileSchedulerILi256ELi128ELb0ELb1ELb1EEEEEEEEEvNT_6ParamsE)
        .other          _ZN7cutlass13device_kernelIN5flash11enable_sm90INS1_16FlashAttnFwdSm90INS1_25CollectiveMainloopFwdSm90ILi2EN4cute5tupleIJNS5_1CILi1EEES8_S8_EEENS6_IJNS7_ILi128EEENS7_ILi96EEENS7_ILi64EEEEEELi256ENS_10bfloat16_tEfNS_4arch4Sm90ELb1ELb0ELb0ELb0ELb0ELb0ELb0ELb1ELb0ELb1ELb0ELb0EEENS1_21CollectiveEpilogueFwdINS6_IJSA_NS7_ILi256EEESB_EEES9_SE_SG_Li256ELb0ELb1ELb0ELb0EEENS1_30DynamicPersistentTileSchedulerILi256ELi128ELb0ELb1ELb1EEEEEEEEEvNT_6ParamsE,@"STO_CUDA_ENTRY STV_DEFAULT"
_ZN7cutlass13device_kernelIN5flash11enable_sm90INS1_16FlashAttnFwdSm90INS1_25CollectiveMainloopFwdSm90ILi2EN4cute5tupleIJNS5_1CILi1EEES8_S8_EEENS6_IJNS7_ILi128EEENS7_ILi96EEENS7_ILi64EEEEEELi256ENS_10bfloat16_tEfNS_4arch4Sm90ELb1ELb0ELb0ELb0ELb0ELb0ELb0ELb1ELb0ELb1ELb0ELb0EEENS1_21CollectiveEpilogueFwdINS6_IJSA_NS7_ILi256EEESB_EEES9_SE_SG_Li256ELb0ELb1ELb0ELb0EEENS1_30DynamicPersistentTileSchedulerILi256ELi128ELb0ELb1ELb1EEEEEEEEEvNT_6ParamsE:
        /* <DEDUP_REMOVED lines=18> */
.L_x_4144:
[----:B------:R-:W-:Y:S05]  /*0120*/  BSYNC B0 ;  /* 0x0000000000007941 */ /* 0x000fea0003800000 */
.L_x_4143:
        /* <DEDUP_REMOVED lines=41> */
.L_x_4145:
        /* <DEDUP_REMOVED lines=22> */
.L_x_4146:
        /* <DEDUP_REMOVED lines=18> */
.L_x_4147:
        /* <DEDUP_REMOVED lines=22> */
.L_x_4148:
        /* <DEDUP_REMOVED lines=22> */
.L_x_4149:
[----:B------:R-:W-:Y:S01]  /*0900*/  PLOP3.LUT P0, PT, PT, PT, UP0, 0x80, 0x0 ;  /* 0x000000000000781c */ /* 0x000fe20003f0f008 */
[----:B------:R-:W-:Y:S01]  /*0910*/  UMOV UR40, 0x1 ;  /* 0x0000000100287882 */ /* 0x000fe20000000000 */
[----:B------:R-:W-:Y:S01]  /*0920*/  NOP ;  /* 0x0000000000007918 */ /* 0x000fe20000000000 */
[----:B------:R-:W-:Y:S01]  /*0930*/  USEL UR40, UR40, 0x2, !UP0 ;  /* 0x0000000228287887 */ /* 0x000fe2000c000000 */
[----:B------:R-:W-:Y:S01]  /*0940*/  ULDC.64 UR46, c[0x0][0x208] ;  /* 0x00008200002e7ab9 */ /* 0x000fe20000000a00 */
[----:B012-4-:R-:W-:Y:S08]  /*0950*/  BAR.SYNC.DEFER_BLOCKING 0x0 ;  /* 0x0000000000007b1d */ /* 0x017ff00000010000 */
[----:B------:R-:W-:Y:S05]  /*0960*/  @!P0 BRA `(.L_x_4150) ;  /* 0x000000a000bc8947 */ /* 0x000fea0003800000 */
.L_x_4151:
        /* <DEDUP_REMOVED lines=39> */
[----:B------:R-:W-:Y:S02]  /*0be0*/  LEA.HI R3, R3, R212, RZ, 0x3 ;  /* 0x000000d403037211 */ /* 0x000fe400078f18ff */
[----:B------:R-:W-:Y:S01]  /*0bf0*/  LEA.HI R11, R11, R8, RZ, 0x3 ;  /* 0x000000080b0b7211 */ /* 0x000fe200078f18ff */
[----:B------:R-:W-:Y:S01]  /*0c00*/  IMAD.IADD R7, R212, 0x1, -R7 ;  /* 0x00000001d4077824 */ /* 0x000fe200078e0a07 */
[----:B------:R-:W-:Y:S02]  /*0c10*/  SHF.R.S32.HI R205, RZ, 0x7, R0 ;  /* 0x00000007ffcd7819 */ /* 0x000fe40000011400 */
[----:B------:R-:W-:-:S02]  /*0c20*/  LOP3.LUT R4, R4, 0xfffffc00, RZ, 0xc0, !PT ;  /* 0xfffffc0004047812 */ /* 0x000fc400078ec0ff */
[----:B------:R-:W-:Y:S02]  /*0c30*/  LOP3.LUT R23, R3, 0xfffffff8, RZ, 0xc0, !PT ;  /* 0xfffffff803177812 */ /* 0x000fe400078ec0ff */
[----:B------:R-:W-:Y:S01]  /*0c40*/  LOP3.LUT R11, R11, 0xfffffff8, RZ, 0xc0, !PT ;  /* 0xfffffff80b0b7812 */ /* 0x000fe200078ec0ff */
[----:B------:R-:W-:Y:S01]  /*0c50*/  IMAD R5, R5, 0x40, R4 ;  /* 0x0000004005057824 */ /* 0x000fe200078e0204 */
        /* <DEDUP_REMOVED lines=25> */
.L_x_4202:
        /* <DEDUP_REMOVED lines=21> */
.L_x_4152:
[----:B------:R-:W-:Y:S01]  /*0f40*/  ULDC UR8, c[0x0][0xc54] ;  /* 0x0003150000087ab9 */ /* 0x000fe20000000800 */
[----:B------:R-:W-:Y:S01]  /*0f50*/  UMOV UR4, UR9 ;  /* 0x0000000900047c82 */ /* 0x000fe20008000000 */
[----:B------:R-:W-:-:S11]  /*0f60*/  UISETP.NE.AND UP0, UPT, UR8, 0x1, UPT ;  /* 0x000000010800788c */ /* 0x000fd6000bf05270 */
[----:B------:R-:W-:Y:S02]  /*0f70*/  @UP0 ULDC.64 UR10, c[0x0][0xc58] ;  /* 0x00031600000a0ab9 */ /* 0x000fe40000000a00 */
[----:B------:R-:W-:-:S04]  /*0f80*/  UIMAD.WIDE.U32 UR6, UR9, UR10, URZ ;  /* 0x0000000a090672a5 */ /* 0x000fc8000f8e003f */
[----:B------:R-:W-:-:S04]  /*0f90*/  @UP0 USHF.R.U32.HI UR4, URZ, UR11, UR7 ;  /* 0x0000000b3f040299 */ /* 0x000fc80008011607 */
[----:B------:R-:W-:-:S12]  /*0fa0*/  UIMAD UR6, UR4, UR8, URZ ;  /* 0x00000008040672a4 */ /* 0x000fd8000f8e023f */
.L_x_4153:
[----:B------:R-:W-:Y:S01]  /*0fb0*/  ULOP3.LUT UR4, URZ, UR4, URZ, 0x33, !UPT ;  /* 0x000000043f047292 */ /* 0x000fe2000f8e333f */
[----:B------:R-:W-:Y:S01]  /*0fc0*/  PLOP3.LUT P0, PT, PT, PT, PT, 0x80, 0x0 ;  /* 0x000000000000781c */ /* 0x000fe20003f0f070 */
[----:B------:R-:W-:Y:S01]  /*0fd0*/  UIADD3 UR10, UR9, -UR6, URZ ;  /* 0x80000006090a7290 */ /* 0x000fe2000fffe03f */
[----:B------:R-:W-:Y:S01]  /*0fe0*/  CS2R R4, SRZ ;  /* 0x0000000000047805 */ /* 0x000fe2000001ff00 */
[----:B------:R-:W-:Y:S01]  /*0ff0*/  ULDC UR7, c[0x0][0x448] ;  /* 0x0001120000077ab9 */ /* 0x000fe20000000800 */
[----:B------:R-:W-:Y:S01]  /*1000*/  ULDC UR6, c[0x0][0xc3c] ;  /* 0x00030f0000067ab9 */ /* 0x000fe20000000800 */
[----:B------:R-:W-:Y:S01]  /*1010*/  UISETP.NE.AND UP2, UPT, UR7, 0x1, UPT ;  /* 0x000000010700788c */ /* 0x000fe2000bf45270 */
[----:B------:R-:W-:Y:S01]  /*1020*/  CS2R R6, SRZ ;  /* 0x0000000000067805 */ /* 0x000fe2000001ff00 */
[----:B------:R-:W-:Y:S01]  /*1030*/  UIADD3 UR4, UR4, UR6, URZ ;  /* 0x0000000604047290 */ /* 0x000fe2000fffe03f */
[----:B------:R-:W-:Y:S01]  /*1040*/  CS2R R180, SRZ ;  /* 0x0000000000b47805 */ /* 0x000fe2000001ff00 */
[----:B------:R-:W-:Y:S01]  /*1050*/  ULDC.64 UR12, c[0x0][0x418] ;  /* 0x00010600000c7ab9 */ /* 0x000fe20000000a00 */
[----:B------:R-:W-:Y:S01]  /*1060*/  ULDC UR43, c[0x0][0x424] ;  /* 0x00010900002b7ab9 */ /* 0x000fe20000000800 */
[----:B------:R-:W-:Y:S01]  /*1070*/  UISETP.NE.U32.AND UP0, UPT, UR12, URZ, UPT ;  /* 0x0000003f0c00728c */ /* 0x000fe2000bf05070 */
[----:B------:R-:W-:Y:S01]  /*1080*/  CS2R R148, SRZ ;  /* 0x0000000000947805 */ /* 0x000fe2000001ff00 */
[----:B------:R-:W-:Y:S01]  /*1090*/  USHF.L.U32 UR44, UR4, 0x7, URZ ;  /* 0x00000007042c7899 */ /* 0x000fe2000800063f */
[----:B------:R-:W-:Y:S01]  /*10a0*/  CS2R R178, SRZ ;  /* 0x0000000000b27805 */ /* 0x000fe2000001ff00 */
[----:B------:R-:W-:Y:S01]  /*10b0*/  UISETP.NE.AND.EX UP0, UPT, UR13, URZ, UPT, UP0 ;  /* 0x0000003f0d00728c */ /* 0x000fe2000bf05300 */
[----:B------:R-:W-:Y:S01]  /*10c0*/  CS2R R144, SRZ ;  /* 0x0000000000907805 */ /* 0x000fe2000001ff00 */
[----:B------:R-:W-:Y:S01]  /*10d0*/  UIADD3 UR4, UR44, 0x7f, URZ ;  /* 0x0000007f2c047890 */ /* 0x000fe2000fffe03f */
[----:B------:R-:W-:Y:S01]  /*10e0*/  CS2R R176, SRZ ;  /* 0x0000000000b07805 */ /* 0x000fe2000001ff00 */
[----:B------:R-:W-:Y:S01]  /*10f0*/  ULDC UR8, c[0x0][0x288] ;  /* 0x0000a20000087ab9 */ /* 0x000fe20000000800 */
[----:B------:R-:W-:Y:S01]  /*1100*/  @UP2 ULDC UR6, c[0x0][0x44c] ;  /* 0x0001130000062ab9 */ /* 0x000fe20000000800 */
[----:B------:R-:W-:Y:S01]  /*1110*/  UIADD3 UR8, -UR8, 0x60, URZ ;  /* 0x0000006008087890 */ /* 0x000fe2000fffe13f */
[----:B------:R-:W-:Y:S01]  /*1120*/  CS2R R140, SRZ ;  /* 0x00000000008c7805 */ /* 0x000fe2000001ff00 */
[----:B------:R-:W-:Y:S01]  /*1130*/  UIMAD.WIDE.U32 UR6, UR4, UR6, URZ ;  /* 0x00000006040672a5 */ /* 0x000fe2000f8e003f */
[----:B------:R-:W-:Y:S01]  /*1140*/  CS2R R174, SRZ ;  /* 0x0000000000ae7805 */ /* 0x000fe2000001ff00 */
[----:B------:R-:W-:Y:S01]  /*1150*/  USEL UR43, UR43, 0x1, UP0 ;  /* 0x000000012b2b7887 */ /* 0x000fe20008000000 */
[----:B------:R-:W-:Y:S01]  /*1160*/  CS2R R136, SRZ ;  /* 0x0000000000887805 */ /* 0x000fe2000001ff00 */
[----:B------:R-:W-:Y:S01]  /*1170*/  ULDC UR9, c[0x0][0x2f0] ;  /* 0x0000bc0000097ab9 */ /* 0x000fe20000000800 */
[----:B------:R-:W-:Y:S01]  /*1180*/  @UP2 ULDC UR12, c[0x0][0x450] ;  /* 0x00011400000c2ab9 */ /* 0x000fe20000000800 */
[----:B------:R-:W-:Y:S01]  /*1190*/  UIMAD UR8, UR43, UR9, UR8 ;  /* 0x000000092b0872a4 */ /* 0x000fe2000f8e0208 */
[----:B------:R-:W-:Y:S01]  /*11a0*/  CS2R R120, SRZ ;  /* 0x0000000000787805 */ /* 0x000fe2000001ff00 */
[----:B------:R-:W-:Y:S01]  /*11b0*/  @UP2 USHF.R.U32.HI UR4, URZ, UR12, UR7 ;  /* 0x0000000c3f042299 */ /* 0x000fe20008011607 */
[----:B------:R-:W-:Y:S01]  /*11c0*/  CS2R R132, SRZ ;  /* 0x0000000000847805 */ /* 0x000fe2000001ff00 */
[----:B------:R-:W-:Y:S01]  /*11d0*/  UIMAD UR6, UR43, UR9, 0x5f ;  /* 0x0000005f2b0674a4 */ /* 0x000fe2000f8e0209 */
[----:B------:R-:W-:Y:S01]  /*11e0*/  CS2R R116, SRZ ;  /* 0x0000000000747805 */ /* 0x000fe2000001ff00 */
[----:B------:R-:W-:Y:S01]  /*11f0*/  UIADD3 UR8, UR8, UR4, URZ ;  /* 0x0000000408087290 */ /* 0x000fe2000fffe03f */
[----:B------:R-:W-:Y:S01]  /*1200*/  CS2R R112, SRZ ;  /* 0x0000000000707805 */ /* 0x000fe2000001ff00 */
[----:B------:R-:W-:Y:S01]  /*1210*/  UIMAD.WIDE UR6, UR6, 0x2aaaaaab, URZ ;  /* 0x2aaaaaab060678a5 */ /* 0x000fe2000f8e023f */
[----:B------:R-:W-:Y:S01]  /*1220*/  CS2R R128, SRZ ;  /* 0x0000000000807805 */ /* 0x000fe2000001ff00 */
[----:B------:R-:W-:Y:S01]  /*1230*/  UIMAD.WIDE UR8, UR8, 0x2aaaaaab, URZ ;  /* 0x2aaaaaab080878a5 */ /* 0x000fe2000f8e023f */
[----:B------:R-:W-:Y:S01]  /*1240*/  CS2R R108, SRZ ;  /* 0x00000000006c7805 */ /* 0x000fe2000001ff00 */
[----:B------:R-:W-:Y:S01]  /*1250*/  ULDC UR11, c[0x0][0xc54] ;  /* 0x00031500000b7ab9 */ /* 0x000fe20000000800 */
[----:B------:R-:W-:Y:S01]  /*1260*/  USHF.R.U32.HI UR4, URZ, 0x1f, UR7 ;  /* 0x0000001f3f047899 */ /* 0x000fe20008011607 */
[----:B------:R-:W-:Y:S01]  /*1270*/  CS2R R104, SRZ ;  /* 0x0000000000687805 */ /* 0x000fe2000001ff00 */
[----:B------:R-:W-:Y:S01]  /*1280*/  UIMAD UR11, UR5, UR11, UR10 ;  /* 0x0000000b050b72a4 */ /* 0x000fe2000f8e020a */
[----:B------:R-:W-:Y:S01]  /*1290*/  CS2R R124, SRZ ;  /* 0x00000000007c7805 */ /* 0x000fe2000001ff00 */
[----:B------:R-:W-:Y:S01]  /*12a0*/  USHF.R.U32.HI UR5, URZ, 0x1f, UR9 ;  /* 0x0000001f3f057899 */ /* 0x000fe20008011609 */
[----:B------:R-:W-:Y:S01]  /*12b0*/  CS2R R100, SRZ ;  /* 0x0000000000647805 */ /* 0x000fe2000001ff00 */
[----:B------:R-:W-:Y:S01]  /*12c0*/  ULEA.HI.SX32 UR7, UR7, UR4, 0x1c ;  /* 0x0000000407077291 */ /* 0x000fe2000f8fe23f */
[----:B------:R-:W-:Y:S01]  /*12d0*/  CS2R R96, SRZ ;  /* 0x0000000000607805 */ /* 0x000fe2000001ff00 */
[----:B------:R-:W-:Y:S01]  /*12e0*/  ULEA.HI.SX32 UR9, UR9, UR5, 0x1c ;  /* 0x0000000509097291 */ /* 0x000fe2000f8fe23f */
[----:B------:R-:W-:Y:S01]  /*12f0*/  IMAD.MOV.U32 R202, RZ, RZ, RZ ;  /* 0x000000ffffca7224 */ /* 0x000fe200078e00ff */
[----:B------:R-:W-:Y:S01]  /*1300*/  ULDC UR39, c[0x0][0xc48] ;  /* 0x0003120000277ab9 */ /* 0x000fe20000000800 */
[----:B------:R-:W-:Y:S01]  /*1310*/  UMOV UR42, UR11 ;  /* 0x0000000b002a7c82 */ /* 0x000fe20008000000 */
[----:B------:R-:W-:Y:S01]  /*1320*/  UISETP.LT.AND UP0, UPT, UR7, UR9, UPT ;  /* 0x000000090700728c */ /* 0x000fe2000bf01270 */
[----:B------:R-:W-:Y:S01]  /*1330*/  CS2R R92, SRZ ;  /* 0x00000000005c7805 */ /* 0x000fe2000001ff00 */
[----:B------:R-:W-:Y:S01]  /*1340*/  UISETP.NE.AND UP1, UPT, UR39, 0x1, UPT ;  /* 0x000000012700788c */ /* 0x000fe2000bf25270 */
[----:B------:R-:W-:Y:S01]  /*1350*/  CS2R R88, SRZ ;  /* 0x0000000000587805 */ /* 0x000fe2000001ff00 */
[----:B------:R-:W-:Y:S01]  /*1360*/  USEL UR41, UR7, UR9, UP0 ;  /* 0x0000000907297287 */ /* 0x000fe20008000000 */
[----:B------:R-:W-:Y:S01]  /*1370*/  IMAD.MOV.U32 R201, RZ, RZ, RZ ;  /* 0x000000ffffc97224 */ /* 0x000fe200078e00ff */
[----:B------:R-:W-:-:S02]  /*1380*/  CS2R R84, SRZ ;  /* 0x0000000000547805 */ /* 0x000fc4000001ff00 */
[----:B------:R-:W-:Y:S01]  /*1390*/  CS2R R80, SRZ ;  /* 0x0000000000507805 */ /* 0x000fe2000001ff00 */
[----:B------:R-:W-:Y:S01]  /*13a0*/  UISETP.GE.AND UP0, UPT, UR41, 0x1, UPT ;  /* 0x000000012900788c */ /* 0x000fe2000bf06270 */
[----:B------:R-:W-:Y:S02]  /*13b0*/  CS2R R198, SRZ ;  /* 0x0000000000c67805 */ /* 0x000fe4000001ff00 */
[----:B------:R-:W-:Y:S02]  /*13c0*/  CS2R R76, SRZ ;  /* 0x00000000004c7805 */ /* 0x000fe4000001ff00 */
[----:B------:R-:W-:Y:S02]  /*13d0*/  CS2R R72, SRZ ;  /* 0x0000000000487805 */ /* 0x000fe4000001ff00 */
[----:B------:R-:W-:Y:S01]  /*13e0*/  CS2R R68, SRZ ;  /* 0x0000000000447805 */ /* 0x000fe2000001ff00 */
[----:B------:R-:W-:Y:S01]  /*13f0*/  @UP1 ULDC UR10, c[0x0][0xc4c] ;  /* 0x00031300000a1ab9 */ /* 0x000fe20000000800 */
[----:B------:R-:W-:Y:S01]  /*1400*/  PLOP3.LUT P1, PT, PT, PT, UP0, 0x80, 0x0 ;  /* 0x000000000000781c */ /* 0x000fe20003f2f008 */
[----:B------:R-:W-:Y:S01]  /*1410*/  UIMAD.WIDE.U32 UR4, UR11, UR10, URZ ;  /* 0x0000000a0b0472a5 */ /* 0x000fe2000f8e003f */
[----:B------:R-:W-:Y:S01]  /*1420*/  CS2R R64, SRZ ;  /* 0x0000000000407805 */ /* 0x000fe2000001ff00 */
[----:B------:R-:W-:Y:S01]  /*1430*/  @UP1 ULDC UR6, c[0x0][0xc50] ;  /* 0x0003140000061ab9 */ /* 0x000fe20000000800 */
[----:B------:R-:W-:Y:S01]  /*1440*/  CS2R R196, SRZ ;  /* 0x0000000000c47805 */ /* 0x000fe2000001ff00 */
[----:B------:R-:W-:Y:S01]  /*1450*/  @UP1 USHF.R.U32.HI UR42, URZ, UR6, UR5 ;  /* 0x000000063f2a1299 */ /* 0x000fe20008011605 */
[----:B------:R-:W-:-:S02]  /*1460*/  CS2R R60, SRZ ;  /* 0x00000000003c7805 */ /* 0x000fc4000001ff00 */
[----:B------:R-:W-:Y:S02]  /*1470*/  CS2R R56, SRZ ;  /* 0x0000000000387805 */ /* 0x000fe4000001ff00 */
[----:B------:R-:W-:Y:S01]  /*1480*/  CS2R R52, SRZ ;  /* 0x0000000000347805 */ /* 0x000fe2000001ff00 */
[----:B------:R-:W-:Y:S01]  /*1490*/  UIADD3 UR4, -UR42, URZ, URZ ;  /* 0x0000003f2a047290 */ /* 0x000fe2000fffe13f */
[----:B------:R-:W-:Y:S02]  /*14a0*/  CS2R R194, SRZ ;  /* 0x0000000000c27805 */ /* 0x000fe4000001ff00 */
[----:B------:R-:W-:Y:S02]  /*14b0*/  CS2R R94, SRZ ;  /* 0x00000000005e7805 */ /* 0x000fe4000001ff00 */
[----:B------:R-:W-:Y:S01]  /*14c0*/  CS2R R90, SRZ ;  /* 0x00000000005a7805 */ /* 0x000fe2000001ff00 */
[----:B------:R-:W-:Y:S01]  /*14d0*/  UIMAD UR39, UR39, UR4, UR11 ;  /* 0x00000004272772a4 */ /* 0x000fe2000f8e020b */
        /* <DEDUP_REMOVED lines=60> */
.L_x_4155:
        /* <DEDUP_REMOVED lines=13> */
.L_x_4306:
[----:B0-----:R-:W-:Y:S01]  /*1970*/  IMAD.U32 R0, RZ, RZ, UR45 ;  /* 0x0000002dff007e24 */ /* 0x001fe2000f8e00ff */
[----:B------:R-:W-:Y:S05]  /*1980*/  WARPSYNC.ALL ;  /* 0x0000000000007948 */ /* 0x000fea0003800000 */
[----:B------:R0:W-:Y:S01]  /*1990*/  BAR.SYNC.DEFER_BLOCKING R8, 0x100 ;  /* 0x000400080000751d */ /* 0x0001e20000010000 */
[----:B------:R-:W-:-:S13]  /*19a0*/  ISETP.NE.AND P0, PT, R0, 0x3, PT ;  /* 0x000000030000780c */ /* 0x000fda0003f05270 */
[----:B0-----:R-:W-:Y:S05]  /*19b0*/  @!P0 BRA `(.L_x_4157) ;  /* 0x0000000000048947 */ /* 0x001fea0003800000 */
[----:B------:R-:W-:Y:S01]  /*19c0*/  BPT.TRAP 0x1 ;  /* 0x000000040000795c */ /* 0x000fe20000300000 */
.L_x_4157:
[----:B------:R-:W-:Y:S02]  /*19d0*/  IMAD.U32 R11, RZ, RZ, UR37 ;  /* 0x00000025ff0b7e24 */ /* 0x000fe4000f8e00ff */
[----:B------:R-:W-:-:S03]  /*19e0*/  IMAD.U32 R6, RZ, RZ, UR36 ;  /* 0x00000024ff067e24 */ /* 0x000fc6000f8e00ff */
[----:B------:R-:W-:Y:S01]  /*19f0*/  SHF.L.U32 R11, R11, 0x1f, RZ ;  /* 0x0000001f0b0b7819 */ /* 0x000fe200000006ff */
[----:B------:R-:W-:-:S04]  /*1a00*/  IMAD R6, R6, 0x8, R7 ;  /* 0x0000000806067824 */ /* 0x000fc800078e0207 */
[----:B------:R0:W1:Y:S01]  /*1a10*/  SYNCS.PHASECHK.TRANS64.TRYWAIT P1, [R6+URZ+0x22830], R11 ;  /* 0x0228300b060075a7 */ /* 0x000062000802017f */
[----:B------:R-:W-:Y:S05]  /*1a20*/  @!P0 BRA `(.L_x_4158) ;  /* 0x0000000000048947 */ /* 0x000fea0003800000 */
[----:B------:R-:W-:Y:S01]  /*1a30*/  BPT.TRAP 0x1 ;  /* 0x000000040000795c */ /* 0x000fe20000300000 */
.L_x_4158:
[----:B-1----:R-:W-:Y:S05]  /*1a40*/  @P1 BRA `(.L_x_4159) ;  /* 0x0000000000081947 */ /* 0x002fea0003800000 */
[----:B------:R-:W1:Y:S02]  /*1a50*/  SYNCS.PHASECHK.TRANS64.TRYWAIT P1, [R6+URZ+0x22830], R11 ;  /* 0x0228300b060075a7 */ /* 0x000e64000802017f */
[----:B-1----:R-:W-:Y:S05]  /*1a60*/  @!P1 BRA `(.L_x_4160) ;  /* 0x000000d800809947 */ /* 0x002fea0003800000 */
.L_x_4159:
        /* <DEDUP_REMOVED lines=10> */
[----:B------:R-:W-:Y:S01]  /*1b10*/  VIADD R0, R16, UR44 ;  /* 0x0000002c10007c36 */ /* 0x000fe20008000000 */
        /* <DEDUP_REMOVED lines=13> */
[----:B------:R-:W-:-:S03]  /*1bf0*/  UIADD3 UR18, UR6, 0x6, URZ ;  /* 0x0000000606127890 */ /* 0x000fc6000fffe03f */
[----:B------:R-:W-:Y:S02]  /*1c00*/  ULDC UR6, c[0x0][0x448] ;  /* 0x0001120000067ab9 */ /* 0x000fe40000000800 */
[----:B------:R-:W-:-:S06]  /*1c10*/  UISETP.NE.AND UP0, UPT, UR6, 0x1, UPT ;  /* 0x000000010600788c */ /* 0x000fcc000bf05270 */
[----:B------:R-:W-:-:S05]  /*1c20*/  PLOP3.LUT P1, PT, PT, PT, UP0, 0x80, 0x0 ;  /* 0x000000000000781c */ /* 0x000fca0003f2f008 */
[----:B------:R-:W-:-:S08]  /*1c30*/  @UP0 ULDC UR6, c[0x0][0x44c] ;  /* 0x0001130000060ab9 */ /* 0x000fd00000000800 */
[----:B------:R-:W-:Y:S01]  /*1c40*/  @P1 IMAD.HI.U32 R3, R0, UR6, RZ ;  /* 0x0000000600031c27 */ /* 0x000fe2000f8e00ff */
[----:B------:R-:W-:-:S04]  /*1c50*/  @UP0 ULDC UR6, c[0x0][0x450] ;  /* 0x0001140000060ab9 */ /* 0x000fc80000000800 */
[----:B------:R-:W-:Y:S01]  /*1c60*/  @P1 SHF.R.U32.HI R0, RZ, UR6, R3 ;  /* 0x00000006ff001c19 */ /* 0x000fe20008011603 */
[----:B------:R-:W-:Y:S02]  /*1c70*/  UMOV UR6, 0xffffffa0 ;  /* 0xffffffa000067882 */ /* 0x000fe40000000000 */
[----:B------:R-:W-:Y:S02]  /*1c80*/  UIMAD UR6, UR41, UR6, 0x60 ;  /* 0x00000060290674a4 */ /* 0x000fe4000f8e0206 */
[----:B------:R-:W3:Y:S04]  /*1c90*/  SHFL.IDX PT, R5, R0, 0x1, 0x1c1f ;  /* 0x003c1f0000057f89 */ /* 0x000ee800000e0000 */
[----:B------:R-:W4:Y:S01]  /*1ca0*/  SHFL.IDX PT, R0, R0, RZ, 0x1c1f ;  /* 0x001c1fff00007589 */ /* 0x000f2200000e0000 */
[----:B------:R-:W-:-:S02]  /*1cb0*/  WARPGROUP.DEPBAR.LE gsb0, 0x0 ;  /* 0x00008000000079c5 */ /* 0x000fc40000010000 */
[----:B------:R-:W-:-:S06]  /*1cc0*/  WARPGROUP.ARRIVE ;  /* 0x00000000000079c5 */ /* 0x000fcc0000000000 */
[----:B------:R-:W-:Y:S01]  /*1cd0*/  HGMMA.64x96x16.F32.BF16 R24, gdesc[UR8], R24, gsb0 ;  /* 0x01600000081879f0 */ /* 0x000fe20008001818 */
[----:B------:R-:W-:Y:S02]  /*1ce0*/  ULDC UR10, c[0x0][0x988] ;  /* 0x00026200000a7ab9 */ /* 0x000fe40000000800 */
[----:B------:R-:W-:Y:S02]  /*1cf0*/  WARPGROUP.DEPBAR.LE gsb0, 0x0 ;  /* 0x00008000000079c5 */ /* 0x000fe40000010000 */
[----:B------:R-:W-:-:S06]  /*1d00*/  WARPGROUP.ARRIVE ;  /* 0x00000000000079c5 */ /* 0x000fcc0000000000 */
[----:B------:R-:W-:Y:S01]  /*1d10*/  HGMMA.64x96x16.F32.BF16 R24, gdesc[UR12], R24, gsb0 ;  /* 0x016000000c1879f0 */ /* 0x000fe20008001818 */
[----:B------:R-:W-:Y:S01]  /*1d20*/  ULDC UR14, c[0x0][0x2f0] ;  /* 0x0000bc00000e7ab9 */ /* 0x000fe20000000800 */
[----:B------:R-:W-:Y:S01]  /*1d30*/  ULDC UR15, c[0x0][0x288] ;  /* 0x0000a200000f7ab9 */ /* 0x000fe20000000800 */
[----:B------:R-:W-:-:S06]  /*1d40*/  UIMAD UR6, UR43, UR14, UR6 ;  /* 0x0000000e2b0672a4 */ /* 0x000fcc000f8e0206 */
[----:B------:R-:W-:-:S04]  /*1d50*/  IMAD.U32 R4, RZ, RZ, UR6 ;  /* 0x00000006ff047e24 */ /* 0x000fc8000f8e00ff */
[----:B------:R-:W-:Y:S02]  /*1d60*/  IMAD R3, R17, -0x2, R4 ;  /* 0xfffffffe11037824 */ /* 0x000fe400078e0204 */
[----:B------:R-:W-:-:S05]  /*1d70*/  IMAD.U32 R4, RZ, RZ, UR15 ;  /* 0x0000000fff047e24 */ /* 0x000fca000f8e00ff */
[----:B------:R-:W-:-:S04]  /*1d80*/  IADD3 R4, R3, 0x1, -R4 ;  /* 0x0000000103047810 */ /* 0x000fc80007ffe804 */
[-CC-:B---3--:R-:W-:Y:S02]  /*1d90*/  VIADDMNMX R5, R5, R4.reuse, R3.reuse, PT ;  /* 0x0000000405057246 */ /* 0x188fe40003800103 */
[----:B----4-:R-:W-:Y:S02]  /*1da0*/  VIADDMNMX R3, R0, R4, R3, PT ;  /* 0x0000000400037246 */ /* 0x010fe40003800103 */
[C---:B------:R-:W-:Y:S02]  /*1db0*/  ISETP.GT.AND P2, PT, R5.reuse, RZ, PT ;  /* 0x000000ff0500720c */ /* 0x040fe40003f44270 */
[C---:B------:R-:W-:Y:S02]  /*1dc0*/  ISETP.GT.AND P3, PT, R5.reuse, 0x1, PT ;  /* 0x000000010500780c */ /* 0x040fe40003f64270 */
[----:B------:R-:W-:Y:S02]  /*1dd0*/  ISETP.GT.AND P4, PT, R5, 0x8, PT ;  /* 0x000000080500780c */ /* 0x000fe40003f84270 */
[----:B------:R-:W-:Y:S01]  /*1de0*/  ISETP.GT.AND P5, PT, R3, 0x8, PT ;  /* 0x000000080300780c */ /* 0x000fe20003fa4270 */
[----:B------:R-:W-:-:S02]  /*1df0*/  WARPGROUP.DEPBAR.LE gsb0, 0x0 ;  /* 0x00008000000079c5 */ /* 0x000fc40000010000 */
[----:B------:R-:W-:-:S06]  /*1e00*/  WARPGROUP.ARRIVE ;  /* 0x00000000000079c5 */ /* 0x000fcc0000000000 */
[----:B------:R-:W-:Y:S03]  /*1e10*/  HGMMA.64x96x16.F32.BF16 R24, gdesc[UR16], R24, gsb0 ;  /* 0x01600000101879f0 */ /* 0x000fe60008001818 */
[----:B------:R-:W-:Y:S02]  /*1e20*/  WARPGROUP.DEPBAR.LE gsb0, 0x0 ;  /* 0x00008000000079c5 */ /* 0x000fe40000010000 */
[----:B------:R-:W-:Y:S02]  /*1e30*/  FSEL R26, R26, -INF , P2 ;  /* 0xff8000001a1a7808 */ /* 0x000fe40001000000 */
[----:B------:R-:W-:Y:S02]  /*1e40*/  FSEL R27, R27, -INF , P3 ;  /* 0xff8000001b1b7808 */ /* 0x000fe40001800000 */
[----:B------:R-:W-:Y:S02]  /*1e50*/  ISETP.GT.AND P2, PT, R5, 0x9, PT ;  /* 0x000000090500780c */ /* 0x000fe40003f44270 */
[----:B------:R-:W-:-:S02]  /*1e60*/  FSEL R30, R30, -INF , P4 ;  /* 0xff8000001e1e7808 */ /* 0x000fc40002000000 */
[----:B------:R-:W-:Y:S02]  /*1e70*/  FMNMX.FTZ R9, R26, R27, !PT ;  /* 0x0000001b1a097209 */ /* 0x000fe40007810000 */
[----:B------:R-:W-:Y:S02]  /*1e80*/  ISETP.GT.AND P3, PT, R5, 0x10, PT ;  /* 0x000000100500780c */ /* 0x000fe40003f64270 */
[----:B------:R-:W-:Y:S02]  /*1e90*/  FSEL R31, R31, -INF , P2 ;  /* 0xff8000001f1f7808 */ /* 0x000fe40001000000 */
[----:B------:R-:W-:Y:S02]  /*1ea0*/  FMNMX.FTZ R10, R30, R9, !PT ;  /* 0x000000091e0a7209 */ /* 0x000fe40007810000 */
        /* <DEDUP_REMOVED lines=57> */
[----:B------:R-:W-:Y:S02]  /*2240*/  FSEL R71, R71, -INF , P2 ;  /* 0xff80000047477808 */ /* 0x000fe40001000000 */
[----:B------:R-:W-:Y:S02]  /*2250*/  FMNMX.FTZ R10, R70, R5, !PT ;  /* 0x00000005460a7209 */ /* 0x000fe40007810000 */
[----:B------:R-:W-:Y:S02]  /*2260*/  ISETP.GT.AND P3, PT, R3, RZ, PT ;  /* 0x000000ff0300720c */ /* 0x000fe40003f64270 */
[----:B------:R-:W-:Y:S02]  /*2270*/  FMNMX.FTZ R10, R71, R10, !PT ;  /* 0x0000000a470a7209 */ /* 0x000fe40007810000 */
[----:B------:R-:W-:-:S02]  /*2280*/  ISETP.GT.AND P4, PT, R3, 0x1, PT ;  /* 0x000000010300780c */ /* 0x000fc40003f84270 */
[----:B------:R-:W-:Y:S01]  /*2290*/  FSEL R24, R24, -INF , P3 ;  /* 0xff80000018187808 */ /* 0x000fe20001800000 */
[----:B------:R-:W3:Y:S01]  /*22a0*/  SHFL.BFLY PT, R5, R10, 0x2, 0x1f ;  /* 0x0c401f000a057f89 */ /* 0x000ee200000e0000 */
[----:B------:R-:W-:Y:S02]  /*22b0*/  FSEL R25, R25, -INF , P4 ;  /* 0xff80000019197808 */ /* 0x000fe40002000000 */
[C---:B------:R-:W-:Y:S02]  /*22c0*/  ISETP.GT.AND P2, PT, R3.reuse, 0x9, PT ;  /* 0x000000090300780c */ /* 0x040fe40003f44270 */
[----:B------:R-:W-:Y:S02]  /*22d0*/  FSEL R28, R28, -INF , P5 ;  /* 0xff8000001c1c7808 */ /* 0x000fe40002800000 */
[----:B------:R-:W-:Y:S02]  /*22e0*/  ISETP.GT.AND P3, PT, R3, 0x10, PT ;  /* 0x000000100300780c */ /* 0x000fe40003f64270 */
[----:B------:R-:W-:-:S02]  /*22f0*/  FSEL R29, R29, -INF , P2 ;  /* 0xff8000001d1d7808 */ /* 0x000fc40001000000 */
[C---:B------:R-:W-:Y:S02]  /*2300*/  ISETP.GT.AND P2, PT, R3.reuse, 0x11, PT ;  /* 0x000000110300780c */ /* 0x040fe40003f44270 */
[----:B------:R-:W-:Y:S02]  /*2310*/  FSEL R32, R32, -INF , P3 ;  /* 0xff80000020207808 */ /* 0x000fe40001800000 */
[----:B------:R-:W-:Y:S02]  /*2320*/  ISETP.GT.AND P3, PT, R3, 0x18, PT ;  /* 0x000000180300780c */ /* 0x000fe40003f64270 */
[----:B------:R-:W-:Y:S02]  /*2330*/  FSEL R33, R33, -INF , P2 ;  /* 0xff80000021217808 */ /* 0x000fe40001000000 */
[----:B------:R-:W-:Y:S02]  /*2340*/  ISETP.GT.AND P2, PT, R3, 0x19, PT ;  /* 0x000000190300780c */ /* 0x000fe40003f44270 */
[----:B------:R-:W-:-:S02]  /*2350*/  FSEL R36, R36, -INF , P3 ;  /* 0xff80000024247808 */ /* 0x000fc40001800000 */
[----:B------:R-:W-:Y:S02]  /*2360*/  ISETP.GT.AND P3, PT, R3, 0x20, PT ;  /* 0x000000200300780c */ /* 0x000fe40003f64270 */
[----:B---3--:R-:W-:Y:S02]  /*2370*/  FMNMX.FTZ R5, R10, R5, !PT ;  /* 0x000000050a057209 */ /* 0x008fe40007810000 */
[----:B------:R-:W-:Y:S02]  /*2380*/  FSEL R37, R37, -INF , P2 ;  /* 0xff80000025257808 */ /* 0x000fe40001000000 */
[C---:B------:R-:W-:Y:S01]  /*2390*/  ISETP.GT.AND P2, PT, R3.reuse, 0x21, PT ;  /* 0x000000210300780c */ /* 0x040fe20003f44270 */
[----:B------:R-:W3:Y:S01]  /*23a0*/  SHFL.BFLY PT, R12, R5, 0x1, 0x1f ;  /* 0x0c201f00050c7f89 */ /* 0x000ee200000e0000 */
[----:B------:R-:W-:Y:S02]  /*23b0*/  FSEL R40, R40, -INF , P3 ;  /* 0xff80000028287808 */ /* 0x000fe40001800000 */
[----:B------:R-:W-:-:S02]  /*23c0*/  ISETP.GT.AND P3, PT, R3, 0x28, PT ;  /* 0x000000280300780c */ /* 0x000fc40003f64270 */
[----:B------:R-:W-:Y:S02]  /*23d0*/  FSEL R41, R41, -INF , P2 ;  /* 0xff80000029297808 */ /* 0x000fe40001000000 */
[C---:B------:R-:W-:Y:S02]  /*23e0*/  ISETP.GT.AND P2, PT, R3.reuse, 0x29, PT ;  /* 0x000000290300780c */ /* 0x040fe40003f44270 */
[----:B------:R-:W-:Y:S02]  /*23f0*/  FSEL R44, R44, -INF , P3 ;  /* 0xff8000002c2c7808 */ /* 0x000fe40001800000 */
[----:B------:R-:W-:Y:S02]  /*2400*/  ISETP.GT.AND P3, PT, R3, 0x30, PT ;  /* 0x000000300300780c */ /* 0x000fe40003f64270 */
[----:B------:R-:W-:Y:S02]  /*2410*/  FSEL R45, R45, -INF , P2 ;  /* 0xff8000002d2d7808 */ /* 0x000fe40001000000 */
[----:B------:R-:W-:-:S02]  /*2420*/  ISETP.GT.AND P2, PT, R3, 0x31, PT ;  /* 0x000000310300780c */ /* 0x000fc40003f44270 */
[----:B------:R-:W-:Y:S02]  /*2430*/  FSEL R48, R48, -INF , P3 ;  /* 0xff80000030307808 */ /* 0x000fe40001800000 */
[----:B------:R-:W-:Y:S02]  /*2440*/  ISETP.GT.AND P3, PT, R3, 0x38, PT ;  /* 0x000000380300780c */ /* 0x000fe40003f64270 */
[----:B------:R-:W-:Y:S02]  /*2450*/  FSEL R49, R49, -INF , P2 ;  /* 0xff80000031317808 */ /* 0x000fe40001000000 */
[----:B------:R-:W-:Y:S02]  /*2460*/  ISETP.GT.AND P2, PT, R3, 0x39, PT ;  /* 0x000000390300780c */ /* 0x000fe40003f44270 */
[----:B---3--:R-:W-:Y:S02]  /*2470*/  FMNMX.FTZ R0, R5, R12, !PT ;  /* 0x0000000c05007209 */ /* 0x008fe40007810000 */
[----:B------:R-:W-:-:S02]  /*2480*/  FMNMX.FTZ R5, R24, R25, !PT ;  /* 0x0000001918057209 */ /* 0x000fc40007810000 */
[C---:B------:R-:W-:Y:S01]  /*2490*/  FSETP.NEU.FTZ.AND P4, PT, R0.reuse, -INF , PT ;  /* 0xff8000000000780b */ /* 0x040fe20003f9d000 */
[----:B------:R-:W-:Y:S01]  /*24a0*/  FMUL.FTZ R4, R0, UR10 ;  /* 0x0000000a00047c20 */ /* 0x000fe20008410000 */
[----:B------:R-:W-:Y:S02]  /*24b0*/  FSEL R52, R52, -INF , P3 ;  /* 0xff80000034347808 */ /* 0x000fe40001800000 */
[----:B------:R-:W-:Y:S02]  /*24c0*/  ISETP.GT.AND P3, PT, R3, 0x40, PT ;  /* 0x000000400300780c */ /* 0x000fe40003f64270 */
[----:B------:R-:W-:Y:S02]  /*24d0*/  FSEL R9, R4, RZ, P4 ;  /* 0x000000ff04097208 */ /* 0x000fe40002000000 */
[----:B------:R-:W-:Y:S02]  /*24e0*/  FMNMX.FTZ R4, R28, R5, !PT ;  /* 0x000000051c047209 */ /* 0x000fe40007810000 */
[----:B------:R-:W-:Y:S01]  /*24f0*/  FSEL R53, R53, -INF , P2 ;  /* 0xff80000035357808 */ /* 0x000fe20001000000 */
[--C-:B------:R-:W-:Y:S01]  /*2500*/  FFMA.FTZ R153, R26, UR10, -R9.reuse ;  /* 0x0000000a1a997c23 */ /* 0x100fe20008010809 */
[----:B------:R-:W-:Y:S01]  /*2510*/  FMNMX.FTZ R5, R29, R4, !PT ;  /* 0x000000041d057209 */ /* 0x000fe20007810000 */
[--C-:B------:R-:W-:Y:S01]  /*2520*/  FFMA.FTZ R27, R27, UR10, -R9.reuse ;  /* 0x0000000a1b1b7c23 */ /* 0x100fe20008010809 */
[----:B------:R-:W-:Y:S01]  /*2530*/  ISETP.GT.AND P2, PT, R3, 0x41, PT ;  /* 0x000000410300780c */ /* 0x000fe20003f44270 */
[--C-:B------:R-:W-:Y:S01]  /*2540*/  FFMA.FTZ R30, R30, UR10, -R9.reuse ;  /* 0x0000000a1e1e7c23 */ /* 0x100fe20008010809 */
[----:B------:R-:W-:Y:S01]  /*2550*/  FMNMX.FTZ R4, R32, R5, !PT ;  /* 0x0000000520047209 */ /* 0x000fe20007810000 */
[----:B------:R-:W-:Y:S01]  /*2560*/  MUFU.EX2 R153, R153 ;  /* 0x0000009900997308 */ /* 0x000fe20000000800 */
        /* <DEDUP_REMOVED lines=23> */
[----:B------:R-:W3:Y:S01]  /*26e0*/  MUFU.EX2 R31, R31 ;  /* 0x0000001f001f7308 */ /* 0x000ee20000000800 */
[----:B------:R-:W-:Y:S01]  /*26f0*/  FSEL R61, R61, -INF , P2 ;  /* 0xff8000003d3d7808 */ /* 0x000fe20001000000 */
[--C-:B------:R-:W-:Y:S01]  /*2700*/  FFMA.FTZ R50, R50, UR10, -R9.reuse ;  /* 0x0000000a32327c23 */ /* 0x100fe20008010809 */
[----:B------:R-:W-:Y:S01]  /*2710*/  FMNMX.FTZ R5, R45, R4, !PT ;  /* 0x000000042d057209 */ /* 0x000fe20007810000 */
[--C-:B------:R-:W-:Y:S01]  /*2720*/  FFMA.FTZ R51, R51, UR10, -R9.reuse ;  /* 0x0000000a33337c23 */ /* 0x100fe20008010809 */
[----:B------:R-:W-:Y:S01]  /*2730*/  ISETP.GT.AND P2, PT, R3, 0x51, PT ;  /* 0x000000510300780c */ /* 0x000fe20003f44270 */
[--C-:B------:R-:W-:Y:S01]  /*2740*/  FFMA.FTZ R54, R54, UR10, -R9.reuse ;  /* 0x0000000a36367c23 */ /* 0x100fe20008010809 */
[----:B------:R-:W-:Y:S01]  /*2750*/  FMNMX.FTZ R4, R48, R5, !PT ;  /* 0x0000000530047209 */ /* 0x000fe20007810000 */
[--C-:B------:R-:W-:Y:S01]  /*2760*/  FFMA.FTZ R55, R55, UR10, -R9.reuse ;  /* 0x0000000a37377c23 */ /* 0x100fe20008010809 */
        /* <DEDUP_REMOVED lines=17> */
[----:B------:R-:W-:Y:S01]  /*2880*/  FFMA.FTZ R9, R71, UR10, -R9 ;  /* 0x0000000a47097c23 */ /* 0x000fe20008010809 */
[----:B------:R-:W-:-:S02]  /*2890*/  FMNMX.FTZ R5, R57, R4, !PT ;  /* 0x0000000439057209 */ /* 0x000fc40007810000 */
[----:B------:R-:W-:Y:S02]  /*28a0*/  FSEL R69, R69, -INF , P2 ;  /* 0xff80000045457808 */ /* 0x000fe40001000000 */
[----:B------:R-:W-:Y:S01]  /*28b0*/  FMNMX.FTZ R4, R60, R5, !PT ;  /* 0x000000053c047209 */ /* 0x000fe20007810000 */
[----:B------:R-:W4:Y:S01]  /*28c0*/  MUFU.EX2 R35, R35 ;  /* 0x0000002300237308 */ /* 0x000f220000000800 */
[----:B---3--:R-:W-:Y:S02]  /*28d0*/  F2FP.BF16.F32.PACK_AB R155, R31, R30 ;  /* 0x0000001e1f9b723e */ /* 0x008fe400000010ff */
[----:B------:R-:W-:-:S04]  /*28e0*/  FMNMX.FTZ R5, R61, R4, !PT ;  /* 0x000000043d057209 */ /* 0x000fc80007810000 */
[----:B------:R-:W-:Y:S01]  /*28f0*/  FMNMX.FTZ R4, R64, R5, !PT ;  /* 0x0000000540047209 */ /* 0x000fe20007810000 */
[----:B------:R3:W-:Y:S03]  /*2900*/  MUFU.EX2 R175, R9 ;  /* 0x0000000900af7308 */ /* 0x0007e60000000800 */
[----:B------:R-:W-:-:S04]  /*2910*/  FMNMX.FTZ R3, R65, R4, !PT ;  /* 0x0000000441037209 */ /* 0x000fc80007810000 */
[----:B------:R-:W-:Y:S01]  /*2920*/  FMNMX.FTZ R4, R68, R3, !PT ;  /* 0x0000000344047209 */ /* 0x000fe20007810000 */
[----:B------:R-:W-:Y:S01]  /*2930*/  MUFU.EX2 R38, R38 ;  /* 0x0000002600267308 */ /* 0x000fe20000000800 */
[----:B---3--:R-:W-:Y:S01]  /*2940*/  FADD.FTZ R9, R153, R10 ;  /* 0x0000000a99097221 */ /* 0x008fe20000010000 */
[----:B------:R-:W-:Y:S02]  /*2950*/  F2FP.BF16.F32.PACK_AB R153, R10, R153 ;  /* 0x000000990a99723e */ /* 0x000fe400000010ff */
[----:B------:R-:W-:Y:S02]  /*2960*/  FMNMX.FTZ R4, R69, R4, !PT ;  /* 0x0000000445047209 */ /* 0x000fe40007810000 */
[----:B----4-:R-:W-:Y:S02]  /*2970*/  F2FP.BF16.F32.PACK_AB R157, R35, R34 ;  /* 0x00000022239d723e */ /* 0x010fe400000010ff */
[----:B------:R-:W3:Y:S01]  /*2980*/  MUFU.EX2 R39, R39 ;  /* 0x0000002700277308 */ /* 0x000ee20000000800 */
[----:B------:R-:W4:Y:S07]  /*2990*/  SHFL.BFLY PT, R3, R4, 0x2, 0x1f ;  /* 0x0c401f0004037f89 */ /* 0x000f2e00000e0000 */
[----:B------:R-:W-:Y:S08]  /*29a0*/  MUFU.EX2 R42, R42 ;  /* 0x0000002a002a7308 */ /* 0x000ff00000000800 */
[----:B------:R-:W5:Y:S01]  /*29b0*/  MUFU.EX2 R43, R43 ;  /* 0x0000002b002b7308 */ /* 0x000f620000000800 */
[----:B---3--:R-:W-:-:S07]  /*29c0*/  F2FP.BF16.F32.PACK_AB R159, R39, R38 ;  /* 0x00000026279f723e */ /* 0x008fce00000010ff */
[----:B------:R-:W-:Y:S01]  /*29d0*/  MUFU.EX2 R46, R46 ;  /* 0x0000002e002e7308 */ /* 0x000fe20000000800 */
[----:B----4-:R-:W-:-:S05]  /*29e0*/  FMNMX.FTZ R5, R4, R3, !PT ;  /* 0x0000000304057209 */ /* 0x010fca0007810000 */
[----:B------:R-:W3:Y:S02]  /*29f0*/  SHFL.BFLY PT, R4, R5, 0x1, 0x1f ;  /* 0x0c201f0005047f89 */ /* 0x000ee400000e0000 */
[----:B------:R-:W4:Y:S01]  /*2a00*/  MUFU.EX2 R47, R47 ;  /* 0x0000002f002f7308 */ /* 0x000f220000000800 */
[----:B-----5:R-:W-:-:S07]  /*2a10*/  F2FP.BF16.F32.PACK_AB R161, R43, R42 ;  /* 0x0000002a2ba1723e */ /* 0x020fce00000010ff */
[----:B------:R-:W-:Y:S08]  /*2a20*/  MUFU.EX2 R50, R50 ;  /* 0x0000003200327308 */ /* 0x000ff00000000800 */
[----:B------:R-:W-:Y:S01]  /*2a30*/  MUFU.EX2 R51, R51 ;  /* 0x0000003300337308 */ /* 0x000fe20000000800 */
[----:B----4-:R-:W-:Y:S02]  /*2a40*/  F2FP.BF16.F32.PACK_AB R163, R47, R46 ;  /* 0x0000002e2fa3723e */ /* 0x010fe400000010ff */
[----:B---3--:R-:W-:-:S05]  /*2a50*/  FMNMX.FTZ R3, R5, R4, !PT ;  /* 0x0000000405037209 */ /* 0x008fca0007810000 */
[----:B------:R-:W-:Y:S01]  /*2a60*/  MUFU.EX2 R54, R54 ;  /* 0x0000003600367308 */ /* 0x000fe20000000800 */
[C---:B------:R-:W-:Y:S01]  /*2a70*/  FSETP.NEU.FTZ.AND P2, PT, R3.reuse, -INF , PT ;  /* 0xff8000000300780b */ /* 0x040fe20003f5d000 */
[----:B------:R-:W-:-:S05]  /*2a80*/  FMUL.FTZ R4, R3, UR10 ;  /* 0x0000000a03047c20 */ /* 0x000fca0008410000 */
[----:B------:R-:W-:Y:S01]  /*2a90*/  FSEL R5, R4, RZ, P2 ;  /* 0x000000ff04057208 */ /* 0x000fe20001000000 */
[----:B------:R-:W-:Y:S01]  /*2aa0*/  FADD.FTZ R4, R30, R9 ;  /* 0x000000091e047221 */ /* 0x000fe20000010000 */
[----:B--2---:R-:W-:Y:S01]  /*2ab0*/  LOP3.LUT P2, RZ, R14, 0x7f, RZ, 0xc0, !PT ;  /* 0x0000007f0eff7812 */ /* 0x004fe2000784c0ff */
[----:B------:R-:W-:Y:S01]  /*2ac0*/  MUFU.EX2 R55, R55 ;  /* 0x0000003700377308 */ /* 0x000fe20000000800 */
[----:B------:R-:W-:Y:S01]  /*2ad0*/  SHF.R.U32.HI R14, RZ, 0x7, R14 ;  /* 0x00000007ff0e7819 */ /* 0x000fe2000001160e */
        /* <DEDUP_REMOVED lines=32> */
[--C-:B------:R-:W-:Y:S01]  /*2ce0*/  FFMA.FTZ R68, R68, UR10, -R5.reuse ;  /* 0x0000000a44447c23 */ /* 0x100fe20008010805 */
[----:B------:R-:W-:Y:S01]  /*2cf0*/  FFMA.FTZ R5, R69, UR10, -R5 ;  /* 0x0000000a45057c23 */ /* 0x000fe20008010805 */
[----:B------:R-:W-:-:S02]  /*2d00*/  F2FP.BF16.F32.PACK_AB R165, R51, R50 ;  /* 0x0000003233a5723e */ /* 0x000fc400000010ff */
[----:B------:R-:W-:Y:S02]  /*2d10*/  F2FP.BF16.F32.PACK_AB R167, R55, R54 ;  /* 0x0000003637a7723e */ /* 0x000fe400000010ff */
[----:B------:R-:W2:Y:S01]  /*2d20*/  MUFU.EX2 R32, R32 ;  /* 0x0000002000207308 */ /* 0x000ea20000000800 */
[----:B---3--:R-:W-:Y:S01]  /*2d30*/  FADD.FTZ R4, R28, R9 ;  /* 0x000000091c047221 */ /* 0x008fe20000010000 */
[----:B------:R-:W-:Y:S01]  /*2d40*/  IADD3 R9, -R14, 0xb, RZ ;  /* 0x0000000b0e097810 */ /* 0x000fe20007ffe1ff */
[----:B------:R-:W-:Y:S01]  /*2d50*/  FADD.FTZ R14, R42, R15 ;  /* 0x0000000f2a0e7221 */ /* 0x000fe20000010000 */
[----:B------:R-:W-:-:S03]  /*2d60*/  F2FP.BF16.F32.PACK_AB R152, R25, R24 ;  /* 0x000000181998723e */ /* 0x000fc600000010ff */
[----:B------:R-:W-:Y:S01]  /*2d70*/  FADD.FTZ R15, R43, R14 ;  /* 0x0000000e2b0f7221 */ /* 0x000fe20000010000 */
[----:B------:R-:W3:Y:S01]  /*2d80*/  MUFU.EX2 R33, R33 ;  /* 0x0000002100217308 */ /* 0x000ee20000000800 */
[C---:B----4-:R-:W-:Y:S01]  /*2d90*/  FADD.FTZ R13, R29.reuse, R4 ;  /* 0x000000041d0d7221 */ /* 0x050fe20000010000 */
[----:B------:R-:W-:Y:S02]  /*2da0*/  @!P2 VIADD R4, R6, 0x22840 ;  /* 0x000228400604a836 */ /* 0x000fe40000000000 */
[----:B------:R-:W-:Y:S01]  /*2db0*/  FADD.FTZ R14, R46, R15 ;  /* 0x0000000f2e0e7221 */ /* 0x000fe20000010000 */
[----:B------:R-:W-:Y:S02]  /*2dc0*/  F2FP.BF16.F32.PACK_AB R154, R29, R28 ;  /* 0x0000001c1d9a723e */ /* 0x000fe400000010ff */
[----:B------:R-:W-:Y:S01]  /*2dd0*/  @!P2 PRMT R4, RZ, 0x654, R4 ;  /* 0x00000654ff04a816 */ /* 0x000fe20000000004 */
[----:B------:R-:W4:Y:S01]  /*2de0*/  MUFU.EX2 R36, R36 ;  /* 0x0000002400247308 */ /* 0x000f220000000800 */
[----:B--2---:R-:W-:Y:S01]  /*2df0*/  FADD.FTZ R12, R32, R13 ;  /* 0x0000000d200c7221 */ /* 0x004fe20000010000 */
[----:B------:R2:W-:Y:S06]  /*2e00*/  BAR.ARV R9, 0x100 ;  /* 0x000400090000751d */ /* 0x0005ec0000002000 */
[----:B------:R-:W5:Y:S01]  /*2e10*/  MUFU.EX2 R37, R37 ;  /* 0x0000002500257308 */ /* 0x000f620000000800 */
[----:B---3--:R-:W-:Y:S01]  /*2e20*/  FADD.FTZ R13, R33, R12 ;  /* 0x0000000c210d7221 */ /* 0x008fe20000010000 */
[----:B------:R-:W-:Y:S01]  /*2e30*/  FADD.FTZ R15, R47, R14 ;  /* 0x0000000e2f0f7221 */ /* 0x000fe20000010000 */
[----:B------:R3:W-:Y:S01]  /*2e40*/  @!P2 SYNCS.ARRIVE.TRANS64.RED.A1T0 RZ, [R4+URZ], RZ ;  /* 0x000000ff04ffa9a7 */ /* 0x0007e2000810043f */
[----:B------:R-:W-:-:S04]  /*2e50*/  F2FP.BF16.F32.PACK_AB R156, R33, R32 ;  /* 0x00000020219c723e */ /* 0x000fc800000010ff */
        /* <DEDUP_REMOVED lines=32> */
[----:B---3--:R-:W-:-:S07]  /*3060*/  FADD.FTZ R10, R62, R15 ;  /* 0x0000000f3e0a7221 */ /* 0x008fce0000010000 */
[----:B------:R-:W3:Y:S01]  /*3070*/  MUFU.EX2 R56, R56 ;  /* 0x0000003800387308 */ /* 0x000ee20000000800 */
[C---:B----4-:R-:W-:Y:S01]  /*3080*/  FADD.FTZ R13, R53.reuse, R4 ;  /* 0x00000004350d7221 */ /* 0x050fe20000010000 */
[----:B------:R-:W-:-:S06]  /*3090*/  F2FP.BF16.F32.PACK_AB R166, R53, R52 ;  /* 0x0000003435a6723e */ /* 0x000fcc00000010ff */
[----:B------:R-:W4:Y:S01]  /*30a0*/  MUFU.EX2 R66, R66 ;  /* 0x0000004200427308 */ /* 0x000f220000000800 */
[C---:B-----5:R-:W-:Y:S01]  /*30b0*/  FADD.FTZ R15, R63.reuse, R10 ;  /* 0x0000000a3f0f7221 */ /* 0x060fe20000010000 */
[----:B------:R-:W-:-:S06]  /*30c0*/  F2FP.BF16.F32.PACK_AB R171, R63, R62 ;  /* 0x0000003e3fab723e */ /* 0x000fcc00000010ff */
[----:B------:R-:W5:Y:S01]  /*30d0*/  MUFU.EX2 R57, R57 ;  /* 0x0000003900397308 */ /* 0x000f620000000800 */
[----:B---3--:R-:W-:-:S07]  /*30e0*/  FADD.FTZ R4, R56, R13 ;  /* 0x0000000d38047221 */ /* 0x008fce0000010000 */
        /* <DEDUP_REMOVED lines=13> */
[----:B---3--:R-:W-:Y:S01]  /*31c0*/  FADD.FTZ R15, R61, R4 ;  /* 0x000000043d0f7221 */ /* 0x008fe20000010000 */
[C---:B------:R-:W-:Y:S01]  /*31d0*/  FADD.FTZ R4, R175.reuse, R10 ;  /* 0x0000000aaf047221 */ /* 0x040fe20000010000 */
[----:B------:R-:W-:Y:S02]  /*31e0*/  F2FP.BF16.F32.PACK_AB R175, R175, R70 ;  /* 0x00000046afaf723e */ /* 0x000fe400000010ff */
[----:B------:R-:W-:-:S03]  /*31f0*/  F2FP.BF16.F32.PACK_AB R170, R61, R60 ;  /* 0x0000003c3daa723e */ /* 0x000fc600000010ff */
[----:B------:R-:W3:Y:S01]  /*3200*/  MUFU.EX2 R68, R68 ;  /* 0x0000004400447308 */ /* 0x000ee20000000800 */
[----:B----4-:R-:W-:-:S07]  /*3210*/  FADD.FTZ R10, R64, R15 ;  /* 0x0000000f400a7221 */ /* 0x010fce0000010000 */
[----:B------:R-:W4:Y:S01]  /*3220*/  MUFU.EX2 R13, R5 ;  /* 0x00000005000d7308 */ /* 0x000f220000000800 */
[C---:B-----5:R-:W-:Y:S01]  /*3230*/  FADD.FTZ R15, R65.reuse, R10 ;  /* 0x0000000a410f7221 */ /* 0x060fe20000010000 */
[----:B------:R-:W-:-:S03]  /*3240*/  F2FP.BF16.F32.PACK_AB R172, R65, R64 ;  /* 0x0000004041ac723e */ /* 0x000fc600000010ff */
[----:B---3--:R-:W-:-:S04]  /*3250*/  FADD.FTZ R10, R68, R15 ;  /* 0x0000000f440a7221 */ /* 0x008fc80000010000 */
[C---:B----4-:R-:W-:Y:S01]  /*3260*/  FADD.FTZ R5, R13.reuse, R10 ;  /* 0x0000000a0d057221 */ /* 0x050fe20000010000 */
[----:B------:R-:W-:Y:S01]  /*3270*/  F2FP.BF16.F32.PACK_AB R174, R13, R68 ;  /* 0x000000440dae723e */ /* 0x000fe200000010ff */
[----:B--2---:R-:W-:Y:S06]  /*3280*/  @!P0 BRA `(.L_x_4161) ;  /* 0x0000000000048947 */ /* 0x004fec0003800000 */
[----:B------:R-:W-:Y:S01]  /*3290*/  BPT.TRAP 0x1 ;  /* 0x000000040000795c */ /* 0x000fe20000300000 */
.L_x_4161:
[----:B------:R2:W3:Y:S01]  /*32a0*/  SYNCS.PHASECHK.TRANS64.TRYWAIT P3, [R6+URZ+0x22850], R11 ;  /* 0x0228500b060075a7 */ /* 0x0004e2000806017f */
[----:B------:R-:W-:Y:S05]  /*32b0*/  @!P0 BRA `(.L_x_4162) ;  /* 0x0000000000048947 */ /* 0x000fea0003800000 */
[----:B------:R-:W-:Y:S01]  /*32c0*/  BPT.TRAP 0x1 ;  /* 0x000000040000795c */ /* 0x000fe20000300000 */
.L_x_4162:
[----:B---3--:R-:W-:Y:S05]  /*32d0*/  @P3 BRA `(.L_x_4163) ;  /* 0x0000000000083947 */ /* 0x008fea0003800000 */
[----:B------:R-:W3:Y:S02]  /*32e0*/  SYNCS.PHASECHK.TRANS64.TRYWAIT P3, [R6+URZ+0x22850], R11 ;  /* 0x0228500b060075a7 */ /* 0x000ee4000806017f */
[----:B---3--:R-:W-:Y:S05]  /*32f0*/  @!P3 BRA `(.L_x_4164) ;  /* 0x000000c00070b947 */ /* 0x008fea0003800000 */
.L_x_4163:
[----:B------:R-:W-:Y:S01]  /*3300*/  R2UR UR6, R7 ;  /* 0x00000000070672ca */ /* 0x000fe200000e0000 */
[----:B------:R4:W-:Y:S01]  /*3310*/  BAR.SYNC.DEFER_BLOCKING R8, 0x100 ;  /* 0x000400080000751d */ /* 0x0009e20000010000 */
[----:B------:R-:W-:Y:S01]  /*3320*/  UIMAD UR14, UR43, UR14, -UR15 ;  /* 0x0000000e2b0e72a4 */ /* 0x000fe2000f8e0a0f */
[----:B0123--:R-:W-:Y:S01]  /*3330*/  @!P2 VIADD R6, R6, 0x22860 ;  /* 0x000228600606a836 */ /* 0x00ffe20000000000 */
[----:B------:R-:W-:-:S03]  /*3340*/  UIADD3 UR23, UR41, -0x2, URZ ;  /* 0xfffffffe29177890 */ /* 0x000fc6000fffe03f */
[----:B------:R-:W-:Y:S01]  /*3350*/  UMOV UR7, 0x40000040 ;  /* 0x4000004000077882 */ /* 0x000fe20000000000 */
[----:B------:R-:W-:Y:S01]  /*3360*/  @UP0 ULDC UR18, c[0x0][0x450] ;  /* 0x0001140000120ab9 */ /* 0x000fe20000000800 */
[----:B------:R-:W-:-:S04]  /*3370*/  @!P2 PRMT R6, RZ, 0x654, R6 ;  /* 0x00000654ff06a816 */ /* 0x000fc80000000006 */
        /* <DEDUP_REMOVED lines=33> */
[----:B------:R-:W-:Y:S02]  /*3590*/  UMOV UR7, 0x40000040 ;  /* 0x4000004000077882 */ /* 0x000fe40000000000 */
[----:B------:R-:W-:Y:S01]  /*35a0*/  UMOV UR11, UR44 ;  /* 0x0000002c000b7c82 */ /* 0x000fe20008000000 */
[----:B------:R-:W-:Y:S02]  /*35b0*/  WARPGROUP.DEPBAR.LE gsb0, 0x0 ;  /* 0x00008000000079c5 */ /* 0x000fe40000010000 */
[----:B------:R-:W-:-:S15]  /*35c0*/  WARPGROUP.ARRIVE ;  /* 0x00000000000079c5 */ /* 0x000fde0000000000 */
[----:B------:R-:W-:-:S06]  /*35d0*/  NOP ;  /* 0x0000000000007918 */ /* 0x000fcc0000000000 */
[----:B------:R-:W-:Y:S01]  /*35e0*/  HGMMA.64x256x16.F32.BF16 R24, R172, gdesc[UR4].tnspB, R24, gsb0 ;  /* 0x43e00004ac187df0 */ /* 0x000fe20008001818 */
[----:B------:R-:W-:Y:S02]  /*35f0*/  @UP0 ULDC UR6, c[0x0][0x44c] ;  /* 0x0001130000060ab9 */ /* 0x000fe40000000800 */
[----:B------:R-:W-:-:S04]  /*3600*/  UIMAD.WIDE.U32 UR6, UR44, UR6, URZ ;  /* 0x000000062c0672a5 */ /* 0x000fc8000f8e003f */
[----:B------:R-:W-:-:S04]  /*3610*/  @UP0 USHF.R.U32.HI UR11, URZ, UR18, UR7 ;  /* 0x000000123f0b0299 */ /* 0x000fc80008011607 */
[----:B------:R-:W-:-:S04]  /*3620*/  UIADD3 UR6, UR14, UR11, URZ ;  /* 0x0000000b0e067290 */ /* 0x000fc8000fffe03f */
[----:B------:R-:W-:-:S04]  /*3630*/  UIMAD.WIDE UR6, UR6, 0x2aaaaaab, URZ ;  /* 0x2aaaaaab060678a5 */ /* 0x000fc8000f8e023f */
[----:B------:R-:W-:-:S04]  /*3640*/  USHF.R.U32.HI UR6, URZ, 0x1f, UR7 ;  /* 0x0000001f3f067899 */ /* 0x000fc80008011607 */
[----:B------:R-:W-:-:S04]  /*3650*/  ULEA.HI.SX32 UR6, UR7, UR6, 0x1c ;  /* 0x0000000607067291 */ /* 0x000fc8000f8fe23f */
[----:B------:R-:W-:-:S04]  /*3660*/  UISETP.LT.AND UP1, UPT, URZ, UR6, UPT ;  /* 0x000000063f00728c */ /* 0x000fc8000bf21270 */
[----:B------:R-:W-:-:S04]  /*3670*/  USEL UR22, URZ, UR6, !UP1 ;  /* 0x000000063f167287 */ /* 0x000fc8000c800000 */
[----:B------:R-:W-:-:S06]  /*3680*/  UISETP.GE.AND UP1, UPT, UR23, UR22, UPT ;  /* 0x000000161700728c */ /* 0x000fcc000bf26270 */
[----:B------:R-:W-:Y:S01]  /*3690*/  PLOP3.LUT P3, PT, PT, PT, UP1, 0x80, 0x0 ;  /* 0x000000000000781c */ /* 0x000fe20003f6f018 */
[----:B------:R-:W-:Y:S02]  /*36a0*/  WARPGROUP.DEPBAR.LE gsb0, 0x0 ;  /* 0x00008000000079c5 */ /* 0x000fe40000010000 */
[----:B------:R4:W-:Y:S10]  /*36b0*/  @!P2 SYNCS.ARRIVE.TRANS64.RED.A1T0 RZ, [R6+URZ], RZ ;  /* 0x000000ff06ffa9a7 */ /* 0x0009f4000810043f */
[----:B----4-:R-:W-:Y:S05]  /*36c0*/  @!P3 BRA `(.L_x_4165) ;  /* 0x000000240028b947 */ /* 0x010fea0003800000 */
[----:B------:R-:W-:Y:S01]  /*36d0*/  IMAD.MOV.U32 R7, RZ, RZ, R0 ;  /* 0x000000ffff077224 */ /* 0x000fe200078e0000 */
[----:B------:R-:W-:Y:S01]  /*36e0*/  ULDC UR25, c[0x0][0x288] ;  /* 0x0000a20000197ab9 */ /* 0x000fe20000000800 */
[----:B------:R-:W-:Y:S01]  /*36f0*/  IMAD.MOV.U32 R8, RZ, RZ, R3 ;  /* 0x000000ffff087224 */ /* 0x000fe200078e0003 */
[----:B------:R-:W-:-:S06]  /*3700*/  ULDC UR24, c[0x0][0x988] ;  /* 0x0002620000187ab9 */ /* 0x000fcc0000000800 */
.L_x_4174:
[----:B------:R-:W-:-:S04]  /*3710*/  UIADD3 UR36, UR36, 0x1, URZ ;  /* 0x0000000124247890 */ /* 0x000fc8000fffe03f */
[----:B------:R-:W-:-:S04]  /*3720*/  UISETP.NE.AND UP1, UPT, UR36, 0x2, UPT ;  /* 0x000000022400788c */ /* 0x000fc8000bf25270 */
[----:B------:R-:W-:Y:S02]  /*3730*/  USEL UR6, URZ, 0x1, UP1 ;  /* 0x000000013f067887 */ /* 0x000fe40008800000 */
[----:B------:R-:W-:Y:S02]  /*3740*/  USEL UR36, UR36, URZ, UP1 ;  /* 0x0000003f24247287 */ /* 0x000fe40008800000 */
[----:B------:R-:W-:Y:S01]  /*3750*/  ULOP3.LUT UR37, UR37, UR6, URZ, 0x3c, !UPT ;  /* 0x0000000625257292 */ /* 0x000fe2000f8e3c3f */
[----:B0-----:R-:W-:Y:S11]  /*3760*/  @!P0 BRA `(.L_x_4166) ;  /* 0x0000000000048947 */ /* 0x001ff60003800000 */
[----:B------:R-:W-:Y:S01]  /*3770*/  BPT.TRAP 0x1 ;  /* 0x000000040000795c */ /* 0x000fe20000300000 */
.L_x_4166:
        /* <DEDUP_REMOVED lines=9> */
.L_x_4167:
[----:B-1----:R-:W-:Y:S05]  /*3810*/  @P3 BRA `(.L_x_4168) ;  /* 0x0000000000083947 */ /* 0x002fea0003800000 */
[----:B------:R-:W1:Y:S02]  /*3820*/  SYNCS.PHASECHK.TRANS64.TRYWAIT P3, [UR26+0x22830], R6 ;  /* 0x02283006ff0075a7 */ /* 0x000e64000806015a */
[----:B-1----:R-:W-:Y:S05]  /*3830*/  @!P3 BRA `(.L_x_4169) ;  /* 0x000000bc0034b947 */ /* 0x002fea0003800000 */
.L_x_4168:
[----:B------:R-:W-:Y:S01]  /*3840*/  UIMAD UR6, UR36, 0x300, UR20 ;  /* 0x00000300240678a4 */ /* 0x000fe2000f8e0214 */
[----:B------:R-:W-:Y:S01]  /*3850*/  WARPGROUP.ARRIVE ;  /* 0x00000000000079c5 */ /* 0x000fe20000000000 */
[----:B------:R-:W-:Y:S01]  /*3860*/  UMOV UR7, 0x40000040 ;  /* 0x4000004000077882 */ /* 0x000fe20000000000 */
[----:B------:R-:W-:Y:S01]  /*3870*/  UMOV UR11, 0x40000040 ;  /* 0x40000040000b7882 */ /* 0x000fe20000000000 */
[----:B------:R-:W-:Y:S01]  /*3880*/  UIADD3 UR10, UR6, 0x2, URZ ;  /* 0x00000002060a7890 */ /* 0x000fe2000fffe03f */
[----:B------:R-:W-:Y:S01]  /*3890*/  VIADD R10, R16, UR44 ;  /* 0x0000002c100a7c36 */ /* 0x000fe20008000000 */
[----:B------:R-:W-:Y:S01]  /*38a0*/  UIADD3 UR14, UR6, 0x4, URZ ;  /* 0x00000004060e7890 */ /* 0x000fe2000fffe03f */
[----:B------:R-:W2:Y:S01]  /*38b0*/  LDC R12, c[0x0][0x2f0] ;  /* 0x0000bc00ff0c7b82 */ /* 0x000ea20000000800 */
[----:B------:R-:W-:Y:S01]  /*38c0*/  UMOV UR15, 0x40000040 ;  /* 0x40000040000f7882 */ /* 0x000fe20000000000 */
[----:B------:R-:W-:Y:S01]  /*38d0*/  HGMMA.64x96x16.F32.BF16 R152, gdesc[UR4], RZ, !UPT, gsb0 ;  /* 0x01600000049879f0 */ /* 0x000fe2000c0018ff */
[----:B------:R-:W-:Y:S01]  /*38e0*/  UIADD3 UR18, UR6, 0x6, URZ ;  /* 0x0000000606127890 */ /* 0x000fe2000fffe03f */
[----:B------:R-:W-:Y:S01]  /*38f0*/  IMAD.MOV.U32 R14, RZ, RZ, -0x2 ;  /* 0xfffffffeff0e7424 */ /* 0x000fe200078e00ff */
[----:B------:R-:W-:Y:S01]  /*3900*/  UMOV UR19, 0x40000040 ;  /* 0x4000004000137882 */ /* 0x000fe20000000000 */
[----:B------:R-:W-:Y:S01]  /*3910*/  @UP0 ULDC UR6, c[0x0][0x44c] ;  /* 0x0001130000060ab9 */ /* 0x000fe20000000800 */
[----:B------:R-:W3:Y:S01]  /*3920*/  S2R R202, SR_TID.X ;  /* 0x0000000000ca7919 */ /* 0x000ee20000002100 */
[----:B------:R-:W-:Y:S01]  /*3930*/  @P1 IMAD.HI.U32 R0, R10, UR6, RZ ;  /* 0x000000060a001c27 */ /* 0x000fe2000f8e00ff */
[----:B------:R-:W-:-:S04]  /*3940*/  @UP0 ULDC UR6, c[0x0][0x450] ;  /* 0x0001140000060ab9 */ /* 0x000fc80000000800 */
[----:B------:R-:W-:Y:S01]  /*3950*/  @P1 SHF.R.U32.HI R10, RZ, UR6, R0 ;  /* 0x00000006ff0a1c19 */ /* 0x000fe20008011600 */
[----:B------:R-:W-:Y:S02]  /*3960*/  UMOV UR6, 0x1 ;  /* 0x0000000100067882 */ /* 0x000fe40000000000 */
[----:B------:R-:W-:Y:S02]  /*3970*/  UIMAD UR6, UR23, -0x60, UR6 ;  /* 0xffffffa0170678a4 */ /* 0x000fe4000f8e0206 */
[----:B------:R-:W4:Y:S04]  /*3980*/  SHFL.IDX PT, R0, R10, 0x1, 0x1c1f ;  /* 0x003c1f000a007f89 */ /* 0x000f2800000e0000 */
[----:B------:R-:W-:Y:S01]  /*3990*/  IMAD R21, R17, R14, UR6 ;  /* 0x0000000611157e24 */ /* 0x000fe2000f8e020e */
[----:B------:R-:W5:Y:S03]  /*39a0*/  SHFL.IDX PT, R10, R10, RZ, 0x1c1f ;  /* 0x001c1fff0a0a7589 */ /* 0x000f6600000e0000 */
[----:B--2---:R-:W-:Y:S01]  /*39b0*/  IMAD R21, R12, UR43, R21 ;  /* 0x0000002b0c157c24 */ /* 0x004fe2000f8e0215 */
[----:B---3--:R-:W-:-:S04]  /*39c0*/  SHF.R.U32.HI R202, RZ, 0x7, R202 ;  /* 0x00000007ffca7819 */ /* 0x008fc800000116ca */
[----:B----4-:R-:W-:-:S04]  /*39d0*/  IADD3 R0, R0, -UR25, R21 ;  /* 0x8000001900007c10 */ /* 0x010fc8000fffe015 */
[C---:B------:R-:W-:Y:S02]  /*39e0*/  ISETP.GT.AND P3, PT, R0.reuse, RZ, PT ;  /* 0x000000ff0000720c */ /* 0x040fe40003f64270 */
[----:B------:R-:W-:Y:S02]  /*39f0*/  ISETP.GT.AND P4, PT, R0, 0x1, PT ;  /* 0x000000010000780c */ /* 0x000fe40003f84270 */
[----:B-----5:R-:W-:-:S04]  /*3a00*/  IADD3 R21, R10, -UR25, R21 ;  /* 0x800000190a157c10 */ /* 0x020fc8000fffe015 */
[----:B------:R-:W-:Y:S01]  /*3a10*/  ISETP.GT.AND P5, PT, R21, 0x8, PT ;  /* 0x000000081500780c */ /* 0x000fe20003fa4270 */
        /* <DEDUP_REMOVED lines=12> */
[----:B------:R-:W-:Y:S02]  /*3ae0*/  ISETP.GT.AND P3, PT, R0, 0x8, PT ;  /* 0x000000080000780c */ /* 0x000fe40003f64270 */
[----:B------:R-:W-:Y:S02]  /*3af0*/  FSEL R155, R155, -INF , P4 ;  /* 0xff8000009b9b7808 */ /* 0x000fe40002000000 */
[----:B------:R-:W-:-:S02]  /*3b00*/  FMNMX.FTZ R12, R11, R7, !PT ;  /* 0x000000070b0c7209 */ /* 0x000fc40007810000 */
[----:B------:R-:W-:Y:S02]  /*3b10*/  ISETP.GT.AND P4, PT, R0, 0x9, PT ;  /* 0x000000090000780c */ /* 0x000fe40003f84270 */
[----:B------:R-:W-:Y:S02]  /*3b20*/  FSEL R13, R158, -INF , P3 ;  /* 0xff8000009e0d7808 */ /* 0x000fe40001800000 */
[----:B------:R-:W-:Y:S02]  /*3b30*/  FMNMX.FTZ R12, R155, R12, !PT ;  /* 0x0000000c9b0c7209 */ /* 0x000fe40007810000 */
[----:B------:R-:W-:Y:S02]  /*3b40*/  ISETP.GT.AND P3, PT, R0, 0x10, PT ;  /* 0x000000100000780c */ /* 0x000fe40003f64270 */
[----:B------:R-:W-:Y:S02]  /*3b50*/  FSEL R159, R159, -INF , P4 ;  /* 0xff8000009f9f7808 */ /* 0x000fe40002000000 */
[----:B------:R-:W-:-:S02]  /*3b60*/  FMNMX.FTZ R12, R13, R12, !PT ;  /* 0x0000000c0d0c7209 */ /* 0x000fc40007810000 */
[----:B------:R-:W-:Y:S02]  /*3b70*/  ISETP.GT.AND P4, PT, R0, 0x11, PT ;  /* 0x000000110000780c */ /* 0x000fe40003f84270 */
[----:B-1----:R-:W-:Y:S02]  /*3b80*/  FSEL R3, R162, -INF , P3 ;  /* 0xff800000a2037808 */ /* 0x002fe40001800000 */
[----:B------:R-:W-:Y:S02]  /*3b90*/  FMNMX.FTZ R12, R159, R12, !PT ;  /* 0x0000000c9f0c7209 */ /* 0x000fe40007810000 */
        /* <DEDUP_REMOVED lines=54> */
[----:B------:R-:W-:Y:S02]  /*3f00*/  FSEL R199, R199, -INF , P4 ;  /* 0xff800000c7c77808 */ /* 0x000fe40002000000 */
[----:B------:R-:W-:Y:S02]  /*3f10*/  FMNMX.FTZ R0, R198, R9, !PT ;  /* 0x00000009c6007209 */ /* 0x000fe40007810000 */
[----:B------:R-:W-:-:S02]  /*3f20*/  ISETP.GT.AND P3, PT, R21, RZ, PT ;  /* 0x000000ff1500720c */ /* 0x000fc40003f64270 */
[----:B------:R-:W-:Y:S02]  /*3f30*/  FMNMX.FTZ R12, R199, R0, !PT ;  /* 0x00000000c70c7209 */ /* 0x000fe40007810000 */
[----:B------:R-:W-:Y:S02]  /*3f40*/  ISETP.GT.AND P4, PT, R21, 0x1, PT ;  /* 0x000000011500780c */ /* 0x000fe40003f84270 */
[----:B------:R-:W-:Y:S01]  /*3f50*/  FSEL R156, R156, -INF , P5 ;  /* 0xff8000009c9c7808 */ /* 0x000fe20002800000 */
[----:B------:R-:W1:Y:S01]  /*3f60*/  SHFL.BFLY PT, R9, R12, 0x2, 0x1f ;  /* 0x0c401f000c097f89 */ /* 0x000e6200000e0000 */
[----:B------:R-:W-:Y:S02]  /*3f70*/  FSEL R153, R153, -INF , P4 ;  /* 0xff80000099997808 */ /* 0x000fe40002000000 */
[----:B------:R-:W-:-:S04]  /*3f80*/  ISETP.GT.AND P5, PT, R21, 0x10, PT ;  /* 0x000000101500780c */ /* 0x000fc80003fa4270 */
[----:B------:R-:W-:Y:S02]  /*3f90*/  FSEL R160, R160, -INF , P5 ;  /* 0xff800000a0a07808 */ /* 0x000fe40002800000 */
[----:B------:R-:W-:-:S04]  /*3fa0*/  ISETP.GT.AND P5, PT, R21, 0x18, PT ;  /* 0x000000181500780c */ /* 0x000fc80003fa4270 */
[----:B------:R-:W-:Y:S02]  /*3fb0*/  FSEL R164, R164, -INF , P5 ;  /* 0xff800000a4a47808 */ /* 0x000fe40002800000 */
[----:B------:R-:W-:-:S04]  /*3fc0*/  ISETP.GT.AND P5, PT, R21, 0x20, PT ;  /* 0x000000201500780c */ /* 0x000fc80003fa4270 */
[----:B------:R-:W-:Y:S02]  /*3fd0*/  FSEL R168, R168, -INF , P5 ;  /* 0xff800000a8a87808 */ /* 0x000fe40002800000 */
[C---:B------:R-:W-:Y:S02]  /*3fe0*/  ISETP.GT.AND P5, PT, R21.reuse, 0x28, PT ;  /* 0x000000281500780c */ /* 0x040fe40003fa4270 */
[----:B-1----:R-:W-:Y:S02]  /*3ff0*/  FMNMX.FTZ R14, R12, R9, !PT ;  /* 0x000000090c0e7209 */ /* 0x002fe40007810000 */
[----:B------:R-:W-:Y:S02]  /*4000*/  FSEL R172, R172, -INF , P5 ;  /* 0xff800000acac7808 */ /* 0x000fe40002800000 */
[----:B------:R-:W-:Y:S01]  /*4010*/  ISETP.GT.AND P5, PT, R21, 0x30, PT ;  /* 0x000000301500780c */ /* 0x000fe20003fa4270 */
[----:B------:R-:W1:Y:S03]  /*4020*/  SHFL.BFLY PT, R9, R14, 0x1, 0x1f ;  /* 0x0c201f000e097f89 */ /* 0x000e6600000e0000 */
[----:B------:R-:W-:-:S02]  /*4030*/  FSEL R176, R176, -INF , P5 ;  /* 0xff800000b0b07808 */ /* 0x000fc40002800000 */
[----:B------:R-:W-:-:S04]  /*4040*/  ISETP.GT.AND P5, PT, R21, 0x38, PT ;  /* 0x000000381500780c */ /* 0x000fc80003fa4270 */
[----:B------:R-:W-:Y:S02]  /*4050*/  FSEL R180, R180, -INF , P5 ;  /* 0xff800000b4b47808 */ /* 0x000fe40002800000 */
[----:B------:R-:W-:-:S04]  /*4060*/  ISETP.GT.AND P5, PT, R21, 0x40, PT ;  /* 0x000000401500780c */ /* 0x000fc80003fa4270 */
[----:B------:R-:W-:Y:S02]  /*4070*/  FSEL R184, R184, -INF , P5 ;  /* 0xff800000b8b87808 */ /* 0x000fe40002800000 */
[----:B------:R-:W-:-:S04]  /*4080*/  ISETP.GT.AND P5, PT, R21, 0x48, PT ;  /* 0x000000481500780c */ /* 0x000fc80003fa4270 */
[----:B------:R-:W-:Y:S02]  /*4090*/  FSEL R188, R188, -INF , P5 ;  /* 0xff800000bcbc7808 */ /* 0x000fe40002800000 */
[----:B------:R-:W-:Y:S02]  /*40a0*/  ISETP.GT.AND P5, PT, R21, 0x50, PT ;  /* 0x000000501500780c */ /* 0x000fe40003fa4270 */
[----:B-1----:R-:W-:Y:S02]  /*40b0*/  FMNMX.FTZ R0, R14, R9, !PT ;  /* 0x000000090e007209 */ /* 0x002fe40007810000 */
[----:B------:R-:W-:Y:S02]  /*40c0*/  FSEL R9, R152, -INF , P3 ;  /* 0xff80000098097808 */ /* 0x000fe40001800000 */
[C---:B------:R-:W-:Y:S01]  /*40d0*/  FSETP.NEU.FTZ.AND P4, PT, R0.reuse, -INF , PT ;  /* 0xff8000000000780b */ /* 0x040fe20003f9d000 */
[----:B------:R-:W-:Y:S01]  /*40e0*/  FMUL.FTZ R12, R0, UR10 ;  /* 0x0000000a000c7c20 */ /* 0x000fe20008410000 */
[----:B------:R-:W-:-:S02]  /*40f0*/  FMNMX.FTZ R10, R9, R8, !PT ;  /* 0x00000008090a7209 */ /* 0x000fc40007810000 */
[----:B------:R-:W-:Y:S02]  /*4100*/  ISETP.GT.AND P3, PT, R21, 0x9, PT ;  /* 0x000000091500780c */ /* 0x000fe40003f64270 */
[----:B------:R-:W-:Y:S02]  /*4110*/  FMNMX.FTZ R15, R153, R10, !PT ;  /* 0x0000000a990f7209 */ /* 0x000fe40007810000 */
[----:B------:R-:W-:Y:S02]  /*4120*/  FSEL R10, R12, RZ, P4 ;  /* 0x000000ff0c0a7208 */ /* 0x000fe40002000000 */
[----:B------:R-:W-:Y:S02]  /*4130*/  FSEL R157, R157, -INF , P3 ;  /* 0xff8000009d9d7808 */ /* 0x000fe40001800000 */
        /* <DEDUP_REMOVED lines=15> */
[----:B------:R1:W-:Y:S01]  /*4230*/  MUFU.EX2 R12, R20 ;  /* 0x00000014000c7308 */ /* 0x0003e20000000800 */
[----:B------:R-:W-:Y:S01]  /*4240*/  FMNMX.FTZ R14, R164, R15, !PT ;  /* 0x0000000fa40e7209 */ /* 0x000fe20007810000 */
[--C-:B------:R-:W-:Y:S01]  /*4250*/  FFMA.FTZ R15, R170, UR10, -R10.reuse ;  /* 0x0000000aaa0f7c23 */ /* 0x100fe2000801080a */
[----:B------:R-:W-:Y:S01]  /*4260*/  ISETP.GT.AND P3, PT, R21, 0x21, PT ;  /* 0x000000211500780c */ /* 0x000fe20003f64270 */
[--C-:B------:R-:W-:Y:S01]  /*4270*/  FFMA.FTZ R11, R11, UR10, -R10.reuse ;  /* 0x0000000a0b0b7c23 */ /* 0x100fe2000801080a */
[----:B------:R-:W-:Y:S01]  /*4280*/  FMNMX.FTZ R13, R165, R14, !PT ;  /* 0x0000000ea50d7209 */ /* 0x000fe20007810000 */
[----:B------:R-:W-:Y:S01]  /*4290*/  FFMA.FTZ R195, R195, UR10, -R10 ;  /* 0x0000000ac3c37c23 */ /* 0x000fe2000801080a */
[----:B------:R-:W-:Y:S01]  /*42a0*/  FSEL R169, R169, -INF , P3 ;  /* 0xff800000a9a97808 */ /* 0x000fe20001800000 */
[----:B------:R-:W-:Y:S01]  /*42b0*/  MUFU.EX2 R155, R155 ;  /* 0x0000009b009b7308 */ /* 0x000fe20000000800 */
[----:B------:R-:W-:-:S02]  /*42c0*/  FMNMX.FTZ R14, R168, R13, !PT ;  /* 0x0000000da80e7209 */ /* 0x000fc40007810000 */
[----:B------:R-:W-:Y:S02]  /*42d0*/  ISETP.GT.AND P3, PT, R21, 0x29, PT ;  /* 0x000000291500780c */ /* 0x000fe40003f64270 */
[----:B------:R-:W-:Y:S02]  /*42e0*/  FMNMX.FTZ R13, R169, R14, !PT ;  /* 0x0000000ea90d7209 */ /* 0x000fe40007810000 */
[----:B------:R-:W-:Y:S01]  /*42f0*/  FSEL R173, R173, -INF , P3 ;  /* 0xff800000adad7808 */ /* 0x000fe20001800000 */
[----:B------:R2:W-:Y:S01]  /*4300*/  MUFU.EX2 R14, R159 ;  /* 0x0000009f000e7308 */ /* 0x0005e20000000800 */
[----:B-1----:R-:W-:Y:S01]  /*4310*/  FMNMX.FTZ R20, R172, R13, !PT ;  /* 0x0000000dac147209 */ /* 0x002fe20007810000 */
[----:B------:R-:W-:Y:S01]  /*4320*/  FFMA.FTZ R13, R3, UR10, -R10 ;  /* 0x0000000a030d7c23 */ /* 0x000fe2000801080a */
[----:B------:R-:W-:Y:S02]  /*4330*/  ISETP.GT.AND P3, PT, R21, 0x31, PT ;  /* 0x000000311500780c */ /* 0x000fe40003f64270 */
[----:B------:R-:W-:-:S02]  /*4340*/  FMNMX.FTZ R3, R173, R20, !PT ;  /* 0x00000014ad037209 */ /* 0x000fc40007810000 */
[----:B------:R-:W-:Y:S01]  /*4350*/  FSEL R177, R177, -INF , P3 ;  /* 0xff800000b1b17808 */ /* 0x000fe20001800000 */
[----:B------:R-:W-:Y:S01]  /*4360*/  MUFU.EX2 R11, R11 ;  /* 0x0000000b000b7308 */ /* 0x000fe20000000800 */
[----:B------:R-:W-:Y:S01]  /*4370*/  FMNMX.FTZ R20, R176, R3, !PT ;  /* 0x00000003b0147209 */ /* 0x000fe20007810000 */
[--C-:B--2---:R-:W-:Y:S01]  /*4380*/  FFMA.FTZ R159, R166, UR10, -R10.reuse ;  /* 0x0000000aa69f7c23 */ /* 0x104fe2000801080a */
[----:B------:R-:W-:Y:S01]  /*4390*/  ISETP.GT.AND P3, PT, R21, 0x39, PT ;  /* 0x000000391500780c */ /* 0x000fe20003f64270 */
[--C-:B------:R-:W-:Y:S01]  /*43a0*/  FFMA.FTZ R166, R183, UR10, -R10.reuse ;  /* 0x0000000ab7a67c23 */ /* 0x100fe2000801080a */
[----:B------:R-:W-:Y:S01]  /*43b0*/  FMNMX.FTZ R3, R177, R20, !PT ;  /* 0x00000014b1037209 */ /* 0x000fe20007810000 */
[----:B------:R-:W-:Y:S01]  /*43c0*/  FFMA.FTZ R183, R199, UR10, -R10 ;  /* 0x0000000ac7b77c23 */ /* 0x000fe2000801080a */
[----:B------:R-:W-:Y:S01]  /*43d0*/  FSEL R181, R181, -INF , P3 ;  /* 0xff800000b5b57808 */ /* 0x000fe20001800000 */
[----:B------:R1:W-:Y:S01]  /*43e0*/  MUFU.EX2 R20, R163 ;  /* 0x000000a300147308 */ /* 0x0003e20000000800 */
[----:B------:R-:W-:-:S02]  /*43f0*/  FMNMX.FTZ R152, R180, R3, !PT ;  /* 0x00000003b4987209 */ /* 0x000fc40007810000 */
[----:B------:R-:W-:Y:S02]  /*4400*/  ISETP.GT.AND P3, PT, R21, 0x41, PT ;  /* 0x000000411500780c */ /* 0x000fe40003f64270 */
[----:B------:R-:W-:Y:S02]  /*4410*/  FMNMX.FTZ R3, R181, R152, !PT ;  /* 0x00000098b5037209 */ /* 0x000fe40007810000 */
[----:B------:R-:W-:Y:S01]  /*4420*/  FSEL R185, R185, -INF , P3 ;  /* 0xff800000b9b97808 */ /* 0x000fe20001800000 */
[----:B------:R-:W-:Y:S01]  /*4430*/  MUFU.EX2 R13, R13 ;  /* 0x0000000d000d7308 */ /* 0x000fe20000000800 */
[----:B------:R-:W-:Y:S01]  /*4440*/  FMNMX.FTZ R152, R184, R3, !PT ;  /* 0x00000003b8987209 */ /* 0x000fe20007810000 */
[--C-:B-1----:R-:W-:Y:S01]  /*4450*/  FFMA.FTZ R163, R174, UR10, -R10.reuse ;  /* 0x0000000aaea37c23 */ /* 0x102fe2000801080a */
[----:B------:R-:W-:Y:S01]  /*4460*/  ISETP.GT.AND P3, PT, R21, 0x49, PT ;  /* 0x000000491500780c */ /* 0x000fe20003f64270 */
[----:B------:R-:W-:Y:S01]  /*4470*/  FFMA.FTZ R174, R190, UR10, -R10 ;  /* 0x0000000abeae7c23 */ /* 0x000fe2000801080a */
[----:B------:R-:W-:-:S02]  /*4480*/  FMNMX.FTZ R3, R185, R152, !PT ;  /* 0x00000098b9037209 */ /* 0x000fc40007810000 */
[----:B------:R-:W-:Y:S01]  /*4490*/  FSEL R189, R189, -INF , P3 ;  /* 0xff800000bdbd7808 */ /* 0x000fe20001800000 */
[----:B------:R1:W-:Y:S01]  /*44a0*/  MUFU.EX2 R152, R167 ;  /* 0x000000a700987308 */ /* 0x0003e20000000800 */
[----:B------:R-:W-:Y:S02]  /*44b0*/  FMNMX.FTZ R154, R188, R3, !PT ;  /* 0x00000003bc9a7209 */ /* 0x000fe40007810000 */
[----:B------:R-:W-:Y:S02]  /*44c0*/  ISETP.GT.AND P3, PT, R21, 0x51, PT ;  /* 0x000000511500780c */ /* 0x000fe40003f64270 */
[----:B------:R-:W-:Y:S02]  /*44d0*/  FSEL R192, R192, -INF , P5 ;  /* 0xff800000c0c07808 */ /* 0x000fe40002800000 */
[----:B------:R-:W-:Y:S01]  /*44e0*/  FMNMX.FTZ R3, R189, R154, !PT ;  /* 0x0000009abd037209 */ /* 0x000fe20007810000 */
[----:B------:R-:W-:Y:S01]  /*44f0*/  MUFU.EX2 R159, R159 ;  /* 0x0000009f009f7308 */ /* 0x000fe20000000800 */
[----:B------:R-:W-:Y:S01]  /*4500*/  ISETP.GT.AND P5, PT, R21, 0x58, PT ;  /* 0x000000581500780c */ /* 0x000fe20003fa4270 */
[----:B-1----:R-:W-:Y:S01]  /*4510*/  FFMA.FTZ R167, R182, UR10, -R10 ;  /* 0x0000000ab6a77c23 */ /* 0x002fe2000801080a */
[----:B------:R-:W-:-:S02]  /*4520*/  FSEL R193, R193, -INF , P3 ;  /* 0xff800000c1c17808 */ /* 0x000fc40001800000 */
[----:B------:R-:W-:Y:S02]  /*4530*/  FMNMX.FTZ R154, R192, R3, !PT ;  /* 0x00000003c09a7209 */ /* 0x000fe40007810000 */
[----:B------:R-:W-:Y:S01]  /*4540*/  ISETP.GT.AND P3, PT, R21, 0x59, PT ;  /* 0x000000591500780c */ /* 0x000fe20003f64270 */
[--C-:B------:R-:W-:Y:S01]  /*4550*/  FFMA.FTZ R21, R178, UR10, -R10.reuse ;  /* 0x0000000ab2157c23 */ /* 0x100fe2000801080a */
[----:B------:R-:W-:Y:S01]  /*4560*/  FSEL R196, R196, -INF , P5 ;  /* 0xff800000c4c47808 */ /* 0x000fe20002800000 */
[----:B------:R-:W-:Y:S01]  /*4570*/  FFMA.FTZ R178, R194, UR10, -R10 ;  /* 0x0000000ac2b27c23 */ /* 0x000fe2000801080a */
[----:B------:R-:W-:Y:S01]  /*4580*/  FMNMX.FTZ R3, R193, R154, !PT ;  /* 0x0000009ac1037209 */ /* 0x000fe20007810000 */
[----:B------:R-:W-:Y:S01]  /*4590*/  MUFU.EX2 R15, R15 ;  /* 0x0000000f000f7308 */ /* 0x000fe20000000800 */
[----:B------:R-:W-:Y:S02]  /*45a0*/  FSEL R197, R197, -INF , P3 ;  /* 0xff800000c5c57808 */ /* 0x000fe40001800000 */
[----:B------:R-:W-:-:S04]  /*45b0*/  FMNMX.FTZ R158, R196, R3, !PT ;  /* 0x00000003c49e7209 */ /* 0x000fc80007810000 */
[----:B------:R-:W-:Y:S01]  /*45c0*/  FMNMX.FTZ R3, R197, R158, !PT ;  /* 0x0000009ec5037209 */ /* 0x000fe20007810000 */
[----:B------:R1:W-:Y:S01]  /*45d0*/  MUFU.EX2 R154, R171 ;  /* 0x000000ab009a7308 */ /* 0x0003e20000000800 */
[--C-:B------:R-:W-:Y:S01]  /*45e0*/  FFMA.FTZ R158, R175, UR10, -R10.reuse ;  /* 0x0000000aaf9e7c23 */ /* 0x100fe2000801080a */
[--C-:B------:R-:W-:Y:S02]  /*45f0*/  FFMA.FTZ R175, R191, UR10, -R10.reuse ;  /* 0x0000000abfaf7c23 */ /* 0x100fe4000801080a */
[----:B------:R-:W2:Y:S04]  /*4600*/  SHFL.BFLY PT, R170, R3, 0x2, 0x1f ;  /* 0x0c401f0003aa7f89 */ /* 0x000ea800000e0000 */
[----:B------:R-:W-:Y:S01]  /*4610*/  MUFU.EX2 R163, R163 ;  /* 0x000000a300a37308 */ /* 0x000fe20000000800 */
[----:B-1----:R-:W-:-:S07]  /*4620*/  FFMA.FTZ R171, R187, UR10, -R10 ;  /* 0x0000000abbab7c23 */ /* 0x002fce000801080a */
[----:B------:R-:W-:Y:S08]  /*4630*/  MUFU.EX2 R158, R158 ;  /* 0x0000009e009e7308 */ /* 0x000ff00000000800 */
[----:B------:R-:W-:Y:S01]  /*4640*/  MUFU.EX2 R21, R21 ;  /* 0x0000001500157308 */ /* 0x000fe20000000800 */
[----:B--2---:R-:W-:Y:S01]  /*4650*/  FMNMX.FTZ R179, R3, R170, !PT ;  /* 0x000000aa03b37209 */ /* 0x004fe20007810000 */
[----:B------:R-:W-:-:S06]  /*4660*/  FFMA.FTZ R170, R186, UR10, -R10 ;  /* 0x0000000abaaa7c23 */ /* 0x000fcc000801080a */
[----:B------:R-:W-:Y:S01]  /*4670*/  MUFU.EX2 R162, R162 ;  /* 0x000000a200a27308 */ /* 0x000fe20000000800 */
[----:B------:R-:W1:Y:S07]  /*4680*/  SHFL.BFLY PT, R182, R179, 0x1, 0x1f ;  /* 0x0c201f00b3b67f89 */ /* 0x000e6e00000e0000 */
[----:B------:R-:W-:Y:S08]  /*4690*/  MUFU.EX2 R167, R167 ;  /* 0x000000a700a77308 */ /* 0x000ff00000000800 */
[----:B------:R-:W-:Y:S08]  /*46a0*/  MUFU.EX2 R166, R166 ;  /* 0x000000a600a67308 */ /* 0x000ff00000000800 */
[----:B------:R-:W-:Y:S01]  /*46b0*/  MUFU.EX2 R170, R170 ;  /* 0x000000aa00aa7308 */ /* 0x000fe20000000800 */
[----:B-1----:R-:W-:Y:S01]  /*46c0*/  FMNMX.FTZ R3, R179, R182, !PT ;  /* 0x000000b6b3037209 */ /* 0x002fe20007810000 */
[----:B------:R-:W-:Y:S01]  /*46d0*/  FFMA.FTZ R182, R198, UR10, -R10 ;  /* 0x0000000ac6b67c23 */ /* 0x000fe2000801080a */
[----:B------:R-:W-:-:S02]  /*46e0*/  FSEL R10, R0, RZ, P4 ;  /* 0x000000ff000a7208 */ /* 0x000fc40002000000 */
[C---:B------:R-:W-:Y:S01]  /*46f0*/  FSETP.NEU.FTZ.AND P3, PT, R3.reuse, -INF , PT ;  /* 0xff8000000300780b */ /* 0x040fe20003f7d000 */
[----:B------:R-:W-:Y:S02]  /*4700*/  FMUL.FTZ R190, R3, UR10 ;  /* 0x0000000a03be7c20 */ /* 0x000fe40008410000 */
[----:B------:R-:W-:Y:S01]  /*4710*/  FADD.FTZ R10, -R10, R7 ;  /* 0x000000070a0a7221 */ /* 0x000fe20000010100 */
[----:B------:R1:W-:Y:S02]  /*4720*/  MUFU.EX2 R179, R195 ;  /* 0x000000c300b37308 */ /* 0x0003e40000000800 */
[----:B------:R-:W-:Y:S01]  /*4730*/  FSEL R190, R190, RZ, P3 ;  /* 0x000000ffbebe7208 */ /* 0x000fe20001800000 */
[----:B------:R-:W-:-:S04]  /*4740*/  FMUL.FTZ R10, R10, UR10 ;  /* 0x0000000a0a0a7c20 */ /* 0x000fc80008410000 */
[--C-:B------:R-:W-:Y:S01]  /*4750*/  FFMA.FTZ R187, R9, UR10, -R190.reuse ;  /* 0x0000000a09bb7c23 */ /* 0x100fe200080108be */
[----:B------:R-:W-:Y:S01]  /*4760*/  FSEL R9, R3, RZ, P3 ;  /* 0x000000ff03097208 */ /* 0x000fe20001800000 */
[----:B------:R-:W2:Y:S01]  /*4770*/  MUFU.EX2 R10, R10 ;  /* 0x0000000a000a7308 */ /* 0x000ea20000000800 */
[--C-:B------:R-:W-:Y:S01]  /*4780*/  FFMA.FTZ R186, R153, UR10, -R190.reuse ;  /* 0x0000000a99ba7c23 */ /* 0x100fe200080108be */
[--C-:B------:R-:W-:Y:S01]  /*4790*/  FFMA.FTZ R156, R156, UR10, -R190.reuse ;  /* 0x0000000a9c9c7c23 */ /* 0x100fe200080108be */
[----:B------:R-:W-:Y:S01]  /*47a0*/  FFMA.FTZ R191, R157, UR10, -R190 ;  /* 0x0000000a9dbf7c23 */ /* 0x000fe200080108be */
[----:B------:R-:W-:Y:S01]  /*47b0*/  FADD.FTZ R9, -R9, R8 ;  /* 0x0000000809097221 */ /* 0x000fe20000010100 */
[--C-:B------:R-:W-:Y:S01]  /*47c0*/  FFMA.FTZ R160, R160, UR10, -R190.reuse ;  /* 0x0000000aa0a07c23 */ /* 0x100fe200080108be */
[--C-:B-1----:R-:W-:Y:S01]  /*47d0*/  FFMA.FTZ R195, R161, UR10, -R190.reuse ;  /* 0x0000000aa1c37c23 */ /* 0x102fe200080108be */
[--C-:B------:R-:W-:Y:S01]  /*47e0*/  FFMA.FTZ R164, R164, UR10, -R190.reuse ;  /* 0x0000000aa4a47c23 */ /* 0x100fe200080108be */
[----:B------:R-:W-:Y:S01]  /*47f0*/  FMUL.FTZ R8, R9, UR10 ;  /* 0x0000000a09087c20 */ /* 0x000fe20008410000 */
        /* <DEDUP_REMOVED lines=8> */
[----:B------:R-:W1:Y:S01]  /*4880*/  MUFU.EX2 R8, R8 ;  /* 0x0000000800087308 */ /* 0x000e620000000800 */
[----:B--2---:R-:W-:Y:S01]  /*4890*/  FFMA.FTZ R9, R10, R4, R11 ;  /* 0x000000040a097223 */ /* 0x004fe2000001000b */
[--C-:B------:R-:W-:Y:S01]  /*48a0*/  FFMA.FTZ R176, R176, UR10, -R190.reuse ;  /* 0x0000000ab0b07c23 */ /* 0x100fe200080108be */
[--C-:B------:R-:W-:Y:S01]  /*48b0*/  FFMA.FTZ R192, R192, UR10, -R190.reuse ;  /* 0x0000000ac0c07c23 */ /* 0x100fe200080108be */
[--C-:B------:R-:W-:Y:S01]  /*48c0*/  FFMA.FTZ R193, R193, UR10, -R190.reuse ;  /* 0x0000000ac1c17c23 */ /* 0x100fe200080108be */
[----:B------:R-:W-:Y:S01]  /*48d0*/  FADD.FTZ R4, R12, R9 ;  /* 0x000000090c047221 */ /* 0x000fe20000010000 */
[----:B------:R-:W-:Y:S01]  /*48e0*/  FFMA.FTZ R196, R196, UR10, -R190 ;  /* 0x0000000ac4c47c23 */ /* 0x000fe200080108be */
[----:B------:R-:W-:Y:S01]  /*48f0*/  F2FP.BF16.F32.PACK_AB R165, R162, R21 ;  /* 0x00000015a2a5723e */ /* 0x000fe200000010ff */
[----:B------:R-:W2:Y:S01]  /*4900*/  MUFU.EX2 R186, R186 ;  /* 0x000000ba00ba7308 */ /* 0x000ea20000000800 */
[----:B------:R-:W-:Y:S01]  /*4910*/  FADD.FTZ R9, R155, R4 ;  /* 0x000000049b097221 */ /* 0x000fe20000010000 */
[----:B------:R-:W-:Y:S01]  /*4920*/  F2FP.BF16.F32.PACK_AB R155, R14, R155 ;  /* 0x0000009b0e9b723e */ /* 0x000fe200000010ff */
[-C--:B------:R-:W-:Y:S01]  /*4930*/  FMUL.FTZ R26, R26, R10.reuse ;  /* 0x0000000a1a1a7220 */ /* 0x080fe20000410000 */
[-C--:B------:R-:W-:Y:S01]  /*4940*/  FMUL.FTZ R27, R27, R10.reuse ;  /* 0x0000000a1b1b7220 */ /* 0x080fe20000410000 */
[----:B------:R-:W-:Y:S01]  /*4950*/  FADD.FTZ R4, R14, R9 ;  /* 0x000000090e047221 */ /* 0x000fe20000010000 */
[-C--:B------:R-:W-:Y:S01]  /*4960*/  FMUL.FTZ R30, R30, R10.reuse ;  /* 0x0000000a1e1e7220 */ /* 0x080fe20000410000 */
[-C--:B------:R-:W-:Y:S01]  /*4970*/  FMUL.FTZ R31, R31, R10.reuse ;  /* 0x0000000a1f1f7220 */ /* 0x080fe20000410000 */
[----:B------:R-:W3:Y:S01]  /*4980*/  MUFU.EX2 R156, R156 ;  /* 0x0000009c009c7308 */ /* 0x000ee20000000800 */
[----:B-1----:R-:W-:Y:S01]  /*4990*/  FFMA.FTZ R9, R8, R5, R187 ;  /* 0x0000000508097223 */ /* 0x002fe200000100bb */
[----:B------:R-:W-:Y:S01]  /*49a0*/  FADD.FTZ R157, R13, R4 ;  /* 0x000000040d9d7221 */ /* 0x000fe20000010000 */
[----:B------:R-:W-:Y:S01]  /*49b0*/  FFMA.FTZ R5, R180, UR10, -R190 ;  /* 0x0000000ab4057c23 */ /* 0x000fe200080108be */
[-C--:B------:R-:W-:Y:S01]  /*49c0*/  FMUL.FTZ R34, R34, R10.reuse ;  /* 0x0000000a22227220 */ /* 0x080fe20000410000 */
[-C--:B------:R-:W-:Y:S01]  /*49d0*/  FMUL.FTZ R35, R35, R10.reuse ;  /* 0x0000000a23237220 */ /* 0x080fe20000410000 */
[----:B------:R-:W-:Y:S01]  /*49e0*/  FADD.FTZ R180, R20, R157 ;  /* 0x0000009d14b47221 */ /* 0x000fe20000010000 */
[----:B------:R-:W-:Y:S01]  /*49f0*/  FMUL.FTZ R38, R38, R10 ;  /* 0x0000000a26267220 */ /* 0x000fe20000410000 */
[----:B------:R-:W1:Y:S01]  /*4a00*/  MUFU.EX2 R191, R191 ;  /* 0x000000bf00bf7308 */ /* 0x000e620000000800 */
[----:B--2---:R-:W-:Y:S01]  /*4a10*/  FADD.FTZ R153, R186, R9 ;  /* 0x00000009ba997221 */ /* 0x004fe20000010000 */
[----:B------:R-:W-:Y:S01]  /*4a20*/  FADD.FTZ R157, R159, R180 ;  /* 0x000000b49f9d7221 */ /* 0x000fe20000010000 */
[----:B------:R-:W-:Y:S01]  /*4a30*/  IADD3 R9, -R202, 0xb, RZ ;  /* 0x0000000bca097810 */ /* 0x000fe20007ffe1ff */
[--C-:B------:R-:W-:Y:S01]  /*4a40*/  FFMA.FTZ R180, R181, UR10, -R190.reuse ;  /* 0x0000000ab5b47c23 */ /* 0x100fe200080108be */
[--C-:B------:R-:W-:Y:S01]  /*4a50*/  FFMA.FTZ R181, R184, UR10, -R190.reuse ;  /* 0x0000000ab8b57c23 */ /* 0x100fe200080108be */
[----:B------:R-:W-:Y:S01]  /*4a60*/  FADD.FTZ R198, R152, R157 ;  /* 0x0000009d98c67221 */ /* 0x000fe20000010000 */
[----:B------:R-:W-:Y:S01]  /*4a70*/  FFMA.FTZ R184, R185, UR10, -R190 ;  /* 0x0000000ab9b87c23 */ /* 0x000fe200080108be */
[----:B------:R-:W2:Y:S01]  /*4a80*/  MUFU.EX2 R160, R160 ;  /* 0x000000a000a07308 */ /* 0x000ea20000000800 */
[----:B---3--:R-:W-:Y:S01]  /*4a90*/  FADD.FTZ R4, R156, R153 ;  /* 0x000000999c047221 */ /* 0x008fe20000010000 */
[----:B------:R-:W-:Y:S01]  /*4aa0*/  FADD.FTZ R157, R15, R198 ;  /* 0x000000c60f9d7221 */ /* 0x000fe20000010000 */
[--C-:B------:R-:W-:Y:S01]  /*4ab0*/  FFMA.FTZ R185, R188, UR10, -R190.reuse ;  /* 0x0000000abcb97c23 */ /* 0x100fe200080108be */
[--C-:B------:R-:W-:Y:S01]  /*4ac0*/  FFMA.FTZ R188, R189, UR10, -R190.reuse ;  /* 0x0000000abdbc7c23 */ /* 0x100fe200080108be */
[----:B------:R-:W-:Y:S01]  /*4ad0*/  FFMA.FTZ R190, R197, UR10, -R190 ;  /* 0x0000000ac5be7c23 */ /* 0x000fe200080108be */
[----:B------:R-:W-:Y:S01]  /*4ae0*/  FADD.FTZ R198, R154, R157 ;  /* 0x0000009d9ac67221 */ /* 0x000fe20000010000 */
[----:B------:R-:W-:Y:S01]  /*4af0*/  F2FP.BF16.F32.PACK_AB R159, R152, R159 ;  /* 0x0000009f989f723e */ /* 0x000fe200000010ff */
[----:B------:R-:W3:Y:S01]  /*4b00*/  MUFU.EX2 R195, R195 ;  /* 0x000000c300c37308 */ /* 0x000ee20000000800 */
[----:B-1----:R-:W-:Y:S01]  /*4b10*/  FADD.FTZ R153, R191, R4 ;  /* 0x00000004bf997221 */ /* 0x002fe20000010000 */
[----:B------:R-:W-:-:S02]  /*4b20*/  @!P2 VIADD R4, R177, 0x22840 ;  /* 0x00022840b104a836 */ /* 0x000fc40000000000 */
[----:B------:R-:W-:Y:S01]  /*4b30*/  FADD.FTZ R157, R163, R198 ;  /* 0x000000c6a39d7221 */ /* 0x000fe20000010000 */
[----:B------:R-:W-:Y:S01]  /*4b40*/  F2FP.BF16.F32.PACK_AB R163, R158, R163 ;  /* 0x000000a39ea3723e */ /* 0x000fe200000010ff */
[-C--:B------:R-:W-:Y:S01]  /*4b50*/  FMUL.FTZ R39, R39, R10.reuse ;  /* 0x0000000a27277220 */ /* 0x080fe20000410000 */
[----:B------:R-:W-:Y:S01]  /*4b60*/  F2FP.BF16.F32.PACK_AB R152, R186, R187 ;  /* 0x000000bbba98723e */ /* 0x000fe200000010ff */
[-C--:B------:R-:W-:Y:S01]  /*4b70*/  FMUL.FTZ R42, R42, R10.reuse ;  /* 0x0000000a2a2a7220 */ /* 0x080fe20000410000 */
[----:B------:R-:W1:Y:S01]  /*4b80*/  MUFU.EX2 R164, R164 ;  /* 0x000000a400a47308 */ /* 0x000e620000000800 */
[----:B--2---:R-:W-:Y:S01]  /*4b90*/  FADD.FTZ R194, R160, R153 ;  /* 0x00000099a0c27221 */ /* 0x004fe20000010000 */
[----:B------:R-:W-:Y:S01]  /*4ba0*/  @!P2 PRMT R4, RZ, 0x654, R4 ;  /* 0x00000654ff04a816 */ /* 0x000fe20000000004 */
[----:B------:R2:W-:Y:S06]  /*4bb0*/  BAR.ARV R9, 0x100 ;  /* 0x000400090000751d */ /* 0x0005ec0000002000 */
[----:B------:R-:W4:Y:S01]  /*4bc0*/  MUFU.EX2 R199, R199 ;  /* 0x000000c700c77308 */ /* 0x000f220000000800 */
[----:B---3--:R-:W-:Y:S01]  /*4bd0*/  FADD.FTZ R153, R195, R194 ;  /* 0x000000c2c3997221 */ /* 0x008fe20000010000 */
[----:B------:R3:W-:Y:S01]  /*4be0*/  @!P2 SYNCS.ARRIVE.TRANS64.RED.A1T0 RZ, [R4+URZ], RZ ;  /* 0x000000ff04ffa9a7 */ /* 0x0007e2000810043f */
        /* <DEDUP_REMOVED lines=39> */
[----:B------:R-:W-:Y:S01]  /*4e60*/  FADD.FTZ R153, R167, R194 ;  /* 0x000000c2a7997221 */ /* 0x000fe20000010000 */
[----:B------:R-:W-:Y:S01]  /*4e70*/  F2FP.BF16.F32.PACK_AB R167, R166, R167 ;  /* 0x000000a7a6a7723e */ /* 0x000fe200000010ff */
[-C--:B------:R-:W-:Y:S01]  /*4e80*/  FMUL.FTZ R94, R94, R10.reuse ;  /* 0x0000000a5e5e7220 */ /* 0x080fe20000410000 */
[----:B------:R-:W-:Y:S01]  /*4e90*/  FMUL.FTZ R95, R95, R10 ;  /* 0x0000000a5f5f7220 */ /* 0x000fe20000410000 */
[----:B------:R-:W-:Y:S01]  /*4ea0*/  FADD.FTZ R161, R166, R153 ;  /* 0x00000099a6a17221 */ /* 0x000fe20000010000 */
[----:B------:R-:W-:Y:S01]  /*4eb0*/  F2FP.BF16.F32.PACK_AB R153, R12, R11 ;  /* 0x0000000b0c99723e */ /* 0x000fe200000010ff */
[----:B------:R-:W4:Y:S01]  /*4ec0*/  MUFU.EX2 R203, R203 ;  /* 0x000000cb00cb7308 */ /* 0x000f220000000800 */
[C---:B---3--:R-:W-:Y:S01]  /*4ed0*/  FADD.FTZ R157, R201.reuse, R4 ;  /* 0x00000004c99d7221 */ /* 0x048fe20000010000 */
[----:B------:R-:W-:Y:S01]  /*4ee0*/  FADD.FTZ R12, R170, R161 ;  /* 0x000000a1aa0c7221 */ /* 0x000fe20000010000 */
[----:B------:R-:W-:Y:S01]  /*4ef0*/  F2FP.BF16.F32.PACK_AB R162, R201, R172 ;  /* 0x000000acc9a2723e */ /* 0x000fe200000010ff */
[-C--:B------:R-:W-:Y:S01]  /*4f00*/  FMUL.FTZ R98, R98, R10.reuse ;  /* 0x0000000a62627220 */ /* 0x080fe20000410000 */
[-C--:B------:R-:W-:Y:S01]  /*4f10*/  FMUL.FTZ R99, R99, R10.reuse ;  /* 0x0000000a63637220 */ /* 0x080fe20000410000 */
[-C--:B------:R-:W-:Y:S01]  /*4f20*/  FMUL.FTZ R102, R102, R10.reuse ;  /* 0x0000000a66667220 */ /* 0x080fe20000410000 */
[-C--:B------:R-:W-:Y:S01]  /*4f30*/  FMUL.FTZ R103, R103, R10.reuse ;  /* 0x0000000a67677220 */ /* 0x080fe20000410000 */
[----:B------:R-:W3:Y:S01]  /*4f40*/  MUFU.EX2 R171, R171 ;  /* 0x000000ab00ab7308 */ /* 0x000ee20000000800 */
[----:B-1----:R-:W-:Y:S01]  /*4f50*/  FADD.FTZ R4, R176, R157 ;  /* 0x0000009db0047221 */ /* 0x002fe20000010000 */
[----:B------:R-:W-:Y:S01]  /*4f60*/  F2FP.BF16.F32.PACK_AB R157, R20, R13 ;  /* 0x0000000d149d723e */ /* 0x000fe200000010ff */
[-C--:B------:R-:W-:Y:S01]  /*4f70*/  FMUL.FTZ R106, R106, R10.reuse ;  /* 0x0000000a6a6a7220 */ /* 0x080fe20000410000 */
[-C--:B------:R-:W-:Y:S01]  /*4f80*/  FMUL.FTZ R107, R107, R10.reuse ;  /* 0x0000000a6b6b7220 */ /* 0x080fe20000410000 */
[-C--:B------:R-:W-:Y:S01]  /*4f90*/  FMUL.FTZ R110, R110, R10.reuse ;  /* 0x0000000a6e6e7220 */ /* 0x080fe20000410000 */
        /* <DEDUP_REMOVED lines=28> */
[----:B------:R-:W-:Y:S01]  /*5160*/  F2FP.BF16.F32.PACK_AB R161, R154, R15 ;  /* 0x0000000f9aa1723e */ /* 0x000fe200000010ff */
[----:B------:R-:W-:Y:S01]  /*5170*/  FMUL.FTZ R147, R147, R10 ;  /* 0x0000000a93937220 */ /* 0x000fe20000410000 */
[----:B------:R-:W-:Y:S01]  /*5180*/  F2FP.BF16.F32.PACK_AB R154, R191, R156 ;  /* 0x0000009cbf9a723e */ /* 0x000fe200000010ff */
[----:B------:R-:W-:Y:S01]  /*5190*/  FMUL.FTZ R150, R150, R10 ;  /* 0x0000000a96967220 */ /* 0x000fe20000410000 */
[----:B------:R-:W-:Y:S01]  /*51a0*/  F2FP.BF16.F32.PACK_AB R156, R195, R160 ;  /* 0x000000a0c39c723e */ /* 0x000fe200000010ff */
[----:B------:R-:W-:Y:S01]  /*51b0*/  FMUL.FTZ R151, R151, R10 ;  /* 0x0000000a97977220 */ /* 0x000fe20000410000 */
[----:B------:R-:W4:Y:S01]  /*51c0*/  MUFU.EX2 R181, R181 ;  /* 0x000000b500b57308 */ /* 0x000f220000000800 */
[----:B---3--:R-:W-:Y:S01]  /*51d0*/  FADD.FTZ R4, R180, R13 ;  /* 0x0000000db4047221 */ /* 0x008fe20000010000 */
[----:B------:R-:W-:Y:S01]  /*51e0*/  F2FP.BF16.F32.PACK_AB R160, R7, R168 ;  /* 0x000000a807a0723e */ /* 0x000fe200000010ff */
[-C--:B------:R-:W-:Y:S01]  /*51f0*/  FMUL.FTZ R24, R24, R8.reuse ;  /* 0x0000000818187220 */ /* 0x080fe20000410000 */
[----:B------:R-:W-:Y:S01]  /*5200*/  F2FP.BF16.F32.PACK_AB R166, R180, R5 ;  /* 0x00000005b4a6723e */ /* 0x000fe200000010ff */
        /* <DEDUP_REMOVED lines=18> */
[----:B------:R-:W-:Y:S01]  /*5330*/  FMUL.FTZ R52, R52, R8 ;  /* 0x0000000834347220 */ /* 0x000fe20000410000 */
[----:B------:R-:W4:Y:S01]  /*5340*/  MUFU.EX2 R185, R185 ;  /* 0x000000b900b97308 */ /* 0x000f220000000800 */
[----:B---3--:R-:W-:Y:S01]  /*5350*/  FADD.FTZ R14, R178, R15 ;  /* 0x0000000fb20e7221 */ /* 0x008fe20000010000 */
[----:B------:R-:W-:Y:S01]  /*5360*/  F2FP.BF16.F32.PACK_AB R173, R179, R178 ;  /* 0x000000b2b3ad723e */ /* 0x000fe200000010ff */
[-C--:B------:R-:W-:Y:S01]  /*5370*/  FMUL.FTZ R53, R53, R8.reuse ;  /* 0x0000000835357220 */ /* 0x080fe20000410000 */
[-C--:B------:R-:W-:Y:S01]  /*5380*/  FMUL.FTZ R56, R56, R8.reuse ;  /* 0x0000000838387220 */ /* 0x080fe20000410000 */
[-C--:B------:R-:W-:Y:S01]  /*5390*/  FMUL.FTZ R57, R57, R8.reuse ;  /* 0x0000000839397220 */ /* 0x080fe20000410000 */
[-C--:B------:R-:W-:Y:S01]  /*53a0*/  FMUL.FTZ R60, R60, R8.reuse ;  /* 0x000000083c3c7220 */ /* 0x080fe20000410000 */
[-C--:B------:R-:W-:Y:S01]  /*53b0*/  FMUL.FTZ R61, R61, R8.reuse ;  /* 0x000000083d3d7220 */ /* 0x080fe20000410000 */
[----:B------:R-:W3:Y:S01]  /*53c0*/  MUFU.EX2 R182, R182 ;  /* 0x000000b600b67308 */ /* 0x000ee20000000800 */
[C---:B-1----:R-:W-:Y:S01]  /*53d0*/  FADD.FTZ R4, R184.reuse, R13 ;  /* 0x0000000db8047221 */ /* 0x042fe20000010000 */
[----:B------:R-:W-:Y:S01]  /*53e0*/  FADD.FTZ R13, R179, R14 ;  /* 0x0000000eb30d7221 */ /* 0x000fe20000010000 */
[----:B------:R-:W-:Y:S01]  /*53f0*/  F2FP.BF16.F32.PACK_AB R168, R184, R181 ;  /* 0x000000b5b8a8723e */ /* 0x000fe200000010ff */
        /* <DEDUP_REMOVED lines=52> */
[----:B------:R-:W-:Y:S01]  /*5740*/  FMUL.FTZ R140, R140, R8 ;  /* 0x000000088c8c7220 */ /* 0x000fe20000410000 */
[C---:B----4-:R-:W-:Y:S01]  /*5750*/  FADD.FTZ R4, R183.reuse, R4 ;  /* 0x00000004b7047221 */ /* 0x050fe20000010000 */
[----:B------:R-:W-:Y:S01]  /*5760*/  F2FP.BF16.F32.PACK_AB R175, R183, R182 ;  /* 0x000000b6b7af723e */ /* 0x000fe200000010ff */
[-C--:B------:R-:W-:Y:S01]  /*5770*/  FMUL.FTZ R141, R141, R8.reuse ;  /* 0x000000088d8d7220 */ /* 0x080fe20000410000 */
[-C--:B------:R-:W-:Y:S01]  /*5780*/  FMUL.FTZ R144, R144, R8.reuse ;  /* 0x0000000890907220 */ /* 0x080fe20000410000 */
[-C--:B------:R-:W-:Y:S01]  /*5790*/  FMUL.FTZ R145, R145, R8.reuse ;  /* 0x0000000891917220 */ /* 0x080fe20000410000 */
[-C--:B------:R-:W-:Y:S01]  /*57a0*/  FMUL.FTZ R148, R148, R8.reuse ;  /* 0x0000000894947220 */ /* 0x080fe20000410000 */
[----:B------:R-:W-:Y:S01]  /*57b0*/  FMUL.FTZ R149, R149, R8 ;  /* 0x0000000895957220 */ /* 0x000fe20000410000 */
[C---:B---3--:R-:W-:Y:S01]  /*57c0*/  FADD.FTZ R5, R13.reuse, R14 ;  /* 0x0000000e0d057221 */ /* 0x048fe20000010000 */
[----:B------:R-:W-:Y:S01]  /*57d0*/  F2FP.BF16.F32.PACK_AB R174, R13, R196 ;  /* 0x000000c40dae723e */ /* 0x000fe200000010ff */
[----:B--2---:R-:W-:Y:S06]  /*57e0*/  @!P0 BRA `(.L_x_4170) ;  /* 0x0000000000048947 */ /* 0x004fec0003800000 */
[----:B------:R-:W-:Y:S01]  /*57f0*/  BPT.TRAP 0x1 ;  /* 0x000000040000795c */ /* 0x000fe20000300000 */
.L_x_4170:
[----:B------:R1:W2:Y:S01]  /*5800*/  SYNCS.PHASECHK.TRANS64.TRYWAIT P3, [UR26+0x22850], R6 ;  /* 0x02285006ff0075a7 */ /* 0x0002a2000806015a */
[----:B------:R-:W-:Y:S05]  /*5810*/  @!P0 BRA `(.L_x_4171) ;  /* 0x0000000000048947 */ /* 0x000fea0003800000 */
[----:B------:R-:W-:Y:S01]  /*5820*/  BPT.TRAP 0x1 ;  /* 0x000000040000795c */ /* 0x000fe20000300000 */
.L_x_4171:
[----:B--2---:R-:W-:Y:S05]  /*5830*/  @P3 BRA `(.L_x_4172) ;  /* 0x0000000000083947 */ /* 0x004fea0003800000 */
[----:B------:R-:W2:Y:S02]  /*5840*/  SYNCS.PHASECHK.TRANS64.TRYWAIT P3, [UR26+0x22850], R6 ;  /* 0x02285006ff0075a7 */ /* 0x000ea4000806015a */
[----:B--2---:R-:W-:Y:S05]  /*5850*/  @!P3 BRA `(.L_x_4173) ;  /* 0x0000009c0044b947 */ /* 0x004fea0003800000 */
.L_x_4172:
[----:B------:R-:W3:Y:S01]  /*5860*/  S2R R7, SR_TID.X ;  /* 0x0000000000077919 */ /* 0x000ee20000002100 */
[----:B------:R-:W-:Y:S01]  /*5870*/  UIMAD UR11, UR36, 0xc00, UR21 ;  /* 0x00000c00240b78a4 */ /* 0x000fe2000f8e0215 */
[----:B--2---:R-:W-:Y:S01]  /*5880*/  @!P2 VIADD R177, R177, 0x22860 ;  /* 0x00022860b1b1a836 */ /* 0x004fe20000000000 */
[----:B------:R-:W-:Y:S01]  /*5890*/  UMOV UR7, 0x40000040 ;  /* 0x4000004000077882 */ /* 0x000fe20000000000 */
[----:B------:R-:W-:Y:S01]  /*58a0*/  UISETP.GT.AND UP1, UPT, UR23, UR22, UPT ;  /* 0x000000161700728c */ /* 0x000fe2000bf24270 */
[----:B------:R-:W-:Y:S01]  /*58b0*/  IMAD.MOV.U32 R8, RZ, RZ, R3 ;  /* 0x000000ffff087224 */ /* 0x000fe200078e0003 */
[----:B------:R-:W-:Y:S01]  /*58c0*/  UIADD3 UR23, UR23, -0x1, URZ ;  /* 0xffffffff17177890 */ /* 0x000fe2000fffe03f */
[----:B------:R-:W-:Y:S01]  /*58d0*/  @!P2 PRMT R177, RZ, 0x654, R177 ;  /* 0x00000654ffb1a816 */ /* 0x000fe200000000b1 */
[----:B------:R-:W-:Y:S02]  /*58e0*/  UMOV UR6, UR11 ;  /* 0x0000000b00067c82 */ /* 0x000fe40008000000 */
[----:B------:R-:W-:-:S02]  /*58f0*/  PLOP3.LUT P3, PT, PT, PT, UP1, 0x80, 0x0 ;  /* 0x000000000000781c */ /* 0x000fc40003f6f018 */
[----:B---3--:R-:W-:-:S05]  /*5900*/  SHF.R.U32.HI R7, RZ, 0x7, R7 ;  /* 0x00000007ff077819 */ /* 0x008fca0000011607 */
[----:B01----:R-:W-:Y:S02]  /*5910*/  VIADD R6, R7, 0x8 ;  /* 0x0000000807067836 */ /* 0x003fe40000000000 */
        /* <DEDUP_REMOVED lines=37> */
.L_x_4165:
[----:B------:R-:W-:-:S13]  /*5b70*/  ISETP.LE.AND P1, PT, RZ, UR23, PT ;  /* 0x00000017ff007c0c */ /* 0x000fda000bf23270 */
[----:B------:R-:W-:Y:S05]  /*5b80*/  @!P1 BRA `(.L_x_4175) ;  /* 0x0000001c004c9947 */ /* 0x000fea0003800000 */
[----:B------:R-:W-:Y:S01]  /*5b90*/  IMAD.MOV.U32 R201, RZ, RZ, R0 ;  /* 0x000000ffffc97224 */ /* 0x000fe200078e0000 */
[----:B------:R-:W-:Y:S01]  /*5ba0*/  ULDC UR22, c[0x0][0x988] ;  /* 0x0002620000167ab9 */ /* 0x000fe20000000800 */
[----:B------:R-:W-:-:S07]  /*5bb0*/  IMAD.MOV.U32 R7, RZ, RZ, R3 ;  /* 0x000000ffff077224 */ /* 0x000fce00078e0003 */
.L_x_4184:
[----:B------:R-:W-:-:S04]  /*5bc0*/  UIADD3 UR36, UR36, 0x1, URZ ;  /* 0x0000000124247890 */ /* 0x000fc8000fffe03f */
[----:B------:R-:W-:-:S04]  /*5bd0*/  UISETP.NE.AND UP0, UPT, UR36, 0x2, UPT ;  /* 0x000000022400788c */ /* 0x000fc8000bf05270 */
[----:B------:R-:W-:Y:S02]  /*5be0*/  USEL UR6, URZ, 0x1, UP0 ;  /* 0x000000013f067887 */ /* 0x000fe40008000000 */
[----:B------:R-:W-:Y:S02]  /*5bf0*/  USEL UR36, UR36, URZ, UP0 ;  /* 0x0000003f24247287 */ /* 0x000fe40008000000 */
[----:B------:R-:W-:Y:S01]  /*5c00*/  ULOP3.LUT UR37, UR37, UR6, URZ, 0x3c, !UPT ;  /* 0x0000000625257292 */ /* 0x000fe2000f8e3c3f */
[----:B-1----:R-:W-:Y:S11]  /*5c10*/  @!P0 BRA `(.L_x_4176) ;  /* 0x0000000000048947 */ /* 0x002ff60003800000 */
[----:B------:R-:W-:Y:S01]  /*5c20*/  BPT.TRAP 0x1 ;  /* 0x000000040000795c */ /* 0x000fe20000300000 */
.L_x_4176:
[----:B------:R-:W1:Y:S01]  /*5c30*/  S2UR UR7, SR_CgaCtaId ;  /* 0x00000000000779c3 */ /* 0x000e620000008800 */
[----:B------:R-:W-:Y:S01]  /*5c40*/  UMOV UR6, 0x400 ;  /* 0x0000040000067882 */ /* 0x000fe20000000000 */
[----:B0-----:R-:W-:-:S05]  /*5c50*/  IMAD.U32 R6, RZ, RZ, UR37 ;  /* 0x00000025ff067e24 */ /* 0x001fca000f8e00ff */
[----:B------:R-:W-:Y:S01]  /*5c60*/  SHF.L.U32 R6, R6, 0x1f, RZ ;  /* 0x0000001f06067819 */ /* 0x000fe200000006ff */
[----:B-1----:R-:W-:-:S04]  /*5c70*/  ULEA UR6, UR7, UR6, 0x18 ;  /* 0x0000000607067291 */ /* 0x002fc8000f8ec03f */
[----:B------:R-:W-:-:S09]  /*5c80*/  ULEA UR24, UR36, UR6, 0x3 ;  /* 0x0000000624187291 */ /* 0x000fd2000f8e183f */
[----:B------:R0:W1:Y:S01]  /*5c90*/  SYNCS.PHASECHK.TRANS64.TRYWAIT P1, [UR24+0x22830], R6 ;  /* 0x02283006ff0075a7 */ /* 0x0000620008020158 */
[----:B------:R-:W-:Y:S05]  /*5ca0*/  @!P0 BRA `(.L_x_4177) ;  /* 0x0000000000048947 */ /* 0x000fea0003800000 */
[----:B------:R-:W-:Y:S01]  /*5cb0*/  BPT.TRAP 0x1 ;  /* 0x000000040000795c */ /* 0x000fe20000300000 */
.L_x_4177:
[----:B-1----:R-:W-:Y:S05]  /*5cc0*/  @P1 BRA `(.L_x_4178) ;  /* 0x0000000000081947 */ /* 0x002fea0003800000 */
[----:B------:R-:W1:Y:S02]  /*5cd0*/  SYNCS.PHASECHK.TRANS64.TRYWAIT P1, [UR24+0x22830], R6 ;  /* 0x02283006ff0075a7 */ /* 0x000e640008020158 */
[----:B-1----:R-:W-:Y:S05]  /*5ce0*/  @!P1 BRA `(.L_x_4179) ;  /* 0x0000009800349947 */ /* 0x002fea0003800000 */
.L_x_4178:
        /* <DEDUP_REMOVED lines=50> */
[----:B-1----:R-:W-:-:S05]  /*6010*/  FMNMX.FTZ R3, R12, R3, !PT ;  /* 0x000000030c037209 */ /* 0x002fca0007810000 */
[C---:B------:R-:W-:Y:S01]  /*6020*/  FADD.FTZ R0, -R3.reuse, R7 ;  /* 0x0000000703007221 */ /* 0x040fe20000010100 */
[----:B------:R-:W-:-:S03]  /*6030*/  FMUL.FTZ R9, R3, UR10 ;  /* 0x0000000a03097c20 */ /* 0x000fc60008410000 */
        /* <DEDUP_REMOVED lines=14> */
[----:B------:R-:W2:Y:S01]  /*6120*/  MUFU.EX2 R7, R7 ;  /* 0x0000000700077308 */ /* 0x000ea20000000800 */
        /* <DEDUP_REMOVED lines=9> */
[-C--:B-1----:R-:W-:Y:S01]  /*61c0*/  FMUL.FTZ R24, R24, R8.reuse ;  /* 0x0000000818187220 */ /* 0x082fe20000410000 */
[----:B------:R-:W-:Y:S01]  /*61d0*/  FMNMX.FTZ R0, R166, R11, !PT ;  /* 0x0000000ba6007209 */ /* 0x000fe20007810000 */
[--C-:B------:R-:W-:Y:S01]  /*61e0*/  FFMA.FTZ R11, R157, UR10, -R9.reuse ;  /* 0x0000000a9d0b7c23 */ /* 0x100fe20008010809 */
[----:B------:R-:W-:Y:S01]  /*61f0*/  FFMA.FTZ R157, R177, UR10, -R9 ;  /* 0x0000000ab19d7c23 */ /* 0x000fe20008010809 */
        /* <DEDUP_REMOVED lines=11> */
[----:B---3--:R-:W-:Y:S01]  /*62b0*/  FADD.FTZ R5, R152, R5 ;  /* 0x0000000598057221 */ /* 0x008fe20000010000 */
        /* <DEDUP_REMOVED lines=19> */
[-C--:B------:R-:W-:Y:S01]  /*63f0*/  FMUL.FTZ R53, R53, R8.reuse ;  /* 0x0000000835357220 */ /* 0x080fe20000410000 */
        /* <DEDUP_REMOVED lines=73> */
[----:B------:R-:W-:Y:S01]  /*6890*/  FMUL.FTZ R149, R149, R8 ;  /* 0x0000000895957220 */ /* 0x000fe20000410000 */
[----:B------:R-:W-:Y:S01]  /*68a0*/  MUFU.EX2 R161, R161 ;  /* 0x000000a100a17308 */ /* 0x000fe20000000800 */
[----:B------:R-:W-:-:S07]  /*68b0*/  F2FP.BF16.F32.PACK_AB R152, R152, R7 ;  /* 0x000000079898723e */ /* 0x000fce00000010ff */
[----:B------:R-:W-:Y:S08]  /*68c0*/  MUFU.EX2 R168, R168 ;  /* 0x000000a800a87308 */ /* 0x000ff00000000800 */
[----:B------:R-:W-:Y:S01]  /*68d0*/  MUFU.EX2 R165, R165 ;  /* 0x000000a500a57308 */ /* 0x000fe20000000800 */
[----:B-1----:R-:W-:-:S05]  /*68e0*/  FMNMX.FTZ R0, R177, R0, !PT ;  /* 0x00000000b1007209 */ /* 0x002fca0007810000 */
[C---:B------:R-:W-:Y:S01]  /*68f0*/  FMUL.FTZ R189, R0.reuse, UR10 ;  /* 0x0000000a00bd7c20 */ /* 0x040fe20008410000 */
[----:B------:R-:W-:Y:S01]  /*6900*/  FADD.FTZ R9, -R0, R201 ;  /* 0x000000c900097221 */ /* 0x000fe20000010100 */
[----:B------:R-:W-:Y:S02]  /*6910*/  MUFU.EX2 R169, R169 ;  /* 0x000000a900a97308 */ /* 0x000fe40000000800 */
[--C-:B------:R-:W-:Y:S01]  /*6920*/  FFMA.FTZ R214, R175, UR10, -R189.reuse ;  /* 0x0000000aafd67c23 */ /* 0x100fe200080108bd */
[--C-:B------:R-:W-:Y:S01]  /*6930*/  FFMA.FTZ R175, R178, UR10, -R189.reuse ;  /* 0x0000000ab2af7c23 */ /* 0x100fe200080108bd */
[--C-:B------:R-:W-:Y:S01]  /*6940*/  FFMA.FTZ R178, R179, UR10, -R189.reuse ;  /* 0x0000000ab3b27c23 */ /* 0x100fe200080108bd */
[--C-:B------:R-:W-:Y:S01]  /*6950*/  FFMA.FTZ R179, R182, UR10, -R189.reuse ;  /* 0x0000000ab6b37c23 */ /* 0x100fe200080108bd */
[--C-:B------:R-:W-:Y:S01]  /*6960*/  FFMA.FTZ R182, R183, UR10, -R189.reuse ;  /* 0x0000000ab7b67c23 */ /* 0x100fe200080108bd */
[----:B------:R-:W-:Y:S02]  /*6970*/  IMAD.U32 R183, RZ, RZ, UR24 ;  /* 0x00000018ffb77e24 */ /* 0x000fe4000f8e00ff */
[----:B------:R-:W-:Y:S01]  /*6980*/  FMUL.FTZ R9, R9, UR10 ;  /* 0x0000000a09097c20 */ /* 0x000fe20008410000 */
[--C-:B------:R-:W-:Y:S01]  /*6990*/  FFMA.FTZ R184, R154, UR10, -R189.reuse ;  /* 0x0000000a9ab87c23 */ /* 0x100fe200080108bd */
[--C-:B------:R-:W-:Y:S01]  /*69a0*/  FFMA.FTZ R155, R155, UR10, -R189.reuse ;  /* 0x0000000a9b9b7c23 */ /* 0x100fe200080108bd */
[----:B------:R-:W-:Y:S01]  /*69b0*/  @!P2 VIADD R154, R183, 0x22840 ;  /* 0x00022840b79aa836 */ /* 0x000fe20000000000 */
[----:B------:R1:W-:Y:S01]  /*69c0*/  MUFU.EX2 R181, R9 ;  /* 0x0000000900b57308 */ /* 0x0003e20000000800 */
[--C-:B------:R-:W-:Y:S01]  /*69d0*/  FFMA.FTZ R185, R158, UR10, -R189.reuse ;  /* 0x0000000a9eb97c23 */ /* 0x100fe200080108bd */
[--C-:B------:R-:W-:Y:S01]  /*69e0*/  FFMA.FTZ R188, R159, UR10, -R189.reuse ;  /* 0x0000000a9fbc7c23 */ /* 0x100fe200080108bd */
[--C-:B------:R-:W-:Y:S01]  /*69f0*/  FFMA.FTZ R159, R162, UR10, -R189.reuse ;  /* 0x0000000aa29f7c23 */ /* 0x100fe200080108bd */
[----:B------:R-:W-:Y:S01]  /*6a00*/  @!P2 PRMT R154, RZ, 0x654, R154 ;  /* 0x00000654ff9aa816 */ /* 0x000fe2000000009a */
[--C-:B------:R-:W-:Y:S01]  /*6a10*/  FFMA.FTZ R192, R163, UR10, -R189.reuse ;  /* 0x0000000aa3c07c23 */ /* 0x100fe200080108bd */
[--C-:B------:R-:W-:Y:S01]  /*6a20*/  FFMA.FTZ R163, R166, UR10, -R189.reuse ;  /* 0x0000000aa6a37c23 */ /* 0x100fe200080108bd */
[--C-:B------:R-:W-:Y:S01]  /*6a30*/  FFMA.FTZ R202, R171, UR10, -R189.reuse ;  /* 0x0000000aabca7c23 */ /* 0x100fe200080108bd */
[----:B------:R-:W2:Y:S01]  /*6a40*/  MUFU.EX2 R184, R184 ;  /* 0x000000b800b87308 */ /* 0x000ea20000000800 */
[----:B-1----:R-:W-:Y:S01]  /*6a50*/  IADD3 R9, -R203, 0xb, RZ ;  /* 0x0000000bcb097810 */ /* 0x002fe20007ffe1ff */
[--C-:B------:R-:W-:Y:S01]  /*6a60*/  FFMA.FTZ R171, R174, UR10, -R189.reuse ;  /* 0x0000000aaeab7c23 */ /* 0x100fe200080108bd */
[--C-:B------:R-:W-:Y:S01]  /*6a70*/  FFMA.FTZ R186, R186, UR10, -R189.reuse ;  /* 0x0000000ababa7c23 */ /* 0x100fe200080108bd */
[--C-:B------:R-:W-:Y:S01]  /*6a80*/  FFMA.FTZ R187, R187, UR10, -R189.reuse ;  /* 0x0000000abbbb7c23 */ /* 0x100fe200080108bd */
[--C-:B------:R-:W-:Y:S01]  /*6a90*/  FFMA.FTZ R190, R190, UR10, -R189.reuse ;  /* 0x0000000abebe7c23 */ /* 0x100fe200080108bd */
[----:B------:R1:W-:Y:S06]  /*6aa0*/  BAR.ARV R9, 0x100 ;  /* 0x000400090000751d */ /* 0x0003ec0000002000 */
[----:B------:R3:W-:Y:S01]  /*6ab0*/  @!P2 SYNCS.ARRIVE.TRANS64.RED.A1T0 RZ, [R154+URZ], RZ ;  /* 0x000000ff9affa9a7 */ /* 0x0007e2000810043f */
[----:B------:R-:W4:Y:S01]  /*6ac0*/  MUFU.EX2 R155, R155 ;  /* 0x0000009b009b7308 */ /* 0x000f220000000800 */
[--C-:B------:R-:W-:Y:S01]  /*6ad0*/  FFMA.FTZ R191, R191, UR10, -R189.reuse ;  /* 0x0000000abfbf7c23 */ /* 0x100fe200080108bd */
[--C-:B------:R-:W-:Y:S01]  /*6ae0*/  FFMA.FTZ R194, R194, UR10, -R189.reuse ;  /* 0x0000000ac2c27c23 */ /* 0x100fe200080108bd */
[--C-:B------:R-:W-:Y:S01]  /*6af0*/  FFMA.FTZ R195, R195, UR10, -R189.reuse ;  /* 0x0000000ac3c37c23 */ /* 0x100fe200080108bd */
[----:B--2---:R-:W-:Y:S01]  /*6b00*/  FFMA.FTZ R4, R181, R4, R184 ;  /* 0x00000004b5047223 */ /* 0x004fe200000100b8 */
[--C-:B------:R-:W-:Y:S01]  /*6b10*/  FFMA.FTZ R198, R198, UR10, -R189.reuse ;  /* 0x0000000ac6c67c23 */ /* 0x100fe200080108bd */
[----:B------:R-:W-:Y:S01]  /*6b20*/  FFMA.FTZ R199, R199, UR10, -R189 ;  /* 0x0000000ac7c77c23 */ /* 0x000fe200080108bd */
[----:B---3--:R-:W-:Y:S01]  /*6b30*/  FADD.FTZ R154, R10, R5 ;  /* 0x000000050a9a7221 */ /* 0x008fe20000010000 */
[----:B------:R-:W-:Y:S01]  /*6b40*/  MUFU.EX2 R185, R185 ;  /* 0x000000b900b97308 */ /* 0x000fe20000000800 */
[----:B------:R-:W-:Y:S01]  /*6b50*/  F2FP.BF16.F32.PACK_AB R162, R153, R14 ;  /* 0x0000000e99a2723e */ /* 0x000fe200000010ff */
[-C--:B------:R-:W-:Y:S01]  /*6b60*/  FMUL.FTZ R26, R26, R181.reuse ;  /* 0x000000b51a1a7220 */ /* 0x080fe20000410000 */
[----:B------:R-:W-:Y:S01]  /*6b70*/  FADD.FTZ R5, R11, R154 ;  /* 0x0000009a0b057221 */ /* 0x000fe20000010000 */
[----:B------:R-:W-:Y:S01]  /*6b80*/  F2FP.BF16.F32.PACK_AB R166, R161, R20 ;  /* 0x00000014a1a6723e */ /* 0x000fe200000010ff */
[-C--:B------:R-:W-:Y:S01]  /*6b90*/  FMUL.FTZ R27, R27, R181.reuse ;  /* 0x000000b51b1b7220 */ /* 0x080fe20000410000 */
[-C--:B------:R-:W-:Y:S01]  /*6ba0*/  FMUL.FTZ R30, R30, R181.reuse ;  /* 0x000000b51e1e7220 */ /* 0x080fe20000410000 */
[----:B------:R-:W-:Y:S01]  /*6bb0*/  FADD.FTZ R154, R156, R5 ;  /* 0x000000059c9a7221 */ /* 0x000fe20000010000 */
[----:B------:R-:W-:Y:S01]  /*6bc0*/  MUFU.EX2 R188, R188 ;  /* 0x000000bc00bc7308 */ /* 0x000fe20000000800 */
[----:B----4-:R-:W-:Y:S01]  /*6bd0*/  FADD.FTZ R4, R155, R4 ;  /* 0x000000049b047221 */ /* 0x010fe20000010000 */
[C---:B------:R-:W-:Y:S01]  /*6be0*/  F2FP.BF16.F32.PACK_AB R156, R13.reuse, R156 ;  /* 0x0000009c0d9c723e */ /* 0x040fe200000010ff */
[----:B------:R-:W-:Y:S01]  /*6bf0*/  FADD.FTZ R5, R13, R154 ;  /* 0x0000009a0d057221 */ /* 0x000fe20000010000 */
[-C--:B------:R-:W-:Y:S01]  /*6c00*/  FMUL.FTZ R31, R31, R181.reuse ;  /* 0x000000b51f1f7220 */ /* 0x080fe20000410000 */
[-C--:B------:R-:W-:Y:S01]  /*6c10*/  FMUL.FTZ R34, R34, R181.reuse ;  /* 0x000000b522227220 */ /* 0x080fe20000410000 */
[-C--:B------:R-:W-:Y:S01]  /*6c20*/  FMUL.FTZ R35, R35, R181.reuse ;  /* 0x000000b523237220 */ /* 0x080fe20000410000 */
[----:B------:R-:W-:Y:S01]  /*6c30*/  FADD.FTZ R154, R12, R5 ;  /* 0x000000050c9a7221 */ /* 0x000fe20000010000 */
[----:B------:R-:W-:Y:S01]  /*6c40*/  MUFU.EX2 R159, R159 ;  /* 0x0000009f009f7308 */ /* 0x000fe20000000800 */
[-C--:B------:R-:W-:Y:S01]  /*6c50*/  FMUL.FTZ R38, R38, R181.reuse ;  /* 0x000000b526267220 */ /* 0x080fe20000410000 */
[-C--:B------:R-:W-:Y:S01]  /*6c60*/  FMUL.FTZ R39, R39, R181.reuse ;  /* 0x000000b527277220 */ /* 0x080fe20000410000 */
[----:B------:R-:W-:Y:S01]  /*6c70*/  FADD.FTZ R5, R15, R154 ;  /* 0x0000009a0f057221 */ /* 0x000fe20000010000 */
[-C--:B------:R-:W-:Y:S01]  /*6c80*/  FMUL.FTZ R42, R42, R181.reuse ;  /* 0x000000b52a2a7220 */ /* 0x080fe20000410000 */
[-C--:B------:R-:W-:Y:S01]  /*6c90*/  FMUL.FTZ R43, R43, R181.reuse ;  /* 0x000000b52b2b7220 */ /* 0x080fe20000410000 */
[-C--:B------:R-:W-:Y:S01]  /*6ca0*/  FMUL.FTZ R46, R46, R181.reuse ;  /* 0x000000b52e2e7220 */ /* 0x080fe20000410000 */
[----:B------:R-:W-:Y:S01]  /*6cb0*/  FADD.FTZ R154, R160, R5 ;  /* 0x00000005a09a7221 */ /* 0x000fe20000010000 */
[----:B------:R-:W2:Y:S01]  /*6cc0*/  MUFU.EX2 R192, R192 ;  /* 0x000000c000c07308 */ /* 0x000ea20000000800 */
[----:B------:R-:W-:Y:S01]  /*6cd0*/  F2FP.BF16.F32.PACK_AB R160, R21, R160 ;  /* 0x000000a015a0723e */ /* 0x000fe200000010ff */
[-C--:B------:R-:W-:Y:S01]  /*6ce0*/  FMUL.FTZ R47, R47, R181.reuse ;  /* 0x000000b52f2f7220 */ /* 0x080fe20000410000 */
[----:B------:R-:W-:Y:S01]  /*6cf0*/  FADD.FTZ R5, R21, R154 ;  /* 0x0000009a15057221 */ /* 0x000fe20000010000 */
[-C--:B------:R-:W-:Y:S01]  /*6d00*/  FMUL.FTZ R50, R50, R181.reuse ;  /* 0x000000b532327220 */ /* 0x080fe20000410000 */
[-C--:B------:R-:W-:Y:S01]  /*6d10*/  FMUL.FTZ R51, R51, R181.reuse ;  /* 0x000000b533337220 */ /* 0x080fe20000410000 */
[-C--:B------:R-:W-:Y:S01]  /*6d20*/  FMUL.FTZ R54, R54, R181.reuse ;  /* 0x000000b536367220 */ /* 0x080fe20000410000 */
[----:B------:R-:W-:Y:S01]  /*6d30*/  FADD.FTZ R154, R14, R5 ;  /* 0x000000050e9a7221 */ /* 0x000fe20000010000 */
[----:B------:R3:W-:Y:S01]  /*6d40*/  MUFU.EX2 R177, R196 ;  /* 0x000000c400b17308 */ /* 0x0007e20000000800 */
[-C--:B------:R-:W-:Y:S01]  /*6d50*/  FMUL.FTZ R55, R55, R181.reuse ;  /* 0x000000b537377220 */ /* 0x080fe20000410000 */
[-C--:B------:R-:W-:Y:S01]  /*6d60*/  FMUL.FTZ R58, R58, R181.reuse ;  /* 0x000000b53a3a7220 */ /* 0x080fe20000410000 */
[----:B------:R-:W-:Y:S01]  /*6d70*/  FADD.FTZ R5, R153, R154 ;  /* 0x0000009a99057221 */ /* 0x000fe20000010000 */
[----:B------:R-:W-:Y:S01]  /*6d80*/  F2FP.BF16.F32.PACK_AB R153, R155, R184 ;  /* 0x000000b89b99723e */ /* 0x000fe200000010ff */
[-C--:B------:R-:W-:Y:S01]  /*6d90*/  FMUL.FTZ R59, R59, R181.reuse ;  /* 0x000000b53b3b7220 */ /* 0x080fe20000410000 */
[-C--:B------:R-:W-:Y:S01]  /*6da0*/  FMUL.FTZ R62, R62, R181.reuse ;  /* 0x000000b53e3e7220 */ /* 0x080fe20000410000 */
[----:B------:R-:W-:Y:S01]  /*6db0*/  FADD.FTZ R154, R164, R5 ;  /* 0x00000005a49a7221 */ /* 0x000fe20000010000 */
[----:B------:R-:W-:Y:S01]  /*6dc0*/  MUFU.EX2 R163, R163 ;  /* 0x000000a300a37308 */ /* 0x000fe20000000800 */
[--C-:B---3--:R-:W-:Y:S01]  /*6dd0*/  FFMA.FTZ R196, R167, UR10, -R189.reuse ;  /* 0x0000000aa7c47c23 */ /* 0x108fe200080108bd */
[----:B------:R-:W-:Y:S01]  /*6de0*/  FFMA.FTZ R167, R170, UR10, -R189 ;  /* 0x0000000aaaa77c23 */ /* 0x000fe200080108bd */
[C---:B------:R-:W-:Y:S01]  /*6df0*/  FADD.FTZ R5, R157.reuse, R154 ;  /* 0x0000009a9d057221 */ /* 0x040fe20000010000 */
[----:B------:R-:W-:Y:S01]  /*6e00*/  F2FP.BF16.F32.PACK_AB R164, R157, R164 ;  /* 0x000000a49da4723e */ /* 0x000fe200000010ff */
[----:B------:R-:W-:Y:S01]  /*6e10*/  FMUL.FTZ R63, R63, R181 ;  /* 0x000000b53f3f7220 */ /* 0x000fe20000410000 */
[----:B--2---:R-:W-:Y:S01]  /*6e20*/  F2FP.BF16.F32.PACK_AB R157, R192, R159 ;  /* 0x0000009fc09d723e */ /* 0x004fe200000010ff */
[----:B------:R-:W-:Y:S01]  /*6e30*/  FADD.FTZ R154, R20, R5 ;  /* 0x00000005149a7221 */ /* 0x000fe20000010000 */
[----:B------:R-:W2:Y:S01]  /*6e40*/  MUFU.EX2 R196, R196 ;  /* 0x000000c400c47308 */ /* 0x000ea20000000800 */
[-C--:B------:R-:W-:Y:S01]  /*6e50*/  FMUL.FTZ R66, R66, R181.reuse ;  /* 0x000000b542427220 */ /* 0x080fe20000410000 */
[-C--:B------:R-:W-:Y:S01]  /*6e60*/  FMUL.FTZ R67, R67, R181.reuse ;  /* 0x000000b543437220 */ /* 0x080fe20000410000 */
[----:B------:R-:W-:Y:S01]  /*6e70*/  FADD.FTZ R5, R161, R154 ;  /* 0x0000009aa1057221 */ /* 0x000fe20000010000 */
[-C--:B------:R-:W-:Y:S01]  /*6e80*/  FMUL.FTZ R70, R70, R181.reuse ;  /* 0x000000b546467220 */ /* 0x080fe20000410000 */
[-C--:B------:R-:W-:Y:S01]  /*6e90*/  FMUL.FTZ R71, R71, R181.reuse ;  /* 0x000000b547477220 */ /* 0x080fe20000410000 */
[-C--:B------:R-:W-:Y:S01]  /*6ea0*/  FMUL.FTZ R74, R74, R181.reuse ;  /* 0x000000b54a4a7220 */ /* 0x080fe20000410000 */
[----:B------:R-:W-:Y:S01]  /*6eb0*/  FADD.FTZ R154, R168, R5 ;  /* 0x00000005a89a7221 */ /* 0x000fe20000010000 */
[----:B------:R-:W-:Y:S01]  /*6ec0*/  MUFU.EX2 R167, R167 ;  /* 0x000000a700a77308 */ /* 0x000fe20000000800 */
[----:B------:R-:W-:Y:S01]  /*6ed0*/  F2FP.BF16.F32.PACK_AB R168, R165, R168 ;  /* 0x000000a8a5a8723e */ /* 0x000fe200000010ff */
[-C--:B------:R-:W-:Y:S01]  /*6ee0*/  FMUL.FTZ R75, R75, R181.reuse ;  /* 0x000000b54b4b7220 */ /* 0x080fe20000410000 */
[----:B------:R-:W-:Y:S01]  /*6ef0*/  FADD.FTZ R154, R165, R154 ;  /* 0x0000009aa59a7221 */ /* 0x000fe20000010000 */
[-C--:B------:R-:W-:Y:S01]  /*6f00*/  FMUL.FTZ R78, R78, R181.reuse ;  /* 0x000000b54e4e7220 */ /* 0x080fe20000410000 */
[-C--:B------:R-:W-:Y:S01]  /*6f10*/  FMUL.FTZ R79, R79, R181.reuse ;  /* 0x000000b54f4f7220 */ /* 0x080fe20000410000 */
[-C--:B------:R-:W-:Y:S01]  /*6f20*/  FMUL.FTZ R82, R82, R181.reuse ;  /* 0x000000b552527220 */ /* 0x080fe20000410000 */
[----:B------:R-:W-:Y:S01]  /*6f30*/  FADD.FTZ R5, R169, R154 ;  /* 0x0000009aa9057221 */ /* 0x000fe20000010000 */
[----:B------:R-:W-:Y:S01]  /*6f40*/  F2FP.BF16.F32.PACK_AB R154, R11, R10 ;  /* 0x0000000a0b9a723e */ /* 0x000fe200000010ff */
[----:B------:R-:W-:Y:S01]  /*6f50*/  FADD.FTZ R11, R185, R4 ;  /* 0x00000004b90b7221 */ /* 0x000fe20000010000 */
[----:B------:R-:W3:Y:S01]  /*6f60*/  MUFU.EX2 R202, R202 ;  /* 0x000000ca00ca7308 */ /* 0x000ee20000000800 */
[-C--:B------:R-:W-:Y:S01]  /*6f70*/  FMUL.FTZ R83, R83, R181.reuse ;  /* 0x000000b553537220 */ /* 0x080fe20000410000 */
[-C--:B------:R-:W-:Y:S01]  /*6f80*/  FMUL.FTZ R86, R86, R181.reuse ;  /* 0x000000b556567220 */ /* 0x080fe20000410000 */
[----:B------:R-:W-:Y:S01]  /*6f90*/  FADD.FTZ R4, R188, R11 ;  /* 0x0000000bbc047221 */ /* 0x000fe20000010000 */
[-C--:B------:R-:W-:Y:S01]  /*6fa0*/  FMUL.FTZ R87, R87, R181.reuse ;  /* 0x000000b557577220 */ /* 0x080fe20000410000 */
[-C--:B------:R-:W-:Y:S01]  /*6fb0*/  FMUL.FTZ R90, R90, R181.reuse ;  /* 0x000000b55a5a7220 */ /* 0x080fe20000410000 */
[----:B------:R-:W-:Y:S01]  /*6fc0*/  FMUL.FTZ R91, R91, R181 ;  /* 0x000000b55b5b7220 */ /* 0x000fe20000410000 */
[----:B------:R-:W-:Y:S01]  /*6fd0*/  FADD.FTZ R11, R159, R4 ;  /* 0x000000049f0b7221 */ /* 0x000fe20000010000 */
[----:B------:R-:W4:Y:S01]  /*6fe0*/  MUFU.EX2 R171, R171 ;  /* 0x000000ab00ab7308 */ /* 0x000f220000000800 */
[----:B--2---:R-:W-:Y:S01]  /*6ff0*/  F2FP.BF16.F32.PACK_AB R159, R196, R163 ;  /* 0x000000a3c49f723e */ /* 0x004fe200000010ff */
[-C--:B------:R-:W-:Y:S01]  /*7000*/  FMUL.FTZ R94, R94, R181.reuse ;  /* 0x000000b55e5e7220 */ /* 0x080fe20000410000 */
[----:B------:R-:W-:Y:S01]  /*7010*/  FADD.FTZ R4, R192, R11 ;  /* 0x0000000bc0047221 */ /* 0x000fe20000010000 */
[-C--:B------:R-:W-:Y:S01]  /*7020*/  FMUL.FTZ R95, R95, R181.reuse ;  /* 0x000000b55f5f7220 */ /* 0x080fe20000410000 */
[-C--:B------:R-:W-:Y:S01]  /*7030*/  FMUL.FTZ R98, R98, R181.reuse ;  /* 0x000000b562627220 */ /* 0x080fe20000410000 */
[----:B------:R-:W-:Y:S01]  /*7040*/  FMUL.FTZ R99, R99, R181 ;  /* 0x000000b563637220 */ /* 0x000fe20000410000 */
[----:B------:R-:W-:Y:S01]  /*7050*/  FADD.FTZ R11, R163, R4 ;  /* 0x00000004a30b7221 */ /* 0x000fe20000010000 */
[----:B------:R-:W2:Y:S01]  /*7060*/  MUFU.EX2 R214, R214 ;  /* 0x000000d600d67308 */ /* 0x000ea20000000800 */
[----:B---3--:R-:W-:Y:S01]  /*7070*/  F2FP.BF16.F32.PACK_AB R161, R202, R167 ;  /* 0x000000a7caa1723e */ /* 0x008fe200000010ff */
[-C--:B------:R-:W-:Y:S01]  /*7080*/  FMUL.FTZ R102, R102, R181.reuse ;  /* 0x000000b566667220 */ /* 0x080fe20000410000 */
[----:B------:R-:W-:Y:S01]  /*7090*/  FADD.FTZ R4, R196, R11 ;  /* 0x0000000bc4047221 */ /* 0x000fe20000010000 */
[-C--:B------:R-:W-:Y:S01]  /*70a0*/  FMUL.FTZ R103, R103, R181.reuse ;  /* 0x000000b567677220 */ /* 0x080fe20000410000 */
[-C--:B------:R-:W-:Y:S01]  /*70b0*/  FMUL.FTZ R106, R106, R181.reuse ;  /* 0x000000b56a6a7220 */ /* 0x080fe20000410000 */
[-C--:B------:R-:W-:Y:S01]  /*70c0*/  FMUL.FTZ R107, R107, R181.reuse ;  /* 0x000000b56b6b7220 */ /* 0x080fe20000410000 */
        /* <DEDUP_REMOVED lines=8> */
[----:B----4-:R-:W-:Y:S01]  /*7150*/  FADD.FTZ R11, R171, R4 ;  /* 0x00000004ab0b7221 */ /* 0x010fe20000010000 */
[----:B------:R-:W4:Y:S01]  /*7160*/  MUFU.EX2 R178, R178 ;  /* 0x000000b200b27308 */ /* 0x000f220000000800 */
[C---:B--2---:R-:W-:Y:S01]  /*7170*/  F2FP.BF16.F32.PACK_AB R163, R214.reuse, R171 ;  /* 0x000000abd6a3723e */ /* 0x044fe200000010ff */
[-C--:B------:R-:W-:Y:S01]  /*7180*/  FMUL.FTZ R119, R119, R181.reuse ;  /* 0x000000b577777220 */ /* 0x080fe20000410000 */
[----:B------:R-:W-:Y:S01]  /*7190*/  FADD.FTZ R4, R214, R11 ;  /* 0x0000000bd6047221 */ /* 0x000fe20000010000 */
        /* <DEDUP_REMOVED lines=21> */
[----:B--2---:R-:W-:Y:S01]  /*72f0*/  FADD.FTZ R11, R179, R4 ;  /* 0x00000004b30b7221 */ /* 0x004fe20000010000 */
[----:B------:R-:W-:Y:S01]  /*7300*/  FMUL.FTZ R151, R151, R181 ;  /* 0x000000b597977220 */ /* 0x000fe20000410000 */
[----:B------:R-:W-:-:S05]  /*7310*/  F2FP.BF16.F32.PACK_AB R155, R188, R185 ;  /* 0x000000b9bc9b723e */ /* 0x000fca00000010ff */
        /* <DEDUP_REMOVED lines=9> */
[----:B---3--:R-:W-:Y:S01]  /*73b0*/  FADD.FTZ R5, R173, R158 ;  /* 0x0000009ead057221 */ /* 0x008fe20000010000 */
[----:B------:R-:W-:-:S06]  /*73c0*/  F2FP.BF16.F32.PACK_AB R158, R15, R12 ;  /* 0x0000000c0f9e723e */ /* 0x000fcc00000010ff */
[----:B------:R-:W3:Y:S01]  /*73d0*/  MUFU.EX2 R190, R190 ;  /* 0x000000be00be7308 */ /* 0x000ee20000000800 */
[C---:B----4-:R-:W-:Y:S01]  /*73e0*/  FADD.FTZ R11, R187.reuse, R4 ;  /* 0x00000004bb0b7221 */ /* 0x050fe20000010000 */
[----:B------:R-:W-:-:S06]  /*73f0*/  F2FP.BF16.F32.PACK_AB R169, R187, R186 ;  /* 0x000000babba9723e */ /* 0x000fcc00000010ff */
[----:B------:R-:W4:Y:S01]  /*7400*/  MUFU.EX2 R191, R191 ;  /* 0x000000bf00bf7308 */ /* 0x000f220000000800 */
[C---:B--2---:R-:W-:Y:S01]  /*7410*/  FADD.FTZ R10, R176.reuse, R5 ;  /* 0x00000005b00a7221 */ /* 0x044fe20000010000 */
[----:B------:R-:W-:-:S03]  /*7420*/  F2FP.BF16.F32.PACK_AB R172, R176, R173 ;  /* 0x000000adb0ac723e */ /* 0x000fc600000010ff */
[----:B------:R-:W-:-:S03]  /*7430*/  FADD.FTZ R5, R177, R10 ;  /* 0x0000000ab1057221 */ /* 0x000fc60000010000 */
        /* <DEDUP_REMOVED lines=11> */
[----:B----4-:R-:W-:Y:S01]  /*74f0*/  FADD.FTZ R11, R7, R4 ;  /* 0x00000004070b7221 */ /* 0x010fe20000010000 */
[C---:B--2---:R-:W-:Y:S01]  /*7500*/  FADD.FTZ R5, R180.reuse, R5 ;  /* 0x00000005b4057221 */ /* 0x044fe20000010000 */
[----:B------:R-:W-:Y:S02]  /*7510*/  F2FP.BF16.F32.PACK_AB R174, R180, R177 ;  /* 0x000000b1b4ae723e */ /* 0x000fe400000010ff */
[C---:B---3--:R-:W-:Y:S01]  /*7520*/  FADD.FTZ R4, R10.reuse, R11 ;  /* 0x0000000b0a047221 */ /* 0x048fe20000010000 */
[----:B------:R-:W-:Y:S01]  /*7530*/  F2FP.BF16.F32.PACK_AB R175, R10, R7 ;  /* 0x000000070aaf723e */ /* 0x000fe200000010ff */
[----:B-1----:R-:W-:Y:S06]  /*7540*/  @!P0 BRA `(.L_x_4180) ;  /* 0x0000000000048947 */ /* 0x002fec0003800000 */
[----:B------:R-:W-:Y:S01]  /*7550*/  BPT.TRAP 0x1 ;  /* 0x000000040000795c */ /* 0x000fe20000300000 */
.L_x_4180:
[----:B------:R1:W2:Y:S01]  /*7560*/  SYNCS.PHASECHK.TRANS64.TRYWAIT P1, [UR24+0x22850], R6 ;  /* 0x02285006ff0075a7 */ /* 0x0002a20008020158 */
[----:B------:R-:W-:Y:S05]  /*7570*/  @!P0 BRA `(.L_x_4181) ;  /* 0x0000000000048947 */ /* 0x000fea0003800000 */
[----:B------:R-:W-:Y:S01]  /*7580*/  BPT.TRAP 0x1 ;  /* 0x000000040000795c */ /* 0x000fe20000300000 */
.L_x_4181:
[----:B--2---:R-:W-:Y:S05]  /*7590*/  @P1 BRA `(.L_x_4182) ;  /* 0x0000000000081947 */ /* 0x004fea0003800000 */
[----:B------:R-:W2:Y:S02]  /*75a0*/  SYNCS.PHASECHK.TRANS64.TRYWAIT P1, [UR24+0x22850], R6 ;  /* 0x02285006ff0075a7 */ /* 0x000ea40008020158 */
[----:B--2---:R-:W-:Y:S05]  /*75b0*/  @!P1 BRA `(.L_x_4183) ;  /* 0x0000008000189947 */ /* 0x004fea0003800000 */
.L_x_4182:
[----:B------:R-:W3:Y:S01]  /*75c0*/  S2R R7, SR_TID.X ;  /* 0x0000000000077919 */ /* 0x000ee20000002100 */
[----:B------:R-:W-:Y:S01]  /*75d0*/  UIMAD UR11, UR36, 0xc00, UR21 ;  /* 0x00000c00240b78a4 */ /* 0x000fe2000f8e0215 */
[----:B------:R-:W-:Y:S01]  /*75e0*/  ISETP.LT.AND P1, PT, RZ, UR23, PT ;  /* 0x00000017ff007c0c */ /* 0x000fe2000bf21270 */
[----:B------:R-:W-:Y:S01]  /*75f0*/  UMOV UR7, 0x40000040 ;  /* 0x4000004000077882 */ /* 0x000fe20000000000 */
[----:B--2---:R-:W-:Y:S01]  /*7600*/  @!P2 VIADD R183, R183, 0x22860 ;  /* 0x00022860b7b7a836 */ /* 0x004fe20000000000 */
[----:B------:R-:W-:Y:S01]  /*7610*/  UIADD3 UR23, UR23, -0x1, URZ ;  /* 0xffffffff17177890 */ /* 0x000fe2000fffe03f */
[----:B------:R-:W-:Y:S02]  /*7620*/  IMAD.MOV.U32 R201, RZ, RZ, R0 ;  /* 0x000000ffffc97224 */ /* 0x000fe400078e0000 */
[----:B------:R-:W-:Y:S01]  /*7630*/  UMOV UR6, UR11 ;  /* 0x0000000b00067c82 */ /* 0x000fe20008000000 */
[----:B------:R-:W-:Y:S02]  /*7640*/  @!P2 PRMT R183, RZ, 0x654, R183 ;  /* 0x00000654ffb7a816 */ /* 0x000fe400000000b7 */
        /* <DEDUP_REMOVED lines=39> */
.L_x_4175:
        /* <DEDUP_REMOVED lines=8> */
[----:B01----:R-:W0:Y:S01]  /*7940*/  SHFL.BFLY PT, R6, R5, 0x2, 0x1f ;  /* 0x0c401f0005067f89 */ /* 0x003e2200000e0000 */
[----:B------:R-:W-:-:S02]  /*7950*/  UIADD3 UR38, UR38, 0x1, URZ ;  /* 0x0000000126267890 */ /* 0x000fc4000fffe03f */
[----:B------:R-:W-:Y:S01]  /*7960*/  USEL UR36, UR36, URZ, UP0 ;  /* 0x0000003f24247287 */ /* 0x000fe20008000000 */
[----:B--2---:R-:W-:Y:S01]  /*7970*/  FADD.FTZ R11, R11, R4 ;  /* 0x000000040b0b7221 */ /* 0x004fe20000010000 */
[----:B------:R-:W-:Y:S01]  /*7980*/  IMAD.MOV.U32 R4, RZ, RZ, RZ ;  /* 0x000000ffff047224 */ /* 0x000fe200078e00ff */
[----:B------:R-:W-:-:S03]  /*7990*/  ULOP3.LUT UR37, UR37, UR4, URZ, 0x3c, !UPT ;  /* 0x0000000425257292 */ /* 0x000fc6000f8e3c3f */
[----:B------:R-:W1:Y:S01]  /*79a0*/  SHFL.BFLY PT, R8, R11, 0x1, 0x1f ;  /* 0x0c201f000b087f89 */ /* 0x000e6200000e0000 */
[----:B0-----:R-:W-:Y:S01]  /*79b0*/  FADD.FTZ R6, R6, R5 ;  /* 0x0000000506067221 */ /* 0x001fe20000010000 */
[----:B------:R-:W-:-:S04]  /*79c0*/  IMAD.MOV.U32 R5, RZ, RZ, -0x800000 ;  /* 0xff800000ff057424 */ /* 0x000fc800078e00ff */
[----:B------:R-:W0:Y:S01]  /*79d0*/  SHFL.BFLY PT, R7, R6, 0x1, 0x1f ;  /* 0x0c201f0006077f89 */ /* 0x000e2200000e0000 */
[----:B-1----:R-:W-:Y:S01]  /*79e0*/  FADD.FTZ R10, R11, R8 ;  /* 0x000000080b0a7221 */ /* 0x002fe20000010000 */
[----:B------:R-:W-:-:S04]  /*79f0*/  IMAD.U32 R8, RZ, RZ, UR10 ;  /* 0x0000000aff087e24 */ /* 0x000fc8000f8e00ff */
[----:B------:R-:W-:-:S13]  /*7a00*/  FSETP.NE.FTZ.AND P2, PT, R10, RZ, PT ;  /* 0x000000ff0a00720b */ /* 0x000fda0003f55000 */
[----:B------:R-:W1:Y:S01]  /*7a10*/  @P2 MUFU.RCP R4, R10 ;  /* 0x0000000a00042308 */ /* 0x000e620000001000 */
[----:B------:R-:W-:Y:S01]  /*7a20*/  @P2 FMUL.FTZ R14, R14, 0.69314718246459960938 ;  /* 0x3f3172180e0e2820 */ /* 0x000fe20000410000 */
[----:B0-----:R-:W-:Y:S01]  /*7a30*/  FADD.FTZ R12, R6, R7 ;  /* 0x00000007060c7221 */ /* 0x001fe20000010000 */
[----:B------:R-:W-:Y:S02]  /*7a40*/  IMAD.MOV.U32 R7, RZ, RZ, RZ ;  /* 0x000000ffff077224 */ /* 0x000fe400078e00ff */
[----:B------:R-:W-:Y:S02]  /*7a50*/  IMAD.MOV.U32 R6, RZ, RZ, -0x800000 ;  /* 0xff800000ff067424 */ /* 0x000fe400078e00ff */
[----:B------:R-:W-:Y:S01]  /*7a60*/  FSETP.NE.FTZ.AND P1, PT, R12, RZ, PT ;  /* 0x000000ff0c00720b */ /* 0x000fe20003f35000 */
[----:B------:R-:W0:Y:S01]  /*7a70*/  @P2 MUFU.LG2 R10, R10 ;  /* 0x0000000a000a2308 */ /* 0x000e220000000c00 */
[-C--:B-1----:R-:W-:Y:S01]  /*7a80*/  FMUL.FTZ R26, R26, R4.reuse ;  /* 0x000000041a1a7220 */ /* 0x082fe20000410000 */
[-C--:B------:R-:W-:Y:S01]  /*7a90*/  FMUL.FTZ R34, R34, R4.reuse ;  /* 0x0000000422227220 */ /* 0x080fe20000410000 */
[----:B------:R-:W-:-:S09]  /*7aa0*/  FMUL.FTZ R35, R35, R4 ;  /* 0x0000000423237220 */ /* 0x000fd20000410000 */
[----:B---3--:R-:W1:Y:S01]  /*7ab0*/  @P1 MUFU.LG2 R9, R12 ;  /* 0x0000000c00091308 */ /* 0x008e620000000c00 */
[----:B------:R-:W-:Y:S01]  /*7ac0*/  @P1 FMUL.FTZ R8, R8, 0.69314718246459960938 ;  /* 0x3f31721808081820 */ /* 0x000fe20000410000 */
[-C--:B------:R-:W-:Y:S01]  /*7ad0*/  FMUL.FTZ R38, R38, R4.reuse ;  /* 0x0000000426267220 */ /* 0x080fe20000410000 */
[-C--:B------:R-:W-:Y:S01]  /*7ae0*/  FMUL.FTZ R39, R39, R4.reuse ;  /* 0x0000000427277220 */ /* 0x080fe20000410000 */
[-C--:B------:R-:W-:Y:S01]  /*7af0*/  FMUL.FTZ R42, R42, R4.reuse ;  /* 0x000000042a2a7220 */ /* 0x080fe20000410000 */
[----:B0-----:R-:W-:Y:S01]  /*7b00*/  @P2 FMUL.FTZ R11, R10, 0.69314718246459960938 ;  /* 0x3f3172180a0b2820 */ /* 0x001fe20000410000 */
        /* <DEDUP_REMOVED lines=19> */
[-C--:B0-----:R-:W-:Y:S01]  /*7c40*/  FMUL.FTZ R183, R48, R7.reuse ;  /* 0x0000000730b77220 */ /* 0x081fe20000410000 */
        /* <DEDUP_REMOVED lines=106> */
.L_x_4154:
        /* <DEDUP_REMOVED lines=18> */
[----:B------:R-:W-:-:S03]  /*8410*/  F2FP.BF16.F32.PACK_AB R32, R33, R32 ;  /* 0x000000202120723e */ /* 0x000fc600000010ff */
[----:B------:R-:W1:Y:S01]  /*8420*/  LDC R48, c[0x0][0xbe8] ;  /* 0x0002fa00ff307b82 */ /* 0x000e620000000800 */
[----:B------:R-:W-:Y:S01]  /*8430*/  F2FP.BF16.F32.PACK_AB R33, R35, R34 ;  /* 0x000000222321723e */ /* 0x000fe200000010ff */
[----:B------:R-:W-:Y:S01]  /*8440*/  ULDC.64 UR8, c[0x0][0xb90] ;  /* 0x0002e40000087ab9 */ /* 0x000fe20000000a00 */
[----:B------:R-:W-:Y:S01]  /*8450*/  F2FP.BF16.F32.PACK_AB R35, R39, R38 ;  /* 0x000000262723723e */ /* 0x000fe200000010ff */
[----:B------:R-:W-:Y:S01]  /*8460*/  VIADD R39, R16, UR44 ;  /* 0x0000002c10277c36 */ /* 0x000fe20008000000 */
[----:B------:R-:W-:Y:S01]  /*8470*/  UIMAD UR5, UR10, UR8, URZ ;  /* 0x000000080a0572a4 */ /* 0x000fe2000f8e023f */
[----:B------:R-:W-:Y:S01]  /*8480*/  F2FP.BF16.F32.PACK_AB R40, R41, R40 ;  /* 0x000000282928723e */ /* 0x000fe200000010ff */
[----:B------:R-:W-:Y:S01]  /*8490*/  UIMAD.WIDE.U32 UR6, UR39, UR8, URZ ;  /* 0x00000008270672a5 */ /* 0x000fe2000f8e003f */
[----:B------:R-:W-:Y:S01]  /*84a0*/  F2FP.BF16.F32.PACK_AB R34, R37, R36 ;  /* 0x000000242522723e */ /* 0x000fe200000010ff */
[----:B------:R-:W-:Y:S01]  /*84b0*/  UIMAD UR5, UR39, UR9, UR5 ;  /* 0x00000009270572a4 */ /* 0x000fe2000f8e0205 */
[----:B------:R-:W-:Y:S01]  /*84c0*/  F2FP.BF16.F32.PACK_AB R41, R43, R42 ;  /* 0x0000002a2b29723e */ /* 0x000fe200000010ff */
[----:B------:R-:W-:Y:S01]  /*84d0*/  IMAD.MOV.U32 R36, RZ, RZ, R39 ;  /* 0x000000ffff247224 */ /* 0x000fe200078e0027 */
[----:B------:R-:W-:Y:S01]  /*84e0*/  F2FP.BF16.F32.PACK_AB R42, R45, R182 ;  /* 0x000000b62d2a723e */ /* 0x000fe200000010ff */
[----:B------:R-:W-:Y:S01]  /*84f0*/  ULDC.64 UR8, c[0x0][0xb98] ;  /* 0x0002e60000087ab9 */ /* 0x000fe20000000a00 */
[----:B------:R-:W-:Y:S01]  /*8500*/  F2FP.BF16.F32.PACK_AB R43, R47, R46 ;  /* 0x0000002e2f2b723e */ /* 0x000fe200000010ff */
[----:B------:R-:W-:-:S02]  /*8510*/  UIADD3 UR7, UR7, UR5, URZ ;  /* 0x0000000507077290 */ /* 0x000fc4000fffe03f */
[----:B------:R-:W-:Y:S02]  /*8520*/  UIMAD UR5, UR12, UR8, URZ ;  /* 0x000000080c0572a4 */ /* 0x000fe4000f8e023f */
[----:B------:R-:W-:Y:S01]  /*8530*/  UIMAD.WIDE.U32 UR6, UR42, UR8, UR6 ;  /* 0x000000082a0672a5 */ /* 0x000fe2000f8e0006 */
[----:B------:R-:W-:Y:S02]  /*8540*/  MOV R172, R203 ;  /* 0x000000cb00ac7202 */ /* 0x000fe40000000f00 */
[----:B0-----:R-:W-:Y:S01]  /*8550*/  MOV R173, R0 ;  /* 0x0000000000ad7202 */ /* 0x001fe20000000f00 */
[----:B------:R-:W-:-:S03]  /*8560*/  UIMAD UR5, UR42, UR9, UR5 ;  /* 0x000000092a0572a4 */ /* 0x000fc6000f8e0205 */
[----:B------:R-:W-:Y:S01]  /*8570*/  ULDC.64 UR8, c[0x0][0xae8] ;  /* 0x0002ba0000087ab9 */ /* 0x000fe20000000a00 */
[----:B------:R-:W-:-:S04]  /*8580*/  IMAD.WIDE R20, R207, 0x2, R172 ;  /* 0x00000002cf147825 */ /* 0x000fc800078e02ac */
[----:B------:R-:W-:Y:S01]  /*8590*/  IMAD.WIDE R172, R3, 0x2, R172 ;  /* 0x0000000203ac7825 */ /* 0x000fe200078e02ac */
[C---:B------:R-:W-:Y:S02]  /*85a0*/  IADD3 R9, P3, R20.reuse, 0xc060, RZ ;  /* 0x0000c06014097810 */ /* 0x040fe40007f7e0ff */
[C---:B------:R-:W-:Y:S02]  /*85b0*/  IADD3 R115, P0, R20.reuse, 0x8060, RZ ;  /* 0x0000806014737810 */ /* 0x040fe40007f1e0ff */
[----:B------:R-:W-:Y:S02]  /*85c0*/  LOP3.LUT R8, R9, 0x380, RZ, 0xc0, !PT ;  /* 0x0000038009087812 */ /* 0x000fe400078ec0ff */
[----:B------:R-:W-:Y:S01]  /*85d0*/  IADD3 R111, P2, R20, 0x8040, RZ ;  /* 0x00008040146f7810 */ /* 0x000fe20007f5e0ff */
[--C-:B------:R-:W-:Y:S01]  /*85e0*/  IMAD.X R153, RZ, RZ, R21.reuse, P0 ;  /* 0x000000ffff997224 */ /* 0x100fe200000e0615 */
[----:B------:R-:W-:Y:S02]  /*85f0*/  SHF.R.U64 R8, R8, 0x3, RZ ;  /* 0x0000000308087819 */ /* 0x000fe400000012ff */
[----:B------:R-:W-:Y:S01]  /*8600*/  LOP3.LUT R0, R115, 0x380, RZ, 0xc0, !PT ;  /* 0x0000038073007812 */ /* 0x000fe200078ec0ff */
[----:B------:R-:W-:Y:S01]  /*8610*/  IMAD.X R157, RZ, RZ, R21, P2 ;  /* 0x000000ffff9d7224 */ /* 0x000fe200010e0615 */
[----:B------:R-:W-:-:S02]  /*8620*/  LOP3.LUT R147, R20, 0x380, RZ, 0xc0, !PT ;  /* 0x0000038014937812 */ /* 0x000fc400078ec0ff */
[----:B------:R-:W-:Y:S01]  /*8630*/  LOP3.LUT R8, R8, R9, RZ, 0x3c, !PT ;  /* 0x0000000908087212 */ /* 0x000fe200078e3cff */
[--C-:B------:R-:W-:Y:S01]  /*8640*/  IMAD.X R9, RZ, RZ, R21.reuse, P3 ;  /* 0x000000ffff097224 */ /* 0x100fe200018e0615 */
[----:B------:R-:W-:Y:S02]  /*8650*/  IADD3 R12, P2, R20, 0x4000, RZ ;  /* 0x00004000140c7810 */ /* 0x000fe40007f5e0ff */
[----:B------:R-:W-:Y:S02]  /*8660*/  SHF.R.U64 R0, R0, 0x3, RZ ;  /* 0x0000000300007819 */ /* 0x000fe400000012ff */
[C---:B------:R-:W-:Y:S01]  /*8670*/  IADD3 R127, P4, R20.reuse, 0xc040, RZ ;  /* 0x0000c040147f7810 */ /* 0x040fe20007f9e0ff */
[--C-:B------:R-:W-:Y:S01]  /*8680*/  IMAD.X R13, RZ, RZ, R21.reuse, P2 ;  /* 0x000000ffff0d7224 */ /* 0x100fe200010e0615 */
        /* <DEDUP_REMOVED lines=10> */
[----:B------:R-:W-:Y:S01]  /*8730*/  IMAD.X R159, RZ, RZ, R21, P3 ;  /* 0x000000ffff9f7224 */ /* 0x000fe200018e0615 */
[----:B------:R-:W-:-:S02]  /*8740*/  IADD3 R115, P2, R172, 0x7000, RZ ;  /* 0x00007000ac737810 */ /* 0x000fc40007f5e0ff */
        /* <DEDUP_REMOVED lines=18> */
[----:B------:R-:W-:Y:S02]  /*8870*/  SHF.R.U64 R114, R114, 0x3, RZ ;  /* 0x0000000372727819 */ /* 0x000fe400000012ff */
[----:B------:R-:W-:Y:S02]  /*8880*/  LOP3.LUT R150, R20, R119, RZ, 0x3c, !PT ;  /* 0x0000007714967212 */ /* 0x000fe400078e3cff */
[----:B------:R-:W-:Y:S02]  /*8890*/  LOP3.LUT R20, R107, 0x380, RZ, 0xc0, !PT ;  /* 0x000003806b147812 */ /* 0x000fe400078ec0ff */
[----:B------:R-:W-:Y:S02]  /*88a0*/  SHF.R.U64 R21, R21, 0x3, RZ ;  /* 0x0000000315157819 */ /* 0x000fe400000012ff */
[----:B------:R-:W-:Y:S01]  /*88b0*/  LOP3.LUT R114, R114, R115, RZ, 0x3c, !PT ;  /* 0x0000007372727212 */ /* 0x000fe200078e3cff */
[----:B------:R-:W-:Y:S01]  /*88c0*/  IMAD.X R115, RZ, RZ, R173, P2 ;  /* 0x000000ffff737224 */ /* 0x000fe200010e06ad */
[----:B------:R-:W-:-:S02]  /*88d0*/  IADD3 R143, P2, R172, 0xe000, RZ ;  /* 0x0000e000ac8f7810 */ /* 0x000fc40007f5e0ff */
[----:B------:R-:W-:Y:S02]  /*88e0*/  SHF.R.U64 R20, R20, 0x3, RZ ;  /* 0x0000000314147819 */ /* 0x000fe400000012ff */
[----:B------:R-:W-:Y:S02]  /*88f0*/  LOP3.LUT R158, R21, R102, RZ, 0x3c, !PT ;  /* 0x00000066159e7212 */ /* 0x000fe400078e3cff */
[----:B------:R-:W-:Y:S02]  /*8900*/  LOP3.LUT R21, R98, 0x380, RZ, 0xc0, !PT ;  /* 0x0000038062157812 */ /* 0x000fe400078ec0ff */
[----:B------:R-:W-:Y:S02]  /*8910*/  LOP3.LUT R142, R143, 0x380, RZ, 0xc0, !PT ;  /* 0x000003808f8e7812 */ /* 0x000fe400078ec0ff */
[----:B------:R-:W-:Y:S02]  /*8920*/  LOP3.LUT R160, R20, R107, RZ, 0x3c, !PT ;  /* 0x0000006b14a07212 */ /* 0x000fe400078e3cff */
[----:B------:R-:W-:-:S02]  /*8930*/  LOP3.LUT R20, R103, 0x380, RZ, 0xc0, !PT ;  /* 0x0000038067147812 */ /* 0x000fc400078ec0ff */
[----:B------:R-:W-:Y:S02]  /*8940*/  SHF.R.U64 R21, R21, 0x3, RZ ;  /* 0x0000000315157819 */ /* 0x000fe400000012ff */
[----:B------:R-:W-:Y:S02]  /*8950*/  SHF.R.U64 R142, R142, 0x3, RZ ;  /* 0x000000038e8e7819 */ /* 0x000fe400000012ff */
[----:B------:R-:W-:Y:S02]  /*8960*/  SHF.R.U64 R20, R20, 0x3, RZ ;  /* 0x0000000314147819 */ /* 0x000fe400000012ff */
[----:B------:R-:W-:Y:S02]  /*8970*/  LOP3.LUT R162, R21, R98, RZ, 0x3c, !PT ;  /* 0x0000006215a27212 */ /* 0x000fe400078e3cff */
[----:B------:R-:W-:Y:S02]  /*8980*/  IADD3 R21, P3, R172, 0x1000, RZ ;  /* 0x00001000ac157810 */ /* 0x000fe40007f7e0ff */
[----:B------:R-:W-:Y:S01]  /*8990*/  LOP3.LUT R142, R142, R143, RZ, 0x3c, !PT ;  /* 0x0000008f8e8e7212 */ /* 0x000fe200078e3cff */
[----:B------:R-:W-:Y:S01]  /*89a0*/  IMAD.X R143, RZ, RZ, R173, P2 ;  /* 0x000000ffff8f7224 */ /* 0x000fe200010e06ad */
[----:B------:R-:W-:-:S02]  /*89b0*/  LOP3.LUT R0, R3, 0x380, RZ, 0xc0, !PT ;  /* 0x0000038003007812 */ /* 0x000fc400078ec0ff */
[----:B-1----:R-:W-:Y:S02]  /*89c0*/  ISETP.NE.AND P2, PT, R48, 0x1, PT ;  /* 0x000000013000780c */ /* 0x002fe40003f45270 */
[----:B------:R-:W-:Y:S02]  /*89d0*/  LOP3.LUT R166, R20, R103, RZ, 0x3c, !PT ;  /* 0x0000006714a67212 */ /* 0x000fe400078e3cff */
[----:B------:R-:W-:Y:S02]  /*89e0*/  LOP3.LUT R20, R21, 0x380, RZ, 0xc0, !PT ;  /* 0x0000038015147812 */ /* 0x000fe400078ec0ff */
[----:B------:R-:W-:Y:S02]  /*89f0*/  SHF.R.U64 R0, R0, 0x3, RZ ;  /* 0x0000000300007819 */ /* 0x000fe400000012ff */
[----:B------:R-:W-:Y:S02]  /*8a00*/  SHF.R.U64 R20, R20, 0x3, RZ ;  /* 0x0000000314147819 */ /* 0x000fe400000012ff */
[----:B------:R-:W-:-:S02]  /*8a10*/  LOP3.LUT R154, R0, R3, RZ, 0x3c, !PT ;  /* 0x00000003009a7212 */ /* 0x000fc400078e3cff */
[----:B------:R-:W-:Y:S02]  /*8a20*/  MOV R213, R146 ;  /* 0x0000009200d57202 */ /* 0x000fe40000000f00 */
[----:B------:R-:W-:Y:S02]  /*8a30*/  LOP3.LUT R3, R30, 0x380, RZ, 0xc0, !PT ;  /* 0x000003801e037812 */ /* 0x000fe400078ec0ff */
[----:B------:R-:W-:Y:S01]  /*8a40*/  LOP3.LUT R20, R20, R21, RZ, 0x3c, !PT ;  /* 0x0000001514147212 */ /* 0x000fe200078e3cff */
[----:B------:R-:W-:Y:S01]  /*8a50*/  IMAD.X R21, RZ, RZ, R173, P3 ;  /* 0x000000ffff157224 */ /* 0x000fe200018e06ad */
[----:B------:R-:W-:Y:S01]  /*8a60*/  LOP3.LUT R0, R31, 0x380, RZ, 0xc0, !PT ;  /* 0x000003801f007812 */ /* 0x000fe200078ec0ff */
[----:B------:R0:W-:Y:S01]  /*8a70*/  STSM.16.M88.4 [R213], R24 ;  /* 0x00000018d5007844 */ /* 0x0001e20000000200 */
[----:B------:R-:W-:Y:S02]  /*8a80*/  SHF.R.U64 R3, R3, 0x3, RZ ;  /* 0x0000000303037819 */ /* 0x000fe400000012ff */
[----:B------:R-:W-:-:S02]  /*8a90*/  IADD3 R119, P3, R172, 0x8000, RZ ;  /* 0x00008000ac777810 */ /* 0x000fc40007f7e0ff */
[----:B------:R-:W-:Y:S02]  /*8aa0*/  SHF.R.U64 R0, R0, 0x3, RZ ;  /* 0x0000000300007819 */ /* 0x000fe400000012ff */
[----:B------:R-:W-:Y:S02]  /*8ab0*/  LOP3.LUT R168, R3, R30, RZ, 0x3c, !PT ;  /* 0x0000001e03a87212 */ /* 0x000fe400078e3cff */
[----:B------:R-:W-:Y:S02]  /*8ac0*/  LOP3.LUT R118, R119, 0x380, RZ, 0xc0, !PT ;  /* 0x0000038077767812 */ /* 0x000fe400078ec0ff */
[----:B------:R-:W-:Y:S02]  /*8ad0*/  LOP3.LUT R3, R12, 0x380, RZ, 0xc0, !PT ;  /* 0x000003800c037812 */ /* 0x000fe400078ec0ff */
[----:B------:R-:W-:Y:S02]  /*8ae0*/  LOP3.LUT R164, R0, R31, RZ, 0x3c, !PT ;  /* 0x0000001f00a47212 */ /* 0x000fe400078e3cff */
[----:B------:R-:W-:Y:S01]  /*8af0*/  SHF.R.U64 R118, R118, 0x3, RZ ;  /* 0x0000000376767819 */ /* 0x000fe200000012ff */
[----:B0-----:R-:W0:Y:S01]  /*8b00*/  @P2 LDC R24, c[0x0][0xbec] ;  /* 0x0002fb00ff182b82 */ /* 0x001e220000000800 */
[----:B------:R-:W-:-:S02]  /*8b10*/  LOP3.LUT R106, R111, 0x380, RZ, 0xc0, !PT ;  /* 0x000003806f6a7812 */ /* 0x000fc400078ec0ff */
[----:B------:R-:W-:Y:S02]  /*8b20*/  LOP3.LUT R0, R99, 0x380, RZ, 0xc0, !PT ;  /* 0x0000038063007812 */ /* 0x000fe400078ec0ff */
[----:B------:R-:W-:Y:S02]  /*8b30*/  SHF.R.U64 R3, R3, 0x3, RZ ;  /* 0x0000000303037819 */ /* 0x000fe400000012ff */
[----:B------:R-:W-:Y:S01]  /*8b40*/  LOP3.LUT R118, R118, R119, RZ, 0x3c, !PT ;  /* 0x0000007776767212 */ /* 0x000fe200078e3cff */
[----:B------:R-:W1:Y:S01]  /*8b50*/  @P2 LDC R27, c[0x0][0xbf0] ;  /* 0x0002fc00ff1b2b82 */ /* 0x000e620000000800 */
[----:B------:R-:W-:Y:S01]  /*8b60*/  SHF.R.U64 R106, R106, 0x3, RZ ;  /* 0x000000036a6a7819 */ /* 0x000fe200000012ff */
[----:B------:R-:W-:Y:S01]  /*8b70*/  IMAD.X R119, RZ, RZ, R173, P3 ;  /* 0x000000ffff777224 */ /* 0x000fe200018e06ad */
[----:B------:R-:W-:Y:S02]  /*8b80*/  SHF.R.U64 R0, R0, 0x3, RZ ;  /* 0x0000000300007819 */ /* 0x000fe400000012ff */
[----:B------:R-:W-:-:S02]  /*8b90*/  LOP3.LUT R12, R3, R12, RZ, 0x3c, !PT ;  /* 0x0000000c030c7212 */ /* 0x000fc400078e3cff */
[C---:B------:R-:W-:Y:S02]  /*8ba0*/  IADD3 R107, P0, R172.reuse, 0x5000, RZ ;  /* 0x00005000ac6b7810 */ /* 0x040fe40007f1e0ff */
[----:B------:R-:W-:Y:S02]  /*8bb0*/  IADD3 R3, P3, R172, 0xf000, RZ ;  /* 0x0000f000ac037810 */ /* 0x000fe40007f7e0ff */
[----:B------:R-:W-:Y:S02]  /*8bc0*/  LOP3.LUT R10, R127, 0x380, RZ, 0xc0, !PT ;  /* 0x000003807f0a7812 */ /* 0x000fe400078ec0ff */
[----:B------:R-:W-:Y:S01]  /*8bd0*/  LOP3.LUT R14, R123, 0x380, RZ, 0xc0, !PT ;  /* 0x000003807b0e7812 */ /* 0x000fe200078ec0ff */
[----:B------:R-:W-:Y:S01]  /*8be0*/  IMAD.X R147, RZ, RZ, R173, P3 ;  /* 0x000000ffff937224 */ /* 0x000fe200018e06ad */
[----:B------:R-:W-:Y:S01]  /*8bf0*/  LOP3.LUT R156, R106, R111, RZ, 0x3c, !PT ;  /* 0x0000006f6a9c7212 */ /* 0x000fe200078e3cff */
[----:B0-----:R-:W-:Y:S01]  /*8c00*/  @P2 IMAD.HI.U32 R24, R39, R24, RZ ;  /* 0x0000001827182227 */ /* 0x001fe200078e00ff */
[----:B------:R-:W-:-:S02]  /*8c10*/  LOP3.LUT R170, R0, R99, RZ, 0x3c, !PT ;  /* 0x0000006300aa7212 */ /* 0x000fc400078e3cff */
[----:B------:R-:W-:Y:S02]  /*8c20*/  LOP3.LUT R106, R107, 0x380, RZ, 0xc0, !PT ;  /* 0x000003806b6a7812 */ /* 0x000fe400078ec0ff */
[----:B------:R-:W-:Y:S02]  /*8c30*/  LOP3.LUT R0, R3, 0x380, RZ, 0xc0, !PT ;  /* 0x0000038003007812 */ /* 0x000fe400078ec0ff */
[----:B------:R-:W-:Y:S02]  /*8c40*/  SHF.R.U64 R10, R10, 0x3, RZ ;  /* 0x000000030a0a7819 */ /* 0x000fe400000012ff */
[----:B------:R-:W-:Y:S02]  /*8c50*/  SHF.R.U64 R14, R14, 0x3, RZ ;  /* 0x000000030e0e7819 */ /* 0x000fe400000012ff */
[----:B------:R-:W-:Y:S02]  /*8c60*/  SHF.R.U64 R106, R106, 0x3, RZ ;  /* 0x000000036a6a7819 */ /* 0x000fe400000012ff */
[----:B------:R-:W-:-:S02]  /*8c70*/  SHF.R.U64 R0, R0, 0x3, RZ ;  /* 0x0000000300007819 */ /* 0x000fc400000012ff */
[----:B------:R-:W-:Y:S02]  /*8c80*/  LOP3.LUT R10, R10, R127, RZ, 0x3c, !PT ;  /* 0x0000007f0a0a7212 */ /* 0x000fe400078e3cff */
[----:B------:R-:W-:Y:S02]  /*8c90*/  LOP3.LUT R14, R14, R123, RZ, 0x3c, !PT ;  /* 0x0000007b0e0e7212 */ /* 0x000fe400078e3cff */
[----:B------:R-:W-:Y:S01]  /*8ca0*/  LOP3.LUT R106, R106, R107, RZ, 0x3c, !PT ;  /* 0x0000006b6a6a7212 */ /* 0x000fe200078e3cff */
[----:B------:R-:W-:Y:S01]  /*8cb0*/  IMAD.X R107, RZ, RZ, R173, P0 ;  /* 0x000000ffff6b7224 */ /* 0x000fe200000e06ad */
[----:B------:R-:W-:Y:S02]  /*8cc0*/  LOP3.LUT R146, R0, R3, RZ, 0x3c, !PT ;  /* 0x0000000300927212 */ /* 0x000fe400078e3cff */
[----:B------:R-:W-:Y:S02]  /*8cd0*/  MOV R154, R154 ;  /* 0x0000009a009a7202 */ /* 0x000fe40000000f00 */
[----:B------:R-:W-:-:S02]  /*8ce0*/  MOV R3, R8 ;  /* 0x0000000800037202 */ /* 0x000fc40000000f00 */
[----:B------:R-:W-:Y:S01]  /*8cf0*/  MOV R0, R10 ;  /* 0x0000000a00007202 */ /* 0x000fe20000000f00 */
[----:B------:R-:W-:Y:S01]  /*8d00*/  STSM.16.M88.4 [R154], R32 ;  /* 0x000000209a007844 */ /* 0x000fe20000000200 */
[----:B------:R-:W-:Y:S02]  /*8d10*/  MOV R164, R164 ;  /* 0x000000a400a47202 */ /* 0x000fe40000000f00 */
[----:B------:R-:W-:Y:S02]  /*8d20*/  IADD3 R135, P0, R172, 0xc000, RZ ;  /* 0x0000c000ac877810 */ /* 0x000fe40007f1e0ff */
[----:B------:R-:W-:Y:S01]  /*8d30*/  MOV R44, R14 ;  /* 0x0000000e002c7202 */ /* 0x000fe20000000f00 */
[----:B------:R-:W-:Y:S01]  /*8d40*/  STSM.16.M88.4 [R164], R40 ;  /* 0x00000028a4007844 */ /* 0x000fe20000000200 */
[----:B------:R-:W-:Y:S02]  /*8d50*/  MOV R170, R170 ;  /* 0x000000aa00aa7202 */ /* 0x000fe40000000f00 */
        /* <DEDUP_REMOVED lines=8> */
[----:B------:R-:W-:Y:S02]  /*8de0*/  F2FP.BF16.F32.PACK_AB R14, R61, R186 ;  /* 0x000000ba3d0e723e */ /* 0x000fe400000010ff */
[----:B------:R-:W-:Y:S02]  /*8df0*/  F2FP.BF16.F32.PACK_AB R15, R63, R62 ;  /* 0x0000003e3f0f723e */ /* 0x000fe400000010ff */
[----:B-1----:R-:W-:Y:S02]  /*8e00*/  @P2 SHF.R.U32.HI R36, RZ, R27, R24 ;  /* 0x0000001bff242219 */ /* 0x002fe40000011618 */
[----:B------:R-:W-:Y:S01]  /*8e10*/  LOP3.LUT R134, R135, 0x380, RZ, 0xc0, !PT ;  /* 0x0000038087867812 */ /* 0x000fe200078ec0ff */
[----:B------:R1:W-:Y:S01]  /*8e20*/  STSM.16.M88.4 [R25], R12 ;  /* 0x0000000c19007844 */ /* 0x0003e20000000200 */
[----:B------:R-:W-:Y:S01]  /*8e30*/  MOV R168, R168 ;  /* 0x000000a800a87202 */ /* 0x000fe20000000f00 */
[----:B------:R-:W-:Y:S01]  /*8e40*/  IMAD.MOV R37, RZ, RZ, -R36 ;  /* 0x000000ffff257224 */ /* 0x000fe200078e0a24 */
[----:B------:R-:W-:-:S02]  /*8e50*/  IADD3 R111, P1, R172, 0x6000, RZ ;  /* 0x00006000ac6f7810 */ /* 0x000fc40007f3e0ff */
[----:B------:R-:W-:Y:S01]  /*8e60*/  MOV R166, R166 ;  /* 0x000000a600a67202 */ /* 0x000fe20000000f00 */
[----:B------:R-:W-:Y:S01]  /*8e70*/  IMAD R37, R48, R37, R39 ;  /* 0x0000002530257224 */ /* 0x000fe200078e0227 */
[----:B0-----:R-:W-:Y:S02]  /*8e80*/  F2FP.BF16.F32.PACK_AB R8, R65, R187 ;  /* 0x000000bb4108723e */ /* 0x001fe400000010ff */
[----:B------:R-:W-:Y:S02]  /*8e90*/  F2FP.BF16.F32.PACK_AB R9, R67, R66 ;  /* 0x000000424309723e */ /* 0x000fe400000010ff */
[----:B------:R-:W-:Y:S02]  /*8ea0*/  F2FP.BF16.F32.PACK_AB R10, R69, R188 ;  /* 0x000000bc450a723e */ /* 0x000fe400000010ff */
[----:B------:R-:W-:Y:S02]  /*8eb0*/  F2FP.BF16.F32.PACK_AB R11, R71, R70 ;  /* 0x00000046470b723e */ /* 0x000fe400000010ff */
[----:B------:R-:W-:-:S02]  /*8ec0*/  SHF.R.U64 R134, R134, 0x3, RZ ;  /* 0x0000000386867819 */ /* 0x000fc400000012ff */
[----:B-1----:R-:W-:Y:S01]  /*8ed0*/  F2FP.BF16.F32.PACK_AB R12, R73, R189 ;  /* 0x000000bd490c723e */ /* 0x002fe200000010ff */
[----:B------:R0:W-:Y:S01]  /*8ee0*/  STSM.16.M88.4 [R168], R8 ;  /* 0x00000008a8007844 */ /* 0x0001e20000000200 */
        /* <DEDUP_REMOVED lines=9> */
[----:B------:R-:W-:Y:S02]  /*8f80*/  LOP3.LUT R110, R111, 0x380, RZ, 0xc0, !PT ;  /* 0x000003806f6e7812 */ /* 0x000fe400078ec0ff */
[----:B------:R-:W-:Y:S01]  /*8f90*/  LOP3.LUT R134, R134, R135, RZ, 0x3c, !PT ;  /* 0x0000008786867212 */ /* 0x000fe200078e3cff */
[----:B------:R-:W-:Y:S01]  /*8fa0*/  IMAD.X R135, RZ, RZ, R173, P0 ;  /* 0x000000ffff877224 */ /* 0x000fe200000e06ad */
[----:B------:R2:W-:Y:S01]  /*8fb0*/  STSM.16.M88.4 [R162], R24 ;  /* 0x00000018a2007844 */ /* 0x0005e20000000200 */
[----:B------:R-:W-:Y:S02]  /*8fc0*/  SHF.R.U64 R110, R110, 0x3, RZ ;  /* 0x000000036e6e7819 */ /* 0x000fe400000012ff */
[----:B0-----:R-:W-:Y:S01]  /*8fd0*/  F2FP.BF16.F32.PACK_AB R9, R52, R7 ;  /* 0x000000073409723e */ /* 0x001fe200000010ff */
[----:B-1----:R-:W-:Y:S01]  /*8fe0*/  IMAD.U32 R13, RZ, RZ, UR5 ;  /* 0x00000005ff0d7e24 */ /* 0x002fe2000f8e00ff */
[----:B------:R-:W-:Y:S01]  /*8ff0*/  SHF.R.S32.HI R12, RZ, 0x1f, R36 ;  /* 0x0000001fff0c7819 */ /* 0x000fe20000011424 */
[----:B------:R-:W-:Y:S01]  /*9000*/  ULDC UR5, c[0x0][0xa88] ;  /* 0x0002a20000057ab9 */ /* 0x000fe20000000800 */
[----:B------:R-:W-:-:S02]  /*9010*/  SHF.R.S32.HI R7, RZ, 0x1f, R37 ;  /* 0x0000001fff077819 */ /* 0x000fc40000011425 */
[----:B------:R-:W-:Y:S01]  /*9020*/  LOP3.LUT R110, R110, R111, RZ, 0x3c, !PT ;  /* 0x0000006f6e6e7212 */ /* 0x000fe200078e3cff */
[----:B------:R-:W-:Y:S01]  /*9030*/  IMAD.X R111, RZ, RZ, R173, P1 ;  /* 0x000000ffff6f7224 */ /* 0x000fe200008e06ad */
[----:B------:R-:W-:Y:S02]  /*9040*/  IADD3 R139, P1, R172, 0xd000, RZ ;  /* 0x0000d000ac8b7810 */ /* 0x000fe40007f3e0ff */
[----:B------:R-:W-:Y:S02]  /*9050*/  MOV R160, R160 ;  /* 0x000000a000a07202 */ /* 0x000fe40000000f00 */
[----:B--2---:R-:W-:Y:S01]  /*9060*/  IADD3 R24, P0, R36, UR6, RZ ;  /* 0x0000000624187c10 */ /* 0x004fe2000ff1e0ff */
[----:B------:R-:W-:Y:S01]  /*9070*/  VIADD R26, R206, UR44 ;  /* 0x0000002cce1a7c36 */ /* 0x000fe20008000000 */
[----:B------:R-:W-:Y:S02]  /*9080*/  F2FP.BF16.F32.PACK_AB R32, R89, R193 ;  /* 0x000000c15920723e */ /* 0x000fe400000010ff */
[----:B------:R-:W-:Y:S01]  /*9090*/  IADD3.X R25, R12, UR7, R13, P0, !PT ;  /* 0x000000070c197c10 */ /* 0x000fe200087fe40d */
[----:B------:R-:W-:Y:S01]  /*90a0*/  ULDC.64 UR6, c[0x0][0xb88] ;  /* 0x0002e20000067ab9 */ /* 0x000fe20000000a00 */
[----:B------:R-:W-:Y:S01]  /*90b0*/  F2FP.BF16.F32.PACK_AB R33, R91, R90 ;  /* 0x0000005a5b21723e */ /* 0x000fe200000010ff */
[----:B------:R-:W-:Y:S01]  /*90c0*/  IMAD R12, R7, UR6, RZ ;  /* 0x00000006070c7c24 */ /* 0x000fe2000f8e02ff */
[----:B------:R-:W-:Y:S01]  /*90d0*/  F2FP.BF16.F32.PACK_AB R34, R93, R194 ;  /* 0x000000c25d22723e */ /* 0x000fe200000010ff */
[----:B------:R-:W-:Y:S01]  /*90e0*/  IMAD.WIDE.U32 R24, R37, UR6, R24 ;  /* 0x0000000625187c25 */ /* 0x000fe2000f8e0018 */
[----:B------:R-:W-:-:S02]  /*90f0*/  F2FP.BF16.F32.PACK_AB R35, R95, R94 ;  /* 0x0000005e5f23723e */ /* 0x000fc400000010ff */
[----:B------:R-:W-:Y:S01]  /*9100*/  MOV R158, R158 ;  /* 0x0000009e009e7202 */ /* 0x000fe20000000f00 */
[----:B------:R-:W-:Y:S01]  /*9110*/  IMAD R37, R37, UR7, R12 ;  /* 0x0000000725257c24 */ /* 0x000fe2000f8e020c */
[----:B------:R-:W-:Y:S01]  /*9120*/  F2FP.BF16.F32.PACK_AB R8, R97, R195 ;  /* 0x000000c36108723e */ /* 0x000fe200000010ff */
[----:B------:R0:W-:Y:S01]  /*9130*/  STSM.16.M88.4 [R160], R32 ;  /* 0x00000020a0007844 */ /* 0x0001e20000000200 */
[----:B------:R-:W-:Y:S01]  /*9140*/  F2FP.BF16.F32.PACK_AB R10, R101, R196 ;  /* 0x000000c4650a723e */ /* 0x000fe200000010ff */
[----:B------:R-:W-:Y:S01]  /*9150*/  ULDC.64 UR6, c[0x0][0xb50] ;  /* 0x0002d40000067ab9 */ /* 0x000fe20000000a00 */
[----:B------:R-:W-:Y:S01]  /*9160*/  F2FP.BF16.F32.PACK_AB R11, R60, R56 ;  /* 0x000000383c0b723e */ /* 0x000fe200000010ff */
[----:B------:R-:W-:Y:S01]  /*9170*/  IMAD R7, R48, UR5, RZ ;  /* 0x0000000530077c24 */ /* 0x000fe2000f8e02ff */
[----:B------:R-:W-:Y:S02]  /*9180*/  LOP3.LUT R138, R139, 0x380, RZ, 0xc0, !PT ;  /* 0x000003808b8a7812 */ /* 0x000fe400078ec0ff */
[----:B------:R-:W-:Y:S01]  /*9190*/  LOP3.LUT P0, RZ, R204, 0x3, RZ, 0xc0, !PT ;  /* 0x00000003ccff7812 */ /* 0x000fe2000780c0ff */
[----:B------:R1:W-:Y:S01]  /*91a0*/  STSM.16.M88.4 [R158], R8 ;  /* 0x000000089e007844 */ /* 0x0003e20000000200 */
[----:B------:R-:W-:-:S02]  /*91b0*/  SHF.R.U64 R138, R138, 0x3, RZ ;  /* 0x000000038a8a7819 */ /* 0x000fc400000012ff */
[----:B------:R-:W-:Y:S02]  /*91c0*/  MOV R156, R156 ;  /* 0x0000009c009c7202 */ /* 0x000fe40000000f00 */
[----:B------:R-:W-:Y:S02]  /*91d0*/  F2FP.BF16.F32.PACK_AB R12, R105, R197 ;  /* 0x000000c5690c723e */ /* 0x000fe400000010ff */
[----:B------:R-:W-:Y:S02]  /*91e0*/  F2FP.BF16.F32.PACK_AB R13, R68, R64 ;  /* 0x00000040440d723e */ /* 0x000fe400000010ff */
[----:B0-----:R-:W-:Y:S02]  /*91f0*/  LEA R34, P3, R24, UR6, 0x2 ;  /* 0x0000000618227c11 */ /* 0x001fe4000f8610ff */
[----:B------:R-:W-:Y:S02]  /*9200*/  F2FP.BF16.F32.PACK_AB R14, R109, R198 ;  /* 0x000000c66d0e723e */ /* 0x000fe400000010ff */
[----:B------:R-:W-:Y:S01]  /*9210*/  F2FP.BF16.F32.PACK_AB R15, R76, R72 ;  /* 0x000000484c0f723e */ /* 0x000fe200000010ff */
[----:B------:R-:W-:Y:S01]  /*9220*/  SHFL.IDX PT, R46, R34, RZ, 0x1c1f ;  /* 0x001c1fff222e7589 */ /* 0x000fe200000e0000 */
[----:B------:R-:W-:Y:S01]  /*9230*/  LOP3.LUT R138, R138, R139, RZ, 0x3c, !PT ;  /* 0x0000008b8a8a7212 */ /* 0x000fe200078e3cff */
[----:B-1----:R-:W-:Y:S01]  /*9240*/  IMAD.IADD R9, R25, 0x1, R37 ;  /* 0x0000000119097824 */ /* 0x002fe200078e0225 */
[----:B------:R-:W-:Y:S01]  /*9250*/  MOV R152, R152 ;  /* 0x0000009800987202 */ /* 0x000fe20000000f00 */
[----:B------:R-:W-:Y:S01]  /*9260*/  VIADD R8, R26, 0x8 ;  /* 0x000000081a087836 */ /* 0x000fe20000000000 */
[----:B------:R0:W-:Y:S01]  /*9270*/  STSM.16.M88.4 [R156], R12 ;  /* 0x0000000c9c007844 */ /* 0x0001e20000000200 */
[----:B------:R-:W-:Y:S01]  /*9280*/  IMAD.X R139, RZ, RZ, R173, P1 ;  /* 0x000000ffff8b7224 */ /* 0x000fe200008e06ad */
[----:B------:R-:W-:-:S02]  /*9290*/  LEA.HI.X R35, R24, UR7, R9, 0x2, P3 ;  /* 0x0000000718237c11 */ /* 0x000fc400098f1409 */
[-C--:B------:R-:W-:Y:S01]  /*92a0*/  ISETP.GE.OR P1, PT, R26, R7.reuse, P0 ;  /* 0x000000071a00720c */ /* 0x080fe20000726670 */
[----:B------:R-:W-:Y:S01]  /*92b0*/  SHFL.IDX PT, R50, R34, 0x1, 0x1c1f ;  /* 0x003c1f0022327f89 */ /* 0x000fe200000e0000 */
[----:B------:R-:W-:Y:S02]  /*92c0*/  ISETP.GE.OR P0, PT, R8, R7, P0 ;  /* 0x000000070800720c */ /* 0x000fe40000706670 */
[----:B------:R-:W-:Y:S01]  /*92d0*/  F2FP.BF16.F32.PACK_AB R8, R113, R199 ;  /* 0x000000c77108723e */ /* 0x000fe200000010ff */
[----:B------:R-:W1:Y:S01]  /*92e0*/  SHFL.IDX PT, R47, R35, RZ, 0x1c1f ;  /* 0x001c1fff232f7589 */ /* 0x000e6200000e0000 */
[----:B------:R-:W-:Y:S02]  /*92f0*/  F2FP.BF16.F32.PACK_AB R9, R84, R80 ;  /* 0x000000505409723e */ /* 0x000fe400000010ff */
[----:B------:R-:W-:Y:S01]  /*9300*/  F2FP.BF16.F32.PACK_AB R10, R117, R201 ;  /* 0x000000c9750a723e */ /* 0x000fe200000010ff */
[----:B------:R-:W2:Y:S01]  /*9310*/  SHFL.IDX PT, R51, R35, 0x1, 0x1c1f ;  /* 0x003c1f0023337f89 */ /* 0x000ea200000e0000 */
[----:B------:R-:W-:-:S02]  /*9320*/  F2FP.BF16.F32.PACK_AB R11, R92, R88 ;  /* 0x000000585c0b723e */ /* 0x000fc400000010ff */
[----:B------:R-:W-:Y:S02]  /*9330*/  MOV R150, R150 ;  /* 0x0000009600967202 */ /* 0x000fe40000000f00 */
[----:B0-----:R-:W-:Y:S01]  /*9340*/  F2FP.BF16.F32.PACK_AB R12, R121, R202 ;  /* 0x000000ca790c723e */ /* 0x001fe200000010ff */
[----:B------:R0:W-:Y:S01]  /*9350*/  STSM.16.M88.4 [R152], R8 ;  /* 0x0000000898007844 */ /* 0x0001e20000000200 */
[----:B------:R-:W-:Y:S02]  /*9360*/  F2FP.BF16.F32.PACK_AB R13, R100, R96 ;  /* 0x00000060640d723e */ /* 0x000fe400000010ff */
[----:B------:R-:W-:Y:S02]  /*9370*/  F2FP.BF16.F32.PACK_AB R14, R125, R124 ;  /* 0x0000007c7d0e723e */ /* 0x000fe400000010ff */
[----:B------:R-:W-:Y:S02]  /*9380*/  F2FP.BF16.F32.PACK_AB R15, R108, R104 ;  /* 0x000000686c0f723e */ /* 0x000fe400000010ff */
[----:B------:R-:W-:-:S02]  /*9390*/  F2FP.BF16.F32.PACK_AB R24, R129, R128 ;  /* 0x000000808118723e */ /* 0x000fc400000010ff */
[----:B------:R-:W-:Y:S01]  /*93a0*/  F2FP.BF16.F32.PACK_AB R25, R116, R112 ;  /* 0x000000707419723e */ /* 0x000fe200000010ff */
[----:B------:R-:W-:Y:S01]  /*93b0*/  STSM.16.M88.4 [R150], R12 ;  /* 0x0000000c96007844 */ /* 0x000fe20000000200 */
[----:B------:R-:W-:Y:S02]  /*93c0*/  F2FP.BF16.F32.PACK_AB R26, R133, R132 ;  /* 0x00000084851a723e */ /* 0x000fe400000010ff */
[----:B------:R-:W-:Y:S02]  /*93d0*/  F2FP.BF16.F32.PACK_AB R27, R174, R120 ;  /* 0x00000078ae1b723e */ /* 0x000fe400000010ff */
[----:B------:R-:W-:Y:S01]  /*93e0*/  F2FP.BF16.F32.PACK_AB R32, R137, R136 ;  /* 0x000000888920723e */ /* 0x000fe200000010ff */
[----:B0-----:R-:W0:Y:S01]  /*93f0*/  @P2 LDC R9, c[0x0][0xbf0] ;  /* 0x0002fc00ff092b82 */ /* 0x001e220000000800 */
[----:B------:R-:W-:Y:S01]  /*9400*/  F2FP.BF16.F32.PACK_AB R33, R176, R175 ;  /* 0x000000afb021723e */ /* 0x000fe200000010ff */
[----:B------:R-:W-:Y:S01]  /*9410*/  STSM.16.M88.4 [R44], R24 ;  /* 0x000000182c007844 */ /* 0x000fe20000000200 */
[----:B------:R-:W-:-:S02]  /*9420*/  F2FP.BF16.F32.PACK_AB R34, R141, R140 ;  /* 0x0000008c8d22723e */ /* 0x000fc400000010ff */
[----:B------:R-:W-:Y:S02]  /*9430*/  F2FP.BF16.F32.PACK_AB R35, R178, R177 ;  /* 0x000000b1b223723e */ /* 0x000fe400000010ff */
[----:B------:R-:W-:Y:S02]  /*9440*/  F2FP.BF16.F32.PACK_AB R56, R145, R144 ;  /* 0x000000909138723e */ /* 0x000fe400000010ff */
[----:B------:R-:W-:Y:S01]  /*9450*/  F2FP.BF16.F32.PACK_AB R57, R180, R179 ;  /* 0x000000b3b439723e */ /* 0x000fe200000010ff */
[----:B------:R3:W-:Y:S01]  /*9460*/  STSM.16.M88.4 [R0], R32 ;  /* 0x0000002000007844 */ /* 0x0007e20000000200 */
[----:B------:R-:W-:Y:S02]  /*9470*/  F2FP.BF16.F32.PACK_AB R58, R149, R148 ;  /* 0x00000094953a723e */ /* 0x000fe400000010ff */
[----:B------:R-:W-:Y:S02]  /*9480*/  F2FP.BF16.F32.PACK_AB R59, R4, R181 ;  /* 0x000000b5043b723e */ /* 0x000fe400000010ff */
[----:B------:R-:W-:-:S02]  /*9490*/  IADD3 R31, P4, R172, 0x2000, RZ ;  /* 0x00002000ac1f7810 */ /* 0x000fc40007f9e0ff */
[C---:B------:R-:W-:Y:S01]  /*94a0*/  IADD3 R99, P5, R172.reuse, 0x3000, RZ ;  /* 0x00003000ac637810 */ /* 0x040fe20007fbe0ff */
[----:B------:R-:W-:Y:S01]  /*94b0*/  STSM.16.M88.4 [R3], R56 ;  /* 0x0000003803007844 */ /* 0x000fe20000000200 */
[----:B------:R-:W-:Y:S02]  /*94c0*/  IADD3 R103, P6, R172, 0x4000, RZ ;  /* 0x00004000ac677810 */ /* 0x000fe40007fde0ff */
[----:B------:R-:W-:Y:S01]  /*94d0*/  LOP3.LUT R30, R31, 0x380, RZ, 0xc0, !PT ;  /* 0x000003801f1e7812 */ /* 0x000fe200078ec0ff */
[----:B------:R-:W-:Y:S01]  /*94e0*/  BAR.SYNC.DEFER_BLOCKING 0x1, 0x100 ;  /* 0x0044000000007b1d */ /* 0x000fe20000010000 */
[----:B------:R-:W-:Y:S02]  /*94f0*/  LOP3.LUT R98, R99, 0x380, RZ, 0xc0, !PT ;  /* 0x0000038063627812 */ /* 0x000fe400078ec0ff */
[----:B------:R-:W-:Y:S01]  /*9500*/  LOP3.LUT R102, R103, 0x380, RZ, 0xc0, !PT ;  /* 0x0000038067667812 */ /* 0x000fe200078ec0ff */
[----:B---3--:R-:W-:Y:S01]  /*9510*/  IMAD R0, R23, 0x20, R200 ;  /* 0x0000002017007824 */ /* 0x008fe200078e02c8 */
[----:B------:R-:W-:-:S02]  /*9520*/  SHF.R.U64 R30, R30, 0x3, RZ ;  /* 0x000000031e1e7819 */ /* 0x000fc400000012ff */
[----:B------:R-:W-:Y:S02]  /*9530*/  SHF.R.U64 R98, R98, 0x3, RZ ;  /* 0x0000000362627819 */ /* 0x000fe400000012ff */
[----:B------:R-:W-:Y:S01]  /*9540*/  SHF.R.U64 R102, R102, 0x3, RZ ;  /* 0x0000000366667819 */ /* 0x000fe200000012ff */
[----:B------:R-:W-:Y:S01]  /*9550*/  UIMAD UR5, UR10, UR8, URZ ;  /* 0x000000080a0572a4 */ /* 0x000fe2000f8e023f */
[----:B------:R-:W-:Y:S01]  /*9560*/  LOP3.LUT R30, R30, R31, RZ, 0x3c, !PT ;  /* 0x0000001f1e1e7212 */ /* 0x000fe200078e3cff */
[--C-:B------:R-:W-:Y:S01]  /*9570*/  IMAD.X R31, RZ, RZ, R173.reuse, P4 ;  /* 0x000000ffff1f7224 */ /* 0x100fe200020e06ad */
[----:B------:R-:W-:Y:S01]  /*9580*/  LOP3.LUT R98, R98, R99, RZ, 0x3c, !PT ;  /* 0x0000006362627212 */ /* 0x000fe200078e3cff */
[--C-:B------:R-:W-:Y:S01]  /*9590*/  IMAD.X R99, RZ, RZ, R173.reuse, P5 ;  /* 0x000000ffff637224 */ /* 0x100fe200028e06ad */
[----:B------:R-:W-:Y:S01]  /*95a0*/  LOP3.LUT R102, R102, R103, RZ, 0x3c, !PT ;  /* 0x0000006766667212 */ /* 0x000fe200078e3cff */
[----:B------:R-:W-:Y:S01]  /*95b0*/  IMAD.X R103, RZ, RZ, R173, P6 ;  /* 0x000000ffff677224 */ /* 0x000fe200030e06ad */
[----:B------:R-:W-:-:S02]  /*95c0*/  IADD3 R123, P4, R172, 0x9000, RZ ;  /* 0x00009000ac7b7810 */ /* 0x000fc40007f9e0ff */
[C---:B------:R-:W-:Y:S01]  /*95d0*/  LOP3.LUT R29, R172.reuse, 0x380, RZ, 0xc0, !PT ;  /* 0x00000380ac1d7812 */ /* 0x040fe200078ec0ff */
[----:B-1----:R-:W-:Y:S01]  /*95e0*/  @!P1 ST.E desc[UR46][R46.64], R6 ;  /* 0x000000062e009985 */ /* 0x002fe2000c10192e */
[C---:B------:R-:W-:Y:S01]  /*95f0*/  IADD3 R127, P5, R172.reuse, 0xa000, RZ ;  /* 0x0000a000ac7f7810 */ /* 0x040fe20007fbe0ff */
[----:B------:R-:W-:Y:S01]  /*9600*/  UIMAD.WIDE.U32 UR6, UR39, UR8, URZ ;  /* 0x00000008270672a5 */ /* 0x000fe2000f8e003f */
[----:B------:R-:W-:Y:S01]  /*9610*/  IADD3 R131, P6, R172, 0xb000, RZ ;  /* 0x0000b000ac837810 */ /* 0x000fe20007fde0ff */
[----:B--2---:R1:W-:Y:S01]  /*9620*/  @!P0 ST.E desc[UR46][R50.64], R5 ;  /* 0x0000000532008985 */ /* 0x0043e2000c10192e */
[----:B------:R-:W-:Y:S01]  /*9630*/  UIMAD UR5, UR39, UR9, UR5 ;  /* 0x00000009270572a4 */ /* 0x000fe2000f8e0205 */
[----:B------:R-:W-:Y:S01]  /*9640*/  LOP3.LUT R122, R123, 0x380, RZ, 0xc0, !PT ;  /* 0x000003807b7a7812 */ /* 0x000fe200078ec0ff */
[----:B------:R-:W-:Y:S01]  /*9650*/  ULDC.64 UR10, c[0x0][0xaf0] ;  /* 0x0002bc00000a7ab9 */ /* 0x000fe20000000a00 */
[----:B------:R-:W-:Y:S02]  /*9660*/  LOP3.LUT R126, R127, 0x380, RZ, 0xc0, !PT ;  /* 0x000003807f7e7812 */ /* 0x000fe400078ec0ff */
[----:B------:R-:W-:-:S02]  /*9670*/  LOP3.LUT R130, R131, 0x380, RZ, 0xc0, !PT ;  /* 0x0000038083827812 */ /* 0x000fc400078ec0ff */
[----:B------:R-:W-:Y:S01]  /*9680*/  SHF.R.U64 R29, R29, 0x3, RZ ;  /* 0x000000031d1d7819 */ /* 0x000fe200000012ff */
[----:B-1----:R-:W1:Y:S01]  /*9690*/  @P2 LDC R5, c[0x0][0xbec] ;  /* 0x0002fb00ff052b82 */ /* 0x002e620000000800 */
[----:B------:R-:W-:Y:S01]  /*96a0*/  VIADD R6, R0, UR44 ;  /* 0x0000002c00067c36 */ /* 0x000fe20008000000 */
[----:B------:R-:W-:Y:S01]  /*96b0*/  UIMAD UR8, UR12, UR10, URZ ;  /* 0x0000000a0c0872a4 */ /* 0x000fe2000f8e023f */
[----:B------:R-:W-:Y:S01]  /*96c0*/  SHF.R.U64 R122, R122, 0x3, RZ ;  /* 0x000000037a7a7819 */ /* 0x000fe200000012ff */
[----:B------:R-:W-:Y:S01]  /*96d0*/  UIADD3 UR7, UR7, UR5, URZ ;  /* 0x0000000507077290 */ /* 0x000fe2000fffe03f */
[----:B------:R-:W-:Y:S01]  /*96e0*/  IMAD.MOV.U32 R3, RZ, RZ, R6 ;  /* 0x000000ffff037224 */ /* 0x000fe200078e0006 */
[----:B------:R-:W-:Y:S01]  /*96f0*/  UIMAD UR5, UR42, UR11, UR8 ;  /* 0x0000000b2a0572a4 */ /* 0x000fe2000f8e0208 */
[----:B------:R-:W-:Y:S01]  /*9700*/  SHF.R.U64 R126, R126, 0x3, RZ ;  /* 0x000000037e7e7819 */ /* 0x000fe200000012ff */
[----:B------:R-:W-:Y:S01]  /*9710*/  UIMAD.WIDE.U32 UR42, UR42, UR10, UR6 ;  /* 0x0000000a2a2a72a5 */ /* 0x000fe2000f8e0006 */
[----:B------:R-:W-:Y:S01]  /*9720*/  SHF.R.U64 R130, R130, 0x3, RZ ;  /* 0x0000000382827819 */ /* 0x000fe200000012ff */
[----:B------:R2:W5:Y:S01]  /*9730*/  LD.E.128 R40, desc[UR46][R20.64] ;  /* 0x0000002e14287980 */ /* 0x000562000c101d00 */
[----:B------:R-:W-:Y:S01]  /*9740*/  LOP3.LUT R122, R122, R123, RZ, 0x3c, !PT ;  /* 0x0000007b7a7a7212 */ /* 0x000fe200078e3cff */
[----:B------:R-:W-:Y:S01]  /*9750*/  UIADD3 UR5, UR43, UR5, URZ ;  /* 0x000000052b057290 */ /* 0x000fe2000fffe03f */
[----:B------:R-:W-:Y:S01]  /*9760*/  LOP3.LUT R126, R126, R127, RZ, 0x3c, !PT ;  /* 0x0000007f7e7e7212 */ /* 0x000fe200078e3cff */
[--C-:B------:R-:W-:Y:S01]  /*9770*/  IMAD.X R123, RZ, RZ, R173.reuse, P4 ;  /* 0x000000ffff7b7224 */ /* 0x100fe200020e06ad */
[----:B------:R-:W-:Y:S01]  /*9780*/  LOP3.LUT R130, R130, R131, RZ, 0x3c, !PT ;  /* 0x0000008382827212 */ /* 0x000fe200078e3cff */
[--C-:B------:R-:W-:Y:S01]  /*9790*/  IMAD.X R127, RZ, RZ, R173.reuse, P5 ;  /* 0x000000ffff7f7224 */ /* 0x100fe200028e06ad */
[----:B------:R-:W-:Y:S01]  /*97a0*/  LOP3.LUT R28, R29, R172, RZ, 0x3c, !PT ;  /* 0x000000ac1d1c7212 */ /* 0x000fe200078e3cff */
[--C-:B------:R-:W-:Y:S01]  /*97b0*/  IMAD.X R131, RZ, RZ, R173.reuse, P6 ;  /* 0x000000ffff837224 */ /* 0x100fe200030e06ad */
[----:B------:R-:W-:Y:S01]  /*97c0*/  ULDC.64 UR6, c[0x0][0xae0] ;  /* 0x0002b80000067ab9 */ /* 0x000fe20000000a00 */
[----:B------:R-:W-:Y:S01]  /*97d0*/  IMAD.MOV.U32 R29, RZ, RZ, R173 ;  /* 0x000000ffff1d7224 */ /* 0x000fe200078e00ad */
[----:B------:R2:W5:Y:S01]  /*97e0*/  LD.E.128 R52, desc[UR46][R30.64] ;  /* 0x0000002e1e347980 */ /* 0x000562000c101d00 */
[----:B-1----:R-:W-:-:S03]  /*97f0*/  @P2 IMAD.HI.U32 R0, R6, R5, RZ ;  /* 0x0000000506002227 */ /* 0x002fc600078e00ff */
[----:B------:R2:W5:Y:S02]  /*9800*/  LD.E.128 R36, desc[UR46][R28.64] ;  /* 0x0000002e1c247980 */ /* 0x000564000c101d00 */
[----:B0-----:R-:W-:Y:S01]  /*9810*/  @P2 SHF.R.U32.HI R3, RZ, R9, R0 ;  /* 0x00000009ff032219 */ /* 0x001fe20000011600 */
[----:B------:R-:W-:Y:S01]  /*9820*/  IMAD.U32 R4, RZ, RZ, UR42 ;  /* 0x0000002aff047e24 */ /* 0x000fe2000f8e00ff */
[----:B------:R-:W5:Y:S02]  /*9830*/  LD.E.128 R96, desc[UR46][R98.64] ;  /* 0x0000002e62607980 */ /* 0x000f64000c101d00 */
[--C-:B------:R-:W-:Y:S01]  /*9840*/  SHF.R.S32.HI R0, RZ, 0x1f, R3.reuse ;  /* 0x0000001fff007819 */ /* 0x100fe20000011403 */
[----:B------:R-:W-:Y:S01]  /*9850*/  IMAD.MOV R9, RZ, RZ, -R3 ;  /* 0x000000ffff097224 */ /* 0x000fe200078e0a03 */
[----:B------:R-:W5:Y:S01]  /*9860*/  LD.E.128 R100, desc[UR46][R102.64] ;  /* 0x0000002e66647980 */ /* 0x000f62000c101d00 */
[----:B------:R-:W-:Y:S02]  /*9870*/  IMAD.U32 R5, RZ, RZ, UR43 ;  /* 0x0000002bff057e24 */ /* 0x000fe4000f8e00ff */
        /* <DEDUP_REMOVED lines=8> */
[----:B------:R-:W-:Y:S01]  /*9900*/  IMAD.WIDE.U32 R4, R3, UR6, R4 ;  /* 0x0000000603047c25 */ /* 0x000fe2000f8e0004 */
[----:B------:R-:W-:Y:S02]  /*9910*/  ULDC.64 UR6, c[0x0][0xad8] ;  /* 0x0002b60000067ab9 */ /* 0x000fe40000000a00 */
        /* <DEDUP_REMOVED lines=19> */
[----:B------:R-:W-:Y:S01]  /*9a50*/  ISETP.GE.AND P2, PT, R14, R7, PT ;  /* 0x000000070e00720c */ /* 0x000fe20003f46270 */
[----:B------:R-:W-:Y:S02]  /*9a60*/  ULDC.64 UR6, c[0x0][0xa80] ;  /* 0x0002a00000067ab9 */ /* 0x000fe40000000a00 */
[----:B------:R-:W-:Y:S01]  /*9a70*/  IMAD.IADD R3, R5, 0x1, R3 ;  /* 0x0000000105037824 */ /* 0x000fe200078e0203 */
[----:B------:R-:W-:Y:S01]  /*9a80*/  LEA R6, P3, R4, UR6, 0x1 ;  /* 0x0000000604067c11 */ /* 0x000fe2000f8608ff */
[----:B------:R-:W-:-:S02]  /*9a90*/  VIADD R203, R203, 0x22820 ;  /* 0x00022820cbcb7836 */ /* 0x000fc40000000000 */
[----:B------:R-:W-:Y:S01]  /*9aa0*/  VIADD R0, R14, 0x20 ;  /* 0x000000200e007836 */ /* 0x000fe20000000000 */
[----:B------:R-:W-:Y:S02]  /*9ab0*/  LEA.HI.X R3, R4, UR7, R3, 0x1, P3 ;  /* 0x0000000704037c11 */ /* 0x000fe400098f0c03 */
[----:B------:R-:W-:Y:S02]  /*9ac0*/  PRMT R203, RZ, 0x654, R203 ;  /* 0x00000654ffcb7816 */ /* 0x000fe400000000cb */
[-C--:B------:R-:W-:Y:S01]  /*9ad0*/  ISETP.GE.AND P1, PT, R0, R7.reuse, PT ;  /* 0x000000070000720c */ /* 0x080fe20003f26270 */
[----:B------:R-:W-:Y:S01]  /*9ae0*/  VIADD R0, R14, 0x40 ;  /* 0x000000400e007836 */ /* 0x000fe20000000000 */
[----:B0-----:R2:W-:Y:S01]  /*9af0*/  SYNCS.ARRIVE.TRANS64.RED.A1T0 RZ, [R203+URZ], RZ ;  /* 0x000000ffcbff79a7 */ /* 0x0015e2000810043f */
        /* <DEDUP_REMOVED lines=22> */
.L_x_4188:
[----:B------:R-:W-:Y:S05]  /*9c60*/  BSYNC B1 ;  /* 0x0000000000017941 */ /* 0x000fea0003800000 */
.L_x_4187:
[----:B-1-3--:R1:W3:Y:S01]  /*9c70*/  SHFL.IDX PT, R13, R3, 0x1, 0x181f ;  /* 0x00381f00030d7f89 */ /* 0x00a2e200000e0000 */
[----:B------:R-:W-:Y:S03]  /*9c80*/  BSSY B1, `(.L_x_4189) ;  /* 0x0000014000017945 */ /* 0x000fe60003800000 */
[----:B------:R1:W4:Y:S01]  /*9c90*/  SHFL.IDX PT, R11, R6, 0x1, 0x181f ;  /* 0x00381f00060b7f89 */ /* 0x00032200000e0000 */
[----:B------:R-:W-:Y:S05]  /*9ca0*/  @P1 BRA `(.L_x_4190) ;  /* 0x0000000000441947 */ /* 0x000fea0003800000 */
[----:B------:R-:W-:Y:S02]  /*9cb0*/  ULDC UR5, c[0x0][0xac8] ;  /* 0x0002b20000057ab9 */ /* 0x000fe40000000800 */
[----:B------:R-:W-:Y:S02]  /*9cc0*/  ISETP.GE.AND P4, PT, R2, UR5, PT ;  /* 0x0000000502007c0c */ /* 0x000fe4000bf86270 */
[----:B------:R-:W-:Y:S02]  /*9cd0*/  ISETP.GE.AND P3, PT, R19, UR5, PT ;  /* 0x0000000513007c0c */ /* 0x000fe4000bf66270 */
[----:B------:R-:W-:Y:S02]  /*9ce0*/  ISETP.GE.AND P2, PT, R18, UR5, PT ;  /* 0x0000000512007c0c */ /* 0x000fe4000bf46270 */
[----:B------:R-:W-:-:S07]  /*9cf0*/  ISETP.GE.AND P1, PT, R22, UR5, PT ;  /* 0x0000000516007c0c */ /* 0x000fce000bf26270 */
[CC--:B----4-:R-:W-:Y:S02]  /*9d00*/  @!P4 LEA R4, P6, R2.reuse, R11.reuse, 0x1 ;  /* 0x0000000b0204c211 */ /* 0x0d0fe400078c08ff */
[C---:B------:R-:W-:Y:S02]  /*9d10*/  @!P3 LEA R8, P5, R19.reuse, R11, 0x1 ;  /* 0x0000000b1308b211 */ /* 0x040fe400078a08ff */
[----:B---3--:R-:W-:Y:S02]  /*9d20*/  @!P4 LEA.HI.X R5, R2, R13, R211, 0x1, P6 ;  /* 0x0000000d0205c211 */ /* 0x008fe400030f0cd3 */
        /* <DEDUP_REMOVED lines=9> */
.L_x_4190:
[----:B------:R-:W-:Y:S05]  /*9dc0*/  BSYNC B1 ;  /* 0x0000000000017941 */ /* 0x000fea0003800000 */
.L_x_4189:
        /* <DEDUP_REMOVED lines=15> */
[----:B-----5:R0:W-:Y:S01]  /*9ec0*/  @!P3 ST.E.128 desc[UR46][R4.64], R52 ;  /* 0x000000340400b985 */ /* 0x0201e2000c101d2e */
[----:B----4-:R-:W-:-:S02]  /*9ed0*/  @!P1 LEA.HI.X R11, R18, R13, R209, 0x1, P4 ;  /* 0x0000000d120b9211 */ /* 0x010fc400020f0cd1 */
[----:B------:R-:W-:Y:S01]  /*9ee0*/  @!P0 LEA.HI.X R13, R22, R13, R208, 0x1, P6 ;  /* 0x0000000d160d8211 */ /* 0x000fe200030f0cd0 */
[----:B------:R0:W-:Y:S04]  /*9ef0*/  @!P2 ST.E.128 desc[UR46][R8.64], R108 ;  /* 0x0000006c0800a985 */ /* 0x0001e8000c101d2e */
[----:B------:R0:W-:Y:S04]  /*9f00*/  @!P1 ST.E.128 desc[UR46][R10.64], R124 ;  /* 0x0000007c0a009985 */ /* 0x0001e8000c101d2e */
[----:B------:R0:W-:Y:S02]  /*9f10*/  @!P0 ST.E.128 desc[UR46][R12.64], R140 ;  /* 0x0000008c0c008985 */ /* 0x0001e4000c101d2e */
.L_x_4192:
[----:B------:R-:W-:Y:S05]  /*9f20*/  BSYNC B1 ;  /* 0x0000000000017941 */ /* 0x000fea0003800000 */
.L_x_4191:
[----:B------:R-:W-:Y:S01]  /*9f30*/  VIADD R0, R14, 0x60 ;  /* 0x000000600e007836 */ /* 0x000fe20000000000 */
[----:B-123--:R-:W1:Y:S04]  /*9f40*/  SHFL.IDX PT, R3, R3, 0x3, 0x181f ;  /* 0x00781f0003037f89 */ /* 0x00ee6800000e0000 */
[----:B------:R-:W-:Y:S01]  /*9f50*/  ISETP.GE.AND P0, PT, R0, R7, PT ;  /* 0x000000070000720c */ /* 0x000fe20003f06270 */
[----:B0---4-:R0:W2:-:S12]  /*9f60*/  SHFL.IDX PT, R11, R6, 0x3, 0x181f ;  /* 0x00781f00060b7f89 */ /* 0x01109800000e0000 */
[----:B0-----:R-:W-:Y:S05]  /*9f70*/  @P0 BRA `(.L_x_4193) ;  /* 0x0000000c00200947 */ /* 0x001fea0003800000 */
[----:B------:R-:W-:Y:S02]  /*9f80*/  ULDC UR5, c[0x0][0xac8] ;  /* 0x0002b20000057ab9 */ /* 0x000fe40000000800 */
[----:B------:R-:W-:Y:S02]  /*9f90*/  ISETP.GE.AND P3, PT, R2, UR5, PT ;  /* 0x0000000502007c0c */ /* 0x000fe4000bf66270 */
[----:B------:R-:W-:Y:S02]  /*9fa0*/  ISETP.GE.AND P4, PT, R19, UR5, PT ;  /* 0x0000000513007c0c */ /* 0x000fe4000bf86270 */
[----:B------:R-:W-:-:S09]  /*9fb0*/  ISETP.GE.AND P5, PT, R18, UR5, PT ;  /* 0x0000000512007c0c */ /* 0x000fd2000bfa6270 */
[-C--:B--2---:R-:W-:Y:S02]  /*9fc0*/  @!P3 LEA R4, P0, R2, R11.reuse, 0x1 ;  /* 0x0000000b0204b211 */ /* 0x084fe400078008ff */
        /* <DEDUP_REMOVED lines=14> */
.L_x_4186:
        /* <DEDUP_REMOVED lines=50> */
.L_x_4195:
[----:B------:R-:W-:Y:S05]  /*a3d0*/  BSYNC B1 ;  /* 0x0000000000017941 */ /* 0x000fea0003800000 */
.L_x_4194:
        /* <DEDUP_REMOVED lines=11> */
[----:B-1----:R-:W-:-:S03]  /*a490*/  @P1 SHF.R.U32.HI R3, RZ, R11, R0 ;  /* 0x0000000bff031219 */ /* 0x002fc60000011600 */
[----:B------:R-:W-:Y:S01]  /*a4a0*/  UIMAD UR5, UR42, UR11, UR5 ;  /* 0x0000000b2a0572a4 */ /* 0x000fe2000f8e0205 */
[--C-:B------:R-:W-:Y:S01]  /*a4b0*/  SHF.R.S32.HI R0, RZ, 0x1f, R3.reuse ;  /* 0x0000001fff007819 */ /* 0x100fe20000011403 */
[----:B------:R-:W-:Y:S01]  /*a4c0*/  UIMAD.WIDE.U32 UR42, UR42, UR10, UR6 ;  /* 0x0000000a2a2a72a5 */ /* 0x000fe2000f8e0006 */
[----:B------:R-:W-:Y:S02]  /*a4d0*/  IMAD.MOV R7, RZ, RZ, -R3 ;  /* 0x000000ffff077224 */ /* 0x000fe400078e0a03 */
[----:B------:R-:W-:Y:S01]  /*a4e0*/  ULDC.64 UR6, c[0x0][0xae0] ;  /* 0x0002b80000067ab9 */ /* 0x000fe20000000a00 */
[----:B------:R-:W-:Y:S01]  /*a4f0*/  UIADD3 UR5, UR43, UR5, URZ ;  /* 0x000000052b057290 */ /* 0x000fe2000fffe03f */
[----:B------:R-:W-:Y:S02]  /*a500*/  IMAD R0, R0, UR6, RZ ;  /* 0x0000000600007c24 */ /* 0x000fe4000f8e02ff */
[----:B------:R-:W-:Y:S02]  /*a510*/  IMAD R7, R10, R7, R8 ;  /* 0x000000070a077224 */ /* 0x000fe400078e0208 */
[----:B------:R-:W-:-:S02]  /*a520*/  IMAD.U32 R5, RZ, RZ, UR43 ;  /* 0x0000002bff057e24 */ /* 0x000fc4000f8e00ff */
[----:B------:R-:W-:Y:S02]  /*a530*/  IMAD.U32 R4, RZ, RZ, UR42 ;  /* 0x0000002aff047e24 */ /* 0x000fe4000f8e00ff */
[----:B------:R-:W-:Y:S01]  /*a540*/  IMAD.U32 R5, RZ, RZ, UR5 ;  /* 0x00000005ff057e24 */ /* 0x000fe2000f8e00ff */
[----:B------:R-:W-:Y:S01]  /*a550*/  ULDC UR5, c[0x0][0xa88] ;  /* 0x0002a20000057ab9 */ /* 0x000fe20000000800 */
[C---:B------:R-:W-:Y:S01]  /*a560*/  IMAD R9, R3.reuse, UR7, R0 ;  /* 0x0000000703097c24 */ /* 0x040fe2000f8e0200 */
[----:B------:R-:W-:Y:S01]  /*a570*/  SHF.R.S32.HI R0, RZ, 0x1f, R7 ;  /* 0x0000001fff007819 */ /* 0x000fe20000011407 */
[----:B------:R-:W-:Y:S01]  /*a580*/  IMAD.WIDE.U32 R4, R3, UR6, R4 ;  /* 0x0000000603047c25 */ /* 0x000fe2000f8e0004 */
[----:B------:R-:W-:-:S03]  /*a590*/  ULDC.64 UR6, c[0x0][0xad8] ;  /* 0x0002b60000067ab9 */ /* 0x000fc60000000a00 */
        /* <DEDUP_REMOVED lines=35> */
.L_x_4197:
[----:B------:R-:W-:Y:S05]  /*a7d0*/  BSYNC B1 ;  /* 0x0000000000017941 */ /* 0x000fea0003800000 */
.L_x_4196:
        /* <DEDUP_REMOVED lines=21> */
.L_x_4199:
[----:B------:R-:W-:Y:S05]  /*a930*/  BSYNC B1 ;  /* 0x0000000000017941 */ /* 0x000fea0003800000 */
.L_x_4198:
        /* <DEDUP_REMOVED lines=21> */
.L_x_4201:
[----:B------:R-:W-:Y:S05]  /*aa90*/  BSYNC B1 ;  /* 0x0000000000017941 */ /* 0x000fea0003800000 */
.L_x_4200:
[----:B------:R-:W-:Y:S01]  /*aaa0*/  VIADD R0, R8, 0x60 ;  /* 0x0000006008007836 */ /* 0x000fe20000000000 */
[----:B0-----:R0:W0:Y:S04]  /*aab0*/  SHFL.IDX PT, R3, R7, 0x3, 0x181f ;  /* 0x00781f0007037f89 */ /* 0x00102800000e0000 */
[----:B------:R-:W-:Y:S01]  /*aac0*/  ISETP.GE.AND P0, PT, R0, R9, PT ;  /* 0x000000090000720c */ /* 0x000fe20003f06270 */
[----:B-1-3--:R1:W3:-:S12]  /*aad0*/  SHFL.IDX PT, R5, R6, 0x3, 0x181f ;  /* 0x00781f0006057f89 */ /* 0x00a2d800000e0000 */
[----:B-1----:R-:W-:Y:S05]  /*aae0*/  @P0 BRA `(.L_x_4193) ;  /* 0x0000000000440947 */ /* 0x002fea0003800000 */
[----:B------:R-:W-:Y:S02]  /*aaf0*/  ULDC UR5, c[0x0][0xac8] ;  /* 0x0002b20000057ab9 */ /* 0x000fe40000000800 */
[----:B------:R-:W-:Y:S02]  /*ab00*/  ISETP.GE.AND P3, PT, R2, UR5, PT ;  /* 0x0000000502007c0c */ /* 0x000fe4000bf66270 */
[----:B------:R-:W-:Y:S02]  /*ab10*/  ISETP.GE.AND P2, PT, R19, UR5, PT ;  /* 0x0000000513007c0c */ /* 0x000fe4000bf46270 */
[----:B------:R-:W-:Y:S02]  /*ab20*/  ISETP.GE.AND P1, PT, R18, UR5, PT ;  /* 0x0000000512007c0c */ /* 0x000fe4000bf26270 */
[----:B------:R-:W-:-:S07]  /*ab30*/  ISETP.GE.AND P0, PT, R22, UR5, PT ;  /* 0x0000000516007c0c */ /* 0x000fce000bf06270 */
[-C--:B--234-:R-:W-:Y:S02]  /*ab40*/  @!P3 LEA R6, P6, R2, R5.reuse, 0x1 ;  /* 0x000000050206b211 */ /* 0x09cfe400078c08ff */
        /* <DEDUP_REMOVED lines=11> */
.L_x_4193:
[----:B------:R-:W-:Y:S05]  /*ac00*/  BSYNC B0 ;  /* 0x0000000000007941 */ /* 0x000fea0003800000 */
.L_x_4185:
[----:B------:R-:W-:Y:S02]  /*ac10*/  ULDC UR5, c[0x0][0xc38] ;  /* 0x00030e0000057ab9 */ /* 0x000fe40000000800 */
[----:B------:R-:W-:-:S06]  /*ac20*/  UISETP.GE.AND UP0, UPT, UR4, UR5, UPT ;  /* 0x000000050400728c */ /* 0x000fcc000bf06270 */
[----:B------:R-:W-:-:S13]  /*ac30*/  PLOP3.LUT P0, PT, PT, PT, UP0, 0x80, 0x0 ;  /* 0x000000000000781c */ /* 0x000fda0003f0f008 */
[----:B------:R-:W-:Y:S05]  /*ac40*/  @!P0 BRA `(.L_x_4202) ;  /* 0xffffff6000688947 */ /* 0x000fea000383ffff */
[----:B------:R-:W-:Y:S05]  /*ac50*/  EXIT ;  /* 0x000000000000794d */ /* 0x000fea0003800000 */
.L_x_4150:
[----:B------:R-:W-:-:S08]  /*ac60*/  NOP ;  /* 0x0000000000007918 */ /* 0x000fd00000000000 */
[----:B------:R-:W0:-:S00]  /*ac70*/  USETMAXREG.DEALLOC.CTAPOOL 0x18 ;  /* 0x00000018000079c8 */ /* 0x000e0000080e0500 */
[----:B0-----:R-:W-:-:S06]  /*ac80*/  LOP3.LUT R0, R0, 0x3, RZ, 0xc0, !PT ;  /* 0x0000000300007812 */ /* 0x001fcc00078ec0ff */
[----:B------:R-:W0:Y:S01]  /*ac90*/  S2UR UR6, SR_CTAID.X ;  /* 0x00000000000679c3 */ /* 0x000e220000002500 */
[----:B------:R-:W-:Y:S01]  /*aca0*/  IMAD.MOV.U32 R18, RZ, RZ, RZ ;  /* 0x000000ffff127224 */ /* 0x000fe200078e00ff */
[----:B------:R-:W1:Y:S02]  /*acb0*/  SHFL.IDX PT, R0, R0, RZ, 0x1f ;  /* 0x00001fff00007589 */ /* 0x000e6400000e0000 */
[----:B-1----:R-:W-:-:S04]  /*acc0*/  ISETP.NE.AND P0, PT, R0, RZ, PT ;  /* 0x000000ff0000720c */ /* 0x002fc80003f05270 */
[----:B------:R-:W0:Y:S01]  /*acd0*/  LDC R0, c[0x0][0xc38] ;  /* 0x00030e00ff007b82 */ /* 0x000e220000000800 */
[----:B------:R-:W-:-:S05]  /*ace0*/  P2R R2, PR, RZ, 0x1 ;  /* 0x00000001ff027803 */ /* 0x000fca0000000000 */
[----:B------:R1:W-:Y:S03]  /*acf0*/  STL [R1+0x20], R2 ;  /* 0x0000200201007387 */ /* 0x0003e60000100800 */
[----:B------:R-:W-:Y:S06]  /*ad00*/  @P0 BAR.ARV 0x4, 0x180 ;  /* 0x0106000000000b1d */ /* 0x000fec0000002000 */
[----:B------:R1:W-:Y:S01]  /*ad10*/  STL [R1+0x1c], RZ ;  /* 0x00001cff01007387 */ /* 0x0003e20000100800 */
[----:B0-----:R-:W-:Y:S01]  /*ad20*/  ISETP.LE.AND P0, PT, R0, UR6, PT ;  /* 0x0000000600007c0c */ /* 0x001fe2000bf03270 */
[----:B------:R-:W-:-:S05]  /*ad30*/  IMAD.MOV.U32 R0, RZ, RZ, 0x1 ;  /* 0x00000001ff007424 */ /* 0x000fca00078e00ff */
[----:B------:R1:W-:Y:S07]  /*ad40*/  STL [R1], R0 ;  /* 0x0000000001007387 */ /* 0x0003ee0000100800 */
[----:B------:R-:W-:Y:S05]  /*ad50*/  @P0 BRA `(.L_x_4203) ;  /* 0x0000004000c40947 */ /* 0x000fea0003800000 */
[----:B------:R-:W0:Y:S01]  /*ad60*/  S2R R5, SR_TID.X ;  /* 0x0000000000057919 */ /* 0x000e220000002100 */
[----:B------:R-:W2:Y:S01]  /*ad70*/  S2UR UR5, SR_CgaCtaId ;  /* 0x00000000000579c3 */ /* 0x000ea20000008800 */
[----:B------:R-:W-:Y:S01]  /*ad80*/  UMOV UR4, 0x400 ;  /* 0x0000040000047882 */ /* 0x000fe20000000000 */
[----:B------:R-:W-:Y:S01]  /*ad90*/  IMAD.MOV.U32 R18, RZ, RZ, RZ ;  /* 0x000000ffff127224 */ /* 0x000fe200078e00ff */
[----:B------:R-:W-:Y:S01]  /*ada0*/  ULDC UR41, c[0x0][0xc] ;  /* 0x0000030000297ab9 */ /* 0x000fe20000000800 */
[----:B------:R-:W-:Y:S01]  /*adb0*/  ULDC.64 UR44, c[0x0][0x198] ;  /* 0x00006600002c7ab9 */ /* 0x000fe20000000a00 */
[----:B--2---:R-:W-:-:S06]  /*adc0*/  ULEA UR4, UR5, UR4, 0x18 ;  /* 0x0000000405047291 */ /* 0x004fcc000f8ec03f */
[----:B------:R-:W-:Y:S01]  /*add0*/  IMAD.U32 R17, RZ, RZ, UR4 ;  /* 0x00000004ff117e24 */ /* 0x000fe2000f8e00ff */
[C---:B0-----:R-:W-:Y:S01]  /*ade0*/  LOP3.LUT R4, R5.reuse, 0x7f, RZ, 0xc0, !PT ;  /* 0x0000007f05047812 */ /* 0x041fe200078ec0ff */
[----:B-1----:R-:W-:-:S05]  /*adf0*/  IMAD.SHL.U32 R0, R5, 0x8, RZ ;  /* 0x0000000805007824 */ /* 0x002fca00078e00ff */
[----:B------:R-:W-:-:S04]  /*ae00*/  LOP3.LUT R2, R0, 0x1f8, RZ, 0xc0, !PT ;  /* 0x000001f800027812 */ /* 0x000fc800078ec0ff */
        /* <DEDUP_REMOVED lines=9> */
[----:B------:R0:W-:Y:S04]  /*aea0*/  STL [R1+0x14], R3 ;  /* 0x0000140301007387 */ /* 0x0001e80000100800 */
[----:B------:R0:W-:Y:S04]  /*aeb0*/  STL [R1+0x10], R2 ;  /* 0x0000100201007387 */ /* 0x0001e80000100800 */
[----:B------:R0:W-:Y:S04]  /*aec0*/  STL [R1], R0 ;  /* 0x0000000001007387 */ /* 0x0001e80000100800 */
[----:B------:R0:W-:Y:S02]  /*aed0*/  STL [R1+0x1c], RZ ;  /* 0x00001cff01007387 */ /* 0x0001e40000100800 */
.L_x_4293:
        /* <DEDUP_REMOVED lines=23> */
.L_x_4204:
[----:B------:R-:W-:Y:S01]  /*b050*/  ULDC UR9, c[0x0][0xc54] ;  /* 0x0003150000097ab9 */ /* 0x000fe20000000800 */
[----:B------:R-:W-:Y:S01]  /*b060*/  UMOV UR5, UR8 ;  /* 0x0000000800057c82 */ /* 0x000fe20008000000 */
[----:B------:R-:W-:-:S11]  /*b070*/  UISETP.NE.AND UP0, UPT, UR9, 0x1, UPT ;  /* 0x000000010900788c */ /* 0x000fd6000bf05270 */
[----:B------:R-:W-:Y:S02]  /*b080*/  @UP0 ULDC.64 UR10, c[0x0][0xc58] ;  /* 0x00031600000a0ab9 */ /* 0x000fe40000000a00 */
[----:B------:R-:W-:-:S04]  /*b090*/  UIMAD.WIDE.U32 UR6, UR8, UR10, URZ ;  /* 0x0000000a080672a5 */ /* 0x000fc8000f8e003f */
[----:B------:R-:W-:-:S04]  /*b0a0*/  @UP0 USHF.R.U32.HI UR5, URZ, UR11, UR7 ;  /* 0x0000000b3f050299 */ /* 0x000fc80008011607 */
[----:B------:R-:W-:-:S12]  /*b0b0*/  UIMAD UR6, UR5, UR9, URZ ;  /* 0x00000009050672a4 */ /* 0x000fd8000f8e023f */
.L_x_4205:
[----:B------:R-:W-:Y:S01]  /*b0c0*/  ULOP3.LUT UR39, URZ, UR5, URZ, 0x33, !UPT ;  /* 0x000000053f277292 */ /* 0x000fe2000f8e333f */
[----:B------:R-:W-:Y:S01]  /*b0d0*/  BSSY B7, `(.L_x_4206) ;  /* 0x00003dc000077945 */ /* 0x000fe20003800000 */
[----:B------:R-:W-:Y:S01]  /*b0e0*/  ULDC UR7, c[0x0][0x448] ;  /* 0x0001120000077ab9 */ /* 0x000fe20000000800 */
[----:B------:R-:W-:Y:S01]  /*b0f0*/  ULDC UR5, c[0x0][0xc3c] ;  /* 0x00030f0000057ab9 */ /* 0x000fe20000000800 */
[----:B------:R-:W-:Y:S02]  /*b100*/  UISETP.NE.AND UP1, UPT, UR7, 0x1, UPT ;  /* 0x000000010700788c */ /* 0x000fe4000bf25270 */
[----:B------:R-:W-:Y:S01]  /*b110*/  UIADD3 UR39, UR39, UR5, URZ ;  /* 0x0000000527277290 */ /* 0x000fe2000fffe03f */
[----:B------:R-:W-:Y:S01]  /*b120*/  ULDC.64 UR10, c[0x0][0x418] ;  /* 0x00010600000a7ab9 */ /* 0x000fe20000000a00 */
[----:B------:R-:W-:Y:S02]  /*b130*/  UIADD3 UR5, UR8, -UR6, URZ ;  /* 0x8000000608057290 */ /* 0x000fe4000fffe03f */
[----:B------:R-:W-:-:S02]  /*b140*/  UISETP.NE.U32.AND UP0, UPT, UR10, URZ, UPT ;  /* 0x0000003f0a00728c */ /* 0x000fc4000bf05070 */
[----:B------:R-:W-:Y:S02]  /*b150*/  USHF.L.U32 UR8, UR39, 0x7, URZ ;  /* 0x0000000727087899 */ /* 0x000fe4000800063f */
[----:B------:R-:W-:Y:S01]  /*b160*/  UISETP.NE.AND.EX UP0, UPT, UR11, URZ, UPT, UP0 ;  /* 0x0000003f0b00728c */ /* 0x000fe2000bf05300 */
[----:B------:R-:W-:Y:S01]  /*b170*/  ULDC UR7, c[0x0][0x288] ;  /* 0x0000a20000077ab9 */ /* 0x000fe20000000800 */
[----:B------:R-:W-:Y:S01]  /*b180*/  UIADD3 UR8, UR8, 0x7f, URZ ;  /* 0x0000007f08087890 */ /* 0x000fe2000fffe03f */
[----:B------:R-:W-:Y:S01]  /*b190*/  ULDC UR6, c[0x0][0x424] ;  /* 0x0001090000067ab9 */ /* 0x000fe20000000800 */
[----:B------:R-:W-:Y:S02]  /*b1a0*/  UIADD3 UR13, -UR7, 0x60, URZ ;  /* 0x00000060070d7890 */ /* 0x000fe4000fffe13f */
[----:B------:R-:W-:Y:S01]  /*b1b0*/  USEL UR9, UR6, 0x1, UP0 ;  /* 0x0000000106097887 */ /* 0x000fe20008000000 */
[----:B------:R-:W-:Y:S01]  /*b1c0*/  @UP1 ULDC UR7, c[0x0][0x44c] ;  /* 0x0001130000071ab9 */ /* 0x000fe20000000800 */
[----:B------:R-:W-:Y:S01]  /*b1d0*/  ULDC UR12, c[0x0][0x2f0] ;  /* 0x0000bc00000c7ab9 */ /* 0x000fe20000000800 */
[----:B------:R-:W-:Y:S01]  /*b1e0*/  UIMAD.WIDE.U32 UR6, UR8, UR7, URZ ;  /* 0x00000007080672a5 */ /* 0x000fe2000f8e003f */
[----:B------:R-:W-:Y:S01]  /*b1f0*/  @UP1 ULDC UR14, c[0x0][0x450] ;  /* 0x00011400000e1ab9 */ /* 0x000fe20000000800 */
[----:B------:R-:W-:-:S02]  /*b200*/  UIMAD UR13, UR9, UR12, UR13 ;  /* 0x0000000c090d72a4 */ /* 0x000fc4000f8e020d */
[----:B------:R-:W-:Y:S02]  /*b210*/  @UP1 USHF.R.U32.HI UR8, URZ, UR14, UR7 ;  /* 0x0000000e3f081299 */ /* 0x000fe40008011607 */
[----:B------:R-:W-:Y:S02]  /*b220*/  UIMAD UR6, UR9, UR12, 0x5f ;  /* 0x0000005f090674a4 */ /* 0x000fe4000f8e020c */
[----:B------:R-:W-:Y:S02]  /*b230*/  UIADD3 UR8, UR13, UR8, URZ ;  /* 0x000000080d087290 */ /* 0x000fe4000fffe03f */
[----:B------:R-:W-:Y:S02]  /*b240*/  UIMAD.WIDE UR6, UR6, 0x2aaaaaab, URZ ;  /* 0x2aaaaaab060678a5 */ /* 0x000fe4000f8e023f */
[----:B------:R-:W-:Y:S02]  /*b250*/  UIMAD.WIDE UR8, UR8, 0x2aaaaaab, URZ ;  /* 0x2aaaaaab080878a5 */ /* 0x000fe4000f8e023f */
[----:B------:R-:W-:-:S02]  /*b260*/  USHF.R.U32.HI UR12, URZ, 0x1f, UR7 ;  /* 0x0000001f3f0c7899 */ /* 0x000fc40008011607 */
[----:B------:R-:W-:Y:S01]  /*b270*/  USHF.R.U32.HI UR6, URZ, 0x1f, UR9 ;  /* 0x0000001f3f067899 */ /* 0x000fe20008011609 */
[----:B------:R-:W-:Y:S01]  /*b280*/  ULDC UR11, c[0x0][0xc48] ;  /* 0x00031200000b7ab9 */ /* 0x000fe20000000800 */
[----:B------:R-:W-:Y:S02]  /*b290*/  ULEA.HI.SX32 UR12, UR7, UR12, 0x1c ;  /* 0x0000000c070c7291 */ /* 0x000fe4000f8fe23f */
[----:B------:R-:W-:Y:S02]  /*b2a0*/  ULEA.HI.SX32 UR6, UR9, UR6, 0x1c ;  /* 0x0000000609067291 */ /* 0x000fe4000f8fe23f */
[----:B------:R-:W-:Y:S02]  /*b2b0*/  UISETP.NE.AND UP0, UPT, UR11, 0x1, UPT ;  /* 0x000000010b00788c */ /* 0x000fe4000bf05270 */
[----:B------:R-:W-:Y:S01]  /*b2c0*/  UISETP.LT.AND UP1, UPT, UR12, UR6, UPT ;  /* 0x000000060c00728c */ /* 0x000fe2000bf21270 */
[----:B------:R-:W-:-:S03]  /*b2d0*/  ULDC UR10, c[0x0][0xc54] ;  /* 0x00031500000a7ab9 */ /* 0x000fc60000000800 */
[----:B------:R-:W-:Y:S02]  /*b2e0*/  USEL UR38, UR12, UR6, UP1 ;  /* 0x000000060c267287 */ /* 0x000fe40008800000 */
[----:B------:R-:W-:-:S03]  /*b2f0*/  UIMAD UR10, UR4, UR10, UR5 ;  /* 0x0000000a040a72a4 */ /* 0x000fc6000f8e0205 */
[----:B------:R-:W-:Y:S01]  /*b300*/  @UP0 ULDC UR4, c[0x0][0xc4c] ;  /* 0x0003130000040ab9 */ /* 0x000fe20000000800 */
[----:B------:R-:W-:Y:S01]  /*b310*/  ISETP.LT.AND P0, PT, RZ, UR38, PT ;  /* 0x00000026ff007c0c */ /* 0x000fe2000bf01270 */
[----:B------:R-:W-:Y:S01]  /*b320*/  UIMAD.WIDE.U32 UR4, UR10, UR4, URZ ;  /* 0x000000040a0472a5 */ /* 0x000fe2000f8e003f */
[----:B------:R-:W-:Y:S01]  /*b330*/  @UP0 ULDC UR7, c[0x0][0xc50] ;  /* 0x0003140000070ab9 */ /* 0x000fe20000000800 */
[----:B------:R-:W-:Y:S02]  /*b340*/  UMOV UR42, UR10 ;  /* 0x0000000a002a7c82 */ /* 0x000fe40008000000 */
[----:B------:R-:W-:-:S04]  /*b350*/  @UP0 USHF.R.U32.HI UR42, URZ, UR7, UR5 ;  /* 0x000000073f2a0299 */ /* 0x000fc80008011605 */
[----:B------:R-:W-:-:S04]  /*b360*/  UIADD3 UR36, -UR42, URZ, URZ ;  /* 0x0000003f2a247290 */ /* 0x000fc8000fffe13f */
[----:B------:R-:W-:Y:S01]  /*b370*/  UIMAD UR36, UR11, UR36, UR10 ;  /* 0x000000240b2472a4 */ /* 0x000fe2000f8e020a */
[----:B------:R-:W-:Y:S11]  /*b380*/  @P0 BRA `(.L_x_4207) ;  /* 0x0000000000480947 */ /* 0x000ff60003800000 */
        /* <DEDUP_REMOVED lines=18> */
.L_x_4207:
        /* <DEDUP_REMOVED lines=20> */
.L_x_4210:
[----:B------:R-:W-:Y:S05]  /*b5f0*/  BSYNC B6 ;  /* 0x0000000000067941 */ /* 0x000fea0003800000 */
.L_x_4209:
        /* <DEDUP_REMOVED lines=20> */
.L_x_4213:
        /* <DEDUP_REMOVED lines=15> */
.L_x_4212:
[----:B------:R-:W-:Y:S05]  /*b830*/  BSYNC B6 ;  /* 0x0000000000067941 */ /* 0x000fea0003800000 */
.L_x_4211:
        /* <DEDUP_REMOVED lines=19> */
[----:B------:R-:W-:-:S05]  /*b970*/  P2R R5, PR, RZ, 0x2 ;  /* 0x00000002ff057803 */ /* 0x000fca0000000000 */
[----:B------:R0:W-:Y:S01]  /*b980*/  STL [R1+0xc], R5 ;  /* 0x00000c0501007387 */ /* 0x0001e20000100800 */
[----:B--2---:R-:W-:Y:S02]  /*b990*/  SHF.R.S32.HI R7, RZ, 0x1f, R19 ;  /* 0x0000001fff077819 */ /* 0x004fe40000011413 */
[----:B------:R-:W-:-:S03]  /*b9a0*/  SEL R16, R19, RZ, !P1 ;  /* 0x000000ff13107207 */ /* 0x000fc60004800000 */
[----:B------:R0:W-:Y:S01]  /*b9b0*/  STL [R1+0x4], R7 ;  /* 0x0000040701007387 */ /* 0x0001e20000100800 */
[----:B------:R-:W-:Y:S05]  /*b9c0*/  BRA.DIV UR4, `(.L_x_4214) ;  /* 0x0000003e04287947 */ /* 0x000fea000b800000 */
[----:B------:R1:W2:Y:S02]  /*b9d0*/  SHFL.IDX PT, R14, R4, RZ, 0x1f ;  /* 0x00001fff040e7589 */ /* 0x0002a400000e0000 */
.L_x_4308:
[----:B------:R-:W-:Y:S01]  /*b9e0*/  PLOP3.LUT P2, PT, PT, PT, PT, 0x8, 0x0 ;  /* 0x000000000000781c */ /* 0x000fe20003f4e170 */
[----:B------:R3:W-:Y:S01]  /*b9f0*/  STL [R1+0x18], R0 ;  /* 0x0000180001007387 */ /* 0x0007e20000100800 */
[----:B--2---:R-:W-:Y:S02]  /*ba00*/  ISETP.NE.AND P0, PT, R14, RZ, PT ;  /* 0x000000ff0e00720c */ /* 0x004fe40003f05270 */
[----:B-1----:R-:W-:-:S05]  /*ba10*/  P2R R4, PR, RZ, 0x4 ;  /* 0x00000004ff047803 */ /* 0x002fca0000000000 */
[----:B------:R3:W-:Y:S06]  /*ba20*/  STL [R1+0x8], R4 ;  /* 0x0000080401007387 */ /* 0x0007ec0000100800 */
[----:B------:R-:W-:Y:S05]  /*ba30*/  @P0 BRA `(.L_x_4215) ;  /* 0x0000000000f00947 */ /* 0x000fea0003800000 */
[----:B------:R-:W-:-:S03]  /*ba40*/  UMOV UR4, 0xffffffff ;  /* 0xffffffff00047882 */ /* 0x000fc60000000000 */
[----:B------:R-:W-:Y:S05]  /*ba50*/  BRA.DIV UR4, `(.L_x_4216) ;  /* 0x0000003e04247947 */ /* 0x000fea000b800000 */
[----:B------:R-:W-:-:S13]  /*ba60*/  ELECT P6, URZ, PT ;  /* 0x00000000003f782f */ /* 0x000fda00038c0000 */
.L_x_4311:
[----:B------:R-:W-:Y:S05]  /*ba70*/  @!P6 BRA `(.L_x_4215) ;  /* 0x0000000000e0e947 */ /* 0x000fea0003800000 */
[----:B------:R-:W-:Y:S01]  /*ba80*/  IMAD.MOV.U32 R16, RZ, RZ, R19 ;  /* 0x000000ffff107224 */ /* 0x000fe200078e0013 */
[----:B------:R-:W-:Y:S06]  /*ba90*/  @!P1 BRA `(.L_x_4217) ;  /* 0x00000000004c9947 */ /* 0x000fec0003800000 */
[----:B------:R-:W1:Y:S01]  /*baa0*/  LDC R6, c[0x0][0x43c] ;  /* 0x00010f00ff067b82 */ /* 0x000e620000000800 */
[----:B------:R-:W-:Y:S01]  /*bab0*/  IMAD.MOV.U32 R8, RZ, RZ, R0 ;  /* 0x000000ffff087224 */ /* 0x000fe200078e0000 */
[----:B------:R-:W-:Y:S01]  /*bac0*/  ULDC.64 UR4, c[0x0][0x428] ;  /* 0x00010a0000047ab9 */ /* 0x000fe20000000a00 */
[----:B-1----:R-:W-:-:S13]  /*bad0*/  ISETP.NE.AND P0, PT, R6, 0x1, PT ;  /* 0x000000010600780c */ /* 0x002fda0003f05270 */
[----:B0--3--:R-:W0:Y:S02]  /*bae0*/  @P0 LDC.64 R4, c[0x0][0x440] ;  /* 0x00011000ff040b82 */ /* 0x009e240000000a00 */
        /* <DEDUP_REMOVED lines=14> */
.L_x_4217:
[----:B---3--:R-:W2:Y:S01]  /*bbd0*/  LDL R0, [R1] ;  /* 0x0000000001007983 */ /* 0x008ea20000100800 */
[----:B-1----:R-:W-:Y:S01]  /*bbe0*/  IMAD R3, R18, 0x8, R17 ;  /* 0x0000000812037824 */ /* 0x002fe200078e0211 */
[----:B0-----:R-:W0:Y:S02]  /*bbf0*/  S2R R7, SR_TID.X ;  /* 0x0000000000077919 */ /* 0x001e240000002100 */
[----:B0-----:R-:W-:-:S04]  /*bc00*/  LOP3.LUT R7, R7, 0x7f, RZ, 0xc0, !PT ;  /* 0x0000007f07077812 */ /* 0x001fc800078ec0ff */
[----:B------:R-:W-:Y:S02]  /*bc10*/  ISETP.NE.AND P1, PT, R7, RZ, PT ;  /* 0x000000ff0700720c */ /* 0x000fe40003f25270 */
[----:B--2---:R-:W-:-:S04]  /*bc20*/  SHF.L.U32 R0, R0, 0x1f, RZ ;  /* 0x0000001f00007819 */ /* 0x004fc800000006ff */
[----:B------:R-:W0:Y:S02]  /*bc30*/  SYNCS.PHASECHK.TRANS64.TRYWAIT P0, [R3+URZ+0x22840], R0 ;  /* 0x02284000030075a7 */ /* 0x000e24000800017f */
[----:B0-----:R-:W-:Y:S05]  /*bc40*/  @!P0 BRA `(.L_x_4218) ;  /* 0x0000003800c88947 */ /* 0x001fea0003800000 */
.L_x_4312:
        /* <DEDUP_REMOVED lines=8> */
.L_x_4219:
        /* <DEDUP_REMOVED lines=10> */
[----:B------:R-:W-:-:S02]  /*bd70*/  UMOV UR34, URZ ;  /* 0x0000003f00227c82 */ /* 0x000fc40008000000 */
[----:B------:R-:W-:-:S03]  /*bd80*/  P2R R0, PR, RZ, 0x1 ;  /* 0x00000001ff007803 */ /* 0x000fc60000000000 */
[----:B------:R-:W-:Y:S02]  /*bd90*/  UIADD3 UR33, UR33, 0x22830, URZ ;  /* 0x0002283021217890 */ /* 0x000fe4000fffe03f */
[----:B------:R1:W-:Y:S02]  /*bda0*/  STL [R1+0x8], R0 ;  /* 0x0000080001007387 */ /* 0x0003e40000100800 */
[----:B------:R-:W-:Y:S01]  /*bdb0*/  UIADD3 UR32, UR32, 0x1c400, URZ ;  /* 0x0001c40020207890 */ /* 0x000fe2000fffe03f */
[----:B--2---:R-:W-:-:S13]  /*bdc0*/  R2UR UR35, R2 ;  /* 0x00000000022372ca */ /* 0x004fda00000e0000 */
[----:B------:R-:W-:-:S09]  /*bdd0*/  UIMAD UR35, UR35, 0x60, URZ ;  /* 0x00000060232378a4 */ /* 0x000fd2000f8e023f */
[----:B------:R1:W-:Y:S02]  /*bde0*/  UTMALDG.4D [UR32], [UR4], desc[UR6] ;  /* 0x00000620040075b4 */ /* 0x0003e40008019000 */
[----:B-1----:R-:W-:Y:S01]  /*bdf0*/  NOP ;  /* 0x0000000000007918 */ /* 0x002fe20000000000 */
.L_x_4215:
[----:B---3--:R-:W-:Y:S01]  /*be00*/  VIADD R0, R17, 0x18400 ;  /* 0x0001840011007836 */ /* 0x008fe20000000000 */
        /* <DEDUP_REMOVED lines=9> */
[----:B------:R-:W-:Y:S02]  /*bea0*/  IMAD.U32 R4, RZ, RZ, UR6 ;  /* 0x00000006ff047e24 */ /* 0x000fe4000f8e00ff */
[----:B------:R-:W1:Y:S01]  /*beb0*/  LDC.64 R2, c[0x4][R2] ;  /* 0x0100000002027b82 */ /* 0x000e620000000a00 */
[----:B0-----:R-:W-:Y:S02]  /*bec0*/  IMAD.U32 R5, RZ, RZ, UR7 ;  /* 0x00000007ff057e24 */ /* 0x001fe4000f8e00ff */
        /* <DEDUP_REMOVED lines=8> */
[----:B-1----:R-:W-:Y:S05]  /*bf50*/  CALL.ABS.NOINC R2 ;  /* 0x0000000002007343 */ /* 0x002fea0003c00000 */
.L_x_4221:
[----:B------:R-:W-:Y:S05]  /*bf60*/  BSYNC B6 ;  /* 0x0000000000067941 */ /* 0x000fea0003800000 */
.L_x_4220:
[----:B------:R1:W5:Y:S01]  /*bf70*/  LDL R10, [R1+0x14] ;  /* 0x00001400010a7983 */ /* 0x0003620000100800 */
[----:B0-----:R-:W0:Y:S01]  /*bf80*/  LDC R7, c[0x0][0x448] ;  /* 0x00011200ff077b82 */ /* 0x001e220000000800 */
[----:B------:R-:W2:Y:S01]  /*bf90*/  S2R R0, SR_TID.X ;  /* 0x0000000000007919 */ /* 0x000ea20000002100 */
[----:B------:R-:W3:Y:S01]  /*bfa0*/  S2R R2, SR_TID.X ;  /* 0x0000000000027919 */ /* 0x000ee20000002100 */
[----:B------:R-:W-:Y:S01]  /*bfb0*/  USHF.R.S32.HI UR4, URZ, 0x1f, UR36 ;  /* 0x0000001f3f047899 */ /* 0x000fe20008011424 */
[----:B------:R-:W-:Y:S01]  /*bfc0*/  ULDC.64 UR8, c[0x0][0x2d8] ;  /* 0x0000b60000087ab9 */ /* 0x000fe20000000a00 */
[----:B0-----:R-:W-:Y:S01]  /*bfd0*/  ISETP.NE.AND P0, PT, R7, 0x1, PT ;  /* 0x000000010700780c */ /* 0x001fe20003f05270 */
[----:B--2---:R-:W-:-:S12]  /*bfe0*/  IMAD.SHL.U32 R4, R0, 0x10, RZ ;  /* 0x0000001000047824 */ /* 0x004fd800078e00ff */
[----:B------:R-:W0:Y:S01]  /*bff0*/  @P0 LDC R3, c[0x0][0x44c] ;  /* 0x00011300ff030b82 */ /* 0x000e220000000800 */
[----:B---3--:R-:W-:-:S04]  /*c000*/  LOP3.LUT R2, R2, 0x7f, RZ, 0xc0, !PT ;  /* 0x0000007f02027812 */ /* 0x008fc800078ec0ff */
[----:B------:R-:W-:-:S03]  /*c010*/  SHF.R.U32.HI R2, RZ, 0x3, R2 ;  /* 0x00000003ff027819 */ /* 0x000fc60000011602 */
[----:B------:R-:W2:Y:S01]  /*c020*/  @P0 LDC R0, c[0x0][0x450] ;  /* 0x00011400ff000b82 */ /* 0x000ea20000000800 */
[----:B------:R-:W-:Y:S01]  /*c030*/  LOP3.LUT R4, R2, 0x70, R4, 0xf8, !PT ;  /* 0x0000007002047812 */ /* 0x000fe200078ef804 */
[----:B------:R-:W-:Y:S01]  /*c040*/  IMAD.U32 R2, RZ, RZ, UR39 ;  /* 0x00000027ff027e24 */ /* 0x000fe2000f8e00ff */
[----:B------:R-:W-:Y:S02]  /*c050*/  UIMAD UR6, UR4, UR8, URZ ;  /* 0x00000008040672a4 */ /* 0x000fe4000f8e023f */
[----:B------:R-:W-:Y:S01]  /*c060*/  UIMAD.WIDE.U32 UR4, UR36, UR8, URZ ;  /* 0x00000008240472a5 */ /* 0x000fe2000f8e003f */
[----:B------:R-:W-:Y:S01]  /*c070*/  IMAD R2, R2, 0x80, R4 ;  /* 0x0000008002027824 */ /* 0x000fe200078e0204 */
[----:B------:R-:W-:Y:S02]  /*c080*/  UIMAD UR6, UR36, UR9, UR6 ;  /* 0x00000009240672a4 */ /* 0x000fe4000f8e0206 */
[----:B------:R-:W-:Y:S02]  /*c090*/  USHF.R.S32.HI UR7, URZ, 0x1f, UR42 ;  /* 0x0000001f3f077899 */ /* 0x000fe4000801142a */
[----:B------:R-:W-:Y:S01]  /*c0a0*/  UIADD3 UR5, UR5, UR6, URZ ;  /* 0x0000000605057290 */ /* 0x000fe2000fffe03f */
[----:B------:R-:W-:Y:S01]  /*c0b0*/  IMAD.MOV.U32 R6, RZ, RZ, R2 ;  /* 0x000000ffff067224 */ /* 0x000fe200078e0002 */
[----:B------:R-:W-:Y:S01]  /*c0c0*/  ULDC.64 UR8, c[0x0][0x2e0] ;  /* 0x0000b80000087ab9 */ /* 0x000fe20000000a00 */
[----:B0-----:R-:W-:Y:S01]  /*c0d0*/  @P0 IMAD.HI.U32 R3, R2, R3, RZ ;  /* 0x0000000302030227 */ /* 0x001fe200078e00ff */
[----:B------:R-:W-:Y:S01]  /*c0e0*/  UIMAD.WIDE.U32 UR4, UR42, UR8, UR4 ;  /* 0x000000082a0472a5 */ /* 0x000fe2000f8e0004 */
[----:B------:R-:W0:Y:S01]  /*c0f0*/  S2R R9, SR_TID.X ;  /* 0x0000000000097919 */ /* 0x000e220000002100 */
[----:B------:R-:W-:-:S02]  /*c100*/  UIMAD UR6, UR7, UR8, URZ ;  /* 0x00000008070672a4 */ /* 0x000fc4000f8e023f */
[----:B--2---:R-:W-:Y:S02]  /*c110*/  @P0 SHF.R.U32.HI R6, RZ, R0, R3 ;  /* 0x00000000ff060219 */ /* 0x004fe40000011603 */
[----:B------:R-:W-:Y:S01]  /*c120*/  UIMAD UR6, UR42, UR9, UR6 ;  /* 0x000000092a0672a4 */ /* 0x000fe2000f8e0206 */
[----:B------:R-:W-:Y:S02]  /*c130*/  IMAD.U32 R4, RZ, RZ, UR4 ;  /* 0x00000004ff047e24 */ /* 0x000fe4000f8e00ff */
        /* <DEDUP_REMOVED lines=26> */
[----:B-1----:R-:W-:Y:S10]  /*c2e0*/  BRA.DIV UR4, `(.L_x_4222) ;  /* 0x0000003604347947 */ /* 0x002ff4000b800000 */
[----:B------:R-:W0:Y:S01]  /*c2f0*/  S2R R6, SR_TID.X ;  /* 0x0000000000067919 */ /* 0x000e220000002100 */
[----:B------:R-:W-:Y:S01]  /*c300*/  IMAD.U32 R4, RZ, RZ, UR39 ;  /* 0x00000027ff047e24 */ /* 0x000fe2000f8e00ff */
[----:B------:R-:W-:Y:S01]  /*c310*/  ULDC UR4, c[0x0][0x288] ;  /* 0x0000a20000047ab9 */ /* 0x000fe20000000800 */
[----:B------:R-:W1:Y:S01]  /*c320*/  S2R R8, SR_TID.X ;  /* 0x0000000000087919 */ /* 0x000e620000002100 */
[----:B------:R-:W-:Y:S01]  /*c330*/  IMAD R3, R7, UR4, RZ ;  /* 0x0000000407037c24 */ /* 0x000fe2000f8e02ff */
[----:B------:R-:W-:Y:S01]  /*c340*/  SHFL.IDX PT, R9, R2, 0x1, 0x181f ;  /* 0x00381f0002097f89 */ /* 0x000fe200000e0000 */
[----:B0-----:R-:W-:-:S04]  /*c350*/  LOP3.LUT R6, R6, 0x7f, RZ, 0xc0, !PT ;  /* 0x0000007f06067812 */ /* 0x001fc800078ec0ff */
[----:B------:R-:W-:Y:S01]  /*c360*/  SHF.R.U32.HI R6, RZ, 0x3, R6 ;  /* 0x00000003ff067819 */ /* 0x000fe20000011606 */
[----:B-1----:R-:W-:Y:S02]  /*c370*/  IMAD.SHL.U32 R11, R8, 0x8, RZ ;  /* 0x00000008080b7824 */ /* 0x002fe400078e00ff */
[----:B------:R-:W-:Y:S02]  /*c380*/  SHFL.IDX PT, R8, R0, 0x1, 0x181f ;  /* 0x00381f0000087f89 */ /* 0x000fe400000e0000 */
[----:B------:R-:W-:Y:S01]  /*c390*/  IMAD R4, R4, 0x80, R6 ;  /* 0x0000008004047824 */ /* 0x000fe200078e0206 */
[----:B------:R-:W-:Y:S01]  /*c3a0*/  LOP3.LUT R11, R11, 0x38, RZ, 0xc0, !PT ;  /* 0x000000380b0b7812 */ /* 0x000fe200078ec0ff */
[----:B------:R-:W0:Y:S02]  /*c3b0*/  SHFL.IDX PT, R6, R0, RZ, 0x181f ;  /* 0x00181fff00067589 */ /* 0x000e2400000e0000 */
[C---:B------:R-:W-:Y:S01]  /*c3c0*/  VIADD R5, R4.reuse, 0x10 ;  /* 0x0000001004057836 */ /* 0x040fe20000000000 */
[----:B------:R-:W-:-:S04]  /*c3d0*/  ISETP.GE.AND P3, PT, R4, R3, PT ;  /* 0x000000030400720c */ /* 0x000fc80003f66270 */
[----:B------:R-:W-:Y:S02]  /*c3e0*/  ISETP.GE.AND P1, PT, R5, R3, PT ;  /* 0x000000030500720c */ /* 0x000fe40003f26270 */
[----:B------:R-:W1:Y:S07]  /*c3f0*/  SHFL.IDX PT, R5, R2, RZ, 0x181f ;  /* 0x00181fff02057589 */ /* 0x000e6e00000e0000 */
[----:B0-----:R-:W-:-:S05]  /*c400*/  @!P3 LEA R6, P2, R11, R6, 0x1 ;  /* 0x000000060b06b211 */ /* 0x001fca00078408ff */
[----:B-1----:R-:W-:-:S04]  /*c410*/  @!P3 IMAD.X R5, RZ, RZ, R5, P2 ;  /* 0x000000ffff05b224 */ /* 0x002fc800010e0605 */
        /* <DEDUP_REMOVED lines=40> */
[----:B0-----:R-:W0:Y:S04]  /*c6a0*/  SHFL.IDX PT, R6, R0, 0x6, 0x181f ;  /* 0x00d81f0000067f89 */ /* 0x001e2800000e0000 */
[----:B------:R-:W1:Y:S03]  /*c6b0*/  SHFL.IDX PT, R0, R0, 0x7, 0x181f ;  /* 0x00f81f0000007f89 */ /* 0x000e6600000e0000 */
[----:B0-----:R-:W-:-:S05]  /*c6c0*/  @!P1 LEA R6, P2, R11, R6, 0x1 ;  /* 0x000000060b069211 */ /* 0x001fca00078408ff */
[----:B------:R-:W-:-:S04]  /*c6d0*/  @!P1 IMAD.X R5, RZ, RZ, R5, P2 ;  /* 0x000000ffff059224 */ /* 0x000fc800010e0605 */
[----:B------:R-:W-:Y:S02]  /*c6e0*/  @!P1 IMAD.MOV.U32 R7, RZ, RZ, R5 ;  /* 0x000000ffff079224 */ /* 0x000fe400078e0005 */
[----:B------:R0:W2:Y:S04]  /*c6f0*/  SHFL.IDX PT, R5, R2, 0x7, 0x181f ;  /* 0x00f81f0002057f89 */ /* 0x0000a800000e0000 */
[----:B-1----:R0:W-:Y:S02]  /*c700*/  @!P1 LDGSTS.E.BYPASS.LTC128B.128 [R10+0x1b400], desc[UR46][R6.64], !P0 ;  /* 0x1b400000060a9fae */ /* 0x0021e4000c101d6e */
.L_x_4329:
[----:B0-----:R-:W0:Y:S01]  /*c710*/  S2R R2, SR_TID.X ;  /* 0x0000000000027919 */ /* 0x001e220000002100 */
[----:B------:R-:W-:-:S05]  /*c720*/  VIADD R4, R4, 0x70 ;  /* 0x0000007004047836 */ /* 0x000fca0000000000 */
[----:B------:R-:W-:Y:S01]  /*c730*/  ISETP.GE.AND P1, PT, R4, R3, PT ;  /* 0x000000030400720c */ /* 0x000fe20003f26270 */
[----:B0-----:R-:W-:-:S05]  /*c740*/  IMAD.SHL.U32 R2, R2, 0x8, RZ ;  /* 0x0000000802027824 */ /* 0x001fca00078e00ff */
[----:B------:R-:W-:-:S07]  /*c750*/  LOP3.LUT R2, R2, 0x38, RZ, 0xc0, !PT ;  /* 0x0000003802027812 */ /* 0x000fce00078ec0ff */
[----:B------:R-:W-:-:S05]  /*c760*/  @!P1 LEA R2, P2, R2, R0, 0x1 ;  /* 0x0000000002029211 */ /* 0x000fca00078408ff */
[----:B--2---:R-:W-:-:S05]  /*c770*/  @!P1 IMAD.X R3, RZ, RZ, R5, P2 ;  /* 0x000000ffff039224 */ /* 0x004fca00010e0605 */
[----:B------:R-:W-:Y:S01]  /*c780*/  @!PT LDS RZ, [RZ] ;  /* 0x00000000fffff984 */ /* 0x000fe20000000800 */
[----:B------:R-:W-:Y:S01]  /*c790*/  @!PT LDS RZ, [RZ] ;  /* 0x00000000fffff984 */ /* 0x000fe20000000800 */
[----:B------:R-:W-:Y:S01]  /*c7a0*/  @!PT LDS RZ, [RZ] ;  /* 0x00000000fffff984 */ /* 0x000fe20000000800 */
[----:B------:R0:W-:Y:S01]  /*c7b0*/  @!P1 LDGSTS.E.BYPASS.LTC128B.128 [R10+0x1bc00], desc[UR46][R2.64], !P0 ;  /* 0x1bc00000020a9fae */ /* 0x0001e2000c101d6e */
[----:B------:R-:W-:Y:S01]  /*c7c0*/  PLOP3.LUT P0, PT, PT, PT, PT, 0x80, 0x0 ;  /* 0x000000000000781c */ /* 0x000fe20003f0f070 */
[----:B------:R-:W-:-:S12]  /*c7d0*/  NOP ;  /* 0x0000000000007918 */ /* 0x000fd80000000000 */
.L_x_4223:
[----:B------:R-:W-:Y:S02]  /*c7e0*/  PLOP3.LUT P1, PT, P1, P0, PT, 0xa2, 0x0 ;  /* 0x000000000000781c */ /* 0x000fe40000f21472 */
[----:B------:R-:W-:-:S08]  /*c7f0*/  @P0 R2UR P1, UR4, R17 ;  /* 0x00000000110402ca */ /* 0x000fd00000020000 */
[----:B------:R-:W-:-:S05]  /*c800*/  @P0 PLOP3.LUT P0, PT, P1, PT, PT, 0x80, 0x0 ;  /* 0x000000000000081c */ /* 0x000fca0000f0f070 */
[----:B------:R-:W-:Y:S01]  /*c810*/  @!P1 SYNCS.ARRIVE.TRANS64.RED.A0T1 RZ, [UR4+0x22800], RZ ;  /* 0x022800ffffff99a7 */ /* 0x000fe20008200404 */
[----:B------:R-:W-:Y:S07]  /*c820*/  @!P1 ARRIVES.LDGSTSBAR.64.TRANSCNT [UR4+0x22800] ;  /* 0x02280000ff0099b0 */ /* 0x000fee0008000a84 */
[----:B------:R-:W-:Y:S05]  /*c830*/  @P0 BRA.U.ANY `(.L_x_4223) ;  /* 0xfffffffd00e80947 */ /* 0x000fea000393ffff */
[----:B0-----:R-:W2:Y:S02]  /*c840*/  LDL.LU R2, [R1+0x1c] ;  /* 0x00001c0001027983 */ /* 0x001ea40000300800 */
        /* <DEDUP_REMOVED lines=11> */
.L_x_4330:
[----:B------:R-:W-:Y:S05]  /*c900*/  BSYNC B0 ;  /* 0x0000000000007941 */ /* 0x000fea0003800000 */
.L_x_4224:
[----:B------:R-:W2:Y:S01]  /*c910*/  LDL R2, [R1+0x8] ;  /* 0x0000080001027983 */ /* 0x000ea20000100800 */
[----:B------:R-:W-:Y:S01]  /*c920*/  BSSY B0, `(.L_x_4226) ;  /* 0x0000059000007945 */ /* 0x000fe20003800000 */
[----:B--2---:R-:W-:-:S13]  /*c930*/  ISETP.NE.AND P0, PT, R2, RZ, PT ;  /* 0x000000ff0200720c */ /* 0x004fda0003f05270 */
[----:B------:R-:W-:Y:S05]  /*c940*/  @!P0 BRA `(.L_x_4227) ;  /* 0x0000000400588947 */ /* 0x000fea0003800000 */
[----:B------:R-:W2:Y:S01]  /*c950*/  LDL R3, [R1] ;  /* 0x0000000001037983 */ /* 0x000ea20000100800 */
[----:B------:R-:W1:Y:S02]  /*c960*/  S2R R2, SR_TID.X ;  /* 0x0000000000027919 */ /* 0x000e640000002100 */
[----:B-1----:R-:W-:Y:S01]  /*c970*/  LOP3.LUT R4, R2, 0x7f, RZ, 0xc0, !PT ;  /* 0x0000007f02047812 */ /* 0x002fe200078ec0ff */
[----:B------:R-:W-:Y:S01]  /*c980*/  IMAD R2, R18, 0x8, R17 ;  /* 0x0000000812027824 */ /* 0x000fe200078e0211 */
[----:B------:R-:W-:Y:S02]  /*c990*/  BSSY B1, `(.L_x_4228) ;  /* 0x0000005000017945 */ /* 0x000fe40003800000 */
[----:B------:R-:W-:Y:S02]  /*c9a0*/  ISETP.NE.AND P1, PT, R4, RZ, PT ;  /* 0x000000ff0400720c */ /* 0x000fe40003f25270 */
[----:B--2---:R-:W-:-:S04]  /*c9b0*/  SHF.L.U32 R3, R3, 0x1f, RZ ;  /* 0x0000001f03037819 */ /* 0x004fc800000006ff */
[----:B------:R-:W1:Y:S02]  /*c9c0*/  SYNCS.PHASECHK.TRANS64.TRYWAIT P0, [R2+URZ+0x22860], R3 ;  /* 0x02286003020075a7 */ /* 0x000e64000800017f */
[----:B-1----:R-:W-:Y:S05]  /*c9d0*/  @!P0 BRA `(.L_x_4229) ;  /* 0x00000038001c8947 */ /* 0x002fea0003800000 */
.L_x_4331:
[----:B------:R-:W-:Y:S05]  /*c9e0*/  BSYNC B1 ;  /* 0x0000000000017941 */ /* 0x000fea0003800000 */
.L_x_4228:
[----:B------:R-:W-:Y:S04]  /*c9f0*/  BSSY B1, `(.L_x_4230) ;  /* 0x0000009000017945 */ /* 0x000fe80003800000 */
[----:B------:R-:W-:Y:S05]  /*ca00*/  @P1 BRA `(.L_x_4231) ;  /* 0x00000000001c1947 */ /* 0x000fea0003800000 */
[----:B0-----:R-:W0:Y:S01]  /*ca10*/  S2R R0, SR_TID.X ;  /* 0x0000000000007919 */ /* 0x001e220000002100 */
[----:B-1----:R-:W-:-:S04]  /*ca20*/  IMAD.MOV.U32 R3, RZ, RZ, 0xc000 ;  /* 0x0000c000ff037424 */ /* 0x002fc800078e00ff */
[----:B------:R2:W-:Y:S01]  /*ca30*/  SYNCS.ARRIVE.TRANS64 RZ, [R2+URZ+0x22850], R3 ;  /* 0x0228500302ff79a7 */ /* 0x0005e2000800003f */
[----:B0-----:R-:W-:-:S04]  /*ca40*/  LOP3.LUT R0, R0, 0x1f, RZ, 0xc0, !PT ;  /* 0x0000001f00007812 */ /* 0x001fc800078ec0ff */
[----:B------:R-:W-:-:S13]  /*ca50*/  ISETP.NE.AND P0, PT, R0, RZ, PT ;  /* 0x000000ff0000720c */ /* 0x000fda0003f05270 */
[----:B--2---:R-:W-:Y:S05]  /*ca60*/  @!P0 BRA `(.L_x_4231) ;  /* 0x0000000000048947 */ /* 0x004fea0003800000 */
[----:B------:R-:W-:Y:S01]  /*ca70*/  BPT.TRAP 0x1 ;  /* 0x000000040000795c */ /* 0x000fe20000300000 */
.L_x_4231:
[----:B------:R-:W-:Y:S05]  /*ca80*/  BSYNC B1 ;  /* 0x0000000000017941 */ /* 0x000fea0003800000 */
.L_x_4230:
[----:B-1----:R-:W2:Y:S01]  /*ca90*/  LDL.LU R3, [R1+0x18] ;  /* 0x0000180001037983 */ /* 0x002ea20000300800 */
        /* <DEDUP_REMOVED lines=10> */
.L_x_4232:
        /* <DEDUP_REMOVED lines=15> */
.L_x_4233:
        /* <DEDUP_REMOVED lines=15> */
.L_x_4234:
        /* <DEDUP_REMOVED lines=15> */
.L_x_4235:
        /* <DEDUP_REMOVED lines=10> */
.L_x_4227:
[----:B------:R-:W-:Y:S05]  /*ceb0*/  BSYNC B0 ;  /* 0x0000000000007941 */ /* 0x000fea0003800000 */
.L_x_4226:
[----:B------:R-:W-:-:S06]  /*cec0*/  UISETP.GE.AND UP0, UPT, UR38, 0x2, UPT ;  /* 0x000000022600788c */ /* 0x000fcc000bf06270 */
[----:B------:R-:W-:-:S13]  /*ced0*/  PLOP3.LUT P0, PT, PT, PT, UP0, 0x80, 0x0 ;  /* 0x000000000000781c */ /* 0x000fda0003f0f008 */
[----:B------:R-:W-:Y:S05]  /*cee0*/  @!P0 BRA `(.L_x_4236) ;  /* 0x0000001c00808947 */ /* 0x000fea0003800000 */
[----:B------:R-:W-:Y:S02]  /*cef0*/  ULOP3.LUT UR4, UR38, 0x1, URZ, 0xc0, !UPT ;  /* 0x0000000126047892 */ /* 0x000fe4000f8ec03f */
[----:B------:R-:W-:Y:S02]  /*cf00*/  IMAD.U32 R6, RZ, RZ, UR38 ;  /* 0x00000026ff067e24 */ /* 0x000fe4000f8e00ff */
[----:B------:R-:W-:Y:S02]  /*cf10*/  UISETP.NE.U32.AND UP0, UPT, UR4, 0x1, UPT ;  /* 0x000000010400788c */ /* 0x000fe4000bf05070 */
[----:B------:R-:W-:-:S04]  /*cf20*/  VIADD R6, R6, 0xfffffffe ;  /* 0xfffffffe06067836 */ /* 0x000fc80000000000 */
[----:B0-----:R-:W-:Y:S01]  /*cf30*/  IMAD.MOV.U32 R0, RZ, RZ, R6 ;  /* 0x000000ffff007224 */ /* 0x001fe200078e0006 */
[----:B------:R-:W-:-:S13]  /*cf40*/  PLOP3.LUT P0, PT, PT, PT, UP0, 0x80, 0x0 ;  /* 0x000000000000781c */ /* 0x000fda0003f0f008 */
[----:B------:R-:W-:Y:S05]  /*cf50*/  @!P0 BRA `(.L_x_4237) ;  /* 0x0000000800748947 */ /* 0x000fea0003800000 */
[----:B------:R-:W2:Y:S04]  /*cf60*/  LDL R4, [R1+0x8] ;  /* 0x0000080001047983 */ /* 0x000ea80000100800 */
[----:B------:R-:W3:Y:S01]  /*cf70*/  LDL.LU R8, [R1] ;  /* 0x0000000001087983 */ /* 0x000ee20000300800 */
[----:B------:R-:W-:Y:S01]  /*cf80*/  VIADD R18, R18, 0x1 ;  /* 0x0000000112127836 */ /* 0x000fe20000000000 */
[----:B------:R-:W-:Y:S04]  /*cf90*/  BSSY B0, `(.L_x_4238) ;  /* 0x0000097000007945 */ /* 0x000fe80003800000 */
[----:B------:R-:W-:-:S04]  /*cfa0*/  ISETP.NE.AND P0, PT, R18, 0x2, PT ;  /* 0x000000021200780c */ /* 0x000fc80003f05270 */
[----:B------:R-:W-:Y:S02]  /*cfb0*/  SEL R0, RZ, 0x1, P0 ;  /* 0x00000001ff007807 */ /* 0x000fe40000000000 */
[----:B------:R-:W-:Y:S02]  /*cfc0*/  SEL R18, R18, RZ, P0 ;  /* 0x000000ff12127207 */ /* 0x000fe40000000000 */
[----:B--2---:R-:W-:Y:S02]  /*cfd0*/  ISETP.NE.AND P2, PT, R4, RZ, PT ;  /* 0x000000ff0400720c */ /* 0x004fe40003f45270 */
[----:B---3--:R-:W-:-:S05]  /*cfe0*/  LOP3.LUT R8, R8, R0, RZ, 0x3c, !PT ;  /* 0x0000000008087212 */ /* 0x008fca00078e3cff */
[----:B------:R0:W-:Y:S06]  /*cff0*/  STL [R1], R8 ;  /* 0x0000000801007387 */ /* 0x0001ec0000100800 */
[----:B------:R-:W-:Y:S05]  /*d000*/  @!P2 BRA `(.L_x_4239) ;  /* 0x00000008003ca947 */ /* 0x000fea0003800000 */
[----:B------:R-:W2:Y:S01]  /*d010*/  LDL R4, [R1+0xc] ;  /* 0x00000c0001047983 */ /* 0x000ea20000100800 */
[----:B------:R-:W-:Y:S01]  /*d020*/  IMAD.MOV.U32 R0, RZ, RZ, R6 ;  /* 0x000000ffff007224 */ /* 0x000fe200078e0006 */
[----:B--2---:R-:W-:-:S13]  /*d030*/  ISETP.NE.AND P2, PT, R4, RZ, PT ;  /* 0x000000ff0400720c */ /* 0x004fda0003f45270 */
[----:B------:R-:W-:Y:S05]  /*d040*/  @!P2 BRA `(.L_x_4240) ;  /* 0x00000000004ca947 */ /* 0x000fea0003800000 */
[----:B------:R-:W2:Y:S01]  /*d050*/  LDL R5, [R1+0x4] ;  /* 0x0000040001057983 */ /* 0x000ea20000100800 */
[----:B------:R-:W1:Y:S01]  /*d060*/  LDC R0, c[0x0][0x43c] ;  /* 0x00010f00ff007b82 */ /* 0x000e620000000800 */
[----:B------:R-:W-:Y:S01]  /*d070*/  IMAD.MOV.U32 R4, RZ, RZ, R6 ;  /* 0x000000ffff047224 */ /* 0x000fe200078e0006 */
[----:B------:R-:W-:Y:S01]  /*d080*/  ULDC.64 UR4, c[0x0][0x428] ;  /* 0x00010a0000047ab9 */ /* 0x000fe20000000a00 */
[----:B-1----:R-:W-:-:S13]  /*d090*/  ISETP.NE.AND P0, PT, R0, 0x1, PT ;  /* 0x000000010000780c */ /* 0x002fda0003f05270 */
[----:B------:R-:W1:Y:S02]  /*d0a0*/  @P0 LDC.64 R2, c[0x0][0x440] ;  /* 0x00011000ff020b82 */ /* 0x000e640000000a00 */
[----:B-1----:R-:W-:-:S05]  /*d0b0*/  @P0 IMAD.HI.U32 R2, R6, R2, RZ ;  /* 0x0000000206020227 */ /* 0x002fca00078e00ff */
[----:B------:R-:W-:-:S05]  /*d0c0*/  @P0 SHF.R.U32.HI R4, RZ, R3, R2 ;  /* 0x00000003ff040219 */ /* 0x000fca0000011602 */
[----:B------:R-:W-:-:S04]  /*d0d0*/  IMAD.MOV R3, RZ, RZ, -R4 ;  /* 0x000000ffff037224 */ /* 0x000fc800078e0a04 */
[----:B------:R-:W-:Y:S02]  /*d0e0*/  IMAD R0, R0, R3, R6 ;  /* 0x0000000300007224 */ /* 0x000fe400078e0206 */
[----:B------:R-:W1:Y:S01]  /*d0f0*/  LDC.64 R2, c[0x0][0x418] ;  /* 0x00010600ff027b82 */ /* 0x000e620000000a00 */
[----:B--2---:R-:W-:Y:S01]  /*d100*/  IMAD R7, R5, UR4, RZ ;  /* 0x0000000405077c24 */ /* 0x004fe2000f8e02ff */
[----:B------:R-:W-:-:S03]  /*d110*/  SHF.R.S32.HI R5, RZ, 0x1f, R4 ;  /* 0x0000001fff057819 */ /* 0x000fc60000011404 */
[C---:B------:R-:W-:Y:S02]  /*d120*/  IMAD R7, R19.reuse, UR5, R7 ;  /* 0x0000000513077c24 */ /* 0x040fe4000f8e0207 */
[----:B------:R-:W-:-:S04]  /*d130*/  IMAD.WIDE.U32 R4, R19, UR4, R4 ;  /* 0x0000000413047c25 */ /* 0x000fc8000f8e0004 */
[----:B------:R-:W-:Y:S01]  /*d140*/  IMAD.IADD R7, R7, 0x1, R5 ;  /* 0x0000000107077824 */ /* 0x000fe200078e0205 */
[----:B-1----:R-:W-:-:S04]  /*d150*/  LEA R2, P0, R4, R2, 0x2 ;  /* 0x0000000204027211 */ /* 0x002fc800078010ff */
[----:B------:R-:W-:-:S05]  /*d160*/  LEA.HI.X R3, R4, R3, R7, 0x2, P0 ;  /* 0x0000000304037211 */ /* 0x000fca00000f1407 */
[----:B------:R1:W5:Y:S04]  /*d170*/  LDG.E R16, desc[UR46][R2.64] ;  /* 0x0000002e02107981 */ /* 0x000368000c1e1900 */
.L_x_4240:
        /* <DEDUP_REMOVED lines=8> */
.L_x_4332:
[----:B------:R-:W-:Y:S05]  /*d200*/  BSYNC B1 ;  /* 0x0000000000017941 */ /* 0x000fea0003800000 */
.L_x_4241:
        /* <DEDUP_REMOVED lines=9> */
.L_x_4244:
[----:B------:R-:W-:Y:S05]  /*d2a0*/  BSYNC B1 ;  /* 0x0000000000017941 */ /* 0x000fea0003800000 */
.L_x_4243:
[----:B------:R-:W-:Y:S01]  /*d2b0*/  IMAD R0, R0, 0x60, RZ ;  /* 0x0000006000007824 */ /* 0x000fe200078e02ff */
[----:B------:R-:W-:Y:S01]  /*d2c0*/  UIADD3 UR4, UP0, UR44, 0x370, URZ ;  /* 0x000003702c047890 */ /* 0x000fe2000ff1e03f */
[----:B------:R-:W-:Y:S01]  /*d2d0*/  IMAD.MOV.U32 R7, RZ, RZ, RZ ;  /* 0x000000ffff077224 */ /* 0x000fe200078e00ff */
[----:B------:R-:W-:Y:S01]  /*d2e0*/  PLOP3.LUT P0, PT, PT, PT, PT, 0x80, 0x0 ;  /* 0x000000000000781c */ /* 0x000fe20003f0f070 */
[----:B------:R-:W-:Y:S01]  /*d2f0*/  IMAD R4, R18, 0x3000, R17 ;  /* 0x0000300012047824 */ /* 0x000fe200078e0211 */
[----:B------:R-:W-:Y:S01]  /*d300*/  R2UR UR11, R0 ;  /* 0x00000000000b72ca */ /* 0x000fe200000e0000 */
[----:B------:R-:W-:Y:S01]  /*d310*/  VIADD R5, R3, 0x22830 ;  /* 0x0002283003057836 */ /* 0x000fe20000000000 */
[----:B------:R-:W-:Y:S01]  /*d320*/  R2UR UR10, R7 ;  /* 0x00000000070a72ca */ /* 0x000fe200000e0000 */
[----:B------:R-:W-:Y:S01]  /*d330*/  VIADD R4, R4, 0x1c400 ;  /* 0x0001c40004047836 */ /* 0x000fe20000000000 */
[----:B------:R-:W-:Y:S01]  /*d340*/  UIADD3.X UR5, URZ, UR45, URZ, UP0, !UPT ;  /* 0x0000002d3f057290 */ /* 0x000fe200087fe43f */
[----:B------:R-:W-:Y:S01]  /*d350*/  UMOV UR6, 0x0 ;  /* 0x0000000000067882 */ /* 0x000fe20000000000 */
[----:B------:R-:W-:-:S11]  /*d360*/  UMOV UR7, 0x14f00000 ;  /* 0x14f0000000077882 */ /* 0x000fd60000000000 */
.L_x_4245:
[----:B------:R-:W-:-:S13]  /*d370*/  @P0 ELECT P2, URZ, PT ;  /* 0x00000000003f082f */ /* 0x000fda0003840000 */
[----:B-----5:R-:W-:Y:S01]  /*d380*/  @P2 R2UR UR13, R16 ;  /* 0x00000000100d22ca */ /* 0x020fe200000e0000 */
[----:B------:R-:W-:Y:S01]  /*d390*/  UMOV UR12, UR36 ;  /* 0x00000024000c7c82 */ /* 0x000fe20008000000 */
        /* <DEDUP_REMOVED lines=9> */
.L_x_4333:
[----:B------:R-:W-:Y:S05]  /*d430*/  BSYNC B1 ;  /* 0x0000000000017941 */ /* 0x000fea0003800000 */
.L_x_4246:
[----:B------:R-:W-:Y:S01]  /*d440*/  BSSY B1, `(.L_x_4248) ;  /* 0x000000b000017945 */ /* 0x000fe20003800000 */
[----:B0-----:R-:W-:Y:S02]  /*d450*/  IMAD.MOV.U32 R8, RZ, RZ, 0x0 ;  /* 0x00000000ff087424 */ /* 0x001fe400078e00ff */
[----:B------:R-:W-:Y:S01]  /*d460*/  IMAD.MOV.U32 R9, RZ, RZ, 0x14f00000 ;  /* 0x14f00000ff097424 */ /* 0x000fe200078e00ff */
        /* <DEDUP_REMOVED lines=8> */
.L_x_4249:
[----:B------:R-:W-:Y:S05]  /*d4f0*/  BSYNC B1 ;  /* 0x0000000000017941 */ /* 0x000fea0003800000 */
.L_x_4248:
[----:B------:R-:W-:Y:S01]  /*d500*/  R2UR UR10, R7 ;  /* 0x00000000070a72ca */ /* 0x000fe200000e0000 */
[----:B-12---:R-:W-:Y:S01]  /*d510*/  IMAD R2, R18, 0xc000, R17 ;  /* 0x0000c00012027824 */ /* 0x006fe200078e0211 */
[----:B------:R-:W-:Y:S01]  /*d520*/  R2UR UR6, R8 ;  /* 0x00000000080672ca */ /* 0x000fe200000e0000 */
[----:B------:R-:W-:Y:S01]  /*d530*/  UIADD3 UR4, UP0, UR44, 0x470, URZ ;  /* 0x000004702c047890 */ /* 0x000fe2000ff1e03f */
[----:B------:R-:W-:Y:S01]  /*d540*/  R2UR UR7, R9 ;  /* 0x00000000090772ca */ /* 0x000fe200000e0000 */
[----:B------:R-:W-:Y:S01]  /*d550*/  VIADD R3, R3, 0x22850 ;  /* 0x0002285003037836 */ /* 0x000fe20000000000 */
[----:B------:R-:W-:Y:S01]  /*d560*/  R2UR UR11, R0 ;  /* 0x00000000000b72ca */ /* 0x000fe200000e0000 */
[----:B------:R-:W-:Y:S01]  /*d570*/  VIADD R4, R2, 0x400 ;  /* 0x0000040002047836 */ /* 0x000fe20000000000 */
[----:B------:R-:W-:Y:S01]  /*d580*/  PLOP3.LUT P0, PT, PT, PT, PT, 0x80, 0x0 ;  /* 0x000000000000781c */ /* 0x000fe20003f0f070 */
[----:B------:R-:W-:-:S12]  /*d590*/  UIADD3.X UR5, URZ, UR45, URZ, UP0, !UPT ;  /* 0x0000002d3f057290 */ /* 0x000fd800087fe43f */
.L_x_4250:
[----:B------:R-:W-:-:S13]  /*d5a0*/  @P0 ELECT P1, URZ, PT ;  /* 0x00000000003f082f */ /* 0x000fda0003820000 */
[----:B------:R-:W-:Y:S01]  /*d5b0*/  @P1 R2UR UR13, R16 ;  /* 0x00000000100d12ca */ /* 0x000fe200000e0000 */
[----:B------:R-:W-:Y:S01]  /*d5c0*/  UMOV UR12, UR36 ;  /* 0x00000024000c7c82 */ /* 0x000fe20008000000 */
        /* <DEDUP_REMOVED lines=10> */
[----:B------:R-:W-:Y:S02]  /*d670*/  R2UR UR11, R0 ;  /* 0x00000000000b72ca */ /* 0x000fe400000e0000 */
[----:B------:R-:W-:-:S13]  /*d680*/  PLOP3.LUT P0, PT, PT, PT, PT, 0x80, 0x0 ;  /* 0x000000000000781c */ /* 0x000fda0003f0f070 */
.L_x_4251:
        /* <DEDUP_REMOVED lines=15> */
.L_x_4252:
        /* <DEDUP_REMOVED lines=15> */
.L_x_4253:
        /* <DEDUP_REMOVED lines=8> */
[----:B-1----:R-:W-:Y:S05]  /*d8f0*/  @P0 BRA.U.ANY `(.L_x_4253) ;  /* 0xfffffffd00dc0947 */ /* 0x002fea000393ffff */
.L_x_4239:
[----:B------:R-:W-:Y:S05]  /*d900*/  BSYNC B0 ;  /* 0x0000000000007941 */ /* 0x000fea0003800000 */
.L_x_4238:
[----:B------:R-:W-:-:S06]  /*d910*/  UIADD3 UR4, UR38, -0x3, URZ ;  /* 0xfffffffd26047890 */ /* 0x000fcc000fffe03f */
[----:B------:R-:W-:-:S07]  /*d920*/  IMAD.U32 R0, RZ, RZ, UR4 ;  /* 0x00000004ff007e24 */ /* 0x000fce000f8e00ff */
.L_x_4237:
[----:B------:R-:W-:Y:S01]  /*d930*/  ISETP.NE.AND P0, PT, R6, RZ, PT ;  /* 0x000000ff0600720c */ /* 0x000fe20003f05270 */
[----:B------:R-:W-:-:S12]  /*d940*/  BSSY B0, `(.L_x_4236) ;  /* 0x000013a000007945 */ /* 0x000fd80003800000 */
[----:B------:R-:W-:Y:S05]  /*d950*/  @!P0 BRA `(.L_x_4254) ;  /* 0x0000001000e08947 */ /* 0x000fea0003800000 */
.L_x_4287:
[----:B------:R-:W2:Y:S04]  /*d960*/  LDL R3, [R1+0x8] ;  /* 0x0000080001037983 */ /* 0x000ea80000100800 */
[----:B------:R-:W3:Y:S01]  /*d970*/  LDL.LU R2, [R1] ;  /* 0x0000000001027983 */ /* 0x000ee20000300800 */
[----:B------:R-:W-:Y:S01]  /*d980*/  VIADD R6, R18, 0x1 ;  /* 0x0000000112067836 */ /* 0x000fe20000000000 */
[----:B------:R-:W-:Y:S05]  /*d990*/  YIELD ;  /* 0x0000000000007946 */ /* 0x000fea0003800000 */
[----:B------:R-:W-:Y:S01]  /*d9a0*/  ISETP.NE.AND P0, PT, R6, 0x2, PT ;  /* 0x000000020600780c */ /* 0x000fe20003f05270 */
[----:B------:R-:W-:Y:S03]  /*d9b0*/  BSSY B1, `(.L_x_4255) ;  /* 0x0000095000017945 */ /* 0x000fe60003800000 */
[----:B-1----:R-:W-:-:S02]  /*d9c0*/  SEL R7, RZ, 0x1, P0 ;  /* 0x00000001ff077807 */ /* 0x002fc40000000000 */
[----:B------:R-:W-:Y:S02]  /*d9d0*/  SEL R6, R6, RZ, P0 ;  /* 0x000000ff06067207 */ /* 0x000fe40000000000 */
[----:B--2---:R-:W-:Y:S02]  /*d9e0*/  ISETP.NE.AND P1, PT, R3, RZ, PT ;  /* 0x000000ff0300720c */ /* 0x004fe40003f25270 */
[----:B---3--:R-:W-:-:S11]  /*d9f0*/  LOP3.LUT R7, R2, R7, RZ, 0x3c, !PT ;  /* 0x0000000702077212 */ /* 0x008fd600078e3cff */
[----:B------:R-:W-:Y:S05]  /*da00*/  @!P1 BRA `(.L_x_4256) ;  /* 0x00000008003c9947 */ /* 0x000fea0003800000 */
[----:B------:R-:W2:Y:S01]  /*da10*/  LDL R2, [R1+0xc] ;  /* 0x00000c0001027983 */ /* 0x000ea20000100800 */
[----:B0-----:R-:W-:Y:S01]  /*da20*/  IMAD.MOV.U32 R8, RZ, RZ, R0 ;  /* 0x000000ffff087224 */ /* 0x001fe200078e0000 */
[----:B--2---:R-:W-:-:S13]  /*da30*/  ISETP.NE.AND P1, PT, R2, RZ, PT ;  /* 0x000000ff0200720c */ /* 0x004fda0003f25270 */
[----:B------:R-:W-:Y:S05]  /*da40*/  @!P1 BRA `(.L_x_4257) ;  /* 0x00000000004c9947 */ /* 0x000fea0003800000 */
[----:B------:R-:W2:Y:S01]  /*da50*/  LDL R5, [R1+0x4] ;  /* 0x0000040001057983 */ /* 0x000ea20000100800 */
        /* <DEDUP_REMOVED lines=18> */
.L_x_4257:
        /* <DEDUP_REMOVED lines=8> */
.L_x_4334:
[----:B------:R-:W-:Y:S05]  /*dc00*/  BSYNC B2 ;  /* 0x0000000000027941 */ /* 0x000fea0003800000 */
.L_x_4258:
        /* <DEDUP_REMOVED lines=9> */
.L_x_4261:
[----:B------:R-:W-:Y:S05]  /*dca0*/  BSYNC B2 ;  /* 0x0000000000027941 */ /* 0x000fea0003800000 */
.L_x_4260:
        /* <DEDUP_REMOVED lines=11> */
.L_x_4262:
        /* <DEDUP_REMOVED lines=13> */
.L_x_4335:
[----:B------:R-:W-:Y:S05]  /*de30*/  BSYNC B2 ;  /* 0x0000000000027941 */ /* 0x000fea0003800000 */
.L_x_4263:
        /* <DEDUP_REMOVED lines=11> */
.L_x_4266:
[----:B------:R-:W-:Y:S05]  /*def0*/  BSYNC B2 ;  /* 0x0000000000027941 */ /* 0x000fea0003800000 */
.L_x_4265:
        /* <DEDUP_REMOVED lines=9> */
.L_x_4267:
        /* <DEDUP_REMOVED lines=15> */
.L_x_4268:
        /* <DEDUP_REMOVED lines=15> */
.L_x_4269:
        /* <DEDUP_REMOVED lines=15> */
.L_x_4270:
        /* <DEDUP_REMOVED lines=10> */
.L_x_4256:
[----:B------:R-:W-:Y:S05]  /*e300*/  BSYNC B1 ;  /* 0x0000000000017941 */ /* 0x000fea0003800000 */
.L_x_4255:
[----:B------:R-:W2:Y:S01]  /*e310*/  LDL R2, [R1+0x8] ;  /* 0x0000080001027983 */ /* 0x000ea20000100800 */
[----:B------:R-:W-:Y:S01]  /*e320*/  VIADD R6, R6, 0x1 ;  /* 0x0000000106067836 */ /* 0x000fe20000000000 */
[----:B------:R-:W-:Y:S04]  /*e330*/  BSSY B1, `(.L_x_4271) ;  /* 0x0000097000017945 */ /* 0x000fe80003800000 */
[----:B------:R-:W-:-:S04]  /*e340*/  ISETP.NE.AND P0, PT, R6, 0x2, PT ;  /* 0x000000020600780c */ /* 0x000fc80003f05270 */
[----:B------:R-:W-:Y:S02]  /*e350*/  SEL R18, R6, RZ, P0 ;  /* 0x000000ff06127207 */ /* 0x000fe40000000000 */
[----:B--2---:R-:W-:Y:S02]  /*e360*/  ISETP.NE.AND P2, PT, R2, RZ, PT ;  /* 0x000000ff0200720c */ /* 0x004fe40003f45270 */
[----:B------:R-:W-:-:S04]  /*e370*/  SEL R2, RZ, 0x1, P0 ;  /* 0x00000001ff027807 */ /* 0x000fc80000000000 */
[----:B------:R-:W-:-:S05]  /*e380*/  LOP3.LUT R7, R7, R2, RZ, 0x3c, !PT ;  /* 0x0000000207077212 */ /* 0x000fca00078e3cff */
[----:B------:R1:W-:Y:S02]  /*e390*/  STL [R1], R7 ;  /* 0x0000000701007387 */ /* 0x0003e40000100800 */
[----:B------:R-:W-:Y:S05]  /*e3a0*/  @!P2 BRA `(.L_x_4272) ;  /* 0x00000008003ca947 */ /* 0x000fea0003800000 */
[----:B------:R-:W2:Y:S01]  /*e3b0*/  LDL R3, [R1+0xc] ;  /* 0x00000c0001037983 */ /* 0x000ea20000100800 */
[----:B------:R-:W-:Y:S01]  /*e3c0*/  VIADD R6, R0, 0xffffffff ;  /* 0xffffffff00067836 */ /* 0x000fe20000000000 */
[----:B--2---:R-:W-:-:S13]  /*e3d0*/  ISETP.NE.AND P2, PT, R3, RZ, PT ;  /* 0x000000ff0300720c */ /* 0x004fda0003f45270 */
[----:B------:R-:W-:Y:S05]  /*e3e0*/  @!P2 BRA `(.L_x_4273) ;  /* 0x00000000004ca947 */ /* 0x000fea0003800000 */
[----:B------:R-:W2:Y:S01]  /*e3f0*/  LDL R9, [R1+0x4] ;  /* 0x0000040001097983 */ /* 0x000ea20000100800 */
[----:B------:R-:W3:Y:S01]  /*e400*/  LDC R4, c[0x0][0x43c] ;  /* 0x00010f00ff047b82 */ /* 0x000ee20000000800 */
[----:B------:R-:W-:Y:S01]  /*e410*/  ULDC.64 UR4, c[0x0][0x428] ;  /* 0x00010a0000047ab9 */ /* 0x000fe20000000a00 */
[----:B---3--:R-:W-:-:S13]  /*e420*/  ISETP.NE.AND P0, PT, R4, 0x1, PT ;  /* 0x000000010400780c */ /* 0x008fda0003f05270 */
[----:B------:R-:W3:Y:S02]  /*e430*/  @P0 LDC.64 R2, c[0x0][0x440] ;  /* 0x00011000ff020b82 */ /* 0x000ee40000000a00 */
[----:B---3--:R-:W-:-:S04]  /*e440*/  @P0 IMAD.HI.U32 R5, R6, R2, RZ ;  /* 0x0000000206050227 */ /* 0x008fc800078e00ff */
        /* <DEDUP_REMOVED lines=13> */
.L_x_4273:
[----:B------:R-:W3:Y:S01]  /*e520*/  S2R R2, SR_TID.X ;  /* 0x0000000000027919 */ /* 0x000ee20000002100 */
[----:B--2---:R-:W-:Y:S01]  /*e530*/  IMAD R4, R18, 0x8, R17 ;  /* 0x0000000812047824 */ /* 0x004fe200078e0211 */
[----:B------:R-:W-:Y:S01]  /*e540*/  BSSY B2, `(.L_x_4274) ;  /* 0x0000006000027945 */ /* 0x000fe20003800000 */
[----:B---3--:R-:W-:Y:S02]  /*e550*/  LOP3.LUT R3, R2, 0x7f, RZ, 0xc0, !PT ;  /* 0x0000007f02037812 */ /* 0x008fe400078ec0ff */
[----:B------:R-:W-:Y:S02]  /*e560*/  SHF.L.U32 R2, R7, 0x1f, RZ ;  /* 0x0000001f07027819 */ /* 0x000fe400000006ff */
[----:B------:R-:W-:Y:S02]  /*e570*/  ISETP.NE.AND P1, PT, R3, RZ, PT ;  /* 0x000000ff0300720c */ /* 0x000fe40003f25270 */
[----:B------:R-:W2:Y:S02]  /*e580*/  SYNCS.PHASECHK.TRANS64.TRYWAIT P0, [R4+URZ+0x22840], R2 ;  /* 0x02284002040075a7 */ /* 0x000ea4000800017f */
[----:B--2---:R-:W-:Y:S09]  /*e590*/  @!P0 BRA `(.L_x_4275) ;  /* 0x0000001c00908947 */ /* 0x004ff20003800000 */
.L_x_4336:
[----:B------:R-:W-:Y:S05]  /*e5a0*/  BSYNC B2 ;  /* 0x0000000000027941 */ /* 0x000fea0003800000 */
.L_x_4274:
[----:B------:R-:W-:Y:S04]  /*e5b0*/  BSSY B2, `(.L_x_4276) ;  /* 0x0000009000027945 */ /* 0x000fe80003800000 */
[----:B------:R-:W-:Y:S05]  /*e5c0*/  @P1 BRA `(.L_x_4277) ;  /* 0x00000000001c1947 */ /* 0x000fea0003800000 */
[----:B------:R-:W3:Y:S02]  /*e5d0*/  S2R R3, SR_TID.X ;  /* 0x0000000000037919 */ /* 0x000ee40000002100 */
[----:B---3--:R-:W-:Y:S01]  /*e5e0*/  LOP3.LUT R5, R3, 0x1f, RZ, 0xc0, !PT ;  /* 0x0000001f03057812 */ /* 0x008fe200078ec0ff */
[----:B------:R-:W-:-:S03]  /*e5f0*/  IMAD.MOV.U32 R3, RZ, RZ, 0x3000 ;  /* 0x00003000ff037424 */ /* 0x000fc600078e00ff */
[----:B------:R-:W-:Y:S01]  /*e600*/  ISETP.NE.AND P0, PT, R5, RZ, PT ;  /* 0x000000ff0500720c */ /* 0x000fe20003f05270 */
[----:B------:R3:W-:-:S12]  /*e610*/  SYNCS.ARRIVE.TRANS64 RZ, [R4+URZ+0x22830], R3 ;  /* 0x0228300304ff79a7 */ /* 0x0007d8000800003f */
[----:B---3--:R-:W-:Y:S05]  /*e620*/  @!P0 BRA `(.L_x_4277) ;  /* 0x0000000000048947 */ /* 0x008fea0003800000 */
[----:B------:R-:W-:Y:S01]  /*e630*/  BPT.TRAP 0x1 ;  /* 0x000000040000795c */ /* 0x000fe20000300000 */
.L_x_4277:
[----:B------:R-:W-:Y:S05]  /*e640*/  BSYNC B2 ;  /* 0x0000000000027941 */ /* 0x000fea0003800000 */
.L_x_4276:
[----:B------:R-:W-:Y:S01]  /*e650*/  IMAD.MOV.U32 R5, RZ, RZ, RZ ;  /* 0x000000ffff057224 */ /* 0x000fe200078e00ff */
[----:B------:R-:W-:Y:S01]  /*e660*/  UIADD3 UR4, UP0, UR44, 0x370, URZ ;  /* 0x000003702c047890 */ /* 0x000fe2000ff1e03f */
[----:B-1----:R-:W-:Y:S01]  /*e670*/  IMAD R7, R18, 0x3000, R17 ;  /* 0x0000300012077824 */ /* 0x002fe200078e0211 */
        /* <DEDUP_REMOVED lines=8> */
.L_x_4278:
        /* <DEDUP_REMOVED lines=13> */
.L_x_4337:
[----:B------:R-:W-:Y:S05]  /*e7d0*/  BSYNC B2 ;  /* 0x0000000000027941 */ /* 0x000fea0003800000 */
.L_x_4279:
        /* <DEDUP_REMOVED lines=11> */
.L_x_4282:
[----:B------:R-:W-:Y:S05]  /*e890*/  BSYNC B2 ;  /* 0x0000000000027941 */ /* 0x000fea0003800000 */
.L_x_4281:
        /* <DEDUP_REMOVED lines=9> */
.L_x_4283:
        /* <DEDUP_REMOVED lines=15> */
.L_x_4284:
        /* <DEDUP_REMOVED lines=15> */
.L_x_4285:
        /* <DEDUP_REMOVED lines=15> */
.L_x_4286:
        /* <DEDUP_REMOVED lines=10> */
.L_x_4272:
[----:B------:R-:W-:Y:S05]  /*eca0*/  BSYNC B1 ;  /* 0x0000000000017941 */ /* 0x000fea0003800000 */
.L_x_4271:
[C---:B------:R-:W-:Y:S01]  /*ecb0*/  ISETP.GT.AND P0, PT, R0.reuse, 0x1, PT ;  /* 0x000000010000780c */ /* 0x040fe20003f04270 */
[----:B------:R-:W-:-:S12]  /*ecc0*/  VIADD R0, R0, 0xfffffffe ;  /* 0xfffffffe00007836 */ /* 0x000fd80000000000 */
[----:B------:R-:W-:Y:S05]  /*ecd0*/  @P0 BRA `(.L_x_4287) ;  /* 0xffffffec00200947 */ /* 0x000fea000383ffff */
.L_x_4254:
[----:B------:R-:W-:Y:S05]  /*ece0*/  BSYNC B0 ;  /* 0x0000000000007941 */ /* 0x000fea0003800000 */
.L_x_4236:
[----:B------:R-:W2:Y:S01]  /*ecf0*/  LDL.LU R2, [R1] ;  /* 0x0000000001027983 */ /* 0x000ea20000300800 */
[----:B0-----:R-:W0:Y:S01]  /*ed00*/  S2R R0, SR_TID.X ;  /* 0x0000000000007919 */ /* 0x001e220000002100 */
[----:B------:R-:W-:-:S05]  /*ed10*/  VIADD R18, R18, 0x1 ;  /* 0x0000000112127836 */ /* 0x000fca0000000000 */
[----:B------:R-:W-:Y:S02]  /*ed20*/  ISETP.NE.AND P1, PT, R18, 0x2, PT ;  /* 0x000000021200780c */ /* 0x000fe40003f25270 */
[----:B0-----:R-:W-:-:S04]  /*ed30*/  LOP3.LUT R0, R0, 0x7f, RZ, 0xc0, !PT ;  /* 0x0000007f00007812 */ /* 0x001fc800078ec0ff */
[----:B------:R-:W-:Y:S02]  /*ed40*/  ISETP.NE.AND P0, PT, R0, RZ, PT ;  /* 0x000000ff0000720c */ /* 0x000fe40003f05270 */
[----:B------:R-:W-:Y:S01]  /*ed50*/  SEL R0, RZ, 0x1, P1 ;  /* 0x00000001ff007807 */ /* 0x000fe20000800000 */
[----:B------:R-:W-:Y:S03]  /*ed60*/  BSSY B0, `(.L_x_4288) ;  /* 0x0000011000007945 */ /* 0x000fe60003800000 */
[----:B--2---:R-:W-:-:S05]  /*ed70*/  LOP3.LUT R2, R2, R0, RZ, 0x3c, !PT ;  /* 0x0000000002027212 */ /* 0x004fca00078e3cff */
[----:B------:R0:W-:Y:S02]  /*ed80*/  STL [R1], R2 ;  /* 0x0000000201007387 */ /* 0x0001e40000100800 */
[----:B------:R-:W-:Y:S05]  /*ed90*/  @P0 BRA `(.L_x_4289) ;  /* 0x0000000000340947 */ /* 0x000fea0003800000 */
[----:B------:R-:W2:Y:S01]  /*eda0*/  S2R R5, SR_LANEID ;  /* 0x0000000000057919 */ /* 0x000ea20000000000 */
[----:B------:R-:W-:Y:S01]  /*edb0*/  VOTEU.ANY UR4, UPT, PT ;  /* 0x0000000000047886 */ /* 0x000fe200038e0100 */
[----:B0-----:R-:W0:Y:S01]  /*edc0*/  LDC.64 R2, c[0x0][0xc80] ;  /* 0x00032000ff027b82 */ /* 0x001e220000000a00 */
[----:B------:R-:W2:Y:S02]  /*edd0*/  FLO.U32 R0, UR4 ;  /* 0x0000000400007d00 */ /* 0x000ea400080e0000 */
[----:B--2---:R-:W-:-:S06]  /*ede0*/  ISETP.EQ.U32.AND P2, PT, R0, R5, PT ;  /* 0x000000050000720c */ /* 0x004fcc0003f42070 */
[----:B------:R-:W0:Y:S07]  /*edf0*/  POPC R5, UR4 ;  /* 0x0000000400057d09 */ /* 0x000e2e0008000000 */
[----:B0-----:R-:W2:Y:S01]  /*ee00*/  @P2 ATOMG.E.ADD.STRONG.GPU PT, R3, desc[UR46][R2.64], R5 ;  /* 0x00000005020329a8 */ /* 0x001ea200081ee1ee */
[----:B------:R-:W0:Y:S02]  /*ee10*/  S2R R4, SR_LTMASK ;  /* 0x0000000000047919 */ /* 0x000e240000003900 */
[----:B0-----:R-:W-:-:S04]  /*ee20*/  LOP3.LUT R4, R4, UR4, RZ, 0xc0, !PT ;  /* 0x0000000404047c12 */ /* 0x001fc8000f8ec0ff */
[----:B-1----:R-:W0:Y:S01]  /*ee30*/  POPC R7, R4 ;  /* 0x0000000400077309 */ /* 0x002e220000000000 */
[----:B--2---:R-:W0:Y:S02]  /*ee40*/  SHFL.IDX PT, R0, R3, R0, 0x1f ;  /* 0x00001f0003007589 */ /* 0x004e2400000e0000 */
[----:B0-----:R-:W-:-:S05]  /*ee50*/  IADD3 R0, R0, UR41, R7 ;  /* 0x0000002900007c10 */ /* 0x001fca000fffe007 */
[----:B------:R2:W-:Y:S02]  /*ee60*/  STL [R1+0x10], R0 ;  /* 0x0000100001007387 */ /* 0x0005e40000100800 */
.L_x_4289:
[----:B------:R-:W-:Y:S05]  /*ee70*/  BSYNC B0 ;  /* 0x0000000000007941 */ /* 0x000fea0003800000 */
.L_x_4288:
[----:B------:R-:W-:-:S07]  /*ee80*/  SEL R18, R18, RZ, P1 ;  /* 0x000000ff12127207 */ /* 0x000fce0000800000 */
.L_x_4208:
[----:B------:R-:W-:Y:S05]  /*ee90*/  BSYNC B7 ;  /* 0x0000000000077941 */ /* 0x000fea0003800000 */
.L_x_4206:
[----:B0-2---:R-:W2:Y:S04]  /*eea0*/  LDL R0, [R1+0x20] ;  /* 0x0000200001007983 */ /* 0x005ea80000100800 */
[----:B------:R0:W5:Y:S01]  /*eeb0*/  LDL R2, [R1+0x10] ;  /* 0x0000100001027983 */ /* 0x0001620000100800 */
[----:B--2---:R-:W-:-:S13]  /*eec0*/  ISETP.NE.AND P1, PT, R0, RZ, PT ;  /* 0x000000ff0000720c */ /* 0x004fda0003f25270 */
        /* <DEDUP_REMOVED lines=11> */
.L_x_4290:
[----:B------:R-:W-:-:S03]  /*ef80*/  UMOV UR4, 0xffffffff ;  /* 0xffffffff00047882 */ /* 0x000fc60000000000 */
[----:B------:R-:W-:Y:S05]  /*ef90*/  BRA.DIV UR4, `(.L_x_4292) ;  /* 0x0000001604387947 */ /* 0x000fea000b800000 */
[----:B-----5:R0:W2:Y:S02]  /*efa0*/  SHFL.IDX PT, R14, R2, RZ, 0x1f ;  /* 0x00001fff020e7589 */ /* 0x0200a400000e0000 */
.L_x_4340:
[----:B------:R-:W3:Y:S01]  /*efb0*/  @!P0 S2R R3, SR_CgaCtaId ;  /* 0x0000000000038919 */ /* 0x000ee20000008800 */
[----:B------:R-:W-:Y:S05]  /*efc0*/  WARPSYNC.ALL ;  /* 0x0000000000007948 */ /* 0x000fea0003800000 */
[----:B------:R-:W-:Y:S01]  /*efd0*/  BAR.SYNC.DEFER_BLOCKING 0x4, 0x180 ;  /* 0x0106000000007b1d */ /* 0x000fe20000010000 */
[----:B------:R-:W-:-:S05]  /*efe0*/  @!P0 MOV R0, 0x400 ;  /* 0x0000040000008802 */ /* 0x000fca0000000f00 */
[----:B--2---:R2:W-:Y:S01]  /*eff0*/  STL [R1+0x10], R14 ;  /* 0x0000100e01007387 */ /* 0x0045e20000100800 */
[----:B---3--:R-:W-:-:S05]  /*f000*/  @!P0 LEA R17, R3, R0, 0x18 ;  /* 0x0000000003118211 */ /* 0x008fca00078ec0ff */
[----:B------:R2:W-:Y:S01]  /*f010*/  @!P0 STS [R17+0x228d0], R2 ;  /* 0x0228d00211008388 */ /* 0x0005e20000000800 */
[----:B------:R-:W-:Y:S06]  /*f020*/  BAR.ARV 0x5, 0x180 ;  /* 0x0146000000007b1d */ /* 0x000fec0000002000 */
.L_x_4291:
[----:B------:R-:W3:Y:S01]  /*f030*/  LDL R0, [R1+0x10] ;  /* 0x0000100001007983 */ /* 0x000ee20000100800 */
[----:B------:R-:W-:Y:S02]  /*f040*/  ULDC UR4, c[0x0][0xc38] ;  /* 0x00030e0000047ab9 */ /* 0x000fe40000000800 */
[----:B---3--:R-:W-:-:S13]  /*f050*/  ISETP.GE.AND P0, PT, R0, UR4, PT ;  /* 0x0000000400007c0c */ /* 0x008fda000bf06270 */
[----:B------:R-:W-:Y:S05]  /*f060*/  @!P0 BRA `(.L_x_4293) ;  /* 0xffffffbc009c8947 */ /* 0x000fea000383ffff */
.L_x_4203:
[----:B-1----:R-:W3:Y:S01]  /*f070*/  LDL.LU R0, [R1+0x1c] ;  /* 0x00001c0001007983 */ /* 0x002ee20000300800 */
[----:B------:R-:W-:Y:S01]  /*f080*/  BSSY B0, `(.L_x_4294) ;  /* 0x000000b000007945 */ /* 0x000fe20003800000 */
[----:B------:R-:W1:Y:S01]  /*f090*/  S2R R5, SR_CgaCtaId ;  /* 0x0000000000057919 */ /* 0x000e620000008800 */
[----:B---3--:R-:W-:-:S05]  /*f0a0*/  VIADD R0, R0, 0x1 ;  /* 0x0000000100007836 */ /* 0x008fca0000000000 */
[----:B0-2---:R-:W-:-:S04]  /*f0b0*/  LEA.HI R2, R0, R0, RZ, 0x1 ;  /* 0x0000000000027211 */ /* 0x005fc800078f08ff */
[----:B------:R-:W-:-:S05]  /*f0c0*/  LOP3.LUT R3, R2, 0xfffffffe, RZ, 0xc0, !PT ;  /* 0xfffffffe02037812 */ /* 0x000fca00078ec0ff */
[----:B------:R-:W-:Y:S01]  /*f0d0*/  IMAD.IADD R3, R0, 0x1, -R3 ;  /* 0x0000000100037824 */ /* 0x000fe200078e0a03 */
[----:B------:R-:W-:-:S04]  /*f0e0*/  MOV R0, 0x400 ;  /* 0x0000040000007802 */ /* 0x000fc80000000f00 */
[----:B-1----:R-:W-:Y:S02]  /*f0f0*/  LEA R0, R5, R0, 0x18 ;  /* 0x0000000005007211 */ /* 0x002fe400078ec0ff */
[----:B------:R-:W-:-:S04]  /*f100*/  SHF.L.U32 R3, R3, 0x1f, RZ ;  /* 0x0000001f03037819 */ /* 0x000fc800000006ff */
[----:B------:R-:W0:Y:S02]  /*f110*/  SYNCS.PHASECHK.TRANS64.TRYWAIT P0, [R0+URZ+0x22820], R3 ;  /* 0x02282003000075a7 */ /* 0x000e24000800017f */
[----:B0-----:R-:W-:Y:S05]  /*f120*/  @!P0 BRA `(.L_x_4295) ;  /* 0x0000001000fc8947 */ /* 0x001fea0003800000 */
.L_x_4341:
[----:B------:R-:W-:Y:S05]  /*f130*/  BSYNC B0 ;  /* 0x0000000000007941 */ /* 0x000fea0003800000 */
.L_x_4294:
[----:B------:R-:W-:-:S03]  /*f140*/  UMOV UR4, 0xffffffff ;  /* 0xffffffff00047882 */ /* 0x000fc60000000000 */
[----:B------:R-:W-:Y:S05]  /*f150*/  BRA.DIV UR4, `(.L_x_4296) ;  /* 0x0000001604047947 */ /* 0x000fea000b800000 */
[----:B------:R-:W1:Y:S02]  /*f160*/  S2R R2, SR_TID.X ;  /* 0x0000000000027919 */ /* 0x000e640000002100 */
[----:B-1----:R-:W-:-:S04]  /*f170*/  SHF.R.U32.HI R2, RZ, 0x5, R2 ;  /* 0x00000005ff027819 */ /* 0x002fc80000011602 */
[----:B------:R-:W-:-:S05]  /*f180*/  LOP3.LUT R2, R2, 0x3, RZ, 0xc0, !PT ;  /* 0x0000000302027812 */ /* 0x000fca00078ec0ff */
[----:B------:R1:W2:Y:S02]  /*f190*/  SHFL.IDX PT, R14, R2, RZ, 0x1f ;  /* 0x00001fff020e7589 */ /* 0x0002a400000e0000 */
.L_x_4344:
[----:B--2---:R-:W-:Y:S01]  /*f1a0*/  ISETP.NE.AND P0, PT, R14, RZ, PT ;  /* 0x000000ff0e00720c */ /* 0x004fe20003f05270 */
[----:B------:R-:W-:-:S12]  /*f1b0*/  BSSY B0, `(.L_x_4297) ;  /* 0x0000025000007945 */ /* 0x000fd80003800000 */
[----:B------:R-:W-:Y:S05]  /*f1c0*/  @P0 BRA `(.L_x_4298) ;  /* 0x00000000008c0947 */ /* 0x000fea0003800000 */
[----:B------:R-:W-:-:S03]  /*f1d0*/  UMOV UR4, 0xffffffff ;  /* 0xffffffff00047882 */ /* 0x000fc60000000000 */
[----:B------:R-:W-:Y:S05]  /*f1e0*/  BRA.DIV UR4, `(.L_x_4299) ;  /* 0x0000001604147947 */ /* 0x000fea000b800000 */
[----:B------:R-:W-:-:S13]  /*f1f0*/  ELECT P6, URZ, PT ;  /* 0x00000000003f782f */ /* 0x000fda00038c0000 */
.L_x_4347:
[----:B------:R-:W-:Y:S05]  /*f200*/  @!P6 BRA `(.L_x_4298) ;  /* 0x00000000007ce947 */ /* 0x000fea0003800000 */
[----:B------:R-:W-:-:S06]  /*f210*/  ULOP3.LUT UR4, UR40, 0x2, URZ, 0xfc, !UPT ;  /* 0x0000000228047892 */ /* 0x000fcc000f8efc3f */
[----:B-1----:R-:W-:-:S05]  /*f220*/  IMAD.U32 R2, RZ, RZ, UR4 ;  /* 0x00000004ff027e24 */ /* 0x002fca000f8e00ff */
[----:B------:R-:W-:-:S13]  /*f230*/  ISETP.NE.AND P2, PT, R2, 0x3, PT ;  /* 0x000000030200780c */ /* 0x000fda0003f45270 */
[----:B------:R-:W-:Y:S05]  /*f240*/  @!P2 BRA `(.L_x_4300) ;  /* 0x000000000004a947 */ /* 0x000fea0003800000 */
[----:B------:R-:W-:Y:S01]  /*f250*/  BPT.TRAP 0x1 ;  /* 0x000000040000795c */ /* 0x000fe20000300000 */
.L_x_4300:
[----:B------:R-:W2:Y:S01]  /*f260*/  LDL.LU R7, [R1] ;  /* 0x0000000001077983 */ /* 0x000ea20000300800 */
[----:B0-----:R-:W-:Y:S02]  /*f270*/  VIADD R3, R0, 0x22840 ;  /* 0x0002284000037836 */ /* 0x001fe40000000000 */
[C---:B------:R-:W-:Y:S02]  /*f280*/  VIADD R2, R18.reuse, 0x1 ;  /* 0x0000000112027836 */ /* 0x040fe40000000000 */
[----:B------:R-:W-:-:S03]  /*f290*/  IMAD R6, R18, 0x8, R3 ;  /* 0x0000000812067824 */ /* 0x000fc600078e0203 */
[----:B------:R-:W-:-:S04]  /*f2a0*/  ISETP.NE.AND P1, PT, R2, 0x2, PT ;  /* 0x000000020200780c */ /* 0x000fc80003f25270 */
[----:B------:R-:W-:Y:S02]  /*f2b0*/  SEL R4, RZ, 0x1, P1 ;  /* 0x00000001ff047807 */ /* 0x000fe40000800000 */
[C---:B--2---:R-:W-:Y:S02]  /*f2c0*/  SHF.L.U32 R5, R7.reuse, 0x1f, RZ ;  /* 0x0000001f07057819 */ /* 0x044fe400000006ff */
[----:B------:R-:W-:Y:S02]  /*f2d0*/  LOP3.LUT R7, R7, R4, RZ, 0x3c, !PT ;  /* 0x0000000407077212 */ /* 0x000fe400078e3cff */
[----:B------:R-:W0:Y:S01]  /*f2e0*/  SYNCS.PHASECHK.TRANS64.TRYWAIT P0, [R6+URZ], R5 ;  /* 0x00000005060075a7 */ /* 0x000e22000800017f */
[----:B------:R-:W-:Y:S02]  /*f2f0*/  SEL R4, R2, RZ, P1 ;  /* 0x000000ff02047207 */ /* 0x000fe40000800000 */
[----:B------:R-:W-:-:S03]  /*f300*/  SHF.L.U32 R2, R7, 0x1f, RZ ;  /* 0x0000001f07027819 */ /* 0x000fc600000006ff */
[----:B------:R-:W-:Y:S01]  /*f310*/  IMAD R3, R4, 0x8, R3 ;  /* 0x0000000804037824 */ /* 0x000fe200078e0203 */
[----:B0-----:R-:W-:Y:S06]  /*f320*/  @!P0 BRA `(.L_x_4301) ;  /* 0x0000001000e48947 */ /* 0x001fec0003800000 */
.L_x_4348:
[----:B------:R-:W1:Y:S02]  /*f330*/  SYNCS.PHASECHK.TRANS64.TRYWAIT P0, [R3+URZ], R2 ;  /* 0x00000002030075a7 */ /* 0x000e64000800017f */
[----:B-1----:R-:W-:Y:S05]  /*f340*/  @!P0 BRA `(.L_x_4302) ;  /* 0x0000001000f08947 */ /* 0x002fea0003800000 */
.L_x_4349:
[----:B------:R-:W-:Y:S05]  /*f350*/  @!P2 BRA `(.L_x_4303) ;  /* 0x000000000004a947 */ /* 0x000fea0003800000 */
[----:B------:R-:W-:Y:S01]  /*f360*/  BPT.TRAP 0x1 ;  /* 0x000000040000795c */ /* 0x000fe20000300000 */
.L_x_4303:
[----:B-1----:R-:W-:-:S04]  /*f370*/  VIADD R3, R0, 0x22860 ;  /* 0x0002286000037836 */ /* 0x002fc80000000000 */
[----:B------:R-:W-:-:S04]  /*f380*/  IMAD R18, R18, 0x8, R3 ;  /* 0x0000000812127824 */ /* 0x000fc800078e0203 */
[----:B------:R-:W1:Y:S02]  /*f390*/  SYNCS.PHASECHK.TRANS64.TRYWAIT P0, [R18+URZ], R5 ;  /* 0x00000005120075a7 */ /* 0x000e64000800017f */
[----:B-1----:R-:W-:Y:S05]  /*f3a0*/  @!P0 BRA `(.L_x_4304) ;  /* 0x0000001000ec8947 */ /* 0x002fea0003800000 */
.L_x_4350:
[----:B------:R-:W-:-:S07]  /*f3b0*/  IMAD R3, R4, 0x8, R3 ;  /* 0x0000000804037824 */ /* 0x000fce00078e0203 */
.L_x_4305:
[----:B--2---:R2:W3:Y:S02]  /*f3c0*/  SYNCS.PHASECHK.TRANS64.TRYWAIT P0, [R3+URZ], R2 ;  /* 0x00000002030075a7 */ /* 0x0044e4000800017f */
[----:B---3--:R-:W-:Y:S05]  /*f3d0*/  @!P0 NANOSLEEP.SYNCS 0x989680 ;  /* 0x009896800000895d */ /* 0x008fea0003900000 */
[----:B------:R-:W3:Y:S02]  /*f3e0*/  @!P0 SYNCS.PHASECHK.TRANS64 P0, [R3+URZ], R2 ;  /* 0x00000002030085a7 */ /* 0x000ee4000800007f */
[----:B---3--:R-:W-:Y:S05]  /*f3f0*/  @!P0 BRA `(.L_x_4305) ;  /* 0xfffffffc00f08947 */ /* 0x008fea000383ffff */
.L_x_4298:
[----:B------:R-:W-:Y:S05]  /*f400*/  BSYNC B0 ;  /* 0x0000000000007941 */ /* 0x000fea0003800000 */
.L_x_4297:
[----:B------:R-:W-:Y:S05]  /*f410*/  EXIT ;  /* 0x000000000000794d */ /* 0x000fea0003800000 */
.L_x_4156:
[----:B0-----:R0:W1:Y:S02]  /*f420*/  SYNCS.PHASECHK.TRANS64.TRYWAIT P0, [R7+URZ+0x22800], R0 ;  /* 0x02280000070075a7 */ /* 0x001064000800017f */
[----:B-1----:R-:W-:Y:S05]  /*f430*/  @!P0 NANOSLEEP.SYNCS 0x989680 ;  /* 0x009896800000895d */ /* 0x002fea0003900000 */
[----:B------:R-:W1:Y:S02]  /*f440*/  @!P0 SYNCS.PHASECHK.TRANS64 P0, [R7+URZ+0x22800], R0 ;  /* 0x02280000070085a7 */ /* 0x000e64000800007f */
[----:B-1----:R-:W-:Y:S05]  /*f450*/  @!P0 BRA `(.L_x_4156) ;  /* 0xfffffffc00f08947 */ /* 0x002fea000383ffff */
[----:B------:R-:W-:Y:S05]  /*f460*/  BRA `(.L_x_4306) ;  /* 0xffffff2400407947 */ /* 0x000fea000383ffff */
.L_x_4160:
[----:B-1----:R1:W2:Y:S02]  /*f470*/  SYNCS.PHASECHK.TRANS64.TRYWAIT P1, [R6+URZ+0x22830], R11 ;  /* 0x0228300b060075a7 */ /* 0x0022a4000802017f */
[----:B--2---:R-:W-:Y:S05]  /*f480*/  @!P1 NANOSLEEP.SYNCS 0x989680 ;  /* 0x009896800000995d */ /* 0x004fea0003900000 */
[----:B------:R-:W2:Y:S02]  /*f490*/  @!P1 SYNCS.PHASECHK.TRANS64 P1, [R6+URZ+0x22830], R11 ;  /* 0x0228300b060095a7 */ /* 0x000ea4000802007f */
[----:B--2---:R-:W-:Y:S05]  /*f4a0*/  @!P1 BRA `(.L_x_4160) ;  /* 0xfffffffc00f09947 */ /* 0x004fea000383ffff */
[----:B------:R-:W-:Y:S05]  /*f4b0*/  BRA `(.L_x_4159) ;  /* 0xffffff24006c7947 */ /* 0x000fea000383ffff */
.L_x_4164:
[----:B---3--:R3:W4:Y:S02]  /*f4c0*/  SYNCS.PHASECHK.TRANS64.TRYWAIT P3, [R6+URZ+0x22850], R11 ;  /* 0x0228500b060075a7 */ /* 0x008724000806017f */
[----:B----4-:R-:W-:Y:S05]  /*f4d0*/  @!P3 NANOSLEEP.SYNCS 0x989680 ;  /* 0x009896800000b95d */ /* 0x010fea0003900000 */
[----:B------:R-:W4:Y:S02]  /*f4e0*/  @!P3 SYNCS.PHASECHK.TRANS64 P3, [R6+URZ+0x22850], R11 ;  /* 0x0228500b0600b5a7 */ /* 0x000f24000806007f */
[----:B----4-:R-:W-:Y:S05]  /*f4f0*/  @!P3 BRA `(.L_x_4164) ;  /* 0xfffffffc00f0b947 */ /* 0x010fea000383ffff */
[----:B------:R-:W-:Y:S05]  /*f500*/  BRA `(.L_x_4163) ;  /* 0xffffff3c007c7947 */ /* 0x000fea000383ffff */
.L_x_4169:
[----:B-1----:R-:W-:-:S04]  /*f510*/  IMAD.U32 R3, RZ, RZ, UR26 ;  /* 0x0000001aff037e24 */ /* 0x002fc8000f8e00ff */
[----:B------:R1:W2:Y:S03]  /*f520*/  SYNCS.PHASECHK.TRANS64.TRYWAIT P3, [R3+URZ+0x22830], R6 ;  /* 0x02283006030075a7 */ /* 0x0002a6000806017f */
[----:B--2---:R-:W-:Y:S05]  /*f530*/  @!P3 NANOSLEEP.SYNCS 0x989680 ;  /* 0x009896800000b95d */ /* 0x004fea0003900000 */
[----:B------:R-:W2:Y:S02]  /*f540*/  @!P3 SYNCS.PHASECHK.TRANS64 P3, [R3+URZ+0x22830], R6 ;  /* 0x022830060300b5a7 */ /* 0x000ea4000806007f */
[----:B--2---:R-:W-:Y:S05]  /*f550*/  @!P3 BRA `(.L_x_4169) ;  /* 0xfffffffc00ecb947 */ /* 0x004fea000383ffff */
[----:B------:R-:W-:Y:S05]  /*f560*/  BRA `(.L_x_4168) ;  /* 0xffffff4000b47947 */ /* 0x000fea000383ffff */
.L_x_4173:
[----:B--2---:R2:W3:Y:S02]  /*f570*/  SYNCS.PHASECHK.TRANS64.TRYWAIT P3, [R177+URZ+0x22850], R6 ;  /* 0x02285006b10075a7 */ /* 0x0044e4000806017f */
[----:B---3--:R-:W-:Y:S05]  /*f580*/  @!P3 NANOSLEEP.SYNCS 0x989680 ;  /* 0x009896800000b95d */ /* 0x008fea0003900000 */
[----:B------:R-:W3:Y:S02]  /*f590*/  @!P3 SYNCS.PHASECHK.TRANS64 P3, [R177+URZ+0x22850], R6 ;  /* 0x02285006b100b5a7 */ /* 0x000ee4000806007f */
[----:B---3--:R-:W-:Y:S05]  /*f5a0*/  @!P3 BRA `(.L_x_4173) ;  /* 0xfffffffc00f0b947 */ /* 0x008fea000383ffff */
[----:B------:R-:W-:Y:S05]  /*f5b0*/  BRA `(.L_x_4172) ;  /* 0xffffff6000a87947 */ /* 0x000fea000383ffff */
.L_x_4179:
[----:B-1----:R-:W-:-:S04]  /*f5c0*/  IMAD.U32 R3, RZ, RZ, UR24 ;  /* 0x00000018ff037e24 */ /* 0x002fc8000f8e00ff */
[----:B------:R1:W2:Y:S03]  /*f5d0*/  SYNCS.PHASECHK.TRANS64.TRYWAIT P1, [R3+URZ+0x22830], R6 ;  /* 0x02283006030075a7 */ /* 0x0002a6000802017f */
[----:B--2---:R-:W-:Y:S05]  /*f5e0*/  @!P1 NANOSLEEP.SYNCS 0x989680 ;  /* 0x009896800000995d */ /* 0x004fea0003900000 */
[----:B------:R-:W2:Y:S02]  /*f5f0*/  @!P1 SYNCS.PHASECHK.TRANS64 P1, [R3+URZ+0x22830], R6 ;  /* 0x02283006030095a7 */ /* 0x000ea4000802007f */
[----:B--2---:R-:W-:Y:S05]  /*f600*/  @!P1 BRA `(.L_x_4179) ;  /* 0xfffffffc00ec9947 */ /* 0x004fea000383ffff */
[----:B------:R-:W-:Y:S05]  /*f610*/  BRA `(.L_x_4178) ;  /* 0xffffff6400b47947 */ /* 0x000fea000383ffff */
.L_x_4183:
[----:B--2---:R2:W3:Y:S02]  /*f620*/  SYNCS.PHASECHK.TRANS64.TRYWAIT P1, [R183+URZ+0x22850], R6 ;  /* 0x02285006b70075a7 */ /* 0x0044e4000802017f */
[----:B---3--:R-:W-:Y:S05]  /*f630*/  @!P1 NANOSLEEP.SYNCS 0x989680 ;  /* 0x009896800000995d */ /* 0x008fea0003900000 */
[----:B------:R-:W3:Y:S02]  /*f640*/  @!P1 SYNCS.PHASECHK.TRANS64 P1, [R183+URZ+0x22850], R6 ;  /* 0x02285006b70095a7 */ /* 0x000ee4000802007f */
[----:B---3--:R-:W-:Y:S05]  /*f650*/  @!P1 BRA `(.L_x_4183) ;  /* 0xfffffffc00f09947 */ /* 0x008fea000383ffff */
[----:B------:R-:W-:Y:S05]  /*f660*/  BRA `(.L_x_4182) ;  /* 0xffffff7c00d47947 */ /* 0x000fea000383ffff */
.L_x_4214:
[----:B------:R-:W-:Y:S02]  /*f670*/  IMAD.MOV.U32 R13, RZ, RZ, R4 ;  /* 0x000000ffff0d7224 */ /* 0x000fe400078e0004 */
[----:B------:R-:W-:Y:S02]  /*f680*/  IMAD.MOV.U32 R12, RZ, RZ, RZ ;  /* 0x000000ffff0c7224 */ /* 0x000fe400078e00ff */
[----:B------:R-:W-:Y:S02]  /*f690*/  IMAD.MOV.U32 R11, RZ, RZ, 0x1f ;  /* 0x0000001fff0b7424 */ /* 0x000fe400078e00ff */
[----:B------:R-:W-:-:S07]  /*f6a0*/  IMAD.MOV.U32 R15, RZ, RZ, -0x1 ;  /* 0xffffffffff0f7424 */ /* 0x000fce00078e00ff */
[----:B0-----:R-:W-:Y:S05]  /*f6b0*/  WARPSYNC.COLLECTIVE R15, `(.L_x_4307) ;  /* 0x000000000f087348 */ /* 0x001fea0003c00000 */
[----:B------:R1:W2:Y:S02]  /*f6c0*/  SHFL.IDX P6, R14, R13, R12, R11 ;  /* 0x0000000c0d0e7389 */ /* 0x0002a400000c000b */
[----:B012---:R-:W-:Y:S01]  /*f6d0*/  ENDCOLLECTIVE ;  /* 0x000000000000791b */ /* 0x007fe20003800000 */
.L_x_4307:
[----:B------:R-:W-:Y:S05]  /*f6e0*/  BRA `(.L_x_4308) ;  /* 0xffffffc000bc7947 */ /* 0x000fea000383ffff */
.L_x_4216:
[----:B------:R-:W-:Y:S01]  /*f6f0*/  BSSY B0, `(.L_x_4309) ;  /* 0x0000006000007945 */ /* 0x000fe20003800000 */
[----:B------:R-:W-:-:S07]  /*f700*/  IMAD.MOV.U32 R15, RZ, RZ, -0x1 ;  /* 0xffffffffff0f7424 */ /* 0x000fce00078e00ff */
[----:B0--3--:R-:W-:Y:S05]  /*f710*/  WARPSYNC.COLLECTIVE R15, `(.L_x_4310) ;  /* 0x000000000f0c7348 */ /* 0x009fea0003c00000 */
[----:B------:R-:W-:Y:S02]  /*f720*/  ELECT P6, UR62, PT ;  /* 0x00000000003e782f */ /* 0x000fe400038c0000 */
[----:B------:R-:W-:Y:S01]  /*f730*/  MOV R14, UR62 ;  /* 0x0000003e000e7c02 */ /* 0x000fe20008000f00 */
[----:B0--3--:R-:W-:Y:S10]  /*f740*/  ENDCOLLECTIVE ;  /* 0x000000000000791b */ /* 0x009ff40003800000 */
.L_x_4310:
[----:B------:R-:W-:Y:S05]  /*f750*/  BSYNC B0 ;  /* 0x0000000000007941 */ /* 0x000fea0003800000 */
.L_x_4309:
[----:B------:R-:W-:Y:S05]  /*f760*/  BRA `(.L_x_4311) ;  /* 0xffffffc000c07947 */ /* 0x000fea000383ffff */
.L_x_4218:
[----:B0-----:R0:W1:Y:S02]  /*f770*/  SYNCS.PHASECHK.TRANS64.TRYWAIT P0, [R3+URZ+0x22840], R0 ;  /* 0x02284000030075a7 */ /* 0x001064000800017f */
[----:B-1----:R-:W-:Y:S05]  /*f780*/  @!P0 NANOSLEEP.SYNCS 0x989680 ;  /* 0x009896800000895d */ /* 0x002fea0003900000 */
[----:B------:R-:W1:Y:S02]  /*f790*/  @!P0 SYNCS.PHASECHK.TRANS64 P0, [R3+URZ+0x22840], R0 ;  /* 0x02284000030085a7 */ /* 0x000e64000800007f */
[----:B-1----:R-:W-:Y:S05]  /*f7a0*/  @!P0 BRA `(.L_x_4218) ;  /* 0xfffffffc00f08947 */ /* 0x002fea000383ffff */
[----:B------:R-:W-:Y:S05]  /*f7b0*/  BRA `(.L_x_4312) ;  /* 0xffffffc400247947 */ /* 0x000fea000383ffff */
.L_x_4222:
[----:B------:R-:W-:Y:S01]  /*f7c0*/  IMAD.MOV.U32 R13, RZ, RZ, R2 ;  /* 0x000000ffff0d7224 */ /* 0x000fe200078e0002 */
[----:B------:R-:W-:Y:S01]  /*f7d0*/  LOP3.LUT R9, R9, 0x7f, RZ, 0xc0, !PT ;  /* 0x0000007f09097812 */ /* 0x000fe200078ec0ff */
[----:B------:R-:W-:Y:S02]  /*f7e0*/  IMAD.MOV.U32 R12, RZ, RZ, RZ ;  /* 0x000000ffff0c7224 */ /* 0x000fe400078e00ff */
[----:B------:R-:W-:Y:S01]  /*f7f0*/  IMAD.MOV.U32 R11, RZ, RZ, 0x181f ;  /* 0x0000181fff0b7424 */ /* 0x000fe200078e00ff */
[----:B------:R-:W-:Y:S01]  /*f800*/  SHF.R.U32.HI R9, RZ, 0x3, R9 ;  /* 0x00000003ff097819 */ /* 0x000fe20000011609 */
[----:B------:R-:W-:Y:S02]  /*f810*/  IMAD.MOV.U32 R15, RZ, RZ, -0x1 ;  /* 0xffffffffff0f7424 */ /* 0x000fe400078e00ff */
[----:B------:R-:W-:-:S07]  /*f820*/  IMAD.U32 R4, RZ, RZ, UR39 ;  /* 0x00000027ff047e24 */ /* 0x000fce000f8e00ff */
[----:B-----5:R-:W-:Y:S05]  /*f830*/  WARPSYNC.COLLECTIVE R15, `(.L_x_4313) ;  /* 0x000000000f087348 */ /* 0x020fea0003c00000 */
[----:B------:R0:W1:Y:S02]  /*f840*/  SHFL.IDX P6, R14, R13, R12, R11 ;  /* 0x0000000c0d0e7389 */ /* 0x00006400000c000b */
[----:B01---5:R-:W-:Y:S01]  /*f850*/  ENDCOLLECTIVE ;  /* 0x000000000000791b */ /* 0x023fe20003800000 */
.L_x_4313:
[----:B------:R-:W-:Y:S02]  /*f860*/  IMAD R4, R4, 0x80, R9 ;  /* 0x0000008004047824 */ /* 0x000fe400078e0209 */
[----:B------:R-:W-:Y:S02]  /*f870*/  IMAD.MOV.U32 R13, RZ, RZ, R0 ;  /* 0x000000ffff0d7224 */ /* 0x000fe400078e0000 */
[----:B------:R-:W-:-:S07]  /*f880*/  IMAD.MOV.U32 R5, RZ, RZ, R14 ;  /* 0x000000ffff057224 */ /* 0x000fce00078e000e */
[----:B------:R-:W-:Y:S05]  /*f890*/  WARPSYNC.COLLECTIVE R15, `(.L_x_4314) ;  /* 0x000000000f087348 */ /* 0x000fea0003c00000 */
[----:B------:R0:W1:Y:S02]  /*f8a0*/  SHFL.IDX P6, R14, R13, R12, R11 ;  /* 0x0000000c0d0e7389 */ /* 0x00006400000c000b */
[----:B01----:R-:W-:Y:S01]  /*f8b0*/  ENDCOLLECTIVE ;  /* 0x000000000000791b */ /* 0x003fe20003800000 */
.L_x_4314:
        /* <DEDUP_REMOVED lines=9> */
.L_x_4315:
[----:B------:R-:W-:Y:S02]  /*f950*/  @!P1 LEA R6, P2, R8, R6, 0x1 ;  /* 0x0000000608069211 */ /* 0x000fe400078408ff */
[----:B------:R-:W0:Y:S03]  /*f960*/  S2R R8, SR_TID.X ;  /* 0x0000000000087919 */ /* 0x000e260000002100 */
        /* <DEDUP_REMOVED lines=11> */
[----:B01----:R-:W-:Y:S05]  /*fa20*/  WARPSYNC.COLLECTIVE R15, `(.L_x_4316) ;  /* 0x000000000f087348 */ /* 0x003fea0003c00000 */
[----:B------:R2:W3:Y:S02]  /*fa30*/  SHFL.IDX P6, R14, R13, R12, R11 ;  /* 0x0000000c0d0e7389 */ /* 0x0004e400000c000b */
[----:B0123--:R-:W-:Y:S01]  /*fa40*/  ENDCOLLECTIVE ;  /* 0x000000000000791b */ /* 0x00ffe20003800000 */
.L_x_4316:
        /* <DEDUP_REMOVED lines=8> */
.L_x_4317:
[----:B------:R-:W-:Y:S02]  /*fad0*/  @!P1 LEA R6, P2, R7, R8, 0x1 ;  /* 0x0000000807069211 */ /* 0x000fe400078408ff */
[----:B------:R-:W0:Y:S03]  /*fae0*/  S2R R8, SR_TID.X ;  /* 0x0000000000087919 */ /* 0x000e260000002100 */
[----:B------:R-:W-:-:S05]  /*faf0*/  @!P1 IMAD.X R7, RZ, RZ, R9, P2 ;  /* 0x000000ffff079224 */ /* 0x000fca00010e0609 */
        /* <DEDUP_REMOVED lines=10> */
.L_x_4318:
[----:B------:R-:W-:Y:S02]  /*fba0*/  IMAD.SHL.U32 R9, R8, 0x8, RZ ;  /* 0x0000000808097824 */ /* 0x000fe400078e00ff */
[----:B------:R-:W-:Y:S02]  /*fbb0*/  VIADD R8, R4, 0x60 ;  /* 0x0000006004087836 */ /* 0x000fe40000000000 */
[----:B------:R-:W-:Y:S01]  /*fbc0*/  IMAD.MOV.U32 R13, RZ, RZ, R2 ;  /* 0x000000ffff0d7224 */ /* 0x000fe200078e0002 */
[----:B------:R-:W-:Y:S01]  /*fbd0*/  LOP3.LUT R9, R9, 0x38, RZ, 0xc0, !PT ;  /* 0x0000003809097812 */ /* 0x000fe200078ec0ff */
[----:B------:R-:W-:Y:S02]  /*fbe0*/  IMAD.MOV.U32 R12, RZ, RZ, 0x3 ;  /* 0x00000003ff0c7424 */ /* 0x000fe400078e00ff */
[----:B------:R-:W-:-:S07]  /*fbf0*/  IMAD.MOV.U32 R6, RZ, RZ, R14 ;  /* 0x000000ffff067224 */ /* 0x000fce00078e000e */
[----:B------:R-:W-:Y:S05]  /*fc00*/  WARPSYNC.COLLECTIVE R15, `(.L_x_4319) ;  /* 0x000000000f087348 */ /* 0x000fea0003c00000 */
[----:B------:R0:W1:Y:S02]  /*fc10*/  SHFL.IDX P6, R14, R13, R12, R11 ;  /* 0x0000000c0d0e7389 */ /* 0x00006400000c000b */
[----:B01----:R-:W-:Y:S01]  /*fc20*/  ENDCOLLECTIVE ;  /* 0x000000000000791b */ /* 0x003fe20003800000 */
.L_x_4319:
        /* <DEDUP_REMOVED lines=14> */
.L_x_4320:
[----:B------:R-:W-:Y:S02]  /*fd10*/  IMAD.MOV.U32 R13, RZ, RZ, R2 ;  /* 0x000000ffff0d7224 */ /* 0x000fe400078e0002 */
[----:B------:R-:W-:Y:S02]  /*fd20*/  IMAD.MOV.U32 R12, RZ, RZ, 0x4 ;  /* 0x00000004ff0c7424 */ /* 0x000fe400078e00ff */
[----:B------:R-:W-:-:S07]  /*fd30*/  IMAD.MOV.U32 R6, RZ, RZ, R14 ;  /* 0x000000ffff067224 */ /* 0x000fce00078e000e */
[----:B------:R-:W-:Y:S05]  /*fd40*/  WARPSYNC.COLLECTIVE R15, `(.L_x_4321) ;  /* 0x000000000f087348 */ /* 0x000fea0003c00000 */
[----:B------:R0:W1:Y:S02]  /*fd50*/  SHFL.IDX P6, R14, R13, R12, R11 ;  /* 0x0000000c0d0e7389 */ /* 0x00006400000c000b */
[----:B01----:R-:W-:Y:S01]  /*fd60*/  ENDCOLLECTIVE ;  /* 0x000000000000791b */ /* 0x003fe20003800000 */
.L_x_4321:
        /* <DEDUP_REMOVED lines=14> */
.L_x_4322:
[----:B------:R-:W-:Y:S02]  /*fe50*/  IMAD.MOV.U32 R13, RZ, RZ, R2 ;  /* 0x000000ffff0d7224 */ /* 0x000fe400078e0002 */
[----:B------:R-:W-:Y:S02]  /*fe60*/  IMAD.MOV.U32 R12, RZ, RZ, 0x5 ;  /* 0x00000005ff0c7424 */ /* 0x000fe400078e00ff */
[----:B------:R-:W-:-:S07]  /*fe70*/  IMAD.MOV.U32 R6, RZ, RZ, R14 ;  /* 0x000000ffff067224 */ /* 0x000fce00078e000e */
[----:B------:R-:W-:Y:S05]  /*fe80*/  WARPSYNC.COLLECTIVE R15, `(.L_x_4323) ;  /* 0x000000000f087348 */ /* 0x000fea0003c00000 */
[----:B------:R0:W1:Y:S02]  /*fe90*/  SHFL.IDX P6, R14, R13, R12, R11 ;  /* 0x0000000c0d0e7389 */ /* 0x00006400000c000b */
[----:B01----:R-:W-:Y:S01]  /*fea0*/  ENDCOLLECTIVE ;  /* 0x000000000000791b */ /* 0x003fe20003800000 */
.L_x_4323:
        /* <DEDUP_REMOVED lines=14> */
.L_x_4324:
[----:B------:R-:W-:Y:S02]  /*ff90*/  IMAD.MOV.U32 R13, RZ, RZ, R2 ;  /* 0x000000ffff0d7224 */ /* 0x000fe400078e0002 */
[----:B------:R-:W-:Y:S02]  /*ffa0*/  IMAD.MOV.U32 R12, RZ, RZ, 0x6 ;  /* 0x00000006ff0c7424 */ /* 0x000fe400078e00ff */
[----:B------:R-:W-:-:S07]  /*ffb0*/  IMAD.MOV.U32 R6, RZ, RZ, R14 ;  /* 0x000000ffff067224 */ /* 0x000fce00078e000e */
[----:B------:R-:W-:Y:S05]  /*ffc0*/  WARPSYNC.COLLECTIVE R15, `(.L_x_4325) ;  /* 0x000000000f087348 */ /* 0x000fea0003c00000 */
[----:B------:R0:W1:Y:S02]  /*ffd0*/  SHFL.IDX P6, R14, R13, R12, R11 ;  /* 0x0000000c0d0e7389 */ /* 0x00006400000c000b */
[----:B01----:R-:W-:Y:S01]  /*ffe0*/  ENDCOLLECTIVE ;  /* 0x000000000000791b */ /* 0x003fe20003800000 */
.L_x_4325:
        /* <DEDUP_REMOVED lines=13> */
.L_x_4326:
[----:B------:R-:W-:Y:S02]  /*100c0*/  IMAD.MOV.U32 R13, RZ, RZ, R2 ;  /* 0x000000ffff0d7224 */ /* 0x000fe400078e0002 */
[----:B------:R-:W-:Y:S02]  /*100d0*/  IMAD.MOV.U32 R12, RZ, RZ, 0x7 ;  /* 0x00000007ff0c7424 */ /* 0x000fe400078e00ff */
[----:B------:R-:W-:-:S07]  /*100e0*/  IMAD.MOV.U32 R6, RZ, RZ, R14 ;  /* 0x000000ffff067224 */ /* 0x000fce00078e000e */
[----:B------:R-:W-:Y:S05]  /*100f0*/  WARPSYNC.COLLECTIVE R15, `(.L_x_4327) ;  /* 0x000000000f087348 */ /* 0x000fea0003c00000 */
[----:B------:R0:W1:Y:S02]  /*10100*/  SHFL.IDX P6, R14, R13, R12, R11 ;  /* 0x0000000c0d0e7389 */ /* 0x00006400000c000b */
[----:B01----:R-:W-:Y:S01]  /*10110*/  ENDCOLLECTIVE ;  /* 0x000000000000791b */ /* 0x003fe20003800000 */
.L_x_4327:
        /* <DEDUP_REMOVED lines=12> */
.L_x_4328:
[----:B------:R-:W-:Y:S01]  /*101e0*/  IMAD.MOV.U32 R0, RZ, RZ, R14 ;  /* 0x000000ffff007224 */ /* 0x000fe200078e000e */
[----:B------:R-:W-:Y:S06]  /*101f0*/  BRA `(.L_x_4329) ;  /* 0xffffffc400447947 */ /* 0x000fec000383ffff */
.L_x_4225:
[----:B0-----:R0:W1:Y:S02]  /*10200*/  SYNCS.PHASECHK.TRANS64.TRYWAIT P0, [R17+URZ+0x22820], R0 ;  /* 0x02282000110075a7 */ /* 0x001064000800017f */
[----:B-1----:R-:W-:Y:S05]  /*10210*/  @!P0 NANOSLEEP.SYNCS 0x989680 ;  /* 0x009896800000895d */ /* 0x002fea0003900000 */
[----:B------:R-:W1:Y:S02]  /*10220*/  @!P0 SYNCS.PHASECHK.TRANS64 P0, [R17+URZ+0x22820], R0 ;  /* 0x02282000110085a7 */ /* 0x000e64000800007f */
[----:B-1----:R-:W-:Y:S05]  /*10230*/  @!P0 BRA `(.L_x_4225) ;  /* 0xfffffffc00f08947 */ /* 0x002fea000383ffff */
[----:B------:R-:W-:Y:S05]  /*10240*/  BRA `(.L_x_4330) ;  /* 0xffffffc400ac7947 */ /* 0x000fea000383ffff */
.L_x_4229:
[----:B-1----:R1:W2:Y:S02]  /*10250*/  SYNCS.PHASECHK.TRANS64.TRYWAIT P0, [R2+URZ+0x22860], R3 ;  /* 0x02286003020075a7 */ /* 0x0022a4000800017f */
[----:B--2---:R-:W-:Y:S05]  /*10260*/  @!P0 NANOSLEEP.SYNCS 0x989680 ;  /* 0x009896800000895d */ /* 0x004fea0003900000 */
[----:B------:R-:W2:Y:S02]  /*10270*/  @!P0 SYNCS.PHASECHK.TRANS64 P0, [R2+URZ+0x22860], R3 ;  /* 0x02286003020085a7 */ /* 0x000ea4000800007f */
[----:B--2---:R-:W-:Y:S05]  /*10280*/  @!P0 BRA `(.L_x_4229) ;  /* 0xfffffffc00f08947 */ /* 0x004fea000383ffff */
[----:B------:R-:W-:Y:S05]  /*10290*/  BRA `(.L_x_4331) ;  /* 0xffffffc400d07947 */ /* 0x000fea000383ffff */
.L_x_4242:
[----:B-1----:R1:W2:Y:S02]  /*102a0*/  SYNCS.PHASECHK.TRANS64.TRYWAIT P0, [R3+URZ+0x22840], R2 ;  /* 0x02284002030075a7 */ /* 0x0022a4000800017f */
[----:B--2---:R-:W-:Y:S05]  /*102b0*/  @!P0 NANOSLEEP.SYNCS 0x989680 ;  /* 0x009896800000895d */ /* 0x004fea0003900000 */
[----:B------:R-:W2:Y:S02]  /*102c0*/  @!P0 SYNCS.PHASECHK.TRANS64 P0, [R3+URZ+0x22840], R2 ;  /* 0x02284002030085a7 */ /* 0x000ea4000800007f */
[----:B--2---:R-:W-:Y:S05]  /*102d0*/  @!P0 BRA `(.L_x_4242) ;  /* 0xfffffffc00f08947 */ /* 0x004fea000383ffff */
[----:B------:R-:W-:Y:S05]  /*102e0*/  BRA `(.L_x_4332) ;  /* 0xffffffcc00c47947 */ /* 0x000fea000383ffff */
.L_x_4247:
[----:B--2---:R2:W3:Y:S02]  /*102f0*/  SYNCS.PHASECHK.TRANS64.TRYWAIT P0, [R3+URZ+0x22860], R2 ;  /* 0x02286002030075a7 */ /* 0x0044e4000800017f */
[----:B---3--:R-:W-:Y:S05]  /*10300*/  @!P0 NANOSLEEP.SYNCS 0x989680 ;  /* 0x009896800000895d */ /* 0x008fea0003900000 */
[----:B------:R-:W3:Y:S02]  /*10310*/  @!P0 SYNCS.PHASECHK.TRANS64 P0, [R3+URZ+0x22860], R2 ;  /* 0x02286002030085a7 */ /* 0x000ee4000800007f */
[----:B---3--:R-:W-:Y:S05]  /*10320*/  @!P0 BRA `(.L_x_4247) ;  /* 0xfffffffc00f08947 */ /* 0x008fea000383ffff */
[----:B------:R-:W-:Y:S05]  /*10330*/  BRA `(.L_x_4333) ;  /* 0xffffffd0003c7947 */ /* 0x000fea000383ffff */
.L_x_4259:
[----:B0-----:R0:W1:Y:S02]  /*10340*/  SYNCS.PHASECHK.TRANS64.TRYWAIT P0, [R4+URZ+0x22840], R2 ;  /* 0x02284002040075a7 */ /* 0x001064000800017f */
[----:B-1----:R-:W-:Y:S05]  /*10350*/  @!P0 NANOSLEEP.SYNCS 0x989680 ;  /* 0x009896800000895d */ /* 0x002fea0003900000 */
[----:B------:R-:W1:Y:S02]  /*10360*/  @!P0 SYNCS.PHASECHK.TRANS64 P0, [R4+URZ+0x22840], R2 ;  /* 0x02284002040085a7 */ /* 0x000e64000800007f */
[----:B-1----:R-:W-:Y:S05]  /*10370*/  @!P0 BRA `(.L_x_4259) ;  /* 0xfffffffc00f08947 */ /* 0x002fea000383ffff */
[----:B------:R-:W-:Y:S05]  /*10380*/  BRA `(.L_x_4334) ;  /* 0xffffffd8001c7947 */ /* 0x000fea000383ffff */
.L_x_4264:
[----:B-1----:R1:W2:Y:S02]  /*10390*/  SYNCS.PHASECHK.TRANS64.TRYWAIT P0, [R4+URZ+0x22860], R2 ;  /* 0x02286002040075a7 */ /* 0x0022a4000800017f */
[----:B--2---:R-:W-:Y:S05]  /*103a0*/  @!P0 NANOSLEEP.SYNCS 0x989680 ;  /* 0x009896800000895d */ /* 0x004fea0003900000 */
[----:B------:R-:W2:Y:S02]  /*103b0*/  @!P0 SYNCS.PHASECHK.TRANS64 P0, [R4+URZ+0x22860], R2 ;  /* 0x02286002040085a7 */ /* 0x000ea4000800007f */
[----:B--2---:R-:W-:Y:S05]  /*103c0*/  @!P0 BRA `(.L_x_4264) ;  /* 0xfffffffc00f08947 */ /* 0x004fea000383ffff */
[----:B------:R-:W-:Y:S05]  /*103d0*/  BRA `(.L_x_4335) ;  /* 0xffffffd800947947 */ /* 0x000fea000383ffff */
.L_x_4275:
[----:B--2---:R2:W3:Y:S02]  /*103e0*/  SYNCS.PHASECHK.TRANS64.TRYWAIT P0, [R4+URZ+0x22840], R2 ;  /* 0x02284002040075a7 */ /* 0x0044e4000800017f */
[----:B---3--:R-:W-:Y:S05]  /*103f0*/  @!P0 NANOSLEEP.SYNCS 0x989680 ;  /* 0x009896800000895d */ /* 0x008fea0003900000 */
[----:B------:R-:W3:Y:S02]  /*10400*/  @!P0 SYNCS.PHASECHK.TRANS64 P0, [R4+URZ+0x22840], R2 ;  /* 0x02284002040085a7 */ /* 0x000ee4000800007f */
[----:B---3--:R-:W-:Y:S05]  /*10410*/  @!P0 BRA `(.L_x_4275) ;  /* 0xfffffffc00f08947 */ /* 0x008fea000383ffff */
[----:B------:R-:W-:Y:S05]  /*10420*/  BRA `(.L_x_4336) ;  /* 0xffffffe0005c7947 */ /* 0x000fea000383ffff */
.L_x_4280:
[----:B-1----:R1:W3:Y:S02]  /*10430*/  SYNCS.PHASECHK.TRANS64.TRYWAIT P0, [R4+URZ+0x22860], R2 ;  /* 0x02286002040075a7 */ /* 0x0022e4000800017f */
[----:B---3--:R-:W-:Y:S05]  /*10440*/  @!P0 NANOSLEEP.SYNCS 0x989680 ;  /* 0x009896800000895d */ /* 0x008fea0003900000 */
[----:B------:R-:W3:Y:S02]  /*10450*/  @!P0 SYNCS.PHASECHK.TRANS64 P0, [R4+URZ+0x22860], R2 ;  /* 0x02286002040085a7 */ /* 0x000ee4000800007f */
[----:B---3--:R-:W-:Y:S05]  /*10460*/  @!P0 BRA `(.L_x_4280) ;  /* 0xfffffffc00f08947 */ /* 0x008fea000383ffff */
[----:B------:R-:W-:Y:S05]  /*10470*/  BRA `(.L_x_4337) ;  /* 0xffffffe000d47947 */ /* 0x000fea000383ffff */
.L_x_4292:
[----:B------:R-:W-:Y:S01]  /*10480*/  BSSY B0, `(.L_x_4338) ;  /* 0x0000008000007945 */ /* 0x000fe20003800000 */
[----:B-----5:R-:W-:Y:S02]  /*10490*/  IMAD.MOV.U32 R13, RZ, RZ, R2 ;  /* 0x000000ffff0d7224 */ /* 0x020fe400078e0002 */
[----:B------:R-:W-:Y:S02]  /*104a0*/  IMAD.MOV.U32 R12, RZ, RZ, RZ ;  /* 0x000000ffff0c7224 */ /* 0x000fe400078e00ff */
[----:B------:R-:W-:Y:S02]  /*104b0*/  IMAD.MOV.U32 R11, RZ, RZ, 0x1f ;  /* 0x0000001fff0b7424 */ /* 0x000fe400078e00ff */
[----:B------:R-:W-:-:S07]  /*104c0*/  IMAD.MOV.U32 R15, RZ, RZ, -0x1 ;  /* 0xffffffffff0f7424 */ /* 0x000fce00078e00ff */
[----:B-1----:R-:W-:Y:S05]  /*104d0*/  WARPSYNC.COLLECTIVE R15, `(.L_x_4339) ;  /* 0x000000000f087348 */ /* 0x002fea0003c00000 */
[----:B------:R0:W2:Y:S02]  /*104e0*/  SHFL.IDX P6, R14, R13, R12, R11 ;  /* 0x0000000c0d0e7389 */ /* 0x0000a400000c000b */
[----:B012---:R-:W-:Y:S01]  /*104f0*/  ENDCOLLECTIVE ;  /* 0x000000000000791b */ /* 0x007fe20003800000 */
.L_x_4339:
[----:B------:R-:W-:Y:S05]  /*10500*/  BSYNC B0 ;  /* 0x0000000000007941 */ /* 0x000fea0003800000 */
.L_x_4338:
[----:B------:R-:W-:Y:S05]  /*10510*/  BRA `(.L_x_4340) ;  /* 0xffffffe800a47947 */ /* 0x000fea000383ffff */
.L_x_4295:
[----:B0-----:R0:W1:Y:S02]  /*10520*/  SYNCS.PHASECHK.TRANS64.TRYWAIT P0, [R0+URZ+0x22820], R3 ;  /* 0x02282003000075a7 */ /* 0x001064000800017f */
[----:B-1----:R-:W-:Y:S05]  /*10530*/  @!P0 NANOSLEEP.SYNCS 0x989680 ;  /* 0x009896800000895d */ /* 0x002fea0003900000 */
[----:B------:R-:W1:Y:S02]  /*10540*/  @!P0 SYNCS.PHASECHK.TRANS64 P0, [R0+URZ+0x22820], R3 ;  /* 0x02282003000085a7 */ /* 0x000e64000800007f */
[----:B-1----:R-:W-:Y:S05]  /*10550*/  @!P0 BRA `(.L_x_4295) ;  /* 0xfffffffc00f08947 */ /* 0x002fea000383ffff */
[----:B------:R-:W-:Y:S05]  /*10560*/  BRA `(.L_x_4341) ;  /* 0xffffffe800f07947 */ /* 0x000fea000383ffff */
.L_x_4296:
        /* <DEDUP_REMOVED lines=11> */
.L_x_4343:
[----:B------:R-:W-:Y:S05]  /*10620*/  BSYNC B0 ;  /* 0x0000000000007941 */ /* 0x000fea0003800000 */
.L_x_4342:
[----:B------:R-:W-:Y:S05]  /*10630*/  BRA `(.L_x_4344) ;  /* 0xffffffe800d87947 */ /* 0x000fea000383ffff */
.L_x_4299:
[----:B------:R-:W-:Y:S01]  /*10640*/  BSSY B1, `(.L_x_4345) ;  /* 0x0000006000017945 */ /* 0x000fe20003800000 */
[----:B------:R-:W-:-:S07]  /*10650*/  IMAD.MOV.U32 R15, RZ, RZ, -0x1 ;  /* 0xffffffffff0f7424 */ /* 0x000fce00078e00ff */
[----:B01----:R-:W-:Y:S05]  /*10660*/  WARPSYNC.COLLECTIVE R15, `(.L_x_4346) ;  /* 0x000000000f0c7348 */ /* 0x003fea0003c00000 */
[----:B------:R-:W-:Y:S02]  /*10670*/  ELECT P6, UR62, PT ;  /* 0x00000000003e782f */ /* 0x000fe400038c0000 */
[----:B------:R-:W-:Y:S01]  /*10680*/  MOV R14, UR62 ;  /* 0x0000003e000e7c02 */ /* 0x000fe20008000f00 */
[----:B01----:R-:W-:Y:S10]  /*10690*/  ENDCOLLECTIVE ;  /* 0x000000000000791b */ /* 0x003ff40003800000 */
.L_x_4346:
[----:B------:R-:W-:Y:S05]  /*106a0*/  BSYNC B1 ;  /* 0x0000000000017941 */ /* 0x000fea0003800000 */
.L_x_4345:
[----:B------:R-:W-:Y:S05]  /*106b0*/  BRA `(.L_x_4347) ;  /* 0xffffffe800d07947 */ /* 0x000fea000383ffff */
.L_x_4301:
[----:B0-----:R0:W1:Y:S02]  /*106c0*/  SYNCS.PHASECHK.TRANS64.TRYWAIT P0, [R6+URZ], R5 ;  /* 0x00000005060075a7 */ /* 0x001064000800017f */
[----:B-1----:R-:W-:Y:S05]  /*106d0*/  @!P0 NANOSLEEP.SYNCS 0x989680 ;  /* 0x009896800000895d */ /* 0x002fea0003900000 */
[----:B------:R-:W1:Y:S02]  /*106e0*/  @!P0 SYNCS.PHASECHK.TRANS64 P0, [R6+URZ], R5 ;  /* 0x00000005060085a7 */ /* 0x000e64000800007f */
[----:B-1----:R-:W-:Y:S05]  /*106f0*/  @!P0 BRA `(.L_x_4301) ;  /* 0xfffffffc00f08947 */ /* 0x002fea000383ffff */
[----:B------:R-:W-:Y:S05]  /*10700*/  BRA `(.L_x_4348) ;  /* 0xffffffec00087947 */ /* 0x000fea000383ffff */
.L_x_4302:
[----:B-1----:R1:W2:Y:S02]  /*10710*/  SYNCS.PHASECHK.TRANS64.TRYWAIT P0, [R3+URZ], R2 ;  /* 0x00000002030075a7 */ /* 0x0022a4000800017f */
[----:B--2---:R-:W-:Y:S05]  /*10720*/  @!P0 NANOSLEEP.SYNCS 0x989680 ;  /* 0x009896800000895d */ /* 0x004fea0003900000 */
[----:B------:R-:W2:Y:S02]  /*10730*/  @!P0 SYNCS.PHASECHK.TRANS64 P0, [R3+URZ], R2 ;  /* 0x00000002030085a7 */ /* 0x000ea4000800007f */
[----:B--2---:R-:W-:Y:S05]  /*10740*/  @!P0 BRA `(.L_x_4302) ;  /* 0xfffffffc00f08947 */ /* 0x004fea000383ffff */
[----:B------:R-:W-:Y:S05]  /*10750*/  BRA `(.L_x_4349) ;  /* 0xffffffe800fc7947 */ /* 0x000fea000383ffff */
.L_x_4304:
[----:B-1----:R1:W2:Y:S02]  /*10760*/  SYNCS.PHASECHK.TRANS64.TRYWAIT P0, [R18+URZ], R5 ;  /* 0x00000005120075a7 */ /* 0x0022a4000800017f */
[----:B--2---:R-:W-:Y:S05]  /*10770*/  @!P0 NANOSLEEP.SYNCS 0x989680 ;  /* 0x009896800000895d */ /* 0x004fea0003900000 */
[----:B------:R-:W2:Y:S02]  /*10780*/  @!P0 SYNCS.PHASECHK.TRANS64 P0, [R18+URZ], R5 ;  /* 0x00000005120085a7 */ /* 0x000ea4000800007f */
[----:B--2---:R-:W-:Y:S05]  /*10790*/  @!P0 BRA `(.L_x_4304) ;  /* 0xfffffffc00f08947 */ /* 0x004fea000383ffff */
[----:B------:R-:W-:Y:S05]  /*107a0*/  BRA `(.L_x_4350) ;  /* 0xffffffec00007947 */ /* 0x000fea000383ffff */
.L_x_4351:
        /* <DEDUP_REMOVED lines=13> */
.L_x_6049:


//--------------------- .text._ZN7cutlass13device_kernelIN5flash11enable_sm90INS1_16FlashAttnFwdSm90INS1_25CollectiveMainloopFwdSm90ILi2EN4cute5tupleIJNS5_1CILi1EEES8_S8_EEENS6_IJNS7_ILi128EEENS7_ILi96EEENS7_ILi64EEEEEELi256ENS_10bfloat16_tEfNS_4arch4Sm90ELb1ELb0ELb0ELb0ELb0ELb0ELb1ELb1ELb0ELb1ELb0ELb0EEENS1_21CollectiveEpilogueFwdINS6_IJSA_NS7_ILi256EEESB_EEES9_SE_SG_Li256ELb0ELb1ELb0ELb0EEENS1_30DynamicPersistentTileSchedulerILi256ELi128ELb0ELb1ELb1EEEEEEEEEvNT_6ParamsE --------------------------
	.section	.text._ZN7cutlass13device_kernelIN5flash11enable_sm90INS1_16FlashAttnFwdSm90INS1_25CollectiveMainloopFwdSm90ILi2EN4cute5tupleIJNS5_1CILi1EEES8_S8_EEENS6_IJNS7_ILi128EEENS7_ILi96EEENS7_ILi64EEEEEELi256ENS_10bfloat16_tEfNS_4arch4Sm90ELb1ELb0ELb0ELb0ELb0ELb0ELb1ELb1ELb0ELb1ELb0ELb0EEENS1_21CollectiveEpilogueFwdINS6_IJSA_NS7_ILi256EEESB_EEES9_SE_SG_Li256ELb0ELb1ELb0ELb0EEENS1_30DynamicPersistentTileSchedulerILi256ELi128ELb0ELb1ELb1EEEEEEEEEvNT_6ParamsE,"ax",@progbits
	.align	128
.text._ZN7cutlass13device_kernelIN5flash11enable_sm90INS1_16FlashAttnFwdSm90INS1_25CollectiveMainloopFwdSm90ILi2EN4cute5tupleIJNS5_1CILi1EEES8_S8_EEENS6_IJNS7_ILi128EEENS7_ILi96EEENS7_ILi64EEEEEELi256ENS_10bfloat16_tEfNS_4arch4Sm90ELb1ELb0ELb0ELb0ELb0ELb0ELb1ELb1ELb0ELb1ELb0ELb0EEENS1_21CollectiveEpilogueFwdINS6_IJSA_NS7_ILi256EEESB_EEES9_SE_SG_Li256ELb0ELb1ELb0ELb0EEENS1_30DynamicPersistentTileSchedulerILi256ELi128ELb0ELb1ELb1EEEEEEEEEvNT_6ParamsE:
        .type           _ZN7cutlass13device_kernelIN5flash11enable_sm90INS1_16FlashAttnFwdSm90INS1_25CollectiveMainloopFwdSm90ILi2EN4cute5tupleIJNS5_1CILi1EEES8_S8_EEENS6_IJNS7_ILi128EEENS7_ILi96EEENS7_ILi64EEEEEELi256ENS_10bfloat16_tEfNS_4arch4Sm90ELb1ELb0ELb0ELb0ELb0ELb0ELb1ELb1ELb0ELb1ELb0ELb0EEENS1_21CollectiveEpilogueFwdINS6_IJSA_NS7_ILi256EEESB_EEES9_SE_SG_Li256ELb0ELb1ELb0ELb0EEENS1_30DynamicPersistentTileSchedulerILi256ELi128ELb0ELb1ELb1EEEEEEEEEvNT_6ParamsE,@function
        .size           _ZN7cutlass13device_kernelIN5flash11enable_sm90INS1_16FlashAttnFwdSm90INS1_25CollectiveMainloopFwdSm90ILi2EN4cute5tupleIJNS5_1CILi1EEES8_S8_EEENS6_IJNS7_ILi128EEENS7_ILi96EEENS7_ILi64EEEEEELi256ENS_10bfloat16_tEfNS_4arch4Sm90ELb1ELb0ELb0ELb0ELb0ELb0ELb1ELb1ELb0ELb1ELb0ELb0EEENS1_21CollectiveEpilogueFwdINS6_IJSA_NS7_ILi256EEESB_EEES9_SE_SG_Li256ELb0ELb1ELb0ELb0EEENS1_30DynamicPersistentTileSchedulerILi256ELi128ELb0ELb1ELb1EEEEEEEEEvNT_6ParamsE,(.L_x_6050 - _ZN7cutlass13device_kernelIN5flash11enable_sm90INS1_16FlashAttnFwdSm90INS1_25CollectiveMainloopFwdSm90ILi2EN4cute5tupleIJNS5_1CILi1EEES8_S8_EEENS6_IJNS7_ILi128EEENS7_ILi96EEENS7_ILi64EEEEEELi256ENS_10bfloat16_tEfNS_4arch4Sm90ELb1ELb0ELb0ELb0ELb0ELb0ELb1ELb1ELb0ELb1ELb0ELb0EEENS1_21CollectiveEpilogueFwdINS6_IJSA_NS7_ILi256EEESB_EEES9_SE_SG_Li256ELb0ELb1ELb0ELb0EEENS1_30DynamicPersistentTileSchedulerILi256ELi128ELb0ELb1ELb1EEEEEEEEEvNT_6ParamsE)
        .other          _ZN7cutlass13device_kernelIN5flash11enable_sm90INS1_16FlashAttnFwdSm90INS1_25CollectiveMainloopFwdSm90ILi2EN4cute5tupleIJNS5_1CILi1EEES8_S8_EEENS6_IJNS7_ILi128EEENS7_ILi96EEENS7_ILi64EEEEEELi256ENS_10bfloat16_tEfNS_4arch4Sm90ELb1ELb0ELb0ELb0ELb0ELb0ELb1ELb1ELb0ELb1ELb0ELb0EEENS1_21CollectiveEpilogueFwdINS6_IJSA_NS7_ILi256EEESB_EEES9_SE_SG_Li256ELb0ELb1ELb0ELb0EEENS1_30DynamicPersistentTileSchedulerILi256ELi128ELb0ELb1ELb1EEEEEEEEEvNT_6ParamsE,@"STO_CUDA_ENTRY STV_DEFAULT"
_ZN7cutlass13device_kernelIN5flash11enable_sm90INS1_16FlashAttnFwdSm90INS1_25CollectiveMainloopFwdSm90ILi2EN4cute5tupleIJNS5_1CILi1EEES8_S8_EEENS6_IJNS7_ILi128EEENS7_ILi96EEENS7_ILi64EEEEEELi256ENS_10bfloat16_tEfNS_4arch4Sm90ELb1ELb0ELb0ELb0ELb0ELb0ELb1ELb1ELb0ELb1ELb0ELb0EEENS1_21CollectiveEpilogueFwdINS6_IJSA_NS7_ILi256EEESB_EEES9_SE_SG_Li256ELb0ELb1ELb0ELb0EEENS1_30DynamicPersistentTileSchedulerILi256ELi128ELb0ELb1ELb1EEEEEEEEEvNT_6ParamsE:
        /* <DEDUP_REMOVED lines=18> */
.L_x_4353:
[----:B------:R-:W-:Y:S05]  /*0120*/  BSYNC B0 ;  /* 0x0000000000007941 */ /* 0x000fea0003800000 */
.L_x_4352:
        /* <DEDUP_REMOVED lines=43> */
.L_x_4354:
        /* <DEDUP_REMOVED lines=22> */
.L_x_4355:
        /* <DEDUP_REMOVED lines=18> */
.L_x_4356:
        /* <DEDUP_REMOVED lines=22> */
.L_x_4357:
        /* <DEDUP_REMOVED lines=22> */
.L_x_4358:
        /* <DEDUP_REMOVED lines=9> */
.L_x_4360:
[----:B------:R-:W-:-:S08]  /*09b0*/  NOP ;  /* 0x0000000000007918 */ /* 0x000fd00000000000 */
[----:B------:R-:W1:Y:S02]  /*09c0*/  USETMAXREG.TRY_ALLOC.CTAPOOL UP0, 0xf0 ;  /* 0x000000f0000079c8 */ /* 0x000e640008000600 */
[----:B-1----:R-:W-:-:S13]  /*09d0*/  PLOP3.LUT P0, PT, PT, PT, UP0, 0x80, 0x0 ;  /* 0x000000000000781c */ /* 0x002fda0003f0f008 */
[----:B------:R-:W-:Y:S05]  /*09e0*/  @!P0 BRA `(.L_x_4360) ;  /* 0xfffffffc00f08947 */ /* 0x000fea000383ffff */
[----:B------:R-:W1:Y:S01]  /*09f0*/  S2R R0, SR_TID.X ;  /* 0x0000000000007919 */ /* 0x000e620000002100 */
[----:B------:R-:W2:Y:S08]  /*0a00*/  S2UR UR4, SR_CTAID.X ;  /* 0x00000000000479c3 */ /* 0x000eb00000002500 */
[----:B------:R-:W-:Y:S08]  /*0a10*/  BAR.ARV 0x4, 0x180 ;  /* 0x0106000000007b1d */ /* 0x000ff00000002000 */
[----:B------:R-:W-:Y:S06]  /*0a20*/  BAR.ARV 0x8, 0x180 ;  /* 0x0206000000007b1d */ /* 0x000fec0000002000 */
[----:B-1----:R-:W-:-:S04]  /*0a30*/  SHF.R.U32.HI R0, RZ, 0x7, R0 ;  /* 0x00000007ff007819 */ /* 0x002fc80000011600 */
[----:B------:R-:W-:Y:S02]  /*0a40*/  ISETP.NE.AND P0, PT, R0, 0x1, PT ;  /* 0x000000010000780c */ /* 0x000fe40003f05270 */
[----:B------:R-:W2:Y:S11]  /*0a50*/  LDC R0, c[0x0][0xd38] ;  /* 0x00034e00ff007b82 */ /* 0x000eb60000000800 */
[----:B------:R-:W-:Y:S06]  /*0a60*/  @!P0 BAR.ARV 0x9, 0x100 ;  /* 0x0244000000008b1d */ /* 0x000fec0000002000 */
[----:B--2---:R-:W-:-:S13]  /*0a70*/  ISETP.LE.AND P0, PT, R0, UR4, PT ;  /* 0x0000000400007c0c */ /* 0x004fda000bf03270 */
[----:B------:R-:W-:Y:S05]  /*0a80*/  @P0 EXIT ;  /* 0x000000000000094d */ /* 0x000fea0003800000 */
[----:B------:R-:W2:Y:S01]  /*0a90*/  LDL R3, [R1+0x4c] ;  /* 0x00004c0001037983 */ /* 0x000ea20000100800 */
[----:B------:R-:W-:Y:S01]  /*0aa0*/  UMOV UR37, URZ ;  /* 0x0000003f00257c82 */ /* 0x000fe20008000000 */
[----:B------:R-:W-:Y:S01]  /*0ab0*/  UMOV UR36, URZ ;  /* 0x0000003f00247c82 */ /* 0x000fe20008000000 */
[----:B0-----:R-:W0:Y:S02]  /*0ac0*/  S2R R2, SR_TID.X ;  /* 0x0000000000027919 */ /* 0x001e240000002100 */
[----:B0-----:R-:W-:Y:S01]  /*0ad0*/  VIADD R232, R2, 0xffffff80 ;  /* 0xffffff8002e87836 */ /* 0x001fe20000000000 */
[----:B--2---:R-:W-:-:S04]  /*0ae0*/  R2UR UR5, R3 ;  /* 0x00000000030572ca */ /* 0x004fc800000e0000 */
[----:B------:R-:W-:-:S04]  /*0af0*/  SHF.R.S32.HI R3, RZ, 0x1f, R232 ;  /* 0x0000001fff037819 */ /* 0x000fc800000114e8 */
[CC--:B------:R-:W-:Y:S02]  /*0b00*/  LEA.HI R5, R3.reuse, R232.reuse, RZ, 0x7 ;  /* 0x000000e803057211 */ /* 0x0c0fe400078f38ff */
[-C--:B------:R-:W-:Y:S02]  /*0b10*/  LEA.HI R0, R3, R232.reuse, RZ, 0x4 ;  /* 0x000000e803007211 */ /* 0x080fe400078f20ff */
[----:B------:R-:W-:Y:S02]  /*0b20*/  LOP3.LUT R223, R5, 0xffffff80, RZ, 0xc0, !PT ;  /* 0xffffff8005df7812 */ /* 0x000fe400078ec0ff */
[----:B------:R-:W-:Y:S01]  /*0b30*/  SHF.R.S32.HI R9, RZ, 0x4, R0 ;  /* 0x00000004ff097819 */ /* 0x000fe20000011400 */
[----:B------:R-:W-:Y:S01]  /*0b40*/  ULOP3.LUT UR5, UR5, 0x1, URZ, 0xfc, !UPT ;  /* 0x0000000105057892 */ /* 0x000fe2000f8efc3f */
[----:B------:R-:W-:Y:S01]  /*0b50*/  LEA.HI R2, R3, R232, RZ, 0x5 ;  /* 0x000000e803027211 */ /* 0x000fe200078f28ff */
[----:B------:R-:W-:Y:S01]  /*0b60*/  IMAD.IADD R223, R232, 0x1, -R223 ;  /* 0x00000001e8df7824 */ /* 0x000fe200078e0adf */
[----:B------:R-:W-:-:S02]  /*0b70*/  LOP3.LUT R7, R0, 0x3fffff0, RZ, 0xc0, !PT ;  /* 0x03fffff000077812 */ /* 0x000fc400078ec0ff */
[----:B------:R-:W-:Y:S01]  /*0b80*/  LEA.HI R0, R0, R9, RZ, 0x1 ;  /* 0x0000000900007211 */ /* 0x000fe200078f08ff */
[----:B------:R-:W-:Y:S01]  /*0b90*/  IMAD.SHL.U32 R2, R2, 0x20, RZ ;  /* 0x0000002002027824 */ /* 0x000fe200078e00ff */
[----:B------:R-:W-:Y:S01]  /*0ba0*/  SHF.R.S32.HI R4, RZ, 0x1f, R223 ;  /* 0x0000001fff047819 */ /* 0x000fe200000114df */
[----:B------:R-:W-:Y:S01]  /*0bb0*/  IMAD.IADD R7, R232, 0x1, -R7 ;  /* 0x00000001e8077824 */ /* 0x000fe200078e0a07 */
[----:B------:R-:W-:Y:S01]  /*0bc0*/  LOP3.LUT R0, R0, 0x1ffffffe, RZ, 0xc0, !PT ;  /* 0x1ffffffe00007812 */ /* 0x000fe200078ec0ff */
[----:B------:R-:W-:Y:S01]  /*0bd0*/  IMAD.U32 R227, RZ, RZ, UR5 ;  /* 0x00000005ffe37e24 */ /* 0x000fe2000f8e00ff */
[----:B------:R-:W-:Y:S01]  /*0be0*/  LEA.HI R6, R4, R223, RZ, 0x2 ;  /* 0x000000df04067211 */ /* 0x000fe200078f10ff */
[----:B------:R-:W-:Y:S01]  /*0bf0*/  UMOV UR5, URZ ;  /* 0x0000003f00057c82 */ /* 0x000fe20008000000 */
[----:B------:R-:W-:Y:S01]  /*0c00*/  LEA.HI R10, R3, R232, RZ, 0x2 ;  /* 0x000000e8030a7211 */ /* 0x000fe200078f10ff */
[----:B------:R-:W-:Y:S01]  /*0c10*/  IMAD.IADD R0, R9, 0x1, -R0 ;  /* 0x0000000109007824 */ /* 0x000fe200078e0a00 */
[--C-:B------:R-:W-:Y:S01]  /*0c20*/  SHF.R.S32.HI R8, RZ, 0x2, R6.reuse ;  /* 0x00000002ff087819 */ /* 0x100fe20000011406 */
[----:B------:R-:W-:Y:S01]  /*0c30*/  IMAD.U32 R222, RZ, RZ, UR5 ;  /* 0x00000005ffde7e24 */ /* 0x000fe2000f8e00ff */
        /* <DEDUP_REMOVED lines=8> */
[----:B------:R-:W-:Y:S01]  /*0cc0*/  LEA.HI R3, R3, R232, RZ, 0x3 ;  /* 0x000000e803037211 */ /* 0x000fe200078f18ff */
[----:B------:R-:W-:Y:S01]  /*0cd0*/  IMAD R226, R0, 0x8, R7 ;  /* 0x0000000800e27824 */ /* 0x000fe200078e0207 */
[----:B------:R-:W-:-:S02]  /*0ce0*/  LOP3.LUT R11, R11, 0xfffffff8, RZ, 0xc0, !PT ;  /* 0xfffffff80b0b7812 */ /* 0x000fc400078ec0ff */
[----:B------:R-:W-:Y:S02]  /*0cf0*/  LEA.HI R4, R4, R223, RZ, 0x5 ;  /* 0x000000df04047211 */ /* 0x000fe400078f28ff */
[----:B------:R-:W-:Y:S01]  /*0d00*/  LOP3.LUT R9, R5, 0x3fffffe, RZ, 0xc0, !PT ;  /* 0x03fffffe05097812 */ /* 0x000fe200078ec0ff */
[----:B------:R-:W-:Y:S01]  /*0d10*/  IMAD.IADD R11, R8, 0x1, -R11 ;  /* 0x00000001080b7824 */ /* 0x000fe200078e0a0b */
[----:B------:R-:W-:Y:S02]  /*0d20*/  LOP3.LUT R5, R3, 0xfffffff8, RZ, 0xc0, !PT ;  /* 0xfffffff803057812 */ /* 0x000fe400078ec0ff */
[----:B------:R-:W-:Y:S01]  /*0d30*/  SHF.R.S32.HI R4, RZ, 0x5, R4 ;  /* 0x00000005ff047819 */ /* 0x000fe20000011404 */
[----:B------:R-:W-:Y:S01]  /*0d40*/  IMAD.IADD R9, R224, 0x1, -R9 ;  /* 0x00000001e0097824 */ /* 0x000fe200078e0a09 */
[----:B------:R-:W-:Y:S01]  /*0d50*/  LEA.HI R8, R2, R2, RZ, 0x1 ;  /* 0x0000000202087211 */ /* 0x000fe200078f08ff */
[----:B------:R-:W-:Y:S01]  /*0d60*/  IMAD.IADD R218, R232, 0x1, -R5 ;  /* 0x00000001e8da7824 */ /* 0x000fe200078e0a05 */
[----:B------:R-:W-:Y:S01]  /*0d70*/  LOP3.LUT R6, R6, 0x7ffffffc, RZ, 0xc0, !PT ;  /* 0x7ffffffc06067812 */ /* 0x000fe200078ec0ff */
[----:B------:R-:W-:Y:S01]  /*0d80*/  IMAD R4, R4, 0x10, R11 ;  /* 0x0000001004047824 */ /* 0x000fe200078e020b */
[----:B------:R-:W-:Y:S01]  /*0d90*/  LOP3.LUT R11, R8, 0x1ffffffe, RZ, 0xc0, !PT ;  /* 0x1ffffffe080b7812 */ /* 0x000fe200078ec0ff */
[----:B------:R-:W-:Y:S01]  /*0da0*/  IMAD.SHL.U32 R200, R218, 0x8, RZ ;  /* 0x00000008dac87824 */ /* 0x000fe200078e00ff */
[----:B------:R-:W-:Y:S01]  /*0db0*/  SHF.R.S32.HI R221, RZ, 0x3, R3 ;  /* 0x00000003ffdd7819 */ /* 0x000fe20000011403 */
[----:B------:R-:W-:-:S02]  /*0dc0*/  IMAD R225, R9, 0x40, R4 ;  /* 0x0000004009e17824 */ /* 0x000fc400078e0204 */
[C---:B------:R-:W-:Y:S01]  /*0dd0*/  VIADD R205, R200.reuse, 0x40 ;  /* 0x00000040c8cd7836 */ /* 0x040fe20000000000 */
[----:B------:R-:W-:Y:S01]  /*0de0*/  SHF.R.S32.HI R231, RZ, 0x1f, R200 ;  /* 0x0000001fffe77819 */ /* 0x000fe200000114c8 */
[C---:B------:R-:W-:Y:S02]  /*0df0*/  VIADD R204, R200.reuse, 0x80 ;  /* 0x00000080c8cc7836 */ /* 0x040fe40000000000 */
[----:B------:R-:W-:Y:S01]  /*0e00*/  VIADD R206, R200, 0xc0 ;  /* 0x000000c0c8ce7836 */ /* 0x000fe20000000000 */
[----:B------:R-:W-:Y:S01]  /*0e10*/  SHF.R.S32.HI R230, RZ, 0x1f, R205 ;  /* 0x0000001fffe67819 */ /* 0x000fe200000114cd */
[----:B------:R-:W-:Y:S01]  /*0e20*/  IMAD.IADD R202, R2, 0x1, -R11 ;  /* 0x0000000102ca7824 */ /* 0x000fe200078e0a0b */
[----:B------:R-:W-:Y:S01]  /*0e30*/  SHF.R.S32.HI R229, RZ, 0x1f, R204 ;  /* 0x0000001fffe57819 */ /* 0x000fe200000114cc */
[----:B------:R-:W-:Y:S01]  /*0e40*/  IMAD.IADD R203, R223, 0x1, -R6 ;  /* 0x00000001dfcb7824 */ /* 0x000fe200078e0a06 */
[----:B------:R-:W-:Y:S01]  /*0e50*/  SHF.R.S32.HI R228, RZ, 0x1f, R206 ;  /* 0x0000001fffe47819 */ /* 0x000fe200000114ce */
[----:B------:R-:W-:-:S07]  /*0e60*/  IMAD R202, R202, 0x8, R225 ;  /* 0x00000008caca7824 */ /* 0x000fce00078e02e1 */
.L_x_4412:
        /* <DEDUP_REMOVED lines=21> */
.L_x_4361:
[----:B------:R-:W-:Y:S01]  /*0fc0*/  ULDC UR7, c[0x0][0xd54] ;  /* 0x0003550000077ab9 */ /* 0x000fe20000000800 */
[----:B------:R-:W-:Y:S01]  /*0fd0*/  UMOV UR6, UR9 ;  /* 0x0000000900067c82 */ /* 0x000fe20008000000 */
[----:B------:R-:W-:-:S11]  /*0fe0*/  UISETP.NE.AND UP0, UPT, UR7, 0x1, UPT ;  /* 0x000000010700788c */ /* 0x000fd6000bf05270 */
[----:B------:R-:W-:Y:S02]  /*0ff0*/  @UP0 ULDC.64 UR10, c[0x0][0xd58] ;  /* 0x00035600000a0ab9 */ /* 0x000fe40000000a00 */
[----:B------:R-:W-:-:S04]  /*1000*/  UIMAD.WIDE.U32 UR4, UR9, UR10, URZ ;  /* 0x0000000a090472a5 */ /* 0x000fc8000f8e003f */
[----:B------:R-:W-:-:S04]  /*1010*/  @UP0 USHF.R.U32.HI UR6, URZ, UR11, UR5 ;  /* 0x0000000b3f060299 */ /* 0x000fc80008011605 */
[----:B------:R-:W-:-:S12]  /*1020*/  UIMAD UR4, UR6, UR7, URZ ;  /* 0x00000007060472a4 */ /* 0x000fd8000f8e023f */
.L_x_4362:
[----:B------:R-:W0:Y:S01]  /*1030*/  LDC R0, c[0x0][0x448] ;  /* 0x00011200ff007b82 */ /* 0x000e220000000800 */
[----:B------:R-:W-:Y:S01]  /*1040*/  ULOP3.LUT UR5, URZ, UR6, URZ, 0x33, !UPT ;  /* 0x000000063f057292 */ /* 0x000fe2000f8e333f */
[----:B------:R-:W-:Y:S01]  /*1050*/  CS2R R170, SRZ ;  /* 0x0000000000aa7805 */ /* 0x000fe2000001ff00 */
[----:B------:R-:W-:Y:S01]  /*1060*/  ULDC.64 UR10, c[0x0][0x418] ;  /* 0x00010600000a7ab9 */ /* 0x000fe20000000a00 */
[----:B------:R-:W-:Y:S01]  /*1070*/  ULDC UR6, c[0x0][0xd3c] ;  /* 0x00034f0000067ab9 */ /* 0x000fe20000000800 */
[----:B------:R-:W-:Y:S01]  /*1080*/  UISETP.NE.U32.AND UP0, UPT, UR10, URZ, UPT ;  /* 0x0000003f0a00728c */ /* 0x000fe2000bf05070 */
[----:B------:R-:W-:Y:S01]  /*1090*/  CS2R R148, SRZ ;  /* 0x0000000000947805 */ /* 0x000fe2000001ff00 */
[----:B------:R-:W-:Y:S01]  /*10a0*/  UIADD3 UR5, UR5, UR6, URZ ;  /* 0x0000000605057290 */ /* 0x000fe2000fffe03f */
[----:B------:R-:W-:Y:S01]  /*10b0*/  CS2R R168, SRZ ;  /* 0x0000000000a87805 */ /* 0x000fe2000001ff00 */
[----:B------:R-:W-:Y:S01]  /*10c0*/  UISETP.NE.AND.EX UP0, UPT, UR11, URZ, UPT, UP0 ;  /* 0x0000003f0b00728c */ /* 0x000fe2000bf05300 */
[----:B------:R-:W-:Y:S01]  /*10d0*/  CS2R R144, SRZ ;  /* 0x0000000000907805 */ /* 0x000fe2000001ff00 */
[----:B------:R-:W-:Y:S01]  /*10e0*/  USHF.L.U32 UR38, UR5, 0x7, URZ ;  /* 0x0000000705267899 */ /* 0x000fe2000800063f */
[----:B------:R-:W-:Y:S01]  /*10f0*/  CS2R R120, SRZ ;  /* 0x0000000000787805 */ /* 0x000fe2000001ff00 */
[----:B------:R-:W-:Y:S01]  /*1100*/  ULDC UR6, c[0x0][0x424] ;  /* 0x0001090000067ab9 */ /* 0x000fe20000000800 */
[----:B------:R-:W-:Y:S01]  /*1110*/  ULDC UR5, c[0x0][0x288] ;  /* 0x0000a20000057ab9 */ /* 0x000fe20000000800 */
[----:B------:R-:W-:Y:S01]  /*1120*/  UIADD3 UR10, UR38, 0x7f, URZ ;  /* 0x0000007f260a7890 */ /* 0x000fe2000fffe03f */
[----:B------:R-:W-:Y:S01]  /*1130*/  CS2R R116, SRZ ;  /* 0x0000000000747805 */ /* 0x000fe2000001ff00 */
[----:B------:R-:W-:Y:S01]  /*1140*/  UIADD3 UR5, -UR5, 0x60, URZ ;  /* 0x0000006005057890 */ /* 0x000fe2000fffe13f */
[----:B------:R-:W-:Y:S01]  /*1150*/  CS2R R140, SRZ ;  /* 0x00000000008c7805 */ /* 0x000fe2000001ff00 */
[----:B------:R-:W-:Y:S01]  /*1160*/  USEL UR12, UR6, 0x1, UP0 ;  /* 0x00000001060c7887 */ /* 0x000fe20008000000 */
[----:B------:R-:W-:Y:S01]  /*1170*/  CS2R R112, SRZ ;  /* 0x0000000000707805 */ /* 0x000fe2000001ff00 */
[----:B------:R-:W-:Y:S01]  /*1180*/  ULDC UR7, c[0x0][0x2f0] ;  /* 0x0000bc0000077ab9 */ /* 0x000fe20000000800 */
[----:B------:R-:W-:Y:S01]  /*1190*/  UIADD3 UR4, UR9, -UR4, URZ ;  /* 0x8000000409047290 */ /* 0x000fe2000fffe03f */
[----:B------:R-:W-:-:S02]  /*11a0*/  CS2R R108, SRZ ;  /* 0x00000000006c7805 */ /* 0x000fc4000001ff00 */
[----:B0-----:R-:W-:Y:S01]  /*11b0*/  ISETP.NE.AND P0, PT, R0, 0x1, PT ;  /* 0x000000010000780c */ /* 0x001fe20003f05270 */
[----:B------:R-:W-:Y:S01]  /*11c0*/  IMAD.U32 R0, RZ, RZ, UR10 ;  /* 0x0000000aff007e24 */ /* 0x000fe2000f8e00ff */
[----:B------:R-:W-:Y:S02]  /*11d0*/  UIMAD UR5, UR12, UR7, UR5 ;  /* 0x000000070c0572a4 */ /* 0x000fe4000f8e0205 */
[----:B------:R-:W-:Y:S01]  /*11e0*/  IMAD.U32 R201, RZ, RZ, UR12 ;  /* 0x0000000cffc97e24 */ /* 0x000fe2000f8e00ff */
[----:B------:R-:W-:Y:S01]  /*11f0*/  UIMAD UR6, UR12, UR7, 0x5f ;  /* 0x0000005f0c0674a4 */ /* 0x000fe2000f8e0207 */
[----:B------:R-:W-:Y:S01]  /*1200*/  CS2R R136, SRZ ;  /* 0x0000000000887805 */ /* 0x000fe2000001ff00 */
[----:B------:R-:W-:Y:S01]  /*1210*/  ULDC UR9, c[0x0][0xd48] ;  /* 0x0003520000097ab9 */ /* 0x000fe20000000800 */
[----:B------:R-:W-:Y:S01]  /*1220*/  CS2R R104, SRZ ;  /* 0x0000000000687805 */ /* 0x000fe2000001ff00 */
[----:B------:R-:W-:Y:S01]  /*1230*/  UISETP.NE.AND UP0, UPT, UR9, 0x1, UPT ;  /* 0x000000010900788c */ /* 0x000fe2000bf05270 */
[----:B------:R-:W-:Y:S01]  /*1240*/  CS2R R100, SRZ ;  /* 0x0000000000647805 */ /* 0x000fe2000001ff00 */
[----:B------:R-:W-:Y:S01]  /*1250*/  UIMAD.WIDE UR6, UR6, 0x2aaaaaab, URZ ;  /* 0x2aaaaaab060678a5 */ /* 0x000fe2000f8e023f */
[----:B------:R-:W-:-:S02]  /*1260*/  CS2R R132, SRZ ;  /* 0x0000000000847805 */ /* 0x000fc4000001ff00 */
[----:B------:R-:W-:Y:S01]  /*1270*/  CS2R R96, SRZ ;  /* 0x0000000000607805 */ /* 0x000fe2000001ff00 */
[----:B------:R-:W0:Y:S01]  /*1280*/  @P0 LDC R2, c[0x0][0x44c] ;  /* 0x00011300ff020b82 */ /* 0x000e220000000800 */
[----:B------:R-:W-:Y:S01]  /*1290*/  USHF.R.U32.HI UR6, URZ, 0x1f, UR7 ;  /* 0x0000001f3f067899 */ /* 0x000fe20008011607 */
[----:B------:R-:W-:Y:S02]  /*12a0*/  CS2R R92, SRZ ;  /* 0x00000000005c7805 */ /* 0x000fe4000001ff00 */
[----:B------:R-:W-:Y:S02]  /*12b0*/  CS2R R128, SRZ ;  /* 0x0000000000807805 */ /* 0x000fe4000001ff00 */
[----:B------:R-:W-:Y:S01]  /*12c0*/  CS2R R88, SRZ ;  /* 0x0000000000587805 */ /* 0x000fe2000001ff00 */
[----:B------:R-:W-:Y:S01]  /*12d0*/  ULEA.HI.SX32 UR6, UR7, UR6, 0x1c ;  /* 0x0000000607067291 */ /* 0x000fe2000f8fe23f */
[----:B------:R-:W-:Y:S02]  /*12e0*/  CS2R R84, SRZ ;  /* 0x0000000000547805 */ /* 0x000fe4000001ff00 */
[----:B------:R-:W-:Y:S01]  /*12f0*/  CS2R R124, SRZ ;  /* 0x00000000007c7805 */ /* 0x000fe2000001ff00 */
[----:B------:R-:W1:Y:S01]  /*1300*/  @P0 LDC R3, c[0x0][0x450] ;  /* 0x00011400ff030b82 */ /* 0x000e620000000800 */
[----:B------:R-:W-:Y:S01]  /*1310*/  @UP0 ULDC UR7, c[0x0][0xd50] ;  /* 0x0003540000070ab9 */ /* 0x000fe20000000800 */
        /* <DEDUP_REMOVED lines=14> */
[----:B0-----:R-:W-:Y:S01]  /*1400*/  @P0 IMAD.HI.U32 R2, R2, UR10, RZ ;  /* 0x0000000a02020c27 */ /* 0x001fe2000f8e00ff */
[----:B------:R-:W-:Y:S02]  /*1410*/  CS2R R36, SRZ ;  /* 0x0000000000247805 */ /* 0x000fe4000001ff00 */
[----:B------:R-:W-:Y:S02]  /*1420*/  CS2R R98, SRZ ;  /* 0x0000000000627805 */ /* 0x000fe4000001ff00 */
[----:B------:R-:W-:Y:S02]  /*1430*/  CS2R R186, SRZ ;  /* 0x0000000000ba7805 */ /* 0x000fe4000001ff00 */
[----:B------:R-:W-:Y:S02]  /*1440*/  CS2R R94, SRZ ;  /* 0x00000000005e7805 */ /* 0x000fe4000001ff00 */
[----:B------:R-:W-:-:S02]  /*1450*/  CS2R R90, SRZ ;  /* 0x00000000005a7805 */ /* 0x000fc4000001ff00 */
[----:B------:R-:W-:Y:S02]  /*1460*/  CS2R R184, SRZ ;  /* 0x0000000000b87805 */ /* 0x000fe4000001ff00 */
[----:B------:R-:W-:Y:S02]  /*1470*/  CS2R R86, SRZ ;  /* 0x0000000000567805 */ /* 0x000fe4000001ff00 */
[----:B-1----:R-:W-:Y:S02]  /*1480*/  @P0 SHF.R.U32.HI R0, RZ, R3, R2 ;  /* 0x00000003ff000219 */ /* 0x002fe40000011602 */
[----:B------:R-:W-:Y:S02]  /*1490*/  CS2R R82, SRZ ;  /* 0x0000000000527805 */ /* 0x000fe4000001ff00 */
[----:B------:R-:W-:Y:S02]  /*14a0*/  PLOP3.LUT P0, PT, PT, PT, PT, 0x80, 0x0 ;  /* 0x000000000000781c */ /* 0x000fe40003f0f070 */
[----:B------:R-:W-:-:S02]  /*14b0*/  CS2R R182, SRZ ;  /* 0x0000000000b67805 */ /* 0x000fc4000001ff00 */
[----:B------:R-:W-:Y:S01]  /*14c0*/  CS2R R78, SRZ ;  /* 0x00000000004e7805 */ /* 0x000fe2000001ff00 */
[----:B------:R-:W-:Y:S01]  /*14d0*/  VIADD R0, R0, UR5 ;  /* 0x0000000500007c36 */ /* 0x000fe20008000000 */
[----:B------:R-:W-:Y:S01]  /*14e0*/  ULDC UR5, c[0x0][0xd54] ;  /* 0x0003550000057ab9 */ /* 0x000fe20000000800 */
[----:B------:R-:W-:Y:S01]  /*14f0*/  CS2R R74, SRZ ;  /* 0x00000000004a7805 */ /* 0x000fe2000001ff00 */
[----:B------:R-:W-:Y:S01]  /*1500*/  UIMAD UR8, UR8, UR5, UR4 ;  /* 0x00000005080872a4 */ /* 0x000fe2000f8e0204 */
[----:B------:R-:W-:Y:S01]  /*1510*/  IMAD.HI R0, R0, 0x2aaaaaab, RZ ;  /* 0x2aaaaaab00007827 */ /* 0x000fe200078e02ff */
[----:B------:R-:W-:Y:S01]  /*1520*/  CS2R R180, SRZ ;  /* 0x0000000000b47805 */ /* 0x000fe2000001ff00 */
[----:B------:R-:W-:Y:S01]  /*1530*/  @UP0 ULDC UR4, c[0x0][0xd4c] ;  /* 0x0003530000040ab9 */ /* 0x000fe20000000800 */
[----:B------:R-:W-:Y:S01]  /*1540*/  CS2R R70, SRZ ;  /* 0x0000000000467805 */ /* 0x000fe2000001ff00 */
[----:B------:R-:W-:Y:S01]  /*1550*/  UIMAD.WIDE.U32 UR4, UR8, UR4, URZ ;  /* 0x00000004080472a5 */ /* 0x000fe2000f8e003f */
[----:B------:R-:W-:Y:S01]  /*1560*/  SHF.R.U32.HI R3, RZ, 0x1f, R0 ;  /* 0x0000001fff037819 */ /* 0x000fe20000011600 */
[----:B------:R-:W-:Y:S01]  /*1570*/  UMOV UR10, UR8 ;  /* 0x00000008000a7c82 */ /* 0x000fe20008000000 */
[----:B------:R-:W-:Y:S01]  /*1580*/  CS2R R66, SRZ ;  /* 0x0000000000427805 */ /* 0x000fe2000001ff00 */
[----:B------:R-:W-:Y:S01]  /*1590*/  @UP0 USHF.R.U32.HI UR10, URZ, UR7, UR5 ;  /* 0x000000073f0a0299 */ /* 0x000fe20008011605 */
[----:B------:R-:W-:-:S02]  /*15a0*/  LEA.HI.SX32 R156, R0, R3, 0x1c ;  /* 0x00000003009c7211 */ /* 0x000fc400078fe2ff */
[----:B------:R-:W-:Y:S01]  /*15b0*/  CS2R R2, SRZ ;  /* 0x0000000000027805 */ /* 0x000fe2000001ff00 */
[----:B------:R-:W-:Y:S01]  /*15c0*/  IMAD.MOV.U32 R0, RZ, RZ, RZ ;  /* 0x000000ffff007224 */ /* 0x000fe200078e00ff */
[----:B------:R-:W-:Y:S01]  /*15d0*/  UIADD3 UR4, -UR10, URZ, URZ ;  /* 0x0000003f0a047290 */ /* 0x000fe2000fffe13f */
[----:B------:R-:W-:Y:S01]  /*15e0*/  VIMNMX R156, R156, UR6, PT ;  /* 0x000000069c9c7c48 */ /* 0x000fe2000bfe0100 */
[----:B------:R-:W-:Y:S01]  /*15f0*/  IMAD.U32 R220, RZ, RZ, UR10 ;  /* 0x0000000affdc7e24 */ /* 0x000fe2000f8e00ff */
[----:B------:R-:W-:Y:S01]  /*1600*/  CS2R R178, SRZ ;  /* 0x0000000000b27805 */ /* 0x000fe2000001ff00 */
[----:B------:R-:W-:Y:S01]  /*1610*/  UIMAD UR4, UR9, UR4, UR8 ;  /* 0x00000004090472a4 */ /* 0x000fe2000f8e0208 */
[----:B------:R-:W-:Y:S02]  /*1620*/  ISETP.GE.AND P1, PT, R156, 0x1, PT ;  /* 0x000000019c00780c */ /* 0x000fe40003f26270 */
[----:B------:R-:W-:Y:S02]  /*1630*/  CS2R R62, SRZ ;  /* 0x00000000003e7805 */ /* 0x000fe4000001ff00 */
[----:B------:R-:W-:-:S02]  /*1640*/  CS2R R58, SRZ ;  /* 0x00000000003a7805 */ /* 0x000fc4000001ff00 */
[----:B------:R-:W-:Y:S02]  /*1650*/  CS2R R176, SRZ ;  /* 0x0000000000b07805 */ /* 0x000fe4000001ff00 */
[----:B------:R-:W-:Y:S01]  /*1660*/  CS2R R54, SRZ ;  /* 0x0000000000367805 */ /* 0x000fe2000001ff00 */
[----:B------:R-:W-:Y:S01]  /*1670*/  IMAD.U32 R219, RZ, RZ, UR4 ;  /* 0x00000004ffdb7e24 */ /* 0x000fe2000f8e00ff */
        /* <DEDUP_REMOVED lines=8> */
[----:B------:R-:W-:Y:S01]  /*1700*/  CS2R R26, SRZ ;  /* 0x00000000001a7805 */ /* 0x000fe2000001ff00 */
[----:B------:R-:W-:Y:S01]  /*1710*/  IMAD.MOV.U32 R30, RZ, RZ, RZ ;  /* 0x000000ffff1e7224 */ /* 0x000fe200078e00ff */
[----:B------:R-:W-:-:S02]  /*1720*/  CS2R R28, SRZ ;  /* 0x00000000001c7805 */ /* 0x000fc4000001ff00 */
        /* <DEDUP_REMOVED lines=14> */
[----:B------:R-:W-:Y:S02]  /*1810*/  USHF.R.U32.HI UR4, URZ, 0x4, UR5 ;  /* 0x000000043f047899 */ /* 0x000fe40008011605 */
[----:B------:R-:W-:Y:S02]  /*1820*/  UIADD3 UR5, UR5, 0xa000, URZ ;  /* 0x0000a00005057890 */ /* 0x000fe4000fffe03f */
[----:B------:R-:W-:Y:S02]  /*1830*/  ULOP3.LUT UR4, UR4, 0x3fff, URZ, 0xc0, !UPT ;  /* 0x00003fff04047892 */ /* 0x000fe4000f8ec03f */
[----:B------:R-:W-:Y:S02]  /*1840*/  USHF.R.U32.HI UR5, URZ, 0x4, UR5 ;  /* 0x000000043f057899 */ /* 0x000fe40008011605 */
[----:B------:R-:W-:Y:S02]  /*1850*/  ULOP3.LUT UR41, UR4, 0x10000, URZ, 0xfc, !UPT ;  /* 0x0001000004297892 */ /* 0x000fe4000f8efc3f */
[----:B------:R-:W-:-:S03]  /*1860*/  ULOP3.LUT UR40, UR5, 0x3fff, URZ, 0xc0, !UPT ;  /* 0x00003fff05287892 */ /* 0x000fc6000f8ec03f */
[----:B------:R-:W-:Y:S02]  /*1870*/  UMOV UR5, 0x40000040 ;  /* 0x4000004000057882 */ /* 0x000fe40000000000 */
[----:B------:R-:W-:Y:S01]  /*1880*/  UMOV UR4, UR41 ;  /* 0x0000002900047c82 */ /* 0x000fe20008000000 */
[----:B------:R-:W-:Y:S02]  /*1890*/  IMAD.U32 R23, RZ, RZ, UR5 ;  /* 0x00000005ff177e24 */ /* 0x000fe4000f8e00ff */
[----:B------:R-:W-:Y:S01]  /*18a0*/  IMAD.U32 R22, RZ, RZ, UR4 ;  /* 0x00000004ff167e24 */ /* 0x000fe2000f8e00ff */
        /* <DEDUP_REMOVED lines=17> */
.L_x_4364:
[----:B------:R-:W-:Y:S01]  /*19c0*/  R2UR UR5, R222 ;  /* 0x00000000de0572ca */ /* 0x000fe200000e0000 */
[----:B------:R-:W0:Y:S01]  /*19d0*/  S2R R3, SR_CgaCtaId ;  /* 0x0000000000037919 */ /* 0x000e220000008800 */
[----:B------:R-:W-:Y:S01]  /*19e0*/  MOV R0, 0x400 ;  /* 0x0000040000007802 */ /* 0x000fe20000000f00 */
[----:B------:R-:W1:Y:S10]  /*19f0*/  S2R R16, SR_TID.X ;  /* 0x0000000000107919 */ /* 0x000e740000002100 */
[----:B------:R-:W-:-:S04]  /*1a00*/  ULEA.HI UR4, UR5, UR5, URZ, 0x1 ;  /* 0x0000000505047291 */ /* 0x000fc8000f8f083f */
[----:B------:R-:W-:-:S04]  /*1a10*/  ULOP3.LUT UR4, UR4, 0xfffffffe, URZ, 0xc0, !UPT ;  /* 0xfffffffe04047892 */ /* 0x000fc8000f8ec03f */
[----:B------:R-:W-:-:S06]  /*1a20*/  UIADD3 UR4, UR5, -UR4, URZ ;  /* 0x8000000405047290 */ /* 0x000fcc000fffe03f */
[----:B------:R-:W-:-:S05]  /*1a30*/  IMAD.U32 R2, RZ, RZ, UR4 ;  /* 0x00000004ff027e24 */ /* 0x000fca000f8e00ff */
[----:B------:R-:W-:Y:S02]  /*1a40*/  SHF.L.U32 R2, R2, 0x1f, RZ ;  /* 0x0000001f02027819 */ /* 0x000fe400000006ff */
[----:B0-----:R-:W-:Y:S02]  /*1a50*/  LEA R5, R3, R0, 0x18 ;  /* 0x0000000003057211 */ /* 0x001fe400078ec0ff */
[----:B-1----:R-:W-:Y:S02]  /*1a60*/  SHF.R.U32.HI R16, RZ, 0x7, R16 ;  /* 0x00000007ff107819 */ /* 0x002fe40000011610 */
[----:B------:R-:W0:Y:S03]  /*1a70*/  SYNCS.PHASECHK.TRANS64.TRYWAIT P0, [R5+URZ+0x32400], R2 ;  /* 0x03240002050075a7 */ /* 0x000e26000800017f */
[----:B------:R-:W-:Y:S01]  /*1a80*/  VIADD R215, R16, 0x8 ;  /* 0x0000000810d77836 */ /* 0x000fe20000000000 */
[----:B0-----:R-:W-:Y:S06]  /*1a90*/  @!P0 BRA `(.L_x_4365) ;  /* 0x000000fc002c8947 */ /* 0x001fec0003800000 */
.L_x_4522:
[----:B------:R-:W-:Y:S05]  /*1aa0*/  WARPSYNC.ALL ;  /* 0x0000000000007948 */ /* 0x000fea0003800000 */
[----:B------:R-:W-:Y:S01]  /*1ab0*/  R2UR UR4, R227 ;  /* 0x00000000e30472ca */ /* 0x000fe200000e0000 */
[----:B------:R1:W-:-:S12]  /*1ac0*/  BAR.SYNC.DEFER_BLOCKING R215, 0x100 ;  /* 0x000400d70000751d */ /* 0x0003d80000010000 */
[----:B------:R-:W-:-:S05]  /*1ad0*/  IMAD.U32 R0, RZ, RZ, UR4 ;  /* 0x00000004ff007e24 */ /* 0x000fca000f8e00ff */
[----:B------:R-:W-:-:S13]  /*1ae0*/  ISETP.NE.AND P0, PT, R0, 0x3, PT ;  /* 0x000000030000780c */ /* 0x000fda0003f05270 */
[----:B-1----:R-:W-:Y:S05]  /*1af0*/  @!P0 BRA `(.L_x_4366) ;  /* 0x0000000000048947 */ /* 0x002fea0003800000 */
[----:B------:R-:W-:Y:S01]  /*1b00*/  BPT.TRAP 0x1 ;  /* 0x000000040000795c */ /* 0x000fe20000300000 */
.L_x_4366:
[----:B------:R-:W-:Y:S02]  /*1b10*/  IMAD.U32 R3, RZ, RZ, UR37 ;  /* 0x00000025ff037e24 */ /* 0x000fe4000f8e00ff */
[----:B------:R-:W-:-:S03]  /*1b20*/  IMAD.U32 R0, RZ, RZ, UR36 ;  /* 0x00000024ff007e24 */ /* 0x000fc6000f8e00ff */
[----:B------:R-:W-:Y:S01]  /*1b30*/  SHF.L.U32 R3, R3, 0x1f, RZ ;  /* 0x0000001f03037819 */ /* 0x000fe200000006ff */
[----:B------:R-:W-:-:S04]  /*1b40*/  IMAD R0, R0, 0x8, R5 ;  /* 0x0000000800007824 */ /* 0x000fc800078e0205 */
[----:B------:R1:W2:Y:S01]  /*1b50*/  SYNCS.PHASECHK.TRANS64.TRYWAIT P1, [R0+URZ+0x32430], R3 ;  /* 0x03243003000075a7 */ /* 0x0002a2000802017f */
[----:B------:R-:W-:Y:S05]  /*1b60*/  @!P0 BRA `(.L_x_4367) ;  /* 0x0000000000048947 */ /* 0x000fea0003800000 */
[----:B------:R-:W-:Y:S01]  /*1b70*/  BPT.TRAP 0x1 ;  /* 0x000000040000795c */ /* 0x000fe20000300000 */
.L_x_4367:
[----:B--2---:R-:W-:Y:S05]  /*1b80*/  @P1 BRA `(.L_x_4368) ;  /* 0x0000000000081947 */ /* 0x004fea0003800000 */
[----:B------:R-:W2:Y:S02]  /*1b90*/  SYNCS.PHASECHK.TRANS64.TRYWAIT P1, [R0+URZ+0x32430], R3 ;  /* 0x03243003000075a7 */ /* 0x000ea4000802017f */
[----:B--2---:R-:W-:Y:S05]  /*1ba0*/  @!P1 BRA `(.L_x_4369) ;  /* 0x000000f800fc9947 */ /* 0x004fea0003800000 */
.L_x_4368:
[----:B------:R-:W-:Y:S01]  /*1bb0*/  R2UR UR4, R5 ;  /* 0x00000000050472ca */ /* 0x000fe200000e0000 */
[----:B------:R-:W-:Y:S01]  /*1bc0*/  WARPGROUP.ARRIVE ;  /* 0x00000000000079c5 */ /* 0x000fe20000000000 */
[----:B------:R-:W-:Y:S01]  /*1bd0*/  UMOV UR8, UR41 ;  /* 0x0000002900087c82 */ /* 0x000fe20008000000 */
[----:B------:R-:W-:Y:S01]  /*1be0*/  UMOV UR9, 0x40000040 ;  /* 0x4000004000097882 */ /* 0x000fe20000000000 */
[----:B------:R-:W-:Y:S01]  /*1bf0*/  UMOV UR11, 0x40000040 ;  /* 0x40000040000b7882 */ /* 0x000fe20000000000 */
[----:B------:R-:W-:-:S08]  /*1c00*/  UIADD3 UR5, UR41, 0x2, URZ ;  /* 0x0000000229057890 */ /* 0x000fd0000fffe03f */
[----:B------:R-:W-:-:S04]  /*1c10*/  UIADD3 UR4, UR4, 0x1c400, URZ ;  /* 0x0001c40004047890 */ /* 0x000fc8000fffe03f */
[----:B------:R-:W-:-:S04]  /*1c20*/  USHF.R.U32.HI UR4, URZ, 0x4, UR4 ;  /* 0x000000043f047899 */ /* 0x000fc80008011604 */
[----:B------:R-:W-:-:S04]  /*1c30*/  ULOP3.LUT UR4, UR4, 0x3fff, URZ, 0xc0, !UPT ;  /* 0x00003fff04047892 */ /* 0x000fc8000f8ec03f */
[----:B------:R-:W-:-:S04]  /*1c40*/  ULOP3.LUT UR39, UR4, 0x10000, URZ, 0xfc, !UPT ;  /* 0x0001000004277892 */ /* 0x000fc8000f8efc3f */
[----:B------:R-:W-:-:S04]  /*1c50*/  UIMAD UR4, UR36, 0x300, UR39 ;  /* 0x00000300240478a4 */ /* 0x000fc8000f8e0227 */
[----:B------:R-:W-:-:S03]  /*1c60*/  UIADD3 UR6, UR4, 0x2, URZ ;  /* 0x0000000204067890 */ /* 0x000fc6000fffe03f */
[----:B------:R-:W-:Y:S02]  /*1c70*/  UMOV UR10, UR4 ;  /* 0x00000004000a7c82 */ /* 0x000fe40008000000 */
        /* <DEDUP_REMOVED lines=35> */
.L_x_4523:
[----:B------:R-:W-:Y:S05]  /*1eb0*/  @!P0 BRA `(.L_x_4371) ;  /* 0x0000000000048947 */ /* 0x000fea0003800000 */
[----:B------:R-:W-:Y:S01]  /*1ec0*/  BPT.TRAP 0x1 ;  /* 0x000000040000795c */ /* 0x000fe20000300000 */
.L_x_4371:
[----:B------:R4:W0:Y:S01]  /*1ed0*/  SYNCS.PHASECHK.TRANS64.TRYWAIT P1, [R0+URZ+0x32450], R3 ;  /* 0x03245003000075a7 */ /* 0x000822000802017f */
[----:B------:R-:W-:Y:S05]  /*1ee0*/  @!P0 BRA `(.L_x_4372) ;  /* 0x0000000000048947 */ /* 0x000fea0003800000 */
[----:B------:R-:W-:Y:S01]  /*1ef0*/  BPT.TRAP 0x1 ;  /* 0x000000040000795c */ /* 0x000fe20000300000 */
.L_x_4372:
[----:B0-----:R-:W-:Y:S05]  /*1f00*/  @P1 BRA `(.L_x_4373) ;  /* 0x0000000000081947 */ /* 0x001fea0003800000 */
[----:B------:R-:W0:Y:S02]  /*1f10*/  SYNCS.PHASECHK.TRANS64.TRYWAIT P1, [R0+URZ+0x32450], R3 ;  /* 0x03245003000075a7 */ /* 0x000e24000802017f */
[----:B0-----:R-:W-:Y:S05]  /*1f20*/  @!P1 BRA `(.L_x_4374) ;  /* 0x000000f800449947 */ /* 0x001fea0003800000 */
.L_x_4373:
[----:B------:R-:W-:Y:S01]  /*1f30*/  R2UR UR4, R5 ;  /* 0x00000000050472ca */ /* 0x000fe200000e0000 */
[----:B------:R-:W-:Y:S01]  /*1f40*/  WARPGROUP.ARRIVE ;  /* 0x00000000000079c5 */ /* 0x000fe20000000000 */
[----:B------:R-:W-:Y:S01]  /*1f50*/  UMOV UR9, 0x40000040 ;  /* 0x4000004000097882 */ /* 0x000fe20000000000 */
[----:B------:R-:W-:Y:S01]  /*1f60*/  UMOV UR11, 0x40000040 ;  /* 0x40000040000b7882 */ /* 0x000fe20000000000 */
[----:B------:R-:W-:Y:S01]  /*1f70*/  IMAD.U32 R11, RZ, RZ, UR9 ;  /* 0x00000009ff0b7e24 */ /* 0x000fe2000f8e00ff */
[----:B------:R-:W-:Y:S01]  /*1f80*/  UMOV UR13, 0x40000040 ;  /* 0x40000040000d7882 */ /* 0x000fe20000000000 */
[----:B------:R-:W-:Y:S01]  /*1f90*/  UMOV UR15, 0x40000040 ;  /* 0x40000040000f7882 */ /* 0x000fe20000000000 */
[----:B------:R-:W-:Y:S01]  /*1fa0*/  IMAD.U32 R9, RZ, RZ, UR13 ;  /* 0x0000000dff097e24 */ /* 0x000fe2000f8e00ff */
[----:B------:R-:W-:Y:S01]  /*1fb0*/  UMOV UR17, 0x40000040 ;  /* 0x4000004000117882 */ /* 0x000fe20000000000 */
[----:B------:R-:W-:Y:S01]  /*1fc0*/  UMOV UR19, 0x40000040 ;  /* 0x4000004000137882 */ /* 0x000fe20000000000 */
[----:B------:R-:W-:Y:S01]  /*1fd0*/  UMOV UR21, 0x40000040 ;  /* 0x4000004000157882 */ /* 0x000fe20000000000 */
[----:B------:R-:W-:Y:S01]  /*1fe0*/  UMOV UR23, 0x40000040 ;  /* 0x4000004000177882 */ /* 0x000fe20000000000 */
[----:B------:R-:W-:Y:S01]  /*1ff0*/  UMOV UR25, 0x40000040 ;  /* 0x4000004000197882 */ /* 0x000fe20000000000 */
[----:B------:R-:W-:Y:S01]  /*2000*/  UIADD3 UR4, UR4, 0x400, URZ ;  /* 0x0000040004047890 */ /* 0x000fe2000fffe03f */
[----:B------:R-:W0:Y:S01]  /*2010*/  LDC R72, c[0x0][0x448] ;  /* 0x00011200ff487b82 */ /* 0x000e220000000800 */
[----:B------:R-:W-:Y:S01]  /*2020*/  UMOV UR27, 0x40000040 ;  /* 0x40000040001b7882 */ /* 0x000fe20000000000 */
[----:B------:R-:W-:Y:S01]  /*2030*/  UMOV UR29, 0x40000040 ;  /* 0x40000040001d7882 */ /* 0x000fe20000000000 */
[----:B------:R-:W-:Y:S01]  /*2040*/  USHF.R.U32.HI UR4, URZ, 0x4, UR4 ;  /* 0x000000043f047899 */ /* 0x000fe20008011604 */
[----:B------:R-:W-:Y:S01]  /*2050*/  MOV R12, UR39 ;  /* 0x00000027000c7c02 */ /* 0x000fe20008000f00 */
[----:B------:R-:W-:Y:S01]  /*2060*/  UMOV UR31, 0x40000040 ;  /* 0x40000040001f7882 */ /* 0x000fe20000000000 */
[----:B------:R-:W-:Y:S01]  /*2070*/  UMOV UR33, 0x40000040 ;  /* 0x4000004000217882 */ /* 0x000fe20000000000 */
[----:B------:R-:W-:Y:S01]  /*2080*/  ULOP3.LUT UR6, UR4, 0x3fff, URZ, 0xc0, !UPT ;  /* 0x00003fff04067892 */ /* 0x000fe2000f8ec03f */
[----:B------:R-:W-:Y:S01]  /*2090*/  MOV R13, UR38 ;  /* 0x00000026000d7c02 */ /* 0x000fe20008000f00 */
[----:B------:R-:W-:Y:S01]  /*20a0*/  ULOP3.LUT UR4, UR40, 0x10000, URZ, 0xfc, !UPT ;  /* 0x0001000028047892 */ /* 0x000fe2000f8efc3f */
[----:B------:R-:W-:Y:S01]  /*20b0*/  MOV R20, UR37 ;  /* 0x0000002500147c02 */ /* 0x000fe20008000f00 */
[----:B------:R-:W-:Y:S01]  /*20c0*/  ULOP3.LUT UR7, UR6, 0x10000, URZ, 0xfc, !UPT ;  /* 0x0001000006077892 */ /* 0x000fe2000f8efc3f */
[----:B------:R-:W-:Y:S01]  /*20d0*/  MOV R21, UR36 ;  /* 0x0000002400157c02 */ /* 0x000fe20008000f00 */
[----:B------:R-:W-:Y:S01]  /*20e0*/  UIADD3 UR16, UR4, 0x404, URZ ;  /* 0x0000040404107890 */ /* 0x000fe2000fffe03f */
[----:B------:R-:W5:Y:S01]  /*20f0*/  LDC R214, c[0x0][0x2f0] ;  /* 0x0000bc00ffd67b82 */ /* 0x000f620000000800 */
[----:B------:R-:W-:Y:S01]  /*2100*/  UIMAD UR5, UR36, 0xc00, UR7 ;  /* 0x00000c00240578a4 */ /* 0x000fe2000f8e0207 */
[----:B------:R-:W-:Y:S01]  /*2110*/  R2UR UR56, R201 ;  /* 0x00000000c93872ca */ /* 0x000fe200000e0000 */
[----:B------:R-:W-:Y:S01]  /*2120*/  UMOV UR8, UR4 ;  /* 0x0000000400087c82 */ /* 0x000fe20008000000 */
[----:B------:R-:W-:Y:S01]  /*2130*/  UIADD3 UR20, UR4, 0x406, URZ ;  /* 0x0000040604147890 */ /* 0x000fe2000fffe03f */
[----:B------:R-:W-:Y:S01]  /*2140*/  IMAD.U32 R10, RZ, RZ, UR8 ;  /* 0x00000008ff0a7e24 */ /* 0x000fe2000f8e00ff */
[----:B------:R-:W-:Y:S01]  /*2150*/  UIADD3 UR18, UR5, 0x304, URZ ;  /* 0x0000030405127890 */ /* 0x000fe2000fffe03f */
[----:B------:R-:W5:Y:S01]  /*2160*/  S2R R74, SR_TID.X ;  /* 0x00000000004a7919 */ /* 0x000f620000002100 */
[----:B------:R-:W-:Y:S01]  /*2170*/  UMOV UR10, UR5 ;  /* 0x00000005000a7c82 */ /* 0x000fe20008000000 */
[----:B------:R-:W-:Y:S01]  /*2180*/  UIADD3 UR22, UR5, 0x306, URZ ;  /* 0x0000030605167890 */ /* 0x000fe2000fffe03f */
[----:B------:R-:W-:Y:S01]  /*2190*/  HGMMA.64x96x16.F32.BF16 R24, gdesc[UR8], R24, gsb0 ;  /* 0x01600000081879f0 */ /* 0x000fe20008001818 */
[----:B------:R-:W-:Y:S01]  /*21a0*/  UIADD3 UR8, UR4, 0x2, URZ ;  /* 0x0000000204087890 */ /* 0x000fe2000fffe03f */
[----:B0-----:R-:W-:Y:S01]  /*21b0*/  ISETP.NE.AND P1, PT, R72, 0x1, PT ;  /* 0x000000014800780c */ /* 0x001fe20003f25270 */
[----:B------:R-:W-:Y:S01]  /*21c0*/  UIADD3 UR9, UR5, 0x2, URZ ;  /* 0x0000000205097890 */ /* 0x000fe2000fffe03f */
[----:B------:R-:W0:Y:S01]  /*21d0*/  LDC R213, c[0x0][0x288] ;  /* 0x0000a200ffd57b82 */ /* 0x000e220000000800 */
        /* <DEDUP_REMOVED lines=30> */
[----:B------:R-:W-:Y:S01]  /*23c0*/  UMOV UR37, 0x40000040 ;  /* 0x4000004000257882 */ /* 0x000fe20000000000 */
[----:B------:R-:W-:Y:S01]  /*23d0*/  UMOV UR39, 0x40000040 ;  /* 0x4000004000277882 */ /* 0x000fe20000000000 */
[----:B-12-4-:R-:W-:Y:S01]  /*23e0*/  IMAD.U32 R3, RZ, RZ, UR37 ;  /* 0x00000025ff037e24 */ /* 0x016fe2000f8e00ff */
[----:B------:R-:W-:Y:S01]  /*23f0*/  ULOP3.LUT UR6, UR6, 0x3000000, URZ, 0xfc, !UPT ;  /* 0x0300000006067892 */ /* 0x000fe2000f8efc3f */
        /* <DEDUP_REMOVED lines=21> */
[----:B---3--:R-:W-:Y:S01]  /*2550*/  IMAD.U32 R5, RZ, RZ, UR13 ;  /* 0x0000000dff057e24 */ /* 0x008fe2000f8e00ff */
        /* <DEDUP_REMOVED lines=9> */
[----:B------:R-:W-:Y:S02]  /*25f0*/  UMOV UR36, UR4 ;  /* 0x0000000400247c82 */ /* 0x000fe40008000000 */
[----:B------:R-:W-:Y:S01]  /*2600*/  UMOV UR38, UR5 ;  /* 0x0000000500267c82 */ /* 0x000fe20008000000 */
[----:B------:R-:W-:Y:S01]  /*2610*/  IMAD.U32 R2, RZ, RZ, UR36 ;  /* 0x00000024ff027e24 */ /* 0x000fe2000f8e00ff */
        /* <DEDUP_REMOVED lines=37> */
[----:B------:R-:W-:Y:S01]  /*2870*/  HGMMA.64x96x16.F32.BF16 R24, gdesc[UR36], R24, gsb0 ;  /* 0x01600000241879f0 */ /* 0x000fe20008001818 */
[----:B------:R-:W-:Y:S02]  /*2880*/  R2UR UR38, R13 ;  /* 0x000000000d2672ca */ /* 0x000fe400000e0000 */
[----:B------:R-:W1:Y:S01]  /*2890*/  @P1 LDC R13, c[0x0][0x44c] ;  /* 0x00011300ff0d1b82 */ /* 0x000e620000000800 */
[----:B------:R-:W-:Y:S02]  /*28a0*/  R2UR UR36, R21 ;  /* 0x00000000152472ca */ /* 0x000fe400000e0000 */
[----:B------:R-:W-:Y:S02]  /*28b0*/  R2UR UR39, R12 ;  /* 0x000000000c2772ca */ /* 0x000fe400000e0000 */
[----:B------:R-:W-:-:S03]  /*28c0*/  R2UR UR37, R20 ;  /* 0x00000000142572ca */ /* 0x000fc600000e0000 */
[----:B------:R-:W2:Y:S03]  /*28d0*/  @P1 LDC R21, c[0x0][0x450] ;  /* 0x00011400ff151b82 */ /* 0x000ea60000000800 */
[----:B------:R-:W-:-:S03]  /*28e0*/  VIADD R12, R202, UR38 ;  /* 0x00000026ca0c7c36 */ /* 0x000fc60008000000 */
[----:B------:R-:W-:-:S07]  /*28f0*/  UIMAD UR4, UR36, 0xc00, UR6 ;  /* 0x00000c00240478a4 */ /* 0x000fce000f8e0206 */
[----:B------:R-:W-:Y:S01]  /*2900*/  UMOV UR10, UR4 ;  /* 0x00000004000a7c82 */ /* 0x000fe20008000000 */
[----:B-1----:R-:W-:-:S04]  /*2910*/  @P1 IMAD.HI.U32 R20, R12, R13, RZ ;  /* 0x0000000d0c141227 */ /* 0x002fc800078e00ff */
[----:B------:R-:W-:Y:S01]  /*2920*/  IMAD.MOV.U32 R13, RZ, RZ, R12 ;  /* 0x000000ffff0d7224 */ /* 0x000fe200078e000c */
[----:B--2---:R-:W-:Y:S01]  /*2930*/  @P1 SHF.R.U32.HI R13, RZ, R21, R20 ;  /* 0x00000015ff0d1219 */ /* 0x004fe20000011614 */
[----:B------:R-:W-:-:S04]  /*2940*/  IMAD.MOV.U32 R21, RZ, RZ, -0x60 ;  /* 0xffffffa0ff157424 */ /* 0x000fc800078e00ff */
[----:B------:R-:W1:Y:S01]  /*2950*/  SHFL.IDX PT, R20, R13, RZ, 0x1c1f ;  /* 0x001c1fff0d147589 */ /* 0x000e6200000e0000 */
[----:B------:R-:W-:-:S03]  /*2960*/  IMAD R21, R156, R21, 0x60 ;  /* 0x000000609c157424 */ /* 0x000fc600078e0215 */
[----:B------:R-:W2:Y:S01]  /*2970*/  SHFL.IDX PT, R72, R13, 0x1, 0x1c1f ;  /* 0x003c1f000d487f89 */ /* 0x000ea200000e0000 */
[----:B-----5:R-:W-:-:S04]  /*2980*/  IMAD R12, R214, UR56, R21 ;  /* 0x00000038d60c7c24 */ /* 0x020fc8000f8e0215 */
[----:B------:R-:W-:-:S05]  /*2990*/  IMAD R12, R203, -0x2, R12 ;  /* 0xfffffffecb0c7824 */ /* 0x000fca00078e020c */
[--C-:B0-----:R-:W-:Y:S01]  /*29a0*/  IADD3 R21, R12, 0x1, -R213.reuse ;  /* 0x000000010c157810 */ /* 0x101fe20007ffe8d5 */
[----:B------:R-:W-:-:S03]  /*29b0*/  IMAD R213, R214, UR56, -R213 ;  /* 0x00000038d6d57c24 */ /* 0x000fc6000f8e0ad5 */
[----:B-1----:R-:W-:-:S04]  /*29c0*/  VIADDMNMX R20, R20, R21, R12, PT ;  /* 0x0000001514147246 */ /* 0x002fc8000380010c */
[C---:B------:R-:W-:Y:S02]  /*29d0*/  ISETP.GT.AND P6, PT, R20.reuse, RZ, PT ;  /* 0x000000ff1400720c */ /* 0x040fe40003fc4270 */
[C---:B------:R-:W-:Y:S02]  /*29e0*/  ISETP.GT.AND P5, PT, R20.reuse, 0x1, PT ;  /* 0x000000011400780c */ /* 0x040fe40003fa4270 */
[C---:B------:R-:W-:Y:S02]  /*29f0*/  ISETP.GT.AND P4, PT, R20.reuse, 0x8, PT ;  /* 0x000000081400780c */ /* 0x040fe40003f84270 */
[----:B------:R-:W-:Y:S02]  /*2a00*/  ISETP.GT.AND P2, PT, R20, 0x9, PT ;  /* 0x000000091400780c */ /* 0x000fe40003f44270 */
[----:B--2---:R-:W-:Y:S02]  /*2a10*/  VIADDMNMX R72, R72, R21, R12, PT ;  /* 0x0000001548487246 */ /* 0x004fe4000380010c */
[----:B------:R-:W-:Y:S01]  /*2a20*/  ISETP.GT.AND P3, PT, R20, 0x10, PT ;  /* 0x000000101400780c */ /* 0x000fe20003f64270 */
[----:B------:R-:W-:-:S02]  /*2a30*/  WARPGROUP.DEPBAR.LE gsb0, 0x0 ;  /* 0x00008000000079c5 */ /* 0x000fc40000010000 */
[----:B------:R-:W-:Y:S02]  /*2a40*/  FSEL R21, R24, -INF , P6 ;  /* 0xff80000018157808 */ /* 0x000fe40003000000 */
[----:B------:R-:W-:Y:S02]  /*2a50*/  ISETP.GT.AND P6, PT, R20, 0x11, PT ;  /* 0x000000111400780c */ /* 0x000fe40003fc4270 */
[----:B------:R-:W-:Y:S02]  /*2a60*/  FSEL R25, R25, -INF , P5 ;  /* 0xff80000019197808 */ /* 0x000fe40002800000 */
[----:B------:R-:W-:Y:S02]  /*2a70*/  FSEL R73, R28, -INF , P4 ;  /* 0xff8000001c497808 */ /* 0x000fe40002000000 */
[----:B------:R-:W-:Y:S02]  /*2a80*/  FSEL R29, R29, -INF , P2 ;  /* 0xff8000001d1d7808 */ /* 0x000fe40001000000 */
[----:B------:R-:W-:-:S02]  /*2a90*/  ISETP.GT.AND P5, PT, R20, 0x18, PT ;  /* 0x000000181400780c */ /* 0x000fc40003fa4270 */
[C---:B------:R-:W-:Y:S02]  /*2aa0*/  ISETP.GT.AND P4, PT, R20.reuse, 0x19, PT ;  /* 0x000000191400780c */ /* 0x040fe40003f84270 */
[----:B------:R-:W-:Y:S02]  /*2ab0*/  ISETP.GT.AND P2, PT, R20, 0x20, PT ;  /* 0x000000201400780c */ /* 0x000fe40003f44270 */
[----:B------:R-:W-:Y:S02]  /*2ac0*/  FSEL R157, R32, -INF , P3 ;  /* 0xff800000209d7808 */ /* 0x000fe40001800000 */
[----:B------:R-:W-:Y:S02]  /*2ad0*/  FSEL R161, R33, -INF , P6 ;  /* 0xff80000021a17808 */ /* 0x000fe40003000000 */
[C---:B------:R-:W-:Y:S02]  /*2ae0*/  ISETP.GT.AND P3, PT, R20.reuse, 0x21, PT ;  /* 0x000000211400780c */ /* 0x040fe40003f64270 */
[----:B------:R-:W-:-:S02]  /*2af0*/  ISETP.GT.AND P6, PT, R20, 0x28, PT ;  /* 0x000000281400780c */ /* 0x000fc40003fc4270 */
[----:B------:R-:W-:Y:S02]  /*2b00*/  FSEL R166, R36, -INF , P5 ;  /* 0xff80000024a67808 */ /* 0x000fe40002800000 */
[----:B------:R-:W-:Y:S02]  /*2b10*/  FSEL R171, R37, -INF , P4 ;  /* 0xff80000025ab7808 */ /* 0x000fe40002000000 */
[----:B------:R-:W-:Y:S02]  /*2b20*/  FSEL R158, R40, -INF , P2 ;  /* 0xff800000289e7808 */ /* 0x000fe40001000000 */
[C---:B------:R-:W-:Y:S02]  /*2b30*/  ISETP.GT.AND P5, PT, R20.reuse, 0x29, PT ;  /* 0x000000291400780c */ /* 0x040fe40003fa4270 */
[C---:B------:R-:W-:Y:S02]  /*2b40*/  ISETP.GT.AND P4, PT, R20.reuse, 0x30, PT ;  /* 0x000000301400780c */ /* 0x040fe40003f84270 */
[----:B------:R-:W-:-:S02]  /*2b50*/  ISETP.GT.AND P2, PT, R20, 0x31, PT ;  /* 0x000000311400780c */ /* 0x000fc40003f44270 */
[----:B------:R-:W-:Y:S02]  /*2b60*/  FSEL R162, R41, -INF , P3 ;  /* 0xff80000029a27808 */ /* 0x000fe40001800000 */
[----:B------:R-:W-:Y:S02]  /*2b70*/  FSEL R170, R44, -INF , P6 ;  /* 0xff8000002caa7808 */ /* 0x000fe40003000000 */
[C---:B------:R-:W-:Y:S02]  /*2b80*/  ISETP.GT.AND P3, PT, R20.reuse, 0x38, PT ;  /* 0x000000381400780c */ /* 0x040fe40003f64270 */
[----:B------:R-:W-:Y:S02]  /*2b90*/  ISETP.GT.AND P6, PT, R20, 0x39, PT ;  /* 0x000000391400780c */ /* 0x000fe40003fc4270 */
[----:B------:R-:W-:Y:S02]  /*2ba0*/  FSEL R173, R45, -INF , P5 ;  /* 0xff8000002dad7808 */ /* 0x000fe40002800000 */
[----:B------:R-:W-:-:S02]  /*2bb0*/  FSEL R159, R48, -INF , P4 ;  /* 0xff800000309f7808 */ /* 0x000fc40002000000 */
[----:B------:R-:W-:Y:S02]  /*2bc0*/  FSEL R163, R49, -INF , P2 ;  /* 0xff80000031a37808 */ /* 0x000fe40001000000 */
[C---:B------:R-:W-:Y:S02]  /*2bd0*/  ISETP.GT.AND P5, PT, R20.reuse, 0x40, PT ;  /* 0x000000401400780c */ /* 0x040fe40003fa4270 */
[C---:B------:R-:W-:Y:S02]  /*2be0*/  ISETP.GT.AND P4, PT, R20.reuse, 0x41, PT ;  /* 0x000000411400780c */ /* 0x040fe40003f84270 */
[----:B------:R-:W-:Y:S02]  /*2bf0*/  ISETP.GT.AND P2, PT, R20, 0x48, PT ;  /* 0x000000481400780c */ /* 0x000fe40003f44270 */
[----:B------:R-:W-:Y:S02]  /*2c00*/  FSEL R167, R52, -INF , P3 ;  /* 0xff80000034a77808 */ /* 0x000fe40001800000 */
[----:B------:R-:W-:-:S02]  /*2c10*/  FSEL R172, R53, -INF , P6 ;  /* 0xff80000035ac7808 */ /* 0x000fc40003000000 */
[----:B------:R-:W-:Y:S02]  /*2c20*/  FMNMX.FTZ R12, R21, R25, !PT ;  /* 0x00000019150c7209 */ /* 0x000fe40007810000 */
[C---:B------:R-:W-:Y:S02]  /*2c30*/  ISETP.GT.AND P3, PT, R20.reuse, 0x49, PT ;  /* 0x000000491400780c */ /* 0x040fe40003f64270 */
[----:B------:R-:W-:Y:S02]  /*2c40*/  ISETP.GT.AND P6, PT, R20, 0x50, PT ;  /* 0x000000501400780c */ /* 0x000fe40003fc4270 */
[----:B------:R-:W-:Y:S02]  /*2c50*/  FSEL R160, R56, -INF , P5 ;  /* 0xff80000038a07808 */ /* 0x000fe40002800000 */
[----:B------:R-:W-:Y:S02]  /*2c60*/  FSEL R164, R57, -INF , P4 ;  /* 0xff80000039a47808 */ /* 0x000fe40002000000 */
[----:B------:R-:W-:-:S02]  /*2c70*/  FSEL R168, R60, -INF , P2 ;  /* 0xff8000003ca87808 */ /* 0x000fc40001000000 */
[C---:B------:R-:W-:Y:S02]  /*2c80*/  ISETP.GT.AND P5, PT, R20.reuse, 0x51, PT ;  /* 0x000000511400780c */ /* 0x040fe40003fa4270 */
[C---:B------:R-:W-:Y:S02]  /*2c90*/  ISETP.GT.AND P4, PT, R20.reuse, 0x58, PT ;  /* 0x000000581400780c */ /* 0x040fe40003f84270 */
[----:B------:R-:W-:Y:S02]  /*2ca0*/  ISETP.GT.AND P2, PT, R20, 0x59, PT ;  /* 0x000000591400780c */ /* 0x000fe40003f44270 */
[----:B------:R-:W-:Y:S02]  /*2cb0*/  FMNMX.FTZ R20, R73, R12, !PT ;  /* 0x0000000c49147209 */ /* 0x000fe40007810000 */
[----:B------:R-:W-:Y:S02]  /*2cc0*/  FSEL R174, R61, -INF , P3 ;  /* 0xff8000003dae7808 */ /* 0x000fe40001800000 */
[----:B------:R-:W-:-:S02]  /*2cd0*/  FSEL R12, R64, -INF , P6 ;  /* 0xff800000400c7808 */ /* 0x000fc40003000000 */
[C---:B------:R-:W-:Y:S02]  /*2ce0*/  ISETP.GT.AND P3, PT, R72.reuse, RZ, PT ;  /* 0x000000ff4800720c */ /* 0x040fe40003f64270 */
[C---:B------:R-:W-:Y:S02]  /*2cf0*/  ISETP.GT.AND P6, PT, R72.reuse, 0x1, PT ;  /* 0x000000014800780c */ /* 0x040fe40003fc4270 */
[----:B------:R-:W-:Y:S02]  /*2d00*/  FSEL R165, R65, -INF , P5 ;  /* 0xff80000041a57808 */ /* 0x000fe40002800000 */
[----:B------:R-:W-:Y:S02]  /*2d10*/  ISETP.GT.AND P5, PT, R72, 0x8, PT ;  /* 0x000000084800780c */ /* 0x000fe40003fa4270 */
[----:B------:R-:W-:Y:S02]  /*2d20*/  FSEL R26, R26, -INF , P3 ;  /* 0xff8000001a1a7808 */ /* 0x000fe40001800000 */
[----:B------:R-:W-:-:S02]  /*2d30*/  FSEL R24, R27, -INF , P6 ;  /* 0xff8000001b187808 */ /* 0x000fc40003000000 */
[----:B------:R-:W-:Y:S02]  /*2d40*/  FMNMX.FTZ R20, R29, R20, !PT ;  /* 0x000000141d147209 */ /* 0x000fe40007810000 */
[----:B------:R-:W-:Y:S02]  /*2d50*/  FSEL R169, R68, -INF , P4 ;  /* 0xff80000044a97808 */ /* 0x000fe40002000000 */
[----:B------:R-:W-:Y:S02]  /*2d60*/  ISETP.GT.AND P4, PT, R72, 0x9, PT ;  /* 0x000000094800780c */ /* 0x000fe40003f84270 */
[----:B------:R-:W-:Y:S02]  /*2d70*/  FSEL R30, R30, -INF , P5 ;  /* 0xff8000001e1e7808 */ /* 0x000fe40002800000 */
[----:B------:R-:W-:Y:S02]  /*2d80*/  FMNMX.FTZ R13, R26, R24, !PT ;  /* 0x000000181a0d7209 */ /* 0x000fe40007810000 */
        /* <DEDUP_REMOVED lines=16> */
[----:B------:R-:W-:Y:S02]  /*2e90*/  ISETP.GT.AND P5, PT, R72, 0x20, PT ;  /* 0x000000204800780c */ /* 0x000fe40003fa4270 */
[----:B------:R-:W-:Y:S02]  /*2ea0*/  FSEL R197, R39, -INF , P3 ;  /* 0xff80000027c57808 */ /* 0x000fe40001800000 */
[----:B------:R-:W-:-:S02]  /*2eb0*/  FMNMX.FTZ R20, R193, R20, !PT ;  /* 0x00000014c1147209 */ /* 0x000fc40007810000 */
[----:B------:R-:W-:Y:S02]  /*2ec0*/  FMNMX.FTZ R27, R158, R27, !PT ;  /* 0x0000001b9e1b7209 */ /* 0x000fe40007810000 */
[----:B------:R-:W-:Y:S02]  /*2ed0*/  ISETP.GT.AND P4, PT, R72, 0x21, PT ;  /* 0x000000214800780c */ /* 0x000fe40003f84270 */
[----:B------:R-:W-:Y:S02]  /*2ee0*/  FSEL R177, R42, -INF , P5 ;  /* 0xff8000002ab17808 */ /* 0x000fe40002800000 */
[----:B------:R-:W-:Y:S02]  /*2ef0*/  FMNMX.FTZ R20, R197, R20, !PT ;  /* 0x00000014c5147209 */ /* 0x000fe40007810000 */
[----:B------:R-:W-:Y:S02]  /*2f00*/  FMNMX.FTZ R27, R162, R27, !PT ;  /* 0x0000001ba21b7209 */ /* 0x000fe40007810000 */
[----:B------:R-:W-:-:S02]  /*2f10*/  ISETP.GT.AND P3, PT, R72, 0x28, PT ;  /* 0x000000284800780c */ /* 0x000fc40003f64270 */
[----:B------:R-:W-:Y:S02]  /*2f20*/  FSEL R189, R43, -INF , P4 ;  /* 0xff8000002bbd7808 */ /* 0x000fe40002000000 */
[----:B------:R-:W-:Y:S02]  /*2f30*/  FMNMX.FTZ R20, R177, R20, !PT ;  /* 0x00000014b1147209 */ /* 0x000fe40007810000 */
        /* <DEDUP_REMOVED lines=54> */
[----:B------:R-:W-:Y:S02]  /*32a0*/  FSEL R212, R71, -INF , P3 ;  /* 0xff80000047d47808 */ /* 0x000fe40001800000 */
[----:B------:R-:W-:Y:S01]  /*32b0*/  FMNMX.FTZ R13, R208, R13, !PT ;  /* 0x0000000dd00d7209 */ /* 0x000fe20007810000 */
[----:B------:R-:W0:Y:S03]  /*32c0*/  SHFL.BFLY PT, R27, R32, 0x2, 0x1f ;  /* 0x0c401f00201b7f89 */ /* 0x000e2600000e0000 */
        /* <DEDUP_REMOVED lines=17> */
[----:B------:R-:W-:Y:S01]  /*33e0*/  FFMA.FTZ R183, R29, UR5, -R210 ;  /* 0x000000051db77c23 */ /* 0x000fe200080108d2 */
[----:B------:R-:W-:Y:S01]  /*33f0*/  LOP3.LUT P2, RZ, R74, 0x7f, RZ, 0xc0, !PT ;  /* 0x0000007f4aff7812 */ /* 0x000fe2000784c0ff */
[----:B------:R-:W-:Y:S01]  /*3400*/  MUFU.EX2 R180, R180 ;  /* 0x000000b400b47308 */ /* 0x000fe20000000800 */
[----:B------:R-:W-:Y:S01]  /*3410*/  SHF.R.U32.HI R74, RZ, 0x7, R74 ;  /* 0x00000007ff4a7819 */ /* 0x000fe2000001164a */
[--C-:B------:R-:W-:Y:S01]  /*3420*/  FFMA.FTZ R185, R24, UR5, -R211.reuse ;  /* 0x0000000518b97c23 */ /* 0x100fe200080108d3 */
[--C-:B------:R-:W-:Y:S01]  /*3430*/  FFMA.FTZ R184, R26, UR5, -R211.reuse ;  /* 0x000000051ab87c23 */ /* 0x100fe200080108d3 */
[--C-:B------:R-:W-:Y:S01]  /*3440*/  FFMA.FTZ R186, R30, UR5, -R211.reuse ;  /* 0x000000051eba7c23 */ /* 0x100fe200080108d3 */
[----:B------:R-:W-:Y:S01]  /*3450*/  IADD3 R21, -R74, 0xb, RZ ;  /* 0x0000000b4a157810 */ /* 0x000fe20007ffe1ff */
[----:B------:R-:W-:Y:S01]  /*3460*/  FFMA.FTZ R187, R28, UR5, -R211 ;  /* 0x000000051cbb7c23 */ /* 0x000fe200080108d3 */
[--C-:B------:R-:W-:Y:S01]  /*3470*/  FFMA.FTZ R157, R157, UR5, -R210.reuse ;  /* 0x000000059d9d7c23 */ /* 0x100fe200080108d2 */
[----:B------:R-:W0:Y:S01]  /*3480*/  MUFU.EX2 R181, R181 ;  /* 0x000000b500b57308 */ /* 0x000e220000000800 */
[--C-:B------:R-:W-:Y:S01]  /*3490*/  FFMA.FTZ R161, R161, UR5, -R210.reuse ;  /* 0x00000005a1a17c23 */ /* 0x100fe200080108d2 */
[--C-:B------:R-:W-:Y:S01]  /*34a0*/  FFMA.FTZ R166, R166, UR5, -R210.reuse ;  /* 0x00000005a6a67c23 */ /* 0x100fe200080108d2 */
[----:B------:R-:W-:Y:S01]  /*34b0*/  FFMA.FTZ R171, R171, UR5, -R210 ;  /* 0x00000005abab7c23 */ /* 0x000fe200080108d2 */
[----:B------:R-:W-:-:S02]  /*34c0*/  @!P2 VIADD R24, R0, 0x32440 ;  /* 0x000324400018a836 */ /* 0x000fc40000000000 */
[--C-:B------:R-:W-:Y:S01]  /*34d0*/  FFMA.FTZ R176, R176, UR5, -R211.reuse ;  /* 0x00000005b0b07c23 */ /* 0x100fe200080108d3 */
[--C-:B------:R-:W-:Y:S01]  /*34e0*/  FFMA.FTZ R188, R188, UR5, -R211.reuse ;  /* 0x00000005bcbc7c23 */ /* 0x100fe200080108d3 */
[--C-:B------:R-:W-:Y:S01]  /*34f0*/  FFMA.FTZ R193, R193, UR5, -R211.reuse ;  /* 0x00000005c1c17c23 */ /* 0x100fe200080108d3 */
[----:B------:R-:W-:Y:S01]  /*3500*/  MUFU.EX2 R182, R182 ;  /* 0x000000b600b67308 */ /* 0x000fe20000000800 */
        /* <DEDUP_REMOVED lines=21> */
[--C-:B------:R-:W-:Y:S01]  /*3660*/  FFMA.FTZ R172, R172, UR5, -R210.reuse ;  /* 0x00000005acac7c23 */ /* 0x100fe200080108d2 */
[--C-:B------:R-:W-:Y:S01]  /*3670*/  FFMA.FTZ R178, R178, UR5, -R211.reuse ;  /* 0x00000005b2b27c23 */ /* 0x100fe200080108d3 */
[--C-:B------:R-:W-:Y:S01]  /*3680*/  FFMA.FTZ R190, R190, UR5, -R211.reuse ;  /* 0x00000005bebe7c23 */ /* 0x100fe200080108d3 */
[--C-:B------:R-:W-:Y:S01]  /*3690*/  FFMA.FTZ R195, R195, UR5, -R211.reuse ;  /* 0x00000005c3c37c23 */ /* 0x100fe200080108d3 */
[--C-:B------:R-:W-:Y:S01]  /*36a0*/  FFMA.FTZ R199, R199, UR5, -R211.reuse ;  /* 0x00000005c7c77c23 */ /* 0x100fe200080108d3 */
[--C-:B----4-:R-:W-:Y:S01]  /*36b0*/  FFMA.FTZ R215, R164, UR5, -R210.reuse ;  /* 0x00000005a4d77c23 */ /* 0x110fe200080108d2 */
        /* <DEDUP_REMOVED lines=10> */
[--C-:B------:R-:W-:Y:S01]  /*3760*/  FFMA.FTZ R207, R12, UR5, -R210.reuse ;  /* 0x000000050ccf7c23 */ /* 0x100fe200080108d2 */
[--C-:B------:R-:W-:Y:S01]  /*3770*/  FFMA.FTZ R12, R165, UR5, -R210.reuse ;  /* 0x00000005a50c7c23 */ /* 0x100fe200080108d2 */
[--C-:B------:R-:W-:Y:S01]  /*3780*/  FFMA.FTZ R165, R169, UR5, -R210.reuse ;  /* 0x00000005a9a57c23 */ /* 0x100fe200080108d2 */
[----:B------:R-:W-:Y:S01]  /*3790*/  FFMA.FTZ R210, R175, UR5, -R210 ;  /* 0x00000005afd27c23 */ /* 0x000fe200080108d2 */
[--C-:B------:R-:W-:Y:S01]  /*37a0*/  FFMA.FTZ R169, R196, UR5, -R211.reuse ;  /* 0x00000005c4a97c23 */ /* 0x100fe200080108d3 */
[--C-:B------:R-:W-:Y:S01]  /*37b0*/  FFMA.FTZ R192, R192, UR5, -R211.reuse ;  /* 0x00000005c0c07c23 */ /* 0x100fe200080108d3 */
[----:B------:R-:W0:Y:S01]  /*37c0*/  MUFU.EX2 R157, R157 ;  /* 0x0000009d009d7308 */ /* 0x000e220000000800 */
[--C-:B------:R-:W-:Y:S01]  /*37d0*/  FFMA.FTZ R175, R208, UR5, -R211.reuse ;  /* 0x00000005d0af7c23 */ /* 0x100fe200080108d3 */
[----:B------:R-:W-:Y:S01]  /*37e0*/  FFMA.FTZ R196, R212, UR5, -R211 ;  /* 0x00000005d4c47c23 */ /* 0x000fe200080108d3 */
[----:B------:R-:W-:Y:S01]  /*37f0*/  FADD.FTZ R181, R180, R181 ;  /* 0x000000b5b4b57221 */ /* 0x000fe20000010000 */
[----:B------:R-:W-:Y:S01]  /*3800*/  FADD.FTZ R185, R184, R185 ;  /* 0x000000b9b8b97221 */ /* 0x000fe20000010000 */
[----:B------:R-:W-:-:S02]  /*3810*/  @!P2 VIADD R0, R0, 0x32460 ;  /* 0x000324600000a836 */ /* 0x000fc40000000000 */
[----:B------:R-:W-:Y:S01]  /*3820*/  FADD.FTZ R182, R182, R181 ;  /* 0x000000b5b6b67221 */ /* 0x000fe20000010000 */
[----:B------:R-:W-:Y:S01]  /*3830*/  MUFU.EX2 R161, R161 ;  /* 0x000000a100a17308 */ /* 0x000fe20000000800 */
[----:B---3--:R-:W-:Y:S01]  /*3840*/  F2FP.BF16.F32.PACK_AB R155, R187, R186 ;  /* 0x000000babb9b723e */ /* 0x008fe200000010ff */
[----:B------:R-:W-:Y:S01]  /*3850*/  FADD.FTZ R186, R186, R185 ;  /* 0x000000b9baba7221 */ /* 0x000fe20000010000 */
[----:B------:R-:W-:Y:S01]  /*3860*/  FADD.FTZ R182, R183, R182 ;  /* 0x000000b6b7b67221 */ /* 0x000fe20000010000 */
[----:B------:R-:W-:Y:S01]  /*3870*/  @!P2 PRMT R0, RZ, 0x654, R0 ;  /* 0x00000654ff00a816 */ /* 0x000fe20000000000 */
[----:B--2---:R-:W-:Y:S01]  /*3880*/  WARPGROUP.ARRIVE ;  /* 0x00000000000079c5 */ /* 0x004fe20000000000 */
[----:B------:R-:W-:Y:S02]  /*3890*/  FADD.FTZ R187, R187, R186 ;  /* 0x000000babbbb7221 */ /* 0x000fe40000010000 */
[----:B------:R-:W-:Y:S01]  /*38a0*/  MUFU.EX2 R166, R166 ;  /* 0x000000a600a67308 */ /* 0x000fe20000000800 */
[----:B0-----:R-:W-:-:S02]  /*38b0*/  FADD.FTZ R182, R157, R182 ;  /* 0x000000b69db67221 */ /* 0x001fc40000010000 */
[----:B------:R-:W-:Y:S01]  /*38c0*/  HGMMA.64x256x16.F32.BF16 R24, R152, gdesc[UR8].tnspB, RZ, !UPT, gsb0 ;  /* 0x43e0000898187df0 */ /* 0x000fe2000c0018ff */
[----:B------:R-:W-:Y:S01]  /*38d0*/  UIADD3 UR10, UR4, 0x80, URZ ;  /* 0x00000080040a7890 */ /* 0x000fe2000fffe03f */
[----:B------:R-:W-:-:S03]  /*38e0*/  UMOV UR11, 0x40000040 ;  /* 0x40000040000b7882 */ /* 0x000fc60000000000 */
[----:B------:R-:W-:Y:S08]  /*38f0*/  MUFU.EX2 R171, R171 ;  /* 0x000000ab00ab7308 */ /* 0x000ff00000000800 */
[----:B------:R-:W0:Y:S08]  /*3900*/  MUFU.EX2 R176, R176 ;  /* 0x000000b000b07308 */ /* 0x000e300000000800 */
[----:B------:R-:W2:Y:S08]  /*3910*/  MUFU.EX2 R188, R188 ;  /* 0x000000bc00bc7308 */ /* 0x000eb00000000800 */
[----:B------:R-:W-:Y:S01]  /*3920*/  MUFU.EX2 R193, R193 ;  /* 0x000000c100c17308 */ /* 0x000fe20000000800 */
[----:B0-----:R-:W-:-:S07]  /*3930*/  FADD.FTZ R187, R176, R187 ;  /* 0x000000bbb0bb7221 */ /* 0x001fce0000010000 */
[----:B------:R-:W0:Y:S08]  /*3940*/  MUFU.EX2 R197, R197 ;  /* 0x000000c500c57308 */ /* 0x000e300000000800 */
[----:B------:R-:W3:Y:S08]  /*3950*/  MUFU.EX2 R158, R158 ;  /* 0x0000009e009e7308 */ /* 0x000ef00000000800 */
[----:B------:R-:W-:Y:S08]  /*3960*/  MUFU.EX2 R162, R162 ;  /* 0x000000a200a27308 */ /* 0x000ff00000000800 */
[----:B------:R-:W-:Y:S08]  /*3970*/  MUFU.EX2 R170, R170 ;  /* 0x000000aa00aa7308 */ /* 0x000ff00000000800 */
[----:B------:R-:W-:Y:S08]  /*3980*/  MUFU.EX2 R173, R173 ;  /* 0x000000ad00ad7308 */ /* 0x000ff00000000800 */
[----:B------:R-:W4:Y:S08]  /*3990*/  MUFU.EX2 R177, R177 ;  /* 0x000000b100b17308 */ /* 0x000f300000000800 */
[----:B------:R-:W5:Y:S08]  /*39a0*/  MUFU.EX2 R189, R189 ;  /* 0x000000bd00bd7308 */ /* 0x000f700000000800 */
        /* <DEDUP_REMOVED lines=24> */
[C---:B------:R-:W-:Y:S01]  /*3b30*/  F2FP.BF16.F32.PACK_AB R152, R161.reuse, R157 ;  /* 0x0000009da198723e */ /* 0x040fe200000010ff */
[----:B------:R-:W-:Y:S01]  /*3b40*/  FADD.FTZ R161, R161, R182 ;  /* 0x000000b6a1a17221 */ /* 0x000fe20000010000 */
[C---:B--2---:R-:W-:Y:S01]  /*3b50*/  F2FP.BF16.F32.PACK_AB R153, R188.reuse, R176 ;  /* 0x000000b0bc99723e */ /* 0x044fe200000010ff */
[----:B------:R-:W-:Y:S01]  /*3b60*/  FADD.FTZ R188, R188, R187 ;  /* 0x000000bbbcbc7221 */ /* 0x000fe20000010000 */
[----:B------:R-:W-:Y:S01]  /*3b70*/  F2FP.BF16.F32.PACK_AB R154, R171, R166 ;  /* 0x000000a6ab9a723e */ /* 0x000fe200000010ff */
[----:B------:R-:W2:Y:S01]  /*3b80*/  MUFU.EX2 R169, R169 ;  /* 0x000000a900a97308 */ /* 0x000ea20000000800 */
[----:B0-----:R-:W-:Y:S01]  /*3b90*/  F2FP.BF16.F32.PACK_AB R155, R197, R193 ;  /* 0x000000c1c59b723e */ /* 0x001fe200000010ff */
[----:B------:R-:W-:Y:S01]  /*3ba0*/  FADD.FTZ R166, R166, R161 ;  /* 0x000000a1a6a67221 */ /* 0x000fe20000010000 */
[----:B------:R-:W-:Y:S02]  /*3bb0*/  FADD.FTZ R188, R193, R188 ;  /* 0x000000bcc1bc7221 */ /* 0x000fe40000010000 */
[----:B------:R-:W-:Y:S01]  /*3bc0*/  WARPGROUP.ARRIVE ;  /* 0x00000000000079c5 */ /* 0x000fe20000000000 */
[----:B------:R-:W-:Y:S01]  /*3bd0*/  FADD.FTZ R171, R171, R166 ;  /* 0x000000a6abab7221 */ /* 0x000fe20000010000 */
[----:B------:R-:W-:Y:S01]  /*3be0*/  FADD.FTZ R188, R197, R188 ;  /* 0x000000bcc5bc7221 */ /* 0x000fe20000010000 */
[----:B------:R-:W-:Y:S02]  /*3bf0*/  MUFU.EX2 R175, R175 ;  /* 0x000000af00af7308 */ /* 0x000fe40000000800 */
[----:B---3--:R-:W-:Y:S01]  /*3c00*/  FADD.FTZ R171, R158, R171 ;  /* 0x000000ab9eab7221 */ /* 0x008fe20000010000 */
[----:B------:R-:W-:Y:S01]  /*3c10*/  HGMMA.64x256x16.F32.BF16 R24, R152, gdesc[UR8].tnspB, R24, gsb0 ;  /* 0x43e0000898187df0 */ /* 0x000fe20008001818 */
[----:B------:R-:W-:Y:S01]  /*3c20*/  UIADD3 UR10, UR4, 0x100, URZ ;  /* 0x00000100040a7890 */ /* 0x000fe2000fffe03f */
[----:B----4-:R-:W-:Y:S01]  /*3c30*/  FADD.FTZ R188, R177, R188 ;  /* 0x000000bcb1bc7221 */ /* 0x010fe20000010000 */
[----:B------:R-:W-:Y:S01]  /*3c40*/  UMOV UR11, 0x40000040 ;  /* 0x40000040000b7882 */ /* 0x000fe20000000000 */
[----:B------:R-:W-:Y:S01]  /*3c50*/  FADD.FTZ R171, R162, R171 ;  /* 0x000000aba2ab7221 */ /* 0x000fe20000010000 */
[----:B------:R-:W0:Y:S01]  /*3c60*/  MUFU.EX2 R196, R196 ;  /* 0x000000c400c47308 */ /* 0x000e220000000800 */
[----:B------:R-:W-:-:S02]  /*3c70*/  WARPGROUP.DEPBAR.LE gsb0, 0x0 ;  /* 0x00008000000079c5 */ /* 0x000fc40000010000 */
[----:B------:R-:W-:Y:S02]  /*3c80*/  F2FP.BF16.F32.PACK_AB R152, R162, R158 ;  /* 0x0000009ea298723e */ /* 0x000fe400000010ff */
[C---:B-----5:R-:W-:Y:S01]  /*3c90*/  F2FP.BF16.F32.PACK_AB R153, R189.reuse, R177 ;  /* 0x000000b1bd99723e */ /* 0x060fe200000010ff */
[----:B------:R-:W-:Y:S01]  /*3ca0*/  FADD.FTZ R189, R189, R188 ;  /* 0x000000bcbdbd7221 */ /* 0x000fe20000010000 */
[C---:B------:R-:W-:Y:S01]  /*3cb0*/  F2FP.BF16.F32.PACK_AB R154, R173.reuse, R170 ;  /* 0x000000aaad9a723e */ /* 0x040fe200000010ff */
[----:B------:R-:W-:Y:S01]  /*3cc0*/  FADD.FTZ R170, R170, R171 ;  /* 0x000000abaaaa7221 */ /* 0x000fe20000010000 */
[----:B-1----:R-:W-:Y:S01]  /*3cd0*/  F2FP.BF16.F32.PACK_AB R155, R198, R194 ;  /* 0x000000c2c69b723e */ /* 0x002fe200000010ff */
        /* <DEDUP_REMOVED lines=8> */
[C---:B------:R-:W-:Y:S01]  /*3d60*/  FADD.FTZ R170, R163.reuse, R170 ;  /* 0x000000aaa3aa7221 */ /* 0x040fe20000010000 */
[----:B------:R-:W-:Y:S01]  /*3d70*/  UMOV UR11, 0x40000040 ;  /* 0x40000040000b7882 */ /* 0x000fe20000000000 */
[----:B------:R-:W-:Y:S02]  /*3d80*/  WARPGROUP.DEPBAR.LE gsb0, 0x0 ;  /* 0x00008000000079c5 */ /* 0x000fe40000010000 */
[----:B------:R-:W-:Y:S02]  /*3d90*/  F2FP.BF16.F32.PACK_AB R152, R163, R159 ;  /* 0x0000009fa398723e */ /* 0x000fe400000010ff */
        /* <DEDUP_REMOVED lines=8> */
[----:B------:R-:W-:-:S11]  /*3e20*/  FADD.FTZ R199, R199, R190 ;  /* 0x000000bec7c77221 */ /* 0x000fd60000010000 */
        /* <DEDUP_REMOVED lines=21> */
[----:B------:R-:W-:Y:S02]  /*3f80*/  F2FP.BF16.F32.PACK_AB R152, R12, R207 ;  /* 0x000000cf0c98723e */ /* 0x000fe400000010ff */
[C---:B--2---:R-:W-:Y:S01]  /*3f90*/  F2FP.BF16.F32.PACK_AB R153, R169.reuse, R192 ;  /* 0x000000c0a999723e */ /* 0x044fe200000010ff */
[----:B------:R-:W-:Y:S01]  /*3fa0*/  FADD.FTZ R192, R192, R191 ;  /* 0x000000bfc0c07221 */ /* 0x000fe20000010000 */
[----:B------:R-:W-:Y:S02]  /*3fb0*/  F2FP.BF16.F32.PACK_AB R154, R210, R165 ;  /* 0x000000a5d29a723e */ /* 0x000fe400000010ff */
[----:B0-----:R-:W-:Y:S01]  /*3fc0*/  F2FP.BF16.F32.PACK_AB R155, R196, R175 ;  /* 0x000000afc49b723e */ /* 0x001fe200000010ff */
[----:B------:R-:W-:-:S03]  /*3fd0*/  FADD.FTZ R192, R169, R192 ;  /* 0x000000c0a9c07221 */ /* 0x000fc60000010000 */
[----:B------:R-:W-:Y:S01]  /*3fe0*/  WARPGROUP.ARRIVE ;  /* 0x00000000000079c5 */ /* 0x000fe20000000000 */
[----:B------:R-:W-:-:S12]  /*3ff0*/  FADD.FTZ R175, R175, R192 ;  /* 0x000000c0afaf7221 */ /* 0x000fd80000010000 */
[----:B------:R-:W-:Y:S03]  /*4000*/  HGMMA.64x256x16.F32.BF16 R24, R152, gdesc[UR8].tnspB, R24, gsb0 ;  /* 0x43e0000898187df0 */ /* 0x000fe60008001818 */
[----:B------:R-:W-:Y:S02]  /*4010*/  WARPGROUP.DEPBAR.LE gsb0, 0x0 ;  /* 0x00008000000079c5 */ /* 0x000fe40000010000 */
[----:B------:R-:W0:Y:S01]  /*4020*/  @P1 LDC R153, c[0x0][0x44c] ;  /* 0x00011300ff991b82 */ /* 0x000e220000000800 */
[----:B------:R-:W-:-:S07]  /*4030*/  IMAD.U32 R152, RZ, RZ, UR38 ;  /* 0x00000026ff987e24 */ /* 0x000fce000f8e00ff */
[----:B------:R-:W1:Y:S01]  /*4040*/  @P1 LDC R154, c[0x0][0x450] ;  /* 0x00011400ff9a1b82 */ /* 0x000e620000000800 */
[----:B------:R2:W-:Y:S01]  /*4050*/  @!P2 SYNCS.ARRIVE.TRANS64.RED.A1T0 RZ, [R0+URZ], RZ ;  /* 0x000000ff00ffa9a7 */ /* 0x0005e2000810043f */
[----:B0-----:R-:W-:-:S05]  /*4060*/  @P1 IMAD.HI.U32 R153, R153, UR38, RZ ;  /* 0x0000002699991c27 */ /* 0x001fca000f8e00ff */
[----:B-1----:R-:W-:-:S05]  /*4070*/  @P1 SHF.R.U32.HI R152, RZ, R154, R153 ;  /* 0x0000009aff981219 */ /* 0x002fca0000011699 */
[----:B------:R-:W-:-:S04]  /*4080*/  IMAD.IADD R152, R213, 0x1, R152 ;  /* 0x00000001d5987824 */ /* 0x000fc800078e0298 */
[----:B------:R-:W-:-:S05]  /*4090*/  IMAD.HI R152, R152, 0x2aaaaaab, RZ ;  /* 0x2aaaaaab98987827 */ /* 0x000fca00078e02ff */
[----:B------:R-:W-:-:S04]  /*40a0*/  SHF.R.U32.HI R153, RZ, 0x1f, R152 ;  /* 0x0000001fff997819 */ /* 0x000fc80000011698 */
[----:B------:R-:W-:Y:S01]  /*40b0*/  LEA.HI.SX32 R208, R152, R153, 0x1c ;  /* 0x0000009998d07211 */ /* 0x000fe200078fe2ff */
[----:B------:R-:W-:Y:S01]  /*40c0*/  FADD.FTZ R153, R207, R164 ;  /* 0x000000a4cf997221 */ /* 0x000fe20000010000 */
[----:B------:R-:W-:Y:S02]  /*40d0*/  VIADD R207, R156, 0xfffffffe ;  /* 0xfffffffe9ccf7836 */ /* 0x000fe40000000000 */
[----:B------:R-:W-:Y:S01]  /*40e0*/  VIMNMX R208, RZ, R208, !PT ;  /* 0x000000d0ffd07248 */ /* 0x000fe20007fe0100 */
[----:B------:R-:W-:-:S03]  /*40f0*/  FADD.FTZ R12, R12, R153 ;  /* 0x000000990c0c7221 */ /* 0x000fc60000010000 */
[----:B------:R-:W-:Y:S01]  /*4100*/  ISETP.GE.AND P3, PT, R207, R208, PT ;  /* 0x000000d0cf00720c */ /* 0x000fe20003f66270 */
[----:B------:R-:W-:Y:S01]  /*4110*/  FADD.FTZ R165, R165, R12 ;  /* 0x0000000ca5a57221 */ /* 0x000fe20000010000 */
[----:B------:R-:W-:-:S03]  /*4120*/  FADD.FTZ R12, R196, R175 ;  /* 0x000000afc40c7221 */ /* 0x000fc60000010000 */
[----:B--2---:R-:W-:-:S08]  /*4130*/  FADD.FTZ R0, R210, R165 ;  /* 0x000000a5d2007221 */ /* 0x004fd00000010000 */
[----:B------:R-:W-:Y:S05]  /*4140*/  @!P3 BRA `(.L_x_4375) ;  /* 0x000000280094b947 */ /* 0x000fea0003800000 */
[----:B------:R-:W-:Y:S02]  /*4150*/  IMAD.MOV.U32 R210, RZ, RZ, R20 ;  /* 0x000000ffffd27224 */ /* 0x000fe400078e0014 */
[----:B------:R-:W-:-:S07]  /*4160*/  IMAD.MOV.U32 R209, RZ, RZ, R13 ;  /* 0x000000ffffd17224 */ /* 0x000fce00078e000d */
.L_x_4384:
[----:B------:R-:W-:-:S04]  /*4170*/  UIADD3 UR36, UR36, 0x1, URZ ;  /* 0x0000000124247890 */ /* 0x000fc8000fffe03f */
[----:B------:R-:W-:-:S04]  /*4180*/  UISETP.NE.AND UP0, UPT, UR36, 0x2, UPT ;  /* 0x000000022400788c */ /* 0x000fc8000bf05270 */
[----:B------:R-:W-:Y:S02]  /*4190*/  USEL UR4, URZ, 0x1, UP0 ;  /* 0x000000013f047887 */ /* 0x000fe40008000000 */
[----:B------:R-:W-:Y:S02]  /*41a0*/  USEL UR36, UR36, URZ, UP0 ;  /* 0x0000003f24247287 */ /* 0x000fe40008000000 */
[----:B------:R-:W-:Y:S01]  /*41b0*/  ULOP3.LUT UR37, UR37, UR4, URZ, 0x3c, !UPT ;  /* 0x0000000425257292 */ /* 0x000fe2000f8e3c3f */
[----:B0-----:R-:W-:Y:S11]  /*41c0*/  @!P0 BRA `(.L_x_4376) ;  /* 0x0000000000048947 */ /* 0x001ff60003800000 */
[----:B------:R-:W-:Y:S01]  /*41d0*/  BPT.TRAP 0x1 ;  /* 0x000000040000795c */ /* 0x000fe20000300000 */
.L_x_4376:
        /* <DEDUP_REMOVED lines=9> */
.L_x_4377:
[----:B-1----:R-:W-:Y:S05]  /*4270*/  @P3 BRA `(.L_x_4378) ;  /* 0x0000000000083947 */ /* 0x002fea0003800000 */
[----:B------:R-:W1:Y:S02]  /*4280*/  SYNCS.PHASECHK.TRANS64.TRYWAIT P3, [UR4+0x32430], R13 ;  /* 0x0324300dff0075a7 */ /* 0x000e640008060144 */
[----:B-1----:R-:W-:Y:S05]  /*4290*/  @!P3 BRA `(.L_x_4379) ;  /* 0x000000d4007cb947 */ /* 0x002fea0003800000 */
.L_x_4378:
[----:B------:R-:W-:Y:S01]  /*42a0*/  R2UR UR56, R22 ;  /* 0x00000000163872ca */ /* 0x000fe200000e0000 */
[----:B------:R-:W-:Y:S01]  /*42b0*/  UIMAD UR5, UR36, 0x300, UR39 ;  /* 0x00000300240578a4 */ /* 0x000fe2000f8e0227 */
[----:B------:R-:W-:Y:S01]  /*42c0*/  R2UR UR57, R23 ;  /* 0x00000000173972ca */ /* 0x000fe200000e0000 */
[----:B------:R-:W-:Y:S01]  /*42d0*/  WARPGROUP.ARRIVE ;  /* 0x00000000000079c5 */ /* 0x000fe20000000000 */
        /* <DEDUP_REMOVED lines=27> */
.L_x_4380:
[----:B------:R2:W3:Y:S01]  /*4490*/  SYNCS.PHASECHK.TRANS64.TRYWAIT P3, [UR4+0x32450], R13 ;  /* 0x0324500dff0075a7 */ /* 0x0004e20008060144 */
[----:B------:R-:W-:Y:S05]  /*44a0*/  @!P0 BRA `(.L_x_4381) ;  /* 0x0000000000048947 */ /* 0x000fea0003800000 */
[----:B------:R-:W-:Y:S01]  /*44b0*/  BPT.TRAP 0x1 ;  /* 0x000000040000795c */ /* 0x000fe20000300000 */
.L_x_4381:
[----:B---3--:R-:W-:Y:S05]  /*44c0*/  @P3 BRA `(.L_x_4382) ;  /* 0x0000000000083947 */ /* 0x008fea0003800000 */
[----:B------:R-:W3:Y:S02]  /*44d0*/  SYNCS.PHASECHK.TRANS64.TRYWAIT P3, [UR4+0x32450], R13 ;  /* 0x0324500dff0075a7 */ /* 0x000ee40008060144 */
[----:B---3--:R-:W-:Y:S05]  /*44e0*/  @!P3 BRA `(.L_x_4383) ;  /* 0x000000d40000b947 */ /* 0x008fea0003800000 */
.L_x_4382:
[----:B------:R-:W-:Y:S01]  /*44f0*/  R2UR UR56, R10 ;  /* 0x000000000a3872ca */ /* 0x000fe200000e0000 */
[----:B------:R-:W-:Y:S01]  /*4500*/  UIMAD UR5, UR36, 0xc00, UR7 ;  /* 0x00000c00240578a4 */ /* 0x000fe2000f8e0207 */
[----:B------:R-:W-:Y:S01]  /*4510*/  R2UR UR57, R11 ;  /* 0x000000000b3972ca */ /* 0x000fe200000e0000 */
[----:B------:R-:W-:Y:S01]  /*4520*/  WARPGROUP.ARRIVE ;  /* 0x00000000000079c5 */ /* 0x000fe20000000000 */
[----:B------:R-:W-:Y:S01]  /*4530*/  UMOV UR59, 0x40000040 ;  /* 0x40000040003b7882 */ /* 0x000fe20000000000 */
[----:B------:R-:W-:Y:S01]  /*4540*/  UIADD3 UR10, UR5, 0x300, URZ ;  /* 0x00000300050a7890 */ /* 0x000fe2000fffe03f */
[----:B-1----:R-:W1:Y:S01]  /*4550*/  @P1 LDC R20, c[0x0][0x44c] ;  /* 0x00011300ff141b82 */ /* 0x002e620000000800 */
[----:B------:R-:W-:Y:S01]  /*4560*/  UMOV UR11, 0x40000040 ;  /* 0x40000040000b7882 */ /* 0x000fe20000000000 */
[----:B------:R-:W-:Y:S01]  /*4570*/  UMOV UR58, UR5 ;  /* 0x00000005003a7c82 */ /* 0x000fe20008000000 */
[----:B------:R-:W-:Y:S01]  /*4580*/  UIADD3 UR14, UR5, 0x302, URZ ;  /* 0x00000302050e7890 */ /* 0x000fe2000fffe03f */
[----:B------:R-:W-:Y:S01]  /*4590*/  VIADD R21, R202, UR38 ;  /* 0x00000026ca157c36 */ /* 0x000fe20008000000 */
[----:B------:R-:W-:Y:S01]  /*45a0*/  UMOV UR15, 0x40000040 ;  /* 0x40000040000f7882 */ /* 0x000fe20000000000 */
[----:B------:R-:W-:Y:S01]  /*45b0*/  UIADD3 UR18, UR5, 0x304, URZ ;  /* 0x0000030405127890 */ /* 0x000fe2000fffe03f */
[----:B------:R-:W3:Y:S01]  /*45c0*/  S2R R217, SR_TID.X ;  /* 0x0000000000d97919 */ /* 0x000ee20000002100 */
[----:B------:R-:W-:Y:S01]  /*45d0*/  UMOV UR19, 0x40000040 ;  /* 0x4000004000137882 */ /* 0x000fe20000000000 */
[----:B------:R-:W-:Y:S01]  /*45e0*/  HGMMA.64x96x16.F32.BF16 R152, gdesc[UR56], R152, gsb0 ;  /* 0x01600000389879f0 */ /* 0x000fe20008001898 */
[----:B------:R-:W-:Y:S01]  /*45f0*/  R2UR UR56, R8 ;  /* 0x00000000083872ca */ /* 0x000fe200000e0000 */
[----:B------:R-:W-:Y:S01]  /*4600*/  UIADD3 UR58, UR5, 0x2, URZ ;  /* 0x00000002053a7890 */ /* 0x000fe2000fffe03f */
[----:B------:R-:W-:Y:S01]  /*4610*/  R2UR UR57, R9 ;  /* 0x00000000093972ca */ /* 0x000fe200000e0000 */
[----:B------:R-:W-:Y:S01]  /*4620*/  UMOV UR59, 0x40000040 ;  /* 0x40000040003b7882 */ /* 0x000fe20000000000 */
[----:B------:R-:W-:Y:S01]  /*4630*/  UIADD3 UR22, UR5, 0x306, URZ ;  /* 0x0000030605167890 */ /* 0x000fe2000fffe03f */
[----:B0-2---:R-:W0:Y:S01]  /*4640*/  @P1 LDC R13, c[0x0][0x450] ;  /* 0x00011400ff0d1b82 */ /* 0x005e220000000800 */
[----:B------:R-:W-:Y:S01]  /*4650*/  UMOV UR23, 0x40000040 ;  /* 0x4000004000177882 */ /* 0x000fe20000000000 */
[----:B------:R-:W-:Y:S01]  /*4660*/  UIADD3 UR26, UR5, 0x600, URZ ;  /* 0x00000600051a7890 */ /* 0x000fe2000fffe03f */
[----:B------:R-:W-:Y:S01]  /*4670*/  UMOV UR27, 0x40000040 ;  /* 0x40000040001b7882 */ /* 0x000fe20000000000 */
[----:B------:R-:W-:Y:S01]  /*4680*/  UIADD3 UR30, UR5, 0x602, URZ ;  /* 0x00000602051e7890 */ /* 0x000fe2000fffe03f */
[----:B------:R-:W-:Y:S01]  /*4690*/  UMOV UR31, 0x40000040 ;  /* 0x40000040001f7882 */ /* 0x000fe20000000000 */
[----:B------:R-:W-:Y:S01]  /*46a0*/  UIADD3 UR34, UR5, 0x604, URZ ;  /* 0x0000060405227890 */ /* 0x000fe2000fffe03f */
[----:B-1----:R-:W-:Y:S01]  /*46b0*/  @P1 IMAD.HI.U32 R20, R21, R20, RZ ;  /* 0x0000001415141227 */ /* 0x002fe200078e00ff */
[----:B------:R-:W-:Y:S01]  /*46c0*/  UMOV UR35, 0x40000040 ;  /* 0x4000004000237882 */ /* 0x000fe20000000000 */
[----:B------:R-:W-:Y:S01]  /*46d0*/  UIADD3 UR42, UR5, 0x606, URZ ;  /* 0x00000606052a7890 */ /* 0x000fe2000fffe03f */
[----:B------:R-:W1:Y:S01]  /*46e0*/  LDC R211, c[0x0][0x2f0] ;  /* 0x0000bc00ffd37b82 */ /* 0x000e620000000800 */
[----:B------:R-:W-:Y:S01]  /*46f0*/  UMOV UR43, 0x40000040 ;  /* 0x40000040002b7882 */ /* 0x000fe20000000000 */
[----:B------:R-:W-:Y:S01]  /*4700*/  UIADD3 UR46, UR5, 0x900, URZ ;  /* 0x00000900052e7890 */ /* 0x000fe2000fffe03f */
[----:B------:R-:W-:Y:S01]  /*4710*/  UMOV UR47, 0x40000040 ;  /* 0x40000040002f7882 */ /* 0x000fe20000000000 */
[----:B------:R-:W-:Y:S01]  /*4720*/  UIADD3 UR50, UR5, 0x902, URZ ;  /* 0x0000090205327890 */ /* 0x000fe2000fffe03f */
[----:B------:R-:W-:Y:S01]  /*4730*/  UMOV UR51, 0x40000040 ;  /* 0x4000004000337882 */ /* 0x000fe20000000000 */
[----:B------:R-:W-:Y:S01]  /*4740*/  UIADD3 UR54, UR5, 0x904, URZ ;  /* 0x0000090405367890 */ /* 0x000fe2000fffe03f */
[----:B------:R-:W-:Y:S01]  /*4750*/  UMOV UR55, 0x40000040 ;  /* 0x4000004000377882 */ /* 0x000fe20000000000 */
[----:B0-----:R-:W-:Y:S01]  /*4760*/  @P1 SHF.R.U32.HI R21, RZ, R13, R20 ;  /* 0x0000000dff151219 */ /* 0x001fe20000011614 */
[----:B------:R-:W-:Y:S01]  /*4770*/  IMAD.MOV.U32 R20, RZ, RZ, -0x60 ;  /* 0xffffffa0ff147424 */ /* 0x000fe200078e00ff */
[----:B---3--:R-:W-:-:S03]  /*4780*/  SHF.R.U32.HI R217, RZ, 0x7, R217 ;  /* 0x00000007ffd97819 */ /* 0x008fc600000116d9 */
[----:B------:R-:W0:Y:S01]  /*4790*/  SHFL.IDX PT, R212, R21, RZ, 0x1c1f ;  /* 0x001c1fff15d47589 */ /* 0x000e2200000e0000 */
[----:B------:R-:W-:Y:S02]  /*47a0*/  IMAD R20, R207, R20, 0x1 ;  /* 0x00000001cf147424 */ /* 0x000fe400078e0214 */
[----:B------:R-:W-:Y:S01]  /*47b0*/  VIADD R233, R217, 0x8 ;  /* 0x00000008d9e97836 */ /* 0x000fe20000000000 */
[----:B------:R-:W2:Y:S01]  /*47c0*/  SHFL.IDX PT, R214, R21, 0x1, 0x1c1f ;  /* 0x003c1f0015d67f89 */ /* 0x000ea200000e0000 */
[----:B------:R-:W-:Y:S01]  /*47d0*/  IMAD R20, R203, -0x2, R20 ;  /* 0xfffffffecb147824 */ /* 0x000fe200078e0214 */
[----:B------:R-:W-:Y:S02]  /*47e0*/  WARPGROUP.DEPBAR.LE gsb0, 0x0 ;  /* 0x00008000000079c5 */ /* 0x000fe40000010000 */
        /* <DEDUP_REMOVED lines=24> */
[----:B------:R-:W-:-:S13]  /*4970*/  R2UR UR11, R201 ;  /* 0x00000000c90b72ca */ /* 0x000fda00000e0000 */
[----:B-1----:R-:W-:Y:S01]  /*4980*/  IMAD R13, R211, UR11, R20 ;  /* 0x0000000bd30d7c24 */ /* 0x002fe2000f8e0214 */
[----:B------:R-:W-:-:S04]  /*4990*/  UMOV UR11, 0x40000040 ;  /* 0x40000040000b7882 */ /* 0x000fc80000000000 */
[--C-:B0-----:R-:W-:Y:S02]  /*49a0*/  IADD3 R20, R212, -UR5, R13.reuse ;  /* 0x80000005d4147c10 */ /* 0x101fe4000fffe00d */
[----:B--2---:R-:W-:Y:S01]  /*49b0*/  IADD3 R13, R214, -UR5, R13 ;  /* 0x80000005d60d7c10 */ /* 0x004fe2000fffe00d */
[----:B------:R-:W-:Y:S01]  /*49c0*/  ULDC UR5, c[0x0][0xa80] ;  /* 0x0002a00000057ab9 */ /* 0x000fe20000000800 */
[C---:B------:R-:W-:Y:S02]  /*49d0*/  ISETP.GT.AND P6, PT, R20.reuse, RZ, PT ;  /* 0x000000ff1400720c */ /* 0x040fe40003fc4270 */
[C---:B------:R-:W-:Y:S02]  /*49e0*/  ISETP.GT.AND P5, PT, R20.reuse, 0x1, PT ;  /* 0x000000011400780c */ /* 0x040fe40003fa4270 */
[C---:B------:R-:W-:Y:S02]  /*49f0*/  ISETP.GT.AND P3, PT, R20.reuse, 0x8, PT ;  /* 0x000000081400780c */ /* 0x040fe40003f64270 */
[----:B------:R-:W-:Y:S01]  /*4a00*/  ISETP.GT.AND P4, PT, R20, 0x9, PT ;  /* 0x000000091400780c */ /* 0x000fe20003f84270 */
        /* <DEDUP_REMOVED lines=59> */
[----:B------:R-:W-:Y:S02]  /*4dc0*/  ISETP.GT.AND P6, PT, R20, 0x40, PT ;  /* 0x000000401400780c */ /* 0x000fe40003fc4270 */
[----:B------:R-:W-:Y:S02]  /*4dd0*/  FMNMX.FTZ R212, R152, R209, !PT ;  /* 0x000000d198d47209 */ /* 0x000fe40007810000 */
[----:B------:R-:W-:-:S02]  /*4de0*/  FSEL R177, R177, -INF , P5 ;  /* 0xff800000b1b17808 */ /* 0x000fc40002800000 */
[----:B------:R-:W-:Y:S02]  /*4df0*/  FSEL R180, R180, -INF , P3 ;  /* 0xff800000b4b47808 */ /* 0x000fe40001800000 */
[----:B------:R-:W-:Y:S02]  /*4e00*/  FSEL R181, R181, -INF , P4 ;  /* 0xff800000b5b57808 */ /* 0x000fe40002000000 */
[C---:B------:R-:W-:Y:S02]  /*4e10*/  ISETP.GT.AND P5, PT, R20.reuse, 0x41, PT ;  /* 0x000000411400780c */ /* 0x040fe40003fa4270 */
[C---:B------:R-:W-:Y:S02]  /*4e20*/  ISETP.GT.AND P3, PT, R20.reuse, 0x48, PT ;  /* 0x000000481400780c */ /* 0x040fe40003f64270 */
[----:B------:R-:W-:Y:S02]  /*4e30*/  ISETP.GT.AND P4, PT, R20, 0x49, PT ;  /* 0x000000491400780c */ /* 0x000fe40003f84270 */
[----:B------:R-:W-:-:S02]  /*4e40*/  FSEL R184, R184, -INF , P6 ;  /* 0xff800000b8b87808 */ /* 0x000fc40003000000 */
[----:B------:R-:W-:Y:S02]  /*4e50*/  ISETP.GT.AND P6, PT, R20, 0x50, PT ;  /* 0x000000501400780c */ /* 0x000fe40003fc4270 */
[----:B------:R-:W-:Y:S02]  /*4e60*/  FMNMX.FTZ R21, R153, R212, !PT ;  /* 0x000000d499157209 */ /* 0x000fe40007810000 */
[----:B------:R-:W-:Y:S02]  /*4e70*/  FSEL R185, R185, -INF , P5 ;  /* 0xff800000b9b97808 */ /* 0x000fe40002800000 */
[----:B------:R-:W-:Y:S02]  /*4e80*/  FSEL R188, R188, -INF , P3 ;  /* 0xff800000bcbc7808 */ /* 0x000fe40001800000 */
[----:B------:R-:W-:Y:S02]  /*4e90*/  FSEL R189, R189, -INF , P4 ;  /* 0xff800000bdbd7808 */ /* 0x000fe40002000000 */
[----:B------:R-:W-:-:S02]  /*4ea0*/  ISETP.GT.AND P5, PT, R20, 0x51, PT ;  /* 0x000000511400780c */ /* 0x000fc40003fa4270 */
[C---:B------:R-:W-:Y:S02]  /*4eb0*/  ISETP.GT.AND P3, PT, R20.reuse, 0x58, PT ;  /* 0x000000581400780c */ /* 0x040fe40003f64270 */
[----:B------:R-:W-:Y:S02]  /*4ec0*/  ISETP.GT.AND P4, PT, R20, 0x59, PT ;  /* 0x000000591400780c */ /* 0x000fe40003f84270 */
[----:B------:R-:W-:Y:S02]  /*4ed0*/  FSEL R192, R192, -INF , P6 ;  /* 0xff800000c0c07808 */ /* 0x000fe40003000000 */
[----:B------:R-:W-:Y:S02]  /*4ee0*/  FMNMX.FTZ R20, R156, R21, !PT ;  /* 0x000000159c147209 */ /* 0x000fe40007810000 */
[----:B------:R-:W-:Y:S02]  /*4ef0*/  ISETP.GT.AND P6, PT, R13, RZ, PT ;  /* 0x000000ff0d00720c */ /* 0x000fe40003fc4270 */
[----:B------:R-:W-:-:S02]  /*4f00*/  FSEL R193, R193, -INF , P5 ;  /* 0xff800000c1c17808 */ /* 0x000fc40002800000 */
[----:B------:R-:W-:Y:S02]  /*4f10*/  FMNMX.FTZ R21, R157, R20, !PT ;  /* 0x000000149d157209 */ /* 0x000fe40007810000 */
[C---:B------:R-:W-:Y:S02]  /*4f20*/  ISETP.GT.AND P5, PT, R13.reuse, 0x1, PT ;  /* 0x000000010d00780c */ /* 0x040fe40003fa4270 */
[----:B------:R-:W-:Y:S02]  /*4f30*/  FSEL R154, R154, -INF , P6 ;  /* 0xff8000009a9a7808 */ /* 0x000fe40003000000 */
[----:B------:R-:W-:Y:S02]  /*4f40*/  FSEL R196, R196, -INF , P3 ;  /* 0xff800000c4c47808 */ /* 0x000fe40001800000 */
        /* <DEDUP_REMOVED lines=76> */
[----:B------:R-:W-:Y:S02]  /*5410*/  ISETP.GT.AND P4, PT, R13, 0x51, PT ;  /* 0x000000510d00780c */ /* 0x000fe40003f84270 */
        /* <DEDUP_REMOVED lines=30> */
[----:B------:R0:W-:Y:S01]  /*5600*/  MUFU.EX2 R158, R152 ;  /* 0x00000098009e7308 */ /* 0x0001e20000000800 */
[--C-:B------:R-:W-:Y:S01]  /*5610*/  FFMA.FTZ R157, R157, UR5, -R199.reuse ;  /* 0x000000059d9d7c23 */ /* 0x100fe200080108c7 */
[--C-:B------:R-:W-:Y:S01]  /*5620*/  FFMA.FTZ R160, R160, UR5, -R199.reuse ;  /* 0x00000005a0a07c23 */ /* 0x100fe200080108c7 */
[----:B------:R-:W-:Y:S01]  /*5630*/  FFMA.FTZ R161, R161, UR5, -R199 ;  /* 0x00000005a1a17c23 */ /* 0x000fe200080108c7 */
[--C-:B------:R-:W-:Y:S01]  /*5640*/  FFMA.FTZ R215, R21, UR5, -R216.reuse ;  /* 0x0000000515d77c23 */ /* 0x100fe200080108d8 */
[----:B------:R-:W-:Y:S01]  /*5650*/  FSEL R21, R20, RZ, P4 ;  /* 0x000000ff14157208 */ /* 0x000fe20002000000 */
[--C-:B------:R-:W-:Y:S01]  /*5660*/  FFMA.FTZ R213, R154, UR5, -R216.reuse ;  /* 0x000000059ad57c23 */ /* 0x100fe200080108d8 */
[----:B------:R-:W-:Y:S01]  /*5670*/  FFMA.FTZ R154, R211, UR5, -R216 ;  /* 0x00000005d39a7c23 */ /* 0x000fe200080108d8 */
[----:B------:R-:W-:Y:S01]  /*5680*/  IMAD.U32 R211, RZ, RZ, UR4 ;  /* 0x00000004ffd37e24 */ /* 0x000fe2000f8e00ff */
[----:B0-----:R-:W-:Y:S01]  /*5690*/  FSEL R152, R13, RZ, P3 ;  /* 0x000000ff0d987208 */ /* 0x001fe20001800000 */
[----:B------:R-:W-:Y:S01]  /*56a0*/  FADD.FTZ R153, -R21, R210 ;  /* 0x000000d215997221 */ /* 0x000fe20000010100 */
[----:B------:R-:W-:Y:S01]  /*56b0*/  IADD3 R21, -R217, 0xb, RZ ;  /* 0x0000000bd9157810 */ /* 0x000fe20007ffe1ff */
[----:B------:R-:W-:Y:S01]  /*56c0*/  FFMA.FTZ R214, R155, UR5, -R216 ;  /* 0x000000059bd67c23 */ /* 0x000fe200080108d8 */
[----:B------:R-:W-:Y:S01]  /*56d0*/  MUFU.EX2 R159, R159 ;  /* 0x0000009f009f7308 */ /* 0x000fe20000000800 */
[----:B------:R-:W-:Y:S01]  /*56e0*/  FADD.FTZ R152, -R152, R209 ;  /* 0x000000d198987221 */ /* 0x000fe20000010100 */
[----:B------:R-:W-:Y:S01]  /*56f0*/  FMUL.FTZ R217, R153, UR5 ;  /* 0x0000000599d97c20 */ /* 0x000fe20008410000 */
[----:B------:R-:W-:Y:S01]  /*5700*/  UIMAD UR4, UR36, 0xc00, UR6 ;  /* 0x00000c00240478a4 */ /* 0x000fe2000f8e0206 */
[----:B------:R-:W-:Y:S01]  /*5710*/  FFMA.FTZ R164, R164, UR5, -R199 ;  /* 0x00000005a4a47c23 */ /* 0x000fe200080108c7 */
[----:B------:R-:W-:Y:S01]  /*5720*/  FMUL.FTZ R210, R152, UR5 ;  /* 0x0000000598d27c20 */ /* 0x000fe20008410000 */
[----:B------:R-:W-:-:S02]  /*5730*/  @!P2 VIADD R152, R211, 0x32440 ;  /* 0x00032440d398a836 */ /* 0x000fc40000000000 */
[--C-:B------:R-:W-:Y:S01]  /*5740*/  FFMA.FTZ R165, R165, UR5, -R199.reuse ;  /* 0x00000005a5a57c23 */ /* 0x100fe200080108c7 */
[----:B------:R-:W0:Y:S01]  /*5750*/  MUFU.EX2 R217, R217 ;  /* 0x000000d900d97308 */ /* 0x000e220000000800 */
[----:B------:R-:W-:Y:S01]  /*5760*/  FFMA.FTZ R162, R162, UR5, -R216 ;  /* 0x00000005a2a27c23 */ /* 0x000fe200080108d8 */
[----:B------:R-:W-:Y:S01]  /*5770*/  UMOV UR10, UR4 ;  /* 0x00000004000a7c82 */ /* 0x000fe20008000000 */
[----:B------:R-:W-:Y:S01]  /*5780*/  @!P2 PRMT R152, RZ, 0x654, R152 ;  /* 0x00000654ff98a816 */ /* 0x000fe20000000098 */
[----:B------:R1:W-:Y:S06]  /*5790*/  BAR.ARV R21, 0x100 ;  /* 0x000400150000751d */ /* 0x0003ec0000002000 */
[----:B------:R2:W-:Y:S01]  /*57a0*/  @!P2 SYNCS.ARRIVE.TRANS64.RED.A1T0 RZ, [R152+URZ], RZ ;  /* 0x000000ff98ffa9a7 */ /* 0x0005e2000810043f */
[----:B------:R-:W3:Y:S01]  /*57b0*/  MUFU.EX2 R210, R210 ;  /* 0x000000d200d27308 */ /* 0x000ee20000000800 */
[--C-:B------:R-:W-:Y:S01]  /*57c0*/  FFMA.FTZ R163, R163, UR5, -R216.reuse ;  /* 0x00000005a3a37c23 */ /* 0x100fe200080108d8 */
[--C-:B------:R-:W-:Y:S01]  /*57d0*/  FFMA.FTZ R166, R166, UR5, -R216.reuse ;  /* 0x00000005a6a67c23 */ /* 0x100fe200080108d8 */
[--C-:B------:R-:W-:Y:S01]  /*57e0*/  FFMA.FTZ R167, R167, UR5, -R216.reuse ;  /* 0x00000005a7a77c23 */ /* 0x100fe200080108d8 */
[--C-:B------:R-:W-:Y:S01]  /*57f0*/  FFMA.FTZ R168, R168, UR5, -R199.reuse ;  /* 0x00000005a8a87c23 */ /* 0x100fe200080108c7 */
[--C-:B------:R-:W-:Y:S01]  /*5800*/  FFMA.FTZ R169, R169, UR5, -R199.reuse ;  /* 0x00000005a9a97c23 */ /* 0x100fe200080108c7 */
[-C--:B0-----:R-:W-:Y:S01]  /*5810*/  FMUL.FTZ R26, R26, R217.reuse ;  /* 0x000000d91a1a7220 */ /* 0x081fe20000410000 */
        /* <DEDUP_REMOVED lines=10> */
[-C--:B---3--:R-:W-:Y:S01]  /*58c0*/  FMUL.FTZ R24, R24, R210.reuse ;  /* 0x000000d218187220 */ /* 0x088fe20000410000 */
        /* <DEDUP_REMOVED lines=122> */
[----:B--2---:R-:W-:Y:S01]  /*6070*/  F2FP.BF16.F32.PACK_AB R152, R159, R158 ;  /* 0x0000009e9f98723e */ /* 0x004fe200000010ff */
[----:B------:R-:W-:Y:S01]  /*6080*/  MUFU.EX2 R160, R160 ;  /* 0x000000a000a07308 */ /* 0x000fe20000000800 */
[----:B0-----:R-:W-:Y:S01]  /*6090*/  F2FP.BF16.F32.PACK_AB R154, R157, R156 ;  /* 0x0000009c9d9a723e */ /* 0x001fe200000010ff */
[--C-:B------:R-:W-:Y:S01]  /*60a0*/  FFMA.FTZ R172, R172, UR5, -R199.reuse ;  /* 0x00000005acac7c23 */ /* 0x100fe200080108c7 */
[----:B---3--:R-:W-:Y:S01]  /*60b0*/  F2FP.BF16.F32.PACK_AB R153, R214, R213 ;  /* 0x000000d5d699723e */ /* 0x008fe200000010ff */
[--C-:B------:R-:W-:Y:S01]  /*60c0*/  FFMA.FTZ R173, R173, UR5, -R199.reuse ;  /* 0x00000005adad7c23 */ /* 0x100fe200080108c7 */
[----:B----4-:R-:W-:Y:S01]  /*60d0*/  F2FP.BF16.F32.PACK_AB R155, R209, R215 ;  /* 0x000000d7d19b723e */ /* 0x010fe200000010ff */
[----:B------:R1:W-:Y:S01]  /*60e0*/  BAR.SYNC.DEFER_BLOCKING R233, 0x100 ;  /* 0x000400e90000751d */ /* 0x0003e20000010000 */
[--C-:B------:R-:W-:Y:S01]  /*60f0*/  FFMA.FTZ R170, R170, UR5, -R216.reuse ;  /* 0x00000005aaaa7c23 */ /* 0x100fe200080108d8 */
[--C-:B------:R-:W-:Y:S01]  /*6100*/  FFMA.FTZ R171, R171, UR5, -R216.reuse ;  /* 0x00000005abab7c23 */ /* 0x100fe200080108d8 */
[--C-:B------:R-:W-:Y:S01]  /*6110*/  FFMA.FTZ R174, R174, UR5, -R216.reuse ;  /* 0x00000005aeae7c23 */ /* 0x100fe200080108d8 */
[--C-:B------:R-:W-:Y:S01]  /*6120*/  FFMA.FTZ R175, R175, UR5, -R216.reuse ;  /* 0x00000005afaf7c23 */ /* 0x100fe200080108d8 */
[--C-:B------:R-:W-:Y:S01]  /*6130*/  FFMA.FTZ R176, R176, UR5, -R199.reuse ;  /* 0x00000005b0b07c23 */ /* 0x100fe200080108c7 */
[----:B------:R-:W0:Y:S01]  /*6140*/  MUFU.EX2 R161, R161 ;  /* 0x000000a100a17308 */ /* 0x000e220000000800 */
[--C-:B------:R-:W-:Y:S01]  /*6150*/  FFMA.FTZ R177, R177, UR5, -R199.reuse ;  /* 0x00000005b1b17c23 */ /* 0x100fe200080108c7 */
        /* <DEDUP_REMOVED lines=16> */
[----:B------:R-:W-:Y:S01]  /*6260*/  WARPGROUP.ARRIVE ;  /* 0x00000000000079c5 */ /* 0x000fe20000000000 */
[--C-:B------:R-:W-:Y:S01]  /*6270*/  FFMA.FTZ R192, R192, UR5, -R199.reuse ;  /* 0x00000005c0c07c23 */ /* 0x100fe200080108c7 */
[--C-:B------:R-:W-:Y:S01]  /*6280*/  FFMA.FTZ R193, R193, UR5, -R199.reuse ;  /* 0x00000005c1c17c23 */ /* 0x100fe200080108c7 */
[--C-:B------:R-:W-:Y:S01]  /*6290*/  FFMA.FTZ R196, R196, UR5, -R199.reuse ;  /* 0x00000005c4c47c23 */ /* 0x100fe200080108c7 */
[----:B------:R-:W-:Y:S01]  /*62a0*/  FFMA.FTZ R197, R197, UR5, -R199 ;  /* 0x00000005c5c57c23 */ /* 0x000fe200080108c7 */
[--C-:B------:R-:W-:Y:S01]  /*62b0*/  FFMA.FTZ R194, R194, UR5, -R216.reuse ;  /* 0x00000005c2c27c23 */ /* 0x100fe200080108d8 */
[----:B------:R-:W-:Y:S01]  /*62c0*/  HGMMA.64x256x16.F32.BF16 R24, R152, gdesc[UR8].tnspB, R24, gsb0 ;  /* 0x43e0000898187df0 */ /* 0x000fe20008001818 */
[----:B------:R-:W-:Y:S01]  /*62d0*/  MUFU.EX2 R162, R162 ;  /* 0x000000a200a27308 */ /* 0x000fe20000000800 */
[----:B------:R-:W-:Y:S01]  /*62e0*/  UIADD3 UR10, UR4, 0x80, URZ ;  /* 0x00000080040a7890 */ /* 0x000fe2000fffe03f */
[--C-:B------:R-:W-:Y:S01]  /*62f0*/  FFMA.FTZ R195, R195, UR5, -R216.reuse ;  /* 0x00000005c3c37c23 */ /* 0x100fe200080108d8 */
[----:B------:R-:W-:Y:S01]  /*6300*/  UMOV UR11, 0x40000040 ;  /* 0x40000040000b7882 */ /* 0x000fe20000000000 */
[--C-:B------:R-:W-:Y:S01]  /*6310*/  FFMA.FTZ R198, R198, UR5, -R216.reuse ;  /* 0x00000005c6c67c23 */ /* 0x100fe200080108d8 */
[----:B------:R-:W-:Y:S01]  /*6320*/  FFMA.FTZ R199, R212, UR5, -R216 ;  /* 0x00000005d4c77c23 */ /* 0x000fe200080108d8 */
[----:B------:R-:W-:Y:S01]  /*6330*/  FFMA.FTZ R0, R210, R0, R158 ;  /* 0x00000000d2007223 */ /* 0x000fe2000001009e */
[----:B------:R-:W-:Y:S01]  /*6340*/  FFMA.FTZ R213, R217, R12, R213 ;  /* 0x0000000cd9d57223 */ /* 0x000fe200000100d5 */
[----:B------:R-:W2:Y:S01]  /*6350*/  MUFU.EX2 R163, R163 ;  /* 0x000000a300a37308 */ /* 0x000ea20000000800 */
[----:B------:R-:W-:Y:S01]  /*6360*/  ISETP.GT.AND P3, PT, R207, R208, PT ;  /* 0x000000d0cf00720c */ /* 0x000fe20003f64270 */
[----:B------:R-:W-:Y:S01]  /*6370*/  FADD.FTZ R159, R159, R0 ;  /* 0x000000009f9f7221 */ /* 0x000fe20000010000 */
[----:B------:R-:W-:Y:S01]  /*6380*/  FADD.FTZ R214, R214, R213 ;  /* 0x000000d5d6d67221 */ /* 0x000fe20000010000 */
[----:B------:R-:W-:-:S02]  /*6390*/  @!P2 VIADD R211, R211, 0x32460 ;  /* 0x00032460d3d3a836 */ /* 0x000fc40000000000 */
[----:B------:R-:W-:Y:S01]  /*63a0*/  FADD.FTZ R156, R156, R159 ;  /* 0x0000009f9c9c7221 */ /* 0x000fe20000010000 */
[----:B------:R-:W-:Y:S01]  /*63b0*/  FADD.FTZ R214, R215, R214 ;  /* 0x000000d6d7d67221 */ /* 0x000fe20000010000 */
[----:B------:R-:W-:Y:S01]  /*63c0*/  MUFU.EX2 R166, R166 ;  /* 0x000000a600a67308 */ /* 0x000fe20000000800 */
[----:B------:R-:W-:Y:S01]  /*63d0*/  @!P2 PRMT R211, RZ, 0x654, R211 ;  /* 0x00000654ffd3a816 */ /* 0x000fe200000000d3 */
[----:B------:R-:W-:Y:S01]  /*63e0*/  FADD.FTZ R157, R157, R156 ;  /* 0x0000009c9d9d7221 */ /* 0x000fe20000010000 */
[----:B------:R-:W-:Y:S01]  /*63f0*/  FADD.FTZ R209, R209, R214 ;  /* 0x000000d6d1d17221 */ /* 0x000fe20000010000 */
[----:B------:R-:W-:Y:S02]  /*6400*/  VIADD R207, R207, 0xffffffff ;  /* 0xffffffffcfcf7836 */ /* 0x000fe40000000000 */
[----:B------:R-:W-:Y:S02]  /*6410*/  IMAD.MOV.U32 R210, RZ, RZ, R20 ;  /* 0x000000ffffd27224 */ /* 0x000fe400078e0014 */
        /* <DEDUP_REMOVED lines=30> */
[----:B------:R-:W1:Y:S01]  /*6600*/  MUFU.EX2 R195, R195 ;  /* 0x000000c300c37308 */ /* 0x000e620000000800 */
[----:B------:R-:W-:-:S02]  /*6610*/  WARPGROUP.DEPBAR.LE gsb0, 0x0 ;  /* 0x00008000000079c5 */ /* 0x000fc40000010000 */
[----:B0-----:R-:W-:-:S05]  /*6620*/  F2FP.BF16.F32.PACK_AB R152, R161, R160 ;  /* 0x000000a0a198723e */ /* 0x001fca00000010ff */
[----:B------:R-:W-:Y:S01]  /*6630*/  MUFU.EX2 R198, R198 ;  /* 0x000000c600c67308 */ /* 0x000fe20000000800 */
[----:B--2---:R-:W-:Y:S01]  /*6640*/  F2FP.BF16.F32.PACK_AB R153, R163, R162 ;  /* 0x000000a2a399723e */ /* 0x004fe200000010ff */
[----:B------:R-:W-:Y:S01]  /*6650*/  FADD.FTZ R160, R160, R157 ;  /* 0x0000009da0a07221 */ /* 0x000fe20000010000 */
[----:B------:R-:W-:Y:S01]  /*6660*/  F2FP.BF16.F32.PACK_AB R154, R165, R164 ;  /* 0x000000a4a59a723e */ /* 0x000fe200000010ff */
[----:B------:R-:W-:Y:S01]  /*6670*/  FADD.FTZ R162, R162, R209 ;  /* 0x000000d1a2a27221 */ /* 0x000fe20000010000 */
[----:B---3--:R-:W-:Y:S01]  /*6680*/  F2FP.BF16.F32.PACK_AB R155, R167, R166 ;  /* 0x000000a6a79b723e */ /* 0x008fe200000010ff */
[----:B------:R-:W-:Y:S01]  /*6690*/  FADD.FTZ R161, R161, R160 ;  /* 0x000000a0a1a17221 */ /* 0x000fe20000010000 */
[----:B------:R-:W-:Y:S01]  /*66a0*/  IMAD.MOV.U32 R209, RZ, RZ, R13 ;  /* 0x000000ffffd17224 */ /* 0x000fe200078e000d */
[----:B------:R-:W0:Y:S01]  /*66b0*/  MUFU.EX2 R199, R199 ;  /* 0x000000c700c77308 */ /* 0x000e220000000800 */
[----:B------:R-:W-:Y:S01]  /*66c0*/  WARPGROUP.ARRIVE ;  /* 0x00000000000079c5 */ /* 0x000fe20000000000 */
[----:B------:R-:W-:Y:S01]  /*66d0*/  FADD.FTZ R163, R163, R162 ;  /* 0x000000a2a3a37221 */ /* 0x000fe20000010000 */
[----:B------:R-:W-:-:S03]  /*66e0*/  FADD.FTZ R164, R164, R161 ;  /* 0x000000a1a4a47221 */ /* 0x000fc60000010000 */
[----:B------:R-:W-:Y:S01]  /*66f0*/  FADD.FTZ R166, R166, R163 ;  /* 0x000000a3a6a67221 */ /* 0x000fe20000010000 */
[----:B------:R-:W-:Y:S01]  /*6700*/  HGMMA.64x256x16.F32.BF16 R24, R152, gdesc[UR8].tnspB, R24, gsb0 ;  /* 0x43e0000898187df0 */ /* 0x000fe20008001818 */
[----:B------:R-:W-:Y:S01]  /*6710*/  UIADD3 UR10, UR4, 0x100, URZ ;  /* 0x00000100040a7890 */ /* 0x000fe2000fffe03f */
[----:B------:R-:W-:Y:S01]  /*6720*/  FADD.FTZ R165, R165, R164 ;  /* 0x000000a4a5a57221 */ /* 0x000fe20000010000 */
[----:B------:R-:W-:Y:S01]  /*6730*/  UMOV UR11, 0x40000040 ;  /* 0x40000040000b7882 */ /* 0x000fe20000000000 */
[----:B------:R-:W-:Y:S01]  /*6740*/  FADD.FTZ R167, R167, R166 ;  /* 0x000000a6a7a77221 */ /* 0x000fe20000010000 */
        /* <DEDUP_REMOVED lines=13> */
[----:B------:R-:W-:-:S06]  /*6820*/  FADD.FTZ R175, R175, R174 ;  /* 0x000000aeafaf7221 */ /* 0x000fcc0000010000 */
        /* <DEDUP_REMOVED lines=44> */
[----:B0-----:R-:W-:Y:S01]  /*6af0*/  F2FP.BF16.F32.PACK_AB R155, R199, R198 ;  /* 0x000000c6c79b723e */ /* 0x001fe200000010ff */
        /* <DEDUP_REMOVED lines=10> */
.L_x_4375:
[----:B------:R-:W-:-:S13]  /*6ba0*/  ISETP.GE.AND P1, PT, R207, RZ, PT ;  /* 0x000000ffcf00720c */ /* 0x000fda0003f26270 */
[----:B------:R-:W-:Y:S05]  /*6bb0*/  @!P1 BRA `(.L_x_4385) ;  /* 0x0000002000bc9947 */ /* 0x000fea0003800000 */
[----:B------:R-:W-:Y:S02]  /*6bc0*/  IMAD.MOV.U32 R213, RZ, RZ, R20 ;  /* 0x000000ffffd57224 */ /* 0x000fe400078e0014 */
[----:B------:R-:W-:-:S07]  /*6bd0*/  IMAD.MOV.U32 R201, RZ, RZ, R13 ;  /* 0x000000ffffc97224 */ /* 0x000fce00078e000d */
.L_x_4394:
[----:B------:R-:W-:-:S04]  /*6be0*/  UIADD3 UR36, UR36, 0x1, URZ ;  /* 0x0000000124247890 */ /* 0x000fc8000fffe03f */
[----:B------:R-:W-:-:S04]  /*6bf0*/  UISETP.NE.AND UP0, UPT, UR36, 0x2, UPT ;  /* 0x000000022400788c */ /* 0x000fc8000bf05270 */
[----:B------:R-:W-:Y:S02]  /*6c00*/  USEL UR4, URZ, 0x1, UP0 ;  /* 0x000000013f047887 */ /* 0x000fe40008000000 */
[----:B------:R-:W-:Y:S02]  /*6c10*/  USEL UR36, UR36, URZ, UP0 ;  /* 0x0000003f24247287 */ /* 0x000fe40008000000 */
[----:B------:R-:W-:Y:S01]  /*6c20*/  ULOP3.LUT UR37, UR37, UR4, URZ, 0x3c, !UPT ;  /* 0x0000000425257292 */ /* 0x000fe2000f8e3c3f */
[----:B------:R-:W-:Y:S11]  /*6c30*/  @!P0 BRA `(.L_x_4386) ;  /* 0x0000000000048947 */ /* 0x000ff60003800000 */
[----:B------:R-:W-:Y:S01]  /*6c40*/  BPT.TRAP 0x1 ;  /* 0x000000040000795c */ /* 0x000fe20000300000 */
.L_x_4386:
        /* <DEDUP_REMOVED lines=9> */
.L_x_4387:
[----:B--2---:R-:W-:Y:S05]  /*6ce0*/  @P1 BRA `(.L_x_4388) ;  /* 0x0000000000081947 */ /* 0x004fea0003800000 */
[----:B------:R-:W2:Y:S02]  /*6cf0*/  SYNCS.PHASECHK.TRANS64.TRYWAIT P1, [UR4+0x32430], R13 ;  /* 0x0324300dff0075a7 */ /* 0x000ea40008020144 */
[----:B--2---:R-:W-:Y:S05]  /*6d00*/  @!P1 BRA `(.L_x_4389) ;  /* 0x000000ac00109947 */ /* 0x004fea0003800000 */
.L_x_4388:
        /* <DEDUP_REMOVED lines=31> */
.L_x_4390:
[----:B------:R3:W4:Y:S01]  /*6f00*/  SYNCS.PHASECHK.TRANS64.TRYWAIT P1, [UR4+0x32450], R13 ;  /* 0x0324500dff0075a7 */ /* 0x0007220008020144 */
[----:B------:R-:W-:Y:S05]  /*6f10*/  @!P0 BRA `(.L_x_4391) ;  /* 0x0000000000048947 */ /* 0x000fea0003800000 */
[----:B------:R-:W-:Y:S01]  /*6f20*/  BPT.TRAP 0x1 ;  /* 0x000000040000795c */ /* 0x000fe20000300000 */
.L_x_4391:
[----:B----4-:R-:W-:Y:S05]  /*6f30*/  @P1 BRA `(.L_x_4392) ;  /* 0x0000000000081947 */ /* 0x010fea0003800000 */
[----:B------:R-:W4:Y:S02]  /*6f40*/  SYNCS.PHASECHK.TRANS64.TRYWAIT P1, [UR4+0x32450], R13 ;  /* 0x0324500dff0075a7 */ /* 0x000f240008020144 */
[----:B----4-:R-:W-:Y:S05]  /*6f50*/  @!P1 BRA `(.L_x_4393) ;  /* 0x000000a800949947 */ /* 0x010fea0003800000 */
.L_x_4392:
[----:B------:R-:W-:Y:S01]  /*6f60*/  R2UR UR56, R10 ;  /* 0x000000000a3872ca */ /* 0x000fe200000e0000 */
[----:B------:R-:W-:Y:S01]  /*6f70*/  UIMAD UR5, UR36, 0xc00, UR7 ;  /* 0x00000c00240578a4 */ /* 0x000fe2000f8e0207 */
[----:B------:R-:W-:Y:S01]  /*6f80*/  R2UR UR57, R11 ;  /* 0x000000000b3972ca */ /* 0x000fe200000e0000 */
[----:B------:R-:W-:Y:S01]  /*6f90*/  WARPGROUP.ARRIVE ;  /* 0x00000000000079c5 */ /* 0x000fe20000000000 */
[----:B------:R-:W-:Y:S01]  /*6fa0*/  UMOV UR59, 0x40000040 ;  /* 0x40000040003b7882 */ /* 0x000fe20000000000 */
[----:B------:R-:W-:-:S04]  /*6fb0*/  UIADD3 UR10, UR5, 0x300, URZ ;  /* 0x00000300050a7890 */ /* 0x000fc8000fffe03f */
[----:B------:R-:W4:Y:S01]  /*6fc0*/  S2R R216, SR_TID.X ;  /* 0x0000000000d87919 */ /* 0x000f220000002100 */
[----:B------:R-:W-:Y:S01]  /*6fd0*/  UMOV UR11, 0x40000040 ;  /* 0x40000040000b7882 */ /* 0x000fe20000000000 */
[----:B------:R-:W-:Y:S01]  /*6fe0*/  UMOV UR58, UR5 ;  /* 0x00000005003a7c82 */ /* 0x000fe20008000000 */
[----:B------:R-:W-:Y:S01]  /*6ff0*/  UIADD3 UR14, UR5, 0x302, URZ ;  /* 0x00000302050e7890 */ /* 0x000fe2000fffe03f */
[C---:B------:R-:W-:Y:S01]  /*7000*/  ISETP.GT.AND P1, PT, R207.reuse, RZ, PT ;  /* 0x000000ffcf00720c */ /* 0x040fe20003f24270 */
[----:B------:R-:W-:Y:S01]  /*7010*/  UMOV UR15, 0x40000040 ;  /* 0x40000040000f7882 */ /* 0x000fe20000000000 */
[----:B------:R-:W-:Y:S01]  /*7020*/  UIADD3 UR18, UR5, 0x304, URZ ;  /* 0x0000030405127890 */ /* 0x000fe2000fffe03f */
[----:B------:R-:W-:Y:S01]  /*7030*/  VIADD R207, R207, 0xffffffff ;  /* 0xffffffffcfcf7836 */ /* 0x000fe20000000000 */
        /* <DEDUP_REMOVED lines=19> */
[----:B----4-:R-:W-:Y:S01]  /*7170*/  SHF.R.U32.HI R216, RZ, 0x7, R216 ;  /* 0x00000007ffd87819 */ /* 0x010fe200000116d8 */
        /* <DEDUP_REMOVED lines=63> */
[----:B--2---:R-:W-:-:S04]  /*7570*/  FMNMX.FTZ R20, R152, R201, !PT ;  /* 0x000000c998147209 */ /* 0x004fc80007810000 */
[----:B-1-3--:R-:W-:-:S04]  /*7580*/  FMNMX.FTZ R13, R153, R20, !PT ;  /* 0x00000014990d7209 */ /* 0x00afc80007810000 */
        /* <DEDUP_REMOVED lines=46> */
[----:B------:R-:W-:-:S05]  /*7870*/  FMNMX.FTZ R20, R199, R20, !PT ;  /* 0x00000014c7147209 */ /* 0x000fca0007810000 */
[----:B------:R-:W2:Y:S01]  /*7880*/  SHFL.BFLY PT, R13, R20, 0x2, 0x1f ;  /* 0x0c401f00140d7f89 */ /* 0x000ea200000e0000 */
[----:B-1----:R-:W-:-:S05]  /*7890*/  FMNMX.FTZ R21, R208, R21, !PT ;  /* 0x00000015d0157209 */ /* 0x002fca0007810000 */
[----:B------:R-:W1:Y:S01]  /*78a0*/  SHFL.BFLY PT, R210, R21, 0x1, 0x1f ;  /* 0x0c201f0015d27f89 */ /* 0x000e6200000e0000 */
[----:B--2---:R-:W-:-:S05]  /*78b0*/  FMNMX.FTZ R212, R20, R13, !PT ;  /* 0x0000000d14d47209 */ /* 0x004fca0007810000 */
[----:B------:R-:W2:Y:S01]  /*78c0*/  SHFL.BFLY PT, R215, R212, 0x1, 0x1f ;  /* 0x0c201f00d4d77f89 */ /* 0x000ea200000e0000 */
[----:B-1----:R-:W-:-:S05]  /*78d0*/  FMNMX.FTZ R13, R21, R210, !PT ;  /* 0x000000d2150d7209 */ /* 0x002fca0007810000 */
[C---:B0-----:R-:W-:Y:S01]  /*78e0*/  FMUL.FTZ R211, R13.reuse, UR5 ;  /* 0x000000050dd37c20 */ /* 0x041fe20008410000 */
[----:B------:R-:W-:-:S03]  /*78f0*/  FADD.FTZ R201, -R13, R201 ;  /* 0x000000c90dc97221 */ /* 0x000fc60000010100 */
[--C-:B------:R-:W-:Y:S01]  /*7900*/  FFMA.FTZ R208, R152, UR5, -R211.reuse ;  /* 0x0000000598d07c23 */ /* 0x100fe200080108d3 */
[--C-:B------:R-:W-:Y:S01]  /*7910*/  FFMA.FTZ R210, R157, UR5, -R211.reuse ;  /* 0x000000059dd27c23 */ /* 0x100fe200080108d3 */
[--C-:B------:R-:W-:Y:S01]  /*7920*/  FFMA.FTZ R209, R153, UR5, -R211.reuse ;  /* 0x0000000599d17c23 */ /* 0x100fe200080108d3 */
[----:B------:R-:W-:Y:S01]  /*7930*/  FMUL.FTZ R201, R201, UR5 ;  /* 0x00000005c9c97c20 */ /* 0x000fe20008410000 */
[----:B------:R-:W-:Y:S02]  /*7940*/  VIADD R153, R216, 0x8 ;  /* 0x00000008d8997836 */ /* 0x000fe40000000000 */
        /* <DEDUP_REMOVED lines=8> */
[----:B--2---:R-:W-:Y:S01]  /*79d0*/  FMNMX.FTZ R20, R212, R215, !PT ;  /* 0x000000d7d4147209 */ /* 0x004fe20007810000 */
[----:B------:R-:W0:Y:S01]  /*79e0*/  MUFU.EX2 R201, R201 ;  /* 0x000000c900c97308 */ /* 0x000e220000000800 */
[--C-:B------:R-:W-:Y:S01]  /*79f0*/  FFMA.FTZ R172, R172, UR5, -R211.reuse ;  /* 0x00000005acac7c23 */ /* 0x100fe200080108d3 */
[--C-:B------:R-:W-:Y:S01]  /*7a00*/  FFMA.FTZ R173, R173, UR5, -R211.reuse ;  /* 0x00000005adad7c23 */ /* 0x100fe200080108d3 */
[----:B------:R-:W-:Y:S01]  /*7a10*/  FFMA.FTZ R176, R176, UR5, -R211 ;  /* 0x00000005b0b07c23 */ /* 0x000fe200080108d3 */
[----:B------:R-:W-:Y:S01]  /*7a20*/  FADD.FTZ R21, -R20, R213 ;  /* 0x000000d514157221 */ /* 0x000fe20000010100 */
[----:B------:R-:W-:-:S02]  /*7a30*/  IMAD.U32 R213, RZ, RZ, UR4 ;  /* 0x00000004ffd57e24 */ /* 0x000fc4000f8e00ff */
[----:B------:R-:W-:Y:S01]  /*7a40*/  FMUL.FTZ R215, R20, UR5 ;  /* 0x0000000514d77c20 */ /* 0x000fe20008410000 */
[----:B------:R-:W-:Y:S01]  /*7a50*/  UIMAD UR4, UR36, 0xc00, UR6 ;  /* 0x00000c00240478a4 */ /* 0x000fe2000f8e0206 */
[----:B------:R-:W-:Y:S01]  /*7a60*/  FMUL.FTZ R157, R21, UR5 ;  /* 0x00000005159d7c20 */ /* 0x000fe20008410000 */
[----:B------:R-:W-:Y:S01]  /*7a70*/  @!P2 VIADD R152, R213, 0x32440 ;  /* 0x00032440d598a836 */ /* 0x000fe20000000000 */
[----:B------:R-:W-:Y:S01]  /*7a80*/  IADD3 R21, -R216, 0xb, RZ ;  /* 0x0000000bd8157810 */ /* 0x000fe20007ffe1ff */
[--C-:B------:R-:W-:Y:S01]  /*7a90*/  FFMA.FTZ R212, R154, UR5, -R215.reuse ;  /* 0x000000059ad47c23 */ /* 0x100fe200080108d7 */
[--C-:B------:R-:W-:Y:S01]  /*7aa0*/  FFMA.FTZ R214, R155, UR5, -R215.reuse ;  /* 0x000000059bd67c23 */ /* 0x100fe200080108d7 */
[--C-:B------:R-:W-:Y:S01]  /*7ab0*/  FFMA.FTZ R158, R158, UR5, -R215.reuse ;  /* 0x000000059e9e7c23 */ /* 0x100fe200080108d7 */
[----:B------:R-:W-:Y:S01]  /*7ac0*/  @!P2 PRMT R152, RZ, 0x654, R152 ;  /* 0x00000654ff98a816 */ /* 0x000fe20000000098 */
[--C-:B------:R-:W-:Y:S01]  /*7ad0*/  FFMA.FTZ R159, R159, UR5, -R215.reuse ;  /* 0x000000059f9f7c23 */ /* 0x100fe200080108d7 */
[----:B------:R1:W-:Y:S06]  /*7ae0*/  BAR.ARV R21, 0x100 ;  /* 0x000400150000751d */ /* 0x0003ec0000002000 */
        /* <DEDUP_REMOVED lines=152> */
[----:B------:R-:W-:Y:S01]  /*8470*/  FFMA.FTZ R175, R175, UR5, -R215 ;  /* 0x00000005afaf7c23 */ /* 0x000fe200080108d7 */
[--C-:B------:R-:W-:Y:S01]  /*8480*/  FFMA.FTZ R177, R177, UR5, -R211.reuse ;  /* 0x00000005b1b17c23 */ /* 0x100fe200080108d3 */
[----:B------:R-:W-:Y:S01]  /*8490*/  HGMMA.64x256x16.F32.BF16 R24, R152, gdesc[UR8].tnspB, R24, gsb0 ;  /* 0x43e0000898187df0 */ /* 0x000fe20008001818 */
[----:B------:R-:W0:Y:S01]  /*84a0*/  MUFU.EX2 R161, R161 ;  /* 0x000000a100a17308 */ /* 0x000e220000000800 */
[----:B------:R-:W-:Y:S01]  /*84b0*/  UIADD3 UR10, UR4, 0x80, URZ ;  /* 0x00000080040a7890 */ /* 0x000fe2000fffe03f */
[--C-:B------:R-:W-:Y:S01]  /*84c0*/  FFMA.FTZ R180, R180, UR5, -R211.reuse ;  /* 0x00000005b4b47c23 */ /* 0x100fe200080108d3 */
[----:B------:R-:W-:Y:S01]  /*84d0*/  UMOV UR11, 0x40000040 ;  /* 0x40000040000b7882 */ /* 0x000fe20000000000 */
[----:B------:R-:W-:Y:S01]  /*84e0*/  FFMA.FTZ R181, R181, UR5, -R211 ;  /* 0x00000005b5b57c23 */ /* 0x000fe200080108d3 */
[--C-:B------:R-:W-:Y:S01]  /*84f0*/  FFMA.FTZ R178, R178, UR5, -R215.reuse ;  /* 0x00000005b2b27c23 */ /* 0x100fe200080108d7 */
[--C-:B------:R-:W-:Y:S01]  /*8500*/  FFMA.FTZ R179, R179, UR5, -R215.reuse ;  /* 0x00000005b3b37c23 */ /* 0x100fe200080108d7 */
[--C-:B------:R-:W-:Y:S01]  /*8510*/  FFMA.FTZ R182, R182, UR5, -R215.reuse ;  /* 0x00000005b6b67c23 */ /* 0x100fe200080108d7 */
[----:B------:R-:W-:Y:S01]  /*8520*/  MUFU.EX2 R164, R164 ;  /* 0x000000a400a47308 */ /* 0x000fe20000000800 */
[----:B------:R-:W-:Y:S01]  /*8530*/  FFMA.FTZ R183, R183, UR5, -R215 ;  /* 0x00000005b7b77c23 */ /* 0x000fe200080108d7 */
[--C-:B------:R-:W-:Y:S01]  /*8540*/  FFMA.FTZ R184, R184, UR5, -R211.reuse ;  /* 0x00000005b8b87c23 */ /* 0x100fe200080108d3 */
[--C-:B------:R-:W-:Y:S01]  /*8550*/  FFMA.FTZ R185, R185, UR5, -R211.reuse ;  /* 0x00000005b9b97c23 */ /* 0x100fe200080108d3 */
[--C-:B------:R-:W-:Y:S01]  /*8560*/  FFMA.FTZ R188, R188, UR5, -R211.reuse ;  /* 0x00000005bcbc7c23 */ /* 0x100fe200080108d3 */
[----:B------:R-:W-:Y:S01]  /*8570*/  FFMA.FTZ R189, R189, UR5, -R211 ;  /* 0x00000005bdbd7c23 */ /* 0x000fe200080108d3 */
[--C-:B------:R-:W-:Y:S01]  /*8580*/  FFMA.FTZ R186, R186, UR5, -R215.reuse ;  /* 0x00000005baba7c23 */ /* 0x100fe200080108d7 */
[--C-:B------:R-:W-:Y:S01]  /*8590*/  FFMA.FTZ R187, R187, UR5, -R215.reuse ;  /* 0x00000005bbbb7c23 */ /* 0x100fe200080108d7 */
[----:B------:R-:W2:Y:S01]  /*85a0*/  MUFU.EX2 R165, R165 ;  /* 0x000000a500a57308 */ /* 0x000ea20000000800 */
[--C-:B------:R-:W-:Y:S01]  /*85b0*/  FFMA.FTZ R190, R190, UR5, -R215.reuse ;  /* 0x00000005bebe7c23 */ /* 0x100fe200080108d7 */
[----:B------:R-:W-:Y:S01]  /*85c0*/  FFMA.FTZ R191, R191, UR5, -R215 ;  /* 0x00000005bfbf7c23 */ /* 0x000fe200080108d7 */
[--C-:B------:R-:W-:Y:S01]  /*85d0*/  FFMA.FTZ R192, R192, UR5, -R211.reuse ;  /* 0x00000005c0c07c23 */ /* 0x100fe200080108d3 */
[--C-:B------:R-:W-:Y:S01]  /*85e0*/  FFMA.FTZ R193, R193, UR5, -R211.reuse ;  /* 0x00000005c1c17c23 */ /* 0x100fe200080108d3 */
[--C-:B------:R-:W-:Y:S01]  /*85f0*/  FFMA.FTZ R196, R196, UR5, -R211.reuse ;  /* 0x00000005c4c47c23 */ /* 0x100fe200080108d3 */
[----:B------:R-:W-:Y:S01]  /*8600*/  FFMA.FTZ R197, R197, UR5, -R211 ;  /* 0x00000005c5c57c23 */ /* 0x000fe200080108d3 */
[--C-:B------:R-:W-:Y:S01]  /*8610*/  FFMA.FTZ R194, R194, UR5, -R215.reuse ;  /* 0x00000005c2c27c23 */ /* 0x100fe200080108d7 */
[----:B------:R-:W-:Y:S01]  /*8620*/  MUFU.EX2 R162, R162 ;  /* 0x000000a200a27308 */ /* 0x000fe20000000800 */
[--C-:B------:R-:W-:Y:S01]  /*8630*/  FFMA.FTZ R195, R195, UR5, -R215.reuse ;  /* 0x00000005c3c37c23 */ /* 0x100fe200080108d7 */
[--C-:B------:R-:W-:Y:S01]  /*8640*/  FFMA.FTZ R198, R198, UR5, -R215.reuse ;  /* 0x00000005c6c67c23 */ /* 0x100fe200080108d7 */
[----:B------:R-:W-:Y:S01]  /*8650*/  FFMA.FTZ R199, R199, UR5, -R215 ;  /* 0x00000005c7c77c23 */ /* 0x000fe200080108d7 */
[----:B------:R-:W-:Y:S01]  /*8660*/  FFMA.FTZ R0, R201, R0, R208 ;  /* 0x00000000c9007223 */ /* 0x000fe200000100d0 */
[----:B------:R-:W-:Y:S01]  /*8670*/  FFMA.FTZ R157, R157, R12, R212 ;  /* 0x0000000c9d9d7223 */ /* 0x000fe200000100d4 */
[----:B------:R-:W-:-:S02]  /*8680*/  @!P2 VIADD R213, R213, 0x32460 ;  /* 0x00032460d5d5a836 */ /* 0x000fc40000000000 */
[----:B------:R-:W3:Y:S01]  /*8690*/  MUFU.EX2 R163, R163 ;  /* 0x000000a300a37308 */ /* 0x000ee20000000800 */
[----:B------:R-:W-:Y:S01]  /*86a0*/  FADD.FTZ R209, R209, R0 ;  /* 0x00000000d1d17221 */ /* 0x000fe20000010000 */
[----:B------:R-:W-:Y:S01]  /*86b0*/  FADD.FTZ R157, R214, R157 ;  /* 0x0000009dd69d7221 */ /* 0x000fe20000010000 */
[----:B------:R-:W-:Y:S01]  /*86c0*/  @!P2 PRMT R213, RZ, 0x654, R213 ;  /* 0x00000654ffd5a816 */ /* 0x000fe200000000d5 */
[----:B------:R-:W-:Y:S02]  /*86d0*/  IMAD.MOV.U32 R201, RZ, RZ, R13 ;  /* 0x000000ffffc97224 */ /* 0x000fe400078e000d */
[----:B------:R-:W-:Y:S01]  /*86e0*/  FADD.FTZ R209, R156, R209 ;  /* 0x000000d19cd17221 */ /* 0x000fe20000010000 */
[----:B------:R-:W-:Y:S01]  /*86f0*/  FADD.FTZ R158, R158, R157 ;  /* 0x0000009d9e9e7221 */ /* 0x000fe20000010000 */
[----:B------:R-:W-:Y:S02]  /*8700*/  MUFU.EX2 R166, R166 ;  /* 0x000000a600a67308 */ /* 0x000fe40000000800 */
[----:B------:R-:W-:Y:S01]  /*8710*/  FADD.FTZ R209, R210, R209 ;  /* 0x000000d1d2d17221 */ /* 0x000fe20000010000 */
[----:B------:R-:W-:-:S05]  /*8720*/  FADD.FTZ R159, R159, R158 ;  /* 0x0000009e9f9f7221 */ /* 0x000fca0000010000 */
[----:B------:R-:W4:Y:S08]  /*8730*/  MUFU.EX2 R167, R167 ;  /* 0x000000a700a77308 */ /* 0x000f300000000800 */
[----:B------:R-:W-:Y:S08]  /*8740*/  MUFU.EX2 R168, R168 ;  /* 0x000000a800a87308 */ /* 0x000ff00000000800 */
[----:B------:R-:W5:Y:S08]  /*8750*/  MUFU.EX2 R169, R169 ;  /* 0x000000a900a97308 */ /* 0x000f700000000800 */
[----:B------:R-:W-:Y:S08]  /*8760*/  MUFU.EX2 R172, R172 ;  /* 0x000000ac00ac7308 */ /* 0x000ff00000000800 */
[----:B------:R-:W1:Y:S08]  /*8770*/  MUFU.EX2 R173, R173 ;  /* 0x000000ad00ad7308 */ /* 0x000e700000000800 */
        /* <DEDUP_REMOVED lines=22> */
[----:B------:R-:W-:Y:S01]  /*88e0*/  MUFU.EX2 R196, R196 ;  /* 0x000000c400c47308 */ /* 0x000fe20000000800 */
[----:B------:R-:W-:-:S02]  /*88f0*/  WARPGROUP.DEPBAR.LE gsb0, 0x0 ;  /* 0x00008000000079c5 */ /* 0x000fc40000010000 */
[----:B0-----:R-:W-:-:S05]  /*8900*/  F2FP.BF16.F32.PACK_AB R152, R161, R160 ;  /* 0x000000a0a198723e */ /* 0x001fca00000010ff */
[----:B------:R-:W0:Y:S01]  /*8910*/  MUFU.EX2 R197, R197 ;  /* 0x000000c500c57308 */ /* 0x000e220000000800 */
[----:B--2---:R-:W-:Y:S01]  /*8920*/  F2FP.BF16.F32.PACK_AB R154, R165, R164 ;  /* 0x000000a4a59a723e */ /* 0x004fe200000010ff */
[----:B------:R-:W-:Y:S01]  /*8930*/  FADD.FTZ R160, R160, R209 ;  /* 0x000000d1a0a07221 */ /* 0x000fe20000010000 */
[----:B---3--:R-:W-:Y:S01]  /*8940*/  F2FP.BF16.F32.PACK_AB R153, R163, R162 ;  /* 0x000000a2a399723e */ /* 0x008fe200000010ff */
[----:B------:R-:W-:Y:S01]  /*8950*/  FADD.FTZ R162, R162, R159 ;  /* 0x0000009fa2a27221 */ /* 0x000fe20000010000 */
[----:B----4-:R-:W-:Y:S01]  /*8960*/  F2FP.BF16.F32.PACK_AB R155, R167, R166 ;  /* 0x000000a6a79b723e */ /* 0x010fe200000010ff */
        /* <DEDUP_REMOVED lines=8> */
[----:B------:R-:W2:Y:S01]  /*89f0*/  MUFU.EX2 R195, R195 ;  /* 0x000000c300c37308 */ /* 0x000ea20000000800 */
[----:B------:R-:W-:Y:S01]  /*8a00*/  UMOV UR11, 0x40000040 ;  /* 0x40000040000b7882 */ /* 0x000fe20000000000 */
[----:B------:R-:W-:Y:S01]  /*8a10*/  FADD.FTZ R165, R165, R164 ;  /* 0x000000a4a5a57221 */ /* 0x000fe20000010000 */
[----:B------:R-:W-:-:S05]  /*8a20*/  FADD.FTZ R167, R167, R166 ;  /* 0x000000a6a7a77221 */ /* 0x000fca0000010000 */
[----:B------:R-:W-:Y:S08]  /*8a30*/  MUFU.EX2 R198, R198 ;  /* 0x000000c600c67308 */ /* 0x000ff00000000800 */
[----:B------:R-:W3:Y:S01]  /*8a40*/  MUFU.EX2 R199, R199 ;  /* 0x000000c700c77308 */ /* 0x000ee20000000800 */
[----:B------:R-:W-:Y:S02]  /*8a50*/  WARPGROUP.DEPBAR.LE gsb0, 0x0 ;  /* 0x00008000000079c5 */ /* 0x000fe40000010000 */
[----:B-----5:R-:W-:Y:S01]  /*8a60*/  F2FP.BF16.F32.PACK_AB R152, R169, R168 ;  /* 0x000000a8a998723e */ /* 0x020fe200000010ff */
[----:B------:R-:W-:Y:S01]  /*8a70*/  FADD.FTZ R168, R168, R165 ;  /* 0x000000a5a8a87221 */ /* 0x000fe20000010000 */
[----:B-1----:R-:W-:-:S02]  /*8a80*/  F2FP.BF16.F32.PACK_AB R154, R173, R172 ;  /* 0x000000acad9a723e */ /* 0x002fc400000010ff */
[----:B------:R-:W-:Y:S01]  /*8a90*/  F2FP.BF16.F32.PACK_AB R153, R171, R170 ;  /* 0x000000aaab99723e */ /* 0x000fe200000010ff */
[----:B------:R-:W-:Y:S01]  /*8aa0*/  FADD.FTZ R170, R170, R167 ;  /* 0x000000a7aaaa7221 */ /* 0x000fe20000010000 */
[----:B------:R-:W-:Y:S01]  /*8ab0*/  F2FP.BF16.F32.PACK_AB R155, R175, R174 ;  /* 0x000000aeaf9b723e */ /* 0x000fe200000010ff */
[----:B------:R-:W-:Y:S02]  /*8ac0*/  FADD.FTZ R169, R169, R168 ;  /* 0x000000a8a9a97221 */ /* 0x000fe40000010000 */
[----:B------:R-:W-:Y:S01]  /*8ad0*/  FADD.FTZ R171, R171, R170 ;  /* 0x000000aaabab7221 */ /* 0x000fe20000010000 */
[----:B------:R-:W-:Y:S01]  /*8ae0*/  WARPGROUP.ARRIVE ;  /* 0x00000000000079c5 */ /* 0x000fe20000000000 */
[----:B------:R-:W-:Y:S02]  /*8af0*/  FADD.FTZ R172, R172, R169 ;  /* 0x000000a9acac7221 */ /* 0x000fe40000010000 */
[----:B------:R-:W-:Y:S02]  /*8b00*/  FADD.FTZ R174, R174, R171 ;  /* 0x000000abaeae7221 */ /* 0x000fe40000010000 */
[----:B------:R-:W-:Y:S01]  /*8b10*/  FADD.FTZ R173, R173, R172 ;  /* 0x000000acadad7221 */ /* 0x000fe20000010000 */
[----:B------:R-:W-:Y:S01]  /*8b20*/  HGMMA.64x256x16.F32.BF16 R24, R152, gdesc[UR8].tnspB, R24, gsb0 ;  /* 0x43e0000898187df0 */ /* 0x000fe20008001818 */
[----:B------:R-:W-:Y:S01]  /*8b30*/  UIADD3 UR10, UR4, 0x180, URZ ;  /* 0x00000180040a7890 */ /* 0x000fe2000fffe03f */
[----:B------:R-:W-:Y:S01]  /*8b40*/  FADD.FTZ R175, R175, R174 ;  /* 0x000000aeafaf7221 */ /* 0x000fe20000010000 */
[----:B------:R-:W-:Y:S01]  /*8b50*/  UMOV UR11, 0x40000040 ;  /* 0x40000040000b7882 */ /* 0x000fe20000000000 */
[----:B------:R-:W-:-:S02]  /*8b60*/  WARPGROUP.DEPBAR.LE gsb0, 0x0 ;  /* 0x00008000000079c5 */ /* 0x000fc40000010000 */
[----:B------:R-:W-:Y:S01]  /*8b70*/  F2FP.BF16.F32.PACK_AB R152, R177, R176 ;  /* 0x000000b0b198723e */ /* 0x000fe200000010ff */
[----:B------:R-:W-:Y:S01]  /*8b80*/  FADD.FTZ R176, R176, R173 ;  /* 0x000000adb0b07221 */ /* 0x000fe20000010000 */
[----:B------:R-:W-:Y:S02]  /*8b90*/  F2FP.BF16.F32.PACK_AB R154, R181, R180 ;  /* 0x000000b4b59a723e */ /* 0x000fe400000010ff */
        /* <DEDUP_REMOVED lines=8> */
[----:B------:R-:W-:-:S07]  /*8c20*/  FADD.FTZ R181, R181, R180 ;  /* 0x000000b4b5b57221 */ /* 0x000fce0000010000 */
[----:B------:R-:W-:Y:S01]  /*8c30*/  HGMMA.64x256x16.F32.BF16 R24, R152, gdesc[UR8].tnspB, R24, gsb0 ;  /* 0x43e0000898187df0 */ /* 0x000fe20008001818 */
[----:B------:R-:W-:Y:S01]  /*8c40*/  UIADD3 UR10, UR4, 0x200, URZ ;  /* 0x00000200040a7890 */ /* 0x000fe2000fffe03f */
[----:B------:R-:W-:Y:S01]  /*8c50*/  FADD.FTZ R183, R183, R182 ;  /* 0x000000b6b7b77221 */ /* 0x000fe20000010000 */
[----:B------:R-:W-:Y:S01]  /*8c60*/  UMOV UR11, 0x40000040 ;  /* 0x40000040000b7882 */ /* 0x000fe20000000000 */
[----:B------:R-:W-:Y:S02]  /*8c70*/  WARPGROUP.DEPBAR.LE gsb0, 0x0 ;  /* 0x00008000000079c5 */ /* 0x000fe40000010000 */
[----:B------:R-:W-:Y:S01]  /*8c80*/  F2FP.BF16.F32.PACK_AB R152, R185, R184 ;  /* 0x000000b8b998723e */ /* 0x000fe200000010ff */
[----:B------:R-:W-:Y:S01]  /*8c90*/  FADD.FTZ R184, R184, R181 ;  /* 0x000000b5b8b87221 */ /* 0x000fe20000010000 */
[----:B------:R-:W-:Y:S02]  /*8ca0*/  F2FP.BF16.F32.PACK_AB R154, R189, R188 ;  /* 0x000000bcbd9a723e */ /* 0x000fe400000010ff */
        /* <DEDUP_REMOVED lines=16> */
[----:B0-----:R-:W-:Y:S02]  /*8db0*/  F2FP.BF16.F32.PACK_AB R154, R197, R196 ;  /* 0x000000c4c59a723e */ /* 0x001fe400000010ff */
[----:B--2---:R-:W-:Y:S01]  /*8dc0*/  F2FP.BF16.F32.PACK_AB R153, R195, R194 ;  /* 0x000000c2c399723e */ /* 0x004fe200000010ff */
[----:B------:R-:W-:Y:S01]  /*8dd0*/  FADD.FTZ R194, R194, R191 ;  /* 0x000000bfc2c27221 */ /* 0x000fe20000010000 */
[----:B---3--:R-:W-:Y:S01]  /*8de0*/  F2FP.BF16.F32.PACK_AB R155, R199, R198 ;  /* 0x000000c6c79b723e */ /* 0x008fe200000010ff */
[----:B------:R-:W-:-:S02]  /*8df0*/  FADD.FTZ R193, R193, R192 ;  /* 0x000000c0c1c17221 */ /* 0x000fc40000010000 */
[----:B------:R-:W-:Y:S01]  /*8e00*/  FADD.FTZ R195, R195, R194 ;  /* 0x000000c2c3c37221 */ /* 0x000fe20000010000 */
[----:B------:R-:W-:Y:S01]  /*8e10*/  WARPGROUP.ARRIVE ;  /* 0x00000000000079c5 */ /* 0x000fe20000000000 */
[----:B------:R-:W-:Y:S02]  /*8e20*/  FADD.FTZ R0, R196, R193 ;  /* 0x000000c1c4007221 */ /* 0x000fe40000010000 */
[----:B------:R-:W-:Y:S02]  /*8e30*/  FADD.FTZ R12, R198, R195 ;  /* 0x000000c3c60c7221 */ /* 0x000fe40000010000 */
[----:B------:R-:W-:-:S07]  /*8e40*/  FADD.FTZ R0, R197, R0 ;  /* 0x00000000c5007221 */ /* 0x000fce0000010000 */
[----:B------:R-:W-:Y:S01]  /*8e50*/  HGMMA.64x256x16.F32.BF16 R24, R152, gdesc[UR8].tnspB, R24, gsb0 ;  /* 0x43e0000898187df0 */ /* 0x000fe20008001818 */
[----:B------:R-:W-:Y:S02]  /*8e60*/  FADD.FTZ R12, R199, R12 ;  /* 0x0000000cc70c7221 */ /* 0x000fe40000010000 */
[----:B------:R-:W-:Y:S02]  /*8e70*/  WARPGROUP.DEPBAR.LE gsb0, 0x0 ;  /* 0x00008000000079c5 */ /* 0x000fe40000010000 */
[----:B------:R0:W-:Y:S02]  /*8e80*/  @!P2 SYNCS.ARRIVE.TRANS64.RED.A1T0 RZ, [R213+URZ], RZ ;  /* 0x000000ffd5ffa9a7 */ /* 0x0001e4000810043f */
[----:B0-----:R-:W-:Y:S01]  /*8e90*/  IMAD.MOV.U32 R213, RZ, RZ, R20 ;  /* 0x000000ffffd57224 */ /* 0x001fe200078e0014 */
[----:B------:R-:W-:Y:S06]  /*8ea0*/  @P1 BRA `(.L_x_4394) ;  /* 0xffffffdc004c1947 */ /* 0x000fec000383ffff */
.L_x_4385:
[----:B------:R-:W1:Y:S01]  /*8eb0*/  SHFL.BFLY PT, R3, R0, 0x2, 0x1f ;  /* 0x0c401f0000037f89 */ /* 0x000e6200000e0000 */
[----:B------:R-:W-:Y:S01]  /*8ec0*/  IMAD.MOV.U32 R4, RZ, RZ, RZ ;  /* 0x000000ffff047224 */ /* 0x000fe200078e00ff */
[----:B------:R-:W-:Y:S01]  /*8ed0*/  R2UR UR4, R222 ;  /* 0x00000000de0472ca */ /* 0x000fe200000e0000 */
[----:B------:R-:W-:Y:S01]  /*8ee0*/  UIADD3 UR36, UR36, 0x1, URZ ;  /* 0x0000000124247890 */ /* 0x000fe2000fffe03f */
[----:B------:R-:W2:Y:S01]  /*8ef0*/  SHFL.BFLY PT, R5, R12, 0x2, 0x1f ;  /* 0x0c401f000c057f89 */ /* 0x000ea200000e0000 */
[----:B------:R-:W-:Y:S01]  /*8f00*/  IMAD.U32 R8, RZ, RZ, UR5 ;  /* 0x00000005ff087e24 */ /* 0x000fe2000f8e00ff */
[----:B------:R3:W-:Y:S06]  /*8f10*/  BAR.ARV R21, 0x100 ;  /* 0x000400150000751d */ /* 0x0007ec0000002000 */
[----:B------:R-:W-:-:S02]  /*8f20*/  UISETP.NE.AND UP0, UPT, UR36, 0x2, UPT ;  /* 0x000000022400788c */ /* 0x000fc4000bf05270 */
[----:B------:R-:W-:Y:S06]  /*8f30*/  BAR.ARV 0x8, 0x180 ;  /* 0x0206000000007b1d */ /* 0x000fec0000002000 */
[----:B------:R-:W-:Y:S01]  /*8f40*/  UIADD3 UR4, UR4, 0x1, URZ ;  /* 0x0000000104047890 */ /* 0x000fe2000fffe03f */
[----:B------:R-:W-:Y:S01]  /*8f50*/  PLOP3.LUT P0, PT, PT, PT, PT, 0x8, 0x0 ;  /* 0x000000000000781c */ /* 0x000fe20003f0e170 */
[----:B-1----:R-:W-:Y:S01]  /*8f60*/  FADD.FTZ R3, R3, R0 ;  /* 0x0000000003037221 */ /* 0x002fe20000010000 */
[----:B------:R-:W-:Y:S01]  /*8f70*/  IMAD.MOV.U32 R0, RZ, RZ, RZ ;  /* 0x000000ffff007224 */ /* 0x000fe200078e00ff */
[----:B------:R-:W-:Y:S01]  /*8f80*/  USEL UR36, UR36, URZ, UP0 ;  /* 0x0000003f24247287 */ /* 0x000fe20008000000 */
[----:B--2---:R-:W-:-:S02]  /*8f90*/  FADD.FTZ R5, R5, R12 ;  /* 0x0000000c05057221 */ /* 0x004fc40000010000 */
[----:B------:R-:W1:Y:S01]  /*8fa0*/  SHFL.BFLY PT, R2, R3, 0x1, 0x1f ;  /* 0x0c201f0003027f89 */ /* 0x000e6200000e0000 */
[----:B------:R-:W-:Y:S01]  /*8fb0*/  IMAD.U32 R222, RZ, RZ, UR4 ;  /* 0x00000004ffde7e24 */ /* 0x000fe2000f8e00ff */
[----:B------:R-:W-:-:S04]  /*8fc0*/  USEL UR4, URZ, 0x1, UP0 ;  /* 0x000000013f047887 */ /* 0x000fc80008000000 */
[----:B------:R-:W-:Y:S01]  /*8fd0*/  ULOP3.LUT UR37, UR37, UR4, URZ, 0x3c, !UPT ;  /* 0x0000000425257292 */ /* 0x000fe2000f8e3c3f */
[----:B-1----:R-:W-:Y:S01]  /*8fe0*/  FADD.FTZ R7, R3, R2 ;  /* 0x0000000203077221 */ /* 0x002fe20000010000 */
[----:B------:R-:W-:Y:S01]  /*8ff0*/  IMAD.MOV.U32 R3, RZ, RZ, -0x800000 ;  /* 0xff800000ff037424 */ /* 0x000fe200078e00ff */
[----:B------:R-:W1:Y:S03]  /*9000*/  SHFL.BFLY PT, R2, R5, 0x1, 0x1f ;  /* 0x0c201f0005027f89 */ /* 0x000e6600000e0000 */
[----:B------:R-:W-:-:S13]  /*9010*/  FSETP.NE.FTZ.AND P1, PT, R7, RZ, PT ;  /* 0x000000ff0700720b */ /* 0x000fda0003f35000 */
[----:B------:R-:W2:Y:S01]  /*9020*/  @P1 MUFU.RCP R4, R7 ;  /* 0x0000000700041308 */ /* 0x000ea20000001000 */
[----:B-1----:R-:W-:Y:S01]  /*9030*/  FADD.FTZ R6, R5, R2 ;  /* 0x0000000205067221 */ /* 0x002fe20000010000 */
[----:B------:R-:W-:-:S06]  /*9040*/  IMAD.MOV.U32 R2, RZ, RZ, -0x800000 ;  /* 0xff800000ff027424 */ /* 0x000fcc00078e00ff */
[----:B------:R-:W1:Y:S01]  /*9050*/  @P1 MUFU.LG2 R5, R7 ;  /* 0x0000000700051308 */ /* 0x000e620000000c00 */
[----:B------:R-:W-:Y:S01]  /*9060*/  FSETP.NE.FTZ.AND P2, PT, R6, RZ, PT ;  /* 0x000000ff0600720b */ /* 0x000fe20003f55000 */
        /* <DEDUP_REMOVED lines=8> */
[----:B------:R-:W-:-:S04]  /*90f0*/  FMUL.FTZ R173, R40, R4 ;  /* 0x0000000428ad7220 */ /* 0x000fc80000410000 */
[----:B------:R-:W-:Y:S01]  /*9100*/  @P2 MUFU.RCP R0, R6 ;  /* 0x0000000600002308 */ /* 0x000fe20000001000 */
[-C--:B------:R-:W-:Y:S01]  /*9110*/  FMUL.FTZ R41, R41, R4.reuse ;  /* 0x0000000429297220 */ /* 0x080fe20000410000 */
[-C--:B------:R-:W-:Y:S01]  /*9120*/  FMUL.FTZ R174, R44, R4.reuse ;  /* 0x000000042cae7220 */ /* 0x080fe20000410000 */
[-C--:B------:R-:W-:Y:S01]  /*9130*/  FMUL.FTZ R45, R45, R4.reuse ;  /* 0x000000042d2d7220 */ /* 0x080fe20000410000 */
[-C--:B------:R-:W-:Y:S01]  /*9140*/  FMUL.FTZ R175, R48, R4.reuse ;  /* 0x0000000430af7220 */ /* 0x080fe20000410000 */
[-C--:B------:R-:W-:Y:S01]  /*9150*/  FMUL.FTZ R49, R49, R4.reuse ;  /* 0x0000000431317220 */ /* 0x080fe20000410000 */
[-C--:B------:R-:W-:Y:S01]  /*9160*/  FMUL.FTZ R176, R52, R4.reuse ;  /* 0x0000000434b07220 */ /* 0x080fe20000410000 */
[-C--:B------:R-:W-:Y:S01]  /*9170*/  FMUL.FTZ R53, R53, R4.reuse ;  /* 0x0000000435357220 */ /* 0x080fe20000410000 */
[----:B------:R-:W2:Y:S01]  /*9180*/  @P2 MUFU.LG2 R6, R6 ;  /* 0x0000000600062308 */ /* 0x000ea20000000c00 */
        /* <DEDUP_REMOVED lines=50> */
[----:B-1----:R-:W-:Y:S01]  /*94b0*/  @P1 FMUL.FTZ R5, R5, 0.69314718246459960938 ;  /* 0x3f31721805051820 */ /* 0x002fe20000410000 */
[----:B--2---:R-:W-:Y:S01]  /*94c0*/  @P2 FMUL.FTZ R7, R6, 0.69314718246459960938 ;  /* 0x3f31721806072820 */ /* 0x004fe20000410000 */
        /* <DEDUP_REMOVED lines=66> */
[----:B---3--:R-:W-:-:S07]  /*98f0*/  @P2 FFMA.FTZ R2, R8, R20, R7 ;  /* 0x0000001408022223 */ /* 0x008fce0000010007 */
.L_x_4363:
[----:B------:R-:W1:Y:S01]  /*9900*/  S2R R5, SR_CgaCtaId ;  /* 0x0000000000057919 */ /* 0x000e620000008800 */
[----:B------:R-:W-:Y:S01]  /*9910*/  MOV R194, 0x400 ;  /* 0x0000040000c27802 */ /* 0x000fe20000000f00 */
[----:B------:R-:W-:Y:S01]  /*9920*/  BSSY B0, `(.L_x_4395) ;  /* 0x0000297000007945 */ /* 0x000fe20003800000 */
[----:B------:R-:W-:Y:S02]  /*9930*/  BAR.SYNC.DEFER_BLOCKING 0x5, 0x180 ;  /* 0x0146000000007b1d */ /* 0x000fe40000010000 */
[----:B-1----:R-:W-:-:S05]  /*9940*/  LEA R194, R5, R194, 0x18 ;  /* 0x000000c205c27211 */ /* 0x002fca00078ec0ff */
[----:B------:R-:W1:Y:S02]  /*9950*/  LDS R4, [R194+0x324d0] ;  /* 0x0324d000c2047984 */ /* 0x000e640000000800 */
[----:B-1----:R-:W-:Y:S01]  /*9960*/  R2UR UR4, R4 ;  /* 0x00000000040472ca */ /* 0x002fe200000e0000 */
[----:B------:R-:W-:Y:S06]  /*9970*/  BAR.ARV 0x4, 0x180 ;  /* 0x0106000000007b1d */ /* 0x000fec0000002000 */
[----:B------:R-:W-:Y:S08]  /*9980*/  @P0 BRA `(.L_x_4396) ;  /* 0x0000001c00540947 */ /* 0x000ff00003800000 */
[----:B------:R-:W1:Y:S01]  /*9990*/  S2R R5, SR_SWINHI ;  /* 0x0000000000057919 */ /* 0x000e620000002f00 */
[----:B------:R-:W-:Y:S01]  /*99a0*/  F2FP.BF16.F32.PACK_AB R24, R25, R24 ;  /* 0x000000181918723e */ /* 0x000fe200000010ff */
[----:B------:R-:W-:Y:S01]  /*99b0*/  ULDC.64 UR8, c[0x0][0xc90] ;  /* 0x0003240000087ab9 */ /* 0x000fe20000000a00 */
[----:B------:R-:W-:Y:S02]  /*99c0*/  F2FP.BF16.F32.PACK_AB R25, R32, R26 ;  /* 0x0000001a2019723e */ /* 0x000fe400000010ff */
[----:B------:R-:W-:Y:S02]  /*99d0*/  F2FP.BF16.F32.PACK_AB R26, R29, R28 ;  /* 0x0000001c1d1a723e */ /* 0x000fe400000010ff */
[----:B------:R-:W-:Y:S02]  /*99e0*/  F2FP.BF16.F32.PACK_AB R27, R27, R30 ;  /* 0x0000001e1b1b723e */ /* 0x000fe400000010ff */
[----:B------:R-:W-:Y:S02]  /*99f0*/  R2UR UR11, R219 ;  /* 0x00000000db0b72ca */ /* 0x000fe400000e0000 */
[----:B------:R-:W-:-:S11]  /*9a00*/  R2UR UR13, R220 ;  /* 0x00000000dc0d72ca */ /* 0x000fd600000e0000 */
[----:B------:R-:W-:Y:S02]  /*9a10*/  USHF.R.S32.HI UR10, URZ, 0x1f, UR11 ;  /* 0x0000001f3f0a7899 */ /* 0x000fe4000801140b */
[----:B------:R-:W-:Y:S02]  /*9a20*/  UIMAD.WIDE.U32 UR6, UR11, UR8, URZ ;  /* 0x000000080b0672a5 */ /* 0x000fe4000f8e003f */
[----:B------:R-:W-:Y:S02]  /*9a30*/  UIMAD UR5, UR10, UR8, URZ ;  /* 0x000000080a0572a4 */ /* 0x000fe4000f8e023f */
[----:B------:R-:W-:Y:S02]  /*9a40*/  USHF.R.S32.HI UR12, URZ, 0x1f, UR13 ;  /* 0x0000001f3f0c7899 */ /* 0x000fe4000801140d */
[----:B------:R-:W-:Y:S01]  /*9a50*/  UIMAD UR5, UR11, UR9, UR5 ;  /* 0x000000090b0572a4 */ /* 0x000fe2000f8e0205 */
[----:B------:R-:W-:Y:S02]  /*9a60*/  MOV R164, R194 ;  /* 0x000000c200a47202 */ /* 0x000fe40000000f00 */
[----:B-1----:R-:W-:Y:S01]  /*9a70*/  MOV R165, R5 ;  /* 0x0000000500a57202 */ /* 0x002fe20000000f00 */
[----:B------:R-:W-:Y:S01]  /*9a80*/  IMAD R5, R221, 0x40, R200 ;  /* 0x00000040dd057824 */ /* 0x000fe200078e02c8 */
[----:B------:R-:W-:Y:S01]  /*9a90*/  ULDC.64 UR8, c[0x0][0xc98] ;  /* 0x0003260000087ab9 */ /* 0x000fe20000000a00 */
[----:B------:R-:W-:Y:S01]  /*9aa0*/  UIADD3 UR7, UR7, UR5, URZ ;  /* 0x0000000507077290 */ /* 0x000fe2000fffe03f */
[----:B------:R-:W-:Y:S01]  /*9ab0*/  IMAD.WIDE R20, R226, 0x2, R164 ;  /* 0x00000002e2147825 */ /* 0x000fe200078e02a4 */
[----:B------:R-:W-:-:S02]  /*9ac0*/  UIMAD UR5, UR12, UR8, URZ ;  /* 0x000000080c0572a4 */ /* 0x000fc4000f8e023f */
[----:B------:R-:W-:Y:S01]  /*9ad0*/  UIMAD.WIDE.U32 UR6, UR13, UR8, UR6 ;  /* 0x000000080d0672a5 */ /* 0x000fe2000f8e0006 */
[----:B------:R-:W-:Y:S01]  /*9ae0*/  IMAD.WIDE R164, R5, 0x2, R164 ;  /* 0x0000000205a47825 */ /* 0x000fe200078e02a4 */
[C---:B------:R-:W-:Y:S01]  /*9af0*/  IADD3 R119, P5, R20.reuse, 0xc020, RZ ;  /* 0x0000c02014777810 */ /* 0x040fe20007fbe0ff */
[----:B------:R-:W-:Y:S01]  /*9b00*/  UIMAD UR5, UR13, UR9, UR5 ;  /* 0x000000090d0572a4 */ /* 0x000fe2000f8e0205 */
[C---:B------:R-:W-:Y:S02]  /*9b10*/  IADD3 R107, P2, R20.reuse, 0x8040, RZ ;  /* 0x00008040146b7810 */ /* 0x040fe40007f5e0ff */
[C---:B------:R-:W-:Y:S01]  /*9b20*/  LOP3.LUT R167, R20.reuse, 0x380, RZ, 0xc0, !PT ;  /* 0x0000038014a77812 */ /* 0x040fe200078ec0ff */
[--C-:B------:R-:W-:Y:S01]  /*9b30*/  IMAD.X R9, RZ, RZ, R21.reuse, P5 ;  /* 0x000000ffff097224 */ /* 0x100fe200028e0615 */
[C---:B------:R-:W-:Y:S01]  /*9b40*/  IADD3 R7, P3, R20.reuse, 0xc060, RZ ;  /* 0x0000c06014077810 */ /* 0x040fe20007f7e0ff */
[--C-:B------:R-:W-:Y:S01]  /*9b50*/  IMAD.X R19, RZ, RZ, R21.reuse, P2 ;  /* 0x000000ffff137224 */ /* 0x100fe200010e0615 */
[----:B------:R-:W-:Y:S01]  /*9b60*/  LOP3.LUT R8, R119, 0x380, RZ, 0xc0, !PT ;  /* 0x0000038077087812 */ /* 0x000fe200078ec0ff */
[----:B------:R-:W-:Y:S01]  /*9b70*/  ULDC.64 UR8, c[0x0][0xbe8] ;  /* 0x0002fa0000087ab9 */ /* 0x000fe20000000a00 */
[----:B------:R-:W-:Y:S01]  /*9b80*/  SHF.R.U64 R167, R167, 0x3, RZ ;  /* 0x00000003a7a77819 */ /* 0x000fe200000012ff */
[----:B------:R-:W-:Y:S01]  /*9b90*/  IMAD.X R5, RZ, RZ, R21, P3 ;  /* 0x000000ffff057224 */ /* 0x000fe200018e0615 */
[----:B------:R-:W-:-:S02]  /*9ba0*/  IADD3 R16, P2, R20, 0x4000, RZ ;  /* 0x0000400014107810 */ /* 0x000fc40007f5e0ff */
[----:B------:R-:W-:Y:S02]  /*9bb0*/  LOP3.LUT R4, R7, 0x380, RZ, 0xc0, !PT ;  /* 0x0000038007047812 */ /* 0x000fe400078ec0ff */
[----:B------:R-:W-:Y:S01]  /*9bc0*/  SHF.R.U64 R8, R8, 0x3, RZ ;  /* 0x0000000308087819 */ /* 0x000fe200000012ff */
[--C-:B------:R-:W-:Y:S01]  /*9bd0*/  IMAD.X R17, RZ, RZ, R21.reuse, P2 ;  /* 0x000000ffff117224 */ /* 0x100fe200010e0615 */
[----:B------:R-:W-:Y:S01]  /*9be0*/  LOP3.LUT R166, R167, R20, RZ, 0x3c, !PT ;  /* 0x00000014a7a67212 */ /* 0x000fe200078e3cff */
[----:B------:R-:W-:Y:S01]  /*9bf0*/  IMAD.MOV.U32 R167, RZ, RZ, R21 ;  /* 0x000000ffffa77224 */ /* 0x000fe200078e0015 */
[----:B------:R-:W-:Y:S02]  /*9c00*/  SHF.R.U64 R4, R4, 0x3, RZ ;  /* 0x0000000304047819 */ /* 0x000fe400000012ff */
[C---:B------:R-:W-:Y:S02]  /*9c10*/  IADD3 R123, P4, R20.reuse, 0xc040, RZ ;  /* 0x0000c040147b7810 */ /* 0x040fe40007f9e0ff */
        /* <DEDUP_REMOVED lines=8> */
[----:B------:R-:W-:Y:S01]  /*9ca0*/  IADD3 R119, P2, R164, 0x7000, RZ ;  /* 0x00007000a4777810 */ /* 0x000fe20007f5e0ff */
[--C-:B------:R-:W-:Y:S01]  /*9cb0*/  IMAD.X R151, RZ, RZ, R21.reuse, P3 ;  /* 0x000000ffff977224 */ /* 0x100fe200018e0615 */
[----:B------:R-:W-:Y:S01]  /*9cc0*/  LOP3.LUT R4, R4, R7, RZ, 0x3c, !PT ;  /* 0x0000000704047212 */ /* 0x000fe200078e3cff */
[----:B------:R-:W-:Y:S01]  /*9cd0*/  IMAD.X R7, RZ, RZ, R21, P4 ;  /* 0x000000ffff077224 */ /* 0x000fe200020e0615 */
[----:B------:R-:W-:Y:S01]  /*9ce0*/  MOV R167, R166 ;  /* 0x000000a600a77202 */ /* 0x000fe20000000f00 */
[----:B------:R-:W-:Y:S01]  /*9cf0*/  BAR.SYNC.DEFER_BLOCKING 0x1, 0x100 ;  /* 0x0044000000007b1d */ /* 0x000fe20000010000 */
[----:B------:R-:W-:-:S02]  /*9d00*/  LOP3.LUT R118, R119, 0x380, RZ, 0xc0, !PT ;  /* 0x0000038077767812 */ /* 0x000fc400078ec0ff */
[C---:B------:R-:W-:Y:S02]  /*9d10*/  IADD3 R103, P4, R20.reuse, 0x8000, RZ ;  /* 0x0000800014677810 */ /* 0x040fe40007f9e0ff */
[----:B------:R-:W-:-:S03]  /*9d20*/  IADD3 R110, P5, R20, 0x4060, RZ ;  /* 0x00004060146e7810 */ /* 0x000fc60007fbe0ff */
[----:B------:R-:W1:Y:S01]  /*9d30*/  LDC R166, c[0x0][0xce8] ;  /* 0x00033a00ffa67b82 */ /* 0x000e620000000800 */
        /* <DEDUP_REMOVED lines=10> */
[----:B------:R-:W-:Y:S01]  /*9de0*/  LOP3.LUT R20, R103, 0x380, RZ, 0xc0, !PT ;  /* 0x0000038067147812 */ /* 0x000fe200078ec0ff */
[----:B------:R-:W-:Y:S01]  /*9df0*/  IMAD.X R163, RZ, RZ, R21, P3 ;  /* 0x000000ffffa37224 */ /* 0x000fe200018e0615 */
[----:B------:R-:W-:-:S02]  /*9e00*/  LOP3.LUT R21, R114, 0x380, RZ, 0xc0, !PT ;  /* 0x0000038072157812 */ /* 0x000fc400078ec0ff */
[----:B------:R-:W-:Y:S01]  /*9e10*/  LOP3.LUT R118, R118, R119, RZ, 0x3c, !PT ;  /* 0x0000007776767212 */ /* 0x000fe200078e3cff */
[----:B------:R-:W-:Y:S01]  /*9e20*/  IMAD.X R119, RZ, RZ, R165, P2 ;  /* 0x000000ffff777224 */ /* 0x000fe200010e06a5 */
[----:B------:R-:W-:Y:S01]  /*9e30*/  IADD3 R147, P2, R164, 0xe000, RZ ;  /* 0x0000e000a4937810 */ /* 0x000fe20007f5e0ff */
[----:B------:R2:W-:Y:S01]  /*9e40*/  STSM.16.M88.4 [R167], R24 ;  /* 0x00000018a7007844 */ /* 0x0005e20000000200 */
[----:B------:R-:W-:Y:S02]  /*9e50*/  LOP3.LUT R14, R23, 0x380, RZ, 0xc0, !PT ;  /* 0x00000380170e7812 */ /* 0x000fe400078ec0ff */
[----:B------:R-:W-:Y:S02]  /*9e60*/  SHF.R.U64 R21, R21, 0x3, RZ ;  /* 0x0000000315157819 */ /* 0x000fe400000012ff */
[----:B------:R-:W-:Y:S02]  /*9e70*/  SHF.R.U64 R20, R20, 0x3, RZ ;  /* 0x0000000314147819 */ /* 0x000fe400000012ff */
[----:B------:R-:W-:-:S02]  /*9e80*/  LOP3.LUT R146, R147, 0x380, RZ, 0xc0, !PT ;  /* 0x0000038093927812 */ /* 0x000fc400078ec0ff */
[----:B------:R-:W-:Y:S02]  /*9e90*/  SHF.R.U64 R14, R14, 0x3, RZ ;  /* 0x000000030e0e7819 */ /* 0x000fe400000012ff */
[----:B------:R-:W-:Y:S02]  /*9ea0*/  LOP3.LUT R150, R21, R114, RZ, 0x3c, !PT ;  /* 0x0000007215967212 */ /* 0x000fe400078e3cff */
[----:B------:R-:W-:Y:S02]  /*9eb0*/  LOP3.LUT R152, R20, R103, RZ, 0x3c, !PT ;  /* 0x0000006714987212 */ /* 0x000fe400078e3cff */
[----:B------:R-:W-:Y:S02]  /*9ec0*/  LOP3.LUT R103, R110, 0x380, RZ, 0xc0, !PT ;  /* 0x000003806e677812 */ /* 0x000fe400078ec0ff */
[----:B------:R-:W-:Y:S02]  /*9ed0*/  LOP3.LUT R21, R102, 0x380, RZ, 0xc0, !PT ;  /* 0x0000038066157812 */ /* 0x000fe400078ec0ff */
[----:B------:R-:W-:-:S02]  /*9ee0*/  SHF.R.U64 R146, R146, 0x3, RZ ;  /* 0x0000000392927819 */ /* 0x000fc400000012ff */
[----:B------:R-:W-:Y:S02]  /*9ef0*/  LOP3.LUT R14, R14, R23, RZ, 0x3c, !PT ;  /* 0x000000170e0e7212 */ /* 0x000fe400078e3cff */
[----:B------:R-:W-:Y:S02]  /*9f00*/  LOP3.LUT R20, R31, 0x380, RZ, 0xc0, !PT ;  /* 0x000003801f147812 */ /* 0x000fe400078ec0ff */
[----:B------:R-:W-:Y:S02]  /*9f10*/  LOP3.LUT R23, R106, 0x380, RZ, 0xc0, !PT ;  /* 0x000003806a177812 */ /* 0x000fe400078ec0ff */
[----:B------:R-:W-:Y:S02]  /*9f20*/  SHF.R.U64 R103, R103, 0x3, RZ ;  /* 0x0000000367677819 */ /* 0x000fe400000012ff */
[----:B------:R-:W-:Y:S02]  /*9f30*/  SHF.R.U64 R21, R21, 0x3, RZ ;  /* 0x0000000315157819 */ /* 0x000fe400000012ff */
[----:B------:R-:W-:Y:S01]  /*9f40*/  LOP3.LUT R146, R146, R147, RZ, 0x3c, !PT ;  /* 0x0000009392927212 */ /* 0x000fe200078e3cff */
[----:B------:R-:W-:Y:S01]  /*9f50*/  IMAD.X R147, RZ, RZ, R165, P2 ;  /* 0x000000ffff937224 */ /* 0x000fe200010e06a5 */
[----:B------:R-:W-:-:S02]  /*9f60*/  SHF.R.U64 R20, R20, 0x3, RZ ;  /* 0x0000000314147819 */ /* 0x000fc400000012ff */
[----:B------:R-:W-:Y:S02]  /*9f70*/  SHF.R.U64 R23, R23, 0x3, RZ ;  /* 0x0000000317177819 */ /* 0x000fe400000012ff */
[----:B------:R-:W-:Y:S02]  /*9f80*/  LOP3.LUT R154, R103, R110, RZ, 0x3c, !PT ;  /* 0x0000006e679a7212 */ /* 0x000fe400078e3cff */
[----:B------:R-:W-:Y:S02]  /*9f90*/  LOP3.LUT R160, R21, R102, RZ, 0x3c, !PT ;  /* 0x0000006615a07212 */ /* 0x000fe400078e3cff */
[----:B-1----:R-:W-:Y:S02]  /*9fa0*/  ISETP.NE.AND P2, PT, R166, 0x1, PT ;  /* 0x00000001a600780c */ /* 0x002fe40003f45270 */
[----:B------:R-:W-:Y:S02]  /*9fb0*/  LOP3.LUT R10, R115, 0x380, RZ, 0xc0, !PT ;  /* 0x00000380730a7812 */ /* 0x000fe400078ec0ff */
[----:B------:R-:W-:-:S02]  /*9fc0*/  LOP3.LUT R12, R111, 0x380, RZ, 0xc0, !PT ;  /* 0x000003806f0c7812 */ /* 0x000fc400078ec0ff */
[----:B------:R-:W-:Y:S02]  /*9fd0*/  LOP3.LUT R18, R107, 0x380, RZ, 0xc0, !PT ;  /* 0x000003806b127812 */ /* 0x000fe400078ec0ff */
[----:B------:R-:W-:Y:S02]  /*9fe0*/  IADD3 R102, P4, R164, 0x2000, RZ ;  /* 0x00002000a4667810 */ /* 0x000fe40007f9e0ff */
[----:B------:R-:W-:Y:S02]  /*9ff0*/  LOP3.LUT R103, R16, 0x380, RZ, 0xc0, !PT ;  /* 0x0000038010677812 */ /* 0x000fe400078ec0ff */
[----:B------:R-:W-:Y:S02]  /*a000*/  LOP3.LUT R156, R20, R31, RZ, 0x3c, !PT ;  /* 0x0000001f149c7212 */ /* 0x000fe400078e3cff */
[----:B------:R-:W-:Y:S02]  /*a010*/  LOP3.LUT R6, R123, 0x380, RZ, 0xc0, !PT ;  /* 0x000003807b067812 */ /* 0x000fe400078ec0ff */
[----:B------:R-:W-:-:S02]  /*a020*/  LOP3.LUT R158, R23, R106, RZ, 0x3c, !PT ;  /* 0x0000006a179e7212 */ /* 0x000fc400078e3cff */
[----:B------:R-:W-:Y:S02]  /*a030*/  IADD3 R21, P3, R164, 0x1000, RZ ;  /* 0x00001000a4157810 */ /* 0x000fe40007f7e0ff */
[----:B------:R-:W-:Y:S02]  /*a040*/  LOP3.LUT R31, R22, 0x380, RZ, 0xc0, !PT ;  /* 0x00000380161f7812 */ /* 0x000fe400078ec0ff */
[----:B------:R-:W-:Y:S02]  /*a050*/  SHF.R.U64 R10, R10, 0x3, RZ ;  /* 0x000000030a0a7819 */ /* 0x000fe400000012ff */
[----:B------:R-:W-:Y:S02]  /*a060*/  SHF.R.U64 R12, R12, 0x3, RZ ;  /* 0x000000030c0c7819 */ /* 0x000fe400000012ff */
[----:B------:R-:W-:Y:S02]  /*a070*/  SHF.R.U64 R18, R18, 0x3, RZ ;  /* 0x0000000312127819 */ /* 0x000fe400000012ff */
[----:B------:R-:W-:-:S02]  /*a080*/  LOP3.LUT R23, R102, 0x380, RZ, 0xc0, !PT ;  /* 0x0000038066177812 */ /* 0x000fc400078ec0ff */
[----:B------:R-:W-:Y:S02]  /*a090*/  SHF.R.U64 R103, R103, 0x3, RZ ;  /* 0x0000000367677819 */ /* 0x000fe400000012ff */
[----:B------:R-:W-:Y:S02]  /*a0a0*/  SHF.R.U64 R6, R6, 0x3, RZ ;  /* 0x0000000306067819 */ /* 0x000fe400000012ff */
[----:B------:R-:W-:Y:S02]  /*a0b0*/  LOP3.LUT R20, R21, 0x380, RZ, 0xc0, !PT ;  /* 0x0000038015147812 */ /* 0x000fe400078ec0ff */
[----:B------:R-:W-:Y:S02]  /*a0c0*/  SHF.R.U64 R31, R31, 0x3, RZ ;  /* 0x000000031f1f7819 */ /* 0x000fe400000012ff */
[----:B------:R-:W-:Y:S02]  /*a0d0*/  LOP3.LUT R10, R10, R115, RZ, 0x3c, !PT ;  /* 0x000000730a0a7212 */ /* 0x000fe400078e3cff */
[----:B------:R-:W-:-:S02]  /*a0e0*/  LOP3.LUT R12, R12, R111, RZ, 0x3c, !PT ;  /* 0x0000006f0c0c7212 */ /* 0x000fc400078e3cff */
[----:B------:R-:W-:Y:S02]  /*a0f0*/  LOP3.LUT R18, R18, R107, RZ, 0x3c, !PT ;  /* 0x0000006b12127212 */ /* 0x000fe400078e3cff */
[----:B------:R-:W-:Y:S02]  /*a100*/  SHF.R.U64 R23, R23, 0x3, RZ ;  /* 0x0000000317177819 */ /* 0x000fe400000012ff */
[----:B------:R-:W-:Y:S02]  /*a110*/  LOP3.LUT R16, R103, R16, RZ, 0x3c, !PT ;  /* 0x0000001067107212 */ /* 0x000fe400078e3cff */
[C---:B------:R-:W-:Y:S02]  /*a120*/  IADD3 R103, P5, R164.reuse, 0x3000, RZ ;  /* 0x00003000a4677810 */ /* 0x040fe40007fbe0ff */
[C---:B------:R-:W-:Y:S02]  /*a130*/  IADD3 R107, P6, R164.reuse, 0x4000, RZ ;  /* 0x00004000a46b7810 */ /* 0x040fe40007fde0ff */
[----:B------:R-:W-:-:S02]  /*a140*/  IADD3 R111, P0, R164, 0x5000, RZ ;  /* 0x00005000a46f7810 */ /* 0x000fc40007f1e0ff */
[----:B------:R-:W-:Y:S02]  /*a150*/  IADD3 R115, P1, R164, 0x6000, RZ ;  /* 0x00006000a4737810 */ /* 0x000fe40007f3e0ff */
[----:B--2---:R-:W-:Y:S02]  /*a160*/  MOV R24, R4 ;  /* 0x0000000400187202 */ /* 0x004fe40000000f00 */
[----:B------:R-:W-:Y:S02]  /*a170*/  LOP3.LUT R6, R6, R123, RZ, 0x3c, !PT ;  /* 0x0000007b06067212 */ /* 0x000fe400078e3cff */
[----:B------:R-:W-:Y:S02]  /*a180*/  SHF.R.U64 R20, R20, 0x3, RZ ;  /* 0x0000000314147819 */ /* 0x000fe400000012ff */
[----:B------:R-:W-:Y:S02]  /*a190*/  LOP3.LUT R162, R31, R22, RZ, 0x3c, !PT ;  /* 0x000000161fa27212 */ /* 0x000fe400078e3cff */
[----:B------:R-:W-:-:S02]  /*a1a0*/  F2FP.BF16.F32.PACK_AB R5, R35, R34 ;  /* 0x000000222305723e */ /* 0x000fc400000010ff */
[----:B------:R-:W-:Y:S01]  /*a1b0*/  LOP3.LUT R22, R23, R102, RZ, 0x3c, !PT ;  /* 0x0000006617167212 */ /* 0x000fe200078e3cff */
[----:B------:R-:W1:Y:S01]  /*a1c0*/  @P2 LDC R34, c[0x0][0xcec] ;  /* 0x00033b00ff222b82 */ /* 0x000e620000000800 */
[----:B------:R-:W-:Y:S01]  /*a1d0*/  LOP3.LUT R102, R103, 0x380, RZ, 0xc0, !PT ;  /* 0x0000038067667812 */ /* 0x000fe200078ec0ff */
[--C-:B------:R-:W-:Y:S01]  /*a1e0*/  IMAD.X R23, RZ, RZ, R165.reuse, P4 ;  /* 0x000000ffff177224 */ /* 0x100fe200020e06a5 */
[----:B------:R-:W-:Y:S02]  /*a1f0*/  LOP3.LUT R106, R107, 0x380, RZ, 0xc0, !PT ;  /* 0x000003806b6a7812 */ /* 0x000fe400078ec0ff */
[----:B------:R-:W-:Y:S02]  /*a200*/  LOP3.LUT R110, R111, 0x380, RZ, 0xc0, !PT ;  /* 0x000003806f6e7812 */ /* 0x000fe400078ec0ff */
[----:B------:R-:W-:Y:S02]  /*a210*/  LOP3.LUT R114, R115, 0x380, RZ, 0xc0, !PT ;  /* 0x0000038073727812 */ /* 0x000fe400078ec0ff */
[----:B------:R-:W-:Y:S01]  /*a220*/  LOP3.LUT R20, R20, R21, RZ, 0x3c, !PT ;  /* 0x0000001514147212 */ /* 0x000fe200078e3cff */
[----:B------:R-:W-:Y:S01]  /*a230*/  IMAD.X R21, RZ, RZ, R165, P3 ;  /* 0x000000ffff157224 */ /* 0x000fe200018e06a5 */
[----:B------:R-:W-:-:S02]  /*a240*/  MOV R25, R6 ;  /* 0x0000000600197202 */ /* 0x000fc40000000f00 */
[----:B------:R-:W-:Y:S02]  /*a250*/  F2FP.BF16.F32.PACK_AB R6, R37, R172 ;  /* 0x000000ac2506723e */ /* 0x000fe400000010ff */
[----:B------:R-:W-:Y:S01]  /*a260*/  SHF.R.U64 R102, R102, 0x3, RZ ;  /* 0x0000000366667819 */ /* 0x000fe200000012ff */
[----:B------:R-:W2:Y:S01]  /*a270*/  @P2 LDC R37, c[0x0][0xcf0] ;  /* 0x00033c00ff252b82 */ /* 0x000ea20000000800 */
[----:B------:R-:W-:Y:S02]  /*a280*/  SHF.R.U64 R106, R106, 0x3, RZ ;  /* 0x000000036a6a7819 */ /* 0x000fe400000012ff */
[----:B------:R-:W-:Y:S02]  /*a290*/  SHF.R.U64 R110, R110, 0x3, RZ ;  /* 0x000000036e6e7819 */ /* 0x000fe400000012ff */
[----:B------:R-:W-:Y:S02]  /*a2a0*/  SHF.R.U64 R114, R114, 0x3, RZ ;  /* 0x0000000372727819 */ /* 0x000fe400000012ff */
[----:B------:R-:W-:-:S02]  /*a2b0*/  IADD3 R123, P3, R164, 0x8000, RZ ;  /* 0x00008000a47b7810 */ /* 0x000fc40007f7e0ff */
        /* <DEDUP_REMOVED lines=8> */
[----:B------:R-:W-:Y:S02]  /*a340*/  LOP3.LUT R122, R123, 0x380, RZ, 0xc0, !PT ;  /* 0x000003807b7a7812 */ /* 0x000fe400078ec0ff */
[----:B------:R-:W-:-:S02]  /*a350*/  IADD3 R127, P4, R164, 0x9000, RZ ;  /* 0x00009000a47f7810 */ /* 0x000fc40007f9e0ff */
        /* <DEDUP_REMOVED lines=18> */
[----:B------:R-:W-:Y:S02]  /*a480*/  IADD3 R195, P3, R164, 0xf000, RZ ;  /* 0x0000f000a4c37810 */ /* 0x000fe40007f7e0ff */
[----:B------:R-:W-:-:S02]  /*a490*/  SHF.R.U64 R29, R29, 0x3, RZ ;  /* 0x000000031d1d7819 */ /* 0x000fc400000012ff */
[----:B------:R-:W-:Y:S01]  /*a4a0*/  F2FP.BF16.F32.PACK_AB R7, R39, R38 ;  /* 0x000000262707723e */ /* 0x000fe200000010ff */
[----:B------:R-:W-:Y:S01]  /*a4b0*/  VIADD R39, R202, UR38 ;  /* 0x00000026ca277c36 */ /* 0x000fe20008000000 */
        /* <DEDUP_REMOVED lines=12> */
[----:B------:R-:W-:Y:S01]  /*a580*/  MOV R26, R8 ;  /* 0x00000008001a7202 */ /* 0x000fe20000000f00 */
[----:B------:R-:W-:Y:S01]  /*a590*/  IMAD.MOV.U32 R29, RZ, RZ, R165 ;  /* 0x000000ffff1d7224 */ /* 0x000fe200078e00a5 */
[----:B------:R-:W-:Y:S01]  /*a5a0*/  MOV R27, R10 ;  /* 0x0000000a001b7202 */ /* 0x000fe20000000f00 */
[----:B-1----:R-:W-:Y:S01]  /*a5b0*/  @P2 IMAD.HI.U32 R34, R39, R34, RZ ;  /* 0x0000002227222227 */ /* 0x002fe200078e00ff */
[----:B------:R-:W-:-:S02]  /*a5c0*/  MOV R165, R14 ;  /* 0x0000000e00a57202 */ /* 0x000fc40000000f00 */
[----:B------:R-:W-:Y:S01]  /*a5d0*/  F2FP.BF16.F32.PACK_AB R4, R33, R171 ;  /* 0x000000ab2104723e */ /* 0x000fe200000010ff */
[----:B------:R-:W-:Y:S01]  /*a5e0*/  IMAD.MOV.U32 R33, RZ, RZ, R39 ;  /* 0x000000ffff217224 */ /* 0x000fe200078e0027 */
[----:B------:R-:W-:Y:S02]  /*a5f0*/  MOV R32, R12 ;  /* 0x0000000c00207202 */ /* 0x000fe40000000f00 */
[----:B------:R-:W-:Y:S01]  /*a600*/  MOV R156, R156 ;  /* 0x0000009c009c7202 */ /* 0x000fe20000000f00 */
[----:B------:R1:W-:Y:S01]  /*a610*/  STSM.16.M88.4 [R165], R4 ;  /* 0x00000004a5007844 */ /* 0x0003e20000000200 */
[----:B------:R-:W-:Y:S02]  /*a620*/  F2FP.BF16.F32.PACK_AB R8, R41, R173 ;  /* 0x000000ad2908723e */ /* 0x000fe400000010ff */
[----:B------:R-:W-:Y:S02]  /*a630*/  F2FP.BF16.F32.PACK_AB R9, R43, R42 ;  /* 0x0000002a2b09723e */ /* 0x000fe400000010ff */
[----:B------:R-:W-:-:S02]  /*a640*/  F2FP.BF16.F32.PACK_AB R10, R45, R174 ;  /* 0x000000ae2d0a723e */ /* 0x000fc400000010ff */
[----:B------:R-:W-:Y:S02]  /*a650*/  F2FP.BF16.F32.PACK_AB R11, R47, R46 ;  /* 0x0000002e2f0b723e */ /* 0x000fe400000010ff */
        /* <DEDUP_REMOVED lines=13> */
[----:B--2---:R-:W-:Y:S02]  /*a730*/  @P2 SHF.R.U32.HI R33, RZ, R37, R34 ;  /* 0x00000025ff212219 */ /* 0x004fe40000011622 */
[----:B------:R-:W-:Y:S01]  /*a740*/  MOV R160, R160 ;  /* 0x000000a000a07202 */ /* 0x000fe20000000f00 */
[----:B------:R2:W-:Y:S01]  /*a750*/  STSM.16.M88.4 [R35], R16 ;  /* 0x0000001023007844 */ /* 0x0005e20000000200 */
[----:B-1----:R-:W-:Y:S02]  /*a760*/  F2FP.BF16.F32.PACK_AB R4, R65, R179 ;  /* 0x000000b34104723e */ /* 0x002fe400000010ff */
[----:B------:R-:W-:Y:S02]  /*a770*/  F2FP.BF16.F32.PACK_AB R5, R67, R66 ;  /* 0x000000424305723e */ /* 0x000fe400000010ff */
[----:B------:R-:W-:Y:S02]  /*a780*/  F2FP.BF16.F32.PACK_AB R6, R69, R180 ;  /* 0x000000b44506723e */ /* 0x000fe400000010ff */
[----:B------:R-:W-:-:S02]  /*a790*/  F2FP.BF16.F32.PACK_AB R7, R71, R70 ;  /* 0x000000464707723e */ /* 0x000fc400000010ff */
[----:B------:R-:W-:Y:S02]  /*a7a0*/  MOV R158, R158 ;  /* 0x0000009e009e7202 */ /* 0x000fe40000000f00 */
[----:B---3--:R-:W-:Y:S01]  /*a7b0*/  F2FP.BF16.F32.PACK_AB R8, R73, R181 ;  /* 0x000000b54908723e */ /* 0x008fe200000010ff */
[----:B------:R-:W-:Y:S01]  /*a7c0*/  STSM.16.M88.4 [R160], R4 ;  /* 0x00000004a0007844 */ /* 0x000fe20000000200 */
[----:B------:R-:W-:Y:S02]  /*a7d0*/  F2FP.BF16.F32.PACK_AB R9, R75, R74 ;  /* 0x0000004a4b09723e */ /* 0x000fe400000010ff */
[----:B------:R-:W-:Y:S01]  /*a7e0*/  F2FP.BF16.F32.PACK_AB R10, R77, R182 ;  /* 0x000000b64d0a723e */ /* 0x000fe200000010ff */
[----:B--2---:R-:W-:Y:S01]  /*a7f0*/  IMAD.MOV R35, RZ, RZ, -R33 ;  /* 0x000000ffff237224 */ /* 0x004fe200078e0a21 */
[----:B------:R-:W-:Y:S02]  /*a800*/  F2FP.BF16.F32.PACK_AB R11, R79, R78 ;  /* 0x0000004e4f0b723e */ /* 0x000fe400000010ff */
[----:B------:R-:W-:Y:S01]  /*a810*/  MOV R154, R154 ;  /* 0x0000009a009a7202 */ /* 0x000fe20000000f00 */
[----:B------:R-:W-:Y:S01]  /*a820*/  IMAD R35, R166, R35, R39 ;  /* 0x00000023a6237224 */ /* 0x000fe200078e0227 */
[----:B------:R-:W-:Y:S01]  /*a830*/  F2FP.BF16.F32.PACK_AB R12, R81, R183 ;  /* 0x000000b7510c723e */ /* 0x000fe200000010ff */
[----:B------:R1:W-:Y:S01]  /*a840*/  STSM.16.M88.4 [R158], R8 ;  /* 0x000000089e007844 */ /* 0x0003e20000000200 */
[----:B------:R-:W-:-:S02]  /*a850*/  F2FP.BF16.F32.PACK_AB R13, R83, R82 ;  /* 0x00000052530d723e */ /* 0x000fc400000010ff */
[----:B------:R-:W-:Y:S02]  /*a860*/  F2FP.BF16.F32.PACK_AB R14, R85, R184 ;  /* 0x000000b8550e723e */ /* 0x000fe400000010ff */
[----:B------:R-:W-:Y:S02]  /*a870*/  F2FP.BF16.F32.PACK_AB R15, R87, R86 ;  /* 0x00000056570f723e */ /* 0x000fe400000010ff */
[----:B------:R-:W-:Y:S02]  /*a880*/  MOV R152, R152 ;  /* 0x0000009800987202 */ /* 0x000fe40000000f00 */
[----:B------:R-:W-:Y:S01]  /*a890*/  F2FP.BF16.F32.PACK_AB R16, R89, R185 ;  /* 0x000000b95910723e */ /* 0x000fe200000010ff */
[----:B------:R2:W-:Y:S01]  /*a8a0*/  STSM.16.M88.4 [R154], R12 ;  /* 0x0000000c9a007844 */ /* 0x0005e20000000200 */
[----:B------:R-:W-:Y:S02]  /*a8b0*/  F2FP.BF16.F32.PACK_AB R17, R91, R90 ;  /* 0x0000005a5b11723e */ /* 0x000fe400000010ff */
[----:B------:R-:W-:-:S02]  /*a8c0*/  F2FP.BF16.F32.PACK_AB R18, R93, R186 ;  /* 0x000000ba5d12723e */ /* 0x000fc400000010ff */
[----:B------:R-:W-:Y:S01]  /*a8d0*/  F2FP.BF16.F32.PACK_AB R19, R95, R94 ;  /* 0x0000005e5f13723e */ /* 0x000fe200000010ff */
[----:B-1----:R-:W-:Y:S01]  /*a8e0*/  IMAD.U32 R10, RZ, RZ, UR5 ;  /* 0x00000005ff0a7e24 */ /* 0x002fe2000f8e00ff */
[----:B------:R-:W-:Y:S01]  /*a8f0*/  SHF.R.S32.HI R9, RZ, 0x1f, R33 ;  /* 0x0000001fff097819 */ /* 0x000fe20000011421 */
[----:B------:R-:W-:Y:S01]  /*a900*/  ULDC UR5, c[0x0][0xb88] ;  /* 0x0002e20000057ab9 */ /* 0x000fe20000000800 */
[----:B------:R-:W-:Y:S01]  /*a910*/  SHF.R.S32.HI R8, RZ, 0x1f, R35 ;  /* 0x0000001fff087819 */ /* 0x000fe20000011423 */
[----:B------:R1:W-:Y:S01]  /*a920*/  STSM.16.M88.4 [R152], R16 ;  /* 0x0000001098007844 */ /* 0x0003e20000000200 */
[----:B------:R-:W-:Y:S02]  /*a930*/  MOV R150, R150 ;  /* 0x0000009600967202 */ /* 0x000fe40000000f00 */
[----:B------:R-:W-:Y:S02]  /*a940*/  F2FP.BF16.F32.PACK_AB R4, R97, R187 ;  /* 0x000000bb6104723e */ /* 0x000fe400000010ff */
[----:B------:R-:W-:Y:S01]  /*a950*/  F2FP.BF16.F32.PACK_AB R5, R99, R98 ;  /* 0x000000626305723e */ /* 0x000fe200000010ff */
[----:B--2---:R-:W-:Y:S01]  /*a960*/  VIADD R14, R225, UR38 ;  /* 0x00000026e10e7c36 */ /* 0x004fe20008000000 */
[----:B------:R-:W-:Y:S01]  /*a970*/  IADD3 R12, P0, R33, UR6, RZ ;  /* 0x00000006210c7c10 */ /* 0x000fe2000ff1e0ff */
[----:B------:R-:W-:Y:S01]  /*a980*/  IMAD R33, R166, UR5, RZ ;  /* 0x00000005a6217c24 */ /* 0x000fe2000f8e02ff */
[----:B------:R-:W-:-:S02]  /*a990*/  F2FP.BF16.F32.PACK_AB R6, R101, R188 ;  /* 0x000000bc6506723e */ /* 0x000fc400000010ff */
[----:B------:R-:W-:Y:S01]  /*a9a0*/  IADD3.X R13, R9, UR7, R10, P0, !PT ;  /* 0x00000007090d7c10 */ /* 0x000fe200087fe40a */
[----:B------:R-:W-:Y:S01]  /*a9b0*/  ULDC.64 UR6, c[0x0][0xc88] ;  /* 0x0003220000067ab9 */ /* 0x000fe20000000a00 */
[----:B------:R-:W-:Y:S01]  /*a9c0*/  F2FP.BF16.F32.PACK_AB R7, R40, R36 ;  /* 0x000000242807723e */ /* 0x000fe200000010ff */
[----:B------:R-:W-:Y:S01]  /*a9d0*/  IMAD R8, R8, UR6, RZ ;  /* 0x0000000608087c24 */ /* 0x000fe2000f8e02ff */
[----:B------:R-:W-:Y:S01]  /*a9e0*/  LOP3.LUT P0, RZ, R223, 0x3, RZ, 0xc0, !PT ;  /* 0x00000003dfff7812 */ /* 0x000fe2000780c0ff */
[----:B------:R-:W-:Y:S01]  /*a9f0*/  IMAD.WIDE.U32 R12, R35, UR6, R12 ;  /* 0x00000006230c7c25 */ /* 0x000fe2000f8e000c */
[----:B------:R-:W-:Y:S01]  /*aa00*/  F2FP.BF16.F32.PACK_AB R9, R48, R44 ;  /* 0x0000002c3009723e */ /* 0x000fe200000010ff */
[----:B------:R2:W-:Y:S01]  /*aa10*/  STSM.16.M88.4 [R150], R4 ;  /* 0x0000000496007844 */ /* 0x0005e20000000200 */
[----:B------:R-:W-:Y:S01]  /*aa20*/  F2FP.BF16.F32.PACK_AB R10, R109, R190 ;  /* 0x000000be6d0a723e */ /* 0x000fe200000010ff */
[----:B------:R-:W-:Y:S01]  /*aa30*/  IMAD R35, R35, UR7, R8 ;  /* 0x0000000723237c24 */ /* 0x000fe2000f8e0208 */
[----:B------:R-:W-:Y:S01]  /*aa40*/  ULDC.64 UR6, c[0x0][0xc50] ;  /* 0x0003140000067ab9 */ /* 0x000fe20000000a00 */
[----:B------:R-:W-:-:S02]  /*aa50*/  F2FP.BF16.F32.PACK_AB R8, R105, R189 ;  /* 0x000000bd6908723e */ /* 0x000fc400000010ff */
[----:B-1----:R-:W-:Y:S02]  /*aa60*/  LEA R18, P3, R12, UR6, 0x2 ;  /* 0x000000060c127c11 */ /* 0x002fe4000f8610ff */
[----:B------:R-:W-:Y:S02]  /*aa70*/  F2FP.BF16.F32.PACK_AB R11, R56, R52 ;  /* 0x00000034380b723e */ /* 0x000fe400000010ff */
[----:B------:R-:W-:Y:S01]  /*aa80*/  ISETP.GE.OR P1, PT, R14, R33, P0 ;  /* 0x000000210e00720c */ /* 0x000fe20000726670 */
[----:B------:R-:W-:Y:S01]  /*aa90*/  SHFL.IDX PT, R34, R18, RZ, 0x1c1f ;  /* 0x001c1fff12227589 */ /* 0x000fe200000e0000 */
[----:B------:R-:W-:Y:S02]  /*aaa0*/  F2FP.BF16.F32.PACK_AB R15, R104, R100 ;  /* 0x00000064680f723e */ /* 0x000fe400000010ff */
[----:B------:R-:W-:Y:S01]  /*aab0*/  F2FP.BF16.F32.PACK_AB R16, R137, R136 ;  /* 0x000000888910723e */ /* 0x000fe200000010ff */
[----:B------:R1:W-:Y:S01]  /*aac0*/  STSM.16.M88.4 [R164], R8 ;  /* 0x00000008a4007844 */ /* 0x0003e20000000200 */
[----:B--2---:R-:W-:Y:S01]  /*aad0*/  IMAD.IADD R5, R13, 0x1, R35 ;  /* 0x000000010d057824 */ /* 0x004fe200078e0223 */
[----:B------:R-:W-:Y:S01]  /*aae0*/  F2FP.BF16.F32.PACK_AB R6, R117, R192 ;  /* 0x000000c07506723e */ /* 0x000fe200000010ff */
[----:B------:R-:W-:Y:S01]  /*aaf0*/  VIADD R4, R14, 0x8 ;  /* 0x000000080e047836 */ /* 0x000fe20000000000 */
[----:B------:R-:W-:Y:S01]  /*ab00*/  F2FP.BF16.F32.PACK_AB R7, R72, R68 ;  /* 0x000000444807723e */ /* 0x000fe200000010ff */
[----:B------:R2:W-:Y:S01]  /*ab10*/  SHFL.IDX PT, R52, R18, 0x1, 0x1c1f ;  /* 0x003c1f0012347f89 */ /* 0x0005e200000e0000 */
[----:B------:R-:W-:-:S02]  /*ab20*/  LEA.HI.X R19, R12, UR7, R5, 0x2, P3 ;  /* 0x000000070c137c11 */ /* 0x000fc400098f1405 */
[----:B------:R-:W-:Y:S02]  /*ab30*/  ISETP.GE.OR P0, PT, R4, R33, P0 ;  /* 0x000000210400720c */ /* 0x000fe40000706670 */
[----:B------:R-:W-:Y:S01]  /*ab40*/  F2FP.BF16.F32.PACK_AB R4, R113, R191 ;  /* 0x000000bf7104723e */ /* 0x000fe200000010ff */
[----:B------:R-:W3:Y:S01]  /*ab50*/  SHFL.IDX PT, R35, R19, RZ, 0x1c1f ;  /* 0x001c1fff13237589 */ /* 0x000ee200000e0000 */
[----:B------:R-:W-:Y:S02]  /*ab60*/  F2FP.BF16.F32.PACK_AB R5, R64, R60 ;  /* 0x0000003c4005723e */ /* 0x000fe400000010ff */
[----:B------:R-:W-:Y:S01]  /*ab70*/  F2FP.BF16.F32.PACK_AB R12, R129, R128 ;  /* 0x00000080810c723e */ /* 0x000fe200000010ff */
[----:B------:R4:W0:Y:S01]  /*ab80*/  SHFL.IDX PT, R53, R19, 0x1, 0x1c1f ;  /* 0x003c1f0013357f89 */ /* 0x00082200000e0000 */
[----:B-1----:R-:W-:Y:S02]  /*ab90*/  F2FP.BF16.F32.PACK_AB R8, R121, R193 ;  /* 0x000000c17908723e */ /* 0x002fe400000010ff */
[----:B------:R-:W-:Y:S01]  /*aba0*/  F2FP.BF16.F32.PACK_AB R9, R80, R76 ;  /* 0x0000004c5009723e */ /* 0x000fe200000010ff */
[----:B------:R1:W-:Y:S01]  /*abb0*/  STSM.16.M88.4 [R32], R4 ;  /* 0x0000000420007844 */ /* 0x0003e20000000200 */
[----:B------:R-:W-:-:S02]  /*abc0*/  F2FP.BF16.F32.PACK_AB R10, R125, R124 ;  /* 0x0000007c7d0a723e */ /* 0x000fc400000010ff */
[----:B------:R-:W-:Y:S02]  /*abd0*/  F2FP.BF16.F32.PACK_AB R11, R88, R84 ;  /* 0x00000054580b723e */ /* 0x000fe400000010ff */
[----:B------:R-:W-:Y:S02]  /*abe0*/  F2FP.BF16.F32.PACK_AB R13, R96, R92 ;  /* 0x0000005c600d723e */ /* 0x000fe400000010ff */
[----:B------:R-:W-:Y:S01]  /*abf0*/  F2FP.BF16.F32.PACK_AB R14, R133, R132 ;  /* 0x00000084850e723e */ /* 0x000fe200000010ff */
[----:B------:R-:W-:Y:S01]  /*ac00*/  STSM.16.M88.4 [R27], R8 ;  /* 0x000000081b007844 */ /* 0x000fe20000000200 */
[----:B------:R-:W-:Y:S02]  /*ac10*/  F2FP.BF16.F32.PACK_AB R17, R112, R108 ;  /* 0x0000006c7011723e */ /* 0x000fe400000010ff */
[----:B--2---:R-:W-:Y:S01]  /*ac20*/  F2FP.BF16.F32.PACK_AB R18, R141, R140 ;  /* 0x0000008c8d12723e */ /* 0x004fe200000010ff */
[----:B------:R-:W-:Y:S01]  /*ac30*/  STSM.16.M88.4 [R26], R12 ;  /* 0x0000000c1a007844 */ /* 0x000fe20000000200 */
[----:B----4-:R-:W-:-:S02]  /*ac40*/  F2FP.BF16.F32.PACK_AB R19, R120, R116 ;  /* 0x000000747813723e */ /* 0x010fc400000010ff */
[----:B------:R-:W-:Y:S01]  /*ac50*/  F2FP.BF16.F32.PACK_AB R36, R145, R144 ;  /* 0x000000909124723e */ /* 0x000fe200000010ff */
[----:B-1----:R-:W1:Y:S01]  /*ac60*/  @P2 LDC R7, c[0x0][0xcf0] ;  /* 0x00033c00ff072b82 */ /* 0x002e620000000800 */
[----:B------:R-:W-:Y:S01]  /*ac70*/  F2FP.BF16.F32.PACK_AB R37, R169, R168 ;  /* 0x000000a8a925723e */ /* 0x000fe200000010ff */
[----:B------:R-:W-:Y:S01]  /*ac80*/  STSM.16.M88.4 [R25], R16 ;  /* 0x0000001019007844 */ /* 0x000fe20000000200 */
[----:B------:R-:W-:Y:S02]  /*ac90*/  F2FP.BF16.F32.PACK_AB R38, R149, R148 ;  /* 0x000000949526723e */ /* 0x000fe400000010ff */
[----:B------:R-:W-:Y:S02]  /*aca0*/  F2FP.BF16.F32.PACK_AB R39, R0, R170 ;  /* 0x000000aa0027723e */ /* 0x000fe400000010ff */
[----:B------:R-:W-:-:S03]  /*acb0*/  LOP3.LUT R30, R195, 0x380, RZ, 0xc0, !PT ;  /* 0x00000380c31e7812 */ /* 0x000fc600078ec0ff */
[----:B------:R-:W-:Y:S01]  /*acc0*/  STSM.16.M88.4 [R24], R36 ;  /* 0x0000002418007844 */ /* 0x000fe20000000200 */
[----:B------:R-:W-:Y:S01]  /*acd0*/  IMAD R0, R218, 0x20, R221 ;  /* 0x00000020da007824 */ /* 0x000fe200078e02dd */
[----:B------:R-:W-:Y:S01]  /*ace0*/  UIMAD UR5, UR10, UR8, URZ ;  /* 0x000000080a0572a4 */ /* 0x000fe2000f8e023f */
[----:B------:R-:W-:Y:S01]  /*acf0*/  SHF.R.U64 R30, R30, 0x3, RZ ;  /* 0x000000031e1e7819 */ /* 0x000fe200000012ff */
[----:B------:R-:W-:Y:S01]  /*ad00*/  BAR.SYNC.DEFER_BLOCKING 0x1, 0x100 ;  /* 0x0044000000007b1d */ /* 0x000fe20000010000 */
[----:B------:R-:W-:Y:S01]  /*ad10*/  VIADD R4, R0, UR38 ;  /* 0x0000002600047c36 */ /* 0x000fe20008000000 */
[----:B------:R-:W-:Y:S01]  /*ad20*/  UIMAD.WIDE.U32 UR6, UR11, UR8, URZ ;  /* 0x000000080b0672a5 */ /* 0x000fe2000f8e003f */
[----:B------:R-:W-:-:S03]  /*ad30*/  LOP3.LUT R30, R30, R195, RZ, 0x3c, !PT ;  /* 0x000000c31e1e7212 */ /* 0x000fc600078e3cff */
[----:B---3--:R2:W-:Y:S01]  /*ad40*/  @!P1 ST.E desc[UR60][R34.64], R3 ;  /* 0x0000000322009985 */ /* 0x0085e2000c10193c */
[----:B------:R-:W-:-:S03]  /*ad50*/  UIMAD UR5, UR11, UR9, UR5 ;  /* 0x000000090b0572a4 */ /* 0x000fc6000f8e0205 */
[----:B------:R-:W-:Y:S01]  /*ad60*/  ULDC.64 UR10, c[0x0][0xbf0] ;  /* 0x0002fc00000a7ab9 */ /* 0x000fe20000000a00 */
[----:B--2---:R-:W2:Y:S01]  /*ad70*/  @P2 LDC R3, c[0x0][0xcec] ;  /* 0x00033b00ff032b82 */ /* 0x004ea20000000800 */
[----:B------:R-:W-:Y:S01]  /*ad80*/  UIMAD UR8, UR12, UR10, URZ ;  /* 0x0000000a0c0872a4 */ /* 0x000fe2000f8e023f */
[----:B------:R-:W-:Y:S01]  /*ad90*/  IMAD.MOV.U32 R5, RZ, RZ, R4 ;  /* 0x000000ffff057224 */ /* 0x000fe200078e0004 */
[----:B------:R-:W-:Y:S01]  /*ada0*/  UIADD3 UR7, UR7, UR5, URZ ;  /* 0x0000000507077290 */ /* 0x000fe2000fffe03f */
[----:B0-----:R0:W-:Y:S01]  /*adb0*/  @!P0 ST.E desc[UR60][R52.64], R2 ;  /* 0x0000000234008985 */ /* 0x0011e2000c10193c */
[----:B------:R-:W-:Y:S02]  /*adc0*/  UIMAD UR5, UR13, UR11, UR8 ;  /* 0x0000000b0d0572a4 */ /* 0x000fe4000f8e0208 */
[----:B------:R-:W-:Y:S01]  /*add0*/  UIMAD.WIDE.U32 UR6, UR13, UR10, UR6 ;  /* 0x0000000a0d0672a5 */ /* 0x000fe2000f8e0006 */
[----:B------:R3:W5:Y:S01]  /*ade0*/  LD.E.128 R40, desc[UR60][R28.64] ;  /* 0x0000003c1c287980 */ /* 0x000762000c101d00 */
[----:B------:R-:W-:-:S02]  /*adf0*/  ULDC.64 UR8, c[0x0][0xbe0] ;  /* 0x0002f80000087ab9 */ /* 0x000fc40000000a00 */
[----:B------:R-:W-:Y:S01]  /*ae00*/  UIADD3 UR5, UR7, UR5, URZ ;  /* 0x0000000507057290 */ /* 0x000fe2000fffe03f */
[----:B------:R3:W5:Y:S01]  /*ae10*/  LD.E.128 R44, desc[UR60][R20.64] ;  /* 0x0000003c142c7980 */ /* 0x000762000c101d00 */
[----:B--2---:R-:W-:-:S03]  /*ae20*/  @P2 IMAD.HI.U32 R0, R4, R3, RZ ;  /* 0x0000000304002227 */ /* 0x004fc600078e00ff */
[----:B------:R3:W5:Y:S02]  /*ae30*/  LD.E.128 R48, desc[UR60][R22.64] ;  /* 0x0000003c16307980 */ /* 0x000764000c101d00 */
[----:B-1----:R-:W-:Y:S01]  /*ae40*/  @P2 SHF.R.U32.HI R5, RZ, R7, R0 ;  /* 0x00000007ff052219 */ /* 0x002fe20000011600 */
[----:B0-----:R-:W-:Y:S01]  /*ae50*/  IMAD.U32 R2, RZ, RZ, UR6 ;  /* 0x00000006ff027e24 */ /* 0x001fe2000f8e00ff */
        /* <DEDUP_REMOVED lines=23> */
[----:B------:R-:W-:Y:S01]  /*afd0*/  IMAD.IADD R3, R3, 0x1, R9 ;  /* 0x0000000103037824 */ /* 0x000fe200078e0209 */
[----:B------:R-:W-:Y:S01]  /*afe0*/  BSSY B1, `(.L_x_4397) ;  /* 0x000002b000017945 */ /* 0x000fe20003800000 */
[----:B------:R-:W-:Y:S01]  /*aff0*/  IMAD R4, R0, UR6, RZ ;  /* 0x0000000600047c24 */ /* 0x000fe2000f8e02ff */
[----:B------:R-:W-:Y:S01]  /*b000*/  @!PT LDS RZ, [RZ] ;  /* 0x00000000fffff984 */ /* 0x000fe20000000800 */
[----:B------:R-:W-:Y:S01]  /*b010*/  @!PT LDS RZ, [RZ] ;  /* 0x00000000fffff984 */ /* 0x000fe20000000800 */
[----:B------:R-:W-:Y:S01]  /*b020*/  @!PT LDS RZ, [RZ] ;  /* 0x00000000fffff984 */ /* 0x000fe20000000800 */
[----:B------:R-:W-:Y:S01]  /*b030*/  @!PT LDS RZ, [RZ] ;  /* 0x00000000fffff984 */ /* 0x000fe20000000800 */
[----:B------:R0:W-:Y:S06]  /*b040*/  MEMBAR.ALL.CTA ;  /* 0x0000000000007992 */ /* 0x0001ec0000008000 */
[----:B0-----:R-:W0:Y:S01]  /*b050*/  FENCE.VIEW.ASYNC.S ;  /* 0x00000000000073c6 */ /* 0x001e220000000000 */
[----:B------:R-:W-:-:S02]  /*b060*/  VIADD R12, R221, UR38 ;  /* 0x00000026dd0c7c36 */ /* 0x000fc40008000000 */
[C---:B------:R-:W-:Y:S02]  /*b070*/  IMAD R5, R7.reuse, UR7, R4 ;  /* 0x0000000707057c24 */ /* 0x040fe4000f8e0204 */
[----:B------:R-:W-:Y:S01]  /*b080*/  IMAD.WIDE.U32 R2, R7, UR6, R2 ;  /* 0x0000000607027c25 */ /* 0x000fe2000f8e0002 */
[----:B------:R-:W-:Y:S01]  /*b090*/  ISETP.GE.AND P2, PT, R12, R33, PT ;  /* 0x000000210c00720c */ /* 0x000fe20003f46270 */
[----:B------:R-:W-:Y:S02]  /*b0a0*/  ULDC.64 UR6, c[0x0][0xb80] ;  /* 0x0002e00000067ab9 */ /* 0x000fe40000000a00 */
[----:B------:R-:W-:Y:S01]  /*b0b0*/  IMAD.IADD R3, R3, 0x1, R5 ;  /* 0x0000000103037824 */ /* 0x000fe200078e0205 */
[----:B------:R-:W-:Y:S01]  /*b0c0*/  LEA R10, P3, R2, UR6, 0x1 ;  /* 0x00000006020a7c11 */ /* 0x000fe2000f8608ff */
[----:B------:R-:W-:Y:S02]  /*b0d0*/  VIADD R194, R194, 0x32420 ;  /* 0x00032420c2c27836 */ /* 0x000fe40000000000 */
[----:B------:R-:W-:Y:S01]  /*b0e0*/  VIADD R0, R12, 0x20 ;  /* 0x000000200c007836 */ /* 0x000fe20000000000 */
[----:B------:R-:W-:Y:S01]  /*b0f0*/  LEA.HI.X R11, R2, UR7, R3, 0x1, P3 ;  /* 0x00000007020b7c11 */ /* 0x000fe200098f0c03 */
[----:B0-----:R3:W0:Y:S01]  /*b100*/  SHFL.IDX PT, R13, R10, RZ, 0x181f ;  /* 0x00181fff0a0d7589 */ /* 0x00162200000e0000 */
[----:B------:R-:W-:-:S02]  /*b110*/  PRMT R194, RZ, 0x654, R194 ;  /* 0x00000654ffc27816 */ /* 0x000fc400000000c2 */
[-C--:B------:R-:W-:Y:S01]  /*b120*/  ISETP.GE.AND P1, PT, R0, R33.reuse, PT ;  /* 0x000000210000720c */ /* 0x080fe20003f26270 */
[----:B------:R-:W-:Y:S01]  /*b130*/  VIADD R0, R12, 0x40 ;  /* 0x000000400c007836 */ /* 0x000fe20000000000 */
[----:B------:R3:W1:Y:S01]  /*b140*/  SHFL.IDX PT, R9, R11, RZ, 0x181f ;  /* 0x00181fff0b097589 */ /* 0x00066200000e0000 */
[----:B------:R3:W-:Y:S03]  /*b150*/  SYNCS.ARRIVE.TRANS64.RED.A1T0 RZ, [R194+URZ], RZ ;  /* 0x000000ffc2ff79a7 */ /* 0x0007e6000810043f */
        /* <DEDUP_REMOVED lines=19> */
.L_x_4398:
[----:B------:R-:W-:Y:S05]  /*b290*/  BSYNC B1 ;  /* 0x0000000000017941 */ /* 0x000fea0003800000 */
.L_x_4397:
[----:B-12---:R1:W2:Y:S01]  /*b2a0*/  SHFL.IDX PT, R9, R11, 0x1, 0x181f ;  /* 0x00381f000b097f89 */ /* 0x0062a200000e0000 */
        /* <DEDUP_REMOVED lines=10> */
[----:B--2---:R-:W-:Y:S02]  /*b350*/  @!P4 LEA.HI.X R3, R200, R9, R231, 0x1, P6 ;  /* 0x00000009c803c211 */ /* 0x004fe400030f0ce7 */
        /* <DEDUP_REMOVED lines=9> */
.L_x_4400:
[----:B------:R-:W-:Y:S05]  /*b3f0*/  BSYNC B1 ;  /* 0x0000000000017941 */ /* 0x000fea0003800000 */
.L_x_4399:
[----:B--2---:R2:W0:Y:S01]  /*b400*/  SHFL.IDX PT, R9, R11, 0x2, 0x181f ;  /* 0x00581f000b097f89 */ /* 0x00442200000e0000 */
        /* <DEDUP_REMOVED lines=20> */
.L_x_4402:
[----:B------:R-:W-:Y:S05]  /*b550*/  BSYNC B1 ;  /* 0x0000000000017941 */ /* 0x000fea0003800000 */
.L_x_4401:
[----:B------:R-:W-:Y:S01]  /*b560*/  VIADD R0, R12, 0x60 ;  /* 0x000000600c007836 */ /* 0x000fe20000000000 */
[----:B-123--:R-:W1:Y:S04]  /*b570*/  SHFL.IDX PT, R11, R11, 0x3, 0x181f ;  /* 0x00781f000b0b7f89 */ /* 0x00ee6800000e0000 */
[----:B------:R-:W-:Y:S01]  /*b580*/  ISETP.GE.AND P0, PT, R0, R33, PT ;  /* 0x000000210000720c */ /* 0x000fe20003f06270 */
[----:B0-----:R0:W2:-:S12]  /*b590*/  SHFL.IDX PT, R9, R10, 0x3, 0x181f ;  /* 0x00781f000a097f89 */ /* 0x00109800000e0000 */
        /* <DEDUP_REMOVED lines=10> */
[----:B----4-:R-:W-:Y:S01]  /*b640*/  @!P5 LEA.HI.X R7, R204, R11, R229, 0x1, P2 ;  /* 0x0000000bcc07d211 */ /* 0x010fe200010f0ce5 */
        /* <DEDUP_REMOVED lines=9> */
.L_x_4396:
[----:B------:R-:W1:Y:S01]  /*b6e0*/  LDC R8, c[0x0][0xce8] ;  /* 0x00033a00ff087b82 */ /* 0x000e620000000800 */
[----:B------:R-:W-:Y:S01]  /*b6f0*/  R2UR UR6, R219 ;  /* 0x00000000db0672ca */ /* 0x000fe200000e0000 */
[----:B------:R-:W-:Y:S01]  /*b700*/  BSSY B1, `(.L_x_4404) ;  /* 0x0000034000017945 */ /* 0x000fe20003800000 */
[----:B------:R-:W-:Y:S01]  /*b710*/  R2UR UR5, R220 ;  /* 0x00000000dc0572ca */ /* 0x000fe200000e0000 */
[----:B------:R-:W-:Y:S01]  /*b720*/  IMAD R6, R218, 0x20, R221 ;  /* 0x00000020da067824 */ /* 0x000fe200078e02dd */
[----:B------:R-:W-:-:S09]  /*b730*/  ISETP.GE.AND P0, PT, R232, 0x80, PT ;  /* 0x00000080e800780c */ /* 0x000fd20003f06270 */
[----:B------:R-:W-:Y:S02]  /*b740*/  USHF.R.S32.HI UR8, URZ, 0x1f, UR6 ;  /* 0x0000001f3f087899 */ /* 0x000fe40008011406 */
[----:B------:R-:W-:Y:S01]  /*b750*/  USHF.R.S32.HI UR9, URZ, 0x1f, UR5 ;  /* 0x0000001f3f097899 */ /* 0x000fe20008011405 */
[----:B-1----:R-:W-:-:S13]  /*b760*/  ISETP.NE.AND P1, PT, R8, 0x1, PT ;  /* 0x000000010800780c */ /* 0x002fda0003f25270 */
[----:B------:R-:W1:Y:S08]  /*b770*/  @P1 LDC R9, c[0x0][0xcec] ;  /* 0x00033b00ff091b82 */ /* 0x000e700000000800 */
[----:B------:R-:W2:Y:S01]  /*b780*/  @P1 LDC R11, c[0x0][0xcf0] ;  /* 0x00033c00ff0b1b82 */ /* 0x000ea20000000800 */
[----:B------:R-:W-:Y:S05]  /*b790*/  @P0 BRA `(.L_x_4405) ;  /* 0x0000000000a80947 */ /* 0x000fea0003800000 */
[----:B------:R-:W3:Y:S01]  /*b7a0*/  S2R R0, SR_TID.X ;  /* 0x0000000000007919 */ /* 0x000ee20000002100 */
[----:B------:R-:W4:Y:S01]  /*b7b0*/  LDC R3, c[0x0][0xce8] ;  /* 0x00033a00ff037b82 */ /* 0x000f220000000800 */
[----:B------:R-:W-:Y:S01]  /*b7c0*/  IMAD.U32 R4, RZ, RZ, UR38 ;  /* 0x00000026ff047e24 */ /* 0x000fe2000f8e00ff */
[----:B------:R-:W-:Y:S02]  /*b7d0*/  ULDC UR5, c[0x0][0xb88] ;  /* 0x0002e20000057ab9 */ /* 0x000fe40000000800 */
[----:B----4-:R-:W-:Y:S02]  /*b7e0*/  IMAD R5, R3, UR5, RZ ;  /* 0x0000000503057c24 */ /* 0x010fe4000f8e02ff */
[----:B---3--:R-:W-:-:S04]  /*b7f0*/  IADD3 R4, R4, -0x80, R0 ;  /* 0xffffff8004047810 */ /* 0x008fc80007ffe000 */
[----:B------:R-:W-:-:S13]  /*b800*/  ISETP.GE.AND P0, PT, R4, R5, PT ;  /* 0x000000050400720c */ /* 0x000fda0003f06270 */
[----:B------:R-:W-:Y:S05]  /*b810*/  @P0 BRA `(.L_x_4405) ;  /* 0x0000000000880947 */ /* 0x000fea0003800000 */
[----:B------:R-:W-:Y:S01]  /*b820*/  ISETP.NE.AND P0, PT, R3, 0x1, PT ;  /* 0x000000010300780c */ /* 0x000fe20003f05270 */
[----:B------:R-:W-:Y:S01]  /*b830*/  ULDC.64 UR10, c[0x0][0xc90] ;  /* 0x00032400000a7ab9 */ /* 0x000fe20000000a00 */
[----:B------:R-:W-:Y:S01]  /*b840*/  R2UR UR13, R219 ;  /* 0x00000000db0d72ca */ /* 0x000fe200000e0000 */
[----:B------:R-:W-:Y:S01]  /*b850*/  UIMAD UR5, UR8, UR10, URZ ;  /* 0x0000000a080572a4 */ /* 0x000fe2000f8e023f */
[----:B------:R-:W-:Y:S01]  /*b860*/  R2UR UR12, R220 ;  /* 0x00000000dc0c72ca */ /* 0x000fe200000e0000 */
[----:B------:R-:W-:-:S08]  /*b870*/  IMAD.MOV.U32 R2, RZ, RZ, R4 ;  /* 0x000000ffff027224 */ /* 0x000fd000078e0004 */
[----:B------:R-:W3:Y:S02]  /*b880*/  @P0 LDC R5, c[0x0][0xcec] ;  /* 0x00033b00ff050b82 */ /* 0x000ee40000000800 */
[----:B------:R-:W-:Y:S02]  /*b890*/  UIMAD.WIDE.U32 UR6, UR13, UR10, URZ ;  /* 0x0000000a0d0672a5 */ /* 0x000fe4000f8e003f */
[----:B------:R-:W-:-:S03]  /*b8a0*/  UIMAD UR5, UR13, UR11, UR5 ;  /* 0x0000000b0d0572a4 */ /* 0x000fc6000f8e0205 */
[----:B------:R-:W-:Y:S01]  /*b8b0*/  ULDC.64 UR10, c[0x0][0xc98] ;  /* 0x00032600000a7ab9 */ /* 0x000fe20000000a00 */
[----:B------:R-:W4:Y:S01]  /*b8c0*/  @P0 LDC R7, c[0x0][0xcf0] ;  /* 0x00033c00ff070b82 */ /* 0x000f220000000800 */
[----:B------:R-:W-:Y:S02]  /*b8d0*/  UIADD3 UR7, UR7, UR5, URZ ;  /* 0x0000000507077290 */ /* 0x000fe4000fffe03f */
[----:B------:R-:W-:Y:S02]  /*b8e0*/  UIMAD UR5, UR9, UR10, URZ ;  /* 0x0000000a090572a4 */ /* 0x000fe4000f8e023f */
[----:B------:R-:W-:Y:S02]  /*b8f0*/  UIMAD.WIDE.U32 UR6, UR12, UR10, UR6 ;  /* 0x0000000a0c0672a5 */ /* 0x000fe4000f8e0006 */
[----:B------:R-:W-:-:S03]  /*b900*/  UIMAD UR5, UR12, UR11, UR5 ;  /* 0x0000000b0c0572a4 */ /* 0x000fc6000f8e0205 */
[----:B------:R-:W-:Y:S01]  /*b910*/  ULDC.64 UR10, c[0x0][0xc88] ;  /* 0x00032200000a7ab9 */ /* 0x000fe20000000a00 */
[----:B---3--:R-:W-:-:S05]  /*b920*/  @P0 IMAD.HI.U32 R0, R4, R5, RZ ;  /* 0x0000000504000227 */ /* 0x008fca00078e00ff */
[----:B----4-:R-:W-:-:S05]  /*b930*/  @P0 SHF.R.U32.HI R2, RZ, R7, R0 ;  /* 0x00000007ff020219 */ /* 0x010fca0000011600 */
        /* <DEDUP_REMOVED lines=16> */
.L_x_4405:
[----:B------:R-:W-:Y:S05]  /*ba40*/  BSYNC B1 ;  /* 0x0000000000017941 */ /* 0x000fea0003800000 */
.L_x_4404:
[----:B------:R-:W-:Y:S01]  /*ba50*/  R2UR UR13, R219 ;  /* 0x00000000db0d72ca */ /* 0x000fe200000e0000 */
[----:B------:R-:W-:Y:S01]  /*ba60*/  ULDC.64 UR10, c[0x0][0xbe8] ;  /* 0x0002fa00000a7ab9 */ /* 0x000fe20000000a00 */
[----:B------:R-:W-:Y:S01]  /*ba70*/  R2UR UR12, R220 ;  /* 0x00000000dc0c72ca */ /* 0x000fe200000e0000 */
[----:B------:R-:W-:Y:S01]  /*ba80*/  UIMAD UR5, UR8, UR10, URZ ;  /* 0x0000000a080572a4 */ /* 0x000fe2000f8e023f */
[----:B------:R-:W-:Y:S01]  /*ba90*/  VIADD R6, R6, UR38 ;  /* 0x0000002606067c36 */ /* 0x000fe20008000000 */
[----:B------:R-:W-:Y:S01]  /*baa0*/  BSSY B1, `(.L_x_4406) ;  /* 0x000003c000017945 */ /* 0x000fe20003800000 */
[----:B------:R-:W-:Y:S02]  /*bab0*/  VIADD R10, R221, UR38 ;  /* 0x00000026dd0a7c36 */ /* 0x000fe40008000000 */
[----:B-1----:R-:W-:-:S04]  /*bac0*/  @P1 IMAD.HI.U32 R0, R6, R9, RZ ;  /* 0x0000000906001227 */ /* 0x002fc800078e00ff */
[----:B---3--:R-:W-:Y:S01]  /*bad0*/  IMAD.MOV.U32 R5, RZ, RZ, R6 ;  /* 0x000000ffff057224 */ /* 0x008fe200078e0006 */
[----:B------:R-:W-:Y:S01]  /*bae0*/  UIMAD.WIDE.U32 UR6, UR13, UR10, URZ ;  /* 0x0000000a0d0672a5 */ /* 0x000fe2000f8e003f */
[----:B--2---:R-:W-:Y:S01]  /*baf0*/  @P1 SHF.R.U32.HI R5, RZ, R11, R0 ;  /* 0x0000000bff051219 */ /* 0x004fe20000011600 */
[----:B------:R-:W-:-:S03]  /*bb00*/  UIMAD UR5, UR13, UR11, UR5 ;  /* 0x0000000b0d0572a4 */ /* 0x000fc6000f8e0205 */
[----:B------:R-:W-:Y:S01]  /*bb10*/  ULDC.64 UR10, c[0x0][0xbf0] ;  /* 0x0002fc00000a7ab9 */ /* 0x000fe20000000a00 */
[----:B------:R-:W-:Y:S01]  /*bb20*/  UIADD3 UR7, UR7, UR5, URZ ;  /* 0x0000000507077290 */ /* 0x000fe2000fffe03f */
[--C-:B------:R-:W-:Y:S01]  /*bb30*/  SHF.R.S32.HI R0, RZ, 0x1f, R5.reuse ;  /* 0x0000001fff007819 */ /* 0x100fe20000011405 */
[----:B------:R-:W-:Y:S01]  /*bb40*/  UIMAD UR5, UR9, UR10, URZ ;  /* 0x0000000a090572a4 */ /* 0x000fe2000f8e023f */
[----:B------:R-:W-:Y:S01]  /*bb50*/  IMAD.MOV R7, RZ, RZ, -R5 ;  /* 0x000000ffff077224 */ /* 0x000fe200078e0a05 */
[----:B------:R-:W-:Y:S02]  /*bb60*/  UIMAD.WIDE.U32 UR6, UR12, UR10, UR6 ;  /* 0x0000000a0c0672a5 */ /* 0x000fe4000f8e0006 */
[----:B------:R-:W-:Y:S01]  /*bb70*/  UIMAD UR5, UR12, UR11, UR5 ;  /* 0x0000000b0c0572a4 */ /* 0x000fe2000f8e0205 */
[----:B------:R-:W-:Y:S01]  /*bb80*/  IMAD R7, R8, R7, R6 ;  /* 0x0000000708077224 */ /* 0x000fe200078e0206 */
[----:B------:R-:W-:Y:S02]  /*bb90*/  ULDC.64 UR8, c[0x0][0xbe0] ;  /* 0x0002f80000087ab9 */ /* 0x000fe40000000a00 */
[----:B------:R-:W-:Y:S01]  /*bba0*/  UIADD3 UR5, UR7, UR5, URZ ;  /* 0x0000000507057290 */ /* 0x000fe2000fffe03f */
[----:B------:R-:W-:-:S02]  /*bbb0*/  IMAD R0, R0, UR8, RZ ;  /* 0x0000000800007c24 */ /* 0x000fc4000f8e02ff */
[----:B------:R-:W-:Y:S02]  /*bbc0*/  IMAD.U32 R3, RZ, RZ, UR7 ;  /* 0x00000007ff037e24 */ /* 0x000fe4000f8e00ff */
        /* <DEDUP_REMOVED lines=18> */
[----:B------:R1:W2:Y:S01]  /*bcf0*/  SHFL.IDX PT, R5, R4, RZ, 0x181f ;  /* 0x00181fff04057589 */ /* 0x0002a200000e0000 */
[-C--:B------:R-:W-:Y:S01]  /*bd00*/  ISETP.GE.AND P1, PT, R0, R9.reuse, PT ;  /* 0x000000090000720c */ /* 0x080fe20003f26270 */
[----:B------:R-:W-:Y:S02]  /*bd10*/  VIADD R0, R10, 0x40 ;  /* 0x000000400a007836 */ /* 0x000fe40000000000 */
[----:B------:R1:W3:Y:S03]  /*bd20*/  SHFL.IDX PT, R3, R6, RZ, 0x181f ;  /* 0x00181fff06037589 */ /* 0x0002e600000e0000 */
[----:B------:R-:W-:Y:S01]  /*bd30*/  ISETP.GE.AND P0, PT, R0, R9, PT ;  /* 0x000000090000720c */ /* 0x000fe20003f06270 */
[----:B------:R-:W-:-:S12]  /*bd40*/  @P2 BRA `(.L_x_4407) ;  /* 0x0000000000442947 */ /* 0x000fd80003800000 */
[----:B------:R-:W-:Y:S02]  /*bd50*/  ULDC UR5, c[0x0][0xbc8] ;  /* 0x0002f20000057ab9 */ /* 0x000fe40000000800 */
[----:B------:R-:W-:Y:S02]  /*bd60*/  ISETP.GE.AND P5, PT, R200, UR5, PT ;  /* 0x00000005c8007c0c */ /* 0x000fe4000bfa6270 */
[----:B------:R-:W-:Y:S02]  /*bd70*/  ISETP.GE.AND P4, PT, R205, UR5, PT ;  /* 0x00000005cd007c0c */ /* 0x000fe4000bf86270 */
[----:B------:R-:W-:Y:S02]  /*bd80*/  ISETP.GE.AND P3, PT, R204, UR5, PT ;  /* 0x00000005cc007c0c */ /* 0x000fe4000bf66270 */
[----:B------:R-:W-:-:S07]  /*bd90*/  ISETP.GE.AND P2, PT, R206, UR5, PT ;  /* 0x00000005ce007c0c */ /* 0x000fce000bf46270 */
[----:B--2---:R-:W-:-:S04]  /*bda0*/  @!P5 LEA R12, P6, R200, R5, 0x1 ;  /* 0x00000005c80cd211 */ /* 0x004fc800078c08ff */
[----:B---3--:R-:W-:Y:S02]  /*bdb0*/  @!P5 LEA.HI.X R13, R200, R3, R231, 0x1, P6 ;  /* 0x00000003c80dd211 */ /* 0x008fe400030f0ce7 */
        /* <DEDUP_REMOVED lines=10> */
.L_x_4407:
[----:B------:R-:W-:Y:S05]  /*be60*/  BSYNC B1 ;  /* 0x0000000000017941 */ /* 0x000fea0003800000 */
.L_x_4406:
[----:B---34-:R3:W4:Y:S01]  /*be70*/  SHFL.IDX PT, R3, R6, 0x1, 0x181f ;  /* 0x00381f0006037f89 */ /* 0x01872200000e0000 */
[----:B------:R-:W-:Y:S03]  /*be80*/  BSSY B1, `(.L_x_4408) ;  /* 0x0000014000017945 */ /* 0x000fe60003800000 */
[----:B--2---:R3:W2:Y:S01]  /*be90*/  SHFL.IDX PT, R5, R4, 0x1, 0x181f ;  /* 0x00381f0004057f89 */ /* 0x0046a200000e0000 */
[----:B------:R-:W-:Y:S05]  /*bea0*/  @P1 BRA `(.L_x_4409) ;  /* 0x0000000000441947 */ /* 0x000fea0003800000 */
[----:B------:R-:W-:Y:S02]  /*beb0*/  ULDC UR5, c[0x0][0xbc8] ;  /* 0x0002f20000057ab9 */ /* 0x000fe40000000800 */
[----:B------:R-:W-:Y:S02]  /*bec0*/  ISETP.GE.AND P4, PT, R200, UR5, PT ;  /* 0x00000005c8007c0c */ /* 0x000fe4000bf86270 */
[----:B------:R-:W-:Y:S02]  /*bed0*/  ISETP.GE.AND P3, PT, R205, UR5, PT ;  /* 0x00000005cd007c0c */ /* 0x000fe4000bf66270 */
[----:B------:R-:W-:Y:S02]  /*bee0*/  ISETP.GE.AND P2, PT, R204, UR5, PT ;  /* 0x00000005cc007c0c */ /* 0x000fe4000bf46270 */
[----:B------:R-:W-:-:S07]  /*bef0*/  ISETP.GE.AND P1, PT, R206, UR5, PT ;  /* 0x00000005ce007c0c */ /* 0x000fce000bf26270 */
[CC--:B--2---:R-:W-:Y:S02]  /*bf00*/  @!P4 LEA R12, P6, R200.reuse, R5.reuse, 0x1 ;  /* 0x00000005c80cc211 */ /* 0x0c4fe400078c08ff */
        /* <DEDUP_REMOVED lines=11> */
.L_x_4409:
[----:B------:R-:W-:Y:S05]  /*bfc0*/  BSYNC B1 ;  /* 0x0000000000017941 */ /* 0x000fea0003800000 */
.L_x_4408:
[----:B--2-4-:R2:W4:Y:S01]  /*bfd0*/  SHFL.IDX PT, R3, R6, 0x2, 0x181f ;  /* 0x00581f0006037f89 */ /* 0x01452200000e0000 */
        /* <DEDUP_REMOVED lines=20> */
.L_x_4411:
[----:B------:R-:W-:Y:S05]  /*c120*/  BSYNC B1 ;  /* 0x0000000000017941 */ /* 0x000fea0003800000 */
.L_x_4410:
[----:B------:R-:W-:Y:S01]  /*c130*/  VIADD R0, R10, 0x60 ;  /* 0x000000600a007836 */ /* 0x000fe20000000000 */
[----:B0---4-:R0:W4:Y:S04]  /*c140*/  SHFL.IDX PT, R3, R6, 0x3, 0x181f ;  /* 0x00781f0006037f89 */ /* 0x01112800000e0000 */
[----:B------:R-:W-:Y:S01]  /*c150*/  ISETP.GE.AND P0, PT, R0, R9, PT ;  /* 0x000000090000720c */ /* 0x000fe20003f06270 */
[----:B------:R0:W0:-:S12]  /*c160*/  SHFL.IDX PT, R5, R4, 0x3, 0x181f ;  /* 0x00781f0004057f89 */ /* 0x00001800000e0000 */
[----:B------:R-:W-:Y:S05]  /*c170*/  @P0 BRA `(.L_x_4403) ;  /* 0x0000000000440947 */ /* 0x000fea0003800000 */
[----:B------:R-:W-:Y:S02]  /*c180*/  ULDC UR5, c[0x0][0xbc8] ;  /* 0x0002f20000057ab9 */ /* 0x000fe40000000800 */
[----:B------:R-:W-:Y:S02]  /*c190*/  ISETP.GE.AND P3, PT, R200, UR5, PT ;  /* 0x00000005c8007c0c */ /* 0x000fe4000bf66270 */
[----:B------:R-:W-:Y:S02]  /*c1a0*/  ISETP.GE.AND P2, PT, R205, UR5, PT ;  /* 0x00000005cd007c0c */ /* 0x000fe4000bf46270 */
[----:B------:R-:W-:Y:S02]  /*c1b0*/  ISETP.GE.AND P1, PT, R204, UR5, PT ;  /* 0x00000005cc007c0c */ /* 0x000fe4000bf26270 */
[----:B------:R-:W-:-:S07]  /*c1c0*/  ISETP.GE.AND P0, PT, R206, UR5, PT ;  /* 0x00000005ce007c0c */ /* 0x000fce000bf06270 */
[-C--:B0123--:R-:W-:Y:S02]  /*c1d0*/  @!P3 LEA R6, P6, R200, R5.reuse, 0x1 ;  /* 0x00000005c806b211 */ /* 0x08ffe400078c08ff */
        /* <DEDUP_REMOVED lines=11> */
.L_x_4403:
[----:B------:R-:W-:Y:S05]  /*c290*/  BSYNC B0 ;  /* 0x0000000000007941 */ /* 0x000fea0003800000 */
.L_x_4395:
[----:B------:R-:W-:Y:S02]  /*c2a0*/  ULDC UR5, c[0x0][0xd38] ;  /* 0x00034e0000057ab9 */ /* 0x000fe40000000800 */
[----:B------:R-:W-:-:S06]  /*c2b0*/  UISETP.GE.AND UP0, UPT, UR4, UR5, UPT ;  /* 0x000000050400728c */ /* 0x000fcc000bf06270 */
[----:B------:R-:W-:-:S13]  /*c2c0*/  PLOP3.LUT P0, PT, PT, PT, UP0, 0x80, 0x0 ;  /* 0x000000000000781c */ /* 0x000fda0003f0f008 */
[----:B------:R-:W-:Y:S05]  /*c2d0*/  @!P0 BRA `(.L_x_4412) ;  /* 0xffffff4800e48947 */ /* 0x000fea000383ffff */
[----:B------:R-:W-:Y:S05]  /*c2e0*/  EXIT ;  /* 0x000000000000794d */ /* 0x000fea0003800000 */
.L_x_4359:
[----:B------:R-:W-:-:S08]  /*c2f0*/  NOP ;  /* 0x0000000000007918 */ /* 0x000fd00000000000 */
[----:B0-----:R-:W0:-:S00]  /*c300*/  USETMAXREG.DEALLOC.CTAPOOL 0x18 ;  /* 0x00000018000079c8 */ /* 0x001e0000080e0500 */
        /* <DEDUP_REMOVED lines=37> */
[----:B------:R-:W-:Y:S04]  /*c560*/  STL [R1+0x38], RZ ;  /* 0x000038ff01007387 */ /* 0x000fe80000100800 */
[----:B------:R1:W-:Y:S01]  /*c570*/  STL [R1+0x8], R2 ;  /* 0x0000080201007387 */ /* 0x0003e20000100800 */
[----:B0-----:R-:W-:-:S02]  /*c580*/  LOP3.LUT R3, R0, 0x40, RZ, 0xfc, !PT ;  /* 0x0000004000037812 */ /* 0x001fc400078efcff */
[C---:B-1----:R-:W-:Y:S02]  /*c590*/  LOP3.LUT R2, R0.reuse, 0x80, RZ, 0xfc, !PT ;  /* 0x0000008000027812 */ /* 0x042fe400078efcff */
[----:B------:R-:W-:-:S07]  /*c5a0*/  LOP3.LUT R0, R0, 0xc0, RZ, 0xfc, !PT ;  /* 0x000000c000007812 */ /* 0x000fce00078efcff */
.L_x_4509:
        /* <DEDUP_REMOVED lines=14> */
[----:B01--4-:R-:W-:Y:S05]  /*c690*/  @!P0 BRA `(.L_x_4414) ;  /* 0x0000000000208947 */ /* 0x013fea0003800000 */
        /* <DEDUP_REMOVED lines=8> */
.L_x_4414:
[----:B------:R-:W-:Y:S01]  /*c720*/  ULDC UR9, c[0x0][0xd54] ;  /* 0x0003550000097ab9 */ /* 0x000fe20000000800 */
[----:B------:R-:W-:Y:S01]  /*c730*/  UMOV UR5, UR8 ;  /* 0x0000000800057c82 */ /* 0x000fe20008000000 */
[----:B------:R-:W-:-:S11]  /*c740*/  UISETP.NE.AND UP0, UPT, UR9, 0x1, UPT ;  /* 0x000000010900788c */ /* 0x000fd6000bf05270 */
[----:B------:R-:W-:Y:S02]  /*c750*/  @UP0 ULDC.64 UR10, c[0x0][0xd58] ;  /* 0x00035600000a0ab9 */ /* 0x000fe40000000a00 */
[----:B------:R-:W-:-:S04]  /*c760*/  UIMAD.WIDE.U32 UR6, UR8, UR10, URZ ;  /* 0x0000000a080672a5 */ /* 0x000fc8000f8e003f */
[----:B------:R-:W-:-:S04]  /*c770*/  @UP0 USHF.R.U32.HI UR5, URZ, UR11, UR7 ;  /* 0x0000000b3f050299 */ /* 0x000fc80008011607 */
[----:B------:R-:W-:-:S12]  /*c780*/  UIMAD UR6, UR5, UR9, URZ ;  /* 0x00000009050672a4 */ /* 0x000fd8000f8e023f */
.L_x_4415:
        /* <DEDUP_REMOVED lines=63> */
.L_x_4417:
        /* <DEDUP_REMOVED lines=20> */
.L_x_4420:
[----:B------:R-:W-:Y:S05]  /*ccc0*/  BSYNC B6 ;  /* 0x0000000000067941 */ /* 0x000fea0003800000 */
.L_x_4419:
        /* <DEDUP_REMOVED lines=20> */
.L_x_4423:
        /* <DEDUP_REMOVED lines=15> */
.L_x_4422:
[----:B------:R-:W-:Y:S05]  /*cf00*/  BSYNC B6 ;  /* 0x0000000000067941 */ /* 0x000fea0003800000 */
.L_x_4421:
        /* <DEDUP_REMOVED lines=27> */
.L_x_4525:
        /* <DEDUP_REMOVED lines=9> */
.L_x_4528:
[----:B------:R-:W-:Y:S05]  /*d150*/  @!P6 BRA `(.L_x_4425) ;  /* 0x0000000000e0e947 */ /* 0x000fea0003800000 */
[----:B------:R-:W-:Y:S01]  /*d160*/  IMAD.MOV.U32 R16, RZ, RZ, R7 ;  /* 0x000000ffff107224 */ /* 0x000fe200078e0007 */
[----:B------:R-:W-:Y:S06]  /*d170*/  @!P1 BRA `(.L_x_4427) ;  /* 0x00000000004c9947 */ /* 0x000fec0003800000 */
[----:B------:R-:W2:Y:S01]  /*d180*/  LDC R6, c[0x0][0x43c] ;  /* 0x00010f00ff067b82 */ /* 0x000ea20000000800 */
[----:B------:R-:W-:Y:S01]  /*d190*/  IMAD.MOV.U32 R9, RZ, RZ, R0 ;  /* 0x000000ffff097224 */ /* 0x000fe200078e0000 */
[----:B------:R-:W-:Y:S01]  /*d1a0*/  ULDC.64 UR4, c[0x0][0x428] ;  /* 0x00010a0000047ab9 */ /* 0x000fe20000000a00 */
[----:B--2---:R-:W-:-:S13]  /*d1b0*/  ISETP.NE.AND P0, PT, R6, 0x1, PT ;  /* 0x000000010600780c */ /* 0x004fda0003f05270 */
[----:B-1----:R-:W1:Y:S02]  /*d1c0*/  @P0 LDC.64 R4, c[0x0][0x440] ;  /* 0x00011000ff040b82 */ /* 0x002e640000000a00 */
[----:B-1----:R-:W-:-:S04]  /*d1d0*/  @P0 IMAD.HI.U32 R0, R9, R4, RZ ;  /* 0x0000000409000227 */ /* 0x002fc800078e00ff */
        /* <DEDUP_REMOVED lines=13> */
.L_x_4427:
[----:B--2---:R-:W2:Y:S01]  /*d2b0*/  LDL R2, [R1+0x8] ;  /* 0x0000080001027983 */ /* 0x004ea20000100800 */
[----:B------:R-:W-:Y:S01]  /*d2c0*/  IMAD R0, R19, 0x8, R17 ;  /* 0x0000000813007824 */ /* 0x000fe200078e0211 */
[----:B--2---:R-:W-:-:S04]  /*d2d0*/  SHF.L.U32 R2, R2, 0x1f, RZ ;  /* 0x0000001f02027819 */ /* 0x004fc800000006ff */
[----:B------:R-:W2:Y:S02]  /*d2e0*/  SYNCS.PHASECHK.TRANS64.TRYWAIT P0, [R0+URZ+0x32440], R2 ;  /* 0x03244002000075a7 */ /* 0x000ea4000800017f */
[----:B--2---:R-:W-:Y:S05]  /*d2f0*/  @!P0 BRA `(.L_x_4428) ;  /* 0x0000004800048947 */ /* 0x004fea0003800000 */
.L_x_4529:
        /* <DEDUP_REMOVED lines=11> */
.L_x_4429:
[----:B--2---:R-:W2:Y:S01]  /*d3b0*/  LDL R2, [R1+0x1c] ;  /* 0x00001c0001027983 */ /* 0x004ea20000100800 */
[----:B------:R-:W-:Y:S01]  /*d3c0*/  R2UR UR33, R0 ;  /* 0x00000000002172ca */ /* 0x000fe200000e0000 */
[----:B------:R-:W-:Y:S01]  /*d3d0*/  IMAD R0, R19, 0x3000, R17 ;  /* 0x0000300013007824 */ /* 0x000fe200078e0211 */
[----:B------:R-:W-:Y:S01]  /*d3e0*/  UIADD3 UR4, UP0, UR38, 0x370, URZ ;  /* 0x0000037026047890 */ /* 0x000fe2000ff1e03f */
[----:B-----5:R-:W-:Y:S01]  /*d3f0*/  R2UR UR37, R16 ;  /* 0x00000000102572ca */ /* 0x020fe200000e0000 */
[----:B------:R-:W-:Y:S01]  /*d400*/  UMOV UR6, 0x0 ;  /* 0x0000000000067882 */ /* 0x000fe20000000000 */
[----:B------:R-:W-:Y:S01]  /*d410*/  UMOV UR7, 0x14f00000 ;  /* 0x14f0000000077882 */ /* 0x000fe20000000000 */
[----:B------:R-:W-:Y:S01]  /*d420*/  R2UR UR32, R0 ;  /* 0x00000000002072ca */ /* 0x000fe200000e0000 */
[----:B------:R-:W-:Y:S01]  /*d430*/  UIADD3.X UR5, URZ, UR39, URZ, UP0, !UPT ;  /* 0x000000273f057290 */ /* 0x000fe200087fe43f */
[----:B------:R-:W-:Y:S01]  /*d440*/  PLOP3.LUT P0, PT, PT, PT, PT, 0x80, 0x0 ;  /* 0x000000000000781c */ /* 0x000fe20003f0f070 */
[----:B------:R-:W-:Y:S01]  /*d450*/  UMOV UR34, URZ ;  /* 0x0000003f00227c82 */ /* 0x000fe20008000000 */
[----:B------:R-:W-:-:S03]  /*d460*/  LOP3.LUT R18, R18, 0xfffffffd, RZ, 0xc0, !PT ;  /* 0xfffffffd12127812 */ /* 0x000fc600078ec0ff */
[----:B------:R-:W-:-:S06]  /*d470*/  UIADD3 UR33, UR33, 0x32430, URZ ;  /* 0x0003243021217890 */ /* 0x000fcc000fffe03f */
[----:B------:R-:W-:Y:S02]  /*d480*/  UIADD3 UR32, UR32, 0x1c400, URZ ;  /* 0x0001c40020207890 */ /* 0x000fe4000fffe03f */
[----:B------:R-:W-:Y:S02]  /*d490*/  @P0 LOP3.LUT R18, R18, 0x2, RZ, 0xfc, !PT ;  /* 0x0000000212120812 */ /* 0x000fe400078efcff */
[----:B--2---:R-:W-:-:S13]  /*d4a0*/  R2UR UR35, R2 ;  /* 0x00000000022372ca */ /* 0x004fda00000e0000 */
[----:B------:R-:W-:-:S09]  /*d4b0*/  UIMAD UR35, UR35, 0x60, URZ ;  /* 0x00000060232378a4 */ /* 0x000fd2000f8e023f */
[----:B------:R2:W-:Y:S02]  /*d4c0*/  UTMALDG.4D [UR32], [UR4], desc[UR6] ;  /* 0x00000620040075b4 */ /* 0x0005e40008019000 */
[----:B--2---:R-:W-:Y:S01]  /*d4d0*/  NOP ;  /* 0x0000000000007918 */ /* 0x004fe20000000000 */
.L_x_4425:
[----:B------:R-:W-:Y:S05]  /*d4e0*/  WARPSYNC.ALL ;  /* 0x0000000000007948 */ /* 0x000fea0003800000 */
[----:B------:R-:W-:Y:S01]  /*d4f0*/  VIADD R0, R17, 0x18400 ;  /* 0x0001840011007836 */ /* 0x000fe20000000000 */
[----:B------:R-:W-:Y:S01]  /*d500*/  BAR.SYNC.DEFER_BLOCKING 0x8, 0x180 ;  /* 0x0206000000007b1d */ /* 0x000fe20000010000 */
[----:B------:R-:W-:Y:S02]  /*d510*/  USHF.R.S32.HI UR43, URZ, 0x1f, UR36 ;  /* 0x0000001f3f2b7899 */ /* 0x000fe40008011424 */
[----:B------:R-:W-:Y:S01]  /*d520*/  USHF.R.S32.HI UR37, URZ, 0x1f, UR40 ;  /* 0x0000001f3f257899 */ /* 0x000fe20008011428 */
[----:B------:R-:W-:-:S02]  /*d530*/  LOP3.LUT P0, RZ, R0, 0x3ff, RZ, 0xc0, !PT ;  /* 0x000003ff00ff7812 */ /* 0x000fc4000780c0ff */
[----:B------:R-:W-:Y:S11]  /*d540*/  BSSY B6, `(.L_x_4430) ;  /* 0x0000012000067945 */ /* 0x000ff60003800000 */
        /* <DEDUP_REMOVED lines=17> */
.L_x_4431:
[----:B------:R-:W-:Y:S05]  /*d660*/  BSYNC B6 ;  /* 0x0000000000067941 */ /* 0x000fea0003800000 */
.L_x_4430:
[----:B------:R-:W2:Y:S01]  /*d670*/  S2R R2, SR_TID.X ;  /* 0x0000000000027919 */ /* 0x000ea20000002100 */
[----:B------:R-:W3:Y:S01]  /*d680*/  LDC R6, c[0x0][0x448] ;  /* 0x00011200ff067b82 */ /* 0x000ee20000000800 */
[----:B------:R-:W-:Y:S01]  /*d690*/  ULDC.64 UR6, c[0x0][0x2d8] ;  /* 0x0000b60000067ab9 */ /* 0x000fe20000000a00 */
[----:B------:R-:W-:Y:S01]  /*d6a0*/  ULDC.64 UR8, c[0x0][0x2e0] ;  /* 0x0000b80000087ab9 */ /* 0x000fe20000000a00 */
[----:B-1----:R-:W1:Y:S01]  /*d6b0*/  S2R R4, SR_TID.X ;  /* 0x0000000000047919 */ /* 0x002e620000002100 */
[----:B------:R-:W-:Y:S02]  /*d6c0*/  UIMAD.WIDE.U32 UR4, UR36, UR6, URZ ;  /* 0x00000006240472a5 */ /* 0x000fe4000f8e003f */
[----:B------:R-:W-:-:S04]  /*d6d0*/  UIMAD UR6, UR43, UR6, URZ ;  /* 0x000000062b0672a4 */ /* 0x000fc8000f8e023f */
[----:B------:R-:W-:Y:S02]  /*d6e0*/  UIMAD UR6, UR36, UR7, UR6 ;  /* 0x00000007240672a4 */ /* 0x000fe4000f8e0206 */
[----:B------:R-:W-:Y:S02]  /*d6f0*/  UIMAD UR7, UR37, UR8, URZ ;  /* 0x00000008250772a4 */ /* 0x000fe4000f8e023f */
[----:B------:R-:W-:Y:S02]  /*d700*/  UIADD3 UR5, UR5, UR6, URZ ;  /* 0x0000000605057290 */ /* 0x000fe4000fffe03f */
[----:B------:R-:W-:Y:S02]  /*d710*/  UIMAD UR6, UR40, UR9, UR7 ;  /* 0x00000009280672a4 */ /* 0x000fe4000f8e0207 */
[----:B------:R-:W-:-:S04]  /*d720*/  UIMAD.WIDE.U32 UR4, UR40, UR8, UR4 ;  /* 0x00000008280472a5 */ /* 0x000fc8000f8e0004 */
[----:B------:R-:W-:Y:S01]  /*d730*/  UIADD3 UR6, UR5, UR6, URZ ;  /* 0x0000000605067290 */ /* 0x000fe2000fffe03f */
[----:B---3--:R-:W-:Y:S01]  /*d740*/  ISETP.NE.AND P0, PT, R6, 0x1, PT ;  /* 0x000000010600780c */ /* 0x008fe20003f05270 */
[----:B------:R-:W-:Y:S01]  /*d750*/  IMAD.U32 R5, RZ, RZ, UR5 ;  /* 0x00000005ff057e24 */ /* 0x000fe2000f8e00ff */
[----:B--2---:R-:W-:Y:S01]  /*d760*/  LOP3.LUT R0, R2, 0x7f, RZ, 0xc0, !PT ;  /* 0x0000007f02007812 */ /* 0x004fe200078ec0ff */
[----:B-1----:R-:W-:-:S03]  /*d770*/  IMAD.SHL.U32 R4, R4, 0x10, RZ ;  /* 0x0000001004047824 */ /* 0x002fc600078e00ff */
[----:B------:R-:W-:-:S07]  /*d780*/  SHF.R.U32.HI R0, RZ, 0x3, R0 ;  /* 0x00000003ff007819 */ /* 0x000fce0000011600 */
[----:B------:R-:W1:Y:S01]  /*d790*/  @P0 LDC R3, c[0x0][0x44c] ;  /* 0x00011300ff030b82 */ /* 0x000e620000000800 */
[----:B------:R-:W-:Y:S01]  /*d7a0*/  LOP3.LUT R4, R0, 0x70, R4, 0xf8, !PT ;  /* 0x0000007000047812 */ /* 0x000fe200078ef804 */
[----:B------:R-:W-:-:S04]  /*d7b0*/  IMAD.U32 R0, RZ, RZ, UR42 ;  /* 0x0000002aff007e24 */ /* 0x000fc8000f8e00ff */
[----:B0-----:R-:W-:Y:S02]  /*d7c0*/  IMAD R7, R0, 0x80, R4 ;  /* 0x0000008000077824 */ /* 0x001fe400078e0204 */
[----:B------:R-:W0:Y:S01]  /*d7d0*/  @P0 LDC R2, c[0x0][0x450] ;  /* 0x00011400ff020b82 */ /* 0x000e220000000800 */
[----:B------:R-:W-:Y:S01]  /*d7e0*/  IMAD.U32 R4, RZ, RZ, UR4 ;  /* 0x00000004ff047e24 */ /* 0x000fe2000f8e00ff */
[----:B------:R-:W-:Y:S01]  /*d7f0*/  ULDC.64 UR4, c[0x0][0x2d0] ;  /* 0x0000b40000047ab9 */ /* 0x000fe20000000a00 */
[----:B------:R-:W-:Y:S01]  /*d800*/  IMAD.MOV.U32 R0, RZ, RZ, R7 ;  /* 0x000000ffff007224 */ /* 0x000fe200078e0007 */
[----:B------:R2:W-:Y:S04]  /*d810*/  STL [R1+0x18], R7 ;  /* 0x0000180701007387 */ /* 0x0005e80000100800 */
[----:B------:R3:W5:Y:S01]  /*d820*/  LDL R8, [R1+0x4] ;  /* 0x0000040001087983 */ /* 0x0007620000100800 */
[----:B-1----:R-:W-:-:S05]  /*d830*/  @P0 IMAD.HI.U32 R3, R7, R3, RZ ;  /* 0x0000000307030227 */ /* 0x002fca00078e00ff */
[----:B0-----:R-:W-:Y:S01]  /*d840*/  @P0 SHF.R.U32.HI R0, RZ, R2, R3 ;  /* 0x00000002ff000219 */ /* 0x001fe20000011603 */
        /* <DEDUP_REMOVED lines=11> */
[----:B--2---:R-:W0:Y:S03]  /*d900*/  S2R R7, SR_TID.X ;  /* 0x0000000000077919 */ /* 0x004e260000002100 */
[----:B------:R-:W-:Y:S01]  /*d910*/  SHF.R.S32.HI R4, RZ, 0x1f, R0 ;  /* 0x0000001fff047819 */ /* 0x000fe20000011400 */
[----:B------:R-:W-:-:S04]  /*d920*/  IMAD.WIDE.U32 R2, R0, UR4, R2 ;  /* 0x0000000400027c25 */ /* 0x000fc8000f8e0002 */
[----:B------:R-:W-:Y:S01]  /*d930*/  IMAD R4, R4, UR4, RZ ;  /* 0x0000000404047c24 */ /* 0x000fe2000f8e02ff */
[----:B------:R-:W-:-:S03]  /*d940*/  ULDC UR4, c[0x0][0x2b8] ;  /* 0x0000ae0000047ab9 */ /* 0x000fc60000000800 */
[----:B------:R-:W-:Y:S01]  /*d950*/  IMAD R4, R0, UR5, R4 ;  /* 0x0000000500047c24 */ /* 0x000fe2000f8e0204 */
[----:B------:R-:W-:-:S03]  /*d960*/  LEA R0, P1, R2, UR6, 0x1 ;  /* 0x0000000602007c11 */ /* 0x000fc6000f8208ff */
[----:B------:R-:W-:Y:S02]  /*d970*/  IMAD.IADD R3, R3, 0x1, R4 ;  /* 0x0000000103037824 */ /* 0x000fe400078e0204 */
[----:B0-----:R-:W-:-:S05]  /*d980*/  IMAD.SHL.U32 R9, R7, 0x8, RZ ;  /* 0x0000000807097824 */ /* 0x001fca00078e00ff */
[----:B------:R-:W-:Y:S02]  /*d990*/  LOP3.LUT R9, R9, 0x38, RZ, 0xc0, !PT ;  /* 0x0000003809097812 */ /* 0x000fe400078ec0ff */
[----:B------:R-:W-:Y:S02]  /*d9a0*/  LOP3.LUT R7, R7, 0x7f, RZ, 0xc0, !PT ;  /* 0x0000007f07077812 */ /* 0x000fe400078ec0ff */
[----:B------:R-:W-:Y:S01]  /*d9b0*/  ISETP.GE.AND P0, PT, R9, UR4, PT ;  /* 0x0000000409007c0c */ /* 0x000fe2000bf06270 */
[----:B------:R-:W-:Y:S01]  /*d9c0*/  UMOV UR4, 0xffffffff ;  /* 0xffffffff00047882 */ /* 0x000fe20000000000 */
[----:B------:R-:W-:Y:S02]  /*d9d0*/  LEA.HI.X R3, R2, UR7, R3, 0x1, P1 ;  /* 0x0000000702037c11 */ /* 0x000fe400088f0c03 */
[----:B------:R-:W-:Y:S01]  /*d9e0*/  SHF.R.U32.HI R10, RZ, 0x3, R7 ;  /* 0x00000003ff0a7819 */ /* 0x000fe20000011607 */
[----:B---3--:R-:W-:Y:S08]  /*d9f0*/  BRA.DIV UR4, `(.L_x_4432) ;  /* 0x0000004204587947 */ /* 0x008ff0000b800000 */
[----:B------:R-:W-:Y:S01]  /*da00*/  ULDC UR4, c[0x0][0x288] ;  /* 0x0000a20000047ab9 */ /* 0x000fe20000000800 */
[----:B------:R-:W0:Y:S01]  /*da10*/  SHFL.IDX PT, R5, R0, RZ, 0x181f ;  /* 0x00181fff00057589 */ /* 0x000e2200000e0000 */
[----:B------:R-:W-:Y:S02]  /*da20*/  IMAD R2, R6, UR4, RZ ;  /* 0x0000000406027c24 */ /* 0x000fe4000f8e02ff */
[----:B------:R-:W-:Y:S01]  /*da30*/  IMAD.U32 R6, RZ, RZ, UR42 ;  /* 0x0000002aff067e24 */ /* 0x000fe2000f8e00ff */
[----:B------:R-:W1:Y:S03]  /*da40*/  SHFL.IDX PT, R4, R3, RZ, 0x181f ;  /* 0x00181fff03047589 */ /* 0x000e6600000e0000 */
[----:B------:R-:W-:Y:S01]  /*da50*/  IMAD R10, R6, 0x80, R10 ;  /* 0x00000080060a7824 */ /* 0x000fe200078e020a */
[----:B------:R-:W-:Y:S03]  /*da60*/  SHFL.IDX PT, R7, R3, 0x1, 0x181f ;  /* 0x00381f0003077f89 */ /* 0x000fe600000e0000 */
[C---:B------:R-:W-:Y:S01]  /*da70*/  VIADD R11, R10.reuse, 0x10 ;  /* 0x000000100a0b7836 */ /* 0x040fe20000000000 */
[-C--:B------:R-:W-:Y:S01]  /*da80*/  ISETP.GE.AND P3, PT, R10, R2.reuse, PT ;  /* 0x000000020a00720c */ /* 0x080fe20003f66270 */
[----:B------:R-:W2:Y:S03]  /*da90*/  SHFL.IDX PT, R6, R0, 0x1, 0x181f ;  /* 0x00381f0000067f89 */ /* 0x000ea600000e0000 */
[----:B------:R-:W-:Y:S01]  /*daa0*/  ISETP.GE.AND P1, PT, R11, R2, PT ;  /* 0x000000020b00720c */ /* 0x000fe20003f26270 */
[----:B------:R-:W-:Y:S04]  /*dab0*/  STL [R1+0x10], R10 ;  /* 0x0000100a01007387 */ /* 0x000fe80000100800 */
[----:B------:R3:W-:Y:S04]  /*dac0*/  STL [R1+0x20], R11 ;  /* 0x0000200b01007387 */ /* 0x0007e80000100800 */
[----:B0-----:R-:W-:-:S05]  /*dad0*/  @!P3 LEA R5, P2, R9, R5, 0x1 ;  /* 0x000000050905b211 */ /* 0x001fca00078408ff */
[----:B-1----:R-:W-:Y:S02]  /*dae0*/  @!P3 IMAD.X R4, RZ, RZ, R4, P2 ;  /* 0x000000ffff04b224 */ /* 0x002fe400010e0604 */
[----:B---3--:R-:W-:-:S03]  /*daf0*/  VIADD R11, R10, 0x20 ;  /* 0x000000200a0b7836 */ /* 0x008fc60000000000 */
[-C--:B------:R-:W-:Y:S02]  /*db00*/  @!P3 LOP3.LUT R5, R5, R4.reuse, RZ, 0x3c, !PT ;  /* 0x000000040505b212 */ /* 0x080fe400078e3cff */
[----:B------:R-:W-:Y:S02]  /*db10*/  STL [R1+0x24], R11 ;  /* 0x0000240b01007387 */ /* 0x000fe40000100800 */
[----:B------:R-:W-:-:S04]  /*db20*/  @!P3 LOP3.LUT R4, R5, R4, RZ, 0x3c, !PT ;  /* 0x000000040504b212 */ /* 0x000fc800078e3cff */
[----:B------:R-:W-:-:S05]  /*db30*/  @!P3 LOP3.LUT R5, R5, R4, RZ, 0x3c, !PT ;  /* 0x000000040505b212 */ /* 0x000fca00078e3cff */
[----:B-----5:R2:W-:Y:S02]  /*db40*/  @!P3 LDGSTS.E.BYPASS.LTC128B.128 [R8+0x18400], desc[UR60][R4.64], !P0 ;  /* 0x184000000408bfae */ /* 0x0205e4000c101d7c */
[----:B--2---:R-:W-:Y:S02]  /*db50*/  @!P1 LEA R4, P2, R9, R6, 0x1 ;  /* 0x0000000609049211 */ /* 0x004fe400078408ff */
[----:B------:R-:W-:Y:S03]  /*db60*/  SHFL.IDX PT, R6, R3, 0x3, 0x181f ;  /* 0x00781f0003067f89 */ /* 0x000fe600000e0000 */
[----:B------:R-:W-:Y:S02]  /*db70*/  @!P1 IMAD.X R5, RZ, RZ, R7, P2 ;  /* 0x000000ffff059224 */ /* 0x000fe400010e0607 */
        /* <DEDUP_REMOVED lines=55> */
.L_x_4546:
        /* <DEDUP_REMOVED lines=12> */
.L_x_4433:
        /* <DEDUP_REMOVED lines=35> */
.L_x_4435:
[----:B------:R-:W-:Y:S05]  /*e1e0*/  BSYNC B6 ;  /* 0x0000000000067941 */ /* 0x000fea0003800000 */
.L_x_4434:
        /* <DEDUP_REMOVED lines=62> */
[----:B--2---:R-:W-:-:S03]  /*e5d0*/  ISETP.GE.AND P5, PT, R10, R0, PT ;  /* 0x000000000a00720c */ /* 0x004fc60003fa6270 */
[----:B------:R-:W2:Y:S01]  /*e5e0*/  LDL.LU R10, [R1+0x28] ;  /* 0x00002800010a7983 */ /* 0x000ea20000300800 */
[----:B---3--:R-:W-:-:S03]  /*e5f0*/  ISETP.GE.AND P4, PT, R3, R0, PT ;  /* 0x000000000300720c */ /* 0x008fc60003f86270 */
[----:B------:R-:W0:Y:S04]  /*e600*/  SHFL.IDX PT, R3, R5, RZ, 0x181f ;  /* 0x00181fff05037589 */ /* 0x000e2800000e0000 */
[----:B------:R-:W3:Y:S02]  /*e610*/  LDL.LU R12, [R1+0x2c] ;  /* 0x00002c00010c7983 */ /* 0x000ee40000300800 */
        /* <DEDUP_REMOVED lines=65> */
.L_x_4564:
        /* <DEDUP_REMOVED lines=14> */
.L_x_4438:
[----:B------:R-:W-:Y:S05]  /*eb10*/  BSYNC B0 ;  /* 0x0000000000007941 */ /* 0x000fea0003800000 */
.L_x_4437:
[----:B------:R-:W-:Y:S01]  /*eb20*/  NOP ;  /* 0x0000000000007918 */ /* 0x000fe20000000000 */
[----:B------:R-:W-:-:S13]  /*eb30*/  PLOP3.LUT P0, PT, PT, PT, PT, 0x80, 0x0 ;  /* 0x000000000000781c */ /* 0x000fda0003f0f070 */
.L_x_4439:
        /* <DEDUP_REMOVED lines=18> */
.L_x_4565:
[----:B------:R-:W-:Y:S05]  /*ec60*/  BSYNC B0 ;  /* 0x0000000000007941 */ /* 0x000fea0003800000 */
.L_x_4440:
[----:B------:R-:W-:Y:S01]  /*ec70*/  LOP3.LUT P0, RZ, R18, 0x2, RZ, 0xc0, !PT ;  /* 0x0000000212ff7812 */ /* 0x000fe2000780c0ff */
[----:B------:R-:W-:-:S12]  /*ec80*/  BSSY B0, `(.L_x_4442) ;  /* 0x0000058000007945 */ /* 0x000fd80003800000 */
        /* <DEDUP_REMOVED lines=10> */
.L_x_4566:
[----:B------:R-:W-:Y:S05]  /*ed30*/  BSYNC B1 ;  /* 0x0000000000017941 */ /* 0x000fea0003800000 */
.L_x_4444:
        /* <DEDUP_REMOVED lines=9> */
.L_x_4447:
[----:B------:R-:W-:Y:S05]  /*edd0*/  BSYNC B1 ;  /* 0x0000000000017941 */ /* 0x000fea0003800000 */
.L_x_4446:
        /* <DEDUP_REMOVED lines=11> */
.L_x_4448:
        /* <DEDUP_REMOVED lines=15> */
.L_x_4449:
        /* <DEDUP_REMOVED lines=15> */
.L_x_4450:
        /* <DEDUP_REMOVED lines=15> */
.L_x_4451:
        /* <DEDUP_REMOVED lines=10> */
.L_x_4443:
[----:B------:R-:W-:Y:S05]  /*f200*/  BSYNC B0 ;  /* 0x0000000000007941 */ /* 0x000fea0003800000 */
.L_x_4442:
[----:B------:R-:W-:-:S06]  /*f210*/  UISETP.GE.AND UP0, UPT, UR41, 0x2, UPT ;  /* 0x000000022900788c */ /* 0x000fcc000bf06270 */
[----:B------:R-:W-:-:S13]  /*f220*/  PLOP3.LUT P0, PT, PT, PT, UP0, 0x80, 0x0 ;  /* 0x000000000000781c */ /* 0x000fda0003f0f008 */
[----:B------:R-:W-:Y:S05]  /*f230*/  @!P0 BRA `(.L_x_4452) ;  /* 0x0000001c00748947 */ /* 0x000fea0003800000 */
[----:B------:R-:W-:Y:S02]  /*f240*/  ULOP3.LUT UR4, UR41, 0x1, URZ, 0xc0, !UPT ;  /* 0x0000000129047892 */ /* 0x000fe4000f8ec03f */
[----:B--2---:R-:W-:Y:S02]  /*f250*/  IMAD.U32 R6, RZ, RZ, UR41 ;  /* 0x00000029ff067e24 */ /* 0x004fe4000f8e00ff */
[----:B------:R-:W-:Y:S02]  /*f260*/  UISETP.NE.U32.AND UP0, UPT, UR4, 0x1, UPT ;  /* 0x000000010400788c */ /* 0x000fe4000bf05070 */
[----:B------:R-:W-:-:S04]  /*f270*/  VIADD R6, R6, 0xfffffffe ;  /* 0xfffffffe06067836 */ /* 0x000fc80000000000 */
[----:B0-----:R-:W-:Y:S01]  /*f280*/  IMAD.MOV.U32 R0, RZ, RZ, R6 ;  /* 0x000000ffff007224 */ /* 0x001fe200078e0006 */
[----:B------:R-:W-:-:S13]  /*f290*/  PLOP3.LUT P0, PT, PT, PT, UP0, 0x80, 0x0 ;  /* 0x000000000000781c */ /* 0x000fda0003f0f008 */
[----:B------:R-:W-:Y:S05]  /*f2a0*/  @!P0 BRA `(.L_x_4453) ;  /* 0x0000000800708947 */ /* 0x000fea0003800000 */
        /* <DEDUP_REMOVED lines=10> */
[----:B------:R-:W-:Y:S01]  /*f350*/  LOP3.LUT P2, RZ, R18, 0x1, RZ, 0xc0, !PT ;  /* 0x0000000112ff7812 */ /* 0x000fe2000784c0ff */
[----:B------:R-:W-:-:S12]  /*f360*/  IMAD.MOV.U32 R0, RZ, RZ, R6 ;  /* 0x000000ffff007224 */ /* 0x000fd800078e0006 */
[----:B------:R-:W-:Y:S05]  /*f370*/  @!P2 BRA `(.L_x_4456) ;  /* 0x000000000050a947 */ /* 0x000fea0003800000 */
[----:B-1----:R-:W2:Y:S01]  /*f380*/  LDL R5, [R1+0xc] ;  /* 0x00000c0001057983 */ /* 0x002ea20000100800 */
        /* <DEDUP_REMOVED lines=13> */
[C---:B---3--:R-:W-:Y:S02]  /*f460*/  IMAD R7, R9.reuse, UR5, R7 ;  /* 0x0000000509077c24 */ /* 0x048fe4000f8e0207 */
[----:B------:R-:W-:-:S04]  /*f470*/  IMAD.WIDE.U32 R4, R9, UR4, R4 ;  /* 0x0000000409047c25 */ /* 0x000fc8000f8e0004 */
[----:B------:R-:W-:Y:S01]  /*f480*/  IMAD.IADD R7, R7, 0x1, R5 ;  /* 0x0000000107077824 */ /* 0x000fe200078e0205 */
[----:B-1----:R-:W-:-:S04]  /*f490*/  LEA R2, P0, R4, R2, 0x2 ;  /* 0x0000000204027211 */ /* 0x002fc800078010ff */
[----:B------:R-:W-:-:S05]  /*f4a0*/  LEA.HI.X R3, R4, R3, R7, 0x2, P0 ;  /* 0x0000000304037211 */ /* 0x000fca00000f1407 */
[----:B------:R2:W5:Y:S04]  /*f4b0*/  LDG.E R16, desc[UR60][R2.64] ;  /* 0x0000003c02107981 */ /* 0x000568000c1e1900 */
.L_x_4456:
[----:B--2---:R-:W1:Y:S01]  /*f4c0*/  S2R R2, SR_TID.X ;  /* 0x0000000000027919 */ /* 0x004e620000002100 */
[----:B------:R-:W-:Y:S01]  /*f4d0*/  IMAD R3, R19, 0x8, R17 ;  /* 0x0000000813037824 */ /* 0x000fe200078e0211 */
[----:B------:R-:W-:Y:S01]  /*f4e0*/  BSSY B1, `(.L_x_4457) ;  /* 0x0000006000017945 */ /* 0x000fe20003800000 */
[----:B-1----:R-:W-:Y:S02]  /*f4f0*/  LOP3.LUT R4, R2, 0x7f, RZ, 0xc0, !PT ;  /* 0x0000007f02047812 */ /* 0x002fe400078ec0ff */
[----:B------:R-:W-:Y:S02]  /*f500*/  SHF.L.U32 R2, R8, 0x1f, RZ ;  /* 0x0000001f08027819 */ /* 0x000fe400000006ff */
[----:B------:R-:W-:Y:S02]  /*f510*/  ISETP.NE.AND P1, PT, R4, RZ, PT ;  /* 0x000000ff0400720c */ /* 0x000fe40003f25270 */
[----:B------:R-:W1:Y:S02]  /*f520*/  SYNCS.PHASECHK.TRANS64.TRYWAIT P0, [R3+URZ+0x32440], R2 ;  /* 0x03244002030075a7 */ /* 0x000e64000800017f */
[----:B-1----:R-:W-:Y:S09]  /*f530*/  @!P0 BRA `(.L_x_4458) ;  /* 0x0000003c00bc8947 */ /* 0x002ff20003800000 */
.L_x_4567:
[----:B------:R-:W-:Y:S05]  /*f540*/  BSYNC B1 ;  /* 0x0000000000017941 */ /* 0x000fea0003800000 */
.L_x_4457:
        /* <DEDUP_REMOVED lines=9> */
.L_x_4460:
[----:B------:R-:W-:Y:S05]  /*f5e0*/  BSYNC B1 ;  /* 0x0000000000017941 */ /* 0x000fea0003800000 */
.L_x_4459:
        /* <DEDUP_REMOVED lines=12> */
.L_x_4461:
        /* <DEDUP_REMOVED lines=12> */
.L_x_4568:
[----:B------:R-:W-:Y:S05]  /*f770*/  BSYNC B1 ;  /* 0x0000000000017941 */ /* 0x000fea0003800000 */
.L_x_4462:
        /* <DEDUP_REMOVED lines=11> */
.L_x_4465:
[----:B------:R-:W-:Y:S05]  /*f830*/  BSYNC B1 ;  /* 0x0000000000017941 */ /* 0x000fea0003800000 */
.L_x_4464:
        /* <DEDUP_REMOVED lines=10> */
.L_x_4466:
        /* <DEDUP_REMOVED lines=15> */
.L_x_4467:
        /* <DEDUP_REMOVED lines=15> */
.L_x_4468:
        /* <DEDUP_REMOVED lines=15> */
.L_x_4469:
        /* <DEDUP_REMOVED lines=8> */
[----:B--2---:R-:W-:Y:S05]  /*fc30*/  @P0 BRA.U.ANY `(.L_x_4469) ;  /* 0xfffffffd00dc0947 */ /* 0x004fea000393ffff */
.L_x_4455:
[----:B------:R-:W-:Y:S05]  /*fc40*/  BSYNC B0 ;  /* 0x0000000000007941 */ /* 0x000fea0003800000 */
.L_x_4454:
[----:B------:R-:W-:-:S06]  /*fc50*/  UIADD3 UR4, UR41, -0x3, URZ ;  /* 0xfffffffd29047890 */ /* 0x000fcc000fffe03f */
[----:B------:R-:W-:-:S07]  /*fc60*/  IMAD.U32 R0, RZ, RZ, UR4 ;  /* 0x00000004ff007e24 */ /* 0x000fce000f8e00ff */
.L_x_4453:
[----:B------:R-:W-:Y:S01]  /*fc70*/  ISETP.NE.AND P0, PT, R6, RZ, PT ;  /* 0x000000ff0600720c */ /* 0x000fe20003f05270 */
[----:B------:R-:W-:-:S12]  /*fc80*/  BSSY B0, `(.L_x_4452) ;  /* 0x0000138000007945 */ /* 0x000fd80003800000 */
[----:B------:R-:W-:Y:S05]  /*fc90*/  @!P0 BRA `(.L_x_4470) ;  /* 0x0000001000d88947 */ /* 0x000fea0003800000 */
.L_x_4503:
[----:B--2---:R-:W2:Y:S01]  /*fca0*/  LDL.LU R2, [R1+0x8] ;  /* 0x0000080001027983 */ /* 0x004ea20000300800 */
        /* <DEDUP_REMOVED lines=32> */
.L_x_4473:
        /* <DEDUP_REMOVED lines=8> */
.L_x_4569:
[----:B------:R-:W-:Y:S05]  /*ff30*/  BSYNC B2 ;  /* 0x0000000000027941 */ /* 0x000fea0003800000 */
.L_x_4474:
        /* <DEDUP_REMOVED lines=9> */
.L_x_4477:
[----:B------:R-:W-:Y:S05]  /*ffd0*/  BSYNC B2 ;  /* 0x0000000000027941 */ /* 0x000fea0003800000 */
.L_x_4476:
        /* <DEDUP_REMOVED lines=11> */
.L_x_4478:
        /* <DEDUP_REMOVED lines=13> */
.L_x_4570:
[----:B------:R-:W-:Y:S05]  /*10160*/  BSYNC B2 ;  /* 0x0000000000027941 */ /* 0x000fea0003800000 */
.L_x_4479:
        /* <DEDUP_REMOVED lines=11> */
.L_x_4482:
[----:B------:R-:W-:Y:S05]  /*10220*/  BSYNC B2 ;  /* 0x0000000000027941 */ /* 0x000fea0003800000 */
.L_x_4481:
        /* <DEDUP_REMOVED lines=9> */
.L_x_4483:
        /* <DEDUP_REMOVED lines=15> */
.L_x_4484:
        /* <DEDUP_REMOVED lines=15> */
.L_x_4485:
        /* <DEDUP_REMOVED lines=15> */
.L_x_4486:
        /* <DEDUP_REMOVED lines=10> */
.L_x_4472:
[----:B------:R-:W-:Y:S05]  /*10630*/  BSYNC B1 ;  /* 0x0000000000017941 */ /* 0x000fea0003800000 */
.L_x_4471:
[----:B------:R-:W-:Y:S01]  /*10640*/  VIADD R6, R6, 0x1 ;  /* 0x0000000106067836 */ /* 0x000fe20000000000 */
[----:B------:R-:W-:Y:S01]  /*10650*/  LOP3.LUT P2, RZ, R18, 0x2, RZ, 0xc0, !PT ;  /* 0x0000000212ff7812 */ /* 0x000fe2000784c0ff */
[----:B------:R-:W-:Y:S03]  /*10660*/  BSSY B1, `(.L_x_4487) ;  /* 0x0000096000017945 */ /* 0x000fe60003800000 */
[----:B------:R-:W-:-:S04]  /*10670*/  ISETP.NE.AND P0, PT, R6, 0x2, PT ;  /* 0x000000020600780c */ /* 0x000fc80003f05270 */
[----:B------:R-:W-:Y:S02]  /*10680*/  SEL R2, RZ, 0x1, P0 ;  /* 0x00000001ff027807 */ /* 0x000fe40000000000 */
[----:B------:R-:W-:Y:S02]  /*10690*/  SEL R19, R6, RZ, P0 ;  /* 0x000000ff06137207 */ /* 0x000fe40000000000 */
[----:B------:R-:W-:-:S05]  /*106a0*/  LOP3.LUT R7, R7, R2, RZ, 0x3c, !PT ;  /* 0x0000000207077212 */ /* 0x000fca00078e3cff */
[----:B------:R2:W-:Y:S01]  /*106b0*/  STL [R1+0x8], R7 ;  /* 0x0000080701007387 */ /* 0x0005e20000100800 */
[----:B------:R-:W-:Y:S05]  /*106c0*/  @!P2 BRA `(.L_x_4488) ;  /* 0x00000008003ca947 */ /* 0x000fea0003800000 */
[----:B------:R-:W-:Y:S01]  /*106d0*/  LOP3.LUT P2, RZ, R18, 0x1, RZ, 0xc0, !PT ;  /* 0x0000000112ff7812 */ /* 0x000fe2000784c0ff */
[----:B------:R-:W-:-:S12]  /*106e0*/  VIADD R6, R0, 0xffffffff ;  /* 0xffffffff00067836 */ /* 0x000fd80000000000 */
[----:B------:R-:W-:Y:S05]  /*106f0*/  @!P2 BRA `(.L_x_4489) ;  /* 0x000000000050a947 */ /* 0x000fea0003800000 */
[----:B------:R-:W3:Y:S01]  /*10700*/  LDL R10, [R1+0xc] ;  /* 0x00000c00010a7983 */ /* 0x000ee20000100800 */
[----:B-1----:R-:W1:Y:S01]  /*10710*/  LDC R4, c[0x0][0x43c] ;  /* 0x00010f00ff047b82 */ /* 0x002e620000000800 */
[----:B------:R-:W-:Y:S02]  /*10720*/  ULDC.64 UR4, c[0x0][0x428] ;  /* 0x00010a0000047ab9 */ /* 0x000fe40000000a00 */
[----:B------:R-:W4:Y:S01]  /*10730*/  LDL R9, [R1] ;  /* 0x0000000001097983 */ /* 0x000f220000100800 */
        /* <DEDUP_REMOVED lines=8> */
[----:B---3--:R-:W-:-:S04]  /*107c0*/  IMAD R4, R10, UR4, RZ ;  /* 0x000000040a047c24 */ /* 0x008fc8000f8e02ff */
[C---:B----4-:R-:W-:Y:S02]  /*107d0*/  IMAD R4, R9.reuse, UR5, R4 ;  /* 0x0000000509047c24 */ /* 0x050fe4000f8e0204 */
[----:B------:R-:W-:Y:S01]  /*107e0*/  IMAD.WIDE.U32 R2, R9, UR4, R2 ;  /* 0x0000000409027c25 */ /* 0x000fe2000f8e0002 */
[----:B------:R-:W-:-:S03]  /*107f0*/  ULDC.64 UR4, c[0x0][0x418] ;  /* 0x0001060000047ab9 */ /* 0x000fc60000000a00 */
[----:B------:R-:W-:Y:S01]  /*10800*/  IMAD.IADD R3, R4, 0x1, R3 ;  /* 0x0000000104037824 */ /* 0x000fe200078e0203 */
[----:B------:R-:W-:-:S04]  /*10810*/  LEA R4, P0, R2, UR4, 0x2 ;  /* 0x0000000402047c11 */ /* 0x000fc8000f8010ff */
[----:B------:R-:W-:-:S05]  /*10820*/  LEA.HI.X R5, R2, UR5, R3, 0x2, P0 ;  /* 0x0000000502057c11 */ /* 0x000fca00080f1403 */
[----:B------:R3:W5:Y:S04]  /*10830*/  LDG.E R16, desc[UR60][R4.64] ;  /* 0x0000003c04107981 */ /* 0x000768000c1e1900 */
.L_x_4489:
[----:B------:R-:W4:Y:S01]  /*10840*/  S2R R2, SR_TID.X ;  /* 0x0000000000027919 */ /* 0x000f220000002100 */
[----:B-1-3--:R-:W-:Y:S01]  /*10850*/  IMAD R4, R19, 0x8, R17 ;  /* 0x0000000813047824 */ /* 0x00afe200078e0211 */
[----:B------:R-:W-:Y:S01]  /*10860*/  BSSY B2, `(.L_x_4490) ;  /* 0x0000006000027945 */ /* 0x000fe20003800000 */
[----:B----4-:R-:W-:Y:S02]  /*10870*/  LOP3.LUT R3, R2, 0x7f, RZ, 0xc0, !PT ;  /* 0x0000007f02037812 */ /* 0x010fe400078ec0ff */
[----:B------:R-:W-:Y:S02]  /*10880*/  SHF.L.U32 R2, R7, 0x1f, RZ ;  /* 0x0000001f07027819 */ /* 0x000fe400000006ff */
[----:B------:R-:W-:Y:S02]  /*10890*/  ISETP.NE.AND P1, PT, R3, RZ, PT ;  /* 0x000000ff0300720c */ /* 0x000fe40003f25270 */
[----:B------:R-:W1:Y:S02]  /*108a0*/  SYNCS.PHASECHK.TRANS64.TRYWAIT P0, [R4+URZ+0x32440], R2 ;  /* 0x03244002040075a7 */ /* 0x000e64000800017f */
[----:B-1----:R-:W-:Y:S09]  /*108b0*/  @!P0 BRA `(.L_x_4491) ;  /* 0x0000002c002c8947 */ /* 0x002ff20003800000 */
.L_x_4571:
[----:B------:R-:W-:Y:S05]  /*108c0*/  BSYNC B2 ;  /* 0x0000000000027941 */ /* 0x000fea0003800000 */
.L_x_4490:
        /* <DEDUP_REMOVED lines=9> */
.L_x_4493:
[----:B------:R-:W-:Y:S05]  /*10960*/  BSYNC B2 ;  /* 0x0000000000027941 */ /* 0x000fea0003800000 */
.L_x_4492:
[----:B--2---:R-:W-:Y:S01]  /*10970*/  IMAD.MOV.U32 R7, RZ, RZ, RZ ;  /* 0x000000ffff077224 */ /* 0x004fe200078e00ff */
        /* <DEDUP_REMOVED lines=10> */
.L_x_4494:
        /* <DEDUP_REMOVED lines=13> */
.L_x_4572:
[----:B------:R-:W-:Y:S05]  /*10af0*/  BSYNC B2 ;  /* 0x0000000000027941 */ /* 0x000fea0003800000 */
.L_x_4495:
        /* <DEDUP_REMOVED lines=11> */
.L_x_4498:
[----:B------:R-:W-:Y:S05]  /*10bb0*/  BSYNC B2 ;  /* 0x0000000000027941 */ /* 0x000fea0003800000 */
.L_x_4497:
        /* <DEDUP_REMOVED lines=9> */
.L_x_4499:
        /* <DEDUP_REMOVED lines=15> */
.L_x_4500:
        /* <DEDUP_REMOVED lines=15> */
.L_x_4501:
        /* <DEDUP_REMOVED lines=15> */
.L_x_4502:
        /* <DEDUP_REMOVED lines=10> */
.L_x_4488:
[----:B------:R-:W-:Y:S05]  /*10fc0*/  BSYNC B1 ;  /* 0x0000000000017941 */ /* 0x000fea0003800000 */
.L_x_4487:
[C---:B------:R-:W-:Y:S01]  /*10fd0*/  ISETP.GT.AND P0, PT, R0.reuse, 0x1, PT ;  /* 0x000000010000780c */ /* 0x040fe20003f04270 */
[----:B------:R-:W-:-:S12]  /*10fe0*/  VIADD R0, R0, 0xfffffffe ;  /* 0xfffffffe00007836 */ /* 0x000fd80000000000 */
[----:B------:R-:W-:Y:S05]  /*10ff0*/  @P0 BRA `(.L_x_4503) ;  /* 0xffffffec00280947 */ /* 0x000fea000383ffff */
.L_x_4470:
[----:B------:R-:W-:Y:S05]  /*11000*/  BSYNC B0 ;  /* 0x0000000000007941 */ /* 0x000fea0003800000 */
.L_x_4452:
        /* <DEDUP_REMOVED lines=20> */
[----:B--2---:R-:W0:Y:S01]  /*11150*/  POPC R7, R4 ;  /* 0x0000000400077309 */ /* 0x004e220000000000 */
[----:B---3--:R-:W0:Y:S02]  /*11160*/  SHFL.IDX PT, R0, R3, R0, 0x1f ;  /* 0x00001f0003007589 */ /* 0x008e2400000e0000 */
[----:B0-----:R-:W-:-:S05]  /*11170*/  IADD3 R0, R0, UR44, R7 ;  /* 0x0000002c00007c10 */ /* 0x001fca000fffe007 */
[----:B------:R3:W-:Y:S02]  /*11180*/  STL [R1+0x14], R0 ;  /* 0x0000140001007387 */ /* 0x0007e40000100800 */
.L_x_4505:
[----:B------:R-:W-:Y:S05]  /*11190*/  BSYNC B0 ;  /* 0x0000000000007941 */ /* 0x000fea0003800000 */
.L_x_4504:
[----:B------:R-:W-:-:S07]  /*111a0*/  SEL R19, R19, RZ, P1 ;  /* 0x000000ff13137207 */ /* 0x000fce0000800000 */
.L_x_4418:
[----:B------:R-:W-:Y:S05]  /*111b0*/  BSYNC B7 ;  /* 0x0000000000077941 */ /* 0x000fea0003800000 */
.L_x_4416:
[----:B0-----:R0:W5:Y:S01]  /*111c0*/  LDL R2, [R1+0x14] ;  /* 0x0000140001027983 */ /* 0x0011620000100800 */
[----:B------:R-:W-:-:S13]  /*111d0*/  LOP3.LUT P1, RZ, R18, 0x80, RZ, 0xc0, !PT ;  /* 0x0000008012ff7812 */ /* 0x000fda000782c0ff */
        /* <DEDUP_REMOVED lines=11> */
.L_x_4506:
[----:B------:R-:W-:-:S03]  /*11290*/  UMOV UR4, 0xffffffff ;  /* 0xffffffff00047882 */ /* 0x000fc60000000000 */
[----:B------:R-:W-:Y:S05]  /*112a0*/  BRA.DIV UR4, `(.L_x_4508) ;  /* 0x0000002204d87947 */ /* 0x000fea000b800000 */
[----:B-----5:R0:W4:Y:S02]  /*112b0*/  SHFL.IDX PT, R14, R2, RZ, 0x1f ;  /* 0x00001fff020e7589 */ /* 0x02012400000e0000 */
.L_x_4575:
[----:B------:R-:W5:Y:S01]  /*112c0*/  @!P0 S2R R3, SR_CgaCtaId ;  /* 0x0000000000038919 */ /* 0x000f620000008800 */
[----:B------:R-:W-:Y:S05]  /*112d0*/  WARPSYNC.ALL ;  /* 0x0000000000007948 */ /* 0x000fea0003800000 */
[----:B------:R-:W-:Y:S01]  /*112e0*/  BAR.SYNC.DEFER_BLOCKING 0x4, 0x180 ;  /* 0x0106000000007b1d */ /* 0x000fe20000010000 */
[----:B---3--:R-:W-:-:S05]  /*112f0*/  @!P0 MOV R0, 0x400 ;  /* 0x0000040000008802 */ /* 0x008fca0000000f00 */
[----:B----4-:R3:W-:Y:S01]  /*11300*/  STL [R1+0x14], R14 ;  /* 0x0000140e01007387 */ /* 0x0107e20000100800 */
[----:B-----5:R-:W-:-:S05]  /*11310*/  @!P0 LEA R17, R3, R0, 0x18 ;  /* 0x0000000003118211 */ /* 0x020fca00078ec0ff */
[----:B------:R3:W-:Y:S01]  /*11320*/  @!P0 STS [R17+0x324d0], R2 ;  /* 0x0324d00211008388 */ /* 0x0007e20000000800 */
[----:B------:R-:W-:Y:S06]  /*11330*/  BAR.ARV 0x5, 0x180 ;  /* 0x0146000000007b1d */ /* 0x000fec0000002000 */
.L_x_4507:
[----:B---3--:R-:W3:Y:S01]  /*11340*/  LDL R0, [R1+0x14] ;  /* 0x0000140001007983 */ /* 0x008ee20000100800 */
[----:B------:R-:W-:Y:S02]  /*11350*/  ULDC UR4, c[0x0][0xd38] ;  /* 0x00034e0000047ab9 */ /* 0x000fe40000000800 */
[----:B---3--:R-:W-:-:S13]  /*11360*/  ISETP.GE.AND P0, PT, R0, UR4, PT ;  /* 0x0000000400007c0c */ /* 0x008fda000bf06270 */
[----:B------:R-:W-:Y:S05]  /*11370*/  @!P0 BRA `(.L_x_4509) ;  /* 0xffffffb0008c8947 */ /* 0x000fea000383ffff */
.L_x_4413:
[----:B0-----:R-:W3:Y:S01]  /*11380*/  LDL.LU R0, [R1+0x38] ;  /* 0x0000380001007983 */ /* 0x001ee20000300800 */
[----:B------:R-:W-:Y:S01]  /*11390*/  BSSY B0, `(.L_x_4510) ;  /* 0x000000b000007945 */ /* 0x000fe20003800000 */
[----:B-1----:R-:W0:Y:S01]  /*113a0*/  S2R R5, SR_CgaCtaId ;  /* 0x0000000000057919 */ /* 0x002e220000008800 */
[----:B---3--:R-:W-:-:S05]  /*113b0*/  VIADD R0, R0, 0x1 ;  /* 0x0000000100007836 */ /* 0x008fca0000000000 */
[----:B----4-:R-:W-:-:S04]  /*113c0*/  LEA.HI R2, R0, R0, RZ, 0x1 ;  /* 0x0000000000027211 */ /* 0x010fc800078f08ff */
[----:B------:R-:W-:-:S05]  /*113d0*/  LOP3.LUT R3, R2, 0xfffffffe, RZ, 0xc0, !PT ;  /* 0xfffffffe02037812 */ /* 0x000fca00078ec0ff */
[----:B------:R-:W-:Y:S01]  /*113e0*/  IMAD.IADD R3, R0, 0x1, -R3 ;  /* 0x0000000100037824 */ /* 0x000fe200078e0a03 */
[----:B------:R-:W-:-:S04]  /*113f0*/  MOV R0, 0x400 ;  /* 0x0000040000007802 */ /* 0x000fc80000000f00 */
[----:B0-----:R-:W-:Y:S02]  /*11400*/  LEA R0, R5, R0, 0x18 ;  /* 0x0000000005007211 */ /* 0x001fe400078ec0ff */
[----:B------:R-:W-:-:S04]  /*11410*/  SHF.L.U32 R3, R3, 0x1f, RZ ;  /* 0x0000001f03037819 */ /* 0x000fc800000006ff */
[----:B------:R-:W0:Y:S02]  /*11420*/  SYNCS.PHASECHK.TRANS64.TRYWAIT P0, [R0+URZ+0x32420], R3 ;  /* 0x03242003000075a7 */ /* 0x000e24000800017f */
[----:B0-----:R-:W-:Y:S05]  /*11430*/  @!P0 BRA `(.L_x_4511) ;  /* 0x00000020009c8947 */ /* 0x001fea0003800000 */
.L_x_4576:
[----:B------:R-:W-:Y:S05]  /*11440*/  BSYNC B0 ;  /* 0x0000000000007941 */ /* 0x000fea0003800000 */
.L_x_4510:
[----:B------:R-:W-:-:S03]  /*11450*/  UMOV UR4, 0xffffffff ;  /* 0xffffffff00047882 */ /* 0x000fc60000000000 */
[----:B------:R-:W-:Y:S05]  /*11460*/  BRA.DIV UR4, `(.L_x_4512) ;  /* 0x0000002204a47947 */ /* 0x000fea000b800000 */
[----:B------:R-:W1:Y:S02]  /*11470*/  S2R R2, SR_TID.X ;  /* 0x0000000000027919 */ /* 0x000e640000002100 */
[----:B-1----:R-:W-:-:S04]  /*11480*/  SHF.R.U32.HI R2, RZ, 0x5, R2 ;  /* 0x00000005ff027819 */ /* 0x002fc80000011602 */
[----:B------:R-:W-:-:S05]  /*11490*/  LOP3.LUT R2, R2, 0x3, RZ, 0xc0, !PT ;  /* 0x0000000302027812 */ /* 0x000fca00078ec0ff */
[----:B------:R1:W3:Y:S02]  /*114a0*/  SHFL.IDX PT, R14, R2, RZ, 0x1f ;  /* 0x00001fff020e7589 */ /* 0x0002e400000e0000 */
.L_x_4579:
[----:B---3--:R-:W-:Y:S01]  /*114b0*/  ISETP.NE.AND P0, PT, R14, RZ, PT ;  /* 0x000000ff0e00720c */ /* 0x008fe20003f05270 */
[----:B------:R-:W-:-:S12]  /*114c0*/  BSSY B0, `(.L_x_4513) ;  /* 0x0000027000007945 */ /* 0x000fd80003800000 */
[----:B------:R-:W-:Y:S05]  /*114d0*/  @P0 BRA `(.L_x_4514) ;  /* 0x0000000000940947 */ /* 0x000fea0003800000 */
[----:B------:R-:W-:-:S03]  /*114e0*/  UMOV UR4, 0xffffffff ;  /* 0xffffffff00047882 */ /* 0x000fc60000000000 */
[----:B------:R-:W-:Y:S05]  /*114f0*/  BRA.DIV UR4, `(.L_x_4515) ;  /* 0x0000002204b47947 */ /* 0x000fea000b800000 */
[----:B------:R-:W-:-:S13]  /*11500*/  ELECT P6, URZ, PT ;  /* 0x00000000003f782f */ /* 0x000fda00038c0000 */
.L_x_4582:
[----:B------:R-:W-:Y:S05]  /*11510*/  @!P6 BRA `(.L_x_4514) ;  /* 0x000000000084e947 */ /* 0x000fea0003800000 */
[----:B-1----:R-:W3:Y:S02]  /*11520*/  LDL R2, [R1+0x4c] ;  /* 0x00004c0001027983 */ /* 0x002ee40000100800 */
[----:B---3--:R-:W-:-:S13]  /*11530*/  R2UR UR4, R2 ;  /* 0x00000000020472ca */ /* 0x008fda00000e0000 */
[----:B------:R-:W-:-:S06]  /*11540*/  ULOP3.LUT UR4, UR4, 0x2, URZ, 0xfc, !UPT ;  /* 0x0000000204047892 */ /* 0x000fcc000f8efc3f */
[----:B------:R-:W-:-:S05]  /*11550*/  IMAD.U32 R2, RZ, RZ, UR4 ;  /* 0x00000004ff027e24 */ /* 0x000fca000f8e00ff */
[----:B------:R-:W-:-:S13]  /*11560*/  ISETP.NE.AND P2, PT, R2, 0x3, PT ;  /* 0x000000030200780c */ /* 0x000fda0003f45270 */
[----:B------:R-:W-:Y:S05]  /*11570*/  @!P2 BRA `(.L_x_4516) ;  /* 0x000000000004a947 */ /* 0x000fea0003800000 */
[----:B------:R-:W-:Y:S01]  /*11580*/  BPT.TRAP 0x1 ;  /* 0x000000040000795c */ /* 0x000fe20000300000 */
.L_x_4516:
[----:B--2---:R-:W2:Y:S01]  /*11590*/  LDL.LU R7, [R1+0x8] ;  /* 0x0000080001077983 */ /* 0x004ea20000300800 */
        /* <DEDUP_REMOVED lines=12> */
.L_x_4583:
[----:B------:R-:W1:Y:S02]  /*11660*/  SYNCS.PHASECHK.TRANS64.TRYWAIT P0, [R7+URZ], R2 ;  /* 0x00000002070075a7 */ /* 0x000e64000800017f */
[----:B-1----:R-:W-:Y:S05]  /*11670*/  @!P0 BRA `(.L_x_4518) ;  /* 0x0000002000888947 */ /* 0x002fea0003800000 */
.L_x_4584:
[----:B------:R-:W-:Y:S05]  /*11680*/  @!P2 BRA `(.L_x_4519) ;  /* 0x000000000004a947 */ /* 0x000fea0003800000 */
[----:B------:R-:W-:Y:S01]  /*11690*/  BPT.TRAP 0x1 ;  /* 0x000000040000795c */ /* 0x000fe20000300000 */
.L_x_4519:
[----:B------:R-:W-:-:S04]  /*116a0*/  VIADD R0, R0, 0x32460 ;  /* 0x0003246000007836 */ /* 0x000fc80000000000 */
[----:B------:R-:W-:-:S04]  /*116b0*/  IMAD R4, R19, 0x8, R0 ;  /* 0x0000000813047824 */ /* 0x000fc800078e0200 */
[----:B------:R-:W2:Y:S02]  /*116c0*/  SYNCS.PHASECHK.TRANS64.TRYWAIT P0, [R4+URZ], R5 ;  /* 0x00000005040075a7 */ /* 0x000ea4000800017f */
[----:B--2---:R-:W-:Y:S05]  /*116d0*/  @!P0 BRA `(.L_x_4520) ;  /* 0x0000002000848947 */ /* 0x004fea0003800000 */
.L_x_4585:
[----:B------:R-:W-:-:S07]  /*116e0*/  IMAD R3, R3, 0x8, R0 ;  /* 0x0000000803037824 */ /* 0x000fce00078e0200 */
.L_x_4521:
[----:B---3--:R3:W4:Y:S02]  /*116f0*/  SYNCS.PHASECHK.TRANS64.TRYWAIT P0, [R3+URZ], R2 ;  /* 0x00000002030075a7 */ /* 0x008724000800017f */
[----:B----4-:R-:W-:Y:S05]  /*11700*/  @!P0 NANOSLEEP.SYNCS 0x989680 ;  /* 0x009896800000895d */ /* 0x010fea0003900000 */
[----:B------:R-:W4:Y:S02]  /*11710*/  @!P0 SYNCS.PHASECHK.TRANS64 P0, [R3+URZ], R2 ;  /* 0x00000002030085a7 */ /* 0x000f24000800007f */
[----:B----4-:R-:W-:Y:S05]  /*11720*/  @!P0 BRA `(.L_x_4521) ;  /* 0xfffffffc00f08947 */ /* 0x010fea000383ffff */
.L_x_4514:
[----:B------:R-:W-:Y:S05]  /*11730*/  BSYNC B0 ;  /* 0x0000000000007941 */ /* 0x000fea0003800000 */
.L_x_4513:
[----:B------:R-:W-:Y:S05]  /*11740*/  EXIT ;  /* 0x000000000000794d */ /* 0x000fea0003800000 */
.L_x_4365:
[----:B0-----:R0:W1:Y:S02]  /*11750*/  SYNCS.PHASECHK.TRANS64.TRYWAIT P0, [R5+URZ+0x32400], R2 ;  /* 0x03240002050075a7 */ /* 0x001064000800017f */
[----:B-1----:R-:W-:Y:S05]  /*11760*/  @!P0 NANOSLEEP.SYNCS 0x989680 ;  /* 0x009896800000895d */ /* 0x002fea0003900000 */
[----:B------:R-:W1:Y:S02]  /*11770*/  @!P0 SYNCS.PHASECHK.TRANS64 P0, [R5+URZ+0x32400], R2 ;  /* 0x03240002050085a7 */ /* 0x000e64000800007f */
[----:B-1----:R-:W-:Y:S05]  /*11780*/  @!P0 BRA `(.L_x_4365) ;  /* 0xfffffffc00f08947 */ /* 0x002fea000383ffff */
[----:B------:R-:W-:Y:S05]  /*11790*/  BRA `(.L_x_4522) ;  /* 0xffffff0000c07947 */ /* 0x000fea000383ffff */
.L_x_4369:
[----:B--2---:R2:W3:Y:S02]  /*117a0*/  SYNCS.PHASECHK.TRANS64.TRYWAIT P1, [R0+URZ+0x32430], R3 ;  /* 0x03243003000075a7 */ /* 0x0044e4000802017f */
[----:B---3--:R-:W-:Y:S05]  /*117b0*/  @!P1 NANOSLEEP.SYNCS 0x989680 ;  /* 0x009896800000995d */ /* 0x008fea0003900000 */
[----:B------:R-:W3:Y:S02]  /*117c0*/  @!P1 SYNCS.PHASECHK.TRANS64 P1, [R0+URZ+0x32430], R3 ;  /* 0x03243003000095a7 */ /* 0x000ee4000802007f */
[----:B---3--:R-:W-:Y:S05]  /*117d0*/  @!P1 BRA `(.L_x_4369) ;  /* 0xfffffffc00f09947 */ /* 0x008fea000383ffff */
[----:B------:R-:W-:Y:S05]  /*117e0*/  BRA `(.L_x_4368) ;  /* 0xffffff0000f07947 */ /* 0x000fea000383ffff */
.L_x_4370:
[----:B---3--:R3:W4:Y:S02]  /*117f0*/  SYNCS.PHASECHK.TRANS64.TRYWAIT P1, [R5+URZ+0x32410], R2 ;  /* 0x03241002050075a7 */ /* 0x008724000802017f */
[----:B----4-:R-:W-:Y:S05]  /*11800*/  @!P1 NANOSLEEP.SYNCS 0x989680 ;  /* 0x009896800000995d */ /* 0x010fea0003900000 */
[----:B------:R-:W4:Y:S02]  /*11810*/  @!P1 SYNCS.PHASECHK.TRANS64 P1, [R5+URZ+0x32410], R2 ;  /* 0x03241002050095a7 */ /* 0x000f24000802007f */
[----:B----4-:R-:W-:Y:S05]  /*11820*/  @!P1 BRA `(.L_x_4370) ;  /* 0xfffffffc00f09947 */ /* 0x010fea000383ffff */
[----:B------:R-:W-:Y:S05]  /*11830*/  BRA `(.L_x_4523) ;  /* 0xffffff04009c7947 */ /* 0x000fea000383ffff */
.L_x_4374:
[----:B------:R0:W0:Y:S02]  /*11840*/  SYNCS.PHASECHK.TRANS64.TRYWAIT P1, [R0+URZ+0x32450], R3 ;  /* 0x03245003000075a7 */ /* 0x000024000802017f */
[----:B0-----:R-:W-:Y:S05]  /*11850*/  @!P1 NANOSLEEP.SYNCS 0x989680 ;  /* 0x009896800000995d */ /* 0x001fea0003900000 */
[----:B------:R-:W0:Y:S02]  /*11860*/  @!P1 SYNCS.PHASECHK.TRANS64 P1, [R0+URZ+0x32450], R3 ;  /* 0x03245003000095a7 */ /* 0x000e24000802007f */
[----:B0-----:R-:W-:Y:S05]  /*11870*/  @!P1 BRA `(.L_x_4374) ;  /* 0xfffffffc00f09947 */ /* 0x001fea000383ffff */
[----:B------:R-:W-:Y:S05]  /*11880*/  BRA `(.L_x_4373) ;  /* 0xffffff0400a87947 */ /* 0x000fea000383ffff */
.L_x_4379:
[----:B-1----:R-:W-:-:S04]  /*11890*/  IMAD.U32 R20, RZ, RZ, UR4 ;  /* 0x00000004ff147e24 */ /* 0x002fc8000f8e00ff */
[----:B------:R1:W2:Y:S03]  /*118a0*/  SYNCS.PHASECHK.TRANS64.TRYWAIT P3, [R20+URZ+0x32430], R13 ;  /* 0x0324300d140075a7 */ /* 0x0002a6000806017f */
[----:B--2---:R-:W-:Y:S05]  /*118b0*/  @!P3 NANOSLEEP.SYNCS 0x989680 ;  /* 0x009896800000b95d */ /* 0x004fea0003900000 */
[----:B------:R-:W2:Y:S02]  /*118c0*/  @!P3 SYNCS.PHASECHK.TRANS64 P3, [R20+URZ+0x32430], R13 ;  /* 0x0324300d1400b5a7 */ /* 0x000ea4000806007f */
[----:B--2---:R-:W-:Y:S05]  /*118d0*/  @!P3 BRA `(.L_x_4379) ;  /* 0xfffffffc00ecb947 */ /* 0x004fea000383ffff */
[----:B------:R-:W-:Y:S05]  /*118e0*/  BRA `(.L_x_4378) ;  /* 0xffffff28006c7947 */ /* 0x000fea000383ffff */
.L_x_4383:
[----:B-1----:R-:W-:-:S04]  /*118f0*/  IMAD.U32 R20, RZ, RZ, UR4 ;  /* 0x00000004ff147e24 */ /* 0x002fc8000f8e00ff */
[----:B------:R1:W3:Y:S03]  /*11900*/  SYNCS.PHASECHK.TRANS64.TRYWAIT P3, [R20+URZ+0x32450], R13 ;  /* 0x0324500d140075a7 */ /* 0x0002e6000806017f */
[----:B---3--:R-:W-:Y:S05]  /*11910*/  @!P3 NANOSLEEP.SYNCS 0x989680 ;  /* 0x009896800000b95d */ /* 0x008fea0003900000 */
[----:B------:R-:W3:Y:S02]  /*11920*/  @!P3 SYNCS.PHASECHK.TRANS64 P3, [R20+URZ+0x32450], R13 ;  /* 0x0324500d1400b5a7 */ /* 0x000ee4000806007f */
[----:B---3--:R-:W-:Y:S05]  /*11930*/  @!P3 BRA `(.L_x_4383) ;  /* 0xfffffffc00ecb947 */ /* 0x008fea000383ffff */
[----:B------:R-:W-:Y:S05]  /*11940*/  BRA `(.L_x_4382) ;  /* 0xffffff2800e87947 */ /* 0x000fea000383ffff */
.L_x_4389:
[----:B--2---:R-:W-:-:S04]  /*11950*/  IMAD.U32 R20, RZ, RZ, UR4 ;  /* 0x00000004ff147e24 */ /* 0x004fc8000f8e00ff */
[----:B------:R2:W3:Y:S03]  /*11960*/  SYNCS.PHASECHK.TRANS64.TRYWAIT P1, [R20+URZ+0x32430], R13 ;  /* 0x0324300d140075a7 */ /* 0x0004e6000802017f */
[----:B---3--:R-:W-:Y:S05]  /*11970*/  @!P1 NANOSLEEP.SYNCS 0x989680 ;  /* 0x009896800000995d */ /* 0x008fea0003900000 */
[----:B------:R-:W3:Y:S02]  /*11980*/  @!P1 SYNCS.PHASECHK.TRANS64 P1, [R20+URZ+0x32430], R13 ;  /* 0x0324300d140095a7 */ /* 0x000ee4000802007f */
[----:B---3--:R-:W-:Y:S05]  /*11990*/  @!P1 BRA `(.L_x_4389) ;  /* 0xfffffffc00ec9947 */ /* 0x008fea000383ffff */
[----:B------:R-:W-:Y:S05]  /*119a0*/  BRA `(.L_x_4388) ;  /* 0xffffff5000d87947 */ /* 0x000fea000383ffff */
.L_x_4393:
[----:B--2---:R-:W-:-:S04]  /*119b0*/  IMAD.U32 R20, RZ, RZ, UR4 ;  /* 0x00000004ff147e24 */ /* 0x004fc8000f8e00ff */
[----:B------:R2:W4:Y:S03]  /*119c0*/  SYNCS.PHASECHK.TRANS64.TRYWAIT P1, [R20+URZ+0x32450], R13 ;  /* 0x0324500d140075a7 */ /* 0x000526000802017f */
[----:B----4-:R-:W-:Y:S05]  /*119d0*/  @!P1 NANOSLEEP.SYNCS 0x989680 ;  /* 0x009896800000995d */ /* 0x010fea0003900000 */
[----:B------:R-:W4:Y:S02]  /*119e0*/  @!P1 SYNCS.PHASECHK.TRANS64 P1, [R20+URZ+0x32450], R13 ;  /* 0x0324500d140095a7 */ /* 0x000f24000802007f */
[----:B----4-:R-:W-:Y:S05]  /*119f0*/  @!P1 BRA `(.L_x_4393) ;  /* 0xfffffffc00ec9947 */ /* 0x010fea000383ffff */
[----:B------:R-:W-:Y:S05]  /*11a00*/  BRA `(.L_x_4392) ;  /* 0xffffff5400547947 */ /* 0x000fea000383ffff */
.L_x_4424:
[----:B------:R-:W-:Y:S02]  /*11a10*/  IMAD.MOV.U32 R13, RZ, RZ, R4 ;  /* 0x000000ffff0d7224 */ /* 0x000fe400078e0004 */
[----:B------:R-:W-:Y:S02]  /*11a20*/  IMAD.MOV.U32 R12, RZ, RZ, RZ ;  /* 0x000000ffff0c7224 */ /* 0x000fe400078e00ff */
[----:B------:R-:W-:Y:S02]  /*11a30*/  IMAD.MOV.U32 R11, RZ, RZ, 0x1f ;  /* 0x0000001fff0b7424 */ /* 0x000fe400078e00ff */
[----:B------:R-:W-:-:S07]  /*11a40*/  IMAD.MOV.U32 R15, RZ, RZ, -0x1 ;  /* 0xffffffffff0f7424 */ /* 0x000fce00078e00ff */
[----:B0-----:R-:W-:Y:S05]  /*11a50*/  WARPSYNC.COLLECTIVE R15, `(.L_x_4524) ;  /* 0x000000000f087348 */ /* 0x001fea0003c00000 */
[----:B------:R1:W2:Y:S02]  /*11a60*/  SHFL.IDX P6, R14, R13, R12, R11 ;  /* 0x0000000c0d0e7389 */ /* 0x0002a400000c000b */
[----:B012---:R-:W-:Y:S01]  /*11a70*/  ENDCOLLECTIVE ;  /* 0x000000000000791b */ /* 0x007fe20003800000 */
.L_x_4524:
[----:B------:R-:W-:Y:S05]  /*11a80*/  BRA `(.L_x_4525) ;  /* 0xffffffb4008c7947 */ /* 0x000fea000383ffff */
.L_x_4426:
[----:B------:R-:W-:Y:S01]  /*11a90*/  BSSY B0, `(.L_x_4526) ;  /* 0x0000006000007945 */ /* 0x000fe20003800000 */
[----:B------:R-:W-:-:S07]  /*11aa0*/  IMAD.MOV.U32 R15, RZ, RZ, -0x1 ;  /* 0xffffffffff0f7424 */ /* 0x000fce00078e00ff */
[----:B01----:R-:W-:Y:S05]  /*11ab0*/  WARPSYNC.COLLECTIVE R15, `(.L_x_4527) ;  /* 0x000000000f0c7348 */ /* 0x003fea0003c00000 */
[----:B------:R-:W-:Y:S02]  /*11ac0*/  ELECT P6, UR62, PT ;  /* 0x00000000003e782f */ /* 0x000fe400038c0000 */
[----:B------:R-:W-:Y:S01]  /*11ad0*/  MOV R14, UR62 ;  /* 0x0000003e000e7c02 */ /* 0x000fe20008000f00 */
[----:B01----:R-:W-:Y:S10]  /*11ae0*/  ENDCOLLECTIVE ;  /* 0x000000000000791b */ /* 0x003ff40003800000 */
.L_x_4527:
[----:B------:R-:W-:Y:S05]  /*11af0*/  BSYNC B0 ;  /* 0x0000000000007941 */ /* 0x000fea0003800000 */
.L_x_4526:
[----:B------:R-:W-:Y:S05]  /*11b00*/  BRA `(.L_x_4528) ;  /* 0xffffffb400907947 */ /* 0x000fea000383ffff */
.L_x_4428:
[----:B--2---:R2:W3:Y:S02]  /*11b10*/  SYNCS.PHASECHK.TRANS64.TRYWAIT P0, [R0+URZ+0x32440], R2 ;  /* 0x03244002000075a7 */ /* 0x0044e4000800017f */
[----:B---3--:R-:W-:Y:S05]  /*11b20*/  @!P0 NANOSLEEP.SYNCS 0x989680 ;  /* 0x009896800000895d */ /* 0x008fea0003900000 */
[----:B------:R-:W3:Y:S02]  /*11b30*/  @!P0 SYNCS.PHASECHK.TRANS64 P0, [R0+URZ+0x32440], R2 ;  /* 0x03244002000085a7 */ /* 0x000ee4000800007f */
[----:B---3--:R-:W-:Y:S05]  /*11b40*/  @!P0 BRA `(.L_x_4428) ;  /* 0xfffffffc00f08947 */ /* 0x008fea000383ffff */
[----:B------:R-:W-:Y:S05]  /*11b50*/  BRA `(.L_x_4529) ;  /* 0xffffffb400e87947 */ /* 0x000fea000383ffff */
.L_x_4432:
[----:B------:R-:W-:Y:S02]  /*11b60*/  IMAD.MOV.U32 R13, RZ, RZ, R3 ;  /* 0x000000ffff0d7224 */ /* 0x000fe400078e0003 */
[----:B------:R-:W-:Y:S02]  /*11b70*/  IMAD.MOV.U32 R12, RZ, RZ, RZ ;  /* 0x000000ffff0c7224 */ /* 0x000fe400078e00ff */
[----:B------:R-:W-:Y:S02]  /*11b80*/  IMAD.MOV.U32 R11, RZ, RZ, 0x181f ;  /* 0x0000181fff0b7424 */ /* 0x000fe400078e00ff */
[----:B------:R-:W-:Y:S02]  /*11b90*/  IMAD.MOV.U32 R15, RZ, RZ, -0x1 ;  /* 0xffffffffff0f7424 */ /* 0x000fe400078e00ff */
[----:B------:R-:W-:-:S07]  /*11ba0*/  IMAD.U32 R7, RZ, RZ, UR42 ;  /* 0x0000002aff077e24 */ /* 0x000fce000f8e00ff */
[----:B-----5:R-:W-:Y:S05]  /*11bb0*/  WARPSYNC.COLLECTIVE R15, `(.L_x_4530) ;  /* 0x000000000f087348 */ /* 0x020fea0003c00000 */
[----:B------:R0:W1:Y:S02]  /*11bc0*/  SHFL.IDX P6, R14, R13, R12, R11 ;  /* 0x0000000c0d0e7389 */ /* 0x00006400000c000b */
[----:B01---5:R-:W-:Y:S01]  /*11bd0*/  ENDCOLLECTIVE ;  /* 0x000000000000791b */ /* 0x023fe20003800000 */
.L_x_4530:
[----:B------:R-:W-:-:S05]  /*11be0*/  IMAD R10, R7, 0x80, R10 ;  /* 0x00000080070a7824 */ /* 0x000fca00078e020a */
[----:B------:R0:W-:Y:S01]  /*11bf0*/  STL [R1+0x10], R10 ;  /* 0x0000100a01007387 */ /* 0x0001e20000100800 */
[----:B------:R-:W-:Y:S02]  /*11c00*/  IMAD.MOV.U32 R13, RZ, RZ, R0 ;  /* 0x000000ffff0d7224 */ /* 0x000fe400078e0000 */
[----:B------:R-:W-:-:S07]  /*11c10*/  IMAD.MOV.U32 R4, RZ, RZ, R14 ;  /* 0x000000ffff047224 */ /* 0x000fce00078e000e */
[----:B0-----:R-:W-:Y:S05]  /*11c20*/  WARPSYNC.COLLECTIVE R15, `(.L_x_4531) ;  /* 0x000000000f087348 */ /* 0x001fea0003c00000 */
[----:B------:R1:W2:Y:S02]  /*11c30*/  SHFL.IDX P6, R14, R13, R12, R11 ;  /* 0x0000000c0d0e7389 */ /* 0x0002a400000c000b */
[----:B012---:R-:W-:Y:S01]  /*11c40*/  ENDCOLLECTIVE ;  /* 0x000000000000791b */ /* 0x007fe20003800000 */
.L_x_4531:
        /* <DEDUP_REMOVED lines=9> */
.L_x_4532:
        /* <DEDUP_REMOVED lines=10> */
.L_x_4533:
        /* <DEDUP_REMOVED lines=13> */
.L_x_4534:
        /* <DEDUP_REMOVED lines=16> */
.L_x_4535:
[----:B------:R-:W-:Y:S02]  /*11f50*/  IMAD.MOV.U32 R13, RZ, RZ, R3 ;  /* 0x000000ffff0d7224 */ /* 0x000fe400078e0003 */
[----:B------:R-:W-:Y:S02]  /*11f60*/  IMAD.MOV.U32 R12, RZ, RZ, 0x3 ;  /* 0x00000003ff0c7424 */ /* 0x000fe400078e00ff */
[----:B------:R-:W-:-:S07]  /*11f70*/  IMAD.MOV.U32 R5, RZ, RZ, R14 ;  /* 0x000000ffff057224 */ /* 0x000fce00078e000e */
[----:B------:R-:W-:Y:S05]  /*11f80*/  WARPSYNC.COLLECTIVE R15, `(.L_x_4536) ;  /* 0x000000000f087348 */ /* 0x000fea0003c00000 */
[----:B------:R0:W1:Y:S02]  /*11f90*/  SHFL.IDX P6, R14, R13, R12, R11 ;  /* 0x0000000c0d0e7389 */ /* 0x00006400000c000b */
[----:B01----:R-:W-:Y:S01]  /*11fa0*/  ENDCOLLECTIVE ;  /* 0x000000000000791b */ /* 0x003fe20003800000 */
.L_x_4536:
        /* <DEDUP_REMOVED lines=10> */
.L_x_4537:
        /* <DEDUP_REMOVED lines=13> */
.L_x_4538:
        /* <DEDUP_REMOVED lines=10> */
.L_x_4539:
        /* <DEDUP_REMOVED lines=13> */
.L_x_4540:
        /* <DEDUP_REMOVED lines=10> */
.L_x_4541:
        /* <DEDUP_REMOVED lines=13> */
.L_x_4542:
        /* <DEDUP_REMOVED lines=10> */
.L_x_4543:
        /* <DEDUP_REMOVED lines=11> */
.L_x_4544:
        /* <DEDUP_REMOVED lines=10> */
.L_x_4545:
[----:B------:R-:W-:Y:S01]  /*125f0*/  @!PT LDS RZ, [RZ] ;  /* 0x00000000fffff984 */ /* 0x000fe20000000800 */
[----:B------:R-:W-:Y:S01]  /*12600*/  @!PT LDS RZ, [RZ] ;  /* 0x00000000fffff984 */ /* 0x000fe20000000800 */
[----:B------:R-:W-:Y:S01]  /*12610*/  @!PT LDS RZ, [RZ] ;  /* 0x00000000fffff984 */ /* 0x000fe20000000800 */
[----:B------:R0:W-:Y:S01]  /*12620*/  @!P1 LDGSTS.E.BYPASS.LTC128B.128 [R8+0x1b400], desc[UR60][R4.64], !P0 ;  /* 0x1b40000004089fae */ /* 0x0001e2000c101d7c */
[----:B------:R-:W-:Y:S01]  /*12630*/  IMAD.MOV.U32 R0, RZ, RZ, R14 ;  /* 0x000000ffff007224 */ /* 0x000fe200078e000e */
[----:B------:R-:W-:Y:S06]  /*12640*/  BRA `(.L_x_4546) ;  /* 0xffffffb800287947 */ /* 0x000fec000383ffff */
.L_x_4436:
        /* <DEDUP_REMOVED lines=8> */
.L_x_4548:
[----:B------:R-:W-:Y:S05]  /*126d0*/  BSYNC B0 ;  /* 0x0000000000007941 */ /* 0x000fea0003800000 */
.L_x_4547:
        /* <DEDUP_REMOVED lines=11> */
.L_x_4549:
[----:B------:R-:W-:Y:S01]  /*12790*/  ULDC UR4, c[0x0][0x288] ;  /* 0x0000a20000047ab9 */ /* 0x000fe20000000800 */
[----:B------:R-:W2:Y:S04]  /*127a0*/  LDL.LU R13, [R1+0x10] ;  /* 0x00001000010d7983 */ /* 0x000ea80000300800 */
[----:B------:R-:W3:Y:S04]  /*127b0*/  LDL.LU R12, [R1+0x20] ;  /* 0x00002000010c7983 */ /* 0x000ee80000300800 */
[----:B------:R-:W4:Y:S04]  /*127c0*/  LDL.LU R11, [R1+0x24] ;  /* 0x00002400010b7983 */ /* 0x000f280000300800 */
[----:B------:R-:W4:Y:S01]  /*127d0*/  LDL.LU R15, [R1+0x2c] ;  /* 0x00002c00010f7983 */ /* 0x000f220000300800 */
[----:B------:R-:W-:Y:S01]  /*127e0*/  IMAD R0, R8, UR4, RZ ;  /* 0x0000000408007c24 */ /* 0x000fe2000f8e02ff */
[----:B------:R-:W-:Y:S01]  /*127f0*/  LOP3.LUT R18, R18, 0xffffffbf, RZ, 0xc0, !PT ;  /* 0xffffffbf12127812 */ /* 0x000fe200078ec0ff */
[----:B------:R-:W-:-:S03]  /*12800*/  IMAD.MOV.U32 R3, RZ, RZ, R14 ;  /* 0x000000ffff037224 */ /* 0x000fc600078e000e */
[-C--:B--2---:R-:W-:Y:S02]  /*12810*/  ISETP.GE.AND P4, PT, R13, R0.reuse, PT ;  /* 0x000000000d00720c */ /* 0x084fe40003f86270 */
[-C--:B---3--:R-:W-:Y:S02]  /*12820*/  ISETP.GE.AND P6, PT, R12, R0.reuse, PT ;  /* 0x000000000c00720c */ /* 0x088fe40003fc6270 */
[----:B----4-:R-:W-:-:S11]  /*12830*/  ISETP.GE.AND P5, PT, R11, R0, PT ;  /* 0x000000000b00720c */ /* 0x010fd60003fa6270 */
[----:B------:R-:W-:Y:S02]  /*12840*/  @P6 LOP3.LUT R18, R18, 0x40, RZ, 0xfc, !PT ;  /* 0x0000004012126812 */ /* 0x000fe400078efcff */
[-C--:B------:R-:W-:Y:S02]  /*12850*/  ISETP.GE.AND P6, PT, R7, R0.reuse, PT ;  /* 0x000000000700720c */ /* 0x080fe40003fc6270 */
[----:B------:R0:W5:Y:S01]  /*12860*/  LDL R7, [R1+0x4] ;  /* 0x0000040001077983 */ /* 0x0001620000100800 */
[----:B------:R-:W-:Y:S01]  /*12870*/  LOP3.LUT R18, R18, 0xffffffdf, RZ, 0xc0, !PT ;  /* 0xffffffdf12127812 */ /* 0x000fe200078ec0ff */
[----:B------:R-:W-:Y:S02]  /*12880*/  IMAD.MOV.U32 R13, RZ, RZ, R4 ;  /* 0x000000ffff0d7224 */ /* 0x000fe400078e0004 */
[----:B------:R-:W-:Y:S01]  /*12890*/  IMAD.MOV.U32 R12, RZ, RZ, 0x1 ;  /* 0x00000001ff0c7424 */ /* 0x000fe200078e00ff */
[----:B------:R-:W-:Y:S01]  /*128a0*/  @P5 LOP3.LUT R18, R18, 0x20, RZ, 0xfc, !PT ;  /* 0x0000002012125812 */ /* 0x000fe200078efcff */
[----:B------:R-:W-:Y:S01]  /*128b0*/  IMAD.MOV.U32 R11, RZ, RZ, 0x181f ;  /* 0x0000181fff0b7424 */ /* 0x000fe200078e00ff */
        /* <DEDUP_REMOVED lines=15> */
[----:B0-----:R-:W-:-:S09]  /*129b0*/  @!P4 LOP3.LUT R3, R3, R2, RZ, 0x3c, !PT ;  /* 0x000000020303c212 */ /* 0x001fd200078e3cff */
[----:B-----5:R-:W-:Y:S05]  /*129c0*/  WARPSYNC.COLLECTIVE R15, `(.L_x_4550) ;  /* 0x000000000f087348 */ /* 0x020fea0003c00000 */
[----:B------:R0:W1:Y:S02]  /*129d0*/  SHFL.IDX P6, R14, R13, R12, R11 ;  /* 0x0000000c0d0e7389 */ /* 0x00006400000c000b */
[----:B01---5:R-:W-:Y:S01]  /*129e0*/  ENDCOLLECTIVE ;  /* 0x000000000000791b */ /* 0x023fe20003800000 */
.L_x_4550:
[----:B------:R-:W-:-:S04]  /*129f0*/  @!P4 LOP3.LUT R2, R3, R2, RZ, 0x3c, !PT ;  /* 0x000000020302c212 */ /* 0x000fc800078e3cff */
[----:B------:R-:W-:Y:S01]  /*12a00*/  @!P4 LOP3.LUT R3, R3, R2, RZ, 0x3c, !PT ;  /* 0x000000020303c212 */ /* 0x000fe200078e3cff */
[----:B------:R-:W-:Y:S02]  /*12a10*/  IMAD.MOV.U32 R13, RZ, RZ, R5 ;  /* 0x000000ffff0d7224 */ /* 0x000fe400078e0005 */
[----:B------:R-:W-:-:S07]  /*12a20*/  IMAD.MOV.U32 R6, RZ, RZ, R14 ;  /* 0x000000ffff067224 */ /* 0x000fce00078e000e */
[----:B------:R-:W-:Y:S05]  /*12a30*/  WARPSYNC.COLLECTIVE R15, `(.L_x_4551) ;  /* 0x000000000f087348 */ /* 0x000fea0003c00000 */
[----:B------:R0:W1:Y:S02]  /*12a40*/  SHFL.IDX P6, R14, R13, R12, R11 ;  /* 0x0000000c0d0e7389 */ /* 0x00006400000c000b */
[----:B01----:R-:W-:Y:S01]  /*12a50*/  ENDCOLLECTIVE ;  /* 0x000000000000791b */ /* 0x003fe20003800000 */
.L_x_4551:
        /* <DEDUP_REMOVED lines=17> */
.L_x_4552:
        /* <DEDUP_REMOVED lines=12> */
.L_x_4553:
        /* <DEDUP_REMOVED lines=12> */
.L_x_4554:
        /* <DEDUP_REMOVED lines=12> */
.L_x_4555:
        /* <DEDUP_REMOVED lines=12> */
.L_x_4556:
        /* <DEDUP_REMOVED lines=12> */
.L_x_4557:
        /* <DEDUP_REMOVED lines=17> */
.L_x_4558:
[----:B------:R-:W-:Y:S02]  /*13040*/  IMAD.MOV.U32 R13, RZ, RZ, R5 ;  /* 0x000000ffff0d7224 */ /* 0x000fe400078e0005 */
[----:B------:R-:W-:-:S07]  /*13050*/  IMAD.MOV.U32 R6, RZ, RZ, R14 ;  /* 0x000000ffff067224 */ /* 0x000fce00078e000e */
[----:B------:R-:W-:Y:S05]  /*13060*/  WARPSYNC.COLLECTIVE R15, `(.L_x_4559) ;  /* 0x000000000f087348 */ /* 0x000fea0003c00000 */
[----:B------:R0:W1:Y:S02]  /*13070*/  SHFL.IDX P6, R14, R13, R12, R11 ;  /* 0x0000000c0d0e7389 */ /* 0x00006400000c000b */
[----:B01----:R-:W-:Y:S01]  /*13080*/  ENDCOLLECTIVE ;  /* 0x000000000000791b */ /* 0x003fe20003800000 */
.L_x_4559:
        /* <DEDUP_REMOVED lines=12> */
.L_x_4560:
        /* <DEDUP_REMOVED lines=11> */
.L_x_4561:
        /* <DEDUP_REMOVED lines=12> */
.L_x_4562:
        /* <DEDUP_REMOVED lines=11> */
.L_x_4563:
[----:B------:R-:W-:Y:S01]  /*13370*/  IMAD.MOV.U32 R2, RZ, RZ, R14 ;  /* 0x000000ffff027224 */ /* 0x000fe200078e000e */
[----:B------:R-:W-:Y:S06]  /*13380*/  BRA `(.L_x_4564) ;  /* 0xffffffb400a87947 */ /* 0x000fec000383ffff */
.L_x_4441:
[----:B0-----:R0:W3:Y:S02]  /*13390*/  SYNCS.PHASECHK.TRANS64.TRYWAIT P0, [R17+URZ+0x32420], R0 ;  /* 0x03242000110075a7 */ /* 0x0010e4000800017f */
[----:B---3--:R-:W-:Y:S05]  /*133a0*/  @!P0 NANOSLEEP.SYNCS 0x989680 ;  /* 0x009896800000895d */ /* 0x008fea0003900000 */
[----:B------:R-:W3:Y:S02]  /*133b0*/  @!P0 SYNCS.PHASECHK.TRANS64 P0, [R17+URZ+0x32420], R0 ;  /* 0x03242000110085a7 */ /* 0x000ee4000800007f */
[----:B---3--:R-:W-:Y:S05]  /*133c0*/  @!P0 BRA `(.L_x_4441) ;  /* 0xfffffffc00f08947 */ /* 0x008fea000383ffff */
[----:B------:R-:W-:Y:S05]  /*133d0*/  BRA `(.L_x_4565) ;  /* 0xffffffb800207947 */ /* 0x000fea000383ffff */
.L_x_4445:
[----:B0-----:R0:W1:Y:S02]  /*133e0*/  SYNCS.PHASECHK.TRANS64.TRYWAIT P0, [R2+URZ+0x32460], R0 ;  /* 0x03246000020075a7 */ /* 0x001064000800017f */
[----:B-1----:R-:W-:Y:S05]  /*133f0*/  @!P0 NANOSLEEP.SYNCS 0x989680 ;  /* 0x009896800000895d */ /* 0x002fea0003900000 */
[----:B------:R-:W1:Y:S02]  /*13400*/  @!P0 SYNCS.PHASECHK.TRANS64 P0, [R2+URZ+0x32460], R0 ;  /* 0x03246000020085a7 */ /* 0x000e64000800007f */
[----:B-1----:R-:W-:Y:S05]  /*13410*/  @!P0 BRA `(.L_x_4445) ;  /* 0xfffffffc00f08947 */ /* 0x002fea000383ffff */
[----:B------:R-:W-:Y:S05]  /*13420*/  BRA `(.L_x_4566) ;  /* 0xffffffb800407947 */ /* 0x000fea000383ffff */
.L_x_4458:
[----:B-1----:R1:W2:Y:S02]  /*13430*/  SYNCS.PHASECHK.TRANS64.TRYWAIT P0, [R3+URZ+0x32440], R2 ;  /* 0x03244002030075a7 */ /* 0x0022a4000800017f */
[----:B--2---:R-:W-:Y:S05]  /*13440*/  @!P0 NANOSLEEP.SYNCS 0x989680 ;  /* 0x009896800000895d */ /* 0x004fea0003900000 */
[----:B------:R-:W2:Y:S02]  /*13450*/  @!P0 SYNCS.PHASECHK.TRANS64 P0, [R3+URZ+0x32440], R2 ;  /* 0x03244002030085a7 */ /* 0x000ea4000800007f */
[----:B--2---:R-:W-:Y:S05]  /*13460*/  @!P0 BRA `(.L_x_4458) ;  /* 0xfffffffc00f08947 */ /* 0x004fea000383ffff */
[----:B------:R-:W-:Y:S05]  /*13470*/  BRA `(.L_x_4567) ;  /* 0xffffffc000307947 */ /* 0x000fea000383ffff */
.L_x_4463:
[----:B--2---:R2:W3:Y:S02]  /*13480*/  SYNCS.PHASECHK.TRANS64.TRYWAIT P0, [R3+URZ+0x32460], R2 ;  /* 0x03246002030075a7 */ /* 0x0044e4000800017f */
[----:B---3--:R-:W-:Y:S05]  /*13490*/  @!P0 NANOSLEEP.SYNCS 0x989680 ;  /* 0x009896800000895d */ /* 0x008fea0003900000 */
[----:B------:R-:W3:Y:S02]  /*134a0*/  @!P0 SYNCS.PHASECHK.TRANS64 P0, [R3+URZ+0x32460], R2 ;  /* 0x03246002030085a7 */ /* 0x000ee4000800007f */
[----:B---3--:R-:W-:Y:S05]  /*134b0*/  @!P0 BRA `(.L_x_4463) ;  /* 0xfffffffc00f08947 */ /* 0x008fea000383ffff */
[----:B------:R-:W-:Y:S05]  /*134c0*/  BRA `(.L_x_4568) ;  /* 0xffffffc000a87947 */ /* 0x000fea000383ffff */
.L_x_4475:
[----:B0-----:R0:W1:Y:S02]  /*134d0*/  SYNCS.PHASECHK.TRANS64.TRYWAIT P0, [R4+URZ+0x32440], R2 ;  /* 0x03244002040075a7 */ /* 0x001064000800017f */
[----:B-1----:R-:W-:Y:S05]  /*134e0*/  @!P0 NANOSLEEP.SYNCS 0x989680 ;  /* 0x009896800000895d */ /* 0x002fea0003900000 */
[----:B------:R-:W1:Y:S02]  /*134f0*/  @!P0 SYNCS.PHASECHK.TRANS64 P0, [R4+URZ+0x32440], R2 ;  /* 0x03244002040085a7 */ /* 0x000e64000800007f */
[----:B-1----:R-:W-:Y:S05]  /*13500*/  @!P0 BRA `(.L_x_4475) ;  /* 0xfffffffc00f08947 */ /* 0x002fea000383ffff */
[----:B------:R-:W-:Y:S05]  /*13510*/  BRA `(.L_x_4569) ;  /* 0xffffffc800847947 */ /* 0x000fea000383ffff */
.L_x_4480:
[----:B-1----:R1:W2:Y:S02]  /*13520*/  SYNCS.PHASECHK.TRANS64.TRYWAIT P0, [R4+URZ+0x32460], R2 ;  /* 0x03246002040075a7 */ /* 0x0022a4000800017f */
[----:B--2---:R-:W-:Y:S05]  /*13530*/  @!P0 NANOSLEEP.SYNCS 0x989680 ;  /* 0x009896800000895d */ /* 0x004fea0003900000 */
[----:B------:R-:W2:Y:S02]  /*13540*/  @!P0 SYNCS.PHASECHK.TRANS64 P0, [R4+URZ+0x32460], R2 ;  /* 0x03246002040085a7 */ /* 0x000ea4000800007f */
[----:B--2---:R-:W-:Y:S05]  /*13550*/  @!P0 BRA `(.L_x_4480) ;  /* 0xfffffffc00f08947 */ /* 0x004fea000383ffff */
[----:B------:R-:W-:Y:S05]  /*13560*/  BRA `(.L_x_4570) ;  /* 0xffffffc800fc7947 */ /* 0x000fea000383ffff */
.L_x_4491:
[----:B-1----:R1:W3:Y:S02]  /*13570*/  SYNCS.PHASECHK.TRANS64.TRYWAIT P0, [R4+URZ+0x32440], R2 ;  /* 0x03244002040075a7 */ /* 0x0022e4000800017f */
[----:B---3--:R-:W-:Y:S05]  /*13580*/  @!P0 NANOSLEEP.SYNCS 0x989680 ;  /* 0x009896800000895d */ /* 0x008fea0003900000 */
[----:B------:R-:W3:Y:S02]  /*13590*/  @!P0 SYNCS.PHASECHK.TRANS64 P0, [R4+URZ+0x32440], R2 ;  /* 0x03244002040085a7 */ /* 0x000ee4000800007f */
[----:B---3--:R-:W-:Y:S05]  /*135a0*/  @!P0 BRA `(.L_x_4491) ;  /* 0xfffffffc00f08947 */ /* 0x008fea000383ffff */
[----:B------:R-:W-:Y:S05]  /*135b0*/  BRA `(.L_x_4571) ;  /* 0xffffffd000c07947 */ /* 0x000fea000383ffff */
.L_x_4496:
[----:B--2---:R2:W3:Y:S02]  /*135c0*/  SYNCS.PHASECHK.TRANS64.TRYWAIT P0, [R4+URZ+0x32460], R2 ;  /* 0x03246002040075a7 */ /* 0x0044e4000800017f */
[----:B---3--:R-:W-:Y:S05]  /*135d0*/  @!P0 NANOSLEEP.SYNCS 0x989680 ;  /* 0x009896800000895d */ /* 0x008fea0003900000 */
[----:B------:R-:W3:Y:S02]  /*135e0*/  @!P0 SYNCS.PHASECHK.TRANS64 P0, [R4+URZ+0x32460], R2 ;  /* 0x03246002040085a7 */ /* 0x000ee4000800007f */
[----:B---3--:R-:W-:Y:S05]  /*135f0*/  @!P0 BRA `(.L_x_4496) ;  /* 0xfffffffc00f08947 */ /* 0x008fea000383ffff */
[----:B------:R-:W-:Y:S05]  /*13600*/  BRA `(.L_x_4572) ;  /* 0xffffffd400387947 */ /* 0x000fea000383ffff */
.L_x_4508:
[----:B------:R-:W-:Y:S01]  /*13610*/  BSSY B0, `(.L_x_4573) ;  /* 0x0000008000007945 */ /* 0x000fe20003800000 */
[----:B-----5:R-:W-:Y:S02]  /*13620*/  IMAD.MOV.U32 R13, RZ, RZ, R2 ;  /* 0x000000ffff0d7224 */ /* 0x020fe400078e0002 */
[----:B------:R-:W-:Y:S02]  /*13630*/  IMAD.MOV.U32 R12, RZ, RZ, RZ ;  /* 0x000000ffff0c7224 */ /* 0x000fe400078e00ff */
[----:B------:R-:W-:Y:S02]  /*13640*/  IMAD.MOV.U32 R11, RZ, RZ, 0x1f ;  /* 0x0000001fff0b7424 */ /* 0x000fe400078e00ff */
[----:B------:R-:W-:-:S07]  /*13650*/  IMAD.MOV.U32 R15, RZ, RZ, -0x1 ;  /* 0xffffffffff0f7424 */ /* 0x000fce00078e00ff */
[----:B-123--:R-:W-:Y:S05]  /*13660*/  WARPSYNC.COLLECTIVE R15, `(.L_x_4574) ;  /* 0x000000000f087348 */ /* 0x00efea0003c00000 */
[----:B------:R0:W4:Y:S02]  /*13670*/  SHFL.IDX P6, R14, R13, R12, R11 ;  /* 0x0000000c0d0e7389 */ /* 0x00012400000c000b */
[----:B01234-:R-:W-:Y:S01]  /*13680*/  ENDCOLLECTIVE ;  /* 0x000000000000791b */ /* 0x01ffe20003800000 */
.L_x_4574:
[----:B------:R-:W-:Y:S05]  /*13690*/  BSYNC B0 ;  /* 0x0000000000007941 */ /* 0x000fea0003800000 */
.L_x_4573:
[----:B------:R-:W-:Y:S05]  /*136a0*/  BRA `(.L_x_4575) ;  /* 0xffffffdc00047947 */ /* 0x000fea000383ffff */
.L_x_4511:
[----:B0-----:R0:W1:Y:S02]  /*136b0*/  SYNCS.PHASECHK.TRANS64.TRYWAIT P0, [R0+URZ+0x32420], R3 ;  /* 0x03242003000075a7 */ /* 0x001064000800017f */
[----:B-1----:R-:W-:Y:S05]  /*136c0*/  @!P0 NANOSLEEP.SYNCS 0x989680 ;  /* 0x009896800000895d */ /* 0x002fea0003900000 */
[----:B------:R-:W1:Y:S02]  /*136d0*/  @!P0 SYNCS.PHASECHK.TRANS64 P0, [R0+URZ+0x32420], R3 ;  /* 0x03242003000085a7 */ /* 0x000e64000800007f */
[----:B-1----:R-:W-:Y:S05]  /*136e0*/  @!P0 BRA `(.L_x_4511) ;  /* 0xfffffffc00f08947 */ /* 0x002fea000383ffff */
[----:B------:R-:W-:Y:S05]  /*136f0*/  BRA `(.L_x_4576) ;  /* 0xffffffdc00507947 */ /* 0x000fea000383ffff */
.L_x_4512:
        /* <DEDUP_REMOVED lines=11> */
.L_x_4578:
[----:B------:R-:W-:Y:S05]  /*137b0*/  BSYNC B0 ;  /* 0x0000000000007941 */ /* 0x000fea0003800000 */
.L_x_4577:
[----:B------:R-:W-:Y:S05]  /*137c0*/  BRA `(.L_x_4579) ;  /* 0xffffffdc00387947 */ /* 0x000fea000383ffff */
.L_x_4515:
[----:B------:R-:W-:Y:S01]  /*137d0*/  BSSY B1, `(.L_x_4580) ;  /* 0x0000006000017945 */ /* 0x000fe20003800000 */
[----:B------:R-:W-:-:S07]  /*137e0*/  IMAD.MOV.U32 R15, RZ, RZ, -0x1 ;  /* 0xffffffffff0f7424 */ /* 0x000fce00078e00ff */
[----:B012---:R-:W-:Y:S05]  /*137f0*/  WARPSYNC.COLLECTIVE R15, `(.L_x_4581) ;  /* 0x000000000f0c7348 */ /* 0x007fea0003c00000 */
[----:B------:R-:W-:Y:S02]  /*13800*/  ELECT P6, UR62, PT ;  /* 0x00000000003e782f */ /* 0x000fe400038c0000 */
[----:B------:R-:W-:Y:S01]  /*13810*/  MOV R14, UR62 ;  /* 0x0000003e000e7c02 */ /* 0x000fe20008000f00 */
[----:B012---:R-:W-:Y:S10]  /*13820*/  ENDCOLLECTIVE ;  /* 0x000000000000791b */ /* 0x007ff40003800000 */
.L_x_4581:
[----:B------:R-:W-:Y:S05]  /*13830*/  BSYNC B1 ;  /* 0x0000000000017941 */ /* 0x000fea0003800000 */
.L_x_4580:
[----:B------:R-:W-:Y:S05]  /*13840*/  BRA `(.L_x_4582) ;  /* 0xffffffdc00307947 */ /* 0x000fea000383ffff */
.L_x_4517:
[----:B0-----:R0:W1:Y:S02]  /*13850*/  SYNCS.PHASECHK.TRANS64.TRYWAIT P0, [R6+URZ], R5 ;  /* 0x00000005060075a7 */ /* 0x001064000800017f */
[----:B-1----:R-:W-:Y:S05]  /*13860*/  @!P0 NANOSLEEP.SYNCS 0x989680 ;  /* 0x009896800000895d */ /* 0x002fea0003900000 */
[----:B------:R-:W1:Y:S02]  /*13870*/  @!P0 SYNCS.PHASECHK.TRANS64 P0, [R6+URZ], R5 ;  /* 0x00000005060085a7 */ /* 0x000e64000800007f */
[----:B-1----:R-:W-:Y:S05]  /*13880*/  @!P0 BRA `(.L_x_4517) ;  /* 0xfffffffc00f08947 */ /* 0x002fea000383ffff */
[----:B------:R-:W-:Y:S05]  /*13890*/  BRA `(.L_x_4583) ;  /* 0xffffffdc00707947 */ /* 0x000fea000383ffff */
.L_x_4518:
[----:B-1----:R1:W2:Y:S02]  /*138a0*/  SYNCS.PHASECHK.TRANS64.TRYWAIT P0, [R7+URZ], R2 ;  /* 0x00000002070075a7 */ /* 0x0022a4000800017f */
[----:B--2---:R-:W-:Y:S05]  /*138b0*/  @!P0 NANOSLEEP.SYNCS 0x989680 ;  /* 0x009896800000895d */ /* 0x004fea0003900000 */
[----:B------:R-:W2:Y:S02]  /*138c0*/  @!P0 SYNCS.PHASECHK.TRANS64 P0, [R7+URZ], R2 ;  /* 0x00000002070085a7 */ /* 0x000ea4000800007f */
[----:B--2---:R-:W-:Y:S05]  /*138d0*/  @!P0 BRA `(.L_x_4518) ;  /* 0xfffffffc00f08947 */ /* 0x004fea000383ffff */
[----:B------:R-:W-:Y:S05]  /*138e0*/  BRA `(.L_x_4584) ;  /* 0xffffffdc00647947 */ /* 0x000fea000383ffff */
.L_x_4520:
[----:B--2---:R2:W3:Y:S02]  /*138f0*/  SYNCS.PHASECHK.TRANS64.TRYWAIT P0, [R4+URZ], R5 ;  /* 0x00000005040075a7 */ /* 0x0044e4000800017f */
[----:B---3--:R-:W-:Y:S05]  /*13900*/  @!P0 NANOSLEEP.SYNCS 0x989680 ;  /* 0x009896800000895d */ /* 0x008fea0003900000 */
[----:B------:R-:W3:Y:S02]  /*13910*/  @!P0 SYNCS.PHASECHK.TRANS64 P0, [R4+URZ], R5 ;  /* 0x00000005040085a7 */ /* 0x000ee4000800007f */
[----:B---3--:R-:W-:Y:S05]  /*13920*/  @!P0 BRA `(.L_x_4520) ;  /* 0xfffffffc00f08947 */ /* 0x008fea000383ffff */
[----:B------:R-:W-:Y:S05]  /*13930*/  BRA `(.L_x_4585) ;  /* 0xffffffdc00687947 */ /* 0x000fea000383ffff */
.L_x_4586:
        /* <DEDUP_REMOVED lines=12> */
.L_x_6050:


//--------------------- .text._ZN7cutlass13device_kernelIN5flash11enable_sm90INS1_16FlashAttnFwdSm90INS1_25CollectiveMainloopFwdSm90ILi2EN4cute5tupleIJNS5_1CILi1EEES8_S8_EEENS6_IJNS7_ILi128EEENS7_ILi96EEENS7_ILi64EEEEEELi256ENS_10bfloat16_tEfNS_4arch4Sm90ELb1ELb0ELb0ELb1ELb0ELb0ELb0ELb1ELb0ELb1ELb0ELb0EEENS1_21CollectiveEpilogueFwdINS6_IJSA_NS7_ILi256EEESB_EEES9_SE_SG_Li256ELb1ELb1ELb0ELb0EEENS1_36VarlenDynamicPersistentTileSchedulerILi128ELi96ELi256ELi128ELb0ELb1ELb1ELb1ELb1ELb1EEEEEEEEEvNT_6ParamsE --------------------------
	.section	.text._ZN7cutlass13device_kernelIN5flash11enable_sm90INS1_16FlashAttnFwdSm90INS1_25CollectiveMainloopFwdSm90ILi2EN4cute5tupleIJNS5_1CILi1EEES8_S8_EEENS6_IJNS7_ILi128EEENS7_ILi96EEENS7_ILi64EEEEEELi256ENS_10bfloat16_tEfNS_4arch4Sm90ELb1ELb0ELb0ELb1ELb0ELb0ELb0ELb1ELb0ELb1ELb0ELb0EEENS1_21CollectiveEpilogueFwdINS6_IJSA_NS7_ILi256EEESB_EEES9_SE_SG_Li256ELb1ELb1ELb0ELb0EEENS1_36VarlenDynamicPersistentTileSchedulerILi128ELi96ELi256ELi128ELb0ELb1ELb1ELb1ELb1ELb1EEEEEEEEEvNT_6ParamsE,"ax",@progbits
	.align	128
.text._ZN7cutlass13device_kernelIN5flash11enable_sm90INS1_16FlashAttnFwdSm90INS1_25CollectiveMainloopFwdSm90ILi2EN4cute5tupleIJNS5_1CILi1EEES8_S8_EEENS6_IJNS7_ILi128EEENS7_ILi96EEENS7_ILi64EEEEEELi256ENS_10bfloat16_tEfNS_4arch4Sm90ELb1ELb0ELb0ELb1ELb0ELb0ELb0ELb1ELb0ELb1ELb0ELb0EEENS1_21CollectiveEpilogueFwdINS6_IJSA_NS7_ILi256EEESB_EEES9_SE_SG_Li256ELb1ELb1ELb0ELb0EEENS1_36VarlenDynamicPersistentTileSchedulerILi128ELi96ELi256ELi128ELb0ELb1ELb1ELb1ELb1ELb1EEEEEEEEEvNT_6ParamsE:
        .type           _ZN7cutlass13device_kernelIN5flash11enable_sm90INS1_16FlashAttnFwdSm90INS1_25CollectiveMainloopFwdSm90ILi2EN4cute5tupleIJNS5_1CILi1EEES8_S8_EEENS6_IJNS7_ILi128EEENS7_ILi96EEENS7_ILi64EEEEEELi256ENS_10bfloat16_tEfNS_4arch4Sm90ELb1ELb0ELb0ELb1ELb0ELb0ELb0ELb1ELb0ELb1ELb0ELb0EEENS1_21CollectiveEpilogueFwdINS6_IJSA_NS7_ILi256EEESB_EEES9_SE_SG_Li256ELb1ELb1ELb0ELb0EEENS1_36VarlenDynamicPersistentTileSchedulerILi128ELi96ELi256ELi128ELb0ELb1ELb1ELb1ELb1ELb1EEEEEEEEEvNT_6ParamsE,@function
        .size           _ZN7cutlass13device_kernelIN5flash11enable_sm90INS1_16FlashAttnFwdSm90INS1_25CollectiveMainloopFwdSm90ILi2EN4cute5tupleIJNS5_1CILi1EEES8_S8_EEENS6_IJNS7_ILi128EEENS7_ILi96EEENS7_ILi64EEEEEELi256ENS_10bfloat16_tEfNS_4arch4Sm90ELb1ELb0ELb0ELb1ELb0ELb0ELb0ELb1ELb0ELb1ELb0ELb0EEENS1_21CollectiveEpilogueFwdINS6_IJSA_NS7_ILi256EEESB_EEES9_SE_SG_Li256ELb1ELb1ELb0ELb0EEENS1_36VarlenDynamicPersistentTileSchedulerILi128ELi96ELi256ELi128ELb0ELb1ELb1ELb1ELb1ELb1EEEEEEEEEvNT_6ParamsE,(.L_x_6051 - _ZN7cutlass13device_kernelIN5flash11enable_sm90INS1_16FlashAttnFwdSm90INS1_25CollectiveMainloopFwdSm90ILi2EN4cute5tupleIJNS5_1CILi1EEES8_S8_EEENS6_IJNS7_ILi128EEENS7_ILi96EEENS7_ILi64EEEEEELi256ENS_10bfloat16_tEfNS_4arch4Sm90ELb1ELb0ELb0ELb1ELb0ELb0ELb0ELb1ELb0ELb1ELb0ELb0EEENS1_21CollectiveEpilogueFwdINS6_IJSA_NS7_ILi256EEESB_EEES9_SE_SG_Li256ELb1ELb1ELb0ELb0EEENS1_36VarlenDynamicPersistentTileSchedulerILi128ELi96ELi256ELi128ELb0ELb1ELb1ELb1ELb1ELb1EEEEEEEEEvNT_6ParamsE)
        .other          _ZN7cutlass13device_kernelIN5flash11enable_sm90INS1_16FlashAttnFwdSm90INS1_25CollectiveMainloopFwdSm90ILi2EN4cute5tupleIJNS5_1CILi1EEES8_S8_EEENS6_IJNS7_ILi128EEENS7_ILi96EEENS7_ILi64EEEEEELi256ENS_10bfloat16_tEfNS_4arch4Sm90ELb1ELb0ELb0ELb1ELb0ELb0ELb0ELb1ELb0ELb1ELb0ELb0EEENS1_21CollectiveEpilogueFwdINS6_IJSA_NS7_ILi256EEESB_EEES9_SE_SG_Li256ELb1ELb1ELb0ELb0EEENS1_36VarlenDynamicPersistentTileSchedulerILi128ELi96ELi256ELi128ELb0ELb1ELb1ELb1ELb1ELb1EEEEEEEEEvNT_6ParamsE,@"STO_CUDA_ENTRY STV_DEFAULT"
_ZN7cutlass13device_kernelIN5flash11enable_sm90INS1_16FlashAttnFwdSm90INS1_25CollectiveMainloopFwdSm90ILi2EN4cute5tupleIJNS5_1CILi1EEES8_S8_EEENS6_IJNS7_ILi128EEENS7_ILi96EEENS7_ILi64EEEEEELi256ENS_10bfloat16_tEfNS_4arch4Sm90ELb1ELb0ELb0ELb1ELb0ELb0ELb0ELb1ELb0ELb1ELb0ELb0EEENS1_21CollectiveEpilogueFwdINS6_IJSA_NS7_ILi256EEESB_EEES9_SE_SG_Li256ELb1ELb1ELb0ELb0EEENS1_36VarlenDynamicPersistentTileSchedulerILi128ELi96ELi256ELi128ELb0ELb1ELb1ELb1ELb1ELb1EEEEEEEEEvNT_6ParamsE:
        /* <DEDUP_REMOVED lines=18> */
.L_x_4588:
[----:B------:R-:W-:Y:S05]  /*0120*/  BSYNC B0 ;  /* 0x0000000000007941 */ /* 0x000fea0003800000 */
.L_x_4587:
        /* <DEDUP_REMOVED lines=41> */
.L_x_4589:
        /* <DEDUP_REMOVED lines=22> */
.L_x_4590:
        /* <DEDUP_REMOVED lines=18> */
.L_x_4591:
        /* <DEDUP_REMOVED lines=22> */
.L_x_4592:
        /* <DEDUP_REMOVED lines=22> */
.L_x_4593:
[----:B------:R-:W-:Y:S01]  /*0900*/  PLOP3.LUT P0, PT, PT, PT, UP0, 0x80, 0x0 ;  /* 0x000000000000781c */ /* 0x000fe20003f0f008 */
[----:B------:R-:W-:Y:S01]  /*0910*/  UMOV UR36, 0x1 ;  /* 0x0000000100247882 */ /* 0x000fe20000000000 */
[----:B------:R-:W-:Y:S01]  /*0920*/  NOP ;  /* 0x0000000000007918 */ /* 0x000fe20000000000 */
[----:B------:R-:W-:Y:S01]  /*0930*/  USEL UR36, UR36, 0x2, !UP0 ;  /* 0x0000000224247887 */ /* 0x000fe2000c000000 */
[----:B------:R-:W-:Y:S01]  /*0940*/  ULDC.64 UR40, c[0x0][0x208] ;  /* 0x0000820000287ab9 */ /* 0x000fe20000000a00 */
[----:B012-4-:R-:W-:Y:S08]  /*0950*/  BAR.SYNC.DEFER_BLOCKING 0x0 ;  /* 0x0000000000007b1d */ /* 0x017ff00000010000 */
[----:B------:R-:W-:Y:S05]  /*0960*/  @!P0 BRA `(.L_x_4594) ;  /* 0x000000a800348947 */ /* 0x000fea0003800000 */
.L_x_4595:
        /* <DEDUP_REMOVED lines=79> */
.L_x_4649:
[----:B0-23--:R-:W0:Y:S01]  /*0e60*/  LDC.64 R4, c[0x0][0xc88] ;  /* 0x00032200ff047b82 */ /* 0x00de220000000a00 */
[----:B------:R-:W-:Y:S01]  /*0e70*/  ULDC.64 UR8, c[0x0][0xa28] ;  /* 0x00028a0000087ab9 */ /* 0x000fe20000000a00 */
[----:B------:R-:W-:Y:S01]  /*0e80*/  ULDC.64 UR10, c[0x0][0xa18] ;  /* 0x00028600000a7ab9 */ /* 0x000fe20000000a00 */
[----:B------:R-:W-:Y:S01]  /*0e90*/  ULDC UR4, c[0x0][0x424] ;  /* 0x0001090000047ab9 */ /* 0x000fe20000000800 */
        /* <DEDUP_REMOVED lines=11> */
[----:B------:R-:W-:-:S04]  /*0f50*/  @UP0 ULEA UR8, UP2, UR46, UR8, 0x2 ;  /* 0x000000082e080291 */ /* 0x000fc8000f84103f */
[----:B------:R-:W-:Y:S02]  /*0f60*/  @UP0 ULEA.HI.X UR9, UR46, UR9, UR45, 0x2, UP2 ;  /* 0x000000092e090291 */ /* 0x000fe400090f142d */
[----:B------:R-:W-:Y:S01]  /*0f70*/  @UP1 ULEA UR10, UP0, UR46, UR10, 0x2 ;  /* 0x0000000a2e0a1291 */ /* 0x000fe2000f80103f */
[----:B------:R-:W-:-:S03]  /*0f80*/  IMAD.U32 R4, RZ, RZ, UR8 ;  /* 0x00000008ff047e24 */ /* 0x000fc6000f8e00ff */
[----:B------:R-:W-:Y:S01]  /*0f90*/  @UP1 ULEA.HI.X UR11, UR46, UR11, UR45, 0x2, UP0 ;  /* 0x0000000b2e0b1291 */ /* 0x000fe200080f142d */
[----:B------:R-:W-:Y:S01]  /*0fa0*/  IMAD.U32 R5, RZ, RZ, UR9 ;  /* 0x00000009ff057e24 */ /* 0x000fe2000f8e00ff */
[----:B------:R-:W-:Y:S01]  /*0fb0*/  ULDC.64 UR8, c[0x0][0x418] ;  /* 0x0001060000087ab9 */ /* 0x000fe20000000a00 */
[----:B------:R-:W-:-:S03]  /*0fc0*/  IMAD.U32 R6, RZ, RZ, UR10 ;  /* 0x0000000aff067e24 */ /* 0x000fc6000f8e00ff */
[----:B------:R-:W-:Y:S01]  /*0fd0*/  IMAD.U32 R7, RZ, RZ, UR11 ;  /* 0x0000000bff077e24 */ /* 0x000fe2000f8e00ff */
[----:B------:R-:W2:Y:S04]  /*0fe0*/  @P0 LDG.E R4, desc[UR40][R4.64] ;  /* 0x0000002804040981 */ /* 0x000ea8000c1e1900 */
[----:B------:R-:W3:Y:S01]  /*0ff0*/  @P2 LDG.E R6, desc[UR40][R6.64] ;  /* 0x0000002806062981 */ /* 0x000ee2000c1e1900 */
[----:B------:R-:W-:Y:S01]  /*1000*/  UISETP.NE.U32.AND UP0, UPT, UR8, URZ, UPT ;  /* 0x0000003f0800728c */ /* 0x000fe2000bf05070 */
[----:B------:R-:W-:Y:S01]  /*1010*/  UMOV UR42, URZ ;  /* 0x0000003f002a7c82 */ /* 0x000fe20008000000 */
[----:B------:R-:W-:Y:S02]  /*1020*/  ULDC UR44, c[0x0][0x288] ;  /* 0x0000a200002c7ab9 */ /* 0x000fe40000000800 */
[----:B------:R-:W-:Y:S01]  /*1030*/  UISETP.NE.AND.EX UP0, UPT, UR9, URZ, UPT, UP0 ;  /* 0x0000003f0900728c */ /* 0x000fe2000bf05300 */
[----:B------:R-:W-:-:S02]  /*1040*/  UMOV UR43, UR6 ;  /* 0x00000006002b7c82 */ /* 0x000fc40008000000 */
[----:B------:R-:W-:Y:S01]  /*1050*/  ULDC.64 UR8, c[0x0][0xa20] ;  /* 0x0002880000087ab9 */ /* 0x000fe20000000a00 */
[----:B------:R-:W-:Y:S01]  /*1060*/  USEL UR4, UR4, 0x1, UP0 ;  /* 0x0000000104047887 */ /* 0x000fe20008000000 */
[----:B------:R-:W-:-:S03]  /*1070*/  ISETP.NE.U32.AND P1, PT, RZ, UR8, PT ;  /* 0x00000008ff007c0c */ /* 0x000fc6000bf25070 */
[----:B------:R-:W-:Y:S01]  /*1080*/  UIMAD UR4, UR4, UR7, URZ ;  /* 0x00000007040472a4 */ /* 0x000fe2000f8e023f */
[----:B------:R-:W-:Y:S02]  /*1090*/  ISETP.NE.AND.EX P1, PT, RZ, UR9, PT, P1 ;  /* 0x00000009ff007c0c */ /* 0x000fe4000bf25310 */
[----:B--2---:R-:W-:Y:S02]  /*10a0*/  @P0 R2UR UR42, R4 ;  /* 0x00000000042a02ca */ /* 0x004fe400000e0000 */
[----:B---3--:R-:W-:Y:S01]  /*10b0*/  @P2 R2UR UR44, R6 ;  /* 0x00000000062c22ca */ /* 0x008fe200000e0000 */
[----:B-1--4-:R-:W-:-:S14]  /*10c0*/  @P2 BRA `(.L_x_4596) ;  /* 0x0000000000342947 */ /* 0x012fdc0003800000 */
        /* <DEDUP_REMOVED lines=13> */
.L_x_4596:
[----:B------:R-:W-:Y:S05]  /*11a0*/  @!P1 BRA `(.L_x_4597) ;  /* 0x00000000001c9947 */ /* 0x000fea0003800000 */
[----:B------:R-:W-:-:S04]  /*11b0*/  ULEA UR4, UP0, UR46, UR8, 0x2 ;  /* 0x000000082e047291 */ /* 0x000fc8000f80103f */
[----:B------:R-:W-:Y:S02]  /*11c0*/  ULEA.HI.X UR6, UR46, UR9, UR45, 0x2, UP0 ;  /* 0x000000092e067291 */ /* 0x000fe400080f142d */
[----:B------:R-:W-:-:S04]  /*11d0*/  IMAD.U32 R4, RZ, RZ, UR4 ;  /* 0x00000004ff047e24 */ /* 0x000fc8000f8e00ff */
[----:B------:R-:W-:-:S05]  /*11e0*/  IMAD.U32 R5, RZ, RZ, UR6 ;  /* 0x00000006ff057e24 */ /* 0x000fca000f8e00ff */
[----:B------:R-:W2:Y:S02]  /*11f0*/  LDG.E R4, desc[UR40][R4.64] ;  /* 0x0000002804047981 */ /* 0x000ea4000c1e1900 */
[----:B--2---:R-:W-:Y:S01]  /*1200*/  R2UR UR4, R4 ;  /* 0x00000000040472ca */ /* 0x004fe200000e0000 */
[----:B------:R-:W-:-:S14]  /*1210*/  BRA `(.L_x_4598) ;  /* 0x0000000000347947 */ /* 0x000fdc0003800000 */
.L_x_4597:
        /* <DEDUP_REMOVED lines=13> */
.L_x_4598:
[----:B------:R-:W-:Y:S01]  /*12f0*/  UIADD3 UR42, -UR42, UR4, URZ ;  /* 0x000000042a2a7290 */ /* 0x000fe2000fffe13f */
[----:B------:R-:W-:Y:S01]  /*1300*/  PLOP3.LUT P0, PT, PT, PT, PT, 0x80, 0x0 ;  /* 0x000000000000781c */ /* 0x000fe20003f0f070 */
[----:B------:R-:W-:Y:S01]  /*1310*/  USHF.L.U32 UR39, UR5, 0x7, URZ ;  /* 0x0000000705277899 */ /* 0x000fe2000800063f */
[----:B------:R-:W-:Y:S01]  /*1320*/  IMAD.MOV.U32 R3, RZ, RZ, RZ ;  /* 0x000000ffff037224 */ /* 0x000fe200078e00ff */
[----:B------:R-:W-:Y:S01]  /*1330*/  ULDC UR4, c[0x0][0x448] ;  /* 0x0001120000047ab9 */ /* 0x000fe20000000800 */
[----:B------:R-:W-:Y:S01]  /*1340*/  UIADD3 UR7, UR42, 0x60, -UR44 ;  /* 0x000000602a077890 */ /* 0x000fe2000fffe82c */
[----:B------:R-:W-:Y:S01]  /*1350*/  CS2R R8, SRZ ;  /* 0x0000000000087805 */ /* 0x000fe2000001ff00 */
[----:B------:R-:W-:Y:S01]  /*1360*/  UISETP.NE.AND UP0, UPT, UR4, 0x1, UPT ;  /* 0x000000010400788c */ /* 0x000fe2000bf05270 */
[----:B------:R-:W-:Y:S01]  /*1370*/  IMAD.MOV.U32 R0, RZ, RZ, RZ ;  /* 0x000000ffff007224 */ /* 0x000fe200078e00ff */
[----:B------:R-:W-:Y:S01]  /*1380*/  UIADD3 UR6, UR39, 0x7f, URZ ;  /* 0x0000007f27067890 */ /* 0x000fe2000fffe03f */
[----:B------:R-:W-:Y:S01]  /*1390*/  IMAD.MOV.U32 R150, RZ, RZ, RZ ;  /* 0x000000ffff967224 */ /* 0x000fe200078e00ff */
[----:B------:R-:W-:-:S02]  /*13a0*/  CS2R R148, SRZ ;  /* 0x0000000000947805 */ /* 0x000fc4000001ff00 */
[----:B------:R-:W-:Y:S02]  /*13b0*/  CS2R R146, SRZ ;  /* 0x0000000000927805 */ /* 0x000fe4000001ff00 */
[----:B------:R-:W-:Y:S02]  /*13c0*/  CS2R R144, SRZ ;  /* 0x0000000000907805 */ /* 0x000fe4000001ff00 */
[----:B------:R-:W-:Y:S02]  /*13d0*/  CS2R R142, SRZ ;  /* 0x00000000008e7805 */ /* 0x000fe4000001ff00 */
[----:B------:R-:W-:Y:S02]  /*13e0*/  CS2R R140, SRZ ;  /* 0x00000000008c7805 */ /* 0x000fe4000001ff00 */
[----:B------:R-:W-:Y:S02]  /*13f0*/  CS2R R138, SRZ ;  /* 0x00000000008a7805 */ /* 0x000fe4000001ff00 */
[----:B------:R-:W-:Y:S01]  /*1400*/  CS2R R136, SRZ ;  /* 0x0000000000887805 */ /* 0x000fe2000001ff00 */
[----:B------:R-:W-:Y:S01]  /*1410*/  @UP0 ULDC UR4, c[0x0][0x44c] ;  /* 0x0001130000040ab9 */ /* 0x000fe20000000800 */
[----:B------:R-:W-:Y:S01]  /*1420*/  @UP0 ULDC UR8, c[0x0][0x450] ;  /* 0x0001140000080ab9 */ /* 0x000fe20000000800 */
[----:B------:R-:W-:Y:S01]  /*1430*/  UIMAD.WIDE.U32 UR4, UR6, UR4, URZ ;  /* 0x00000004060472a5 */ /* 0x000fe2000f8e003f */
[----:B------:R-:W-:Y:S01]  /*1440*/  CS2R R134, SRZ ;  /* 0x0000000000867805 */ /* 0x000fe2000001ff00 */
[----:B------:R-:W-:Y:S01]  /*1450*/  UIADD3 UR4, UR42, 0x5f, URZ ;  /* 0x0000005f2a047890 */ /* 0x000fe2000fffe03f */
[----:B------:R-:W-:Y:S01]  /*1460*/  CS2R R132, SRZ ;  /* 0x0000000000847805 */ /* 0x000fe2000001ff00 */
[----:B------:R-:W-:Y:S01]  /*1470*/  @UP0 USHF.R.U32.HI UR6, URZ, UR8, UR5 ;  /* 0x000000083f060299 */ /* 0x000fe20008011605 */
[----:B------:R-:W-:Y:S01]  /*1480*/  CS2R R130, SRZ ;  /* 0x0000000000827805 */ /* 0x000fe2000001ff00 */
[----:B------:R-:W-:Y:S01]  /*1490*/  UIMAD.WIDE UR4, UR4, 0x2aaaaaab, URZ ;  /* 0x2aaaaaab040478a5 */ /* 0x000fe2000f8e023f */
[----:B------:R-:W-:Y:S01]  /*14a0*/  CS2R R128, SRZ ;  /* 0x0000000000807805 */ /* 0x000fe2000001ff00 */
[----:B------:R-:W-:Y:S01]  /*14b0*/  UIADD3 UR6, UR7, UR6, URZ ;  /* 0x0000000607067290 */ /* 0x000fe2000fffe03f */
[----:B------:R-:W-:Y:S01]  /*14c0*/  CS2R R126, SRZ ;  /* 0x00000000007e7805 */ /* 0x000fe2000001ff00 */
[----:B------:R-:W-:Y:S01]  /*14d0*/  USHF.R.U32.HI UR4, URZ, 0x1f, UR5 ;  /* 0x0000001f3f047899 */ /* 0x000fe20008011605 */
[----:B------:R-:W-:Y:S01]  /*14e0*/  CS2R R124, SRZ ;  /* 0x00000000007c7805 */ /* 0x000fe2000001ff00 */
[----:B------:R-:W-:Y:S01]  /*14f0*/  UIMAD.WIDE UR6, UR6, 0x2aaaaaab, URZ ;  /* 0x2aaaaaab060678a5 */ /* 0x000fe2000f8e023f */
[----:B------:R-:W-:Y:S01]  /*1500*/  CS2R R122, SRZ ;  /* 0x00000000007a7805 */ /* 0x000fe2000001ff00 */
[----:B------:R-:W-:Y:S01]  /*1510*/  ULEA.HI.SX32 UR4, UR5, UR4, 0x1c ;  /* 0x0000000405047291 */ /* 0x000fe2000f8fe23f */
[----:B------:R-:W-:Y:S01]  /*1520*/  CS2R R120, SRZ ;  /* 0x0000000000787805 */ /* 0x000fe2000001ff00 */
[----:B------:R-:W-:Y:S01]  /*1530*/  USHF.R.U32.HI UR6, URZ, 0x1f, UR7 ;  /* 0x0000001f3f067899 */ /* 0x000fe20008011607 */
[----:B------:R-:W-:-:S02]  /*1540*/  CS2R R118, SRZ ;  /* 0x0000000000767805 */ /* 0x000fc4000001ff00 */
[----:B------:R-:W-:Y:S02]  /*1550*/  CS2R R116, SRZ ;  /* 0x0000000000747805 */ /* 0x000fe4000001ff00 */
[----:B------:R-:W-:Y:S01]  /*1560*/  CS2R R114, SRZ ;  /* 0x0000000000727805 */ /* 0x000fe2000001ff00 */
[----:B------:R-:W-:Y:S01]  /*1570*/  ULEA.HI.SX32 UR6, UR7, UR6, 0x1c ;  /* 0x0000000607067291 */ /* 0x000fe2000f8fe23f */
[----:B------:R-:W-:Y:S02]  /*1580*/  CS2R R112, SRZ ;  /* 0x0000000000707805 */ /* 0x000fe4000001ff00 */
[----:B------:R-:W-:Y:S02]  /*1590*/  CS2R R172, SRZ ;  /* 0x0000000000ac7805 */ /* 0x000fe4000001ff00 */
[----:B------:R-:W-:Y:S01]  /*15a0*/  CS2R R108, SRZ ;  /* 0x00000000006c7805 */ /* 0x000fe2000001ff00 */
[----:B------:R-:W-:Y:S01]  /*15b0*/  UISETP.LT.AND UP0, UPT, UR4, UR6, UPT ;  /* 0x000000060400728c */ /* 0x000fe2000bf01270 */
[----:B------:R-:W-:-:S02]  /*15c0*/  CS2R R170, SRZ ;  /* 0x0000000000aa7805 */ /* 0x000fc4000001ff00 */
[----:B------:R-:W-:Y:S02]  /*15d0*/  CS2R R104, SRZ ;  /* 0x0000000000687805 */ /* 0x000fe4000001ff00 */
[----:B------:R-:W-:Y:S01]  /*15e0*/  CS2R R168, SRZ ;  /* 0x0000000000a87805 */ /* 0x000fe2000001ff00 */
[----:B------:R-:W-:Y:S01]  /*15f0*/  USEL UR49, UR4, UR6, UP0 ;  /* 0x0000000604317287 */ /* 0x000fe20008000000 */
[----:B------:R-:W-:Y:S02]  /*1600*/  CS2R R100, SRZ ;  /* 0x0000000000647805 */ /* 0x000fe4000001ff00 */
[----:B------:R-:W-:Y:S02]  /*1610*/  CS2R R166, SRZ ;  /* 0x0000000000a67805 */ /* 0x000fe4000001ff00 */
[----:B------:R-:W-:Y:S01]  /*1620*/  CS2R R86, SRZ ;  /* 0x0000000000567805 */ /* 0x000fe2000001ff00 */
[----:B------:R-:W-:Y:S01]  /*1630*/  UISETP.GE.AND UP0, UPT, UR49, 0x1, UPT ;  /* 0x000000013100788c */ /* 0x000fe2000bf06270 */
[----:B------:R-:W-:-:S02]  /*1640*/  CS2R R96, SRZ ;  /* 0x0000000000607805 */ /* 0x000fc4000001ff00 */
[----:B------:R-:W-:Y:S02]  /*1650*/  CS2R R90, SRZ ;  /* 0x00000000005a7805 */ /* 0x000fe4000001ff00 */
[----:B------:R-:W-:Y:S02]  /*1660*/  CS2R R92, SRZ ;  /* 0x00000000005c7805 */ /* 0x000fe4000001ff00 */
[----:B------:R-:W-:Y:S02]  /*1670*/  CS2R R152, SRZ ;  /* 0x0000000000987805 */ /* 0x000fe4000001ff00 */
[----:B------:R-:W-:Y:S02]  /*1680*/  CS2R R88, SRZ ;  /* 0x0000000000587805 */ /* 0x000fe4000001ff00 */
[----:B------:R-:W-:Y:S02]  /*1690*/  PLOP3.LUT P1, PT, PT, PT, UP0, 0x80, 0x0 ;  /* 0x000000000000781c */ /* 0x000fe40003f2f008 */
        /* <DEDUP_REMOVED lines=63> */
.L_x_4600:
        /* <DEDUP_REMOVED lines=13> */
.L_x_4774:
[----:B0-----:R-:W-:Y:S01]  /*1b60*/  IMAD.U32 R0, RZ, RZ, UR48 ;  /* 0x00000030ff007e24 */ /* 0x001fe2000f8e00ff */
[----:B------:R-:W-:Y:S05]  /*1b70*/  WARPSYNC.ALL ;  /* 0x0000000000007948 */ /* 0x000fea0003800000 */
[----:B------:R0:W-:Y:S01]  /*1b80*/  BAR.SYNC.DEFER_BLOCKING R8, 0x100 ;  /* 0x000400080000751d */ /* 0x0001e20000010000 */
[----:B------:R-:W-:-:S13]  /*1b90*/  ISETP.NE.AND P0, PT, R0, 0x3, PT ;  /* 0x000000030000780c */ /* 0x000fda0003f05270 */
[----:B0-----:R-:W-:Y:S05]  /*1ba0*/  @!P0 BRA `(.L_x_4602) ;  /* 0x0000000000048947 */ /* 0x001fea0003800000 */
[----:B------:R-:W-:Y:S01]  /*1bb0*/  BPT.TRAP 0x1 ;  /* 0x000000040000795c */ /* 0x000fe20000300000 */
.L_x_4602:
[----:B------:R-:W-:Y:S02]  /*1bc0*/  IMAD.U32 R11, RZ, RZ, UR38 ;  /* 0x00000026ff0b7e24 */ /* 0x000fe4000f8e00ff */
[----:B------:R-:W-:-:S03]  /*1bd0*/  IMAD.U32 R6, RZ, RZ, UR37 ;  /* 0x00000025ff067e24 */ /* 0x000fc6000f8e00ff */
[----:B------:R-:W-:Y:S01]  /*1be0*/  SHF.L.U32 R11, R11, 0x1f, RZ ;  /* 0x0000001f0b0b7819 */ /* 0x000fe200000006ff */
[----:B------:R-:W-:-:S04]  /*1bf0*/  IMAD R6, R6, 0x8, R7 ;  /* 0x0000000806067824 */ /* 0x000fc800078e0207 */
[----:B------:R0:W1:Y:S01]  /*1c00*/  SYNCS.PHASECHK.TRANS64.TRYWAIT P1, [R6+URZ+0x22830], R11 ;  /* 0x0228300b060075a7 */ /* 0x000062000802017f */
[----:B------:R-:W-:Y:S05]  /*1c10*/  @!P0 BRA `(.L_x_4603) ;  /* 0x0000000000048947 */ /* 0x000fea0003800000 */
[----:B------:R-:W-:Y:S01]  /*1c20*/  BPT.TRAP 0x1 ;  /* 0x000000040000795c */ /* 0x000fe20000300000 */
.L_x_4603:
[----:B-1----:R-:W-:Y:S05]  /*1c30*/  @P1 BRA `(.L_x_4604) ;  /* 0x0000000000081947 */ /* 0x002fea0003800000 */
[----:B------:R-:W1:Y:S02]  /*1c40*/  SYNCS.PHASECHK.TRANS64.TRYWAIT P1, [R6+URZ+0x22830], R11 ;  /* 0x0228300b060075a7 */ /* 0x000e64000802017f */
[----:B-1----:R-:W-:Y:S05]  /*1c50*/  @!P1 BRA `(.L_x_4605) ;  /* 0x000000f800949947 */ /* 0x002fea0003800000 */
.L_x_4604:
        /* <DEDUP_REMOVED lines=8> */
[----:B------:R-:W-:Y:S01]  /*1ce0*/  VIADD R0, R16, UR39 ;  /* 0x0000002710007c36 */ /* 0x000fe20008000000 */
[----:B------:R-:W-:Y:S01]  /*1cf0*/  UMOV UR9, 0x40000040 ;  /* 0x4000004000097882 */ /* 0x000fe20000000000 */
[----:B------:R-:W-:Y:S01]  /*1d00*/  UMOV UR11, 0x40000040 ;  /* 0x40000040000b7882 */ /* 0x000fe20000000000 */
[----:B------:R-:W-:Y:S01]  /*1d10*/  UIADD3 UR12, UR16, 0x6, URZ ;  /* 0x00000006100c7890 */ /* 0x000fe2000fffe03f */
[----:B------:R-:W2:Y:S01]  /*1d20*/  S2R R14, SR_TID.X ;  /* 0x00000000000e7919 */ /* 0x000ea20000002100 */
[----:B------:R-:W-:Y:S01]  /*1d30*/  UIADD3 UR4, UR4, 0x1c400, URZ ;  /* 0x0001c40004047890 */ /* 0x000fe2000fffe03f */
[----:B------:R-:W-:Y:S01]  /*1d40*/  UMOV UR13, 0x40000040 ;  /* 0x40000040000d7882 */ /* 0x000fe20000000000 */
[----:B------:R-:W-:-:S02]  /*1d50*/  UMOV UR15, 0x40000040 ;  /* 0x40000040000f7882 */ /* 0x000fc40000000000 */
[----:B------:R-:W-:-:S04]  /*1d60*/  USHF.R.U32.HI UR4, URZ, 0x4, UR4 ;  /* 0x000000043f047899 */ /* 0x000fc80008011604 */
[----:B------:R-:W-:-:S04]  /*1d70*/  ULOP3.LUT UR4, UR4, 0x3fff, URZ, 0xc0, !UPT ;  /* 0x00003fff04047892 */ /* 0x000fc8000f8ec03f */
[----:B------:R-:W-:Y:S02]  /*1d80*/  ULOP3.LUT UR20, UR4, 0x10000, URZ, 0xfc, !UPT ;  /* 0x0001000004147892 */ /* 0x000fe4000f8efc3f */
[----:B------:R-:W-:Y:S02]  /*1d90*/  UIADD3 UR4, UR16, 0x2, URZ ;  /* 0x0000000210047890 */ /* 0x000fe4000fffe03f */
[----:B------:R-:W-:-:S04]  /*1da0*/  UIMAD UR18, UR37, 0x300, UR20 ;  /* 0x00000300251278a4 */ /* 0x000fc8000f8e0214 */
[----:B------:R-:W-:Y:S02]  /*1db0*/  UIADD3 UR6, UR18, 0x2, URZ ;  /* 0x0000000212067890 */ /* 0x000fe4000fffe03f */
[----:B------:R-:W-:Y:S02]  /*1dc0*/  UIADD3 UR10, UR18, 0x4, URZ ;  /* 0x00000004120a7890 */ /* 0x000fe4000fffe03f */
[----:B------:R-:W-:Y:S02]  /*1dd0*/  UIADD3 UR14, UR18, 0x6, URZ ;  /* 0x00000006120e7890 */ /* 0x000fe4000fffe03f */
[----:B------:R-:W-:Y:S03]  /*1de0*/  HGMMA.64x96x16.F32.BF16 R24, gdesc[UR16], RZ, !UPT, gsb0 ;  /* 0x01600000101879f0 */ /* 0x000fe6000c0018ff */
[----:B------:R-:W-:Y:S02]  /*1df0*/  WARPGROUP.DEPBAR.LE gsb0, 0x0 ;  /* 0x00008000000079c5 */ /* 0x000fe40000010000 */
[----:B------:R-:W-:-:S06]  /*1e00*/  WARPGROUP.ARRIVE ;  /* 0x00000000000079c5 */ /* 0x000fcc0000000000 */
[----:B------:R-:W-:Y:S01]  /*1e10*/  HGMMA.64x96x16.F32.BF16 R24, gdesc[UR4], R24, gsb0 ;  /* 0x01600000041879f0 */ /* 0x000fe20008001818 */
[----:B------:R-:W-:Y:S02]  /*1e20*/  ULDC UR6, c[0x0][0x448] ;  /* 0x0001120000067ab9 */ /* 0x000fe40000000800 */
[----:B------:R-:W-:-:S06]  /*1e30*/  UISETP.NE.AND UP0, UPT, UR6, 0x1, UPT ;  /* 0x000000010600788c */ /* 0x000fcc000bf05270 */
[----:B------:R-:W-:-:S05]  /*1e40*/  PLOP3.LUT P1, PT, PT, PT, UP0, 0x80, 0x0 ;  /* 0x000000000000781c */ /* 0x000fca0003f2f008 */
[----:B------:R-:W-:-:S08]  /*1e50*/  @UP0 ULDC UR6, c[0x0][0x44c] ;  /* 0x0001130000060ab9 */ /* 0x000fd00000000800 */
[----:B------:R-:W-:Y:S01]  /*1e60*/  @P1 IMAD.HI.U32 R3, R0, UR6, RZ ;  /* 0x0000000600031c27 */ /* 0x000fe2000f8e00ff */
[----:B------:R-:W-:-:S04]  /*1e70*/  @UP0 ULDC UR6, c[0x0][0x450] ;  /* 0x0001140000060ab9 */ /* 0x000fc80000000800 */
[----:B------:R-:W-:Y:S01]  /*1e80*/  @P1 SHF.R.U32.HI R0, RZ, UR6, R3 ;  /* 0x00000006ff001c19 */ /* 0x000fe20008011603 */
[----:B------:R-:W-:-:S04]  /*1e90*/  UIMAD UR6, UR49, -0x60, UR42 ;  /* 0xffffffa0310678a4 */ /* 0x000fc8000f8e022a */
[----:B------:R-:W3:Y:S01]  /*1ea0*/  SHFL.IDX PT, R5, R0, 0x1, 0x1c1f ;  /* 0x003c1f0000057f89 */ /* 0x000ee200000e0000 */
[----:B------:R-:W-:-:S03]  /*1eb0*/  UIADD3 UR6, UR6, 0x60, URZ ;  /* 0x0000006006067890 */ /* 0x000fc6000fffe03f */
[----:B------:R-:W4:Y:S03]  /*1ec0*/  SHFL.IDX PT, R0, R0, RZ, 0x1c1f ;  /* 0x001c1fff00007589 */ /* 0x000f2600000e0000 */
[----:B------:R-:W-:-:S04]  /*1ed0*/  IMAD.U32 R4, RZ, RZ, UR6 ;  /* 0x00000006ff047e24 */ /* 0x000fc8000f8e00ff */
[----:B------:R-:W-:Y:S02]  /*1ee0*/  IMAD R3, R17, -0x2, R4 ;  /* 0xfffffffe11037824 */ /* 0x000fe400078e0204 */
[----:B------:R-:W-:-:S05]  /*1ef0*/  IMAD.U32 R4, RZ, RZ, UR44 ;  /* 0x0000002cff047e24 */ /* 0x000fca000f8e00ff */
[----:B------:R-:W-:-:S04]  /*1f00*/  IADD3 R4, -R4, 0x1, R3 ;  /* 0x0000000104047810 */ /* 0x000fc80007ffe103 */
[----:B---3--:R-:W-:-:S04]  /*1f10*/  VIADDMNMX R5, R5, R4, R3, PT ;  /* 0x0000000405057246 */ /* 0x008fc80003800103 */
[C---:B------:R-:W-:Y:S02]  /*1f20*/  ISETP.GT.AND P2, PT, R5.reuse, RZ, PT ;  /* 0x000000ff0500720c */ /* 0x040fe40003f44270 */
[C---:B------:R-:W-:Y:S02]  /*1f30*/  ISETP.GT.AND P3, PT, R5.reuse, 0x1, PT ;  /* 0x000000010500780c */ /* 0x040fe40003f64270 */
[----:B------:R-:W-:Y:S02]  /*1f40*/  ISETP.GT.AND P4, PT, R5, 0x8, PT ;  /* 0x000000080500780c */ /* 0x000fe40003f84270 */
[----:B----4-:R-:W-:-:S04]  /*1f50*/  VIADDMNMX R3, R0, R4, R3, PT ;  /* 0x0000000400037246 */ /* 0x010fc80003800103 */
[----:B------:R-:W-:Y:S01]  /*1f60*/  ISETP.GT.AND P5, PT, R3, 0x8, PT ;  /* 0x000000080300780c */ /* 0x000fe20003fa4270 */
[----:B------:R-:W-:Y:S02]  /*1f70*/  WARPGROUP.DEPBAR.LE gsb0, 0x0 ;  /* 0x00008000000079c5 */ /* 0x000fe40000010000 */
[----:B------:R-:W-:-:S06]  /*1f80*/  WARPGROUP.ARRIVE ;  /* 0x00000000000079c5 */ /* 0x000fcc0000000000 */
[----:B------:R-:W-:Y:S01]  /*1f90*/  HGMMA.64x96x16.F32.BF16 R24, gdesc[UR8], R24, gsb0 ;  /* 0x01600000081879f0 */ /* 0x000fe20008001818 */
[----:B------:R-:W-:Y:S02]  /*1fa0*/  ULDC UR10, c[0x0][0x988] ;  /* 0x00026200000a7ab9 */ /* 0x000fe40000000800 */
[----:B------:R-:W-:Y:S02]  /*1fb0*/  WARPGROUP.DEPBAR.LE gsb0, 0x0 ;  /* 0x00008000000079c5 */ /* 0x000fe40000010000 */
        /* <DEDUP_REMOVED lines=330> */
.L_x_4606:
[----:B------:R2:W3:Y:S01]  /*3460*/  SYNCS.PHASECHK.TRANS64.TRYWAIT P3, [R6+URZ+0x22850], R11 ;  /* 0x0228500b060075a7 */ /* 0x0004e2000806017f */
[----:B------:R-:W-:Y:S05]  /*3470*/  @!P0 BRA `(.L_x_4607) ;  /* 0x0000000000048947 */ /* 0x000fea0003800000 */
[----:B------:R-:W-:Y:S01]  /*3480*/  BPT.TRAP 0x1 ;  /* 0x000000040000795c */ /* 0x000fe20000300000 */
.L_x_4607:
[----:B---3--:R-:W-:Y:S05]  /*3490*/  @P3 BRA `(.L_x_4608) ;  /* 0x0000000000083947 */ /* 0x008fea0003800000 */
[----:B------:R-:W3:Y:S02]  /*34a0*/  SYNCS.PHASECHK.TRANS64.TRYWAIT P3, [R6+URZ+0x22850], R11 ;  /* 0x0228500b060075a7 */ /* 0x000ee4000806017f */
[----:B---3--:R-:W-:Y:S05]  /*34b0*/  @!P3 BRA `(.L_x_4609) ;  /* 0x000000e00090b947 */ /* 0x008fea0003800000 */
.L_x_4608:
[----:B------:R-:W-:Y:S01]  /*34c0*/  R2UR UR6, R7 ;  /* 0x00000000070672ca */ /* 0x000fe200000e0000 */
[----:B------:R4:W-:Y:S01]  /*34d0*/  BAR.SYNC.DEFER_BLOCKING R8, 0x100 ;  /* 0x000400080000751d */ /* 0x0009e20000010000 */
[----:B------:R-:W-:Y:S01]  /*34e0*/  UIADD3 UR23, UR49, -0x2, URZ ;  /* 0xfffffffe31177890 */ /* 0x000fe2000fffe03f */
[----:B0123--:R-:W-:-:S04]  /*34f0*/  @!P2 VIADD R6, R6, 0x22860 ;  /* 0x000228600606a836 */ /* 0x00ffc80000000000 */
        /* <DEDUP_REMOVED lines=45> */
[----:B------:R-:W-:-:S04]  /*37d0*/  UIADD3 UR6, UR11, UR42, -UR44 ;  /* 0x0000002a0b067290 */ /* 0x000fc8000fffe82c */
        /* <DEDUP_REMOVED lines=12> */
[----:B------:R-:W-:-:S07]  /*38a0*/  IMAD.MOV.U32 R8, RZ, RZ, R5 ;  /* 0x000000ffff087224 */ /* 0x000fce00078e0005 */
.L_x_4619:
[----:B------:R-:W-:-:S04]  /*38b0*/  UIADD3 UR37, UR37, 0x1, URZ ;  /* 0x0000000125257890 */ /* 0x000fc8000fffe03f */
[----:B------:R-:W-:-:S04]  /*38c0*/  UISETP.NE.AND UP1, UPT, UR37, 0x2, UPT ;  /* 0x000000022500788c */ /* 0x000fc8000bf25270 */
[----:B------:R-:W-:Y:S02]  /*38d0*/  USEL UR6, URZ, 0x1, UP1 ;  /* 0x000000013f067887 */ /* 0x000fe40008800000 */
[----:B------:R-:W-:Y:S02]  /*38e0*/  USEL UR37, UR37, URZ, UP1 ;  /* 0x0000003f25257287 */ /* 0x000fe40008800000 */
[----:B------:R-:W-:Y:S01]  /*38f0*/  ULOP3.LUT UR38, UR38, UR6, URZ, 0x3c, !UPT ;  /* 0x0000000626267292 */ /* 0x000fe2000f8e3c3f */
[----:B0-----:R-:W-:Y:S11]  /*3900*/  @!P0 BRA `(.L_x_4611) ;  /* 0x0000000000048947 */ /* 0x001ff60003800000 */
[----:B------:R-:W-:Y:S01]  /*3910*/  BPT.TRAP 0x1 ;  /* 0x000000040000795c */ /* 0x000fe20000300000 */
.L_x_4611:
        /* <DEDUP_REMOVED lines=9> */
.L_x_4612:
[----:B-1----:R-:W-:Y:S05]  /*39b0*/  @P3 BRA `(.L_x_4613) ;  /* 0x0000000000083947 */ /* 0x002fea0003800000 */
[----:B------:R-:W1:Y:S02]  /*39c0*/  SYNCS.PHASECHK.TRANS64.TRYWAIT P3, [UR25+0x22830], R6 ;  /* 0x02283006ff0075a7 */ /* 0x000e640008060159 */
[----:B-1----:R-:W-:Y:S05]  /*39d0*/  @!P3 BRA `(.L_x_4614) ;  /* 0x000000dc005cb947 */ /* 0x002fea0003800000 */
.L_x_4613:
[----:B------:R-:W-:Y:S01]  /*39e0*/  UIMAD UR18, UR37, 0x300, UR20 ;  /* 0x00000300251278a4 */ /* 0x000fe2000f8e0214 */
[----:B------:R-:W-:Y:S01]  /*39f0*/  WARPGROUP.ARRIVE ;  /* 0x00000000000079c5 */ /* 0x000fe20000000000 */
[----:B------:R-:W-:Y:S01]  /*3a00*/  UMOV UR19, 0x40000040 ;  /* 0x4000004000137882 */ /* 0x000fe20000000000 */
[----:B------:R-:W-:Y:S01]  /*3a10*/  UMOV UR7, 0x40000040 ;  /* 0x4000004000077882 */ /* 0x000fe20000000000 */
[----:B------:R-:W-:Y:S01]  /*3a20*/  UIADD3 UR6, UR18, 0x2, URZ ;  /* 0x0000000212067890 */ /* 0x000fe2000fffe03f */
[----:B------:R-:W-:Y:S01]  /*3a30*/  VIADD R10, R16, UR39 ;  /* 0x00000027100a7c36 */ /* 0x000fe20008000000 */
[----:B------:R-:W-:Y:S01]  /*3a40*/  UIADD3 UR10, UR18, 0x4, URZ ;  /* 0x00000004120a7890 */ /* 0x000fe2000fffe03f */
[----:B------:R-:W-:Y:S01]  /*3a50*/  IMAD.MOV.U32 R12, RZ, RZ, -0x2 ;  /* 0xfffffffeff0c7424 */ /* 0x000fe200078e00ff */
[----:B------:R-:W-:Y:S01]  /*3a60*/  UMOV UR11, 0x40000040 ;  /* 0x40000040000b7882 */ /* 0x000fe20000000000 */
[----:B------:R-:W-:Y:S01]  /*3a70*/  HGMMA.64x96x16.F32.BF16 R152, gdesc[UR16], RZ, !UPT, gsb0 ;  /* 0x01600000109879f0 */ /* 0x000fe2000c0018ff */
[----:B------:R-:W-:-:S02]  /*3a80*/  UIADD3 UR14, UR18, 0x6, URZ ;  /* 0x00000006120e7890 */ /* 0x000fc4000fffe03f */
[----:B------:R-:W2:Y:S01]  /*3a90*/  S2R R210, SR_TID.X ;  /* 0x0000000000d27919 */ /* 0x000ea20000002100 */
[----:B------:R-:W-:Y:S01]  /*3aa0*/  UMOV UR15, 0x40000040 ;  /* 0x40000040000f7882 */ /* 0x000fe20000000000 */
[----:B--2---:R-:W-:Y:S01]  /*3ab0*/  SHF.R.U32.HI R210, RZ, 0x7, R210 ;  /* 0x00000007ffd27819 */ /* 0x004fe200000116d2 */
[----:B------:R-:W-:Y:S02]  /*3ac0*/  WARPGROUP.DEPBAR.LE gsb0, 0x0 ;  /* 0x00008000000079c5 */ /* 0x000fe40000010000 */
[----:B------:R-:W-:-:S06]  /*3ad0*/  WARPGROUP.ARRIVE ;  /* 0x00000000000079c5 */ /* 0x000fcc0000000000 */
[----:B------:R-:W-:Y:S01]  /*3ae0*/  HGMMA.64x96x16.F32.BF16 R152, gdesc[UR4], R152, gsb0 ;  /* 0x01600000049879f0 */ /* 0x000fe20008001898 */
[----:B------:R-:W-:Y:S02]  /*3af0*/  @UP0 ULDC UR6, c[0x0][0x44c] ;  /* 0x0001130000060ab9 */ /* 0x000fe40000000800 */
[----:B------:R-:W-:Y:S01]  /*3b00*/  @P1 IMAD.HI.U32 R4, R10, UR6, RZ ;  /* 0x000000060a041c27 */ /* 0x000fe2000f8e00ff */
[----:B------:R-:W-:-:S04]  /*3b10*/  @UP0 ULDC UR6, c[0x0][0x450] ;  /* 0x0001140000060ab9 */ /* 0x000fc80000000800 */
[----:B------:R-:W-:Y:S01]  /*3b20*/  @P1 SHF.R.U32.HI R10, RZ, UR6, R4 ;  /* 0x00000006ff0a1c19 */ /* 0x000fe20008011604 */
[----:B------:R-:W-:Y:S02]  /*3b30*/  UMOV UR6, 0x1 ;  /* 0x0000000100067882 */ /* 0x000fe40000000000 */
[----:B------:R-:W-:Y:S02]  /*3b40*/  UIMAD UR6, UR23, -0x60, UR6 ;  /* 0xffffffa0170678a4 */ /* 0x000fe4000f8e0206 */
[----:B------:R-:W2:Y:S04]  /*3b50*/  SHFL.IDX PT, R4, R10, 0x1, 0x1c1f ;  /* 0x003c1f000a047f89 */ /* 0x000ea800000e0000 */
[----:B------:R-:W-:Y:S01]  /*3b60*/  IMAD R21, R17, R12, UR6 ;  /* 0x0000000611157e24 */ /* 0x000fe2000f8e020c */
[----:B------:R-:W3:Y:S01]  /*3b70*/  SHFL.IDX PT, R10, R10, RZ, 0x1c1f ;  /* 0x001c1fff0a0a7589 */ /* 0x000ee200000e0000 */
[----:B------:R-:W-:-:S05]  /*3b80*/  IMAD.U32 R12, RZ, RZ, UR44 ;  /* 0x0000002cff0c7e24 */ /* 0x000fca000f8e00ff */
[----:B------:R-:W-:-:S05]  /*3b90*/  IADD3 R21, -R12, UR42, R21 ;  /* 0x0000002a0c157c10 */ /* 0x000fca000fffe115 */
[----:B--2---:R-:W-:-:S05]  /*3ba0*/  IMAD.IADD R4, R21, 0x1, R4 ;  /* 0x0000000115047824 */ /* 0x004fca00078e0204 */
[C---:B------:R-:W-:Y:S01]  /*3bb0*/  ISETP.GT.AND P3, PT, R4.reuse, RZ, PT ;  /* 0x000000ff0400720c */ /* 0x040fe20003f64270 */
[----:B---3--:R-:W-:Y:S01]  /*3bc0*/  IMAD.IADD R21, R21, 0x1, R10 ;  /* 0x0000000115157824 */ /* 0x008fe200078e020a */
[----:B------:R-:W-:-:S04]  /*3bd0*/  ISETP.GT.AND P4, PT, R4, 0x1, PT ;  /* 0x000000010400780c */ /* 0x000fc80003f84270 */
        /* <DEDUP_REMOVED lines=476> */
.L_x_4615:
[----:B------:R1:W2:Y:S01]  /*59a0*/  SYNCS.PHASECHK.TRANS64.TRYWAIT P3, [UR25+0x22850], R6 ;  /* 0x02285006ff0075a7 */ /* 0x0002a20008060159 */
[----:B------:R-:W-:Y:S05]  /*59b0*/  @!P0 BRA `(.L_x_4616) ;  /* 0x0000000000048947 */ /* 0x000fea0003800000 */
[----:B------:R-:W-:Y:S01]  /*59c0*/  BPT.TRAP 0x1 ;  /* 0x000000040000795c */ /* 0x000fe20000300000 */
.L_x_4616:
[----:B--2---:R-:W-:Y:S05]  /*59d0*/  @P3 BRA `(.L_x_4617) ;  /* 0x0000000000083947 */ /* 0x004fea0003800000 */
[----:B------:R-:W2:Y:S02]  /*59e0*/  SYNCS.PHASECHK.TRANS64.TRYWAIT P3, [UR25+0x22850], R6 ;  /* 0x02285006ff0075a7 */ /* 0x000ea40008060159 */
[----:B--2---:R-:W-:Y:S05]  /*59f0*/  @!P3 BRA `(.L_x_4618) ;  /* 0x000000bc006cb947 */ /* 0x004fea0003800000 */
.L_x_4617:
        /* <DEDUP_REMOVED lines=49> */
.L_x_4610:
[----:B------:R-:W-:-:S13]  /*5d10*/  ISETP.LE.AND P1, PT, RZ, UR23, PT ;  /* 0x00000017ff007c0c */ /* 0x000fda000bf23270 */
[----:B------:R-:W-:Y:S05]  /*5d20*/  @!P1 BRA `(.L_x_4620) ;  /* 0x0000001c004c9947 */ /* 0x000fea0003800000 */
[----:B------:R-:W-:Y:S01]  /*5d30*/  IMAD.MOV.U32 R211, RZ, RZ, R4 ;  /* 0x000000ffffd37224 */ /* 0x000fe200078e0004 */
[----:B------:R-:W-:Y:S01]  /*5d40*/  ULDC UR22, c[0x0][0x988] ;  /* 0x0002620000167ab9 */ /* 0x000fe20000000800 */
[----:B------:R-:W-:-:S07]  /*5d50*/  IMAD.MOV.U32 R7, RZ, RZ, R5 ;  /* 0x000000ffff077224 */ /* 0x000fce00078e0005 */
.L_x_4629:
[----:B------:R-:W-:-:S04]  /*5d60*/  UIADD3 UR37, UR37, 0x1, URZ ;  /* 0x0000000125257890 */ /* 0x000fc8000fffe03f */
[----:B------:R-:W-:-:S04]  /*5d70*/  UISETP.NE.AND UP0, UPT, UR37, 0x2, UPT ;  /* 0x000000022500788c */ /* 0x000fc8000bf05270 */
[----:B------:R-:W-:Y:S02]  /*5d80*/  USEL UR6, URZ, 0x1, UP0 ;  /* 0x000000013f067887 */ /* 0x000fe40008000000 */
[----:B------:R-:W-:Y:S02]  /*5d90*/  USEL UR37, UR37, URZ, UP0 ;  /* 0x0000003f25257287 */ /* 0x000fe40008000000 */
[----:B------:R-:W-:Y:S01]  /*5da0*/  ULOP3.LUT UR38, UR38, UR6, URZ, 0x3c, !UPT ;  /* 0x0000000626267292 */ /* 0x000fe2000f8e3c3f */
[----:B-1----:R-:W-:Y:S11]  /*5db0*/  @!P0 BRA `(.L_x_4621) ;  /* 0x0000000000048947 */ /* 0x002ff60003800000 */
[----:B------:R-:W-:Y:S01]  /*5dc0*/  BPT.TRAP 0x1 ;  /* 0x000000040000795c */ /* 0x000fe20000300000 */
.L_x_4621:
        /* <DEDUP_REMOVED lines=9> */
.L_x_4622:
[----:B-1----:R-:W-:Y:S05]  /*5e60*/  @P1 BRA `(.L_x_4623) ;  /* 0x0000000000081947 */ /* 0x002fea0003800000 */
[----:B------:R-:W1:Y:S02]  /*5e70*/  SYNCS.PHASECHK.TRANS64.TRYWAIT P1, [UR24+0x22830], R6 ;  /* 0x02283006ff0075a7 */ /* 0x000e640008020158 */
[----:B-1----:R-:W-:Y:S05]  /*5e80*/  @!P1 BRA `(.L_x_4624) ;  /* 0x000000b8005c9947 */ /* 0x002fea0003800000 */
.L_x_4623:
        /* <DEDUP_REMOVED lines=14> */
[----:B------:R-:W-:Y:S03]  /*5f70*/  HGMMA.64x96x16.F32.BF16 R152, gdesc[UR4], R152, gsb0 ;  /* 0x01600000049879f0 */ /* 0x000fe60008001898 */
        /* <DEDUP_REMOVED lines=376> */
.L_x_4625:
[----:B------:R1:W2:Y:S01]  /*7700*/  SYNCS.PHASECHK.TRANS64.TRYWAIT P1, [UR24+0x22850], R6 ;  /* 0x02285006ff0075a7 */ /* 0x0002a20008020158 */
[----:B------:R-:W-:Y:S05]  /*7710*/  @!P0 BRA `(.L_x_4626) ;  /* 0x0000000000048947 */ /* 0x000fea0003800000 */
[----:B------:R-:W-:Y:S01]  /*7720*/  BPT.TRAP 0x1 ;  /* 0x000000040000795c */ /* 0x000fe20000300000 */
.L_x_4626:
[----:B--2---:R-:W-:Y:S05]  /*7730*/  @P1 BRA `(.L_x_4627) ;  /* 0x0000000000081947 */ /* 0x004fea0003800000 */
[----:B------:R-:W2:Y:S02]  /*7740*/  SYNCS.PHASECHK.TRANS64.TRYWAIT P1, [UR24+0x22850], R6 ;  /* 0x02285006ff0075a7 */ /* 0x000ea40008020158 */
[----:B--2---:R-:W-:Y:S05]  /*7750*/  @!P1 BRA `(.L_x_4628) ;  /* 0x000000a000409947 */ /* 0x004fea0003800000 */
.L_x_4627:
        /* <DEDUP_REMOVED lines=48> */
.L_x_4620:
[----:B01----:R-:W0:Y:S01]  /*7a60*/  SHFL.BFLY PT, R6, R3, 0x2, 0x1f ;  /* 0x0c401f0003067f89 */ /* 0x003e2200000e0000 */
[----:B------:R-:W-:Y:S01]  /*7a70*/  UIADD3 UR37, UR37, 0x1, URZ ;  /* 0x0000000125257890 */ /* 0x000fe2000fffe03f */
[----:B------:R-:W-:Y:S01]  /*7a80*/  IMAD.U32 R14, RZ, RZ, UR10 ;  /* 0x0000000aff0e7e24 */ /* 0x000fe2000f8e00ff */
[----:B------:R1:W-:Y:S06]  /*7a90*/  BAR.ARV R9, 0x100 ;  /* 0x000400090000751d */ /* 0x0003ec0000002000 */
[----:B------:R-:W-:Y:S02]  /*7aa0*/  UISETP.NE.AND UP0, UPT, UR37, 0x2, UPT ;  /* 0x000000022500788c */ /* 0x000fe4000bf05270 */
[----:B------:R-:W-:Y:S06]  /*7ab0*/  BAR.ARV 0x8, 0x180 ;  /* 0x0206000000007b1d */ /* 0x000fec0000002000 */
[----:B------:R-:W-:Y:S01]  /*7ac0*/  USEL UR4, URZ, 0x1, UP0 ;  /* 0x000000013f047887 */ /* 0x000fe20008000000 */
[----:B------:R-:W-:Y:S01]  /*7ad0*/  PLOP3.LUT P0, PT, PT, PT, PT, 0x8, 0x0 ;  /* 0x000000000000781c */ /* 0x000fe20003f0e170 */
[----:B------:R-:W2:Y:S01]  /*7ae0*/  SHFL.BFLY PT, R11, R0, 0x2, 0x1f ;  /* 0x0c401f00000b7f89 */ /* 0x000ea200000e0000 */
[----:B------:R-:W-:-:S02]  /*7af0*/  UIADD3 UR47, UR47, 0x1, URZ ;  /* 0x000000012f2f7890 */ /* 0x000fc4000fffe03f */
[----:B------:R-:W-:Y:S01]  /*7b00*/  USEL UR37, UR37, URZ, UP0 ;  /* 0x0000003f25257287 */ /* 0x000fe20008000000 */
[----:B0-----:R-:W-:Y:S01]  /*7b10*/  FADD.FTZ R6, R6, R3 ;  /* 0x0000000306067221 */ /* 0x001fe20000010000 */
[----:B------:R-:W-:Y:S01]  /*7b20*/  IMAD.MOV.U32 R3, RZ, RZ, -0x800000 ;  /* 0xff800000ff037424 */ /* 0x000fe200078e00ff */
[----:B------:R-:W-:-:S03]  /*7b30*/  ULOP3.LUT UR38, UR38, UR4, URZ, 0x3c, !UPT ;  /* 0x0000000426267292 */ /* 0x000fc6000f8e3c3f */
[----:B------:R-:W0:Y:S01]  /*7b40*/  SHFL.BFLY PT, R7, R6, 0x1, 0x1f ;  /* 0x0c201f0006077f89 */ /* 0x000e2200000e0000 */
[----:B--2---:R-:W-:Y:S01]  /*7b50*/  FADD.FTZ R11, R11, R0 ;  /* 0x000000000b0b7221 */ /* 0x004fe20000010000 */
[----:B------:R-:W-:-:S04]  /*7b60*/  IMAD.MOV.U32 R0, RZ, RZ, RZ ;  /* 0x000000ffff007224 */ /* 0x000fc800078e00ff */
[----:B------:R-:W2:Y:S01]  /*7b70*/  SHFL.BFLY PT, R8, R11, 0x1, 0x1f ;  /* 0x0c201f000b087f89 */ /* 0x000ea200000e0000 */
[----:B0-----:R-:W-:Y:S01]  /*7b80*/  FADD.FTZ R12, R6, R7 ;  /* 0x00000007060c7221 */ /* 0x001fe20000010000 */
[----:B------:R-:W-:Y:S02]  /*7b90*/  IMAD.MOV.U32 R7, RZ, RZ, RZ ;  /* 0x000000ffff077224 */ /* 0x000fe400078e00ff */
[----:B------:R-:W-:Y:S02]  /*7ba0*/  IMAD.U32 R6, RZ, RZ, UR10 ;  /* 0x0000000aff067e24 */ /* 0x000fe4000f8e00ff */
[----:B------:R-:W-:-:S13]  /*7bb0*/  FSETP.NE.FTZ.AND P1, PT, R12, RZ, PT ;  /* 0x000000ff0c00720b */ /* 0x000fda0003f35000 */
[----:B------:R-:W0:Y:S01]  /*7bc0*/  @P1 MUFU.RCP R7, R12 ;  /* 0x0000000c00071308 */ /* 0x000e220000001000 */
[----:B------:R-:W-:Y:S01]  /*7bd0*/  @P1 FMUL.FTZ R6, R6, 0.69314718246459960938 ;  /* 0x3f31721806061820 */ /* 0x000fe20000410000 */
[----:B--2---:R-:W-:Y:S01]  /*7be0*/  FADD.FTZ R13, R11, R8 ;  /* 0x000000080b0d7221 */ /* 0x004fe20000010000 */
[----:B------:R-:W-:-:S04]  /*7bf0*/  IMAD.MOV.U32 R8, RZ, RZ, -0x800000 ;  /* 0xff800000ff087424 */ /* 0x000fc800078e00ff */
[----:B------:R-:W-:Y:S01]  /*7c00*/  FSETP.NE.FTZ.AND P2, PT, R13, RZ, PT ;  /* 0x000000ff0d00720b */ /* 0x000fe20003f55000 */
        /* <DEDUP_REMOVED lines=64> */
[----:B------:R-:W0:Y:S01]  /*8010*/  @P2 MUFU.LG2 R11, R13 ;  /* 0x0000000d000b2308 */ /* 0x000e220000000c00 */
[----:B------:R-:W-:-:S07]  /*8020*/  @P2 FMUL.FTZ R14, R14, 0.69314718246459960938 ;  /* 0x3f3172180e0e2820 */ /* 0x000fce0000410000 */
[----:B------:R-:W2:Y:S08]  /*8030*/  @P1 MUFU.LG2 R7, R12 ;  /* 0x0000000c00071308 */ /* 0x000eb00000000c00 */
[----:B------:R-:W3:Y:S01]  /*8040*/  @P2 MUFU.RCP R0, R13 ;  /* 0x0000000d00002308 */ /* 0x000ee20000001000 */
[----:B0-----:R-:W-:-:S04]  /*8050*/  @P2 FMUL.FTZ R11, R11, 0.69314718246459960938 ;  /* 0x3f3172180b0b2820 */ /* 0x001fc80000410000 */
[----:B------:R-:W-:Y:S01]  /*8060*/  @P2 FFMA.FTZ R3, R14, R4, R11 ;  /* 0x000000040e032223 */ /* 0x000fe2000001000b */
[----:B--2---:R-:W-:-:S04]  /*8070*/  @P1 FMUL.FTZ R7, R7, 0.69314718246459960938 ;  /* 0x3f31721807071820 */ /* 0x004fc80000410000 */
[----:B------:R-:W-:Y:S01]  /*8080*/  @P1 FFMA.FTZ R8, R6, R5, R7 ;  /* 0x0000000506081223 */ /* 0x000fe20000010007 */
        /* <DEDUP_REMOVED lines=63> */
[----:B------:R-:W-:-:S07]  /*8480*/  FMUL.FTZ R0, R151, R0 ;  /* 0x0000000097007220 */ /* 0x000fce0000410000 */
.L_x_4599:
        /* <DEDUP_REMOVED lines=43> */
[C---:B------:R-:W-:Y:S02]  /*8740*/  LOP3.LUT R11, R110.reuse, 0x380, RZ, 0xc0, !PT ;  /* 0x000003806e0b7812 */ /* 0x040fe400078ec0ff */
        /* <DEDUP_REMOVED lines=32> */
[----:B------:R-:W-:Y:S01]  /*8950*/  LOP3.LUT R110, R11, R110, RZ, 0x3c, !PT ;  /* 0x0000006e0b6e7212 */ /* 0x000fe200078e3cff */
[----:B------:R-:W-:Y:S01]  /*8960*/  IMAD.X R11, RZ, RZ, R111, P1 ;  /* 0x000000ffff0b7224 */ /* 0x000fe200008e066f */
[----:B------:R-:W-:-:S02]  /*8970*/  LOP3.LUT R30, R181, 0x380, RZ, 0xc0, !PT ;  /* 0x00000380b51e7812 */ /* 0x000fc400078ec0ff */
[----:B------:R-:W-:Y:S02]  /*8980*/  SHF.R.U64 R12, R12, 0x3, RZ ;  /* 0x000000030c0c7819 */ /* 0x000fe400000012ff */
[----:B------:R-:W-:Y:S02]  /*8990*/  LOP3.LUT R38, R183, 0x380, RZ, 0xc0, !PT ;  /* 0x00000380b7267812 */ /* 0x000fe400078ec0ff */
[----:B------:R-:W-:Y:S02]  /*89a0*/  SHF.R.U64 R14, R14, 0x3, RZ ;  /* 0x000000030e0e7819 */ /* 0x000fe400000012ff */
[----:B------:R-:W-:Y:S02]  /*89b0*/  LOP3.LUT R46, R185, 0x380, RZ, 0xc0, !PT ;  /* 0x00000380b92e7812 */ /* 0x000fe400078ec0ff */
[----:B------:R-:W-:Y:S02]  /*89c0*/  SHF.R.U64 R20, R20, 0x3, RZ ;  /* 0x0000000314147819 */ /* 0x000fe400000012ff */
[----:B------:R-:W-:-:S02]  /*89d0*/  LOP3.LUT R54, R187, 0x380, RZ, 0xc0, !PT ;  /* 0x00000380bb367812 */ /* 0x000fc400078ec0ff */
[----:B------:R-:W-:Y:S02]  /*89e0*/  SHF.R.U64 R30, R30, 0x3, RZ ;  /* 0x000000031e1e7819 */ /* 0x000fe400000012ff */
[----:B------:R-:W-:Y:S02]  /*89f0*/  LOP3.LUT R62, R189, 0x380, RZ, 0xc0, !PT ;  /* 0x00000380bd3e7812 */ /* 0x000fe400078ec0ff */
[----:B------:R-:W-:Y:S02]  /*8a00*/  LOP3.LUT R98, R197, 0x380, RZ, 0xc0, !PT ;  /* 0x00000380c5627812 */ /* 0x000fe400078ec0ff */
[----:B------:R-:W-:Y:S01]  /*8a10*/  MOV R110, R110 ;  /* 0x0000006e006e7202 */ /* 0x000fe20000000f00 */
[----:B------:R-:W-:Y:S01]  /*8a20*/  BAR.SYNC.DEFER_BLOCKING 0x1, 0x100 ;  /* 0x0044000000007b1d */ /* 0x000fe20000010000 */
[----:B------:R-:W-:Y:S02]  /*8a30*/  LOP3.LUT R12, R12, R175, RZ, 0x3c, !PT ;  /* 0x000000af0c0c7212 */ /* 0x000fe400078e3cff */
[----:B------:R-:W-:-:S02]  /*8a40*/  SHF.R.U64 R38, R38, 0x3, RZ ;  /* 0x0000000326267819 */ /* 0x000fc400000012ff */
[----:B------:R-:W-:Y:S02]  /*8a50*/  LOP3.LUT R70, R191, 0x380, RZ, 0xc0, !PT ;  /* 0x00000380bf467812 */ /* 0x000fe400078ec0ff */
        /* <DEDUP_REMOVED lines=8> */
[----:B------:R-:W-:Y:S01]  /*8ae0*/  SHF.R.U64 R62, R62, 0x3, RZ ;  /* 0x000000033e3e7819 */ /* 0x000fe200000012ff */
[----:B------:R-:W-:Y:S01]  /*8af0*/  STSM.16.M88.4 [R110], R24 ;  /* 0x000000186e007844 */ /* 0x000fe20000000200 */
[----:B------:R-:W-:Y:S02]  /*8b00*/  SHF.R.U64 R98, R98, 0x3, RZ ;  /* 0x0000000362627819 */ /* 0x000fe400000012ff */
[----:B------:R-:W-:-:S02]  /*8b10*/  LOP3.LUT R38, R38, R183, RZ, 0x3c, !PT ;  /* 0x000000b726267212 */ /* 0x000fc400078e3cff */
[----:B------:R-:W-:Y:S02]  /*8b20*/  SHF.R.U64 R70, R70, 0x3, RZ ;  /* 0x0000000346467819 */ /* 0x000fe400000012ff */
[----:B------:R-:W-:Y:S02]  /*8b30*/  LOP3.LUT R102, R6, 0x380, RZ, 0xc0, !PT ;  /* 0x0000038006667812 */ /* 0x000fe400078ec0ff */
[----:B------:R-:W-:Y:S02]  /*8b40*/  SHF.R.U64 R111, R111, 0x3, RZ ;  /* 0x000000036f6f7819 */ /* 0x000fe400000012ff */
[----:B------:R-:W-:Y:S02]  /*8b50*/  MOV R28, R12 ;  /* 0x0000000c001c7202 */ /* 0x000fe40000000f00 */
[----:B------:R-:W-:Y:S02]  /*8b60*/  LOP3.LUT R46, R46, R185, RZ, 0x3c, !PT ;  /* 0x000000b92e2e7212 */ /* 0x000fe400078e3cff */
[----:B------:R-:W-:Y:S01]  /*8b70*/  SHF.R.U64 R78, R78, 0x3, RZ ;  /* 0x000000034e4e7819 */ /* 0x000fe200000012ff */
[----:B------:R-:W-:Y:S01]  /*8b80*/  STSM.16.M88.4 [R28], R32 ;  /* 0x000000201c007844 */ /* 0x000fe20000000200 */
[----:B------:R-:W-:-:S02]  /*8b90*/  MOV R14, R14 ;  /* 0x0000000e000e7202 */ /* 0x000fc40000000f00 */
[----:B------:R-:W-:Y:S02]  /*8ba0*/  LOP3.LUT R54, R54, R187, RZ, 0x3c, !PT ;  /* 0x000000bb36367212 */ /* 0x000fe400078e3cff */
[----:B------:R-:W-:Y:S01]  /*8bb0*/  SHF.R.U64 R94, R94, 0x3, RZ ;  /* 0x000000035e5e7819 */ /* 0x000fe200000012ff */
[----:B------:R-:W-:Y:S01]  /*8bc0*/  STSM.16.M88.4 [R14], R40 ;  /* 0x000000280e007844 */ /* 0x000fe20000000200 */
[----:B------:R-:W-:Y:S02]  /*8bd0*/  LOP3.LUT R175, R174, 0x380, RZ, 0xc0, !PT ;  /* 0x00000380aeaf7812 */ /* 0x000fe400078ec0ff */
[----:B------:R-:W-:Y:S02]  /*8be0*/  MOV R20, R20 ;  /* 0x0000001400147202 */ /* 0x000fe40000000f00 */
[----:B------:R-:W-:Y:S02]  /*8bf0*/  LOP3.LUT R62, R62, R189, RZ, 0x3c, !PT ;  /* 0x000000bd3e3e7212 */ /* 0x000fe400078e3cff */
[----:B------:R-:W-:Y:S01]  /*8c00*/  LOP3.LUT R98, R98, R197, RZ, 0x3c, !PT ;  /* 0x000000c562627212 */ /* 0x000fe200078e3cff */
[----:B------:R-:W-:Y:S01]  /*8c10*/  STSM.16.M88.4 [R20], R48 ;  /* 0x0000003014007844 */ /* 0x000fe20000000200 */
[----:B------:R-:W-:-:S02]  /*8c20*/  MOV R30, R30 ;  /* 0x0000001e001e7202 */ /* 0x000fc40000000f00 */
[----:B------:R-:W-:Y:S02]  /*8c30*/  F2FP.BF16.F32.PACK_AB R59, R158, R59 ;  /* 0x0000003b9e3b723e */ /* 0x000fe400000010ff */
[----:B------:R-:W-:Y:S02]  /*8c40*/  F2FP.BF16.F32.PACK_AB R65, R157, R66 ;  /* 0x000000429d41723e */ /* 0x000fe400000010ff */
[----:B------:R-:W-:Y:S01]  /*8c50*/  F2FP.BF16.F32.PACK_AB R72, R73, R72 ;  /* 0x000000484948723e */ /* 0x000fe200000010ff */
[----:B------:R-:W-:Y:S01]  /*8c60*/  STSM.16.M88.4 [R30], R56 ;  /* 0x000000381e007844 */ /* 0x000fe20000000200 */
[----:B------:R-:W-:Y:S02]  /*8c70*/  LOP3.LUT R70, R70, R191, RZ, 0x3c, !PT ;  /* 0x000000bf46467212 */ /* 0x000fe400078e3cff */
[----:B------:R-:W-:Y:S02]  /*8c80*/  SHF.R.U64 R29, R102, 0x3, RZ ;  /* 0x00000003661d7819 */ /* 0x000fe400000012ff */
[----:B------:R-:W-:-:S02]  /*8c90*/  LOP3.LUT R106, R111, R106, RZ, 0x3c, !PT ;  /* 0x0000006a6f6a7212 */ /* 0x000fc400078e3cff */
[----:B------:R-:W-:Y:S02]  /*8ca0*/  MOV R38, R38 ;  /* 0x0000002600267202 */ /* 0x000fe40000000f00 */
[----:B------:R-:W-:Y:S02]  /*8cb0*/  F2FP.BF16.F32.PACK_AB R66, R69, R68 ;  /* 0x000000444542723e */ /* 0x000fe400000010ff */
[----:B------:R-:W-:Y:S02]  /*8cc0*/  F2FP.BF16.F32.PACK_AB R67, R156, R67 ;  /* 0x000000439c43723e */ /* 0x000fe400000010ff */
[----:B------:R-:W-:Y:S02]  /*8cd0*/  F2FP.BF16.F32.PACK_AB R73, R155, R74 ;  /* 0x0000004a9b49723e */ /* 0x000fe400000010ff */
[----:B------:R-:W-:Y:S01]  /*8ce0*/  F2FP.BF16.F32.PACK_AB R80, R81, R80 ;  /* 0x000000505150723e */ /* 0x000fe200000010ff */
[----:B------:R-:W-:Y:S01]  /*8cf0*/  STSM.16.M88.4 [R38], R64 ;  /* 0x0000004026007844 */ /* 0x000fe20000000200 */
        /* <DEDUP_REMOVED lines=11> */
[----:B------:R-:W-:Y:S02]  /*8db0*/  F2FP.BF16.F32.PACK_AB R83, R83, R86 ;  /* 0x000000565353723e */ /* 0x000fe400000010ff */
[----:B------:R-:W-:Y:S02]  /*8dc0*/  F2FP.BF16.F32.PACK_AB R89, R152, R90 ;  /* 0x0000005a9859723e */ /* 0x000fe400000010ff */
[----:B------:R-:W-:Y:S01]  /*8dd0*/  MOV R62, R62 ;  /* 0x0000003e003e7202 */ /* 0x000fe20000000f00 */
[----:B------:R0:W-:Y:S01]  /*8de0*/  STSM.16.M88.4 [R54], R80 ;  /* 0x0000005036007844 */ /* 0x0001e20000000200 */
[----:B------:R-:W-:-:S02]  /*8df0*/  MOV R13, R98 ;  /* 0x00000062000d7202 */ /* 0x000fc40000000f00 */
[----:B------:R-:W-:Y:S02]  /*8e00*/  F2FP.BF16.F32.PACK_AB R90, R93, R92 ;  /* 0x0000005c5d5a723e */ /* 0x000fe400000010ff */
[----:B------:R-:W-:Y:S02]  /*8e10*/  F2FP.BF16.F32.PACK_AB R91, R91, R9 ;  /* 0x000000095b5b723e */ /* 0x000fe400000010ff */
[----:B------:R-:W-:Y:S02]  /*8e20*/  F2FP.BF16.F32.PACK_AB R96, R97, R96 ;  /* 0x000000606160723e */ /* 0x000fe400000010ff */
[----:B------:R-:W-:Y:S01]  /*8e30*/  LOP3.LUT R102, R29, R6, RZ, 0x3c, !PT ;  /* 0x000000061d667212 */ /* 0x000fe200078e3cff */
[----:B------:R-:W-:Y:S01]  /*8e40*/  STSM.16.M88.4 [R62], R88 ;  /* 0x000000583e007844 */ /* 0x000fe20000000200 */
[----:B------:R-:W-:Y:S02]  /*8e50*/  MOV R70, R70 ;  /* 0x0000004600467202 */ /* 0x000fe40000000f00 */
[----:B------:R-:W-:-:S02]  /*8e60*/  MOV R12, R106 ;  /* 0x0000006a000c7202 */ /* 0x000fc40000000f00 */
[----:B------:R-:W-:Y:S02]  /*8e70*/  F2FP.BF16.F32.PACK_AB R97, R167, R87 ;  /* 0x00000057a761723e */ /* 0x000fe400000010ff */
[----:B------:R-:W-:Y:S02]  /*8e80*/  F2FP.BF16.F32.PACK_AB R104, R105, R104 ;  /* 0x000000686968723e */ /* 0x000fe400000010ff */
[----:B------:R-:W-:Y:S02]  /*8e90*/  F2FP.BF16.F32.PACK_AB R112, R113, R112 ;  /* 0x000000707170723e */ /* 0x000fe400000010ff */
[----:B------:R-:W-:Y:S02]  /*8ea0*/  F2FP.BF16.F32.PACK_AB R120, R121, R120 ;  /* 0x000000787978723e */ /* 0x000fe400000010ff */
[----:B------:R-:W-:Y:S02]  /*8eb0*/  F2FP.BF16.F32.PACK_AB R128, R129, R128 ;  /* 0x000000808180723e */ /* 0x000fe400000010ff */
[----:B------:R-:W-:-:S02]  /*8ec0*/  F2FP.BF16.F32.PACK_AB R136, R137, R136 ;  /* 0x000000888988723e */ /* 0x000fc400000010ff */
[----:B------:R-:W-:Y:S01]  /*8ed0*/  F2FP.BF16.F32.PACK_AB R144, R145, R144 ;  /* 0x000000909190723e */ /* 0x000fe200000010ff */
[----:B------:R-:W-:Y:S01]  /*8ee0*/  UISETP.NE.U32.AND UP1, UPT, UR8, URZ, UPT ;  /* 0x0000003f0800728c */ /* 0x000fe2000bf25070 */
[----:B------:R-:W-:Y:S01]  /*8ef0*/  F2FP.BF16.F32.PACK_AB R98, R101, R100 ;  /* 0x000000646562723e */ /* 0x000fe200000010ff */
[----:B0-----:R-:W0:Y:S01]  /*8f00*/  LDC R81, c[0x0][0xbe8] ;  /* 0x0002fa00ff517b82 */ /* 0x001e220000000800 */
[----:B------:R-:W-:Y:S02]  /*8f10*/  F2FP.BF16.F32.PACK_AB R99, R169, R168 ;  /* 0x000000a8a963723e */ /* 0x000fe400000010ff */
[----:B------:R-:W-:Y:S02]  /*8f20*/  MOV R78, R78 ;  /* 0x0000004e004e7202 */ /* 0x000fe40000000f00 */
[----:B------:R-:W-:Y:S01]  /*8f30*/  F2FP.BF16.F32.PACK_AB R105, R171, R170 ;  /* 0x000000aaab69723e */ /* 0x000fe200000010ff */
[----:B------:R-:W-:Y:S01]  /*8f40*/  STSM.16.M88.4 [R70], R96 ;  /* 0x0000006046007844 */ /* 0x000fe20000000200 */
[----:B------:R-:W-:-:S02]  /*8f50*/  F2FP.BF16.F32.PACK_AB R106, R109, R108 ;  /* 0x0000006c6d6a723e */ /* 0x000fc400000010ff */
[----:B------:R-:W-:Y:S02]  /*8f60*/  F2FP.BF16.F32.PACK_AB R107, R173, R172 ;  /* 0x000000acad6b723e */ /* 0x000fe400000010ff */
[----:B------:R-:W-:Y:S02]  /*8f70*/  F2FP.BF16.F32.PACK_AB R113, R115, R114 ;  /* 0x000000727371723e */ /* 0x000fe400000010ff */
[----:B------:R-:W-:Y:S01]  /*8f80*/  LOP3.LUT R10, R175, R174, RZ, 0x3c, !PT ;  /* 0x000000aeaf0a7212 */ /* 0x000fe200078e3cff */
[----:B------:R-:W-:Y:S01]  /*8f90*/  STSM.16.M88.4 [R78], R104 ;  /* 0x000000684e007844 */ /* 0x000fe20000000200 */
[----:B------:R-:W-:Y:S02]  /*8fa0*/  MOV R94, R94 ;  /* 0x0000005e005e7202 */ /* 0x000fe40000000f00 */
[----:B------:R-:W-:Y:S02]  /*8fb0*/  F2FP.BF16.F32.PACK_AB R114, R117, R116 ;  /* 0x000000747572723e */ /* 0x000fe400000010ff */
[----:B------:R-:W-:-:S02]  /*8fc0*/  F2FP.BF16.F32.PACK_AB R115, R119, R118 ;  /* 0x000000767773723e */ /* 0x000fc400000010ff */
[----:B------:R-:W-:Y:S02]  /*8fd0*/  F2FP.BF16.F32.PACK_AB R121, R123, R122 ;  /* 0x0000007a7b79723e */ /* 0x000fe400000010ff */
[----:B------:R-:W-:Y:S01]  /*8fe0*/  F2FP.BF16.F32.PACK_AB R122, R125, R124 ;  /* 0x0000007c7d7a723e */ /* 0x000fe200000010ff */
[----:B------:R-:W-:Y:S01]  /*8ff0*/  STSM.16.M88.4 [R94], R112 ;  /* 0x000000705e007844 */ /* 0x000fe20000000200 */
[----:B------:R-:W-:Y:S02]  /*9000*/  F2FP.BF16.F32.PACK_AB R123, R127, R126 ;  /* 0x0000007e7f7b723e */ /* 0x000fe400000010ff */
[----:B------:R-:W-:Y:S02]  /*9010*/  F2FP.BF16.F32.PACK_AB R129, R131, R130 ;  /* 0x000000828381723e */ /* 0x000fe400000010ff */
[----:B------:R-:W-:Y:S01]  /*9020*/  MOV R102, R102 ;  /* 0x0000006600667202 */ /* 0x000fe20000000f00 */
[----:B------:R1:W-:Y:S01]  /*9030*/  STSM.16.M88.4 [R13], R120 ;  /* 0x000000780d007844 */ /* 0x0003e20000000200 */
[----:B------:R-:W-:-:S02]  /*9040*/  F2FP.BF16.F32.PACK_AB R130, R133, R132 ;  /* 0x000000848582723e */ /* 0x000fc400000010ff */
[----:B------:R-:W-:Y:S02]  /*9050*/  F2FP.BF16.F32.PACK_AB R131, R135, R134 ;  /* 0x000000868783723e */ /* 0x000fe400000010ff */
[----:B------:R-:W-:Y:S02]  /*9060*/  F2FP.BF16.F32.PACK_AB R137, R139, R138 ;  /* 0x0000008a8b89723e */ /* 0x000fe400000010ff */
[----:B------:R-:W-:Y:S01]  /*9070*/  F2FP.BF16.F32.PACK_AB R138, R141, R140 ;  /* 0x0000008c8d8a723e */ /* 0x000fe200000010ff */
[----:B------:R2:W-:Y:S01]  /*9080*/  STSM.16.M88.4 [R102], R128 ;  /* 0x0000008066007844 */ /* 0x0005e20000000200 */
[----:B------:R-:W-:Y:S02]  /*9090*/  F2FP.BF16.F32.PACK_AB R139, R143, R142 ;  /* 0x0000008e8f8b723e */ /* 0x000fe400000010ff */
[----:B------:R-:W-:Y:S02]  /*90a0*/  F2FP.BF16.F32.PACK_AB R145, R147, R146 ;  /* 0x000000929391723e */ /* 0x000fe400000010ff */
[----:B------:R-:W-:Y:S01]  /*90b0*/  MOV R6, R10 ;  /* 0x0000000a00067202 */ /* 0x000fe20000000f00 */
[----:B------:R2:W-:Y:S01]  /*90c0*/  STSM.16.M88.4 [R12], R136 ;  /* 0x000000880c007844 */ /* 0x0005e20000000200 */
[----:B------:R-:W-:Y:S01]  /*90d0*/  F2FP.BF16.F32.PACK_AB R146, R149, R148 ;  /* 0x000000949592723e */ /* 0x000fe200000010ff */
[----:B------:R-:W-:Y:S01]  /*90e0*/  IMAD.U32 R10, RZ, RZ, UR4 ;  /* 0x00000004ff0a7e24 */ /* 0x000fe2000f8e00ff */
[----:B------:R-:W-:Y:S01]  /*90f0*/  F2FP.BF16.F32.PACK_AB R147, R0, R150 ;  /* 0x000000960093723e */ /* 0x000fe200000010ff */
[----:B------:R-:W-:Y:S01]  /*9100*/  IMAD.U32 R11, RZ, RZ, UR7 ;  /* 0x00000007ff0b7e24 */ /* 0x000fe2000f8e00ff */
[----:B------:R-:W-:-:S03]  /*9110*/  PLOP3.LUT P0, PT, PT, PT, UP0, 0x80, 0x0 ;  /* 0x000000000000781c */ /* 0x000fc60003f0f008 */
[----:B------:R2:W-:Y:S01]  /*9120*/  STSM.16.M88.4 [R6], R144 ;  /* 0x0000009006007844 */ /* 0x0005e20000000200 */
[----:B------:R-:W-:Y:S09]  /*9130*/  BAR.SYNC.DEFER_BLOCKING 0x1, 0x100 ;  /* 0x0044000000007b1d */ /* 0x000ff20000010000 */
[----:B------:R-:W3:Y:S01]  /*9140*/  @P0 LDG.E R0, desc[UR40][R10.64] ;  /* 0x000000280a000981 */ /* 0x000ee2000c1e1900 */
[----:B------:R-:W-:Y:S01]  /*9150*/  UISETP.NE.AND.EX UP1, UPT, UR9, URZ, UPT, UP1 ;  /* 0x0000003f0900728c */ /* 0x000fe2000bf25310 */
[----:B0-----:R-:W-:Y:S01]  /*9160*/  ISETP.NE.AND P1, PT, R81, 0x1, PT ;  /* 0x000000015100780c */ /* 0x001fe20003f25270 */
[----:B------:R-:W-:Y:S01]  /*9170*/  ULDC UR7, c[0x0][0xa88] ;  /* 0x0002a20000077ab9 */ /* 0x000fe20000000800 */
[----:B------:R-:W-:-:S03]  /*9180*/  UMOV UR4, URZ ;  /* 0x0000003f00047c82 */ /* 0x000fc60008000000 */
[----:B------:R-:W-:-:S05]  /*9190*/  PLOP3.LUT P2, PT, PT, PT, UP1, 0x80, 0x0 ;  /* 0x000000000000781c */ /* 0x000fca0003f4f018 */
[----:B------:R-:W-:-:S03]  /*91a0*/  @UP1 UIADD3 UR8, UP2, UR10, UR8, URZ ;  /* 0x000000080a081290 */ /* 0x000fc6000ff5e03f */
[----:B------:R-:W0:Y:S01]  /*91b0*/  @P1 LDC R9, c[0x0][0xbec] ;  /* 0x0002fb00ff091b82 */ /* 0x000e220000000800 */
[----:B------:R-:W-:Y:S02]  /*91c0*/  @UP1 UIADD3.X UR9, UR11, UR9, URZ, UP2, !UPT ;  /* 0x000000090b091290 */ /* 0x000fe400097fe43f */
[----:B------:R-:W-:-:S04]  /*91d0*/  IMAD.U32 R14, RZ, RZ, UR8 ;  /* 0x00000008ff0e7e24 */ /* 0x000fc8000f8e00ff */
[----:B------:R-:W-:Y:S01]  /*91e0*/  IMAD.U32 R15, RZ, RZ, UR9 ;  /* 0x00000009ff0f7e24 */ /* 0x000fe2000f8e00ff */
[----:B-1----:R-:W1:Y:S01]  /*91f0*/  @P1 LDC R13, c[0x0][0xbf0] ;  /* 0x0002fc00ff0d1b82 */ /* 0x002e620000000800 */
        /* <DEDUP_REMOVED lines=8> */
.L_x_4632:
[----:B------:R-:W-:Y:S01]  /*9280*/  USHF.R.S32.HI UR14, URZ, 0x1f, UR43 ;  /* 0x0000001f3f0e7899 */ /* 0x000fe2000801142b */
[----:B--2---:R-:W-:Y:S01]  /*9290*/  VIADD R12, R16, UR39 ;  /* 0x00000027100c7c36 */ /* 0x004fe20008000000 */
[----:B------:R-:W-:Y:S01]  /*92a0*/  ULDC.64 UR12, c[0x0][0xb90] ;  /* 0x0002e400000c7ab9 */ /* 0x000fe20000000a00 */
[----:B------:R-:W-:Y:S01]  /*92b0*/  USHF.R.S32.HI UR11, URZ, 0x1f, UR4 ;  /* 0x0000001f3f0b7899 */ /* 0x000fe20008011404 */
[----:B------:R-:W-:Y:S01]  /*92c0*/  VIADD R26, R203, UR39 ;  /* 0x00000027cb1a7c36 */ /* 0x000fe20008000000 */
        /* <DEDUP_REMOVED lines=9> */
[----:B------:R-:W-:Y:S01]  /*9360*/  IMAD R9, R200, 0x40, R2 ;  /* 0x00000040c8097824 */ /* 0x000fe200078e0202 */
[----:B------:R-:W-:Y:S01]  /*9370*/  ULDC.64 UR12, c[0x0][0xb98] ;  /* 0x0002e600000c7ab9 */ /* 0x000fe20000000a00 */
[----:B------:R-:W-:Y:S01]  /*9380*/  UIADD3 UR9, UR9, UR7, URZ ;  /* 0x0000000709097290 */ /* 0x000fe2000fffe03f */
[----:B------:R-:W-:Y:S01]  /*9390*/  IMAD.MOV R6, RZ, RZ, -R10 ;  /* 0x000000ffff067224 */ /* 0x000fe200078e0a0a */
[----:B------:R-:W-:Y:S01]  /*93a0*/  UIMAD UR7, UR45, UR12, URZ ;  /* 0x0000000c2d0772a4 */ /* 0x000fe2000f8e023f */
[----:B------:R-:W-:Y:S01]  /*93b0*/  IMAD.WIDE R4, R9, 0x2, R4 ;  /* 0x0000000209047825 */ /* 0x000fe200078e0204 */
[----:B------:R-:W-:Y:S01]  /*93c0*/  UIMAD.WIDE.U32 UR8, UR46, UR12, UR8 ;  /* 0x0000000c2e0872a5 */ /* 0x000fe2000f8e0008 */
[----:B------:R-:W-:Y:S01]  /*93d0*/  SHF.R.S32.HI R11, RZ, 0x1f, R10 ;  /* 0x0000001fff0b7819 */ /* 0x000fe2000001140a */
[----:B------:R-:W-:Y:S01]  /*93e0*/  UIMAD UR7, UR46, UR13, UR7 ;  /* 0x0000000d2e0772a4 */ /* 0x000fe2000f8e0207 */
[----:B------:R-:W-:Y:S01]  /*93f0*/  IMAD R9, R81, R6, R12 ;  /* 0x0000000651097224 */ /* 0x000fe200078e020c */
[----:B------:R-:W-:Y:S01]  /*9400*/  IADD3 R37, P2, R4, 0x5000, RZ ;  /* 0x0000500004257810 */ /* 0x000fe20007f5e0ff */
[----:B-----5:R-:W-:Y:S01]  /*9410*/  IMAD R85, R0, R81, RZ ;  /* 0x0000005100557224 */ /* 0x020fe200078e02ff */
[----:B------:R-:W-:Y:S01]  /*9420*/  IADD3 R10, P0, R10, UR8, RZ ;  /* 0x000000080a0a7c10 */ /* 0x000fe2000ff1e0ff */
[----:B------:R-:W-:Y:S01]  /*9430*/  ULDC.64 UR12, c[0x0][0xaa0] ;  /* 0x0002a800000c7ab9 */ /* 0x000fe20000000a00 */
[----:B------:R-:W-:Y:S01]  /*9440*/  IMAD.U32 R12, RZ, RZ, UR7 ;  /* 0x00000007ff0c7e24 */ /* 0x000fe2000f8e00ff */
[----:B------:R-:W-:-:S02]  /*9450*/  SHF.R.S32.HI R6, RZ, 0x1f, R9 ;  /* 0x0000001fff067819 */ /* 0x000fc40000011409 */
[C---:B------:R-:W-:Y:S02]  /*9460*/  IADD3 R25, P5, R4.reuse, 0x1000, RZ ;  /* 0x0000100004197810 */ /* 0x040fe40007fbe0ff */
[----:B------:R-:W-:Y:S01]  /*9470*/  IADD3.X R11, R11, UR9, R12, P0, !PT ;  /* 0x000000090b0b7c10 */ /* 0x000fe200087fe40c */
[----:B------:R-:W-:Y:S01]  /*9480*/  ULDC.64 UR8, c[0x0][0xb88] ;  /* 0x0002e20000087ab9 */ /* 0x000fe20000000a00 */
[----:B------:R-:W-:Y:S01]  /*9490*/  IADD3 R29, P4, R4, 0x2000, RZ ;  /* 0x00002000041d7810 */ /* 0x000fe20007f9e0ff */
[----:B------:R-:W-:Y:S01]  /*94a0*/  IMAD R6, R6, UR8, RZ ;  /* 0x0000000806067c24 */ /* 0x000fe2000f8e02ff */
[----:B------:R-:W-:Y:S01]  /*94b0*/  LOP3.LUT R36, R37, 0x380, RZ, 0xc0, !PT ;  /* 0x0000038025247812 */ /* 0x000fe200078ec0ff */
[----:B------:R-:W-:Y:S01]  /*94c0*/  IMAD.WIDE.U32 R10, R9, UR8, R10 ;  /* 0x00000008090a7c25 */ /* 0x000fe2000f8e000a */
[----:B------:R-:W-:Y:S02]  /*94d0*/  LOP3.LUT R24, R25, 0x380, RZ, 0xc0, !PT ;  /* 0x0000038019187812 */ /* 0x000fe400078ec0ff */
[----:B------:R-:W-:Y:S01]  /*94e0*/  LOP3.LUT R28, R29, 0x380, RZ, 0xc0, !PT ;  /* 0x000003801d1c7812 */ /* 0x000fe200078ec0ff */
[----:B------:R-:W-:Y:S01]  /*94f0*/  IMAD R13, R9, UR9, R6 ;  /* 0x00000009090d7c24 */ /* 0x000fe2000f8e0206 */
[----:B------:R-:W-:Y:S01]  /*9500*/  ULDC.64 UR8, c[0x0][0xb50] ;  /* 0x0002d40000087ab9 */ /* 0x000fe20000000a00 */
[----:B------:R-:W-:Y:S01]  /*9510*/  SHF.R.U64 R36, R36, 0x3, RZ ;  /* 0x0000000324247819 */ /* 0x000fe200000012ff */
[----:B------:R-:W-:Y:S01]  /*9520*/  VIADD R6, R26, 0x8 ;  /* 0x000000081a067836 */ /* 0x000fe20000000000 */
[----:B------:R-:W-:Y:S01]  /*9530*/  LEA R12, P0, R10, UR8, 0x2 ;  /* 0x000000080a0c7c11 */ /* 0x000fe2000f8010ff */
[----:B------:R-:W-:Y:S01]  /*9540*/  IMAD.IADD R9, R11, 0x1, R13 ;  /* 0x000000010b097824 */ /* 0x000fe200078e020d */
[----:B------:R-:W-:-:S02]  /*9550*/  IADD3 R57, P3, R4, 0x4000, RZ ;  /* 0x0000400004397810 */ /* 0x000fc40007f7e0ff */
[----:B------:R-:W-:Y:S01]  /*9560*/  SHF.R.U64 R24, R24, 0x3, RZ ;  /* 0x0000000318187819 */ /* 0x000fe200000012ff */
[----:B------:R-:W-:Y:S01]  /*9570*/  SHFL.IDX PT, R20, R12, RZ, 0x1c1f ;  /* 0x001c1fff0c147589 */ /* 0x000fe200000e0000 */
[----:B------:R-:W-:Y:S02]  /*9580*/  LEA.HI.X R14, R10, UR9, R9, 0x2, P0 ;  /* 0x000000090a0e7c11 */ /* 0x000fe400080f1409 */
[----:B------:R-:W-:Y:S01]  /*9590*/  IADD3 R33, P0, R4, 0x3000, RZ ;  /* 0x0000300004217810 */ /* 0x000fe20007f1e0ff */
[----:B------:R-:W-:Y:S01]  /*95a0*/  SHFL.IDX PT, R50, R12, 0x1, 0x1c1f ;  /* 0x003c1f000c327f89 */ /* 0x000fe200000e0000 */
[----:B------:R-:W-:Y:S02]  /*95b0*/  SHF.R.U64 R28, R28, 0x3, RZ ;  /* 0x000000031c1c7819 */ /* 0x000fe400000012ff */
[----:B------:R-:W-:Y:S01]  /*95c0*/  LOP3.LUT R32, R33, 0x380, RZ, 0xc0, !PT ;  /* 0x0000038021207812 */ /* 0x000fe200078ec0ff */
[----:B------:R-:W0:Y:S01]  /*95d0*/  SHFL.IDX PT, R21, R14, RZ, 0x1c1f ;  /* 0x001c1fff0e157589 */ /* 0x000e2200000e0000 */
[----:B------:R-:W-:Y:S01]  /*95e0*/  LOP3.LUT R36, R36, R37, RZ, 0x3c, !PT ;  /* 0x0000002524247212 */ /* 0x000fe200078e3cff */
[----:B------:R-:W-:Y:S01]  /*95f0*/  IMAD.X R37, RZ, RZ, R5, P2 ;  /* 0x000000ffff257224 */ /* 0x000fe200010e0605 */
[----:B------:R-:W-:Y:S01]  /*9600*/  SHF.R.U64 R32, R32, 0x3, RZ ;  /* 0x0000000320207819 */ /* 0x000fe200000012ff */
[----:B------:R-:W1:Y:S01]  /*9610*/  SHFL.IDX PT, R51, R14, 0x1, 0x1c1f ;  /* 0x003c1f000e337f89 */ /* 0x000e6200000e0000 */
[----:B------:R-:W-:-:S02]  /*9620*/  LOP3.LUT R56, R57, 0x380, RZ, 0xc0, !PT ;  /* 0x0000038039387812 */ /* 0x000fc400078ec0ff */
[----:B------:R-:W-:Y:S01]  /*9630*/  LOP3.LUT R32, R32, R33, RZ, 0x3c, !PT ;  /* 0x0000002120207212 */ /* 0x000fe200078e3cff */
[--C-:B------:R-:W-:Y:S01]  /*9640*/  IMAD.X R33, RZ, RZ, R5.reuse, P0 ;  /* 0x000000ffff217224 */ /* 0x100fe200000e0605 */
[----:B------:R-:W-:Y:S02]  /*9650*/  IADD3 R61, P0, R4, 0x9000, RZ ;  /* 0x00009000043d7810 */ /* 0x000fe40007f1e0ff */
        /* <DEDUP_REMOVED lines=8> */
[----:B------:R-:W-:Y:S02]  /*96e0*/  IADD3 R69, P4, R4, 0x8000, RZ ;  /* 0x0000800004457810 */ /* 0x000fe40007f9e0ff */
[----:B------:R-:W-:Y:S02]  /*96f0*/  SHF.R.U64 R56, R56, 0x3, RZ ;  /* 0x0000000338387819 */ /* 0x000fe400000012ff */
[----:B------:R-:W-:Y:S02]  /*9700*/  SHF.R.U64 R60, R60, 0x3, RZ ;  /* 0x000000033c3c7819 */ /* 0x000fe400000012ff */
[----:B------:R-:W-:-:S02]  /*9710*/  LOP3.LUT R10, R11, 0x380, RZ, 0xc0, !PT ;  /* 0x000003800b0a7812 */ /* 0x000fc400078ec0ff */
[----:B------:R-:W-:Y:S02]  /*9720*/  LOP3.LUT R40, R41, 0x380, RZ, 0xc0, !PT ;  /* 0x0000038029287812 */ /* 0x000fe400078ec0ff */
[----:B------:R-:W-:Y:S02]  /*9730*/  LOP3.LUT R44, R45, 0x380, RZ, 0xc0, !PT ;  /* 0x000003802d2c7812 */ /* 0x000fe400078ec0ff */
[----:B------:R-:W-:Y:S02]  /*9740*/  LOP3.LUT R68, R69, 0x380, RZ, 0xc0, !PT ;  /* 0x0000038045447812 */ /* 0x000fe400078ec0ff */
[----:B------:R-:W-:Y:S01]  /*9750*/  LOP3.LUT R56, R56, R57, RZ, 0x3c, !PT ;  /* 0x0000003938387212 */ /* 0x000fe200078e3cff */
[--C-:B------:R-:W-:Y:S01]  /*9760*/  IMAD.X R57, RZ, RZ, R5.reuse, P3 ;  /* 0x000000ffff397224 */ /* 0x100fe200018e0605 */
[----:B------:R-:W-:Y:S01]  /*9770*/  LOP3.LUT R60, R60, R61, RZ, 0x3c, !PT ;  /* 0x0000003d3c3c7212 */ /* 0x000fe200078e3cff */
[----:B------:R-:W-:Y:S01]  /*9780*/  IMAD.X R61, RZ, RZ, R5, P0 ;  /* 0x000000ffff3d7224 */ /* 0x000fe200000e0605 */
[----:B------:R-:W-:-:S02]  /*9790*/  SHF.R.U64 R10, R10, 0x3, RZ ;  /* 0x000000030a0a7819 */ /* 0x000fc400000012ff */
[----:B------:R-:W-:Y:S02]  /*97a0*/  IADD3 R49, P3, R4, 0xa000, RZ ;  /* 0x0000a00004317810 */ /* 0x000fe40007f7e0ff */
[----:B------:R-:W-:Y:S02]  /*97b0*/  SHF.R.U64 R40, R40, 0x3, RZ ;  /* 0x0000000328287819 */ /* 0x000fe400000012ff */
[----:B------:R-:W-:Y:S02]  /*97c0*/  SHF.R.U64 R44, R44, 0x3, RZ ;  /* 0x000000032c2c7819 */ /* 0x000fe400000012ff */
[----:B------:R-:W-:Y:S02]  /*97d0*/  SHF.R.U64 R68, R68, 0x3, RZ ;  /* 0x0000000344447819 */ /* 0x000fe400000012ff */
[----:B------:R-:W-:Y:S02]  /*97e0*/  LOP3.LUT P0, RZ, R201, 0x3, RZ, 0xc0, !PT ;  /* 0x00000003c9ff7812 */ /* 0x000fe4000780c0ff */
[----:B------:R-:W-:Y:S01]  /*97f0*/  LOP3.LUT R10, R10, R11, RZ, 0x3c, !PT ;  /* 0x0000000b0a0a7212 */ /* 0x000fe200078e3cff */
[----:B------:R-:W-:Y:S01]  /*9800*/  IMAD.X R11, RZ, RZ, R5, P2 ;  /* 0x000000ffff0b7224 */ /* 0x000fe200010e0605 */
[----:B------:R-:W-:-:S02]  /*9810*/  LOP3.LUT R48, R49, 0x380, RZ, 0xc0, !PT ;  /* 0x0000038031307812 */ /* 0x000fc400078ec0ff */
[----:B------:R-:W-:Y:S01]  /*9820*/  LOP3.LUT R40, R40, R41, RZ, 0x3c, !PT ;  /* 0x0000002928287212 */ /* 0x000fe200078e3cff */
[--C-:B------:R-:W-:Y:S01]  /*9830*/  IMAD.X R41, RZ, RZ, R5.reuse, P6 ;  /* 0x000000ffff297224 */ /* 0x100fe200030e0605 */
[----:B------:R-:W-:Y:S01]  /*9840*/  LOP3.LUT R44, R44, R45, RZ, 0x3c, !PT ;  /* 0x0000002d2c2c7212 */ /* 0x000fe200078e3cff */
[--C-:B------:R-:W-:Y:S01]  /*9850*/  IMAD.X R45, RZ, RZ, R5.reuse, P5 ;  /* 0x000000ffff2d7224 */ /* 0x100fe200028e0605 */
[----:B------:R-:W-:Y:S01]  /*9860*/  LOP3.LUT R68, R68, R69, RZ, 0x3c, !PT ;  /* 0x0000004544447212 */ /* 0x000fe200078e3cff */
[----:B------:R-:W-:Y:S01]  /*9870*/  IMAD.X R69, RZ, RZ, R5, P4 ;  /* 0x000000ffff457224 */ /* 0x000fe200020e0605 */
[-C--:B------:R-:W-:Y:S02]  /*9880*/  ISETP.GE.OR P2, PT, R26, R85.reuse, P0 ;  /* 0x000000551a00720c */ /* 0x080fe40000746670 */
[----:B------:R-:W-:Y:S02]  /*9890*/  ISETP.GE.OR P0, PT, R6, R85, P0 ;  /* 0x000000550600720c */ /* 0x000fe40000706670 */
[----:B------:R-:W-:-:S02]  /*98a0*/  IADD3 R77, P6, R4, 0xc000, RZ ;  /* 0x0000c000044d7810 */ /* 0x000fc40007fde0ff */
[C---:B------:R-:W-:Y:S02]  /*98b0*/  IADD3 R73, P5, R4.reuse, 0xd000, RZ ;  /* 0x0000d00004497810 */ /* 0x040fe40007fbe0ff */
[C---:B------:R-:W-:Y:S02]  /*98c0*/  IADD3 R65, P4, R4.reuse, 0xe000, RZ ;  /* 0x0000e00004417810 */ /* 0x040fe40007f9e0ff */
[----:B------:R-:W-:Y:S02]  /*98d0*/  LOP3.LUT R13, R4, 0x380, RZ, 0xc0, !PT ;  /* 0x00000380040d7812 */ /* 0x000fe400078ec0ff */
[----:B------:R-:W-:Y:S01]  /*98e0*/  SHF.R.U64 R48, R48, 0x3, RZ ;  /* 0x0000000330307819 */ /* 0x000fe200000012ff */
[----:B0-----:R0:W-:Y:S01]  /*98f0*/  @!P2 ST.E desc[UR40][R20.64], R8 ;  /* 0x000000081400a985 */ /* 0x0011e2000c101928 */
[----:B------:R-:W-:Y:S02]  /*9900*/  LOP3.LUT R76, R77, 0x380, RZ, 0xc0, !PT ;  /* 0x000003804d4c7812 */ /* 0x000fe400078ec0ff */
[----:B------:R-:W-:Y:S01]  /*9910*/  LOP3.LUT R72, R73, 0x380, RZ, 0xc0, !PT ;  /* 0x0000038049487812 */ /* 0x000fe200078ec0ff */
[----:B-1----:R1:W-:Y:S01]  /*9920*/  @!P0 ST.E desc[UR40][R50.64], R3 ;  /* 0x0000000332008985 */ /* 0x0023e2000c101928 */
[----:B------:R-:W-:-:S02]  /*9930*/  LOP3.LUT R64, R65, 0x380, RZ, 0xc0, !PT ;  /* 0x0000038041407812 */ /* 0x000fc400078ec0ff */
[----:B------:R-:W-:Y:S01]  /*9940*/  SHF.R.U64 R13, R13, 0x3, RZ ;  /* 0x000000030d0d7819 */ /* 0x000fe200000012ff */
[----:B------:R-:W-:Y:S01]  /*9950*/  UIMAD UR7, UR11, UR12, URZ ;  /* 0x0000000c0b0772a4 */ /* 0x000fe2000f8e023f */
[----:B------:R-:W-:Y:S01]  /*9960*/  LOP3.LUT R48, R48, R49, RZ, 0x3c, !PT ;  /* 0x0000003130307212 */ /* 0x000fe200078e3cff */
[--C-:B------:R-:W-:Y:S01]  /*9970*/  IMAD.X R49, RZ, RZ, R5.reuse, P3 ;  /* 0x000000ffff317224 */ /* 0x100fe200018e0605 */
[----:B------:R-:W-:Y:S01]  /*9980*/  IADD3 R9, P3, R4, 0xf000, RZ ;  /* 0x0000f00004097810 */ /* 0x000fe20007f7e0ff */
[----:B0-----:R-:W0:Y:S01]  /*9990*/  @P1 LDC R21, c[0x0][0xbf0] ;  /* 0x0002fc00ff151b82 */ /* 0x001e220000000800 */
[----:B------:R-:W-:Y:S01]  /*99a0*/  SHF.R.U64 R76, R76, 0x3, RZ ;  /* 0x000000034c4c7819 */ /* 0x000fe200000012ff */
[----:B------:R-:W-:Y:S01]  /*99b0*/  UIMAD.WIDE.U32 UR8, UR4, UR12, URZ ;  /* 0x0000000c040872a5 */ /* 0x000fe2000f8e003f */
[----:B------:R-:W-:Y:S01]  /*99c0*/  SHF.R.U64 R72, R72, 0x3, RZ ;  /* 0x0000000348487819 */ /* 0x000fe200000012ff */
[--C-:B------:R-:W-:Y:S01]  /*99d0*/  IMAD.X R53, RZ, RZ, R5.reuse, P3 ;  /* 0x000000ffff357224 */ /* 0x100fe200018e0605 */
[----:B------:R-:W-:Y:S01]  /*99e0*/  SHF.R.U64 R64, R64, 0x3, RZ ;  /* 0x0000000340407819 */ /* 0x000fe200000012ff */
[----:B------:R-:W-:Y:S01]  /*99f0*/  UIMAD UR7, UR4, UR13, UR7 ;  /* 0x0000000d040772a4 */ /* 0x000fe2000f8e0207 */
[----:B------:R-:W-:Y:S01]  /*9a00*/  LOP3.LUT R4, R13, R4, RZ, 0x3c, !PT ;  /* 0x000000040d047212 */ /* 0x000fe200078e3cff */
[----:B------:R-:W-:Y:S01]  /*9a10*/  ULDC.64 UR10, c[0x0][0xae8] ;  /* 0x0002ba00000a7ab9 */ /* 0x000fe20000000a00 */
[----:B------:R-:W-:Y:S01]  /*9a20*/  LOP3.LUT R76, R76, R77, RZ, 0x3c, !PT ;  /* 0x0000004d4c4c7212 */ /* 0x000fe200078e3cff */
[--C-:B------:R-:W-:Y:S01]  /*9a30*/  IMAD.X R77, RZ, RZ, R5.reuse, P6 ;  /* 0x000000ffff4d7224 */ /* 0x100fe200030e0605 */
[----:B------:R-:W-:Y:S01]  /*9a40*/  LOP3.LUT R72, R72, R73, RZ, 0x3c, !PT ;  /* 0x0000004948487212 */ /* 0x000fe200078e3cff */
[--C-:B------:R-:W-:Y:S01]  /*9a50*/  IMAD.X R73, RZ, RZ, R5.reuse, P5 ;  /* 0x000000ffff497224 */ /* 0x100fe200028e0605 */
[----:B------:R-:W-:Y:S01]  /*9a60*/  LOP3.LUT R64, R64, R65, RZ, 0x3c, !PT ;  /* 0x0000004140407212 */ /* 0x000fe200078e3cff */
[----:B------:R-:W-:Y:S01]  /*9a70*/  IMAD.X R65, RZ, RZ, R5, P4 ;  /* 0x000000ffff417224 */ /* 0x000fe200020e0605 */
[----:B------:R2:W5:Y:S01]  /*9a80*/  LD.E.128 R12, desc[UR40][R4.64] ;  /* 0x00000028040c7980 */ /* 0x000562000c101d00 */
[----:B------:R-:W-:Y:S01]  /*9a90*/  LOP3.LUT R0, R9, 0x380, RZ, 0xc0, !PT ;  /* 0x0000038009007812 */ /* 0x000fe200078ec0ff */
[----:B------:R-:W-:-:S02]  /*9aa0*/  UIADD3 UR9, UR9, UR7, URZ ;  /* 0x0000000709097290 */ /* 0x000fc4000fffe03f */
[----:B------:R-:W-:Y:S01]  /*9ab0*/  UIMAD UR4, UR14, UR10, URZ ;  /* 0x0000000a0e0472a4 */ /* 0x000fe2000f8e023f */
[----:B------:R-:W-:Y:S01]  /*9ac0*/  SHF.R.U64 R0, R0, 0x3, RZ ;  /* 0x0000000300007819 */ /* 0x000fe200000012ff */
[----:B------:R-:W5:Y:S03]  /*9ad0*/  LD.E.128 R24, desc[UR40][R24.64] ;  /* 0x0000002818187980 */ /* 0x000f66000c101d00 */
[----:B------:R-:W-:Y:S01]  /*9ae0*/  LOP3.LUT R52, R0, R9, RZ, 0x3c, !PT ;  /* 0x0000000900347212 */ /* 0x000fe200078e3cff */
[----:B--2---:R-:W2:Y:S01]  /*9af0*/  @P1 LDC R5, c[0x0][0xbec] ;  /* 0x0002fb00ff051b82 */ /* 0x004ea20000000800 */
[----:B------:R-:W-:Y:S01]  /*9b00*/  IMAD R0, R23, 0x20, R200 ;  /* 0x0000002017007824 */ /* 0x000fe200078e02c8 */
[----:B------:R-:W-:Y:S01]  /*9b10*/  UIMAD UR4, UR43, UR11, UR4 ;  /* 0x0000000b2b0472a4 */ /* 0x000fe2000f8e0204 */
[----:B------:R-:W5:Y:S01]  /*9b20*/  LD.E.128 R28, desc[UR40][R28.64] ;  /* 0x000000281c1c7980 */ /* 0x000f62000c101d00 */
[----:B------:R-:W-:Y:S01]  /*9b30*/  UIMAD.WIDE.U32 UR8, UR43, UR10, UR8 ;  /* 0x0000000a2b0872a5 */ /* 0x000fe2000f8e0008 */
[----:B------:R-:W-:-:S02]  /*9b40*/  VIADD R20, R0, UR39 ;  /* 0x0000002700147c36 */ /* 0x000fc40008000000 */
[----:B------:R-:W-:Y:S01]  /*9b50*/  ULDC.64 UR10, c[0x0][0xaf0] ;  /* 0x0002bc00000a7ab9 */ /* 0x000fe20000000a00 */
[----:B------:R-:W-:Y:S01]  /*9b60*/  UIADD3 UR9, UR9, UR4, URZ ;  /* 0x0000000409097290 */ /* 0x000fe2000fffe03f */
[----:B------:R-:W5:Y:S01]  /*9b70*/  LD.E.128 R32, desc[UR40][R32.64] ;  /* 0x0000002820207980 */ /* 0x000f62000c101d00 */
[----:B------:R-:W-:Y:S01]  /*9b80*/  UIMAD UR4, UR45, UR10, URZ ;  /* 0x0000000a2d0472a4 */ /* 0x000fe2000f8e023f */
[----:B-1----:R-:W-:Y:S01]  /*9b90*/  IMAD.MOV.U32 R3, RZ, RZ, R20 ;  /* 0x000000ffff037224 */ /* 0x002fe200078e0014 */
[----:B------:R-:W-:Y:S01]  /*9ba0*/  UIMAD.WIDE.U32 UR8, UR46, UR10, UR8 ;  /* 0x0000000a2e0872a5 */ /* 0x000fe2000f8e0008 */
[----:B------:R-:W5:Y:S01]  /*9bb0*/  LD.E.128 R56, desc[UR40][R56.64] ;  /* 0x0000002838387980 */ /* 0x000f62000c101d00 */
[----:B------:R-:W-:-:S03]  /*9bc0*/  UIMAD UR4, UR46, UR11, UR4 ;  /* 0x0000000b2e0472a4 */ /* 0x000fc6000f8e0204 */
[----:B------:R-:W-:Y:S01]  /*9bd0*/  ULDC.64 UR10, c[0x0][0xae0] ;  /* 0x0002b800000a7ab9 */ /* 0x000fe20000000a00 */
[----:B------:R-:W5:Y:S04]  /*9be0*/  LD.E.128 R36, desc[UR40][R36.64] ;  /* 0x0000002824247980 */ /* 0x000f68000c101d00 */
[----:B------:R-:W5:Y:S01]  /*9bf0*/  LD.E.128 R40, desc[UR40][R40.64] ;  /* 0x0000002828287980 */ /* 0x000f62000c101d00 */
[----:B--2---:R-:W-:-:S03]  /*9c00*/  @P1 IMAD.HI.U32 R0, R20, R5, RZ ;  /* 0x0000000514001227 */ /* 0x004fc600078e00ff */
[----:B------:R-:W5:Y:S02]  /*9c10*/  LD.E.128 R44, desc[UR40][R44.64] ;  /* 0x000000282c2c7980 */ /* 0x000f64000c101d00 */
[----:B0-----:R-:W-:Y:S01]  /*9c20*/  @P1 SHF.R.U32.HI R3, RZ, R21, R0 ;  /* 0x00000015ff031219 */ /* 0x001fe20000011600 */
[----:B------:R-:W-:Y:S01]  /*9c30*/  UIADD3 UR4, UR9, UR4, URZ ;  /* 0x0000000409047290 */ /* 0x000fe2000fffe03f */
        /* <DEDUP_REMOVED lines=10> */
[----:B------:R-:W-:Y:S01]  /*9ce0*/  IMAD.U32 R5, RZ, RZ, UR4 ;  /* 0x00000004ff057e24 */ /* 0x000fe2000f8e00ff */
[----:B------:R-:W-:Y:S01]  /*9cf0*/  ULDC.64 UR8, c[0x0][0xad8] ;  /* 0x0002b60000087ab9 */ /* 0x000fe20000000a00 */
[----:B------:R-:W-:Y:S01]  /*9d00*/  IMAD R81, R3, UR11, R0 ;  /* 0x0000000b03517c24 */ /* 0x000fe2000f8e0200 */
[----:B------:R-:W5:Y:S01]  /*9d10*/  LD.E.128 R76, desc[UR40][R76.64] ;  /* 0x000000284c4c7980 */ /* 0x000f62000c101d00 */
[----:B------:R-:W-:-:S03]  /*9d20*/  SHF.R.S32.HI R0, RZ, 0x1f, R21 ;  /* 0x0000001fff007819 */ /* 0x000fc60000011415 */
[----:B------:R-:W5:Y:S01]  /*9d30*/  LD.E.128 R72, desc[UR40][R72.64] ;  /* 0x0000002848487980 */ /* 0x000f62000c101d00 */
[----:B------:R-:W-:-:S03]  /*9d40*/  IMAD.WIDE.U32 R4, R3, UR10, R4 ;  /* 0x0000000a03047c25 */ /* 0x000fc6000f8e0004 */
        /* <DEDUP_REMOVED lines=24> */
[----:B------:R0:W1:Y:S01]  /*9ed0*/  SHFL.IDX PT, R87, R6, RZ, 0x181f ;  /* 0x00181fff06577589 */ /* 0x00006200000e0000 */
[----:B------:R-:W-:Y:S03]  /*9ee0*/  BSSY B1, `(.L_x_4633) ;  /* 0x0000015000017945 */ /* 0x000fe60003800000 */
[----:B------:R0:W2:Y:S01]  /*9ef0*/  SHFL.IDX PT, R83, R3, RZ, 0x181f ;  /* 0x00181fff03537589 */ /* 0x0000a200000e0000 */
        /* <DEDUP_REMOVED lines=19> */
.L_x_4634:
[----:B------:R-:W-:Y:S05]  /*a030*/  BSYNC B1 ;  /* 0x0000000000017941 */ /* 0x000fea0003800000 */
.L_x_4633:
        /* <DEDUP_REMOVED lines=21> */
.L_x_4636:
[----:B------:R-:W-:Y:S05]  /*a190*/  BSYNC B1 ;  /* 0x0000000000017941 */ /* 0x000fea0003800000 */
.L_x_4635:
        /* <DEDUP_REMOVED lines=21> */
.L_x_4638:
[----:B------:R-:W-:Y:S05]  /*a2f0*/  BSYNC B1 ;  /* 0x0000000000017941 */ /* 0x000fea0003800000 */
.L_x_4637:
[----:B------:R-:W-:Y:S01]  /*a300*/  VIADD R0, R84, 0x60 ;  /* 0x0000006054007836 */ /* 0x000fe20000000000 */
[----:B0--3--:R-:W0:Y:S04]  /*a310*/  SHFL.IDX PT, R3, R3, 0x3, 0x181f ;  /* 0x00781f0003037f89 */ /* 0x009e2800000e0000 */
[----:B------:R-:W-:Y:S01]  /*a320*/  ISETP.GE.AND P0, PT, R0, R85, PT ;  /* 0x000000550000720c */ /* 0x000fe20003f06270 */
[----:B----4-:R3:W4:-:S12]  /*a330*/  SHFL.IDX PT, R21, R6, 0x3, 0x181f ;  /* 0x00781f0006157f89 */ /* 0x01071800000e0000 */
[----:B---3--:R-:W-:Y:S05]  /*a340*/  @P0 BRA `(.L_x_4639) ;  /* 0x0000000c00a80947 */ /* 0x008fea0003800000 */
[----:B------:R-:W-:Y:S02]  /*a350*/  ULDC UR4, c[0x0][0xac8] ;  /* 0x0002b20000047ab9 */ /* 0x000fe40000000800 */
[----:B------:R-:W-:Y:S02]  /*a360*/  ISETP.GE.AND P3, PT, R2, UR4, PT ;  /* 0x0000000402007c0c */ /* 0x000fe4000bf66270 */
[----:B------:R-:W-:Y:S02]  /*a370*/  ISETP.GE.AND P4, PT, R19, UR4, PT ;  /* 0x0000000413007c0c */ /* 0x000fe4000bf86270 */
[----:B------:R-:W-:-:S09]  /*a380*/  ISETP.GE.AND P5, PT, R18, UR4, PT ;  /* 0x0000000412007c0c */ /* 0x000fd2000bfa6270 */
[-C--:B----4-:R-:W-:Y:S02]  /*a390*/  @!P3 LEA R4, P0, R2, R21.reuse, 0x1 ;  /* 0x000000150204b211 */ /* 0x090fe400078008ff */
[CC--:B------:R-:W-:Y:S02]  /*a3a0*/  @!P4 LEA R12, P1, R19.reuse, R21.reuse, 0x1 ;  /* 0x00000015130cc211 */ /* 0x0c0fe400078208ff */
[----:B------:R-:W-:Y:S02]  /*a3b0*/  @!P5 LEA R14, P2, R18, R21, 0x1 ;  /* 0x00000015120ed211 */ /* 0x000fe400078408ff */
        /* <DEDUP_REMOVED lines=12> */
.L_x_4631:
        /* <DEDUP_REMOVED lines=33> */
.L_x_4640:
[----:B------:R-:W-:Y:S01]  /*a690*/  USEL UR46, UR46, URZ, !UP0 ;  /* 0x0000003f2e2e7287 */ /* 0x000fe2000c000000 */
[----:B------:R-:W-:Y:S01]  /*a6a0*/  BSSY B1, `(.L_x_4641) ;  /* 0x000002c000017945 */ /* 0x000fe20003800000 */
[----:B------:R-:W-:-:S03]  /*a6b0*/  USEL UR45, UR45, URZ, !UP0 ;  /* 0x0000003f2d2d7287 */ /* 0x000fc6000c000000 */
[----:B------:R-:W-:Y:S09]  /*a6c0*/  @P1 BRA `(.L_x_4642) ;  /* 0x0000000000a41947 */ /* 0x000ff20003800000 */
        /* <DEDUP_REMOVED lines=41> */
.L_x_4642:
[----:B------:R-:W-:Y:S05]  /*a960*/  BSYNC B1 ;  /* 0x0000000000017941 */ /* 0x000fea0003800000 */
.L_x_4641:
[----:B------:R-:W1:Y:S01]  /*a970*/  @P0 LDC R5, c[0x0][0xbf0] ;  /* 0x0002fc00ff050b82 */ /* 0x000e620000000800 */
[----:B------:R-:W-:Y:S01]  /*a980*/  ULDC.64 UR12, c[0x0][0xaa0] ;  /* 0x0002a800000c7ab9 */ /* 0x000fe20000000a00 */
[----:B0-----:R-:W-:Y:S01]  /*a990*/  IMAD R3, R23, 0x20, R200 ;  /* 0x0000002017037824 */ /* 0x001fe200078e02c8 */
[----:B------:R-:W-:Y:S01]  /*a9a0*/  UIMAD UR7, UR10, UR12, URZ ;  /* 0x0000000c0a0772a4 */ /* 0x000fe2000f8e023f */
[----:B------:R-:W-:Y:S01]  /*a9b0*/  BSSY B1, `(.L_x_4643) ;  /* 0x0000041000017945 */ /* 0x000fe20003800000 */
[----:B------:R-:W-:Y:S01]  /*a9c0*/  UIMAD.WIDE.U32 UR8, UR4, UR12, URZ ;  /* 0x0000000c040872a5 */ /* 0x000fe2000f8e003f */
[----:B------:R-:W-:Y:S01]  /*a9d0*/  VIADD R8, R3, UR39 ;  /* 0x0000002703087c36 */ /* 0x000fe20008000000 */
[----:B------:R-:W-:-:S03]  /*a9e0*/  UIMAD UR7, UR4, UR13, UR7 ;  /* 0x0000000d040772a4 */ /* 0x000fc6000f8e0207 */
[----:B------:R-:W-:Y:S01]  /*a9f0*/  ULDC.64 UR12, c[0x0][0xae8] ;  /* 0x0002ba00000c7ab9 */ /* 0x000fe20000000a00 */
[----:B------:R-:W-:Y:S01]  /*aa00*/  UIADD3 UR9, UR9, UR7, URZ ;  /* 0x0000000709097290 */ /* 0x000fe2000fffe03f */
[----:B------:R-:W-:Y:S01]  /*aa10*/  @P0 IMAD.HI.U32 R4, R8, R11, RZ ;  /* 0x0000000b08040227 */ /* 0x000fe200078e00ff */
[----:B------:R-:W-:Y:S02]  /*aa20*/  UIMAD UR4, UR11, UR12, URZ ;  /* 0x0000000c0b0472a4 */ /* 0x000fe4000f8e023f */
        /* <DEDUP_REMOVED lines=57> */
.L_x_4644:
[----:B------:R-:W-:Y:S05]  /*adc0*/  BSYNC B1 ;  /* 0x0000000000017941 */ /* 0x000fea0003800000 */
.L_x_4643:
        /* <DEDUP_REMOVED lines=21> */
.L_x_4646:
[----:B------:R-:W-:Y:S05]  /*af20*/  BSYNC B1 ;  /* 0x0000000000017941 */ /* 0x000fea0003800000 */
.L_x_4645:
        /* <DEDUP_REMOVED lines=21> */
.L_x_4648:
[----:B------:R-:W-:Y:S05]  /*b080*/  BSYNC B1 ;  /* 0x0000000000017941 */ /* 0x000fea0003800000 */
.L_x_4647:
        /* <DEDUP_REMOVED lines=22> */
.L_x_4639:
[----:B------:R-:W-:Y:S05]  /*b1f0*/  BSYNC B0 ;  /* 0x0000000000007941 */ /* 0x000fea0003800000 */
.L_x_4630:
[----:B------:R-:W-:Y:S02]  /*b200*/  ULDC UR4, c[0x0][0xc3c] ;  /* 0x00030f0000047ab9 */ /* 0x000fe40000000800 */
[----:B------:R-:W-:-:S13]  /*b210*/  ISETP.GE.AND P0, PT, R7, UR4, PT ;  /* 0x0000000407007c0c */ /* 0x000fda000bf06270 */
[----:B------:R-:W-:Y:S05]  /*b220*/  @!P0 BRA `(.L_x_4649) ;  /* 0xffffff5c000c8947 */ /* 0x000fea000383ffff */
[----:B------:R-:W-:Y:S05]  /*b230*/  EXIT ;  /* 0x000000000000794d */ /* 0x000fea0003800000 */
.L_x_4594:
[----:B------:R-:W-:-:S08]  /*b240*/  NOP ;  /* 0x0000000000007918 */ /* 0x000fd00000000000 */
[----:B------:R-:W0:-:S00]  /*b250*/  USETMAXREG.DEALLOC.CTAPOOL 0x18 ;  /* 0x00000018000079c8 */ /* 0x000e0000080e0500 */
[----:B0-----:R-:W-:Y:S01]  /*b260*/  LOP3.LUT R0, R0, 0x3, RZ, 0xc0, !PT ;  /* 0x0000000300007812 */ /* 0x001fe200078ec0ff */
[----:B------:R-:W-:-:S05]  /*b270*/  IMAD.MOV.U32 R4, RZ, RZ, RZ ;  /* 0x000000ffff047224 */ /* 0x000fca00078e00ff */
[----:B------:R-:W0:Y:S02]  /*b280*/  SHFL.IDX PT, R0, R0, RZ, 0x1f ;  /* 0x00001fff00007589 */ /* 0x000e2400000e0000 */
[----:B0-----:R-:W-:-:S04]  /*b290*/  ISETP.NE.AND P0, PT, R0, RZ, PT ;  /* 0x000000ff0000720c */ /* 0x001fc80003f05270 */
[----:B------:R-:W-:-:S05]  /*b2a0*/  P2R R0, PR, RZ, 0x1 ;  /* 0x00000001ff007803 */ /* 0x000fca0000000000 */
[----:B------:R0:W-:Y:S04]  /*b2b0*/  STL [R1+0x50], R0 ;  /* 0x0000500001007387 */ /* 0x0001e80000100800 */
        /* <DEDUP_REMOVED lines=8> */
.L_x_4650:
        /* <DEDUP_REMOVED lines=42> */
.L_x_4656:
        /* <DEDUP_REMOVED lines=12> */
.L_x_4655:
[----:B------:R-:W-:Y:S05]  /*b6a0*/  BSYNC B0 ;  /* 0x0000000000007941 */ /* 0x000fea0003800000 */
.L_x_4654:
        /* <DEDUP_REMOVED lines=21> */
.L_x_4652:
        /* <DEDUP_REMOVED lines=20> */
.L_x_4657:
        /* <DEDUP_REMOVED lines=56> */
.L_x_4653:
[----:B------:R-:W-:Y:S02]  /*bcc0*/  IMAD.MOV.U32 R17, RZ, RZ, RZ ;  /* 0x000000ffff117224 */ /* 0x000fe400078e00ff */
[----:B------:R-:W-:Y:S02]  /*bcd0*/  IMAD.U32 R16, RZ, RZ, UR6 ;  /* 0x00000006ff107e24 */ /* 0x000fe4000f8e00ff */
[----:B------:R-:W-:-:S07]  /*bce0*/  IMAD.MOV.U32 R18, RZ, RZ, RZ ;  /* 0x000000ffff127224 */ /* 0x000fce00078e00ff */
.L_x_4658:
[----:B------:R-:W-:-:S13]  /*bcf0*/  ISETP.NE.AND P0, PT, R0, RZ, PT ;  /* 0x000000ff0000720c */ /* 0x000fda0003f05270 */
[----:B------:R-:W1:Y:S01]  /*bd00*/  @!P0 S2R R3, SR_CgaCtaId ;  /* 0x0000000000038919 */ /* 0x000e620000008800 */
[----:B------:R-:W-:-:S04]  /*bd10*/  @!P0 MOV R0, 0x400 ;  /* 0x0000040000008802 */ /* 0x000fc80000000f00 */
[----:B-1----:R-:W-:-:S05]  /*bd20*/  @!P0 LEA R0, R3, R0, 0x18 ;  /* 0x0000000003008211 */ /* 0x002fca00078ec0ff */
[----:B------:R1:W-:Y:S01]  /*bd30*/  @!P0 STS.128 [R0+0x228d0], R16 ;  /* 0x0228d01000008388 */ /* 0x0003e20000000c00 */
[----:B------:R-:W-:Y:S06]  /*bd40*/  BAR.ARV 0x5, 0x180 ;  /* 0x0146000000007b1d */ /* 0x000fec0000002000 */
.L_x_4651:
[----:B01----:R-:W-:Y:S01]  /*bd50*/  IMAD.MOV.U32 R0, RZ, RZ, 0x1 ;  /* 0x00000001ff007424 */ /* 0x003fe200078e00ff */
[----:B------:R0:W-:Y:S01]  /*bd60*/  STL [R1+0x3c], RZ ;  /* 0x00003cff01007387 */ /* 0x0001e20000100800 */
[----:B------:R-:W-:Y:S02]  /*bd70*/  ULDC UR4, c[0x0][0xc3c] ;  /* 0x00030f0000047ab9 */ /* 0x000fe40000000800 */
[----:B--2---:R-:W-:Y:S01]  /*bd80*/  ISETP.GE.AND P0, PT, R19, UR4, PT ;  /* 0x0000000413007c0c */ /* 0x004fe2000bf06270 */
        /* <DEDUP_REMOVED lines=12> */
[----:B------:R-:W-:-:S04]  /*be50*/  LOP3.LUT R2, R0, 0x1f8, RZ, 0xc0, !PT ;  /* 0x000001f800027812 */ /* 0x000fc800078ec0ff */
        /* <DEDUP_REMOVED lines=14> */
.L_x_4761:
[----:B01--4-:R-:W0:Y:S02]  /*bf40*/  LDC.64 R2, c[0x0][0xc88] ;  /* 0x00032200ff027b82 */ /* 0x013e240000000a00 */
[----:B0-----:R-:W-:-:S05]  /*bf50*/  IMAD.WIDE R2, R19, 0x4, R2 ;  /* 0x0000000413027825 */ /* 0x001fca00078e0202 */
        /* <DEDUP_REMOVED lines=54> */
.L_x_4660:
[----:B------:R-:W-:Y:S01]  /*c2c0*/  IMAD.MOV.U32 R2, RZ, RZ, R12 ;  /* 0x000000ffff027224 */ /* 0x000fe200078e000c */
        /* <DEDUP_REMOVED lines=11> */
.L_x_4661:
[----:B------:R-:W-:Y:S05]  /*c380*/  @!P0 BRA `(.L_x_4662) ;  /* 0x00000000000c8947 */ /* 0x000fea0003800000 */
[----:B------:R-:W2:Y:S04]  /*c390*/  LDG.E R6, desc[UR40][R4.64] ;  /* 0x0000002804067981 */ /* 0x000ea8000c1e1900 */
[----:B------:R-:W2:Y:S02]  /*c3a0*/  LDG.E R4, desc[UR40][R4.64+0x4] ;  /* 0x0000042804047981 */ /* 0x000ea4000c1e1900 */
[----:B--2---:R-:W-:-:S07]  /*c3b0*/  IMAD.IADD R6, R4, 0x1, -R6 ;  /* 0x0000000104067824 */ /* 0x004fce00078e0a06 */
.L_x_4662:
[----:B-----5:R-:W-:Y:S01]  /*c3c0*/  IMAD.IADD R6, R6, 0x1, -R0 ;  /* 0x0000000106067824 */ /* 0x020fe200078e0a00 */
[----:B------:R-:W-:Y:S01]  /*c3d0*/  BSSY B7, `(.L_x_4663) ;  /* 0x0000425000077945 */ /* 0x000fe20003800000 */
[----:B------:R-:W3:Y:S02]  /*c3e0*/  LDC R0, c[0x0][0x448] ;  /* 0x00011200ff007b82 */ /* 0x000ee40000000800 */
[----:B---3--:R-:W-:Y:S01]  /*c3f0*/  ISETP.NE.AND P0, PT, R0, 0x1, PT ;  /* 0x000000010000780c */ /* 0x008fe20003f05270 */
[----:B------:R-:W-:-:S04]  /*c400*/  IMAD.SHL.U32 R0, R17, 0x80, RZ ;  /* 0x0000008011007824 */ /* 0x000fc800078e00ff */
[----:B------:R-:W-:-:S08]  /*c410*/  VIADD R0, R0, 0x7f ;  /* 0x0000007f00007836 */ /* 0x000fd00000000000 */
[----:B------:R-:W3:Y:S08]  /*c420*/  @P0 LDC R2, c[0x0][0x44c] ;  /* 0x00011300ff020b82 */ /* 0x000ef00000000800 */
[----:B------:R-:W4:Y:S01]  /*c430*/  @P0 LDC R3, c[0x0][0x450] ;  /* 0x00011400ff030b82 */ /* 0x000f220000000800 */
[----:B---3--:R-:W-:-:S05]  /*c440*/  @P0 IMAD.HI.U32 R2, R0, R2, RZ ;  /* 0x0000000200020227 */ /* 0x008fca00078e00ff */
[----:B----4-:R-:W-:Y:S01]  /*c450*/  @P0 SHF.R.U32.HI R0, RZ, R3, R2 ;  /* 0x00000003ff000219 */ /* 0x010fe20000011602 */
[C---:B------:R-:W-:Y:S01]  /*c460*/  VIADD R2, R6.reuse, 0x5f ;  /* 0x0000005f06027836 */ /* 0x040fe20000000000 */
[----:B------:R-:W-:-:S03]  /*c470*/  IADD3 R6, R6, 0x60, -R9 ;  /* 0x0000006006067810 */ /* 0x000fc60007ffe809 */
[----:B------:R-:W-:-:S04]  /*c480*/  IMAD.HI R2, R2, 0x2aaaaaab, RZ ;  /* 0x2aaaaaab02027827 */ /* 0x000fc800078e02ff */
[----:B------:R-:W-:Y:S01]  /*c490*/  IMAD.IADD R0, R6, 0x1, R0 ;  /* 0x0000000106007824 */ /* 0x000fe200078e0200 */
[----:B------:R-:W-:-:S03]  /*c4a0*/  SHF.R.U32.HI R3, RZ, 0x1f, R2 ;  /* 0x0000001fff037819 */ /* 0x000fc60000011602 */
[----:B------:R-:W-:Y:S01]  /*c4b0*/  IMAD.HI R0, R0, 0x2aaaaaab, RZ ;  /* 0x2aaaaaab00007827 */ /* 0x000fe200078e02ff */
[----:B------:R-:W-:-:S04]  /*c4c0*/  LEA.HI.SX32 R3, R2, R3, 0x1c ;  /* 0x0000000302037211 */ /* 0x000fc800078fe2ff */
[----:B------:R-:W-:-:S04]  /*c4d0*/  SHF.R.U32.HI R2, RZ, 0x1f, R0 ;  /* 0x0000001fff027819 */ /* 0x000fc80000011600 */
[----:B------:R-:W-:-:S04]  /*c4e0*/  LEA.HI.SX32 R2, R0, R2, 0x1c ;  /* 0x0000000200027211 */ /* 0x000fc800078fe2ff */
[----:B------:R-:W-:-:S04]  /*c4f0*/  VIMNMX R4, R3, R2, PT ;  /* 0x0000000203047248 */ /* 0x000fc80003fe0100 */
[----:B------:R-:W-:Y:S01]  /*c500*/  ISETP.GT.AND P0, PT, R4, RZ, PT ;  /* 0x000000ff0400720c */ /* 0x000fe20003f04270 */
        /* <DEDUP_REMOVED lines=19> */
.L_x_4664:
        /* <DEDUP_REMOVED lines=21> */
.L_x_4667:
[----:B------:R-:W-:Y:S05]  /*c790*/  BSYNC B6 ;  /* 0x0000000000067941 */ /* 0x000fea0003800000 */
.L_x_4666:
        /* <DEDUP_REMOVED lines=21> */
.L_x_4670:
        /* <DEDUP_REMOVED lines=16> */
.L_x_4669:
[----:B------:R-:W-:Y:S05]  /*c9f0*/  BSYNC B6 ;  /* 0x0000000000067941 */ /* 0x000fea0003800000 */
.L_x_4668:
        /* <DEDUP_REMOVED lines=10> */
[----:B--2---:R2:W3:Y:S02]  /*caa0*/  @P0 LDG.E R7, desc[UR40][R2.64] ;  /* 0x0000002802070981 */ /* 0x0044e4000c1e1900 */
[----:B--2---:R-:W2:Y:S01]  /*cab0*/  LDC.64 R2, c[0x0][0x418] ;  /* 0x00010600ff027b82 */ /* 0x004ea20000000a00 */
[----:B-----5:R-:W-:Y:S01]  /*cac0*/  VIADD R4, R0, 0xffffffff ;  /* 0xffffffff00047836 */ /* 0x020fe20000000000 */
[----:B---3--:R-:W-:Y:S01]  /*cad0*/  SHF.R.S32.HI R8, RZ, 0x1f, R7 ;  /* 0x0000001fff087819 */ /* 0x008fe20000011407 */
[----:B------:R3:W-:Y:S04]  /*cae0*/  @P0 STL [R1+0xc], R7 ;  /* 0x00000c0701000387 */ /* 0x0007e80000100800 */
        /* <DEDUP_REMOVED lines=10> */
.L_x_4777:
[----:B------:R-:W-:Y:S01]  /*cb90*/  PLOP3.LUT P1, PT, PT, PT, PT, 0x8, 0x0 ;  /* 0x000000000000781c */ /* 0x000fe20003f2e170 */
[----:B------:R4:W-:Y:S01]  /*cba0*/  STL [R1], R0 ;  /* 0x0000000001007387 */ /* 0x0009e20000100800 */
[----:B---3--:R-:W-:-:S03]  /*cbb0*/  ISETP.NE.AND P0, PT, R14, RZ, PT ;  /* 0x000000ff0e00720c */ /* 0x008fc60003f05270 */
[----:B------:R3:W-:Y:S01]  /*cbc0*/  STL [R1+0x28], R4 ;  /* 0x0000280401007387 */ /* 0x0007e20000100800 */
[----:B----4-:R-:W-:-:S05]  /*cbd0*/  P2R R0, PR, RZ, 0x2 ;  /* 0x00000002ff007803 */ /* 0x010fca0000000000 */
[----:B------:R3:W-:Y:S04]  /*cbe0*/  STL [R1+0x18], R0 ;  /* 0x0000180001007387 */ /* 0x0007e80000100800 */
[----:B------:R-:W-:Y:S05]  /*cbf0*/  @P0 BRA `(.L_x_4672) ;  /* 0x00000004001c0947 */ /* 0x000fea0003800000 */
[----:B------:R-:W-:-:S03]  /*cc00*/  UMOV UR4, 0xffffffff ;  /* 0xffffffff00047882 */ /* 0x000fc60000000000 */
[----:B------:R-:W-:Y:S05]  /*cc10*/  BRA.DIV UR4, `(.L_x_4673) ;  /* 0x0000004e04587947 */ /* 0x000fea000b800000 */
[----:B------:R-:W-:-:S13]  /*cc20*/  ELECT P6, URZ, PT ;  /* 0x00000000003f782f */ /* 0x000fda00038c0000 */
.L_x_4780:
[----:B------:R-:W-:Y:S05]  /*cc30*/  @!P6 BRA `(.L_x_4672) ;  /* 0x00000004000ce947 */ /* 0x000fea0003800000 */
[----:B------:R-:W-:-:S04]  /*cc40*/  ISETP.NE.U32.AND P0, PT, R2, RZ, PT ;  /* 0x000000ff0200720c */ /* 0x000fc80003f05070 */
[----:B------:R-:W-:-:S13]  /*cc50*/  ISETP.NE.AND.EX P0, PT, R3, RZ, PT, P0 ;  /* 0x000000ff0300720c */ /* 0x000fda0003f05300 */
[----:B------:R-:W-:Y:S05]  /*cc60*/  @!P0 BRA `(.L_x_4674) ;  /* 0x0000000000548947 */ /* 0x000fea0003800000 */
[----:B------:R-:W4:Y:S01]  /*cc70*/  LDC R6, c[0x0][0x43c] ;  /* 0x00010f00ff067b82 */ /* 0x000f220000000800 */
[----:B01----:R-:W-:Y:S01]  /*cc80*/  IMAD.MOV.U32 R9, RZ, RZ, R4 ;  /* 0x000000ffff097224 */ /* 0x003fe200078e0004 */
[----:B------:R-:W-:-:S03]  /*cc90*/  ULDC.64 UR4, c[0x0][0x428] ;  /* 0x00010a0000047ab9 */ /* 0x000fc60000000a00 */
[----:B---3--:R-:W-:Y:S01]  /*cca0*/  IMAD.MOV.U32 R0, RZ, RZ, R9 ;  /* 0x000000ffff007224 */ /* 0x008fe200078e0009 */
[----:B----4-:R-:W-:-:S13]  /*ccb0*/  ISETP.NE.AND P0, PT, R6, 0x1, PT ;  /* 0x000000010600780c */ /* 0x010fda0003f05270 */
[----:B--2---:R-:W0:Y:S02]  /*ccc0*/  @P0 LDC.64 R4, c[0x0][0x440] ;  /* 0x00011000ff040b82 */ /* 0x004e240000000a00 */
        /* <DEDUP_REMOVED lines=13> */
[----:B------:R-:W2:Y:S04]  /*cda0*/  LDG.E R0, desc[UR40][R2.64] ;  /* 0x0000002802007981 */ /* 0x000ea8000c1e1900 */
[----:B--2---:R4:W-:Y:S02]  /*cdb0*/  STL [R1], R0 ;  /* 0x0000000001007387 */ /* 0x0049e40000100800 */
.L_x_4674:
[----:B------:R-:W5:Y:S04]  /*cdc0*/  LDL R7, [R1+0x4] ;  /* 0x0000040001077983 */ /* 0x000f680000100800 */
[----:B---34-:R-:W5:Y:S04]  /*cdd0*/  LDL R0, [R1+0x8] ;  /* 0x0000080001007983 */ /* 0x018f680000100800 */
[----:B------:R-:W3:Y:S01]  /*cde0*/  LDL R2, [R1+0x10] ;  /* 0x0000100001027983 */ /* 0x000ee20000100800 */
[----:B-----5:R-:W-:Y:S01]  /*cdf0*/  IMAD R0, R0, 0x8, R7 ;  /* 0x0000000800007824 */ /* 0x020fe200078e0207 */
[----:B---3--:R-:W-:-:S04]  /*ce00*/  SHF.L.U32 R2, R2, 0x1f, RZ ;  /* 0x0000001f02027819 */ /* 0x008fc800000006ff */
[----:B------:R-:W3:Y:S02]  /*ce10*/  SYNCS.PHASECHK.TRANS64.TRYWAIT P0, [R0+URZ+0x22840], R2 ;  /* 0x02284002000075a7 */ /* 0x000ee4000800017f */
[----:B---3--:R-:W-:Y:S05]  /*ce20*/  @!P0 BRA `(.L_x_4675) ;  /* 0x0000004800f48947 */ /* 0x008fea0003800000 */
.L_x_4781:
[----:B------:R-:W4:Y:S02]  /*ce30*/  S2R R3, SR_TID.X ;  /* 0x0000000000037919 */ /* 0x000f240000002100 */
[----:B----4-:R-:W-:-:S04]  /*ce40*/  LOP3.LUT R3, R3, 0x7f, RZ, 0xc0, !PT ;  /* 0x0000007f03037812 */ /* 0x010fc800078ec0ff */
[----:B------:R-:W-:-:S13]  /*ce50*/  ISETP.NE.AND P0, PT, R3, RZ, PT ;  /* 0x000000ff0300720c */ /* 0x000fda0003f05270 */
[----:B------:R-:W-:Y:S05]  /*ce60*/  @P0 BRA `(.L_x_4676) ;  /* 0x00000000001c0947 */ /* 0x000fea0003800000 */
[----:B------:R-:W4:Y:S01]  /*ce70*/  S2R R3, SR_TID.X ;  /* 0x0000000000037919 */ /* 0x000f220000002100 */
[----:B---3--:R-:W-:-:S04]  /*ce80*/  IMAD.MOV.U32 R2, RZ, RZ, 0x3000 ;  /* 0x00003000ff027424 */ /* 0x008fc800078e00ff */
[----:B------:R3:W-:Y:S01]  /*ce90*/  SYNCS.ARRIVE.TRANS64 RZ, [R0+URZ+0x22830], R2 ;  /* 0x0228300200ff79a7 */ /* 0x0007e2000800003f */
[----:B----4-:R-:W-:-:S04]  /*cea0*/  LOP3.LUT R3, R3, 0x1f, RZ, 0xc0, !PT ;  /* 0x0000001f03037812 */ /* 0x010fc800078ec0ff */
[----:B------:R-:W-:-:S13]  /*ceb0*/  ISETP.NE.AND P0, PT, R3, RZ, PT ;  /* 0x000000ff0300720c */ /* 0x000fda0003f05270 */
[----:B---3--:R-:W-:Y:S05]  /*cec0*/  @!P0 BRA `(.L_x_4676) ;  /* 0x0000000000048947 */ /* 0x008fea0003800000 */
[----:B------:R-:W-:Y:S01]  /*ced0*/  BPT.TRAP 0x1 ;  /* 0x000000040000795c */ /* 0x000fe20000300000 */
.L_x_4676:
[----:B------:R-:W4:Y:S04]  /*cee0*/  LDL R6, [R1+0x4] ;  /* 0x0000040001067983 */ /* 0x000f280000100800 */
[----:B--2---:R-:W4:Y:S04]  /*cef0*/  LDL R5, [R1+0x8] ;  /* 0x0000080001057983 */ /* 0x004f280000100800 */
[----:B------:R-:W2:Y:S04]  /*cf00*/  LDL R4, [R1+0x28] ;  /* 0x0000280001047983 */ /* 0x000ea80000100800 */
[----:B------:R-:W5:Y:S04]  /*cf10*/  LDL R3, [R1+0x1c] ;  /* 0x00001c0001037983 */ /* 0x000f680000100800 */
[----:B---3--:R-:W3:Y:S01]  /*cf20*/  LDL R2, [R1] ;  /* 0x0000000001027983 */ /* 0x008ee20000100800 */
        /* <DEDUP_REMOVED lines=8> */
[----:B----4-:R-:W-:Y:S01]  /*cfb0*/  IMAD R0, R5, 0x3000, R6 ;  /* 0x0000300005007824 */ /* 0x010fe200078e0206 */
[----:B--2---:R-:W-:-:S04]  /*cfc0*/  R2UR UR11, R4 ;  /* 0x00000000040b72ca */ /* 0x004fc800000e0000 */
[----:B------:R-:W-:Y:S02]  /*cfd0*/  R2UR UR8, R0 ;  /* 0x00000000000872ca */ /* 0x000fe400000e0000 */
[----:B-----5:R-:W-:Y:S02]  /*cfe0*/  R2UR UR4, R3 ;  /* 0x00000000030472ca */ /* 0x020fe400000e0000 */
[----:B------:R-:W-:Y:S02]  /*cff0*/  P2R R0, PR, RZ, 0x1 ;  /* 0x00000001ff007803 */ /* 0x000fe40000000000 */
[----:B---3--:R-:W-:-:S03]  /*d000*/  R2UR UR13, R2 ;  /* 0x00000000020d72ca */ /* 0x008fc600000e0000 */
[----:B------:R4:W-:Y:S04]  /*d010*/  STL [R1+0x18], R0 ;  /* 0x0000180001007387 */ /* 0x0009e80000100800 */
[----:B------:R-:W-:Y:S02]  /*d020*/  UIADD3 UR8, UR8, 0x1c400, URZ ;  /* 0x0001c40008087890 */ /* 0x000fe4000fffe03f */
[----:B------:R-:W-:-:S03]  /*d030*/  UIMAD UR11, UR11, 0x60, UR4 ;  /* 0x000000600b0b78a4 */ /* 0x000fc6000f8e0204 */
[----:B------:R-:W-:-:S06]  /*d040*/  UMOV UR4, 0x0 ;  /* 0x0000000000047882 */ /* 0x000fcc0000000000 */
[----:B------:R4:W-:Y:S02]  /*d050*/  UTMALDG.4D [UR8], [UR6], desc[UR4] ;  /* 0x00000408060075b4 */ /* 0x0009e40008019000 */
[----:B----4-:R-:W-:Y:S01]  /*d060*/  NOP ;  /* 0x0000000000007918 */ /* 0x010fe20000000000 */
.L_x_4672:
[----:B------:R-:W4:Y:S04]  /*d070*/  LDL R2, [R1+0x4] ;  /* 0x0000040001027983 */ /* 0x000f280000100800 */
[----:B------:R-:W5:Y:S04]  /*d080*/  LDL.LU R3, [R1+0x30] ;  /* 0x0000300001037983 */ /* 0x000f680000300800 */
[----:B--2---:R-:W2:Y:S04]  /*d090*/  LDL.LU R5, [R1+0x20] ;  /* 0x0000200001057983 */ /* 0x004ea80000300800 */
[----:B---3--:R-:W3:Y:S01]  /*d0a0*/  LDL.LU R4, [R1+0x38] ;  /* 0x0000380001047983 */ /* 0x008ee20000300800 */
[----:B------:R-:W-:Y:S05]  /*d0b0*/  WARPSYNC.ALL ;  /* 0x0000000000007948 */ /* 0x000fea0003800000 */
[----:B------:R-:W-:Y:S01]  /*d0c0*/  ULDC.64 UR4, c[0x0][0x298] ;  /* 0x0000a60000047ab9 */ /* 0x000fe20000000a00 */
[----:B------:R-:W-:Y:S01]  /*d0d0*/  ULDC.64 UR6, c[0x0][0xa00] ;  /* 0x0002800000067ab9 */ /* 0x000fe20000000a00 */
[----:B------:R-:W-:Y:S01]  /*d0e0*/  BSSY B6, `(.L_x_4677) ;  /* 0x0000024000067945 */ /* 0x000fe20003800000 */
[----:B------:R-:W-:Y:S01]  /*d0f0*/  BAR.SYNC.DEFER_BLOCKING 0x8, 0x180 ;  /* 0x0206000000007b1d */ /* 0x000fe20000010000 */
[----:B------:R-:W-:-:S04]  /*d100*/  ISETP.NE.U32.AND P0, PT, RZ, UR6, PT ;  /* 0x00000006ff007c0c */ /* 0x000fc8000bf05070 */
[----:B------:R-:W-:Y:S01]  /*d110*/  ISETP.NE.AND.EX P0, PT, RZ, UR7, PT, P0 ;  /* 0x00000007ff007c0c */ /* 0x000fe2000bf05300 */
[----:B----4-:R-:W-:Y:S01]  /*d120*/  VIADD R2, R2, 0x18400 ;  /* 0x0001840002027836 */ /* 0x010fe20000000000 */
[----:B-----5:R-:W-:-:S04]  /*d130*/  SHF.R.S32.HI R0, RZ, 0x1f, R3 ;  /* 0x0000001fff007819 */ /* 0x020fc80000011403 */
[----:B------:R-:W-:Y:S02]  /*d140*/  LOP3.LUT P1, RZ, R2, 0x3ff, RZ, 0xc0, !PT ;  /* 0x000003ff02ff7812 */ /* 0x000fe4000782c0ff */
[----:B--2---:R-:W-:Y:S01]  /*d150*/  SEL R5, R5, RZ, !P0 ;  /* 0x000000ff05057207 */ /* 0x004fe20004000000 */
[----:B------:R-:W-:Y:S01]  /*d160*/  IMAD R0, R0, UR4, RZ ;  /* 0x0000000400007c24 */ /* 0x000fe2000f8e02ff */
[----:B---3--:R-:W-:-:S03]  /*d170*/  SEL R4, R4, RZ, !P0 ;  /* 0x000000ff04047207 */ /* 0x008fc60004000000 */
[C---:B------:R-:W-:Y:S02]  /*d180*/  IMAD R0, R3.reuse, UR5, R0 ;  /* 0x0000000503007c24 */ /* 0x040fe4000f8e0200 */
[----:B------:R-:W-:-:S05]  /*d190*/  IMAD.WIDE.U32 R2, R3, UR4, RZ ;  /* 0x0000000403027c25 */ /* 0x000fca000f8e00ff */
[----:B------:R2:W-:Y:S04]  /*d1a0*/  STL.64 [R1+0x48], R2 ;  /* 0x0000480201007387 */ /* 0x0005e80000100a00 */
[----:B------:R3:W-:Y:S04]  /*d1b0*/  STL [R1+0x20], R5 ;  /* 0x0000200501007387 */ /* 0x0007e80000100800 */
[----:B------:R3:W-:Y:S01]  /*d1c0*/  STL [R1+0x40], R4 ;  /* 0x0000400401007387 */ /* 0x0007e20000100800 */
[----:B--2---:R-:W-:Y:S01]  /*d1d0*/  IMAD.IADD R2, R3, 0x1, R0 ;  /* 0x0000000103027824 */ /* 0x004fe200078e0200 */
[----:B------:R-:W-:-:S05]  /*d1e0*/  SHF.R.S32.HI R0, RZ, 0x1f, R18 ;  /* 0x0000001fff007819 */ /* 0x000fca0000011412 */
[----:B------:R3:W-:Y:S04]  /*d1f0*/  STL [R1+0x38], R0 ;  /* 0x0000380001007387 */ /* 0x0007e80000100800 */
[----:B------:R3:W-:Y:S01]  /*d200*/  STL [R1+0x30], R2 ;  /* 0x0000300201007387 */ /* 0x0007e20000100800 */
[----:B------:R-:W-:Y:S05]  /*d210*/  @!P1 BRA `(.L_x_4678) ;  /* 0x0000000000409947 */ /* 0x000fea0003800000 */
[----:B---3--:R-:W-:Y:S01]  /*d220*/  MOV R2, 0x0 ;  /* 0x0000000000027802 */ /* 0x008fe20000000f00 */
        /* <DEDUP_REMOVED lines=15> */
.L_x_4678:
[----:B------:R-:W-:Y:S05]  /*d320*/  BSYNC B6 ;  /* 0x0000000000067941 */ /* 0x000fea0003800000 */
.L_x_4677:
[----:B---3--:R-:W2:Y:S01]  /*d330*/  LDL.LU R5, [R1+0x30] ;  /* 0x0000300001057983 */ /* 0x008ea20000300800 */
[----:B------:R-:W-:Y:S01]  /*d340*/  ULDC.64 UR4, c[0x0][0x2d8] ;  /* 0x0000b60000047ab9 */ /* 0x000fe20000000a00 */
[----:B------:R-:W3:Y:S01]  /*d350*/  LDC R7, c[0x0][0x448] ;  /* 0x00011200ff077b82 */ /* 0x000ee20000000800 */
[----:B------:R-:W-:Y:S01]  /*d360*/  ULDC UR6, c[0x0][0x2b8] ;  /* 0x0000ae0000067ab9 */ /* 0x000fe20000000800 */
[----:B------:R-:W2:Y:S04]  /*d370*/  LDL.LU.64 R2, [R1+0x48] ;  /* 0x0000480001027983 */ /* 0x000ea80000300a00 */
[----:B------:R-:W4:Y:S04]  /*d380*/  LDL.LU R0, [R1+0x38] ;  /* 0x0000380001007983 */ /* 0x000f280000300800 */
[----:B------:R-:W4:Y:S04]  /*d390*/  LDL.LU R6, [R1+0x40] ;  /* 0x0000400001067983 */ /* 0x000f280000300800 */
[----:B------:R-:W4:Y:S04]  /*d3a0*/  LDL.LU R4, [R1+0x20] ;  /* 0x0000200001047983 */ /* 0x000f280000300800 */
[----:B01----:R0:W5:Y:S01]  /*d3b0*/  LDL R9, [R1+0x24] ;  /* 0x0000240001097983 */ /* 0x0031620000100800 */
[----:B---3--:R-:W-:Y:S01]  /*d3c0*/  ISETP.NE.AND P0, PT, R7, 0x1, PT ;  /* 0x000000010700780c */ /* 0x008fe20003f05270 */
[----:B------:R-:W1:Y:S02]  /*d3d0*/  S2R R8, SR_TID.X ;  /* 0x0000000000087919 */ /* 0x000e640000002100 */
[C---:B-1----:R-:W-:Y:S01]  /*d3e0*/  IMAD.SHL.U32 R10, R8.reuse, 0x8, RZ ;  /* 0x00000008080a7824 */ /* 0x042fe200078e00ff */
[----:B------:R-:W-:-:S04]  /*d3f0*/  LOP3.LUT R8, R8, 0x7f, RZ, 0xc0, !PT ;  /* 0x0000007f08087812 */ /* 0x000fc800078ec0ff */
[----:B------:R-:W-:Y:S02]  /*d400*/  LOP3.LUT R10, R10, 0x38, RZ, 0xc0, !PT ;  /* 0x000000380a0a7812 */ /* 0x000fe400078ec0ff */
[----:B------:R-:W-:Y:S01]  /*d410*/  SHF.R.U32.HI R8, RZ, 0x3, R8 ;  /* 0x00000003ff087819 */ /* 0x000fe20000011608 */
[----:B--2---:R-:W-:Y:S02]  /*d420*/  IMAD.MOV.U32 R3, RZ, RZ, R5 ;  /* 0x000000ffff037224 */ /* 0x004fe400078e0005 */
[----:B------:R-:W1:Y:S01]  /*d430*/  S2R R5, SR_TID.X ;  /* 0x0000000000057919 */ /* 0x000e620000002100 */
[----:B----4-:R-:W-:Y:S02]  /*d440*/  IMAD R0, R0, UR4, RZ ;  /* 0x0000000400007c24 */ /* 0x010fe4000f8e02ff */
[----:B------:R-:W-:-:S04]  /*d450*/  IMAD.WIDE.U32 R2, R18, UR4, R2 ;  /* 0x0000000412027c25 */ /* 0x000fc8000f8e0002 */
[----:B------:R-:W-:Y:S01]  /*d460*/  IMAD R0, R18, UR5, R0 ;  /* 0x0000000512007c24 */ /* 0x000fe2000f8e0200 */
[----:B------:R-:W-:-:S03]  /*d470*/  ULDC.64 UR4, c[0x0][0x2e0] ;  /* 0x0000b80000047ab9 */ /* 0x000fc60000000a00 */
[----:B------:R-:W-:Y:S02]  /*d480*/  IMAD.IADD R3, R3, 0x1, R0 ;  /* 0x0000000103037824 */ /* 0x000fe400078e0200 */
[----:B------:R-:W-:Y:S02]  /*d490*/  IMAD R0, R6, UR4, RZ ;  /* 0x0000000406007c24 */ /* 0x000fe4000f8e02ff */
[C---:B------:R-:W-:Y:S01]  /*d4a0*/  IMAD.WIDE.U32 R2, R4.reuse, UR4, R2 ;  /* 0x0000000404027c25 */ /* 0x040fe2000f8e0002 */
[----:B------:R-:W2:Y:S03]  /*d4b0*/  @P0 LDC R6, c[0x0][0x450] ;  /* 0x00011400ff060b82 */ /* 0x000ea60000000800 */
[----:B------:R-:W-:Y:S01]  /*d4c0*/  IMAD R0, R4, UR5, R0 ;  /* 0x0000000504007c24 */ /* 0x000fe2000f8e0200 */
[----:B------:R-:W-:Y:S01]  /*d4d0*/  ULDC.64 UR4, c[0x0][0x2d0] ;  /* 0x0000b40000047ab9 */ /* 0x000fe20000000a00 */
[----:B------:R-:W3:Y:S02]  /*d4e0*/  S2R R4, SR_TID.X ;  /* 0x0000000000047919 */ /* 0x000ee40000002100 */
[----:B------:R-:W-:Y:S01]  /*d4f0*/  IMAD.IADD R3, R3, 0x1, R0 ;  /* 0x0000000103037824 */ /* 0x000fe200078e0200 */
[----:B-1----:R-:W-:-:S04]  /*d500*/  LOP3.LUT R5, R5, 0x7f, RZ, 0xc0, !PT ;  /* 0x0000007f05057812 */ /* 0x002fc800078ec0ff */
[----:B------:R-:W-:Y:S01]  /*d510*/  SHF.R.U32.HI R5, RZ, 0x3, R5 ;  /* 0x00000003ff057819 */ /* 0x000fe20000011605 */
[----:B---3--:R-:W-:-:S05]  /*d520*/  IMAD.SHL.U32 R4, R4, 0x10, RZ ;  /* 0x0000001004047824 */ /* 0x008fca00078e00ff */
[----:B------:R-:W-:Y:S02]  /*d530*/  LOP3.LUT R4, R5, 0x70, R4, 0xf8, !PT ;  /* 0x0000007005047812 */ /* 0x000fe400078ef804 */
[----:B------:R-:W1:Y:S03]  /*d540*/  @P0 LDC R5, c[0x0][0x44c] ;  /* 0x00011300ff050b82 */ /* 0x000e660000000800 */
[----:B------:R-:W-:-:S04]  /*d550*/  IMAD R0, R17, 0x80, R4 ;  /* 0x0000008011007824 */ /* 0x000fc800078e0204 */
        /* <DEDUP_REMOVED lines=23> */
[----:B------:R-:W-:-:S03]  /*d6d0*/  IMAD R17, R17, 0x80, R8 ;  /* 0x0000008011117824 */ /* 0x000fc600078e0208 */
[----:B------:R-:W0:Y:S01]  /*d6e0*/  SHFL.IDX PT, R5, R2, RZ, 0x181f ;  /* 0x00181fff02057589 */ /* 0x000e2200000e0000 */
[----:B--2---:R-:W-:-:S03]  /*d6f0*/  IMAD R3, R4, R7, RZ ;  /* 0x0000000704037224 */ /* 0x004fc600078e02ff */
[----:B------:R-:W1:Y:S02]  /*d700*/  SHFL.IDX PT, R4, R0, RZ, 0x181f ;  /* 0x00181fff00047589 */ /* 0x000e6400000e0000 */
[----:B------:R-:W-:-:S13]  /*d710*/  ISETP.GE.AND P1, PT, R17, R3, PT ;  /* 0x000000031100720c */ /* 0x000fda0003f26270 */
[----:B0-----:R-:W-:-:S05]  /*d720*/  @!P1 LEA R5, P2, R10, R5, 0x1 ;  /* 0x000000050a059211 */ /* 0x001fca00078408ff */
[----:B-1----:R-:W-:-:S05]  /*d730*/  @!P1 IMAD.X R4, RZ, RZ, R4, P2 ;  /* 0x000000ffff049224 */ /* 0x002fca00010e0604 */
[----:B------:R-:W-:-:S04]  /*d740*/  @!P1 LOP3.LUT R5, R5, R4, RZ, 0x3c, !PT ;  /* 0x0000000405059212 */ /* 0x000fc800078e3cff */
[----:B------:R-:W-:-:S04]  /*d750*/  @!P1 LOP3.LUT R4, R5, R4, RZ, 0x3c, !PT ;  /* 0x0000000405049212 */ /* 0x000fc800078e3cff */
[----:B------:R-:W-:-:S05]  /*d760*/  @!P1 LOP3.LUT R5, R5, R4, RZ, 0x3c, !PT ;  /* 0x0000000405059212 */ /* 0x000fca00078e3cff */
[----:B------:R-:W-:Y:S01]  /*d770*/  @!PT LDS RZ, [RZ] ;  /* 0x00000000fffff984 */ /* 0x000fe20000000800 */
[----:B-----5:R0:W-:Y:S02]  /*d780*/  @!P1 LDGSTS.E.BYPASS.LTC128B.128 [R9+0x18400], desc[UR40][R4.64], !P0 ;  /* 0x1840000004099fae */ /* 0x0201e4000c101d68 */
[----:B0-----:R-:W-:Y:S02]  /*d790*/  VIADD R4, R17, 0x10 ;  /* 0x0000001011047836 */ /* 0x001fe40000000000 */
[----:B------:R-:W0:Y:S03]  /*d7a0*/  SHFL.IDX PT, R5, R2, 0x1, 0x181f ;  /* 0x00381f0002057f89 */ /* 0x000e2600000e0000 */
[----:B------:R-:W-:Y:S02]  /*d7b0*/  ISETP.GE.AND P1, PT, R4, R3, PT ;  /* 0x000000030400720c */ /* 0x000fe40003f26270 */
[----:B------:R-:W1:Y:S11]  /*d7c0*/  SHFL.IDX PT, R4, R0, 0x1, 0x181f ;  /* 0x00381f0000047f89 */ /* 0x000e7600000e0000 */
[----:B0-----:R-:W-:-:S05]  /*d7d0*/  @!P1 LEA R5, P2, R10, R5, 0x1 ;  /* 0x000000050a059211 */ /* 0x001fca00078408ff */
[----:B-1----:R-:W-:-:S05]  /*d7e0*/  @!P1 IMAD.X R4, RZ, RZ, R4, P2 ;  /* 0x000000ffff049224 */ /* 0x002fca00010e0604 */
[----:B------:R-:W-:-:S04]  /*d7f0*/  @!P1 LOP3.LUT R5, R5, R4, RZ, 0x3c, !PT ;  /* 0x0000000405059212 */ /* 0x000fc800078e3cff */
[----:B------:R-:W-:-:S04]  /*d800*/  @!P1 LOP3.LUT R4, R5, R4, RZ, 0x3c, !PT ;  /* 0x0000000405049212 */ /* 0x000fc800078e3cff */
[----:B------:R-:W-:-:S05]  /*d810*/  @!P1 LOP3.LUT R5, R5, R4, RZ, 0x3c, !PT ;  /* 0x0000000405059212 */ /* 0x000fca00078e3cff */
[----:B------:R0:W-:Y:S02]  /*d820*/  @!P1 LDGSTS.E.BYPASS.LTC128B.128 [R9+0x18c00], desc[UR40][R4.64], !P0 ;  /* 0x18c0000004099fae */ /* 0x0001e4000c101d68 */
        /* <DEDUP_REMOVED lines=42> */
[----:B------:R-:W-:Y:S01]  /*dad0*/  ISETP.GE.AND P1, PT, R4, R3, PT ;  /* 0x000000030400720c */ /* 0x000fe20003f26270 */
[----:B------:R-:W-:Y:S04]  /*dae0*/  SHFL.IDX PT, R2, R2, 0x7, 0x181f ;  /* 0x00f81f0002027f89 */ /* 0x000fe800000e0000 */
[----:B------:R-:W1:Y:S04]  /*daf0*/  SHFL.IDX PT, R4, R0, 0x6, 0x181f ;  /* 0x00d81f0000047f89 */ /* 0x000e6800000e0000 */
[----:B------:R-:W2:Y:S04]  /*db00*/  SHFL.IDX PT, R0, R0, 0x7, 0x181f ;  /* 0x00f81f0000007f89 */ /* 0x000ea800000e0000 */
[----:B0-----:R-:W-:-:S05]  /*db10*/  @!P1 LEA R5, P2, R10, R5, 0x1 ;  /* 0x000000050a059211 */ /* 0x001fca00078408ff */
[----:B-1----:R-:W-:-:S05]  /*db20*/  @!P1 IMAD.X R4, RZ, RZ, R4, P2 ;  /* 0x000000ffff049224 */ /* 0x002fca00010e0604 */
[----:B------:R-:W-:-:S04]  /*db30*/  @!P1 LOP3.LUT R5, R5, R4, RZ, 0x3c, !PT ;  /* 0x0000000405059212 */ /* 0x000fc800078e3cff */
[----:B------:R-:W-:-:S04]  /*db40*/  @!P1 LOP3.LUT R4, R5, R4, RZ, 0x3c, !PT ;  /* 0x0000000405049212 */ /* 0x000fc800078e3cff */
[----:B------:R-:W-:-:S05]  /*db50*/  @!P1 LOP3.LUT R5, R5, R4, RZ, 0x3c, !PT ;  /* 0x0000000405059212 */ /* 0x000fca00078e3cff */
[----:B--2---:R1:W-:Y:S02]  /*db60*/  @!P1 LDGSTS.E.BYPASS.LTC128B.128 [R9+0x1b400], desc[UR40][R4.64], !P0 ;  /* 0x1b40000004099fae */ /* 0x0043e4000c101d68 */
.L_x_4798:
[----:B------:R2:W5:Y:S01]  /*db70*/  LDL R8, [R1+0x4] ;  /* 0x0000040001087983 */ /* 0x0005620000100800 */
        /* <DEDUP_REMOVED lines=10> */
.L_x_4680:
        /* <DEDUP_REMOVED lines=18> */
[----:B--23--:R-:W-:Y:S05]  /*dd40*/  @!P0 BRA `(.L_x_4682) ;  /* 0x0000004400e88947 */ /* 0x00cfea0003800000 */
.L_x_4799:
[----:B------:R-:W-:Y:S05]  /*dd50*/  BSYNC B0 ;  /* 0x0000000000007941 */ /* 0x000fea0003800000 */
.L_x_4681:
[----:B--2---:R-:W2:Y:S01]  /*dd60*/  LDL R2, [R1+0x18] ;  /* 0x0000180001027983 */ /* 0x004ea20000100800 */
[----:B------:R-:W-:Y:S01]  /*dd70*/  BSSY B0, `(.L_x_4683) ;  /* 0x0000063000007945 */ /* 0x000fe20003800000 */
[----:B--2---:R-:W-:-:S13]  /*dd80*/  ISETP.NE.AND P0, PT, R2, RZ, PT ;  /* 0x000000ff0200720c */ /* 0x004fda0003f05270 */
[----:B------:R-:W-:Y:S05]  /*dd90*/  @!P0 BRA `(.L_x_4684) ;  /* 0x0000000400808947 */ /* 0x000fea0003800000 */
[----:B------:R-:W2:Y:S04]  /*dda0*/  LDL R2, [R1+0x4] ;  /* 0x0000040001027983 */ /* 0x000ea80000100800 */
[----:B01----:R-:W3:Y:S01]  /*ddb0*/  LDL R4, [R1+0x10] ;  /* 0x0000100001047983 */ /* 0x003ee20000100800 */
        /* <DEDUP_REMOVED lines=10> */
.L_x_4800:
[----:B------:R-:W-:Y:S05]  /*de60*/  BSYNC B1 ;  /* 0x0000000000017941 */ /* 0x000fea0003800000 */
.L_x_4685:
        /* <DEDUP_REMOVED lines=9> */
.L_x_4688:
[----:B------:R-:W-:Y:S05]  /*df00*/  BSYNC B1 ;  /* 0x0000000000017941 */ /* 0x000fea0003800000 */
.L_x_4687:
        /* <DEDUP_REMOVED lines=14> */
.L_x_4689:
        /* <DEDUP_REMOVED lines=16> */
.L_x_4690:
        /* <DEDUP_REMOVED lines=16> */
.L_x_4691:
        /* <DEDUP_REMOVED lines=16> */
.L_x_4692:
        /* <DEDUP_REMOVED lines=10> */
[----:B--2---:R-:W-:Y:S05]  /*e390*/  @P0 BRA.U.ANY `(.L_x_4692) ;  /* 0xfffffffd00d40947 */ /* 0x004fea000393ffff */
.L_x_4684:
[----:B------:R-:W-:Y:S05]  /*e3a0*/  BSYNC B0 ;  /* 0x0000000000007941 */ /* 0x000fea0003800000 */
.L_x_4683:
[----:B01----:R-:W2:Y:S01]  /*e3b0*/  LDL R4, [R1+0x2c] ;  /* 0x00002c0001047983 */ /* 0x003ea20000100800 */
[----:B------:R-:W-:Y:S01]  /*e3c0*/  BSSY B0, `(.L_x_4693) ;  /* 0x000020a000007945 */ /* 0x000fe20003800000 */
[----:B--2---:R-:W-:-:S13]  /*e3d0*/  ISETP.GE.AND P0, PT, R4, 0x2, PT ;  /* 0x000000020400780c */ /* 0x004fda0003f06270 */
[----:B------:R-:W-:Y:S05]  /*e3e0*/  @!P0 BRA `(.L_x_4694) ;  /* 0x00000020001c8947 */ /* 0x000fea0003800000 */
[C---:B------:R-:W-:Y:S01]  /*e3f0*/  LOP3.LUT R0, R4.reuse, 0x1, RZ, 0xc0, !PT ;  /* 0x0000000104007812 */ /* 0x040fe200078ec0ff */
[----:B------:R-:W-:Y:S01]  /*e400*/  VIADD R4, R4, 0xfffffffe ;  /* 0xfffffffe04047836 */ /* 0x000fe20000000000 */
[----:B------:R-:W-:Y:S02]  /*e410*/  BSSY B2, `(.L_x_4695) ;  /* 0x00000b0000027945 */ /* 0x000fe40003800000 */
[----:B------:R-:W-:Y:S01]  /*e420*/  ISETP.NE.U32.AND P0, PT, R0, 0x1, PT ;  /* 0x000000010000780c */ /* 0x000fe20003f05070 */
[----:B------:R-:W-:-:S12]  /*e430*/  IMAD.MOV.U32 R0, RZ, RZ, R4 ;  /* 0x000000ffff007224 */ /* 0x000fd800078e0004 */
[----:B------:R-:W-:Y:S05]  /*e440*/  @!P0 BRA `(.L_x_4696) ;  /* 0x0000000800b08947 */ /* 0x000fea0003800000 */
[----:B------:R-:W2:Y:S04]  /*e450*/  LDL R6, [R1+0x18] ;  /* 0x0000180001067983 */ /* 0x000ea80000100800 */
[----:B------:R-:W3:Y:S04]  /*e460*/  LDL.LU R5, [R1+0x8] ;  /* 0x0000080001057983 */ /* 0x000ee80000300800 */
[----:B-----5:R-:W4:Y:S01]  /*e470*/  LDL.LU R8, [R1+0x10] ;  /* 0x0000100001087983 */ /* 0x020f220000300800 */
[----:B------:R-:W-:Y:S01]  /*e480*/  BSSY B1, `(.L_x_4697) ;  /* 0x00000a6000017945 */ /* 0x000fe20003800000 */
[----:B--2---:R-:W-:Y:S01]  /*e490*/  ISETP.NE.AND P2, PT, R6, RZ, PT ;  /* 0x000000ff0600720c */ /* 0x004fe20003f45270 */
        /* <DEDUP_REMOVED lines=8> */
[----:B------:R-:W-:Y:S01]  /*e520*/  ULDC.64 UR4, c[0x0][0x418] ;  /* 0x0001060000047ab9 */ /* 0x000fe20000000a00 */
[----:B------:R-:W-:Y:S01]  /*e530*/  IMAD.MOV.U32 R0, RZ, RZ, R4 ;  /* 0x000000ffff007224 */ /* 0x000fe200078e0004 */
        /* <DEDUP_REMOVED lines=23> */
.L_x_4699:
        /* <DEDUP_REMOVED lines=9> */
.L_x_4801:
[----:B------:R-:W-:Y:S05]  /*e740*/  BSYNC B3 ;  /* 0x0000000000037941 */ /* 0x000fea0003800000 */
.L_x_4700:
        /* <DEDUP_REMOVED lines=9> */
.L_x_4703:
[----:B------:R-:W-:Y:S05]  /*e7e0*/  BSYNC B3 ;  /* 0x0000000000037941 */ /* 0x000fea0003800000 */
.L_x_4702:
[----:B------:R-:W2:Y:S04]  /*e7f0*/  LDL R7, [R1+0x4] ;  /* 0x0000040001077983 */ /* 0x000ea80000100800 */
[----:B------:R-:W2:Y:S04]  /*e800*/  LDL R5, [R1+0x8] ;  /* 0x0000080001057983 */ /* 0x000ea80000100800 */
[----:B------:R-:W3:Y:S01]  /*e810*/  LDL R6, [R1+0x1c] ;  /* 0x00001c0001067983 */ /* 0x000ee20000100800 */
[----:B0-----:R-:W-:Y:S01]  /*e820*/  IMAD.MOV.U32 R8, RZ, RZ, RZ ;  /* 0x000000ffff087224 */ /* 0x001fe200078e00ff */
        /* <DEDUP_REMOVED lines=10> */
.L_x_4704:
        /* <DEDUP_REMOVED lines=14> */
.L_x_4802:
[----:B------:R-:W-:Y:S05]  /*e9b0*/  BSYNC B3 ;  /* 0x0000000000037941 */ /* 0x000fea0003800000 */
.L_x_4705:
        /* <DEDUP_REMOVED lines=11> */
.L_x_4708:
[----:B------:R-:W-:Y:S05]  /*ea70*/  BSYNC B3 ;  /* 0x0000000000037941 */ /* 0x000fea0003800000 */
.L_x_4707:
        /* <DEDUP_REMOVED lines=11> */
.L_x_4709:
        /* <DEDUP_REMOVED lines=16> */
.L_x_4710:
        /* <DEDUP_REMOVED lines=16> */
.L_x_4711:
        /* <DEDUP_REMOVED lines=16> */
.L_x_4712:
        /* <DEDUP_REMOVED lines=11> */
.L_x_4698:
[----:B------:R-:W-:Y:S05]  /*eee0*/  BSYNC B1 ;  /* 0x0000000000017941 */ /* 0x000fea0003800000 */
.L_x_4697:
[----:B------:R-:W2:Y:S02]  /*eef0*/  LDL.LU R5, [R1+0x2c] ;  /* 0x00002c0001057983 */ /* 0x000ea40000300800 */
[----:B--2---:R-:W-:-:S07]  /*ef00*/  VIADD R0, R5, 0xfffffffd ;  /* 0xfffffffd05007836 */ /* 0x004fce0000000000 */
.L_x_4696:
[----:B------:R-:W-:Y:S05]  /*ef10*/  BSYNC B2 ;  /* 0x0000000000027941 */ /* 0x000fea0003800000 */
.L_x_4695:
[----:B------:R-:W-:-:S13]  /*ef20*/  ISETP.NE.AND P0, PT, R4, RZ, PT ;  /* 0x000000ff0400720c */ /* 0x000fda0003f05270 */
[----:B------:R-:W-:Y:S05]  /*ef30*/  @!P0 BRA `(.L_x_4694) ;  /* 0x0000001400488947 */ /* 0x000fea0003800000 */
.L_x_4745:
[----:B------:R-:W2:Y:S04]  /*ef40*/  LDL R4, [R1+0x18] ;  /* 0x0000180001047983 */ /* 0x000ea80000100800 */
[----:B------:R-:W3:Y:S04]  /*ef50*/  LDL.LU R3, [R1+0x8] ;  /* 0x0000080001037983 */ /* 0x000ee80000300800 */
[----:B------:R-:W4:Y:S01]  /*ef60*/  LDL.LU R2, [R1+0x10] ;  /* 0x0000100001027983 */ /* 0x000f220000300800 */
[----:B------:R-:W-:Y:S05]  /*ef70*/  YIELD ;  /* 0x0000000000007946 */ /* 0x000fea0003800000 */
[----:B------:R-:W-:Y:S01]  /*ef80*/  BSSY B1, `(.L_x_4713) ;  /* 0x00000a2000017945 */ /* 0x000fe20003800000 */
[----:B--2---:R-:W-:Y:S01]  /*ef90*/  ISETP.NE.AND P1, PT, R4, RZ, PT ;  /* 0x000000ff0400720c */ /* 0x004fe20003f25270 */
[----:B---3--:R-:W-:-:S05]  /*efa0*/  VIADD R7, R3, 0x1 ;  /* 0x0000000103077836 */ /* 0x008fca0000000000 */
[----:B------:R-:W-:-:S04]  /*efb0*/  ISETP.NE.AND P0, PT, R7, 0x2, PT ;  /* 0x000000020700780c */ /* 0x000fc80003f05270 */
[----:B------:R-:W-:Y:S02]  /*efc0*/  SEL R6, RZ, 0x1, P0 ;  /* 0x00000001ff067807 */ /* 0x000fe40000000000 */
[----:B------:R-:W-:Y:S02]  /*efd0*/  SEL R7, R7, RZ, P0 ;  /* 0x000000ff07077207 */ /* 0x000fe40000000000 */
[----:B----4-:R-:W-:Y:S01]  /*efe0*/  LOP3.LUT R6, R2, R6, RZ, 0x3c, !PT ;  /* 0x0000000602067212 */ /* 0x010fe200078e3cff */
[----:B------:R-:W-:Y:S06]  /*eff0*/  @!P1 BRA `(.L_x_4714) ;  /* 0x0000000800689947 */ /* 0x000fec0003800000 */
[----:B------:R-:W-:Y:S01]  /*f000*/  ULDC.64 UR4, c[0x0][0x418] ;  /* 0x0001060000047ab9 */ /* 0x000fe20000000a00 */
[----:B0----5:R-:W-:Y:S01]  /*f010*/  IMAD.MOV.U32 R8, RZ, RZ, R0 ;  /* 0x000000ffff087224 */ /* 0x021fe200078e0000 */
        /* <DEDUP_REMOVED lines=23> */
.L_x_4715:
        /* <DEDUP_REMOVED lines=9> */
.L_x_4803:
[----:B------:R-:W-:Y:S05]  /*f220*/  BSYNC B2 ;  /* 0x0000000000027941 */ /* 0x000fea0003800000 */
.L_x_4716:
        /* <DEDUP_REMOVED lines=9> */
.L_x_4719:
[----:B------:R-:W-:Y:S05]  /*f2c0*/  BSYNC B2 ;  /* 0x0000000000027941 */ /* 0x000fea0003800000 */
.L_x_4718:
        /* <DEDUP_REMOVED lines=13> */
.L_x_4720:
        /* <DEDUP_REMOVED lines=14> */
.L_x_4804:
[----:B------:R-:W-:Y:S05]  /*f480*/  BSYNC B2 ;  /* 0x0000000000027941 */ /* 0x000fea0003800000 */
.L_x_4721:
        /* <DEDUP_REMOVED lines=11> */
.L_x_4724:
[----:B------:R-:W-:Y:S05]  /*f540*/  BSYNC B2 ;  /* 0x0000000000027941 */ /* 0x000fea0003800000 */
.L_x_4723:
        /* <DEDUP_REMOVED lines=10> */
.L_x_4725:
        /* <DEDUP_REMOVED lines=16> */
.L_x_4726:
        /* <DEDUP_REMOVED lines=16> */
.L_x_4727:
        /* <DEDUP_REMOVED lines=16> */
.L_x_4728:
        /* <DEDUP_REMOVED lines=11> */
.L_x_4714:
[----:B------:R-:W-:Y:S05]  /*f9a0*/  BSYNC B1 ;  /* 0x0000000000017941 */ /* 0x000fea0003800000 */
.L_x_4713:
[----:B------:R-:W2:Y:S01]  /*f9b0*/  LDL R2, [R1+0x18] ;  /* 0x0000180001027983 */ /* 0x000ea20000100800 */
[----:B------:R-:W-:Y:S01]  /*f9c0*/  VIADD R7, R7, 0x1 ;  /* 0x0000000107077836 */ /* 0x000fe20000000000 */
[----:B------:R-:W-:Y:S04]  /*f9d0*/  BSSY B1, `(.L_x_4729) ;  /* 0x00000a5000017945 */ /* 0x000fe80003800000 */
[----:B------:R-:W-:-:S04]  /*f9e0*/  ISETP.NE.AND P0, PT, R7, 0x2, PT ;  /* 0x000000020700780c */ /* 0x000fc80003f05270 */
[----:B0-----:R-:W-:Y:S02]  /*f9f0*/  SEL R9, R7, RZ, P0 ;  /* 0x000000ff07097207 */ /* 0x001fe40000000000 */
[----:B--2---:R-:W-:Y:S02]  /*fa00*/  ISETP.NE.AND P2, PT, R2, RZ, PT ;  /* 0x000000ff0200720c */ /* 0x004fe40003f45270 */
[----:B------:R-:W-:-:S04]  /*fa10*/  SEL R2, RZ, 0x1, P0 ;  /* 0x00000001ff027807 */ /* 0x000fc80000000000 */
[----:B-----5:R-:W-:-:S05]  /*fa20*/  LOP3.LUT R8, R6, R2, RZ, 0x3c, !PT ;  /* 0x0000000206087212 */ /* 0x020fca00078e3cff */
        /* <DEDUP_REMOVED lines=28> */
.L_x_4731:
        /* <DEDUP_REMOVED lines=9> */
.L_x_4805:
[----:B------:R-:W-:Y:S05]  /*fc80*/  BSYNC B2 ;  /* 0x0000000000027941 */ /* 0x000fea0003800000 */
.L_x_4732:
        /* <DEDUP_REMOVED lines=9> */
.L_x_4735:
[----:B------:R-:W-:Y:S05]  /*fd20*/  BSYNC B2 ;  /* 0x0000000000027941 */ /* 0x000fea0003800000 */
.L_x_4734:
        /* <DEDUP_REMOVED lines=14> */
.L_x_4736:
        /* <DEDUP_REMOVED lines=14> */
.L_x_4806:
[----:B------:R-:W-:Y:S05]  /*fef0*/  BSYNC B2 ;  /* 0x0000000000027941 */ /* 0x000fea0003800000 */
.L_x_4737:
        /* <DEDUP_REMOVED lines=11> */
.L_x_4740:
[----:B------:R-:W-:Y:S05]  /*ffb0*/  BSYNC B2 ;  /* 0x0000000000027941 */ /* 0x000fea0003800000 */
.L_x_4739:
        /* <DEDUP_REMOVED lines=11> */
.L_x_4741:
        /* <DEDUP_REMOVED lines=16> */
.L_x_4742:
        /* <DEDUP_REMOVED lines=16> */
.L_x_4743:
        /* <DEDUP_REMOVED lines=16> */
.L_x_4744:
        /* <DEDUP_REMOVED lines=11> */
.L_x_4730:
[----:B------:R-:W-:Y:S05]  /*10420*/  BSYNC B1 ;  /* 0x0000000000017941 */ /* 0x000fea0003800000 */
.L_x_4729:
[C---:B------:R-:W-:Y:S01]  /*10430*/  ISETP.GT.AND P0, PT, R0.reuse, 0x1, PT ;  /* 0x000000010000780c */ /* 0x040fe20003f04270 */
[----:B------:R-:W-:-:S12]  /*10440*/  VIADD R0, R0, 0xfffffffe ;  /* 0xfffffffe00007836 */ /* 0x000fd80000000000 */
[----:B------:R-:W-:Y:S05]  /*10450*/  @P0 BRA `(.L_x_4745) ;  /* 0xffffffe800b80947 */ /* 0x000fea000383ffff */
.L_x_4694:
[----:B------:R-:W-:Y:S05]  /*10460*/  BSYNC B0 ;  /* 0x0000000000007941 */ /* 0x000fea0003800000 */
.L_x_4693:
        /* <DEDUP_REMOVED lines=21> */
[----:B------:R-:W1:Y:S01]  /*105c0*/  POPC R7, R6 ;  /* 0x0000000600077309 */ /* 0x000e620000000000 */
[----:B--2---:R-:W1:Y:S02]  /*105d0*/  SHFL.IDX PT, R4, R3, R4, 0x1f ;  /* 0x00001f0403047589 */ /* 0x004e6400000e0000 */
[----:B-1----:R-:W-:-:S07]  /*105e0*/  IADD3 R16, R4, UR37, R7 ;  /* 0x0000002504107c10 */ /* 0x002fce000fffe007 */
.L_x_4747:
[----:B------:R-:W-:Y:S05]  /*105f0*/  BSYNC B0 ;  /* 0x0000000000007941 */ /* 0x000fea0003800000 */
.L_x_4746:
[----:B------:R-:W-:-:S05]  /*10600*/  SEL R0, R0, RZ, P0 ;  /* 0x000000ff00007207 */ /* 0x000fca0000000000 */
[----:B------:R2:W-:Y:S02]  /*10610*/  STL [R1+0x8], R0 ;  /* 0x0000080001007387 */ /* 0x0005e40000100800 */
.L_x_4665:
[----:B------:R-:W-:Y:S05]  /*10620*/  BSYNC B7 ;  /* 0x0000000000077941 */ /* 0x000fea0003800000 */
.L_x_4663:
        /* <DEDUP_REMOVED lines=13> */
.L_x_4748:
        /* <DEDUP_REMOVED lines=36> */
.L_x_4816:
[----:B------:R-:W-:Y:S02]  /*10940*/  ULDC UR4, c[0x0][0xc38] ;  /* 0x00030e0000047ab9 */ /* 0x000fe40000000800 */
[----:B------:R-:W-:-:S04]  /*10950*/  IMAD.U32 R4, RZ, RZ, UR4 ;  /* 0x00000004ff047e24 */ /* 0x000fc8000f8e00ff */
[----:B--2---:R-:W-:-:S04]  /*10960*/  IMAD R14, R14, R4, RZ ;  /* 0x000000040e0e7224 */ /* 0x004fc800078e02ff */
[----:B------:R-:W-:-:S05]  /*10970*/  IMAD.IADD R5, R5, 0x1, R14 ;  /* 0x0000000105057824 */ /* 0x000fca00078e020e */
[----:B------:R-:W-:-:S13]  /*10980*/  ISETP.GT.AND P6, PT, R5, R0, PT ;  /* 0x000000000500720c */ /* 0x000fda0003fc4270 */
[----:B------:R-:W-:Y:S05]  /*10990*/  @P6 BRA `(.L_x_4751) ;  /* 0x00000000009c6947 */ /* 0x000fea0003800000 */
.L_x_4756:
        /* <DEDUP_REMOVED lines=14> */
.L_x_4754:
[----:B------:R-:W-:Y:S05]  /*10a80*/  BSYNC B0 ;  /* 0x0000000000007941 */ /* 0x000fea0003800000 */
.L_x_4753:
[----:B------:R-:W-:-:S03]  /*10a90*/  UMOV UR4, 0xffffffff ;  /* 0xffffffff00047882 */ /* 0x000fc60000000000 */
[----:B------:R-:W-:Y:S05]  /*10aa0*/  BRA.DIV UR4, `(.L_x_4755) ;  /* 0x0000002204587947 */ /* 0x000fea000b800000 */
[----:B-----5:R-:W3:Y:S02]  /*10ab0*/  SHFL.UP PT, R14, R2, 0x1, RZ ;  /* 0x04200000020e7989 */ /* 0x020ee400000e00ff */
[----:B---3--:R-:W-:-:S05]  /*10ac0*/  SEL R13, R14, RZ, P1 ;  /* 0x000000ff0e0d7207 */ /* 0x008fca0000800000 */
[----:B------:R-:W-:-:S05]  /*10ad0*/  IMAD.IADD R13, R2, 0x1, R13 ;  /* 0x00000001020d7824 */ /* 0x000fca00078e020d */
[----:B------:R-:W3:Y:S02]  /*10ae0*/  SHFL.UP PT, R14, R13, 0x2, RZ ;  /* 0x044000000d0e7989 */ /* 0x000ee400000e00ff */
[----:B---3--:R-:W-:-:S05]  /*10af0*/  SEL R4, R14, RZ, P2 ;  /* 0x000000ff0e047207 */ /* 0x008fca0001000000 */
[----:B------:R-:W-:-:S05]  /*10b00*/  IMAD.IADD R4, R13, 0x1, R4 ;  /* 0x000000010d047824 */ /* 0x000fca00078e0204 */
[----:B------:R-:W1:Y:S02]  /*10b10*/  SHFL.UP PT, R14, R4, 0x4, RZ ;  /* 0x04800000040e7989 */ /* 0x000e6400000e00ff */
        /* <DEDUP_REMOVED lines=9> */
.L_x_4824:
[----:B------:R-:W-:Y:S02]  /*10bb0*/  ULDC UR4, c[0x0][0xc38] ;  /* 0x00030e0000047ab9 */ /* 0x000fe40000000800 */
[----:B------:R-:W-:-:S04]  /*10bc0*/  IMAD.U32 R4, RZ, RZ, UR4 ;  /* 0x00000004ff047e24 */ /* 0x000fc8000f8e00ff */
[----:B--2---:R-:W-:-:S04]  /*10bd0*/  IMAD R14, R14, R4, RZ ;  /* 0x000000040e0e7224 */ /* 0x004fc800078e02ff */
[----:B------:R-:W-:-:S05]  /*10be0*/  IMAD.IADD R5, R14, 0x1, R5 ;  /* 0x000000010e057824 */ /* 0x000fca00078e0205 */
[----:B------:R-:W-:-:S13]  /*10bf0*/  ISETP.GT.AND P6, PT, R5, R0, PT ;  /* 0x000000000500720c */ /* 0x000fda0003fc4270 */
[----:B------:R-:W-:Y:S05]  /*10c00*/  @!P6 BRA `(.L_x_4756) ;  /* 0xfffffffc0064e947 */ /* 0x000fea000383ffff */
.L_x_4751:
        /* <DEDUP_REMOVED lines=8> */
.L_x_4828:
[----:B------:R-:W-:Y:S01]  /*10c90*/  ISETP.NE.AND P0, PT, R5, RZ, PT ;  /* 0x000000ff0500720c */ /* 0x000fe20003f05270 */
[----:B------:R-:W-:-:S12]  /*10ca0*/  IMAD.MOV.U32 R5, RZ, RZ, RZ ;  /* 0x000000ffff057224 */ /* 0x000fd800078e00ff */
[----:B------:R-:W-:Y:S05]  /*10cb0*/  @!P0 BRA `(.L_x_4758) ;  /* 0x0000000000108947 */ /* 0x000fea0003800000 */
[----:B------:R-:W-:Y:S01]  /*10cc0*/  UMOV UR4, 0xffffffff ;  /* 0xffffffff00047882 */ /* 0x000fe20000000000 */
[----:B------:R-:W-:Y:S02]  /*10cd0*/  VIADD R12, R6, 0xffffffff ;  /* 0xffffffff060c7836 */ /* 0x000fe40000000000 */
[----:B------:R-:W-:Y:S05]  /*10ce0*/  BRA.DIV UR4, `(.L_x_4759) ;  /* 0x0000002204cc7947 */ /* 0x000fea000b800000 */
[----:B------:R4:W0:Y:S02]  /*10cf0*/  SHFL.IDX PT, R5, R3, R12, 0x1f ;  /* 0x00001f0c03057589 */ /* 0x00082400000e0000 */
.L_x_4758:
[----:B-12-4-:R-:W1:Y:S01]  /*10d00*/  LDC.64 R2, c[0x0][0xc90] ;  /* 0x00032400ff027b82 */ /* 0x016e620000000a00 */
[----:B------:R-:W-:-:S04]  /*10d10*/  IMAD.IADD R19, R6, 0x1, R19 ;  /* 0x0000000106137824 */ /* 0x000fc800078e0213 */
[----:B-1----:R-:W-:-:S05]  /*10d20*/  IMAD.WIDE R2, R19, 0x4, R2 ;  /* 0x0000000413027825 */ /* 0x002fca00078e0202 */
[----:B------:R-:W3:Y:S01]  /*10d30*/  LDG.E R7, desc[UR40][R2.64] ;  /* 0x0000002802077981 */ /* 0x000ee2000c1e1900 */
[----:B0-----:R-:W-:-:S04]  /*10d40*/  IMAD R16, R5, R4, R16 ;  /* 0x0000000405107224 */ /* 0x001fc800078e0210 */
        /* <DEDUP_REMOVED lines=61> */
.L_x_4752:
[----:B------:R-:W-:Y:S01]  /*11120*/  UMOV UR4, URZ ;  /* 0x0000003f00047c82 */ /* 0x000fe20008000000 */
[----:B------:R-:W-:Y:S01]  /*11130*/  UMOV UR5, URZ ;  /* 0x0000003f00057c82 */ /* 0x000fe20008000000 */
[----:B------:R-:W-:Y:S01]  /*11140*/  ULDC UR6, c[0x0][0xc3c] ;  /* 0x00030f0000067ab9 */ /* 0x000fe20000000800 */
[----:B------:R-:W-:Y:S02]  /*11150*/  IMAD.MOV.U32 R16, RZ, RZ, R0 ;  /* 0x000000ffff107224 */ /* 0x000fe400078e0000 */
[----:B------:R-:W-:Y:S02]  /*11160*/  IMAD.U32 R17, RZ, RZ, UR4 ;  /* 0x00000004ff117e24 */ /* 0x000fe4000f8e00ff */
[----:B------:R-:W-:Y:S02]  /*11170*/  IMAD.U32 R18, RZ, RZ, UR5 ;  /* 0x00000005ff127e24 */ /* 0x000fe4000f8e00ff */
[----:B------:R-:W-:-:S07]  /*11180*/  IMAD.U32 R19, RZ, RZ, UR6 ;  /* 0x00000006ff137e24 */ /* 0x000fce000f8e00ff */
.L_x_4760:
[----:B------:R4:W2:Y:S01]  /*11190*/  LDL R2, [R1+0x4] ;  /* 0x0000040001027983 */ /* 0x0008a20000100800 */
[----:B------:R-:W3:Y:S01]  /*111a0*/  S2R R0, SR_TID.X ;  /* 0x0000000000007919 */ /* 0x000ee20000002100 */
[----:B------:R-:W-:Y:S05]  /*111b0*/  WARPSYNC.ALL ;  /* 0x0000000000007948 */ /* 0x000fea0003800000 */
[----:B---3--:R-:W-:Y:S01]  /*111c0*/  LOP3.LUT R0, R0, 0x1f, RZ, 0xc0, !PT ;  /* 0x0000001f00007812 */ /* 0x008fe200078ec0ff */
[----:B------:R-:W-:Y:S03]  /*111d0*/  BAR.SYNC.DEFER_BLOCKING 0x4, 0x180 ;  /* 0x0106000000007b1d */ /* 0x000fe60000010000 */
[----:B------:R-:W-:-:S13]  /*111e0*/  ISETP.NE.AND P0, PT, R0, RZ, PT ;  /* 0x000000ff0000720c */ /* 0x000fda0003f05270 */
[----:B-1----:R-:W2:Y:S01]  /*111f0*/  @!P0 S2R R3, SR_CgaCtaId ;  /* 0x0000000000038919 */ /* 0x002ea20000008800 */
[----:B------:R-:W-:-:S04]  /*11200*/  @!P0 MOV R0, 0x400 ;  /* 0x0000040000008802 */ /* 0x000fc80000000f00 */
[----:B--2---:R-:W-:-:S05]  /*11210*/  @!P0 LEA R2, R3, R0, 0x18 ;  /* 0x0000000003028211 */ /* 0x004fca00078ec0ff */
[----:B------:R4:W-:Y:S04]  /*11220*/  @!P0 STS.128 [R2+0x228d0], R16 ;  /* 0x0228d01002008388 */ /* 0x0009e80000000c00 */
[----:B------:R4:W-:Y:S01]  /*11230*/  @!P0 STL [R1+0x4], R2 ;  /* 0x0000040201008387 */ /* 0x0009e20000100800 */
[----:B------:R-:W-:Y:S06]  /*11240*/  BAR.ARV 0x5, 0x180 ;  /* 0x0146000000007b1d */ /* 0x000fec0000002000 */
.L_x_4749:
[----:B------:R-:W-:Y:S02]  /*11250*/  ULDC UR4, c[0x0][0xc3c] ;  /* 0x00030f0000047ab9 */ /* 0x000fe40000000800 */
[----:B---3--:R-:W-:-:S13]  /*11260*/  ISETP.GE.AND P0, PT, R19, UR4, PT ;  /* 0x0000000413007c0c */ /* 0x008fda000bf06270 */
[----:B------:R-:W-:Y:S05]  /*11270*/  @!P0 BRA `(.L_x_4761) ;  /* 0xffffffac00308947 */ /* 0x000fea000383ffff */
[----:B------:R-:W-:Y:S05]  /*11280*/  BSYNC B8 ;  /* 0x0000000000087941 */ /* 0x000fea0003800000 */
.L_x_4659:
[----:B--2---:R-:W2:Y:S01]  /*11290*/  LDL.LU R0, [R1+0x3c] ;  /* 0x00003c0001007983 */ /* 0x004ea20000300800 */
[----:B------:R-:W-:Y:S01]  /*112a0*/  BSSY B0, `(.L_x_4762) ;  /* 0x000000b000007945 */ /* 0x000fe20003800000 */
[----:B------:R-:W3:Y:S01]  /*112b0*/  S2R R5, SR_CgaCtaId ;  /* 0x0000000000057919 */ /* 0x000ee20000008800 */
[----:B--2---:R-:W-:-:S05]  /*112c0*/  VIADD R0, R0, 0x1 ;  /* 0x0000000100007836 */ /* 0x004fca0000000000 */
[----:B----4-:R-:W-:-:S04]  /*112d0*/  LEA.HI R2, R0, R0, RZ, 0x1 ;  /* 0x0000000000027211 */ /* 0x010fc800078f08ff */
[----:B-1----:R-:W-:-:S05]  /*112e0*/  LOP3.LUT R3, R2, 0xfffffffe, RZ, 0xc0, !PT ;  /* 0xfffffffe02037812 */ /* 0x002fca00078ec0ff */
[----:B------:R-:W-:Y:S01]  /*112f0*/  IMAD.IADD R3, R0, 0x1, -R3 ;  /* 0x0000000100037824 */ /* 0x000fe200078e0a03 */
[----:B------:R-:W-:-:S04]  /*11300*/  MOV R0, 0x400 ;  /* 0x0000040000007802 */ /* 0x000fc80000000f00 */
[----:B---3--:R-:W-:Y:S02]  /*11310*/  LEA R0, R5, R0, 0x18 ;  /* 0x0000000005007211 */ /* 0x008fe400078ec0ff */
[----:B------:R-:W-:-:S04]  /*11320*/  SHF.L.U32 R3, R3, 0x1f, RZ ;  /* 0x0000001f03037819 */ /* 0x000fc800000006ff */
[----:B------:R-:W1:Y:S02]  /*11330*/  SYNCS.PHASECHK.TRANS64.TRYWAIT P0, [R0+URZ+0x22820], R3 ;  /* 0x02282003000075a7 */ /* 0x000e64000800017f */
[----:B-1----:R-:W-:Y:S05]  /*11340*/  @!P0 BRA `(.L_x_4763) ;  /* 0x0000001c005c8947 */ /* 0x002fea0003800000 */
.L_x_4831:
[----:B------:R-:W-:Y:S05]  /*11350*/  BSYNC B0 ;  /* 0x0000000000007941 */ /* 0x000fea0003800000 */
.L_x_4762:
[----:B------:R-:W-:-:S03]  /*11360*/  UMOV UR4, 0xffffffff ;  /* 0xffffffff00047882 */ /* 0x000fc60000000000 */
[----:B------:R-:W-:Y:S05]  /*11370*/  BRA.DIV UR4, `(.L_x_4764) ;  /* 0x0000001e04647947 */ /* 0x000fea000b800000 */
[----:B------:R-:W2:Y:S02]  /*11380*/  S2R R2, SR_TID.X ;  /* 0x0000000000027919 */ /* 0x000ea40000002100 */
[----:B--2---:R-:W-:-:S04]  /*11390*/  SHF.R.U32.HI R2, RZ, 0x5, R2 ;  /* 0x00000005ff027819 */ /* 0x004fc80000011602 */
[----:B------:R-:W-:-:S05]  /*113a0*/  LOP3.LUT R2, R2, 0x3, RZ, 0xc0, !PT ;  /* 0x0000000302027812 */ /* 0x000fca00078ec0ff */
[----:B------:R2:W3:Y:S02]  /*113b0*/  SHFL.IDX PT, R14, R2, RZ, 0x1f ;  /* 0x00001fff020e7589 */ /* 0x0004e400000e0000 */
.L_x_4834:
[----:B---3--:R-:W-:Y:S01]  /*113c0*/  ISETP.NE.AND P0, PT, R14, RZ, PT ;  /* 0x000000ff0e00720c */ /* 0x008fe20003f05270 */
[----:B------:R-:W-:-:S12]  /*113d0*/  BSSY B0, `(.L_x_4765) ;  /* 0x0000027000007945 */ /* 0x000fd80003800000 */
[----:B------:R-:W-:Y:S05]  /*113e0*/  @P0 BRA `(.L_x_4766) ;  /* 0x0000000000940947 */ /* 0x000fea0003800000 */
[----:B------:R-:W-:-:S03]  /*113f0*/  UMOV UR4, 0xffffffff ;  /* 0xffffffff00047882 */ /* 0x000fc60000000000 */
[----:B------:R-:W-:Y:S05]  /*11400*/  BRA.DIV UR4, `(.L_x_4767) ;  /* 0x0000001e04747947 */ /* 0x000fea000b800000 */
[----:B------:R-:W-:-:S13]  /*11410*/  ELECT P6, URZ, PT ;  /* 0x00000000003f782f */ /* 0x000fda00038c0000 */
.L_x_4837:
[----:B------:R-:W-:Y:S05]  /*11420*/  @!P6 BRA `(.L_x_4766) ;  /* 0x000000000084e947 */ /* 0x000fea0003800000 */
[----:B------:R-:W-:-:S06]  /*11430*/  ULOP3.LUT UR4, UR36, 0x2, URZ, 0xfc, !UPT ;  /* 0x0000000224047892 */ /* 0x000fcc000f8efc3f */
[----:B--2---:R-:W-:-:S05]  /*11440*/  IMAD.U32 R2, RZ, RZ, UR4 ;  /* 0x00000004ff027e24 */ /* 0x004fca000f8e00ff */
[----:B------:R-:W-:-:S13]  /*11450*/  ISETP.NE.AND P2, PT, R2, 0x3, PT ;  /* 0x000000030200780c */ /* 0x000fda0003f45270 */
[----:B------:R-:W-:Y:S05]  /*11460*/  @!P2 BRA `(.L_x_4768) ;  /* 0x000000000004a947 */ /* 0x000fea0003800000 */
[----:B------:R-:W-:Y:S01]  /*11470*/  BPT.TRAP 0x1 ;  /* 0x000000040000795c */ /* 0x000fe20000300000 */
.L_x_4768:
[----:B-1----:R-:W2:Y:S04]  /*11480*/  LDL R3, [R1+0x8] ;  /* 0x0000080001037983 */ /* 0x002ea80000100800 */
[----:B------:R-:W3:Y:S01]  /*11490*/  LDL.LU R7, [R1+0x10] ;  /* 0x0000100001077983 */ /* 0x000ee20000300800 */
[----:B------:R-:W-:-:S04]  /*114a0*/  VIADD R2, R0, 0x22840 ;  /* 0x0002284000027836 */ /* 0x000fc80000000000 */
[C---:B--2---:R-:W-:Y:S02]  /*114b0*/  IMAD R6, R3.reuse, 0x8, R2 ;  /* 0x0000000803067824 */ /* 0x044fe400078e0202 */
[----:B------:R-:W-:Y:S01]  /*114c0*/  VIADD R3, R3, 0x1 ;  /* 0x0000000103037836 */ /* 0x000fe20000000000 */
[----:B---3--:R-:W-:-:S04]  /*114d0*/  SHF.L.U32 R5, R7, 0x1f, RZ ;  /* 0x0000001f07057819 */ /* 0x008fc800000006ff */
[C---:B------:R-:W-:Y:S01]  /*114e0*/  ISETP.NE.AND P1, PT, R3.reuse, 0x2, PT ;  /* 0x000000020300780c */ /* 0x040fe20003f25270 */
[----:B------:R-:W1:Y:S03]  /*114f0*/  SYNCS.PHASECHK.TRANS64.TRYWAIT P0, [R6+URZ], R5 ;  /* 0x00000005060075a7 */ /* 0x000e66000800017f */
[----:B------:R-:W-:Y:S02]  /*11500*/  SEL R4, RZ, 0x1, P1 ;  /* 0x00000001ff047807 */ /* 0x000fe40000800000 */
[----:B------:R-:W-:Y:S02]  /*11510*/  SEL R3, R3, RZ, P1 ;  /* 0x000000ff03037207 */ /* 0x000fe40000800000 */
[----:B------:R-:W-:-:S03]  /*11520*/  LOP3.LUT R4, R7, R4, RZ, 0x3c, !PT ;  /* 0x0000000407047212 */ /* 0x000fc600078e3cff */
[----:B------:R-:W-:Y:S01]  /*11530*/  IMAD R7, R3, 0x8, R2 ;  /* 0x0000000803077824 */ /* 0x000fe200078e0202 */
[----:B------:R-:W-:Y:S01]  /*11540*/  SHF.L.U32 R2, R4, 0x1f, RZ ;  /* 0x0000001f04027819 */ /* 0x000fe200000006ff */
[----:B-1----:R-:W-:Y:S06]  /*11550*/  @!P0 BRA `(.L_x_4769) ;  /* 0x0000001c00408947 */ /* 0x002fec0003800000 */
.L_x_4838:
[----:B------:R-:W2:Y:S02]  /*11560*/  SYNCS.PHASECHK.TRANS64.TRYWAIT P0, [R7+URZ], R2 ;  /* 0x00000002070075a7 */ /* 0x000ea4000800017f */
[----:B--2---:R-:W-:Y:S05]  /*11570*/  @!P0 BRA `(.L_x_4770) ;  /* 0x0000001c004c8947 */ /* 0x004fea0003800000 */
.L_x_4839:
[----:B------:R-:W-:Y:S05]  /*11580*/  @!P2 BRA `(.L_x_4771) ;  /* 0x000000000004a947 */ /* 0x000fea0003800000 */
[----:B------:R-:W-:Y:S01]  /*11590*/  BPT.TRAP 0x1 ;  /* 0x000000040000795c */ /* 0x000fe20000300000 */
.L_x_4771:
[----:B------:R-:W3:Y:S01]  /*115a0*/  LDL.LU R4, [R1+0x8] ;  /* 0x0000080001047983 */ /* 0x000ee20000300800 */
[----:B------:R-:W-:-:S04]  /*115b0*/  VIADD R0, R0, 0x22860 ;  /* 0x0002286000007836 */ /* 0x000fc80000000000 */
[----:B---3--:R-:W-:-:S04]  /*115c0*/  IMAD R4, R4, 0x8, R0 ;  /* 0x0000000804047824 */ /* 0x008fc800078e0200 */
[----:B------:R-:W3:Y:S02]  /*115d0*/  SYNCS.PHASECHK.TRANS64.TRYWAIT P0, [R4+URZ], R5 ;  /* 0x00000005040075a7 */ /* 0x000ee4000800017f */
[----:B---3--:R-:W-:Y:S05]  /*115e0*/  @!P0 BRA `(.L_x_4772) ;  /* 0x0000001c00448947 */ /* 0x008fea0003800000 */
.L_x_4840:
[----:B------:R-:W-:-:S07]  /*115f0*/  IMAD R3, R3, 0x8, R0 ;  /* 0x0000000803037824 */ /* 0x000fce00078e0200 */
.L_x_4773:
[----:B----4-:R4:W0:Y:S02]  /*11600*/  SYNCS.PHASECHK.TRANS64.TRYWAIT P0, [R3+URZ], R2 ;  /* 0x00000002030075a7 */ /* 0x010824000800017f */
[----:B0-----:R-:W-:Y:S05]  /*11610*/  @!P0 NANOSLEEP.SYNCS 0x989680 ;  /* 0x009896800000895d */ /* 0x001fea0003900000 */
[----:B------:R-:W0:Y:S02]  /*11620*/  @!P0 SYNCS.PHASECHK.TRANS64 P0, [R3+URZ], R2 ;  /* 0x00000002030085a7 */ /* 0x000e24000800007f */
[----:B0-----:R-:W-:Y:S05]  /*11630*/  @!P0 BRA `(.L_x_4773) ;  /* 0xfffffffc00f08947 */ /* 0x001fea000383ffff */
.L_x_4766:
[----:B------:R-:W-:Y:S05]  /*11640*/  BSYNC B0 ;  /* 0x0000000000007941 */ /* 0x000fea0003800000 */
.L_x_4765:
[----:B------:R-:W-:Y:S05]  /*11650*/  EXIT ;  /* 0x000000000000794d */ /* 0x000fea0003800000 */
.L_x_4601:
[----:B0-----:R0:W1:Y:S02]  /*11660*/  SYNCS.PHASECHK.TRANS64.TRYWAIT P0, [R7+URZ+0x22800], R0 ;  /* 0x02280000070075a7 */ /* 0x001064000800017f */
[----:B-1----:R-:W-:Y:S05]  /*11670*/  @!P0 NANOSLEEP.SYNCS 0x989680 ;  /* 0x009896800000895d */ /* 0x002fea0003900000 */
[----:B------:R-:W1:Y:S02]  /*11680*/  @!P0 SYNCS.PHASECHK.TRANS64 P0, [R7+URZ+0x22800], R0 ;  /* 0x02280000070085a7 */ /* 0x000e64000800007f */
[----:B-1----:R-:W-:Y:S05]  /*11690*/  @!P0 BRA `(.L_x_4601) ;  /* 0xfffffffc00f08947 */ /* 0x002fea000383ffff */
[----:B------:R-:W-:Y:S05]  /*116a0*/  BRA `(.L_x_4774) ;  /* 0xffffff04002c7947 */ /* 0x000fea000383ffff */
.L_x_4605:
[----:B-1----:R1:W2:Y:S02]  /*116b0*/  SYNCS.PHASECHK.TRANS64.TRYWAIT P1, [R6+URZ+0x22830], R11 ;  /* 0x0228300b060075a7 */ /* 0x0022a4000802017f */
[----:B--2---:R-:W-:Y:S05]  /*116c0*/  @!P1 NANOSLEEP.SYNCS 0x989680 ;  /* 0x009896800000995d */ /* 0x004fea0003900000 */
[----:B------:R-:W2:Y:S02]  /*116d0*/  @!P1 SYNCS.PHASECHK.TRANS64 P1, [R6+URZ+0x22830], R11 ;  /* 0x0228300b060095a7 */ /* 0x000ea4000802007f */
[----:B--2---:R-:W-:Y:S05]  /*116e0*/  @!P1 BRA `(.L_x_4605) ;  /* 0xfffffffc00f09947 */ /* 0x004fea000383ffff */
[----:B------:R-:W-:Y:S05]  /*116f0*/  BRA `(.L_x_4604) ;  /* 0xffffff0400587947 */ /* 0x000fea000383ffff */
.L_x_4609:
[----:B---3--:R3:W4:Y:S02]  /*11700*/  SYNCS.PHASECHK.TRANS64.TRYWAIT P3, [R6+URZ+0x22850], R11 ;  /* 0x0228500b060075a7 */ /* 0x008724000806017f */
[----:B----4-:R-:W-:Y:S05]  /*11710*/  @!P3 NANOSLEEP.SYNCS 0x989680 ;  /* 0x009896800000b95d */ /* 0x010fea0003900000 */
[----:B------:R-:W4:Y:S02]  /*11720*/  @!P3 SYNCS.PHASECHK.TRANS64 P3, [R6+URZ+0x22850], R11 ;  /* 0x0228500b0600b5a7 */ /* 0x000f24000806007f */
[----:B----4-:R-:W-:Y:S05]  /*11730*/  @!P3 BRA `(.L_x_4609) ;  /* 0xfffffffc00f0b947 */ /* 0x010fea000383ffff */
[----:B------:R-:W-:Y:S05]  /*11740*/  BRA `(.L_x_4608) ;  /* 0xffffff1c005c7947 */ /* 0x000fea000383ffff */
.L_x_4614:
[----:B-1----:R-:W-:-:S04]  /*11750*/  IMAD.U32 R5, RZ, RZ, UR25 ;  /* 0x00000019ff057e24 */ /* 0x002fc8000f8e00ff */
[----:B------:R1:W2:Y:S03]  /*11760*/  SYNCS.PHASECHK.TRANS64.TRYWAIT P3, [R5+URZ+0x22830], R6 ;  /* 0x02283006050075a7 */ /* 0x0002a6000806017f */
[----:B--2---:R-:W-:Y:S05]  /*11770*/  @!P3 NANOSLEEP.SYNCS 0x989680 ;  /* 0x009896800000b95d */ /* 0x004fea0003900000 */
[----:B------:R-:W2:Y:S02]  /*11780*/  @!P3 SYNCS.PHASECHK.TRANS64 P3, [R5+URZ+0x22830], R6 ;  /* 0x022830060500b5a7 */ /* 0x000ea4000806007f */
[----:B--2---:R-:W-:Y:S05]  /*11790*/  @!P3 BRA `(.L_x_4614) ;  /* 0xfffffffc00ecb947 */ /* 0x004fea000383ffff */
[----:B------:R-:W-:Y:S05]  /*117a0*/  BRA `(.L_x_4613) ;  /* 0xffffff20008c7947 */ /* 0x000fea000383ffff */
.L_x_4618:
[----:B--2---:R2:W3:Y:S02]  /*117b0*/  SYNCS.PHASECHK.TRANS64.TRYWAIT P3, [R177+URZ+0x22850], R6 ;  /* 0x02285006b10075a7 */ /* 0x0044e4000806017f */
[----:B---3--:R-:W-:Y:S05]  /*117c0*/  @!P3 NANOSLEEP.SYNCS 0x989680 ;  /* 0x009896800000b95d */ /* 0x008fea0003900000 */
[----:B------:R-:W3:Y:S02]  /*117d0*/  @!P3 SYNCS.PHASECHK.TRANS64 P3, [R177+URZ+0x22850], R6 ;  /* 0x02285006b100b5a7 */ /* 0x000ee4000806007f */
[----:B---3--:R-:W-:Y:S05]  /*117e0*/  @!P3 BRA `(.L_x_4618) ;  /* 0xfffffffc00f0b947 */ /* 0x008fea000383ffff */
[----:B------:R-:W-:Y:S05]  /*117f0*/  BRA `(.L_x_4617) ;  /* 0xffffff4000807947 */ /* 0x000fea000383ffff */
.L_x_4624:
[----:B-1----:R-:W-:-:S04]  /*11800*/  IMAD.U32 R5, RZ, RZ, UR24 ;  /* 0x00000018ff057e24 */ /* 0x002fc8000f8e00ff */
[----:B------:R1:W2:Y:S03]  /*11810*/  SYNCS.PHASECHK.TRANS64.TRYWAIT P1, [R5+URZ+0x22830], R6 ;  /* 0x02283006050075a7 */ /* 0x0002a6000802017f */
[----:B--2---:R-:W-:Y:S05]  /*11820*/  @!P1 NANOSLEEP.SYNCS 0x989680 ;  /* 0x009896800000995d */ /* 0x004fea0003900000 */
[----:B------:R-:W2:Y:S02]  /*11830*/  @!P1 SYNCS.PHASECHK.TRANS64 P1, [R5+URZ+0x22830], R6 ;  /* 0x02283006050095a7 */ /* 0x000ea4000802007f */
[----:B--2---:R-:W-:Y:S05]  /*11840*/  @!P1 BRA `(.L_x_4624) ;  /* 0xfffffffc00ec9947 */ /* 0x004fea000383ffff */
[----:B------:R-:W-:Y:S05]  /*11850*/  BRA `(.L_x_4623) ;  /* 0xffffff44008c7947 */ /* 0x000fea000383ffff */
.L_x_4628:
[----:B--2---:R2:W3:Y:S02]  /*11860*/  SYNCS.PHASECHK.TRANS64.TRYWAIT P1, [R183+URZ+0x22850], R6 ;  /* 0x02285006b70075a7 */ /* 0x0044e4000802017f */
[----:B---3--:R-:W-:Y:S05]  /*11870*/  @!P1 NANOSLEEP.SYNCS 0x989680 ;  /* 0x009896800000995d */ /* 0x008fea0003900000 */
[----:B------:R-:W3:Y:S02]  /*11880*/  @!P1 SYNCS.PHASECHK.TRANS64 P1, [R183+URZ+0x22850], R6 ;  /* 0x02285006b70095a7 */ /* 0x000ee4000802007f */
[----:B---3--:R-:W-:Y:S05]  /*11890*/  @!P1 BRA `(.L_x_4628) ;  /* 0xfffffffc00f09947 */ /* 0x008fea000383ffff */
[----:B------:R-:W-:Y:S05]  /*118a0*/  BRA `(.L_x_4627) ;  /* 0xffffff5c00ac7947 */ /* 0x000fea000383ffff */
.L_x_4671:
        /* <DEDUP_REMOVED lines=11> */
.L_x_4776:
[----:B------:R-:W-:Y:S05]  /*11960*/  BSYNC B0 ;  /* 0x0000000000007941 */ /* 0x000fea0003800000 */
.L_x_4775:
[----:B------:R-:W-:Y:S05]  /*11970*/  BRA `(.L_x_4777) ;  /* 0xffffffb000847947 */ /* 0x000fea000383ffff */
.L_x_4673:
[----:B------:R-:W-:Y:S01]  /*11980*/  BSSY B0, `(.L_x_4778) ;  /* 0x0000006000007945 */ /* 0x000fe20003800000 */
[----:B------:R-:W-:-:S07]  /*11990*/  IMAD.MOV.U32 R15, RZ, RZ, -0x1 ;  /* 0xffffffffff0f7424 */ /* 0x000fce00078e00ff */
[----:B0123--:R-:W-:Y:S05]  /*119a0*/  WARPSYNC.COLLECTIVE R15, `(.L_x_4779) ;  /* 0x000000000f0c7348 */ /* 0x00ffea0003c00000 */
[----:B------:R-:W-:Y:S02]  /*119b0*/  ELECT P6, UR62, PT ;  /* 0x00000000003e782f */ /* 0x000fe400038c0000 */
[----:B------:R-:W-:Y:S01]  /*119c0*/  MOV R14, UR62 ;  /* 0x0000003e000e7c02 */ /* 0x000fe20008000f00 */
[----:B0123--:R-:W-:Y:S10]  /*119d0*/  ENDCOLLECTIVE ;  /* 0x000000000000791b */ /* 0x00fff40003800000 */
.L_x_4779:
[----:B------:R-:W-:Y:S05]  /*119e0*/  BSYNC B0 ;  /* 0x0000000000007941 */ /* 0x000fea0003800000 */
.L_x_4778:
[----:B------:R-:W-:Y:S05]  /*119f0*/  BRA `(.L_x_4780) ;  /* 0xffffffb0008c7947 */ /* 0x000fea000383ffff */
.L_x_4675:
[----:B---3--:R3:W4:Y:S02]  /*11a00*/  SYNCS.PHASECHK.TRANS64.TRYWAIT P0, [R0+URZ+0x22840], R2 ;  /* 0x02284002000075a7 */ /* 0x008724000800017f */
[----:B----4-:R-:W-:Y:S05]  /*11a10*/  @!P0 NANOSLEEP.SYNCS 0x989680 ;  /* 0x009896800000895d */ /* 0x010fea0003900000 */
[----:B------:R-:W4:Y:S02]  /*11a20*/  @!P0 SYNCS.PHASECHK.TRANS64 P0, [R0+URZ+0x22840], R2 ;  /* 0x02284002000085a7 */ /* 0x000f24000800007f */
[----:B----4-:R-:W-:Y:S05]  /*11a30*/  @!P0 BRA `(.L_x_4675) ;  /* 0xfffffffc00f08947 */ /* 0x010fea000383ffff */
[----:B------:R-:W-:Y:S05]  /*11a40*/  BRA `(.L_x_4781) ;  /* 0xffffffb000f87947 */ /* 0x000fea000383ffff */
.L_x_4679:
[----:B------:R-:W2:Y:S01]  /*11a50*/  LDL.LU R11, [R1+0x34] ;  /* 0x00003400010b7983 */ /* 0x000ea20000300800 */
[----:B------:R-:W-:Y:S02]  /*11a60*/  IMAD.MOV.U32 R13, RZ, RZ, R0 ;  /* 0x000000ffff0d7224 */ /* 0x000fe400078e0000 */
[----:B------:R-:W-:Y:S02]  /*11a70*/  IMAD.MOV.U32 R12, RZ, RZ, RZ ;  /* 0x000000ffff0c7224 */ /* 0x000fe400078e00ff */
[----:B------:R-:W-:Y:S02]  /*11a80*/  IMAD.MOV.U32 R15, RZ, RZ, -0x1 ;  /* 0xffffffffff0f7424 */ /* 0x000fe400078e00ff */
[----:B------:R-:W-:-:S04]  /*11a90*/  IMAD R17, R17, 0x80, R8 ;  /* 0x0000008011117824 */ /* 0x000fc800078e0208 */
[----:B------:R-:W-:Y:S02]  /*11aa0*/  VIADD R6, R17, 0x60 ;  /* 0x0000006011067836 */ /* 0x000fe40000000000 */
[----:B--2---:R-:W-:Y:S02]  /*11ab0*/  IMAD R3, R11, R7, RZ ;  /* 0x000000070b037224 */ /* 0x004fe400078e02ff */
[----:B------:R-:W-:-:S03]  /*11ac0*/  IMAD.MOV.U32 R11, RZ, RZ, 0x181f ;  /* 0x0000181fff0b7424 */ /* 0x000fc600078e00ff */
[----:B------:R-:W-:-:S13]  /*11ad0*/  ISETP.GE.AND P1, PT, R17, R3, PT ;  /* 0x000000031100720c */ /* 0x000fda0003f26270 */
[----:B-----5:R-:W-:Y:S05]  /*11ae0*/  WARPSYNC.COLLECTIVE R15, `(.L_x_4782) ;  /* 0x000000000f087348 */ /* 0x020fea0003c00000 */
[----:B------:R0:W1:Y:S02]  /*11af0*/  SHFL.IDX P6, R14, R13, R12, R11 ;  /* 0x0000000c0d0e7389 */ /* 0x00006400000c000b */
[----:B01---5:R-:W-:Y:S01]  /*11b00*/  ENDCOLLECTIVE ;  /* 0x000000000000791b */ /* 0x023fe20003800000 */
.L_x_4782:
[----:B------:R-:W-:Y:S02]  /*11b10*/  IMAD.MOV.U32 R13, RZ, RZ, R2 ;  /* 0x000000ffff0d7224 */ /* 0x000fe400078e0002 */
[----:B------:R-:W-:-:S07]  /*11b20*/  IMAD.MOV.U32 R4, RZ, RZ, R14 ;  /* 0x000000ffff047224 */ /* 0x000fce00078e000e */
[----:B------:R-:W-:Y:S05]  /*11b30*/  WARPSYNC.COLLECTIVE R15, `(.L_x_4783) ;  /* 0x000000000f087348 */ /* 0x000fea0003c00000 */
[----:B------:R0:W1:Y:S02]  /*11b40*/  SHFL.IDX P6, R14, R13, R12, R11 ;  /* 0x0000000c0d0e7389 */ /* 0x00006400000c000b */
[----:B01----:R-:W-:Y:S01]  /*11b50*/  ENDCOLLECTIVE ;  /* 0x000000000000791b */ /* 0x003fe20003800000 */
.L_x_4783:
[----:B------:R-:W-:Y:S02]  /*11b60*/  IMAD.MOV.U32 R13, RZ, RZ, R0 ;  /* 0x000000ffff0d7224 */ /* 0x000fe400078e0000 */
[----:B------:R-:W-:Y:S02]  /*11b70*/  IMAD.MOV.U32 R12, RZ, RZ, 0x1 ;  /* 0x00000001ff0c7424 */ /* 0x000fe400078e00ff */
[----:B------:R-:W-:-:S07]  /*11b80*/  IMAD.MOV.U32 R5, RZ, RZ, R14 ;  /* 0x000000ffff057224 */ /* 0x000fce00078e000e */
[----:B------:R-:W-:Y:S05]  /*11b90*/  WARPSYNC.COLLECTIVE R15, `(.L_x_4784) ;  /* 0x000000000f087348 */ /* 0x000fea0003c00000 */
[----:B------:R0:W1:Y:S02]  /*11ba0*/  SHFL.IDX P6, R14, R13, R12, R11 ;  /* 0x0000000c0d0e7389 */ /* 0x00006400000c000b */
[----:B01----:R-:W-:Y:S01]  /*11bb0*/  ENDCOLLECTIVE ;  /* 0x000000000000791b */ /* 0x003fe20003800000 */
.L_x_4784:
        /* <DEDUP_REMOVED lines=10> */
[----:B0-----:R-:W-:-:S05]  /*11c60*/  VIADD R4, R17, 0x10 ;  /* 0x0000001011047836 */ /* 0x001fca0000000000 */
[----:B------:R-:W-:Y:S01]  /*11c70*/  ISETP.GE.AND P1, PT, R4, R3, PT ;  /* 0x000000030400720c */ /* 0x000fe20003f26270 */
[----:B------:R-:W-:-:S12]  /*11c80*/  IMAD.MOV.U32 R4, RZ, RZ, R14 ;  /* 0x000000ffff047224 */ /* 0x000fd800078e000e */
[----:B------:R-:W-:Y:S05]  /*11c90*/  WARPSYNC.COLLECTIVE R15, `(.L_x_4785) ;  /* 0x000000000f087348 */ /* 0x000fea0003c00000 */
[----:B------:R0:W1:Y:S02]  /*11ca0*/  SHFL.IDX P6, R14, R13, R12, R11 ;  /* 0x0000000c0d0e7389 */ /* 0x00006400000c000b */
[----:B01----:R-:W-:Y:S01]  /*11cb0*/  ENDCOLLECTIVE ;  /* 0x000000000000791b */ /* 0x003fe20003800000 */
.L_x_4785:
[----:B------:R-:W-:Y:S02]  /*11cc0*/  IMAD.MOV.U32 R13, RZ, RZ, R0 ;  /* 0x000000ffff0d7224 */ /* 0x000fe400078e0000 */
[----:B------:R-:W-:Y:S02]  /*11cd0*/  IMAD.MOV.U32 R12, RZ, RZ, 0x2 ;  /* 0x00000002ff0c7424 */ /* 0x000fe400078e00ff */
[----:B------:R-:W-:-:S07]  /*11ce0*/  IMAD.MOV.U32 R5, RZ, RZ, R14 ;  /* 0x000000ffff057224 */ /* 0x000fce00078e000e */
[----:B------:R-:W-:Y:S05]  /*11cf0*/  WARPSYNC.COLLECTIVE R15, `(.L_x_4786) ;  /* 0x000000000f087348 */ /* 0x000fea0003c00000 */
[----:B------:R0:W1:Y:S02]  /*11d00*/  SHFL.IDX P6, R14, R13, R12, R11 ;  /* 0x0000000c0d0e7389 */ /* 0x00006400000c000b */
[----:B01----:R-:W-:Y:S01]  /*11d10*/  ENDCOLLECTIVE ;  /* 0x000000000000791b */ /* 0x003fe20003800000 */
.L_x_4786:
        /* <DEDUP_REMOVED lines=16> */
.L_x_4787:
[----:B------:R-:W-:Y:S02]  /*11e20*/  IMAD.MOV.U32 R13, RZ, RZ, R0 ;  /* 0x000000ffff0d7224 */ /* 0x000fe400078e0000 */
[----:B------:R-:W-:Y:S02]  /*11e30*/  IMAD.MOV.U32 R12, RZ, RZ, 0x3 ;  /* 0x00000003ff0c7424 */ /* 0x000fe400078e00ff */
[----:B------:R-:W-:-:S07]  /*11e40*/  IMAD.MOV.U32 R5, RZ, RZ, R14 ;  /* 0x000000ffff057224 */ /* 0x000fce00078e000e */
[----:B------:R-:W-:Y:S05]  /*11e50*/  WARPSYNC.COLLECTIVE R15, `(.L_x_4788) ;  /* 0x000000000f087348 */ /* 0x000fea0003c00000 */
[----:B------:R0:W1:Y:S02]  /*11e60*/  SHFL.IDX P6, R14, R13, R12, R11 ;  /* 0x0000000c0d0e7389 */ /* 0x00006400000c000b */
[----:B01----:R-:W-:Y:S01]  /*11e70*/  ENDCOLLECTIVE ;  /* 0x000000000000791b */ /* 0x003fe20003800000 */
.L_x_4788:
        /* <DEDUP_REMOVED lines=16> */
.L_x_4789:
[----:B------:R-:W-:Y:S02]  /*11f80*/  IMAD.MOV.U32 R13, RZ, RZ, R0 ;  /* 0x000000ffff0d7224 */ /* 0x000fe400078e0000 */
[----:B------:R-:W-:Y:S02]  /*11f90*/  IMAD.MOV.U32 R12, RZ, RZ, 0x4 ;  /* 0x00000004ff0c7424 */ /* 0x000fe400078e00ff */
[----:B------:R-:W-:-:S07]  /*11fa0*/  IMAD.MOV.U32 R5, RZ, RZ, R14 ;  /* 0x000000ffff057224 */ /* 0x000fce00078e000e */
[----:B------:R-:W-:Y:S05]  /*11fb0*/  WARPSYNC.COLLECTIVE R15, `(.L_x_4790) ;  /* 0x000000000f087348 */ /* 0x000fea0003c00000 */
[----:B------:R0:W1:Y:S02]  /*11fc0*/  SHFL.IDX P6, R14, R13, R12, R11 ;  /* 0x0000000c0d0e7389 */ /* 0x00006400000c000b */
[----:B01----:R-:W-:Y:S01]  /*11fd0*/  ENDCOLLECTIVE ;  /* 0x000000000000791b */ /* 0x003fe20003800000 */
.L_x_4790:
        /* <DEDUP_REMOVED lines=16> */
.L_x_4791:
[----:B------:R-:W-:Y:S02]  /*120e0*/  IMAD.MOV.U32 R13, RZ, RZ, R0 ;  /* 0x000000ffff0d7224 */ /* 0x000fe400078e0000 */
[----:B------:R-:W-:Y:S02]  /*120f0*/  IMAD.MOV.U32 R12, RZ, RZ, 0x5 ;  /* 0x00000005ff0c7424 */ /* 0x000fe400078e00ff */
[----:B------:R-:W-:-:S07]  /*12100*/  IMAD.MOV.U32 R5, RZ, RZ, R14 ;  /* 0x000000ffff057224 */ /* 0x000fce00078e000e */
[----:B------:R-:W-:Y:S05]  /*12110*/  WARPSYNC.COLLECTIVE R15, `(.L_x_4792) ;  /* 0x000000000f087348 */ /* 0x000fea0003c00000 */
[----:B------:R0:W1:Y:S02]  /*12120*/  SHFL.IDX P6, R14, R13, R12, R11 ;  /* 0x0000000c0d0e7389 */ /* 0x00006400000c000b */
[----:B01----:R-:W-:Y:S01]  /*12130*/  ENDCOLLECTIVE ;  /* 0x000000000000791b */ /* 0x003fe20003800000 */
.L_x_4792:
        /* <DEDUP_REMOVED lines=16> */
.L_x_4793:
[----:B------:R-:W-:Y:S02]  /*12240*/  IMAD.MOV.U32 R13, RZ, RZ, R0 ;  /* 0x000000ffff0d7224 */ /* 0x000fe400078e0000 */
[----:B------:R-:W-:Y:S02]  /*12250*/  IMAD.MOV.U32 R12, RZ, RZ, 0x6 ;  /* 0x00000006ff0c7424 */ /* 0x000fe400078e00ff */
[----:B------:R-:W-:-:S07]  /*12260*/  IMAD.MOV.U32 R5, RZ, RZ, R14 ;  /* 0x000000ffff057224 */ /* 0x000fce00078e000e */
[----:B------:R-:W-:Y:S05]  /*12270*/  WARPSYNC.COLLECTIVE R15, `(.L_x_4794) ;  /* 0x000000000f087348 */ /* 0x000fea0003c00000 */
[----:B------:R0:W1:Y:S02]  /*12280*/  SHFL.IDX P6, R14, R13, R12, R11 ;  /* 0x0000000c0d0e7389 */ /* 0x00006400000c000b */
[----:B01----:R-:W-:Y:S01]  /*12290*/  ENDCOLLECTIVE ;  /* 0x000000000000791b */ /* 0x003fe20003800000 */
.L_x_4794:
        /* <DEDUP_REMOVED lines=15> */
.L_x_4795:
[----:B------:R-:W-:Y:S02]  /*12390*/  IMAD.MOV.U32 R13, RZ, RZ, R0 ;  /* 0x000000ffff0d7224 */ /* 0x000fe400078e0000 */
[----:B------:R-:W-:Y:S02]  /*123a0*/  IMAD.MOV.U32 R12, RZ, RZ, 0x7 ;  /* 0x00000007ff0c7424 */ /* 0x000fe400078e00ff */
[----:B------:R-:W-:-:S07]  /*123b0*/  IMAD.MOV.U32 R5, RZ, RZ, R14 ;  /* 0x000000ffff057224 */ /* 0x000fce00078e000e */
[----:B------:R-:W-:Y:S05]  /*123c0*/  WARPSYNC.COLLECTIVE R15, `(.L_x_4796) ;  /* 0x000000000f087348 */ /* 0x000fea0003c00000 */
[----:B------:R0:W1:Y:S02]  /*123d0*/  SHFL.IDX P6, R14, R13, R12, R11 ;  /* 0x0000000c0d0e7389 */ /* 0x00006400000c000b */
[----:B01----:R-:W-:Y:S01]  /*123e0*/  ENDCOLLECTIVE ;  /* 0x000000000000791b */ /* 0x003fe20003800000 */
.L_x_4796:
        /* <DEDUP_REMOVED lines=10> */
.L_x_4797:
[----:B------:R-:W-:Y:S01]  /*12490*/  @!PT LDS RZ, [RZ] ;  /* 0x00000000fffff984 */ /* 0x000fe20000000800 */
[----:B------:R-:W-:Y:S01]  /*124a0*/  @!PT LDS RZ, [RZ] ;  /* 0x00000000fffff984 */ /* 0x000fe20000000800 */
[----:B------:R-:W-:Y:S01]  /*124b0*/  @!PT LDS RZ, [RZ] ;  /* 0x00000000fffff984 */ /* 0x000fe20000000800 */
[----:B------:R0:W-:Y:S01]  /*124c0*/  @!P1 LDGSTS.E.BYPASS.LTC128B.128 [R9+0x1b400], desc[UR40][R4.64], !P0 ;  /* 0x1b40000004099fae */ /* 0x0001e2000c101d68 */
[----:B------:R-:W-:Y:S01]  /*124d0*/  IMAD.MOV.U32 R2, RZ, RZ, R14 ;  /* 0x000000ffff027224 */ /* 0x000fe200078e000e */
[----:B------:R-:W-:Y:S06]  /*124e0*/  BRA `(.L_x_4798) ;  /* 0xffffffb400a07947 */ /* 0x000fec000383ffff */
.L_x_4682:
[----:B--2---:R-:W2:Y:S02]  /*124f0*/  LDL R2, [R1+0x4] ;  /* 0x0000040001027983 */ /* 0x004ea40000100800 */
[----:B--2---:R2:W3:Y:S02]  /*12500*/  SYNCS.PHASECHK.TRANS64.TRYWAIT P0, [R2+URZ+0x22820], R0 ;  /* 0x02282000020075a7 */ /* 0x0044e4000800017f */
[----:B---3--:R-:W-:Y:S05]  /*12510*/  @!P0 NANOSLEEP.SYNCS 0x989680 ;  /* 0x009896800000895d */ /* 0x008fea0003900000 */
[----:B------:R-:W3:Y:S02]  /*12520*/  @!P0 SYNCS.PHASECHK.TRANS64 P0, [R2+URZ+0x22820], R0 ;  /* 0x02282000020085a7 */ /* 0x000ee4000800007f */
[----:B---3--:R-:W-:Y:S05]  /*12530*/  @!P0 BRA `(.L_x_4682) ;  /* 0xfffffffc00ec8947 */ /* 0x008fea000383ffff */
[----:B------:R-:W-:Y:S05]  /*12540*/  BRA `(.L_x_4799) ;  /* 0xffffffb800007947 */ /* 0x000fea000383ffff */
.L_x_4686:
[----:B0-----:R0:W1:Y:S02]  /*12550*/  SYNCS.PHASECHK.TRANS64.TRYWAIT P0, [R2+URZ+0x22860], R0 ;  /* 0x02286000020075a7 */ /* 0x001064000800017f */
[----:B-1----:R-:W-:Y:S05]  /*12560*/  @!P0 NANOSLEEP.SYNCS 0x989680 ;  /* 0x009896800000895d */ /* 0x002fea0003900000 */
[----:B------:R-:W1:Y:S02]  /*12570*/  @!P0 SYNCS.PHASECHK.TRANS64 P0, [R2+URZ+0x22860], R0 ;  /* 0x02286000020085a7 */ /* 0x000e64000800007f */
[----:B-1----:R-:W-:Y:S05]  /*12580*/  @!P0 BRA `(.L_x_4686) ;  /* 0xfffffffc00f08947 */ /* 0x002fea000383ffff */
[----:B------:R-:W-:Y:S05]  /*12590*/  BRA `(.L_x_4800) ;  /* 0xffffffb800307947 */ /* 0x000fea000383ffff */
.L_x_4701:
[----:B-1----:R1:W2:Y:S02]  /*125a0*/  SYNCS.PHASECHK.TRANS64.TRYWAIT P0, [R3+URZ+0x22840], R2 ;  /* 0x02284002030075a7 */ /* 0x0022a4000800017f */
[----:B--2---:R-:W-:Y:S05]  /*125b0*/  @!P0 NANOSLEEP.SYNCS 0x989680 ;  /* 0x009896800000895d */ /* 0x004fea0003900000 */
[----:B------:R-:W2:Y:S02]  /*125c0*/  @!P0 SYNCS.PHASECHK.TRANS64 P0, [R3+URZ+0x22840], R2 ;  /* 0x02284002030085a7 */ /* 0x000ea4000800007f */
[----:B--2---:R-:W-:Y:S05]  /*125d0*/  @!P0 BRA `(.L_x_4701) ;  /* 0xfffffffc00f08947 */ /* 0x004fea000383ffff */
[----:B------:R-:W-:Y:S05]  /*125e0*/  BRA `(.L_x_4801) ;  /* 0xffffffc000547947 */ /* 0x000fea000383ffff */
.L_x_4706:
[----:B0-----:R0:W2:Y:S02]  /*125f0*/  SYNCS.PHASECHK.TRANS64.TRYWAIT P0, [R3+URZ+0x22860], R2 ;  /* 0x02286002030075a7 */ /* 0x0010a4000800017f */
[----:B--2---:R-:W-:Y:S05]  /*12600*/  @!P0 NANOSLEEP.SYNCS 0x989680 ;  /* 0x009896800000895d */ /* 0x004fea0003900000 */
[----:B------:R-:W2:Y:S02]  /*12610*/  @!P0 SYNCS.PHASECHK.TRANS64 P0, [R3+URZ+0x22860], R2 ;  /* 0x02286002030085a7 */ /* 0x000ea4000800007f */
[----:B--2---:R-:W-:Y:S05]  /*12620*/  @!P0 BRA `(.L_x_4706) ;  /* 0xfffffffc00f08947 */ /* 0x004fea000383ffff */
[----:B------:R-:W-:Y:S05]  /*12630*/  BRA `(.L_x_4802) ;  /* 0xffffffc000dc7947 */ /* 0x000fea000383ffff */
.L_x_4717:
[----:B0-----:R0:W1:Y:S02]  /*12640*/  SYNCS.PHASECHK.TRANS64.TRYWAIT P0, [R4+URZ+0x22840], R2 ;  /* 0x02284002040075a7 */ /* 0x001064000800017f */
[----:B-1----:R-:W-:Y:S05]  /*12650*/  @!P0 NANOSLEEP.SYNCS 0x989680 ;  /* 0x009896800000895d */ /* 0x002fea0003900000 */
[----:B------:R-:W1:Y:S02]  /*12660*/  @!P0 SYNCS.PHASECHK.TRANS64 P0, [R4+URZ+0x22840], R2 ;  /* 0x02284002040085a7 */ /* 0x000e64000800007f */
[----:B-1----:R-:W-:Y:S05]  /*12670*/  @!P0 BRA `(.L_x_4717) ;  /* 0xfffffffc00f08947 */ /* 0x002fea000383ffff */
[----:B------:R-:W-:Y:S05]  /*12680*/  BRA `(.L_x_4803) ;  /* 0xffffffc800e47947 */ /* 0x000fea000383ffff */
.L_x_4722:
[----:B-1----:R1:W2:Y:S02]  /*12690*/  SYNCS.PHASECHK.TRANS64.TRYWAIT P0, [R4+URZ+0x22860], R2 ;  /* 0x02286002040075a7 */ /* 0x0022a4000800017f */
[----:B--2---:R-:W-:Y:S05]  /*126a0*/  @!P0 NANOSLEEP.SYNCS 0x989680 ;  /* 0x009896800000895d */ /* 0x004fea0003900000 */
[----:B------:R-:W2:Y:S02]  /*126b0*/  @!P0 SYNCS.PHASECHK.TRANS64 P0, [R4+URZ+0x22860], R2 ;  /* 0x02286002040085a7 */ /* 0x000ea4000800007f */
[----:B--2---:R-:W-:Y:S05]  /*126c0*/  @!P0 BRA `(.L_x_4722) ;  /* 0xfffffffc00f08947 */ /* 0x004fea000383ffff */
[----:B------:R-:W-:Y:S05]  /*126d0*/  BRA `(.L_x_4804) ;  /* 0xffffffcc00687947 */ /* 0x000fea000383ffff */
.L_x_4733:
[----:B-1----:R1:W2:Y:S02]  /*126e0*/  SYNCS.PHASECHK.TRANS64.TRYWAIT P0, [R4+URZ+0x22840], R2 ;  /* 0x02284002040075a7 */ /* 0x0022a4000800017f */
[----:B--2---:R-:W-:Y:S05]  /*126f0*/  @!P0 NANOSLEEP.SYNCS 0x989680 ;  /* 0x009896800000895d */ /* 0x004fea0003900000 */
[----:B------:R-:W2:Y:S02]  /*12700*/  @!P0 SYNCS.PHASECHK.TRANS64 P0, [R4+URZ+0x22840], R2 ;  /* 0x02284002040085a7 */ /* 0x000ea4000800007f */
[----:B--2---:R-:W-:Y:S05]  /*12710*/  @!P0 BRA `(.L_x_4733) ;  /* 0xfffffffc00f08947 */ /* 0x004fea000383ffff */
[----:B------:R-:W-:Y:S05]  /*12720*/  BRA `(.L_x_4805) ;  /* 0xffffffd400547947 */ /* 0x000fea000383ffff */
.L_x_4738:
[----:B0-----:R0:W2:Y:S02]  /*12730*/  SYNCS.PHASECHK.TRANS64.TRYWAIT P0, [R4+URZ+0x22860], R2 ;  /* 0x02286002040075a7 */ /* 0x0010a4000800017f */
[----:B--2---:R-:W-:Y:S05]  /*12740*/  @!P0 NANOSLEEP.SYNCS 0x989680 ;  /* 0x009896800000895d */ /* 0x004fea0003900000 */
[----:B------:R-:W2:Y:S02]  /*12750*/  @!P0 SYNCS.PHASECHK.TRANS64 P0, [R4+URZ+0x22860], R2 ;  /* 0x02286002040085a7 */ /* 0x000ea4000800007f */
[----:B--2---:R-:W-:Y:S05]  /*12760*/  @!P0 BRA `(.L_x_4738) ;  /* 0xfffffffc00f08947 */ /* 0x004fea000383ffff */
[----:B------:R-:W-:Y:S05]  /*12770*/  BRA `(.L_x_4806) ;  /* 0xffffffd400dc7947 */ /* 0x000fea000383ffff */
.L_x_4750:
        /* <DEDUP_REMOVED lines=8> */
.L_x_4808:
[----:B------:R-:W-:Y:S05]  /*12800*/  BSYNC B0 ;  /* 0x0000000000007941 */ /* 0x000fea0003800000 */
.L_x_4807:
        /* <DEDUP_REMOVED lines=9> */
.L_x_4809:
        /* <DEDUP_REMOVED lines=18> */
.L_x_4810:
[----:B------:R-:W-:Y:S01]  /*129c0*/  IMAD.MOV.U32 R12, RZ, RZ, 0x2 ;  /* 0x00000002ff0c7424 */ /* 0x000fe200078e00ff */
[----:B------:R-:W-:-:S05]  /*129d0*/  SEL R7, R14, RZ, P1 ;  /* 0x000000ff0e077207 */ /* 0x000fca0000800000 */
[----:B------:R-:W-:-:S04]  /*129e0*/  IMAD.IADD R3, R2, 0x1, R7 ;  /* 0x0000000102037824 */ /* 0x000fc800078e0207 */
[----:B------:R-:W-:-:S07]  /*129f0*/  IMAD.MOV.U32 R13, RZ, RZ, R3 ;  /* 0x000000ffff0d7224 */ /* 0x000fce00078e0003 */
[----:B------:R-:W-:Y:S05]  /*12a00*/  WARPSYNC.COLLECTIVE R15, `(.L_x_4811) ;  /* 0x000000000f087348 */ /* 0x000fea0003c00000 */
[----:B------:R0:W1:Y:S02]  /*12a10*/  SHFL.UP P6, R14, R13, R12, R11 ;  /* 0x0400000c0d0e7389 */ /* 0x00006400000c000b */
[----:B01----:R-:W-:Y:S01]  /*12a20*/  ENDCOLLECTIVE ;  /* 0x000000000000791b */ /* 0x003fe20003800000 */
.L_x_4811:
[----:B------:R-:W-:Y:S01]  /*12a30*/  IMAD.MOV.U32 R12, RZ, RZ, 0x4 ;  /* 0x00000004ff0c7424 */ /* 0x000fe200078e00ff */
[----:B------:R-:W-:-:S05]  /*12a40*/  SEL R14, R14, RZ, P2 ;  /* 0x000000ff0e0e7207 */ /* 0x000fca0001000000 */
[----:B------:R-:W-:-:S04]  /*12a50*/  IMAD.IADD R3, R3, 0x1, R14 ;  /* 0x0000000103037824 */ /* 0x000fc800078e020e */
[----:B------:R-:W-:-:S07]  /*12a60*/  IMAD.MOV.U32 R13, RZ, RZ, R3 ;  /* 0x000000ffff0d7224 */ /* 0x000fce00078e0003 */
[----:B------:R-:W-:Y:S05]  /*12a70*/  WARPSYNC.COLLECTIVE R15, `(.L_x_4812) ;  /* 0x000000000f087348 */ /* 0x000fea0003c00000 */
[----:B------:R0:W1:Y:S02]  /*12a80*/  SHFL.UP P6, R14, R13, R12, R11 ;  /* 0x0400000c0d0e7389 */ /* 0x00006400000c000b */
[----:B01----:R-:W-:Y:S01]  /*12a90*/  ENDCOLLECTIVE ;  /* 0x000000000000791b */ /* 0x003fe20003800000 */
.L_x_4812:
[----:B------:R-:W-:Y:S01]  /*12aa0*/  IMAD.MOV.U32 R12, RZ, RZ, 0x8 ;  /* 0x00000008ff0c7424 */ /* 0x000fe200078e00ff */
[----:B------:R-:W-:-:S05]  /*12ab0*/  SEL R14, R14, RZ, P3 ;  /* 0x000000ff0e0e7207 */ /* 0x000fca0001800000 */
[----:B------:R-:W-:-:S04]  /*12ac0*/  IMAD.IADD R3, R3, 0x1, R14 ;  /* 0x0000000103037824 */ /* 0x000fc800078e020e */
[----:B------:R-:W-:-:S07]  /*12ad0*/  IMAD.MOV.U32 R13, RZ, RZ, R3 ;  /* 0x000000ffff0d7224 */ /* 0x000fce00078e0003 */
[----:B------:R-:W-:Y:S05]  /*12ae0*/  WARPSYNC.COLLECTIVE R15, `(.L_x_4813) ;  /* 0x000000000f087348 */ /* 0x000fea0003c00000 */
[----:B------:R0:W1:Y:S02]  /*12af0*/  SHFL.UP P6, R14, R13, R12, R11 ;  /* 0x0400000c0d0e7389 */ /* 0x00006400000c000b */
[----:B01----:R-:W-:Y:S01]  /*12b00*/  ENDCOLLECTIVE ;  /* 0x000000000000791b */ /* 0x003fe20003800000 */
.L_x_4813:
[----:B------:R-:W-:Y:S01]  /*12b10*/  IMAD.MOV.U32 R12, RZ, RZ, 0x10 ;  /* 0x00000010ff0c7424 */ /* 0x000fe200078e00ff */
[----:B------:R-:W-:-:S05]  /*12b20*/  SEL R14, R14, RZ, P4 ;  /* 0x000000ff0e0e7207 */ /* 0x000fca0002000000 */
[----:B------:R-:W-:-:S04]  /*12b30*/  IMAD.IADD R3, R3, 0x1, R14 ;  /* 0x0000000103037824 */ /* 0x000fc800078e020e */
[----:B------:R-:W-:-:S07]  /*12b40*/  IMAD.MOV.U32 R13, RZ, RZ, R3 ;  /* 0x000000ffff0d7224 */ /* 0x000fce00078e0003 */
[----:B------:R-:W-:Y:S05]  /*12b50*/  WARPSYNC.COLLECTIVE R15, `(.L_x_4814) ;  /* 0x000000000f087348 */ /* 0x000fea0003c00000 */
[----:B------:R0:W1:Y:S02]  /*12b60*/  SHFL.UP P6, R14, R13, R12, R11 ;  /* 0x0400000c0d0e7389 */ /* 0x00006400000c000b */
[----:B01----:R-:W-:Y:S01]  /*12b70*/  ENDCOLLECTIVE ;  /* 0x000000000000791b */ /* 0x003fe20003800000 */
.L_x_4814:
        /* <DEDUP_REMOVED lines=8> */
.L_x_4815:
[----:B------:R-:W-:Y:S05]  /*12c00*/  BRA `(.L_x_4816) ;  /* 0xffffffdc004c7947 */ /* 0x000fea000383ffff */
.L_x_4755:
[----:B------:R-:W-:Y:S01]  /*12c10*/  BSSY B0, `(.L_x_4817) ;  /* 0x0000008000007945 */ /* 0x000fe20003800000 */
[----:B-----5:R-:W-:Y:S02]  /*12c20*/  IMAD.MOV.U32 R13, RZ, RZ, R2 ;  /* 0x000000ffff0d7224 */ /* 0x020fe400078e0002 */
[----:B------:R-:W-:Y:S02]  /*12c30*/  IMAD.MOV.U32 R12, RZ, RZ, 0x1 ;  /* 0x00000001ff0c7424 */ /* 0x000fe400078e00ff */
[----:B------:R-:W-:Y:S02]  /*12c40*/  IMAD.MOV.U32 R11, RZ, RZ, RZ ;  /* 0x000000ffff0b7224 */ /* 0x000fe400078e00ff */
[----:B------:R-:W-:-:S07]  /*12c50*/  IMAD.MOV.U32 R15, RZ, RZ, -0x1 ;  /* 0xffffffffff0f7424 */ /* 0x000fce00078e00ff */
[----:B012---:R-:W-:Y:S05]  /*12c60*/  WARPSYNC.COLLECTIVE R15, `(.L_x_4818) ;  /* 0x000000000f087348 */ /* 0x007fea0003c00000 */
[----:B------:R3:W4:Y:S02]  /*12c70*/  SHFL.UP P6, R14, R13, R12, R11 ;  /* 0x0400000c0d0e7389 */ /* 0x00072400000c000b */
[----:B01234-:R-:W-:Y:S01]  /*12c80*/  ENDCOLLECTIVE ;  /* 0x000000000000791b */ /* 0x01ffe20003800000 */
.L_x_4818:
[----:B------:R-:W-:Y:S05]  /*12c90*/  BSYNC B0 ;  /* 0x0000000000007941 */ /* 0x000fea0003800000 */
.L_x_4817:
        /* <DEDUP_REMOVED lines=8> */
.L_x_4819:
[----:B------:R-:W-:Y:S01]  /*12d20*/  IMAD.MOV.U32 R12, RZ, RZ, 0x4 ;  /* 0x00000004ff0c7424 */ /* 0x000fe200078e00ff */
[----:B------:R-:W-:-:S05]  /*12d30*/  SEL R4, R14, RZ, P2 ;  /* 0x000000ff0e047207 */ /* 0x000fca0001000000 */
[----:B------:R-:W-:-:S04]  /*12d40*/  IMAD.IADD R4, R13, 0x1, R4 ;  /* 0x000000010d047824 */ /* 0x000fc800078e0204 */
[----:B------:R-:W-:-:S07]  /*12d50*/  IMAD.MOV.U32 R13, RZ, RZ, R4 ;  /* 0x000000ffff0d7224 */ /* 0x000fce00078e0004 */
[----:B------:R-:W-:Y:S05]  /*12d60*/  WARPSYNC.COLLECTIVE R15, `(.L_x_4820) ;  /* 0x000000000f087348 */ /* 0x000fea0003c00000 */
[----:B------:R0:W1:Y:S02]  /*12d70*/  SHFL.UP P6, R14, R13, R12, R11 ;  /* 0x0400000c0d0e7389 */ /* 0x00006400000c000b */
[----:B01----:R-:W-:Y:S01]  /*12d80*/  ENDCOLLECTIVE ;  /* 0x000000000000791b */ /* 0x003fe20003800000 */
.L_x_4820:
[----:B------:R-:W-:Y:S01]  /*12d90*/  IMAD.MOV.U32 R12, RZ, RZ, 0x8 ;  /* 0x00000008ff0c7424 */ /* 0x000fe200078e00ff */
[----:B------:R-:W-:-:S05]  /*12da0*/  SEL R3, R14, RZ, P3 ;  /* 0x000000ff0e037207 */ /* 0x000fca0001800000 */
[----:B------:R-:W-:-:S04]  /*12db0*/  IMAD.IADD R6, R4, 0x1, R3 ;  /* 0x0000000104067824 */ /* 0x000fc800078e0203 */
[----:B------:R-:W-:-:S07]  /*12dc0*/  IMAD.MOV.U32 R13, RZ, RZ, R6 ;  /* 0x000000ffff0d7224 */ /* 0x000fce00078e0006 */
[----:B------:R-:W-:Y:S05]  /*12dd0*/  WARPSYNC.COLLECTIVE R15, `(.L_x_4821) ;  /* 0x000000000f087348 */ /* 0x000fea0003c00000 */
[----:B------:R0:W1:Y:S02]  /*12de0*/  SHFL.UP P6, R14, R13, R12, R11 ;  /* 0x0400000c0d0e7389 */ /* 0x00006400000c000b */
[----:B01----:R-:W-:Y:S01]  /*12df0*/  ENDCOLLECTIVE ;  /* 0x000000000000791b */ /* 0x003fe20003800000 */
.L_x_4821:
[----:B------:R-:W-:Y:S01]  /*12e00*/  IMAD.MOV.U32 R12, RZ, RZ, 0x10 ;  /* 0x00000010ff0c7424 */ /* 0x000fe200078e00ff */
[----:B------:R-:W-:-:S05]  /*12e10*/  SEL R7, R14, RZ, P4 ;  /* 0x000000ff0e077207 */ /* 0x000fca0002000000 */
[----:B------:R-:W-:-:S04]  /*12e20*/  IMAD.IADD R7, R6, 0x1, R7 ;  /* 0x0000000106077824 */ /* 0x000fc800078e0207 */
[----:B------:R-:W-:-:S07]  /*12e30*/  IMAD.MOV.U32 R13, RZ, RZ, R7 ;  /* 0x000000ffff0d7224 */ /* 0x000fce00078e0007 */
[----:B------:R-:W-:Y:S05]  /*12e40*/  WARPSYNC.COLLECTIVE R15, `(.L_x_4822) ;  /* 0x000000000f087348 */ /* 0x000fea0003c00000 */
[----:B------:R0:W1:Y:S02]  /*12e50*/  SHFL.UP P6, R14, R13, R12, R11 ;  /* 0x0400000c0d0e7389 */ /* 0x00006400000c000b */
[----:B01----:R-:W-:Y:S01]  /*12e60*/  ENDCOLLECTIVE ;  /* 0x000000000000791b */ /* 0x003fe20003800000 */
.L_x_4822:
        /* <DEDUP_REMOVED lines=8> */
.L_x_4823:
[----:B------:R-:W-:Y:S05]  /*12ef0*/  BRA `(.L_x_4824) ;  /* 0xffffffdc002c7947 */ /* 0x000fea000383ffff */
.L_x_4757:
[----:B------:R-:W-:Y:S01]  /*12f00*/  BSSY B0, `(.L_x_4825) ;  /* 0x0000006000007945 */ /* 0x000fe20003800000 */
[----:B------:R-:W-:Y:S01]  /*12f10*/  PLOP3.LUT P6, PT, P6, PT, PT, 0x8, 0x0 ;  /* 0x000000000000781c */ /* 0x000fe200037ce170 */
[----:B------:R-:W-:-:S12]  /*12f20*/  IMAD.MOV.U32 R15, RZ, RZ, -0x1 ;  /* 0xffffffffff0f7424 */ /* 0x000fd800078e00ff */
[----:B01---5:R-:W-:Y:S05]  /*12f30*/  WARPSYNC.COLLECTIVE R15, `(.L_x_4826) ;  /* 0x000000000f087348 */ /* 0x023fea0003c00000 */
[----:B------:R-:W-:Y:S01]  /*12f40*/  VOTE.ANY R14, PT, P6 ;  /* 0x00000000000e7806 */ /* 0x000fe200030e0100 */
[----:B01---5:R-:W-:Y:S06]  /*12f50*/  ENDCOLLECTIVE ;  /* 0x000000000000791b */ /* 0x023fec0003800000 */
.L_x_4826:
[----:B------:R-:W-:Y:S05]  /*12f60*/  BSYNC B0 ;  /* 0x0000000000007941 */ /* 0x000fea0003800000 */
.L_x_4825:
        /* <DEDUP_REMOVED lines=9> */
.L_x_4827:
[----:B------:R-:W-:Y:S01]  /*13000*/  IMAD.MOV.U32 R17, RZ, RZ, R14 ;  /* 0x000000ffff117224 */ /* 0x000fe200078e000e */
[----:B------:R-:W-:Y:S06]  /*13010*/  BRA `(.L_x_4828) ;  /* 0xffffffdc001c7947 */ /* 0x000fec000383ffff */
.L_x_4759:
[----:B------:R-:W-:Y:S01]  /*13020*/  BSSY B0, `(.L_x_4829) ;  /* 0x0000007000007945 */ /* 0x000fe20003800000 */
[----:B------:R-:W-:Y:S02]  /*13030*/  IMAD.MOV.U32 R13, RZ, RZ, R3 ;  /* 0x000000ffff0d7224 */ /* 0x000fe400078e0003 */
[----:B------:R-:W-:Y:S02]  /*13040*/  IMAD.MOV.U32 R11, RZ, RZ, 0x1f ;  /* 0x0000001fff0b7424 */ /* 0x000fe400078e00ff */
[----:B------:R-:W-:-:S07]  /*13050*/  IMAD.MOV.U32 R15, RZ, RZ, -0x1 ;  /* 0xffffffffff0f7424 */ /* 0x000fce00078e00ff */
[----:B0123-5:R-:W-:Y:S05]  /*13060*/  WARPSYNC.COLLECTIVE R15, `(.L_x_4830) ;  /* 0x000000000f087348 */ /* 0x02ffea0003c00000 */
[----:B------:R4:W0:Y:S02]  /*13070*/  SHFL.IDX P6, R14, R13, R12, R11 ;  /* 0x0000000c0d0e7389 */ /* 0x00082400000c000b */
[----:B012345:R-:W-:Y:S01]  /*13080*/  ENDCOLLECTIVE ;  /* 0x000000000000791b */ /* 0x03ffe20003800000 */
.L_x_4830:
[----:B------:R-:W-:Y:S05]  /*13090*/  BSYNC B0 ;  /* 0x0000000000007941 */ /* 0x000fea0003800000 */
.L_x_4829:
[----:B------:R-:W-:Y:S01]  /*130a0*/  IMAD.MOV.U32 R5, RZ, RZ, R14 ;  /* 0x000000ffff057224 */ /* 0x000fe200078e000e */
[----:B------:R-:W-:Y:S06]  /*130b0*/  BRA `(.L_x_4758) ;  /* 0xffffffdc00107947 */ /* 0x000fec000383ffff */
.L_x_4763:
[----:B-1----:R1:W2:Y:S02]  /*130c0*/  SYNCS.PHASECHK.TRANS64.TRYWAIT P0, [R0+URZ+0x22820], R3 ;  /* 0x02282003000075a7 */ /* 0x0022a4000800017f */
[----:B--2---:R-:W-:Y:S05]  /*130d0*/  @!P0 NANOSLEEP.SYNCS 0x989680 ;  /* 0x009896800000895d */ /* 0x004fea0003900000 */
[----:B------:R-:W2:Y:S02]  /*130e0*/  @!P0 SYNCS.PHASECHK.TRANS64 P0, [R0+URZ+0x22820], R3 ;  /* 0x02282003000085a7 */ /* 0x000ea4000800007f */
[----:B--2---:R-:W-:Y:S05]  /*130f0*/  @!P0 BRA `(.L_x_4763) ;  /* 0xfffffffc00f08947 */ /* 0x004fea000383ffff */
[----:B------:R-:W-:Y:S05]  /*13100*/  BRA `(.L_x_4831) ;  /* 0xffffffe000907947 */ /* 0x000fea000383ffff */
.L_x_4764:
        /* <DEDUP_REMOVED lines=11> */
.L_x_4833:
[----:B------:R-:W-:Y:S05]  /*131c0*/  BSYNC B0 ;  /* 0x0000000000007941 */ /* 0x000fea0003800000 */
.L_x_4832:
[----:B------:R-:W-:Y:S05]  /*131d0*/  BRA `(.L_x_4834) ;  /* 0xffffffe000787947 */ /* 0x000fea000383ffff */
.L_x_4767:
[----:B------:R-:W-:Y:S01]  /*131e0*/  BSSY B1, `(.L_x_4835) ;  /* 0x0000006000017945 */ /* 0x000fe20003800000 */
[----:B------:R-:W-:-:S07]  /*131f0*/  IMAD.MOV.U32 R15, RZ, RZ, -0x1 ;  /* 0xffffffffff0f7424 */ /* 0x000fce00078e00ff */
[----:B012--5:R-:W-:Y:S05]  /*13200*/  WARPSYNC.COLLECTIVE R15, `(.L_x_4836) ;  /* 0x000000000f0c7348 */ /* 0x027fea0003c00000 */
[----:B------:R-:W-:Y:S02]  /*13210*/  ELECT P6, UR62, PT ;  /* 0x00000000003e782f */ /* 0x000fe400038c0000 */
[----:B------:R-:W-:Y:S01]  /*13220*/  MOV R14, UR62 ;  /* 0x0000003e000e7c02 */ /* 0x000fe20008000f00 */
[----:B012--5:R-:W-:Y:S10]  /*13230*/  ENDCOLLECTIVE ;  /* 0x000000000000791b */ /* 0x027ff40003800000 */
.L_x_4836:
[----:B------:R-:W-:Y:S05]  /*13240*/  BSYNC B1 ;  /* 0x0000000000017941 */ /* 0x000fea0003800000 */
.L_x_4835:
[----:B------:R-:W-:Y:S05]  /*13250*/  BRA `(.L_x_4837) ;  /* 0xffffffe000707947 */ /* 0x000fea000383ffff */
.L_x_4769:
[----:B-1----:R1:W2:Y:S02]  /*13260*/  SYNCS.PHASECHK.TRANS64.TRYWAIT P0, [R6+URZ], R5 ;  /* 0x00000005060075a7 */ /* 0x0022a4000800017f */
[----:B--2---:R-:W-:Y:S05]  /*13270*/  @!P0 NANOSLEEP.SYNCS 0x989680 ;  /* 0x009896800000895d */ /* 0x004fea0003900000 */
[----:B------:R-:W2:Y:S02]  /*13280*/  @!P0 SYNCS.PHASECHK.TRANS64 P0, [R6+URZ], R5 ;  /* 0x00000005060085a7 */ /* 0x000ea4000800007f */
[----:B--2---:R-:W-:Y:S05]  /*13290*/  @!P0 BRA `(.L_x_4769) ;  /* 0xfffffffc00f08947 */ /* 0x004fea000383ffff */
[----:B------:R-:W-:Y:S05]  /*132a0*/  BRA `(.L_x_4838) ;  /* 0xffffffe000ac7947 */ /* 0x000fea000383ffff */
.L_x_4770:
[----:B--2---:R2:W3:Y:S02]  /*132b0*/  SYNCS.PHASECHK.TRANS64.TRYWAIT P0, [R7+URZ], R2 ;  /* 0x00000002070075a7 */ /* 0x0044e4000800017f */
[----:B---3--:R-:W-:Y:S05]  /*132c0*/  @!P0 NANOSLEEP.SYNCS 0x989680 ;  /* 0x009896800000895d */ /* 0x008fea0003900000 */
[----:B------:R-:W3:Y:S02]  /*132d0*/  @!P0 SYNCS.PHASECHK.TRANS64 P0, [R7+URZ], R2 ;  /* 0x00000002070085a7 */ /* 0x000ee4000800007f */
[----:B---3--:R-:W-:Y:S05]  /*132e0*/  @!P0 BRA `(.L_x_4770) ;  /* 0xfffffffc00f08947 */ /* 0x008fea000383ffff */
[----:B------:R-:W-:Y:S05]  /*132f0*/  BRA `(.L_x_4839) ;  /* 0xffffffe000a07947 */ /* 0x000fea000383ffff */
.L_x_4772:
[----:B---3--:R3:W4:Y:S02]  /*13300*/  SYNCS.PHASECHK.TRANS64.TRYWAIT P0, [R4+URZ], R5 ;  /* 0x00000005040075a7 */ /* 0x008724000800017f */
[----:B----4-:R-:W-:Y:S05]  /*13310*/  @!P0 NANOSLEEP.SYNCS 0x989680 ;  /* 0x009896800000895d */ /* 0x010fea0003900000 */
[----:B------:R-:W4:Y:S02]  /*13320*/  @!P0 SYNCS.PHASECHK.TRANS64 P0, [R4+URZ], R5 ;  /* 0x00000005040085a7 */ /* 0x000f24000800007f */
[----:B----4-:R-:W-:Y:S05]  /*13330*/  @!P0 BRA `(.L_x_4772) ;  /* 0xfffffffc00f08947 */ /* 0x010fea000383ffff */
[----:B------:R-:W-:Y:S05]  /*13340*/  BRA `(.L_x_4840) ;  /* 0xffffffe000a87947 */ /* 0x000fea000383ffff */
.L_x_4841:
        /* <DEDUP_REMOVED lines=11> */
.L_x_6051:


//--------------------- .text._ZN7cutlass13device_kernelIN5flash11enable_sm90INS1_16FlashAttnFwdSm90INS1_25CollectiveMainloopFwdSm90ILi2EN4cute5tupleIJNS5_1CILi1EEES8_S8_EEENS6_IJNS7_ILi128EEENS7_ILi96EEENS7_ILi64EEEEEELi256ENS_10bfloat16_tEfNS_4arch4Sm90ELb1ELb0ELb0ELb1ELb0ELb1ELb0ELb1ELb0ELb1ELb0ELb0EEENS1_21CollectiveEpilogueFwdINS6_IJSA_NS7_ILi256EEESB_EEES9_SE_SG_Li256ELb1ELb1ELb0ELb0EEENS1_36VarlenDynamicPersistentTileSchedulerILi128ELi96ELi256ELi128ELb0ELb1ELb1ELb1ELb1ELb1EEEEEEEEEvNT_6ParamsE --------------------------
	.section	.text._ZN7cutlass13device_kernelIN5flash11enable_sm90INS1_16FlashAttnFwdSm90INS1_25CollectiveMainloopFwdSm90ILi2EN4cute5tupleIJNS5_1CILi1EEES8_S8_EEENS6_IJNS7_ILi128EEENS7_ILi96EEENS7_ILi64EEEEEELi256ENS_10bfloat16_tEfNS_4arch4Sm90ELb1ELb0ELb0ELb1ELb0ELb1ELb0ELb1ELb0ELb1ELb0ELb0EEENS1_21CollectiveEpilogueFwdINS6_IJSA_NS7_ILi256EEESB_EEES9_SE_SG_Li256ELb1ELb1ELb0ELb0EEENS1_36VarlenDynamicPersistentTileSchedulerILi128ELi96ELi256ELi128ELb0ELb1ELb1ELb1ELb1ELb1EEEEEEEEEvNT_6ParamsE,"ax",@progbits
	.align	128
.text._ZN7cutlass13device_kernelIN5flash11enable_sm90INS1_16FlashAttnFwdSm90INS1_25CollectiveMainloopFwdSm90ILi2EN4cute5tupleIJNS5_1CILi1EEES8_S8_EEENS6_IJNS7_ILi128EEENS7_ILi96EEENS7_ILi64EEEEEELi256ENS_10bfloat16_tEfNS_4arch4Sm90ELb1ELb0ELb0ELb1ELb0ELb1ELb0ELb1ELb0ELb1ELb0ELb0EEENS1_21CollectiveEpilogueFwdINS6_IJSA_NS7_ILi256EEESB_EEES9_SE_SG_Li256ELb1ELb1ELb0ELb0EEENS1_36VarlenDynamicPersistentTileSchedulerILi128ELi96ELi256ELi128ELb0ELb1ELb1ELb1ELb1ELb1EEEEEEEEEvNT_6ParamsE:
        .type           _ZN7cutlass13device_kernelIN5flash11enable_sm90INS1_16FlashAttnFwdSm90INS1_25CollectiveMainloopFwdSm90ILi2EN4cute5tupleIJNS5_1CILi1EEES8_S8_EEENS6_IJNS7_ILi128EEENS7_ILi96EEENS7_ILi64EEEEEELi256ENS_10bfloat16_tEfNS_4arch4Sm90ELb1ELb0ELb0ELb1ELb0ELb1ELb0ELb1ELb0ELb1ELb0ELb0EEENS1_21CollectiveEpilogueFwdINS6_IJSA_NS7_ILi256EEESB_EEES9_SE_SG_Li256ELb1ELb1ELb0ELb0EEENS1_36VarlenDynamicPersistentTileSchedulerILi128ELi96ELi256ELi128ELb0ELb1ELb1ELb1ELb1ELb1EEEEEEEEEvNT_6ParamsE,@function
        .size           _ZN7cutlass13device_kernelIN5flash11enable_sm90INS1_16FlashAttnFwdSm90INS1_25CollectiveMainloopFwdSm90ILi2EN4cute5tupleIJNS5_1CILi1EEES8_S8_EEENS6_IJNS7_ILi128EEENS7_ILi96EEENS7_ILi64EEEEEELi256ENS_10bfloat16_tEfNS_4arch4Sm90ELb1ELb0ELb0ELb1ELb0ELb1ELb0ELb1ELb0ELb1ELb0ELb0EEENS1_21CollectiveEpilogueFwdINS6_IJSA_NS7_ILi256EEESB_EEES9_SE_SG_Li256ELb1ELb1ELb0ELb0EEENS1_36VarlenDynamicPersistentTileSchedulerILi128ELi96ELi256ELi128ELb0ELb1ELb1ELb1ELb1ELb1EEEEEEEEEvNT_6ParamsE,(.L_x_6052 - _ZN7cutlass13device_kernelIN5flash11enable_sm90INS1_16FlashAttnFwdSm90INS1_25CollectiveMainloopFwdSm90ILi2EN4cute5tupleIJNS5_1CILi1EEES8_S8_EEENS6_IJNS7_ILi128EEENS7_ILi96EEENS7_ILi64EEEEEELi256ENS_10bfloat16_tEfNS_4arch4Sm90ELb1ELb0ELb0ELb1ELb0ELb1ELb0ELb1ELb0ELb1ELb0ELb0EEENS1_21CollectiveEpilogueFwdINS6_IJSA_NS7_ILi256EEESB_EEES9_SE_SG_Li256ELb1ELb1ELb0ELb0EEENS1_36VarlenDynamicPersistentTileSchedulerILi128ELi96ELi256ELi128ELb0ELb1ELb1ELb1ELb1ELb1EEEEEEEEEvNT_6ParamsE)
        .other          _ZN7cutlass13device_kernelIN5flash11enable_sm90INS1_16FlashAttnFwdSm90INS1_25CollectiveMainloopFwdSm90ILi2EN4cute5tupleIJNS5_1CILi1EEES8_S8_EEENS6_IJNS7_ILi128EEENS7_ILi96EEENS7_ILi64EEEEEELi256ENS_10bfloat16_tEfNS_4arch4Sm90ELb1ELb0ELb0ELb1ELb0ELb1ELb0ELb1ELb0ELb1ELb0ELb0EEENS1_21CollectiveEpilogueFwdINS6_IJSA_NS7_ILi256EEESB_EEES9_SE_SG_Li256ELb1ELb1ELb0ELb0EEENS1_36VarlenDynamicPersistentTileSchedulerILi128ELi96ELi256ELi128ELb0ELb1ELb1ELb1ELb1ELb1EEEEEEEEEvNT_6ParamsE,@"STO_CUDA_ENTRY STV_DEFAULT"
_ZN7cutlass13device_kernelIN5flash11enable_sm90INS1_16FlashAttnFwdSm90INS1_25CollectiveMainloopFwdSm90ILi2EN4cute5tupleIJNS5_1CILi1EEES8_S8_EEENS6_IJNS7_ILi128EEENS7_ILi96EEENS7_ILi64EEEEEELi256ENS_10bfloat16_tEfNS_4arch4Sm90ELb1ELb0ELb0ELb1ELb0ELb1ELb0ELb1ELb0ELb1ELb0ELb0EEENS1_21CollectiveEpilogueFwdINS6_IJSA_NS7_ILi256EEESB_EEES9_SE_SG_Li256ELb1ELb1ELb0ELb0EEENS1_36VarlenDynamicPersistentTileSchedulerILi128ELi96ELi256ELi128ELb0ELb1ELb1ELb1ELb1ELb1EEEEEEEEEvNT_6ParamsE:
        /* <DEDUP_REMOVED lines=23> */
.L_x_4843:
[----:B------:R-:W-:Y:S05]  /*0170*/  BSYNC B0 ;  /* 0x0000000000007941 */ /* 0x000fea0003800000 */
.L_x_4842:
        /* <DEDUP_REMOVED lines=40> */
.L_x_4844:
        /* <DEDUP_REMOVED lines=22> */
.L_x_4845:
        /* <DEDUP_REMOVED lines=18> */
.L_x_4846:
        /* <DEDUP_REMOVED lines=22> */
.L_x_4847:
        /* <DEDUP_REMOVED lines=22> */
.L_x_4848:
        /* <DEDUP_REMOVED lines=9> */
.L_x_4851:
[----:B------:R-:W-:-:S08]  /*09d0*/  NOP ;  /* 0x0000000000007918 */ /* 0x000fd00000000000 */
[----:B------:R-:W0:Y:S02]  /*09e0*/  USETMAXREG.TRY_ALLOC.CTAPOOL UP0, 0xf0 ;  /* 0x000000f0000079c8 */ /* 0x000e240008000600 */
[----:B0-----:R-:W-:-:S13]  /*09f0*/  PLOP3.LUT P0, PT, PT, PT, UP0, 0x80, 0x0 ;  /* 0x000000000000781c */ /* 0x001fda0003f0f008 */
[----:B------:R-:W-:Y:S05]  /*0a00*/  @!P0 BRA `(.L_x_4851) ;  /* 0xfffffffc00f08947 */ /* 0x000fea000383ffff */
[----:B------:R-:W3:Y:S01]  /*0a10*/  LDL.LU R0, [R1+0x4] ;  /* 0x0000040001007983 */ /* 0x000ee20000300800 */
        /* <DEDUP_REMOVED lines=15> */
[----:B------:R0:W-:Y:S10]  /*0b10*/  STL [R1+0x4], R0 ;  /* 0x0000040001007387 */ /* 0x0001f40000100800 */
        /* <DEDUP_REMOVED lines=9> */
[-C--:B------:R-:W-:Y:S02]  /*0bb0*/  LEA.HI R214, R0, R11.reuse, RZ, 0x5 ;  /* 0x0000000b00d67211 */ /* 0x080fe400078f28ff */
[----:B------:R-:W-:Y:S02]  /*0bc0*/  LOP3.LUT R3, R2, 0xffffff80, RZ, 0xc0, !PT ;  /* 0xffffff8002037812 */ /* 0x000fe400078ec0ff */
[----:B------:R-:W-:Y:S02]  /*0bd0*/  LEA.HI R235, R0, R11, RZ, 0x3 ;  /* 0x0000000b00eb7211 */ /* 0x000fe400078f18ff */
[----:B------:R-:W-:Y:S01]  /*0be0*/  SHF.R.S32.HI R214, RZ, 0x5, R214 ;  /* 0x00000005ffd67819 */ /* 0x000fe200000114d6 */
[----:B------:R-:W-:Y:S01]  /*0bf0*/  IMAD.IADD R10, R11, 0x1, -R3 ;  /* 0x000000010b0a7824 */ /* 0x000fe200078e0a03 */
[----:B------:R-:W-:Y:S02]  /*0c00*/  SHF.R.S32.HI R13, RZ, 0x7, R2 ;  /* 0x00000007ff0d7819 */ /* 0x000fe40000011402 */
[----:B------:R-:W-:-:S02]  /*0c10*/  LOP3.LUT R224, R235, 0xfffffff8, RZ, 0xc0, !PT ;  /* 0xfffffff8ebe07812 */ /* 0x000fc400078ec0ff */
[----:B------:R-:W-:Y:S02]  /*0c20*/  SHF.R.S32.HI R5, RZ, 0x1f, R10 ;  /* 0x0000001fff057819 */ /* 0x000fe4000001140a */
[----:B------:R-:W-:Y:S01]  /*0c30*/  LEA.HI R2, R2, R13, RZ, 0x1 ;  /* 0x0000000d02027211 */ /* 0x000fe200078f08ff */
[----:B------:R-:W-:Y:S01]  /*0c40*/  IMAD.IADD R224, R11, 0x1, -R224 ;  /* 0x000000010be07824 */ /* 0x000fe200078e0ae0 */
[CC--:B------:R-:W-:Y:S02]  /*0c50*/  LEA.HI R7, R5.reuse, R10.reuse, RZ, 0x2 ;  /* 0x0000000a05077211 */ /* 0x0c0fe400078f10ff */
[----:B------:R-:W-:Y:S01]  /*0c60*/  LEA.HI R8, R5, R10, RZ, 0x5 ;  /* 0x0000000a05087211 */ /* 0x000fe200078f28ff */
[----:B------:R-:W-:Y:S01]  /*0c70*/  IMAD.SHL.U32 R209, R224, 0x8, RZ ;  /* 0x00000008e0d17824 */ /* 0x000fe200078e00ff */
[--C-:B------:R-:W-:Y:S02]  /*0c80*/  SHF.R.S32.HI R4, RZ, 0x2, R7.reuse ;  /* 0x00000002ff047819 */ /* 0x100fe40000011407 */
[----:B------:R-:W-:Y:S01]  /*0c90*/  SHF.R.S32.HI R3, RZ, 0x1f, R7 ;  /* 0x0000001fff037819 */ /* 0x000fe20000011407 */
[C---:B------:R-:W-:Y:S01]  /*0ca0*/  VIADD R219, R209.reuse, 0x80 ;  /* 0x00000080d1db7836 */ /* 0x040fe20000000000 */
[----:B------:R-:W-:Y:S01]  /*0cb0*/  SHF.R.S32.HI R8, RZ, 0x5, R8 ;  /* 0x00000005ff087819 */ /* 0x000fe20000011408 */
[----:B------:R-:W-:Y:S01]  /*0cc0*/  VIADD R220, R209, 0x40 ;  /* 0x00000040d1dc7836 */ /* 0x000fe20000000000 */
[----:B------:R-:W-:Y:S01]  /*0cd0*/  LEA.HI R6, R3, R4, RZ, 0x3 ;  /* 0x0000000403067211 */ /* 0x000fe200078f18ff */
[----:B------:R-:W-:Y:S01]  /*0ce0*/  VIADD R221, R209, 0xc0 ;  /* 0x000000c0d1dd7836 */ /* 0x000fe20000000000 */
[----:B------:R-:W-:-:S02]  /*0cf0*/  LEA.HI R3, R0, R11, RZ, 0x4 ;  /* 0x0000000b00037211 */ /* 0x000fc400078f20ff */
[----:B------:R-:W-:Y:S02]  /*0d00*/  LOP3.LUT R9, R6, 0xfffffff8, RZ, 0xc0, !PT ;  /* 0xfffffff806097812 */ /* 0x000fe400078ec0ff */
[----:B------:R-:W-:Y:S02]  /*0d10*/  SHF.R.S32.HI R6, RZ, 0x4, R3 ;  /* 0x00000004ff067819 */ /* 0x000fe40000011403 */
[----:B------:R-:W-:Y:S01]  /*0d20*/  LEA.HI R0, R0, R11, RZ, 0x2 ;  /* 0x0000000b00007211 */ /* 0x000fe200078f10ff */
[----:B------:R-:W-:Y:S01]  /*0d30*/  IMAD.IADD R9, R4, 0x1, -R9 ;  /* 0x0000000104097824 */ /* 0x000fe200078e0a09 */
[C---:B------:R-:W-:Y:S02]  /*0d40*/  LOP3.LUT R4, R3.reuse, 0x3fffff0, RZ, 0xc0, !PT ;  /* 0x03fffff003047812 */ /* 0x040fe400078ec0ff */
[----:B------:R-:W-:Y:S01]  /*0d50*/  LEA.HI R3, R3, R6, RZ, 0x1 ;  /* 0x0000000603037211 */ /* 0x000fe200078f08ff */
[----:B------:R-:W-:Y:S01]  /*0d60*/  IMAD R9, R8, 0x10, R9 ;  /* 0x0000001008097824 */ /* 0x000fe200078e0209 */
[----:B------:R-:W-:-:S02]  /*0d70*/  SHF.R.S32.HI R22, RZ, 0x2, R0 ;  /* 0x00000002ff167819 */ /* 0x000fc40000011400 */
[----:B------:R-:W-:Y:S01]  /*0d80*/  LOP3.LUT R5, R3, 0x1ffffffe, RZ, 0xc0, !PT ;  /* 0x1ffffffe03057812 */ /* 0x000fe200078ec0ff */
[----:B------:R-:W-:Y:S01]  /*0d90*/  IMAD.IADD R3, R11, 0x1, -R4 ;  /* 0x000000010b037824 */ /* 0x000fe200078e0a04 */
[----:B------:R-:W-:Y:S01]  /*0da0*/  LOP3.LUT R237, R0, 0xfffffffc, RZ, 0xc0, !PT ;  /* 0xfffffffc00ed7812 */ /* 0x000fe200078ec0ff */
[----:B------:R-:W-:Y:S01]  /*0db0*/  VIADD R231, R22, 0x40 ;  /* 0x0000004016e77836 */ /* 0x000fe20000000000 */
[----:B------:R-:W-:Y:S01]  /*0dc0*/  LOP3.LUT R2, R2, 0x3fffffe, RZ, 0xc0, !PT ;  /* 0x03fffffe02027812 */ /* 0x000fe200078ec0ff */
[----:B------:R-:W-:Y:S01]  /*0dd0*/  IMAD.IADD R5, R6, 0x1, -R5 ;  /* 0x0000000106057824 */ /* 0x000fe200078e0a05 */
[----:B------:R-:W-:Y:S01]  /*0de0*/  LOP3.LUT R218, R7, 0x7ffffffc, RZ, 0xc0, !PT ;  /* 0x7ffffffc07da7812 */ /* 0x000fe200078ec0ff */
[----:B------:R-:W-:Y:S01]  /*0df0*/  IMAD R4, R214, 0x10, R3 ;  /* 0x00000010d6047824 */ /* 0x000fe200078e0203 */
[----:B------:R-:W-:Y:S01]  /*0e00*/  SHF.R.S32.HI R3, RZ, 0x1f, R0 ;  /* 0x0000001fff037819 */ /* 0x000fe20000011400 */
[----:B------:R-:W-:Y:S01]  /*0e10*/  IMAD.IADD R237, R11, 0x1, -R237 ;  /* 0x000000010bed7824 */ /* 0x000fe200078e0aed */
[----:B------:R-:W-:Y:S01]  /*0e20*/  SHF.R.S32.HI R235, RZ, 0x3, R235 ;  /* 0x00000003ffeb7819 */ /* 0x000fe200000114eb */
[----:B------:R-:W-:Y:S01]  /*0e30*/  IMAD R5, R4, 0x8, R5 ;  /* 0x0000000804057824 */ /* 0x000fe200078e0205 */
[----:B------:R-:W-:Y:S01]  /*0e40*/  SHF.R.S32.HI R4, RZ, 0x1f, R231 ;  /* 0x0000001fff047819 */ /* 0x000fe200000114e7 */
[----:B------:R-:W-:Y:S01]  /*0e50*/  IMAD.SHL.U32 R212, R231, 0x40, RZ ;  /* 0x00000040e7d47824 */ /* 0x000fe200078e00ff */
[----:B------:R-:W-:Y:S01]  /*0e60*/  LEA.HI R3, R3, R22, RZ, 0x3 ;  /* 0x0000001603037211 */ /* 0x000fe200078f18ff */
[C---:B------:R-:W-:Y:S01]  /*0e70*/  IMAD.SHL.U32 R204, R237.reuse, 0x4, RZ ;  /* 0x00000004edcc7824 */ /* 0x040fe200078e00ff */
[----:B------:R-:W-:Y:S01]  /*0e80*/  LEA.HI R4, R4, R231, RZ, 0x3 ;  /* 0x000000e704047211 */ /* 0x000fe200078f18ff */
[----:B------:R-:W-:Y:S01]  /*0e90*/  IMAD.SHL.U32 R16, R237, 0x8, RZ ;  /* 0x00000008ed107824 */ /* 0x000fe200078e00ff */
[----:B------:R-:W-:Y:S01]  /*0ea0*/  LOP3.LUT R3, R3, 0xfffffff8, RZ, 0xc0, !PT ;  /* 0xfffffff803037812 */ /* 0x000fe200078ec0ff */
[----:B------:R-:W-:Y:S01]  /*0eb0*/  IMAD.IADD R2, R13, 0x1, -R2 ;  /* 0x000000010d027824 */ /* 0x000fe200078e0a02 */
[----:B------:R-:W-:Y:S01]  /*0ec0*/  LOP3.LUT R212, R212, 0x1c0, RZ, 0xc0, !PT ;  /* 0x000001c0d4d47812 */ /* 0x000fe200078ec0ff */
[----:B------:R-:W-:Y:S01]  /*0ed0*/  IMAD.SHL.U32 R4, R4, 0x40, RZ ;  /* 0x0000004004047824 */ /* 0x000fe200078e00ff */
[----:B------:R-:W-:Y:S01]  /*0ee0*/  LEA.HI R0, R237, R237, RZ, 0x1 ;  /* 0x000000eded007211 */ /* 0x000fe200078f08ff */
[----:B------:R-:W-:Y:S01]  /*0ef0*/  VIADD R207, R204, 0x10 ;  /* 0x00000010cccf7836 */ /* 0x000fe20000000000 */
[----:B------:R-:W-:Y:S01]  /*0f00*/  LOP3.LUT R6, R212, 0x38, R16, 0xf8, !PT ;  /* 0x00000038d4067812 */ /* 0x000fe200078ef810 */
[----:B------:R-:W-:Y:S01]  /*0f10*/  IMAD.IADD R234, R22, 0x1, -R3 ;  /* 0x0000000116ea7824 */ /* 0x000fe200078e0a03 */
[----:B------:R-:W-:Y:S01]  /*0f20*/  SHF.R.S32.HI R3, RZ, 0x1f, R209 ;  /* 0x0000001fff037819 */ /* 0x000fe200000114d1 */
[----:B------:R-:W-:Y:S01]  /*0f30*/  IMAD R8, R2, 0x40, R9 ;  /* 0x0000004002087824 */ /* 0x000fe200078e0209 */
[----:B------:R-:W-:Y:S01]  /*0f40*/  SHF.R.U32.HI R3, RZ, 0x3, R212 ;  /* 0x00000003ff037819 */ /* 0x000fe200000116d4 */
[----:B------:R-:W-:Y:S01]  /*0f50*/  IMAD.MOV.U32 R2, RZ, RZ, RZ ;  /* 0x000000ffff027224 */ /* 0x000fe200078e00ff */
[----:B------:R-:W-:Y:S01]  /*0f60*/  LOP3.LUT R215, R4, 0xfffffe00, RZ, 0xc0, !PT ;  /* 0xfffffe0004d77812 */ /* 0x000fe200078ec0ff */
[----:B------:R-:W-:Y:S01]  /*0f70*/  IMAD.IADD R218, R10, 0x1, -R218 ;  /* 0x000000010ada7824 */ /* 0x000fe200078e0ada */
[----:B------:R-:W-:Y:S01]  /*0f80*/  SHF.R.S32.HI R4, RZ, 0x1f, R207 ;  /* 0x0000001fff047819 */ /* 0x000fe200000114cf */
[----:B------:R-:W-:Y:S01]  /*0f90*/  STL [R1+0x1c], R8 ;  /* 0x00001c0801007387 */ /* 0x000fe20000100800 */
[----:B------:R-:W-:-:S02]  /*0fa0*/  LOP3.LUT R3, R215, R6, R3, 0xf6, !PT ;  /* 0x00000006d7037212 */ /* 0x000fc400078ef603 */
[----:B------:R-:W-:Y:S01]  /*0fb0*/  LOP3.LUT R0, R0, 0x1ffffffe, RZ, 0xc0, !PT ;  /* 0x1ffffffe00007812 */ /* 0x000fe200078ec0ff */
[----:B------:R0:W-:Y:S01]  /*0fc0*/  STL [R1+0x8], R4 ;  /* 0x0000080401007387 */ /* 0x0001e20000100800 */
[----:B------:R-:W-:Y:S01]  /*0fd0*/  SHF.R.S32.HI R233, RZ, 0x1f, R22 ;  /* 0x0000001fffe97819 */ /* 0x000fe20000011416 */
[----:B------:R-:W-:Y:S01]  /*0fe0*/  IMAD R3, R3, 0x2, R18 ;  /* 0x0000000203037824 */ /* 0x000fe200078e0212 */
[----:B------:R-:W-:Y:S01]  /*0ff0*/  SHF.R.S32.HI R17, RZ, 0x1f, R16 ;  /* 0x0000001fff117819 */ /* 0x000fe20000011410 */
[----:B------:R-:W-:Y:S01]  /*1000*/  IMAD.IADD R0, R237, 0x1, -R0 ;  /* 0x00000001ed007824 */ /* 0x000fe200078e0a00 */
[----:B------:R-:W-:Y:S02]  /*1010*/  SHF.R.S32.HI R7, RZ, 0x1f, R220 ;  /* 0x0000001fff077819 */ /* 0x000fe400000114dc */
[----:B------:R-:W-:Y:S01]  /*1020*/  SHF.R.S32.HI R6, RZ, 0x1f, R221 ;  /* 0x0000001fff067819 */ /* 0x000fe200000114dd */
[----:B------:R-:W-:Y:S01]  /*1030*/  IMAD R217, R0, 0x8, R8 ;  /* 0x0000000800d97824 */ /* 0x000fe200078e0208 */
[----:B0-----:R-:W-:Y:S01]  /*1040*/  SHF.R.S32.HI R4, RZ, 0x1f, R219 ;  /* 0x0000001fff047819 */ /* 0x001fe200000114db */
[----:B------:R-:W-:-:S05]  /*1050*/  IMAD.SHL.U32 R4, R5, 0x8, RZ ;  /* 0x0000000805047824 */ /* 0x000fca00078e00ff */
[----:B------:R0:W-:Y:S04]  /*1060*/  STL [R1+0x20], R4 ;  /* 0x0000200401007387 */ /* 0x0001e80000100800 */
[----:B------:R0:W-:Y:S02]  /*1070*/  STL [R1+0x10], R3 ;  /* 0x0000100301007387 */ /* 0x0001e40000100800 */
[----:B0-2---:R-:W-:-:S07]  /*1080*/  LOP3.LUT R208, R12, 0x1, RZ, 0xfc, !PT ;  /* 0x000000010cd07812 */ /* 0x005fce00078efcff */
.L_x_4999:
        /* <DEDUP_REMOVED lines=50> */
.L_x_4853:
[----:B------:R-:W-:Y:S01]  /*13b0*/  ULDC.64 UR4, c[0x0][0xa20] ;  /* 0x0002880000047ab9 */ /* 0x000fe20000000a00 */
[----:B------:R-:W-:Y:S01]  /*13c0*/  IMAD.MOV.U32 R226, RZ, RZ, R94 ;  /* 0x000000ffffe27224 */ /* 0x000fe200078e005e */
[----:B------:R-:W-:-:S04]  /*13d0*/  ISETP.NE.U32.AND P1, PT, RZ, UR4, PT ;  /* 0x00000004ff007c0c */ /* 0x000fc8000bf25070 */
[----:B------:R-:W-:-:S13]  /*13e0*/  ISETP.NE.AND.EX P1, PT, RZ, UR5, PT, P1 ;  /* 0x00000005ff007c0c */ /* 0x000fda000bf25310 */
[----:B------:R-:W-:Y:S05]  /*13f0*/  @!P1 BRA `(.L_x_4854) ;  /* 0x0000000000109947 */ /* 0x000fea0003800000 */
[----:B------:R-:W-:-:S04]  /*1400*/  IADD3 R4, P0, R228, UR4, RZ ;  /* 0x00000004e4047c10 */ /* 0x000fc8000ff1e0ff */
[----:B------:R-:W-:-:S05]  /*1410*/  IADD3.X R5, R229, UR5, RZ, P0, !PT ;  /* 0x00000005e5057c10 */ /* 0x000fca00087fe4ff */
[----:B------:R0:W5:Y:S01]  /*1420*/  LDG.E R30, desc[UR40][R4.64] ;  /* 0x00000028041e7981 */ /* 0x000162000c1e1900 */
[----:B------:R-:W-:Y:S05]  /*1430*/  BRA `(.L_x_4855) ;  /* 0x0000000000107947 */ /* 0x000fea0003800000 */
.L_x_4854:
[----:B------:R-:W-:Y:S05]  /*1440*/  @!P0 BRA `(.L_x_4855) ;  /* 0x00000000000c8947 */ /* 0x000fea0003800000 */
[----:B------:R-:W2:Y:S04]  /*1450*/  LDG.E R5, desc[UR40][R8.64] ;  /* 0x0000002808057981 */ /* 0x000ea8000c1e1900 */
[----:B------:R-:W2:Y:S02]  /*1460*/  LDG.E R30, desc[UR40][R8.64+0x4] ;  /* 0x00000428081e7981 */ /* 0x000ea4000c1e1900 */
[----:B--2---:R-:W-:-:S07]  /*1470*/  IMAD.IADD R30, R30, 0x1, -R5 ;  /* 0x000000011e1e7824 */ /* 0x004fce00078e0a05 */
.L_x_4855:
[----:B------:R-:W-:Y:S01]  /*1480*/  ULDC.64 UR4, c[0x0][0xa10] ;  /* 0x0002840000047ab9 */ /* 0x000fe20000000a00 */
[----:B------:R-:W1:Y:S01]  /*1490*/  LDC R8, c[0x0][0x448] ;  /* 0x00011200ff087b82 */ /* 0x000e620000000800 */
[----:B------:R-:W-:-:S04]  /*14a0*/  ISETP.NE.U32.AND P0, PT, RZ, UR4, PT ;  /* 0x00000004ff007c0c */ /* 0x000fc8000bf05070 */
[----:B------:R-:W-:Y:S01]  /*14b0*/  ISETP.NE.AND.EX P0, PT, RZ, UR5, PT, P0 ;  /* 0x00000005ff007c0c */ /* 0x000fe2000bf05300 */
[----:B------:R-:W-:-:S12]  /*14c0*/  ULDC.64 UR4, c[0x0][0xa30] ;  /* 0x00028c0000047ab9 */ /* 0x000fd80000000a00 */
[----:B0-----:R-:W0:Y:S02]  /*14d0*/  @P0 LDC.64 R4, c[0x0][0xa10] ;  /* 0x00028400ff040b82 */ /* 0x001e240000000a00 */
[----:B0-----:R-:W-:-:S05]  /*14e0*/  @P0 IMAD.WIDE R4, R31, 0x4, R4 ;  /* 0x000000041f040825 */ /* 0x001fca00078e0204 */
[----:B------:R-:W2:Y:S04]  /*14f0*/  @P0 LDG.E R0, desc[UR40][R4.64] ;  /* 0x0000002804000981 */ /* 0x000ea8000c1e1900 */
[----:B------:R0:W2:Y:S01]  /*1500*/  @P0 LDG.E R9, desc[UR40][R4.64+0x4] ;  /* 0x0000042804090981 */ /* 0x0000a2000c1e1900 */
[----:B------:R-:W-:Y:S01]  /*1510*/  ISETP.NE.U32.AND P1, PT, RZ, UR4, PT ;  /* 0x00000004ff007c0c */ /* 0x000fe2000bf25070 */
[----:B-----5:R-:W-:-:S03]  /*1520*/  IMAD.MOV.U32 R38, RZ, RZ, R30 ;  /* 0x000000ffff267224 */ /* 0x020fc600078e001e */
[----:B------:R-:W-:-:S13]  /*1530*/  ISETP.NE.AND.EX P1, PT, RZ, UR5, PT, P1 ;  /* 0x00000005ff007c0c */ /* 0x000fda000bf25310 */
[----:B------:R-:W-:-:S04]  /*1540*/  @P1 IADD3 R6, P2, R228, UR4, RZ ;  /* 0x00000004e4061c10 */ /* 0x000fc8000ff5e0ff */
[----:B------:R-:W-:-:S05]  /*1550*/  @P1 IADD3.X R7, R229, UR5, RZ, P2, !PT ;  /* 0x00000005e5071c10 */ /* 0x000fca00097fe4ff */
[----:B------:R3:W5:Y:S01]  /*1560*/  @P1 LDG.E R38, desc[UR40][R6.64] ;  /* 0x0000002806261981 */ /* 0x000762000c1e1900 */
[----:B-1----:R-:W-:Y:S01]  /*1570*/  ISETP.NE.AND P1, PT, R8, 0x1, PT ;  /* 0x000000010800780c */ /* 0x002fe20003f25270 */
[----:B------:R-:W-:Y:S02]  /*1580*/  IMAD.SHL.U32 R210, R93, 0x80, RZ ;  /* 0x000000805dd27824 */ /* 0x000fe400078e00ff */
[----:B------:R-:W-:Y:S02]  /*1590*/  IMAD.IADD R8, R30, 0x1, -R3 ;  /* 0x000000011e087824 */ /* 0x000fe400078e0a03 */
[----:B0-----:R-:W-:-:S08]  /*15a0*/  VIADD R4, R210, 0x7f ;  /* 0x0000007fd2047836 */ /* 0x001fd00000000000 */
[----:B------:R-:W0:Y:S08]  /*15b0*/  @P1 LDC R11, c[0x0][0x44c] ;  /* 0x00011300ff0b1b82 */ /* 0x000e300000000800 */
[----:B------:R-:W1:Y:S01]  /*15c0*/  @P1 LDC R5, c[0x0][0x450] ;  /* 0x00011400ff051b82 */ /* 0x000e620000000800 */
[----:B--2---:R-:W-:Y:S02]  /*15d0*/  @P0 IMAD.IADD R24, R9, 0x1, -R0 ;  /* 0x0000000109180824 */ /* 0x004fe400078e0a00 */
[----:B0-----:R-:W-:-:S04]  /*15e0*/  @P1 IMAD.HI.U32 R0, R4, R11, RZ ;  /* 0x0000000b04001227 */ /* 0x001fc800078e00ff */
[----:B------:R-:W-:Y:S01]  /*15f0*/  IMAD.IADD R213, R8, 0x1, R24 ;  /* 0x0000000108d57824 */ /* 0x000fe200078e0218 */
[----:B-1----:R-:W-:-:S03]  /*1600*/  @P1 SHF.R.U32.HI R4, RZ, R5, R0 ;  /* 0x00000005ff041219 */ /* 0x002fc60000011600 */
        /* <DEDUP_REMOVED lines=8> */
[----:B------:R-:W-:Y:S01]  /*1690*/  LEA.HI.SX32 R5, R4, R5, 0x1c ;  /* 0x0000000504057211 */ /* 0x000fe200078fe2ff */
[----:B------:R-:W-:-:S03]  /*16a0*/  IMAD.MOV R4, RZ, RZ, -R8 ;  /* 0x000000ffff047224 */ /* 0x000fc600078e0a08 */
[----:B------:R-:W-:Y:S02]  /*16b0*/  VIMNMX R5, R216, R5, PT ;  /* 0x00000005d8057248 */ /* 0x000fe40003fe0100 */
[----:B------:R-:W-:-:S03]  /*16c0*/  VIMNMX R4, RZ, R4, !PT ;  /* 0x00000004ff047248 */ /* 0x000fc60007fe0100 */
        /* <DEDUP_REMOVED lines=12> */
[----:B---3--:R-:W-:Y:S05]  /*1790*/  @!P1 BRA `(.L_x_4856) ;  /* 0x0000004000709947 */ /* 0x008fea0003800000 */
        /* <DEDUP_REMOVED lines=20> */
.L_x_4858:
[----:B------:R-:W-:Y:S05]  /*18e0*/  BSYNC B6 ;  /* 0x0000000000067941 */ /* 0x000fea0003800000 */
.L_x_4857:
        /* <DEDUP_REMOVED lines=20> */
.L_x_4860:
[----:B------:R-:W-:Y:S05]  /*1a30*/  BSYNC B6 ;  /* 0x0000000000067941 */ /* 0x000fea0003800000 */
.L_x_4859:
        /* <DEDUP_REMOVED lines=8> */
[C---:B------:R-:W-:Y:S02]  /*1ac0*/  VIADD R62, R16.reuse, 0x20 ;  /* 0x00000020103e7836 */ /* 0x040fe40000000000 */
[----:B------:R-:W-:Y:S01]  /*1ad0*/  VIADD R63, R16, 0x40 ;  /* 0x00000040103f7836 */ /* 0x000fe20000000000 */
[----:B------:R-:W2:Y:S07]  /*1ae0*/  LDC.64 R14, c[0x0][0x408] ;  /* 0x00010200ff0e7b82 */ /* 0x000eae0000000a00 */
[----:B------:R-:W-:Y:S01]  /*1af0*/  @P0 IADD3 R4, P1, R228, UR4, RZ ;  /* 0x00000004e4040c10 */ /* 0x000fe2000ff3e0ff */
[----:B------:R-:W-:Y:S01]  /*1b00*/  VIADD R64, R16, 0x60 ;  /* 0x0000006010407836 */ /* 0x000fe20000000000 */
[----:B------:R-:W3:Y:S02]  /*1b10*/  LDC.64 R36, c[0x0][0x3f8] ;  /* 0x0000fe00ff247b82 */ /* 0x000ee40000000a00 */
[----:B------:R-:W-:Y:S01]  /*1b20*/  @P0 IADD3.X R5, R229, UR5, RZ, P1, !PT ;  /* 0x00000005e5050c10 */ /* 0x000fe20008ffe4ff */
[----:B------:R-:W-:-:S04]  /*1b30*/  ULDC.64 UR4, c[0x0][0x308] ;  /* 0x0000c20000047ab9 */ /* 0x000fc80000000a00 */
[----:B------:R4:W4:Y:S01]  /*1b40*/  @P0 LDG.E R31, desc[UR40][R4.64] ;  /* 0x00000028041f0981 */ /* 0x000922000c1e1900 */
[----:B------:R-:W-:Y:S01]  /*1b50*/  SHF.R.S32.HI R42, RZ, 0x1f, R61 ;  /* 0x0000001fff2a7819 */ /* 0x000fe2000001143d */
[-C--:B-1----:R-:W-:Y:S01]  /*1b60*/  IMAD.WIDE.U32 R6, R61, R8.reuse, RZ ;  /* 0x000000083d067225 */ /* 0x082fe200078e00ff */
[----:B------:R-:W-:Y:S01]  /*1b70*/  ISETP.NE.U32.AND P0, PT, RZ, UR6, PT ;  /* 0x00000006ff007c0c */ /* 0x000fe2000bf05070 */
[----:B------:R-:W1:Y:S01]  /*1b80*/  LDC R43, c[0x0][0x3f4] ;  /* 0x0000fd00ff2b7b82 */ /* 0x000e620000000800 */
        /* <DEDUP_REMOVED lines=8> */
[----:B------:R-:W-:Y:S01]  /*1c10*/  SHF.L.U64.HI R67, R8, 0x6, R9 ;  /* 0x0000000608437819 */ /* 0x000fe20000010209 */
[----:B------:R-:W-:Y:S01]  /*1c20*/  IMAD.IADD R7, R7, 0x1, R3 ;  /* 0x0000000107077824 */ /* 0x000fe200078e0203 */
[----:B--2---:R-:W-:Y:S01]  /*1c30*/  SHF.L.U64.HI R69, R14, 0x6, R15 ;  /* 0x000000060e457819 */ /* 0x004fe2000001020f */
[----:B------:R-:W-:Y:S01]  /*1c40*/  IMAD R3, R11, UR4, RZ ;  /* 0x000000040b037c24 */ /* 0x000fe2000f8e02ff */
[----:B---3--:R-:W-:Y:S01]  /*1c50*/  SHF.L.U64.HI R72, R36, 0x6, R37 ;  /* 0x0000000624487819 */ /* 0x008fe20000010225 */
[----:B----4-:R-:W-:Y:S01]  /*1c60*/  IMAD.WIDE.U32 R4, R94, UR4, R6 ;  /* 0x000000045e047c25 */ /* 0x010fe2000f8e0006 */
[----:B------:R-:W-:-:S03]  /*1c70*/  SHF.R.S32.HI R75, RZ, 0x1f, R231 ;  /* 0x0000001fff4b7819 */ /* 0x000fc600000114e7 */
[----:B------:R-:W-:Y:S01]  /*1c80*/  IMAD R3, R94, UR5, R3 ;  /* 0x000000055e037c24 */ /* 0x000fe2000f8e0203 */
[----:B------:R-:W-:Y:S01]  /*1c90*/  ULDC.64 UR4, c[0x0][0x310] ;  /* 0x0000c40000047ab9 */ /* 0x000fe20000000a00 */
[----:B------:R-:W-:-:S04]  /*1ca0*/  IMAD.WIDE.U32 R6, R22, R8, R16 ;  /* 0x0000000816067225 */ /* 0x000fc800078e0010 */
[----:B------:R-:W-:Y:S02]  /*1cb0*/  IMAD.IADD R5, R5, 0x1, R3 ;  /* 0x0000000105057824 */ /* 0x000fe400078e0203 */
[C---:B------:R-:W-:Y:S02]  /*1cc0*/  VIADD R65, R16.reuse, 0x80 ;  /* 0x0000008010417836 */ /* 0x040fe40000000000 */
[C---:B------:R-:W-:Y:S02]  /*1cd0*/  VIADD R66, R16.reuse, 0xa0 ;  /* 0x000000a010427836 */ /* 0x040fe40000000000 */
[----:B------:R-:W-:Y:S02]  /*1ce0*/  VIADD R30, R16, 0xe0 ;  /* 0x000000e0101e7836 */ /* 0x000fe40000000000 */
[----:B------:R-:W-:Y:S02]  /*1cf0*/  IMAD.SHL.U32 R71, R234, 0x40, RZ ;  /* 0x00000040ea477824 */ /* 0x000fe400078e00ff */
[----:B------:R-:W-:-:S02]  /*1d00*/  IMAD.MOV.U32 R77, RZ, RZ, 0x20 ;  /* 0x00000020ff4d7424 */ /* 0x000fc400078e00ff */
[----:B------:R-:W-:Y:S01]  /*1d10*/  VIADD R76, R44, 0x8 ;  /* 0x000000082c4c7836 */ /* 0x000fe20000000000 */
[----:B------:R-:W-:Y:S01]  /*1d20*/  LOP3.LUT R71, R71, 0x1c0, RZ, 0xc0, !PT ;  /* 0x000001c047477812 */ /* 0x000fe200078ec0ff */
[----:B------:R-:W-:Y:S01]  /*1d30*/  IMAD.SHL.U32 R68, R8, 0x40, RZ ;  /* 0x0000004008447824 */ /* 0x000fe200078e00ff */
[----:B------:R-:W-:Y:S01]  /*1d40*/  SHF.R.U32.HI R44, RZ, 0x3, R212 ;  /* 0x00000003ff2c7819 */ /* 0x000fe200000116d4 */
[----:B------:R-:W-:Y:S01]  /*1d50*/  IMAD R81, R15, 0x60, RZ ;  /* 0x000000600f517824 */ /* 0x000fe200078e02ff */
[----:B------:R-:W-:Y:S01]  /*1d60*/  SHF.R.U32.HI R74, RZ, 0x3, R71 ;  /* 0x00000003ff4a7819 */ /* 0x000fe20000011647 */
[----:B------:R-:W-:Y:S02]  /*1d70*/  IMAD.SHL.U32 R70, R14, 0x40, RZ ;  /* 0x000000400e467824 */ /* 0x000fe400078e00ff */
[----:B------:R-:W-:Y:S02]  /*1d80*/  IMAD.SHL.U32 R73, R36, 0x40, RZ ;  /* 0x0000004024497824 */ /* 0x000fe400078e00ff */
[----:B-1----:R-:W-:Y:S01]  /*1d90*/  IMAD.SHL.U32 R78, R43, 0x2, RZ ;  /* 0x000000022b4e7824 */ /* 0x002fe200078e00ff */
[----:B------:R-:W-:-:S02]  /*1da0*/  SHF.R.S32.HI R0, RZ, 0x1f, R31 ;  /* 0x0000001fff007819 */ /* 0x000fc4000001141f */
[----:B------:R-:W-:Y:S02]  /*1db0*/  SEL R21, R31, RZ, !P0 ;  /* 0x000000ff1f157207 */ /* 0x000fe40004000000 */
[----:B------:R-:W-:-:S03]  /*1dc0*/  SEL R20, R0, RZ, !P0 ;  /* 0x000000ff00147207 */ /* 0x000fc60004000000 */
[----:B------:R-:W-:-:S04]  /*1dd0*/  IMAD.WIDE.U32 R4, R21, UR4, R4 ;  /* 0x0000000415047c25 */ /* 0x000fc8000f8e0004 */
[----:B------:R-:W-:Y:S01]  /*1de0*/  IMAD R0, R20, UR4, RZ ;  /* 0x0000000414007c24 */ /* 0x000fe2000f8e02ff */
[----:B------:R-:W-:-:S03]  /*1df0*/  IADD3 R39, P0, R4, R6, RZ ;  /* 0x0000000604277210 */ /* 0x000fc60007f1e0ff */
[----:B------:R-:W-:Y:S01]  /*1e00*/  IMAD R3, R21, UR5, R0 ;  /* 0x0000000515037c24 */ /* 0x000fe2000f8e0200 */
[----:B------:R-:W-:Y:S05]  /*1e10*/  @!P6 WARPSYNC.ALL ;  /* 0x000000000000e948 */ /* 0x000fea0003800000 */
[----:B------:R-:W-:Y:S01]  /*1e20*/  ULDC UR4, c[0x0][0x320] ;  /* 0x0000c80000047ab9 */ /* 0x000fe20000000800 */
[----:B------:R-:W-:Y:S01]  /*1e30*/  IMAD R0, R22, R9, R10 ;  /* 0x0000000916007224 */ /* 0x000fe200078e020a */
[----:B------:R-:W-:Y:S01]  /*1e40*/  @!P6 BAR.SYNC.DEFER_BLOCKING 0x9, 0x100 ;  /* 0x024400000000eb1d */ /* 0x000fe20000010000 */
[----:B------:R-:W-:Y:S01]  /*1e50*/  IMAD.IADD R3, R5, 0x1, R3 ;  /* 0x0000000105037824 */ /* 0x000fe200078e0203 */
[----:B------:R-:W-:-:S02]  /*1e60*/  ISETP.GE.AND P1, PT, R62, UR4, PT ;  /* 0x000000043e007c0c */ /* 0x000fc4000bf26270 */
[----:B------:R-:W-:Y:S02]  /*1e70*/  ISETP.GE.AND P2, PT, R12, UR4, PT ;  /* 0x000000040c007c0c */ /* 0x000fe4000bf46270 */
        /* <DEDUP_REMOVED lines=25> */
[----:B------:R-:W-:Y:S01]  /*2010*/  IMAD R30, R233, R36, RZ ;  /* 0x00000024e91e7224 */ /* 0x000fe200078e02ff */
[----:B------:R-:W-:Y:S01]  /*2020*/  ISETP.GE.AND P0, PT, R16, R43, PT ;  /* 0x0000002b1000720c */ /* 0x000fe20003f06270 */
[----:B------:R-:W-:Y:S01]  /*2030*/  IMAD R93, R21, UR5, R12 ;  /* 0x00000005155d7c24 */ /* 0x000fe2000f8e020c */
[----:B------:R-:W-:Y:S01]  /*2040*/  LOP3.LUT R95, R11, R10, RZ, 0xfc, !PT ;  /* 0x0000000a0b5f7212 */ /* 0x000fe200078efcff */
[-C--:B------:R-:W-:Y:S01]  /*2050*/  IMAD R10, R233, R14.reuse, RZ ;  /* 0x0000000ee90a7224 */ /* 0x080fe200078e02ff */
[----:B------:R-:W-:Y:S01]  /*2060*/  SEL R35, R43, RZ, P0 ;  /* 0x000000ff2b237207 */ /* 0x000fe20000000000 */
[----:B------:R-:W-:Y:S01]  /*2070*/  IMAD.WIDE.U32 R6, R21, UR4, R6 ;  /* 0x0000000415067c25 */ /* 0x000fe2000f8e0006 */
[----:B------:R-:W-:Y:S01]  /*2080*/  LOP3.LUT P1, RZ, R234, 0x4, RZ, 0xc0, !PT ;  /* 0x00000004eaff7812 */ /* 0x000fe2000782c0ff */
[----:B------:R-:W-:Y:S01]  /*2090*/  ULDC UR4, c[0x0][0x2f4] ;  /* 0x0000bd0000047ab9 */ /* 0x000fe20000000800 */
[C---:B------:R-:W-:Y:S01]  /*20a0*/  IADD3 R60, P2, R22.reuse, R61, RZ ;  /* 0x0000003d163c7210 */ /* 0x040fe20007f5e0ff */
[C---:B------:R-:W-:Y:S01]  /*20b0*/  IMAD R33, R22.reuse, R15, R10 ;  /* 0x0000000f16217224 */ /* 0x040fe200078e020a */
[----:B------:R-:W-:Y:S01]  /*20c0*/  SEL R77, R77, 0xffffffe0, !P1 ;  /* 0xffffffe04d4d7807 */ /* 0x000fe20004800000 */
[----:B------:R-:W-:Y:S01]  /*20d0*/  IMAD.WIDE.U32 R12, R22, R14, R204 ;  /* 0x0000000e160c7225 */ /* 0x000fe200078e00cc */
[----:B------:R-:W-:-:S02]  /*20e0*/  SEL R94, RZ, 0xffffff80, P3 ;  /* 0xffffff80ff5e7807 */ /* 0x000fc40001800000 */
[----:B------:R-:W-:Y:S01]  /*20f0*/  ISETP.GE.AND P1, PT, R16, UR4, PT ;  /* 0x0000000410007c0c */ /* 0x000fe2000bf26270 */
[C---:B------:R-:W-:Y:S01]  /*2100*/  IMAD.WIDE.U32 R20, R22.reuse, R14, R16 ;  /* 0x0000000e16147225 */ /* 0x040fe200078e0010 */
[C---:B------:R-:W-:Y:S02]  /*2110*/  LOP3.LUT R94, R95.reuse, 0x80, R94, 0xc8, !PT ;  /* 0x000000805f5e7812 */ /* 0x040fe400078ec85e */
[----:B------:R-:W-:Y:S01]  /*2120*/  LOP3.LUT R95, R95, 0x40, RZ, 0xc0, !PT ;  /* 0x000000405f5f7812 */ /* 0x000fe200078ec0ff */
[----:B------:R-:W-:-:S04]  /*2130*/  IMAD.WIDE.U32 R10, R22, R36, R204 ;  /* 0x00000024160a7225 */ /* 0x000fc800078e00cc */
[----:B------:R-:W-:Y:S02]  /*2140*/  IMAD R41, R22, R37, R30 ;  /* 0x0000002516297224 */ /* 0x000fe400078e021e */
[----:B------:R-:W-:Y:S02]  /*2150*/  IMAD.IADD R13, R13, 0x1, R33 ;  /* 0x000000010d0d7824 */ /* 0x000fe400078e0221 */
[----:B------:R-:W-:Y:S02]  /*2160*/  IMAD.IADD R33, R33, 0x1, R21 ;  /* 0x0000000121217824 */ /* 0x000fe400078e0215 */
[----:B------:R-:W-:Y:S01]  /*2170*/  IMAD.IADD R21, R11, 0x1, R41 ;  /* 0x000000010b157824 */ /* 0x000fe200078e0229 */
[----:B-----5:R-:W-:Y:S01]  /*2180*/  SHF.R.S32.HI R11, RZ, 0x1f, R38 ;  /* 0x0000001fff0b7819 */ /* 0x020fe20000011426 */
[----:B------:R-:W-:Y:S02]  /*2190*/  IMAD.MOV.U32 R32, RZ, RZ, R20 ;  /* 0x000000ffff207224 */ /* 0x000fe400078e0014 */
[----:B------:R-:W-:-:S02]  /*21a0*/  IMAD.MOV.U32 R20, RZ, RZ, R10 ;  /* 0x000000ffff147224 */ /* 0x000fc400078e000a */
[C---:B------:R-:W-:Y:S02]  /*21b0*/  IMAD R10, R11.reuse, R14, RZ ;  /* 0x0000000e0b0a7224 */ /* 0x040fe400078e02ff */
[----:B------:R-:W-:Y:S02]  /*21c0*/  IMAD.IADD R35, R16, 0x1, R35 ;  /* 0x0000000110237824 */ /* 0x000fe400078e0223 */
[C---:B------:R-:W-:Y:S02]  /*21d0*/  IMAD R85, R38.reuse, R15, R10 ;  /* 0x0000000f26557224 */ /* 0x040fe400078e020a */
[----:B------:R-:W-:Y:S01]  /*21e0*/  IMAD R40, R11, R36, RZ ;  /* 0x000000240b287224 */ /* 0x000fe200078e02ff */
[----:B------:R-:W-:Y:S01]  /*21f0*/  SHF.R.S32.HI R34, RZ, 0x1f, R35 ;  /* 0x0000001fff227819 */ /* 0x000fe20000011423 */
[----:B------:R-:W-:-:S03]  /*2200*/  IMAD.WIDE.U32 R10, R38, R14, R12 ;  /* 0x0000000e260a7225 */ /* 0x000fc600078e000c */
[----:B------:R-:W-:Y:S01]  /*2210*/  LEA.HI R34, R34, R35, RZ, 0x3 ;  /* 0x0000002322227211 */ /* 0x000fe200078f18ff */
[----:B------:R-:W-:Y:S01]  /*2220*/  IMAD.WIDE.U32 R12, R38, R14, R32 ;  /* 0x0000000e260c7225 */ /* 0x000fe200078e0020 */
[----:B------:R-:W-:Y:S02]  /*2230*/  LOP3.LUT R33, R71, 0x18, R16, 0xf8, !PT ;  /* 0x0000001847217812 */ /* 0x000fe400078ef810 */
[----:B------:R-:W-:Y:S01]  /*2240*/  LOP3.LUT R32, R212, 0x38, R34, 0xf8, !PT ;  /* 0x00000038d4207812 */ /* 0x000fe200078ef822 */
[----:B------:R-:W-:Y:S01]  /*2250*/  IMAD.WIDE.U32 R30, R22, R36, R16 ;  /* 0x00000024161e7225 */ /* 0x000fe200078e0010 */
[----:B------:R-:W-:Y:S02]  /*2260*/  LOP3.LUT R33, R33, R74, RZ, 0x3c, !PT ;  /* 0x0000004a21217212 */ /* 0x000fe400078e3cff */
[----:B------:R-:W-:Y:S01]  /*2270*/  LOP3.LUT R32, R32, R44, RZ, 0x3c, !PT ;  /* 0x0000002c20207212 */ /* 0x000fe200078e3cff */
[----:B------:R-:W-:Y:S01]  /*2280*/  IMAD.IADD R31, R41, 0x1, R31 ;  /* 0x00000001291f7824 */ /* 0x000fe200078e021f */
[----:B------:R-:W-:Y:S01]  /*2290*/  LOP3.LUT R89, R34, 0xfffffff8, RZ, 0xc0, !PT ;  /* 0xfffffff822597812 */ /* 0x000fe200078ec0ff */
[----:B------:R-:W-:Y:S01]  /*22a0*/  IMAD R79, R214, 0x200, R33 ;  /* 0x00000200d64f7824 */ /* 0x000fe200078e0221 */
[--C-:B------:R-:W-:Y:S01]  /*22b0*/  LOP3.LUT R33, R71, 0x38, R34.reuse, 0xf8, !PT ;  /* 0x0000003847217812 */ /* 0x100fe200078ef822 */
[----:B------:R-:W-:Y:S01]  /*22c0*/  IMAD R35, R9, 0x60, RZ ;  /* 0x0000006009237824 */ /* 0x000fe200078e02ff */
[----:B------:R-:W-:Y:S01]  /*22d0*/  SHF.R.S32.HI R88, RZ, 0x3, R34 ;  /* 0x00000003ff587819 */ /* 0x000fe20000011422 */
[C---:B------:R-:W-:Y:S01]  /*22e0*/  IMAD R87, R38.reuse, R37, R40 ;  /* 0x0000002526577224 */ /* 0x040fe200078e0228 */
[----:B------:R-:W-:Y:S01]  /*22f0*/  LOP3.LUT R33, R33, R74, RZ, 0x3c, !PT ;  /* 0x0000004a21217212 */ /* 0x000fe200078e3cff */
[----:B------:R-:W-:Y:S01]  /*2300*/  IMAD R41, R37, 0x60, RZ ;  /* 0x0000006025297824 */ /* 0x000fe200078e02ff */
[----:B------:R-:W-:Y:S01]  /*2310*/  SHF.R.S32.HI R90, RZ, 0x1f, R89 ;  /* 0x0000001fff5a7819 */ /* 0x000fe20000011459 */
[----:B------:R-:W-:-:S04]  /*2320*/  IMAD.WIDE.U32 R20, R38, R36, R20 ;  /* 0x0000002426147225 */ /* 0x000fc800078e0014 */
        /* <DEDUP_REMOVED lines=17> */
.L_x_4908:
        /* <DEDUP_REMOVED lines=17> */
[C---:B------:R-:W-:Y:S01]  /*2550*/  IMAD R27, R2.reuse, 0x1800, R79 ;  /* 0x00001800021b7824 */ /* 0x040fe200078e024f */
        /* <DEDUP_REMOVED lines=50> */
.L_x_4865:
[----:B------:R-:W-:Y:S05]  /*2880*/  BSYNC B1 ;  /* 0x0000000000017941 */ /* 0x000fea0003800000 */
.L_x_4864:
        /* <DEDUP_REMOVED lines=28> */
.L_x_4867:
[----:B------:R-:W-:Y:S05]  /*2a50*/  BSYNC B1 ;  /* 0x0000000000017941 */ /* 0x000fea0003800000 */
.L_x_4866:
        /* <DEDUP_REMOVED lines=33> */
.L_x_4868:
[----:B------:R-:W-:Y:S01]  /*2c70*/  IMAD R96, R2, 0x8, R18 ;  /* 0x0000000802607824 */ /* 0x000fe200078e0212 */
[----:B------:R-:W-:Y:S01]  /*2c80*/  SHF.L.U32 R107, R206, 0x1f, RZ ;  /* 0x0000001fce6b7819 */ /* 0x000fe200000006ff */
[----:B------:R-:W-:Y:S03]  /*2c90*/  BSSY B1, `(.L_x_4869) ;  /* 0x0000003000017945 */ /* 0x000fe60003800000 */
[----:B------:R-:W0:Y:S02]  /*2ca0*/  SYNCS.PHASECHK.TRANS64.TRYWAIT P6, [R96+URZ+0x22890], R107 ;  /* 0x0228906b600075a7 */ /* 0x000e2400080c017f */
[----:B0-----:R-:W-:Y:S05]  /*2cb0*/  @!P6 BRA `(.L_x_4870) ;  /* 0x0000017c0000e947 */ /* 0x001fea0003800000 */
.L_x_5160:
[----:B------:R-:W-:Y:S05]  /*2cc0*/  BSYNC B1 ;  /* 0x0000000000017941 */ /* 0x000fea0003800000 */
.L_x_4869:
        /* <DEDUP_REMOVED lines=54> */
.L_x_4876:
[----:B------:R-:W-:Y:S05]  /*3030*/  BSYNC B3 ;  /* 0x0000000000037941 */ /* 0x000fea0003800000 */
.L_x_4875:
[----:B--2---:R1:W-:Y:S02]  /*3040*/  STG.E.128 desc[UR40][R46.64], R32 ;  /* 0x000000202e007986 */ /* 0x0043e4000c101d28 */
.L_x_4874:
[----:B------:R-:W-:Y:S05]  /*3050*/  BSYNC B2 ;  /* 0x0000000000027941 */ /* 0x000fea0003800000 */
.L_x_4873:
        /* <DEDUP_REMOVED lines=51> */
.L_x_4878:
[----:B------:R-:W-:Y:S05]  /*3390*/  BSYNC B2 ;  /* 0x0000000000027941 */ /* 0x000fea0003800000 */
.L_x_4877:
[----:B--2---:R2:W-:Y:S02]  /*33a0*/  STG.E.128 desc[UR40][R46.64+0x40], R32 ;  /* 0x000040202e007986 */ /* 0x0045e4000c101d28 */
.L_x_4872:
[----:B------:R-:W-:Y:S05]  /*33b0*/  BSYNC B1 ;  /* 0x0000000000017941 */ /* 0x000fea0003800000 */
.L_x_4871:
        /* <DEDUP_REMOVED lines=11> */
[----:B------:R-:W-:Y:S02]  /*3470*/  PRMT R105, R105, 0x5410, R50 ;  /* 0x0000541069697816 */ /* 0x000fe40000000032 */
[----:B------:R-:W-:Y:S01]  /*3480*/  SHF.R.U64 R55, R48, 0x10, R49 ;  /* 0x0000001030377819 */ /* 0x000fe20000001231 */
[----:B------:R-:W-:Y:S01]  /*3490*/  IMAD.U32 R48, R35, 0x10000, RZ ;  /* 0x0001000023307824 */ /* 0x000fe200078e00ff */
[----:B------:R-:W-:-:S02]  /*34a0*/  PRMT R109, R109, 0x5410, R52 ;  /* 0x000054106d6d7816 */ /* 0x000fc40000000034 */
[----:B------:R-:W-:Y:S01]  /*34b0*/  PRMT R108, R108, 0x5410, R53 ;  /* 0x000054106c6c7816 */ /* 0x000fe20000000035 */
[----:B------:R-:W-:Y:S01]  /*34c0*/  IMAD.U32 R53, R105, 0x10000, RZ ;  /* 0x0001000069357824 */ /* 0x000fe200078e00ff */
[----:B------:R-:W-:Y:S01]  /*34d0*/  LOP3.LUT R47, R34, 0xffff0000, RZ, 0xc0, !PT ;  /* 0xffff0000222f7812 */ /* 0x000fe200078ec0ff */
[----:B------:R-:W-:Y:S01]  /*34e0*/  IMAD.U32 R51, R109, 0x10000, RZ ;  /* 0x000100006d337824 */ /* 0x000fe200078e00ff */
[----:B------:R-:W-:Y:S01]  /*34f0*/  LOP3.LUT R49, R35, 0xffff0000, RZ, 0xc0, !PT ;  /* 0xffff000023317812 */ /* 0x000fe200078ec0ff */
[----:B------:R-:W-:Y:S01]  /*3500*/  IMAD.U32 R34, R33, 0x10000, RZ ;  /* 0x0001000021227824 */ /* 0x000fe200078e00ff */
[----:B------:R-:W-:Y:S01]  /*3510*/  PRMT R110, R110, 0x5410, R55 ;  /* 0x000054106e6e7816 */ /* 0x000fe20000000037 */
[----:B------:R-:W-:Y:S01]  /*3520*/  FMUL.FTZ R57, R47, R53 ;  /* 0x000000352f397220 */ /* 0x000fe20000410000 */
[----:B------:R-:W-:Y:S01]  /*3530*/  LOP3.LUT R35, R33, 0xffff0000, RZ, 0xc0, !PT ;  /* 0xffff000021237812 */ /* 0x000fe200078ec0ff */
[-C--:B------:R-:W-:Y:S01]  /*3540*/  FMUL.FTZ R47, R47, R51.reuse ;  /* 0x000000332f2f7220 */ /* 0x080fe20000410000 */
[----:B------:R-:W-:Y:S01]  /*3550*/  LOP3.LUT R52, R108, 0xffff0000, RZ, 0xc0, !PT ;  /* 0xffff00006c347812 */ /* 0x000fe200078ec0ff */
[----:B------:R-:W-:Y:S01]  /*3560*/  IMAD.U32 R33, R32, 0x10000, RZ ;  /* 0x0001000020217824 */ /* 0x000fe200078e00ff */
[----:B------:R-:W-:Y:S01]  /*3570*/  LOP3.LUT R50, R110, 0xffff0000, RZ, 0xc0, !PT ;  /* 0xffff00006e327812 */ /* 0x000fe200078ec0ff */
[----:B------:R-:W-:Y:S01]  /*3580*/  FFMA.FTZ R57, R46, R51, -R57 ;  /* 0x000000332e397223 */ /* 0x000fe20000010839 */
[----:B------:R-:W-:Y:S01]  /*3590*/  LOP3.LUT R105, R105, 0xffff0000, RZ, 0xc0, !PT ;  /* 0xffff000069697812 */ /* 0x000fe200078ec0ff */
[----:B------:R-:W-:Y:S01]  /*35a0*/  FMUL.FTZ R55, R35, R52 ;  /* 0x0000003423377220 */ /* 0x000fe20000410000 */
[----:B------:R-:W-:Y:S01]  /*35b0*/  LOP3.LUT R109, R109, 0xffff0000, RZ, 0xc0, !PT ;  /* 0xffff00006d6d7812 */ /* 0x000fe200078ec0ff */
        /* <DEDUP_REMOVED lines=21> */
.L_x_4883:
[----:B------:R-:W-:Y:S05]  /*3710*/  BSYNC B2 ;  /* 0x0000000000027941 */ /* 0x000fea0003800000 */
.L_x_4882:
[----:B--2---:R3:W-:Y:S02]  /*3720*/  STG.E.128 desc[UR40][R44.64], R32 ;  /* 0x000000202c007986 */ /* 0x0047e4000c101d28 */
.L_x_4881:
[----:B------:R-:W-:Y:S05]  /*3730*/  BSYNC B1 ;  /* 0x0000000000017941 */ /* 0x000fea0003800000 */
.L_x_4880:
        /* <DEDUP_REMOVED lines=51> */
.L_x_4885:
[----:B------:R-:W-:Y:S05]  /*3a70*/  BSYNC B1 ;  /* 0x0000000000017941 */ /* 0x000fea0003800000 */
.L_x_4884:
[----:B--2---:R1:W-:Y:S01]  /*3a80*/  STG.E.128 desc[UR40][R44.64+0x40], R32 ;  /* 0x000040202c007986 */ /* 0x0043e2000c101d28 */
[----:B------:R-:W-:Y:S05]  /*3a90*/  BRA `(.L_x_4879) ;  /* 0x0000001400b47947 */ /* 0x000fea0003800000 */
.L_x_4863:
        /* <DEDUP_REMOVED lines=72> */
.L_x_4886:
        /* <DEDUP_REMOVED lines=9> */
.L_x_5161:
[----:B------:R-:W-:Y:S05]  /*3fb0*/  BSYNC B1 ;  /* 0x0000000000017941 */ /* 0x000fea0003800000 */
.L_x_4887:
        /* <DEDUP_REMOVED lines=32> */
[----:B------:R-:W-:Y:S01]  /*41c0*/  SHF.R.U64 R127, R40, 0x10, R41 ;  /* 0x00000010287f7819 */ /* 0x000fe20000001229 */
        /* <DEDUP_REMOVED lines=9> */
[-C--:B------:R-:W-:Y:S01]  /*4260*/  FMUL.FTZ R133, R43, R129.reuse ;  /* 0x000000812b857220 */ /* 0x080fe20000410000 */
[----:B------:R-:W-:Y:S01]  /*4270*/  LOP3.LUT R35, R53, 0xffff0000, RZ, 0xc0, !PT ;  /* 0xffff000035237812 */ /* 0x000fe200078ec0ff */
[-C--:B------:R-:W-:Y:S01]  /*4280*/  FMUL.FTZ R135, R43, R124.reuse ;  /* 0x0000007c2b877220 */ /* 0x080fe20000410000 */
[----:B------:R-:W-:Y:S01]  /*4290*/  LOP3.LUT R53, R57, 0xffff0000, RZ, 0xc0, !PT ;  /* 0xffff000039357812 */ /* 0x000fe200078ec0ff */
[----:B------:R-:W-:Y:S01]  /*42a0*/  FFMA.FTZ R133, R34, R124, -R133 ;  /* 0x0000007c22857223 */ /* 0x000fe20000010885 */
[----:B------:R-:W-:Y:S01]  /*42b0*/  PRMT R126, R114, 0x5432, R126 ;  /* 0x00005432727e7816 */ /* 0x000fe2000000007e */
[----:B------:R-:W-:Y:S01]  /*42c0*/  FFMA.FTZ R135, R34, R129, R135 ;  /* 0x0000008122877223 */ /* 0x000fe20000010087 */
[----:B------:R-:W-:Y:S01]  /*42d0*/  PRMT R131, R132, 0x5410, R131 ;  /* 0x0000541084837816 */ /* 0x000fe20000000083 */
[----:B------:R-:W-:Y:S01]  /*42e0*/  IMAD.U32 R57, R59, 0x10000, RZ ;  /* 0x000100003b397824 */ /* 0x000fe200078e00ff */
[----:B------:R-:W-:Y:S01]  /*42f0*/  LOP3.LUT R128, R128, 0xffff0000, RZ, 0xc0, !PT ;  /* 0xffff000080807812 */ /* 0x000fe200078ec0ff */
[----:B------:R-:W-:Y:S01]  /*4300*/  IMAD.U32 R34, R126, 0x10000, RZ ;  /* 0x000100007e227824 */ /* 0x000fe200078e00ff */
[----:B------:R-:W-:Y:S01]  /*4310*/  LOP3.LUT R124, R123, 0xffff0000, RZ, 0xc0, !PT ;  /* 0xffff00007b7c7812 */ /* 0x000fe200078ec0ff */
[----:B------:R-:W-:Y:S01]  /*4320*/  IMAD.U32 R43, R131, 0x10000, RZ ;  /* 0x00010000832b7824 */ /* 0x000fe200078e00ff */
[----:B------:R-:W-:Y:S01]  /*4330*/  SHF.R.U64 R122, R32, 0x10, R33 ;  /* 0x00000010207a7819 */ /* 0x000fe20000001221 */
[----:B------:R-:W-:Y:S01]  /*4340*/  FMUL.FTZ R132, R53, R128 ;  /* 0x0000008035847220 */ /* 0x000fe20000410000 */
[----:B------:R-:W-:Y:S01]  /*4350*/  FMUL.FTZ R136, R57, R34 ;  /* 0x0000002239887220 */ /* 0x000fe20000410000 */
[-C--:B------:R-:W-:Y:S01]  /*4360*/  FMUL.FTZ R134, R53, R124.reuse ;  /* 0x0000007c35867220 */ /* 0x080fe20000410000 */
[-C--:B------:R-:W-:Y:S01]  /*4370*/  FMUL.FTZ R53, R57, R43.reuse ;  /* 0x0000002b39357220 */ /* 0x080fe20000410000 */
[----:B------:R-:W-:Y:S01]  /*4380*/  FFMA.FTZ R132, R35, R124, -R132 ;  /* 0x0000007c23847223 */ /* 0x000fe20000010884 */
[----:B------:R-:W-:Y:S01]  /*4390*/  LOP3.LUT R59, R59, 0xffff0000, RZ, 0xc0, !PT ;  /* 0xffff00003b3b7812 */ /* 0x000fe200078ec0ff */
[C---:B------:R-:W-:Y:S01]  /*43a0*/  FFMA.FTZ R136, R40.reuse, R43, R136 ;  /* 0x0000002b28887223 */ /* 0x040fe20000010088 */
[----:B------:R-:W-:Y:S01]  /*43b0*/  LOP3.LUT R124, R131, 0xffff0000, RZ, 0xc0, !PT ;  /* 0xffff0000837c7812 */ /* 0x000fe200078ec0ff */
[----:B------:R-:W-:Y:S01]  /*43c0*/  FFMA.FTZ R123, R40, R34, -R53 ;  /* 0x00000022287b7223 */ /* 0x000fe20000010835 */
[----:B------:R-:W-:Y:S01]  /*43d0*/  LOP3.LUT R126, R126, 0xffff0000, RZ, 0xc0, !PT ;  /* 0xffff00007e7e7812 */ /* 0x000fe200078ec0ff */
[----:B------:R-:W-:Y:S01]  /*43e0*/  FFMA.FTZ R134, R35, R128, R134 ;  /* 0x0000008023867223 */ /* 0x000fe20000010086 */
[----:B------:R-:W-:Y:S01]  /*43f0*/  PRMT R122, R115, 0x5432, R122 ;  /* 0x00005432737a7816 */ /* 0x000fe2000000007a */
[----:B------:R-:W-:Y:S01]  /*4400*/  IMAD.U32 R40, R127, 0x10000, RZ ;  /* 0x000100007f287824 */ /* 0x000fe200078e00ff */
[----:B------:R-:W-:Y:S01]  /*4410*/  LOP3.LUT R41, R55, 0xffff0000, RZ, 0xc0, !PT ;  /* 0xffff000037297812 */ /* 0x000fe200078ec0ff */
[C---:B------:R-:W-:Y:S01]  /*4420*/  FMUL.FTZ R128, R59.reuse, R124 ;  /* 0x0000007c3b807220 */ /* 0x040fe20000410000 */
[----:B------:R-:W-:Y:S01]  /*4430*/  LOP3.LUT R56, R56, 0xffff0000, RZ, 0xc0, !PT ;  /* 0xffff000038387812 */ /* 0x000fe200078ec0ff */
[----:B------:R-:W-:Y:S01]  /*4440*/  FMUL.FTZ R138, R59, R126 ;  /* 0x0000007e3b8a7220 */ /* 0x000fe20000410000 */
[----:B------:R-:W-:Y:S01]  /*4450*/  LOP3.LUT R127, R127, 0xffff0000, RZ, 0xc0, !PT ;  /* 0xffff00007f7f7812 */ /* 0x000fe200078ec0ff */
[----:B------:R-:W-:-:S02]  /*4460*/  IMAD.U32 R34, R122, 0x10000, RZ ;  /* 0x000100007a227824 */ /* 0x000fc400078e00ff */
[C---:B------:R-:W-:Y:S01]  /*4470*/  FFMA.FTZ R128, R41.reuse, R126, -R128 ;  /* 0x0000007e29807223 */ /* 0x040fe20000010880 */
[C---:B------:R-:W-:Y:S01]  /*4480*/  IMAD.U32 R33, R52.reuse, 0x10000, RZ ;  /* 0x0001000034217824 */ /* 0x040fe200078e00ff */
[----:B------:R-:W-:Y:S01]  /*4490*/  LOP3.LUT R52, R52, 0xffff0000, RZ, 0xc0, !PT ;  /* 0xffff000034347812 */ /* 0x000fe200078ec0ff */
[----:B------:R-:W-:Y:S01]  /*44a0*/  FFMA.FTZ R59, R41, R124, R138 ;  /* 0x0000007c293b7223 */ /* 0x000fe2000001008a */
[----:B------:R-:W-:Y:S01]  /*44b0*/  LOP3.LUT R35, R122, 0xffff0000, RZ, 0xc0, !PT ;  /* 0xffff00007a237812 */ /* 0x000fe200078ec0ff */
[----:B------:R-:W-:Y:S01]  /*44c0*/  FMUL.FTZ R122, R42, R40 ;  /* 0x000000282a7a7220 */ /* 0x000fe20000410000 */
[----:B------:R-:W-:Y:S01]  /*44d0*/  PRMT R130, R116, 0x5432, R130 ;  /* 0x0000543274827816 */ /* 0x000fe20000000082 */
[-C--:B------:R-:W-:Y:S01]  /*44e0*/  FMUL.FTZ R43, R42, R34.reuse ;  /* 0x000000222a2b7220 */ /* 0x080fe20000410000 */
[----:B------:R-:W-:Y:S01]  /*44f0*/  FMUL.FTZ R41, R56, R127 ;  /* 0x0000007f38297220 */ /* 0x000fe20000410000 */
[----:B------:R-:W-:Y:S02]  /*4500*/  IMAD.U32 R55, R58, 0x10000, RZ ;  /* 0x000100003a377824 */ /* 0x000fe400078e00ff */
[C---:B------:R-:W-:Y:S01]  /*4510*/  FFMA.FTZ R122, R33.reuse, R34, -R122 ;  /* 0x00000022217a7223 */ /* 0x040fe2000001087a */
[----:B------:R-:W-:Y:S01]  /*4520*/  FFMA.FTZ R43, R33, R40, R43 ;  /* 0x00000028212b7223 */ /* 0x000fe2000001002b */
[-C--:B------:R-:W-:Y:S01]  /*4530*/  FMUL.FTZ R53, R56, R35.reuse ;  /* 0x0000002338357220 */ /* 0x080fe20000410000 */
[----:B------:R-:W-:Y:S01]  /*4540*/  FFMA.FTZ R41, R52, R35, -R41 ;  /* 0x0000002334297223 */ /* 0x000fe20000010829 */
[----:B------:R-:W-:Y:S01]  /*4550*/  LOP3.LUT R58, R58, 0xffff0000, RZ, 0xc0, !PT ;  /* 0xffff00003a3a7812 */ /* 0x000fe200078ec0ff */
[C---:B------:R-:W-:Y:S01]  /*4560*/  IMAD.U32 R34, R130.reuse, 0x10000, RZ ;  /* 0x0001000082227824 */ /* 0x040fe200078e00ff */
[----:B------:R-:W-:Y:S01]  /*4570*/  LOP3.LUT R35, R130, 0xffff0000, RZ, 0xc0, !PT ;  /* 0xffff000082237812 */ /* 0x000fe200078ec0ff */
[C---:B------:R-:W-:Y:S01]  /*4580*/  IMAD.U32 R33, R125.reuse, 0x10000, RZ ;  /* 0x000100007d217824 */ /* 0x040fe200078e00ff */
[----:B------:R-:W-:Y:S01]  /*4590*/  LOP3.LUT R125, R125, 0xffff0000, RZ, 0xc0, !PT ;  /* 0xffff00007d7d7812 */ /* 0x000fe200078ec0ff */
[----:B------:R-:W-:Y:S01]  /*45a0*/  FFMA.FTZ R52, R52, R127, R53 ;  /* 0x0000007f34347223 */ /* 0x000fe20000010035 */
[----:B------:R-:W-:-:S02]  /*45b0*/  IMAD.U32 R32, R54, 0x10000, RZ ;  /* 0x0001000036207824 */ /* 0x000fc400078e00ff */
[CC--:B------:R-:W-:Y:S01]  /*45c0*/  FMUL.FTZ R53, R55.reuse, R34.reuse ;  /* 0x0000002237357220 */ /* 0x0c0fe20000410000 */
[----:B------:R-:W-:Y:S01]  /*45d0*/  LOP3.LUT R54, R54, 0xffff0000, RZ, 0xc0, !PT ;  /* 0xffff000036367812 */ /* 0x000fe200078ec0ff */
[----:B------:R-:W-:Y:S01]  /*45e0*/  FMUL.FTZ R55, R55, R33 ;  /* 0x0000002137377220 */ /* 0x000fe20000410000 */
[C---:B------:R-:W-:Y:S01]  /*45f0*/  FMUL.FTZ R57, R58.reuse, R35 ;  /* 0x000000233a397220 */ /* 0x040fe20000410000 */
[----:B------:R-:W-:Y:S01]  /*4600*/  FMUL.FTZ R58, R58, R125 ;  /* 0x0000007d3a3a7220 */ /* 0x000fe20000410000 */
[C---:B------:R-:W-:Y:S01]  /*4610*/  FFMA.FTZ R53, R32.reuse, R33, -R53 ;  /* 0x0000002120357223 */ /* 0x040fe20000010835 */
[----:B------:R-:W-:Y:S01]  /*4620*/  FFMA.FTZ R55, R32, R34, R55 ;  /* 0x0000002220377223 */ /* 0x000fe20000010037 */
[C---:B------:R-:W-:Y:S01]  /*4630*/  FFMA.FTZ R32, R54.reuse, R125, -R57 ;  /* 0x0000007d36207223 */ /* 0x040fe20000010839 */
[----:B------:R-:W-:Y:S01]  /*4640*/  FFMA.FTZ R58, R54, R35, R58 ;  /* 0x00000023363a7223 */ /* 0x000fe2000001003a */
[----:B------:R-:W-:Y:S02]  /*4650*/  F2FP.BF16.F32.PACK_AB R132, R132, R133 ;  /* 0x000000858484723e */ /* 0x000fe400000010ff */
        /* <DEDUP_REMOVED lines=9> */
[----:B------:R-:W-:-:S07]  /*46f0*/  F2FP.BF16.F32.PACK_AB R59, R59, R136 ;  /* 0x000000883b3b723e */ /* 0x000fce00000010ff */
.L_x_4892:
[----:B------:R-:W-:Y:S05]  /*4700*/  BSYNC B2 ;  /* 0x0000000000027941 */ /* 0x000fea0003800000 */
.L_x_4891:
        /* <DEDUP_REMOVED lines=12> */
.L_x_4890:
[----:B------:R-:W-:Y:S05]  /*47d0*/  BSYNC B1 ;  /* 0x0000000000017941 */ /* 0x000fea0003800000 */
.L_x_4889:
        /* <DEDUP_REMOVED lines=117> */
.L_x_4894:
[----:B------:R-:W-:Y:S05]  /*4f30*/  BSYNC B1 ;  /* 0x0000000000017941 */ /* 0x000fea0003800000 */
.L_x_4893:
        /* <DEDUP_REMOVED lines=10> */
.L_x_4862:
[----:B------:R-:W-:-:S13]  /*4fe0*/  ISETP.NE.AND P3, PT, R208, 0x3, PT ;  /* 0x00000003d000780c */ /* 0x000fda0003f65270 */
[----:B------:R-:W-:Y:S05]  /*4ff0*/  @!P3 BRA `(.L_x_4895) ;  /* 0x000000000004b947 */ /* 0x000fea0003800000 */
[----:B------:R-:W-:Y:S01]  /*5000*/  BPT.TRAP 0x1 ;  /* 0x000000040000795c */ /* 0x000fe20000300000 */
.L_x_4895:
[----:B------:R-:W-:Y:S01]  /*5010*/  IMAD R96, R2, 0x8, R18 ;  /* 0x0000000802607824 */ /* 0x000fe200078e0212 */
[----:B------:R-:W-:Y:S01]  /*5020*/  SHF.L.U32 R107, R206, 0x1f, RZ ;  /* 0x0000001fce6b7819 */ /* 0x000fe200000006ff */
[----:B------:R-:W-:Y:S01]  /*5030*/  IMAD R106, R27, -0x60, R24 ;  /* 0xffffffa01b6a7824 */ /* 0x000fe200078e0218 */
[----:B------:R-:W-:Y:S02]  /*5040*/  BSSY B1, `(.L_x_4896) ;  /* 0x0000004000017945 */ /* 0x000fe40003800000 */
[----:B------:R-:W0:Y:S02]  /*5050*/  SYNCS.PHASECHK.TRANS64.TRYWAIT P4, [R96+URZ+0x22890], R107 ;  /* 0x0228906b600075a7 */ /* 0x000e24000808017f */
[----:B------:R-:W-:Y:S01]  /*5060*/  VIMNMX R106, R106, 0x60, PT ;  /* 0x000000606a6a7848 */ /* 0x000fe20003fe0100 */
[----:B0-----:R-:W-:Y:S06]  /*5070*/  @!P4 BRA `(.L_x_4897) ;  /* 0x000001580038c947 */ /* 0x001fec0003800000 */
.L_x_5162:
[----:B------:R-:W-:Y:S05]  /*5080*/  BSYNC B1 ;  /* 0x0000000000017941 */ /* 0x000fea0003800000 */
.L_x_4896:
        /* <DEDUP_REMOVED lines=8> */
.L_x_4899:
[----:B------:R-:W-:Y:S05]  /*5110*/  BSYNC B1 ;  /* 0x0000000000017941 */ /* 0x000fea0003800000 */
.L_x_4898:
[----:B------:R-:W-:Y:S05]  /*5120*/  @P4 BRA `(.L_x_4879) ;  /* 0x0000000000104947 */ /* 0x000fea0003800000 */
[----:B-1----:R-:W1:Y:S04]  /*5130*/  @!P1 LDS.128 R32, [R104+0x2000] ;  /* 0x0020000068209984 */ /* 0x002e680000000c00 */
[----:B------:R-:W2:Y:S04]  /*5140*/  @!P2 LDS.128 R40, [R102+0x2000] ;  /* 0x002000006628a984 */ /* 0x000ea80000000c00 */
[----:B-1----:R3:W-:Y:S04]  /*5150*/  @!P1 STG.E.128 desc[UR40][R44.64], R32 ;  /* 0x000000202c009986 */ /* 0x0027e8000c101d28 */
[----:B--2---:R3:W-:Y:S02]  /*5160*/  @!P2 STG.E.128 desc[UR40][R44.64+0x40], R40 ;  /* 0x000040282c00a986 */ /* 0x0047e4000c101d28 */
.L_x_4879:
[----:B------:R-:W-:Y:S05]  /*5170*/  BSYNC B0 ;  /* 0x0000000000007941 */ /* 0x000fea0003800000 */
.L_x_4861:
        /* <DEDUP_REMOVED lines=17> */
.L_x_4901:
[----:B------:R-:W-:Y:S05]  /*5290*/  BSYNC B0 ;  /* 0x0000000000007941 */ /* 0x000fea0003800000 */
.L_x_4900:
[----:B------:R-:W2:Y:S01]  /*52a0*/  SYNCS.PHASECHK.TRANS64.TRYWAIT P3, [R96+URZ+0x228b0], R107 ;  /* 0x0228b06b600075a7 */ /* 0x000ea2000806017f */
[----:B------:R-:W-:Y:S01]  /*52b0*/  ULDC UR44, c[0x0][0x320] ;  /* 0x0000c800002c7ab9 */ /* 0x000fe20000000800 */
[----:B------:R-:W-:Y:S01]  /*52c0*/  ULDC.64 UR38, c[0x0][0x328] ;  /* 0x0000ca0000267ab9 */ /* 0x000fe20000000a00 */
[----:B------:R-:W-:Y:S01]  /*52d0*/  ULDC.64 UR36, c[0x0][0x318] ;  /* 0x0000c60000247ab9 */ /* 0x000fe20000000a00 */
[----:B------:R-:W-:Y:S01]  /*52e0*/  BSSY B0, `(.L_x_4902) ;  /* 0x0000003000007945 */ /* 0x000fe20003800000 */
[----:B-1----:R-:W-:-:S03]  /*52f0*/  IMAD R32, R2, 0x6000, R79 ;  /* 0x0000600002207824 */ /* 0x002fc600078e024f */
[----:B--2---:R-:W-:Y:S05]  /*5300*/  @!P3 BRA `(.L_x_4903) ;  /* 0x0000015400a8b947 */ /* 0x004fea0003800000 */
.L_x_5163:
[----:B------:R-:W-:Y:S05]  /*5310*/  BSYNC B0 ;  /* 0x0000000000007941 */ /* 0x000fea0003800000 */
.L_x_4902:
        /* <DEDUP_REMOVED lines=39> */
.L_x_4905:
[----:B------:R-:W-:Y:S05]  /*5590*/  BSYNC B0 ;  /* 0x0000000000007941 */ /* 0x000fea0003800000 */
.L_x_4904:
        /* <DEDUP_REMOVED lines=37> */
.L_x_4907:
[----:B------:R-:W-:Y:S05]  /*57f0*/  BSYNC B0 ;  /* 0x0000000000007941 */ /* 0x000fea0003800000 */
.L_x_4906:
        /* <DEDUP_REMOVED lines=22> */
.L_x_4856:
[----:B------:R-:W0:Y:S01]  /*5960*/  LDC R0, c[0x0][0x448] ;  /* 0x00011200ff007b82 */ /* 0x000e220000000800 */
[----:B------:R-:W-:Y:S01]  /*5970*/  CS2R R6, SRZ ;  /* 0x0000000000067805 */ /* 0x000fe2000001ff00 */
[----:B------:R-:W-:Y:S01]  /*5980*/  IMAD.MOV.U32 R150, RZ, RZ, RZ ;  /* 0x000000ffff967224 */ /* 0x000fe200078e00ff */
        /* <DEDUP_REMOVED lines=18> */
[----:B----4-:R-:W-:Y:S02]  /*5ab0*/  CS2R R96, SRZ ;  /* 0x0000000000607805 */ /* 0x010fe4000001ff00 */
[----:B------:R-:W-:Y:S02]  /*5ac0*/  CS2R R88, SRZ ;  /* 0x0000000000587805 */ /* 0x000fe4000001ff00 */
[----:B------:R-:W-:Y:S02]  /*5ad0*/  CS2R R84, SRZ ;  /* 0x0000000000547805 */ /* 0x000fe4000001ff00 */
[----:B0-----:R-:W-:Y:S01]  /*5ae0*/  ISETP.NE.AND P1, PT, R0, 0x1, PT ;  /* 0x000000010000780c */ /* 0x001fe20003f25270 */
[----:B------:R-:W-:Y:S01]  /*5af0*/  VIADD R0, R210, 0x7f ;  /* 0x0000007fd2007836 */ /* 0x000fe20000000000 */
        /* <DEDUP_REMOVED lines=11> */
[----:B------:R-:W0:Y:S01]  /*5bb0*/  @P1 LDC R3, c[0x0][0x44c] ;  /* 0x00011300ff031b82 */ /* 0x000e220000000800 */
[----:B------:R-:W-:Y:S02]  /*5bc0*/  CS2R R58, SRZ ;  /* 0x00000000003a7805 */ /* 0x000fe4000001ff00 */
[----:B------:R-:W-:Y:S02]  /*5bd0*/  CS2R R56, SRZ ;  /* 0x0000000000387805 */ /* 0x000fe4000001ff00 */
[----:B------:R-:W-:-:S02]  /*5be0*/  CS2R R54, SRZ ;  /* 0x0000000000367805 */ /* 0x000fc4000001ff00 */
[----:B------:R-:W-:Y:S02]  /*5bf0*/  CS2R R52, SRZ ;  /* 0x0000000000347805 */ /* 0x000fe4000001ff00 */
[----:B------:R-:W-:Y:S02]  /*5c00*/  CS2R R168, SRZ ;  /* 0x0000000000a87805 */ /* 0x000fe4000001ff00 */
[----:B------:R-:W-:Y:S02]  /*5c10*/  CS2R R90, SRZ ;  /* 0x00000000005a7805 */ /* 0x000fe4000001ff00 */
[----:B------:R-:W-:Y:S01]  /*5c20*/  CS2R R86, SRZ ;  /* 0x0000000000567805 */ /* 0x000fe2000001ff00 */
[----:B------:R-:W1:Y:S01]  /*5c30*/  @P1 LDC R4, c[0x0][0x450] ;  /* 0x00011400ff041b82 */ /* 0x000e620000000800 */
        /* <DEDUP_REMOVED lines=14> */
[----:B------:R-:W-:Y:S01]  /*5d20*/  CS2R R48, SRZ ;  /* 0x0000000000307805 */ /* 0x000fe2000001ff00 */
[----:B0-----:R-:W-:Y:S01]  /*5d30*/  @P1 IMAD.HI.U32 R3, R0, R3, RZ ;  /* 0x0000000300031227 */ /* 0x001fe200078e00ff */
[----:B------:R-:W-:-:S02]  /*5d40*/  CS2R R42, SRZ ;  /* 0x00000000002a7805 */ /* 0x000fc4000001ff00 */
[----:B------:R-:W-:Y:S02]  /*5d50*/  CS2R R44, SRZ ;  /* 0x00000000002c7805 */ /* 0x000fe4000001ff00 */
[----:B------:R-:W-:Y:S02]  /*5d60*/  CS2R R40, SRZ ;  /* 0x0000000000287805 */ /* 0x000fe4000001ff00 */
[----:B------:R-:W-:Y:S02]  /*5d70*/  CS2R R34, SRZ ;  /* 0x0000000000227805 */ /* 0x000fe4000001ff00 */
[----:B------:R-:W-:Y:S02]  /*5d80*/  CS2R R36, SRZ ;  /* 0x0000000000247805 */ /* 0x000fe4000001ff00 */
[----:B------:R-:W-:Y:S02]  /*5d90*/  CS2R R32, SRZ ;  /* 0x0000000000207805 */ /* 0x000fe4000001ff00 */
[----:B------:R-:W-:-:S02]  /*5da0*/  CS2R R26, SRZ ;  /* 0x00000000001a7805 */ /* 0x000fc4000001ff00 */
[----:B-1----:R-:W-:Y:S01]  /*5db0*/  @P1 SHF.R.U32.HI R0, RZ, R4, R3 ;  /* 0x00000004ff001219 */ /* 0x002fe20000011603 */
[----:B------:R-:W-:Y:S01]  /*5dc0*/  IMAD.MOV.U32 R4, RZ, RZ, RZ ;  /* 0x000000ffff047224 */ /* 0x000fe200078e00ff */
[----:B------:R-:W-:-:S03]  /*5dd0*/  PLOP3.LUT P1, PT, PT, PT, PT, 0x80, 0x0 ;  /* 0x000000000000781c */ /* 0x000fc60003f2f070 */
[----:B------:R-:W-:Y:S01]  /*5de0*/  IMAD.IADD R0, R29, 0x1, R0 ;  /* 0x000000011d007824 */ /* 0x000fe200078e0200 */
[----:B------:R-:W-:-:S03]  /*5df0*/  CS2R R28, SRZ ;  /* 0x00000000001c7805 */ /* 0x000fc6000001ff00 */
[----:B------:R-:W-:-:S05]  /*5e00*/  IMAD.HI R0, R0, 0x2aaaaaab, RZ ;  /* 0x2aaaaaab00007827 */ /* 0x000fca00078e02ff */
[----:B------:R-:W-:-:S04]  /*5e10*/  SHF.R.U32.HI R3, RZ, 0x1f, R0 ;  /* 0x0000001fff037819 */ /* 0x000fc80000011600 */
[----:B------:R-:W-:Y:S01]  /*5e20*/  LEA.HI.SX32 R3, R0, R3, 0x1c ;  /* 0x0000000300037211 */ /* 0x000fe200078fe2ff */
[----:B------:R-:W-:-:S03]  /*5e30*/  IMAD.MOV.U32 R0, RZ, RZ, RZ ;  /* 0x000000ffff007224 */ /* 0x000fc600078e00ff */
[----:B------:R-:W-:Y:S01]  /*5e40*/  VIMNMX R216, R216, R3, PT ;  /* 0x00000003d8d87248 */ /* 0x000fe20003fe0100 */
[----:B------:R-:W-:-:S03]  /*5e50*/  IMAD.MOV.U32 R3, RZ, RZ, RZ ;  /* 0x000000ffff037224 */ /* 0x000fc600078e00ff */
[----:B------:R-:W-:Y:S01]  /*5e60*/  ISETP.GE.AND P2, PT, R216, 0x1, PT ;  /* 0x00000001d800780c */ /* 0x000fe20003f46270 */
[----:B------:R-:W-:-:S12]  /*5e70*/  @P0 BRA `(.L_x_4909) ;  /* 0x00000000000c0947 */ /* 0x000fd80003800000 */
[----:B------:R-:W0:Y:S01]  /*5e80*/  FENCE.VIEW.ASYNC.G ;  /* 0x00000000000073c6 */ /* 0x000e220000000100 */
[----:B------:R-:W-:Y:S05]  /*5e90*/  WARPSYNC.ALL ;  /* 0x0000000000007948 */ /* 0x000fea0003800000 */
[----:B0-----:R-:W-:Y:S06]  /*5ea0*/  BAR.ARV 0xc, 0x180 ;  /* 0x0306000000007b1d */ /* 0x001fec0000002000 */
.L_x_4909:
        /* <DEDUP_REMOVED lines=10> */
.L_x_5166:
        /* <DEDUP_REMOVED lines=26> */
.L_x_4913:
[----:B------:R-:W-:Y:S05]  /*60f0*/  BSYNC B6 ;  /* 0x0000000000067941 */ /* 0x000fea0003800000 */
.L_x_4912:
        /* <DEDUP_REMOVED lines=12> */
.L_x_4917:
[----:B-1----:R1:W2:Y:S02]  /*61c0*/  SYNCS.PHASECHK.TRANS64.TRYWAIT P0, [R18+URZ+0x22800], R3 ;  /* 0x02280003120075a7 */ /* 0x0022a4000800017f */
[----:B--2---:R-:W-:Y:S05]  /*61d0*/  @!P0 NANOSLEEP.SYNCS 0x989680 ;  /* 0x009896800000895d */ /* 0x004fea0003900000 */
[----:B------:R-:W2:Y:S02]  /*61e0*/  @!P0 SYNCS.PHASECHK.TRANS64 P0, [R18+URZ+0x22800], R3 ;  /* 0x02280003120085a7 */ /* 0x000ea4000800007f */
[----:B--2---:R-:W-:Y:S05]  /*61f0*/  @!P0 BRA `(.L_x_4917) ;  /* 0xfffffffc00f08947 */ /* 0x004fea000383ffff */
.L_x_4916:
[----:B------:R-:W-:Y:S05]  /*6200*/  BSYNC B0 ;  /* 0x0000000000007941 */ /* 0x000fea0003800000 */
.L_x_4915:
[----:B------:R-:W-:Y:S05]  /*6210*/  BRA `(.L_x_4918) ;  /* 0x0000002c00747947 */ /* 0x000fea0003800000 */
.L_x_4914:
        /* <DEDUP_REMOVED lines=30> */
.L_x_4920:
[----:B------:R-:W-:Y:S05]  /*6400*/  BSYNC B6 ;  /* 0x0000000000067941 */ /* 0x000fea0003800000 */
.L_x_4919:
[----:B------:R-:W-:Y:S01]  /*6410*/  ULDC.U8 UR4, c[0x0][0x410] ;  /* 0x0001040000047ab9 */ /* 0x000fe20000000000 */
[----:B------:R-:W-:Y:S01]  /*6420*/  BSSY B0, `(.L_x_4921) ;  /* 0x00002b4000007945 */ /* 0x000fe20003800000 */
[----:B------:R-:W-:Y:S01]  /*6430*/  ISETP.NE.AND P0, PT, RZ, UR4, PT ;  /* 0x00000004ff007c0c */ /* 0x000fe2000bf05270 */
[----:B------:R-:W-:-:S12]  /*6440*/  IMAD.IADD R34, R22, 0x1, R210 ;  /* 0x0000000116227824 */ /* 0x000fd800078e02d2 */
[----:B------:R-:W-:Y:S05]  /*6450*/  @!P0 BRA `(.L_x_4922) ;  /* 0x0000001400948947 */ /* 0x000fea0003800000 */
[----:B------:R-:W0:Y:S01]  /*6460*/  LDC R10, c[0x0][0x448] ;  /* 0x00011200ff0a7b82 */ /* 0x000e220000000800 */
[----:B------:R-:W-:Y:S01]  /*6470*/  IMAD R3, R237, 0x40, R34 ;  /* 0x00000040ed037824 */ /* 0x000fe200078e0222 */
[----:B------:R-:W-:Y:S01]  /*6480*/  ULDC.64 UR4, c[0x0][0x3f8] ;  /* 0x0000fe0000047ab9 */ /* 0x000fe20000000a00 */
[----:B------:R-:W-:Y:S01]  /*6490*/  ULDC.64 UR6, c[0x0][0x408] ;  /* 0x0001020000067ab9 */ /* 0x000fe20000000a00 */
[----:B------:R-:W-:Y:S02]  /*64a0*/  IMAD.MOV.U32 R6, RZ, RZ, R24 ;  /* 0x000000ffff067224 */ /* 0x000fe400078e0018 */
        /* <DEDUP_REMOVED lines=29> */
.L_x_5172:
        /* <DEDUP_REMOVED lines=8> */
[----:B------:R-:W4:Y:S01]  /*6700*/  LDL R9, [R1+0x8] ;  /* 0x0000080001097983 */ /* 0x000f220000100800 */
        /* <DEDUP_REMOVED lines=8> */
[----:B------:R-:W-:Y:S02]  /*6790*/  CS2R R30, SRZ ;  /* 0x00000000001e7805 */ /* 0x000fe4000001ff00 */
[----:B------:R-:W-:Y:S01]  /*67a0*/  CS2R R24, SRZ ;  /* 0x0000000000187805 */ /* 0x000fe2000001ff00 */
[----:B------:R-:W-:Y:S01]  /*67b0*/  @!P2 IMAD.WIDE R10, R204, 0x2, R10 ;  /* 0x00000002cc0aa825 */ /* 0x000fe200078e020a */
[-C--:B------:R-:W-:Y:S02]  /*67c0*/  @!P3 IADD3 R26, P0, R0, R33.reuse, RZ ;  /* 0x00000021001ab210 */ /* 0x080fe40007f1e0ff */
[----:B----4-:R-:W-:Y:S01]  /*67d0*/  @!P3 IADD3 R32, P1, R14, R33, RZ ;  /* 0x000000210e20b210 */ /* 0x010fe20007f3e0ff */
[----:B------:R-:W-:Y:S01]  /*67e0*/  @!P2 IMAD.WIDE R12, R204, 0x2, R14 ;  /* 0x00000002cc0ca825 */ /* 0x000fe200078e020e */
[----:B------:R1:W5:Y:S04]  /*67f0*/  @!P2 LD.E.64 R28, desc[UR40][R10.64] ;  /* 0x000000280a1ca980 */ /* 0x000368000c101b00 */
[----:B------:R1:W5:Y:S01]  /*6800*/  @!P2 LD.E.64 R30, desc[UR40][R12.64] ;  /* 0x000000280c1ea980 */ /* 0x000362000c101b00 */
[----:B------:R-:W-:-:S05]  /*6810*/  @!P3 SHF.L.U64.HI R20, R207, 0x1, R9 ;  /* 0x00000001cf14b819 */ /* 0x000fca0000010209 */
[--C-:B------:R-:W-:Y:S02]  /*6820*/  @!P3 IMAD.X R27, R3, 0x1, R20.reuse, P0 ;  /* 0x00000001031bb824 */ /* 0x100fe400000e0614 */
[----:B------:R-:W-:Y:S01]  /*6830*/  @!P3 IMAD.X R33, R5, 0x1, R20, P1 ;  /* 0x000000010521b824 */ /* 0x000fe200008e0614 */
[----:B------:R-:W-:Y:S02]  /*6840*/  CS2R R20, SRZ ;  /* 0x0000000000147805 */ /* 0x000fe4000001ff00 */
[----:B------:R1:W5:Y:S04]  /*6850*/  @!P3 LD.E.64 R24, desc[UR40][R26.64] ;  /* 0x000000281a18b980 */ /* 0x000368000c101b00 */
[----:B------:R1:W5:Y:S02]  /*6860*/  @!P3 LD.E.64 R20, desc[UR40][R32.64] ;  /* 0x000000282014b980 */ /* 0x000364000c101b00 */
.L_x_4925:
[----:B------:R-:W-:Y:S05]  /*6870*/  BSYNC B1 ;  /* 0x0000000000017941 */ /* 0x000fea0003800000 */
.L_x_4924:
        /* <DEDUP_REMOVED lines=10> */
[----:B------:R-:W-:Y:S01]  /*6920*/  IMAD.MOV.U32 R5, RZ, RZ, R24 ;  /* 0x000000ffff057224 */ /* 0x000fe200078e0018 */
[----:B------:R-:W-:Y:S01]  /*6930*/  PRMT R39, R39, 0x5410, R0 ;  /* 0x0000541027277816 */ /* 0x000fe20000000000 */
[----:B------:R-:W-:-:S03]  /*6940*/  IMAD.MOV.U32 R9, RZ, RZ, R25 ;  /* 0x000000ffff097224 */ /* 0x000fc600078e0019 */
[----:B------:R-:W-:Y:S02]  /*6950*/  PRMT R43, R43, 0x5410, R5 ;  /* 0x000054102b2b7816 */ /* 0x000fe40000000005 */
[----:B------:R-:W-:Y:S01]  /*6960*/  PRMT R42, R9, 0x5410, R3 ;  /* 0x00005410092a7816 */ /* 0x000fe20000000003 */
[----:B------:R-:W-:Y:S06]  /*6970*/  BRA.DIV UR4, `(.L_x_4926) ;  /* 0x0000014204cc7947 */ /* 0x000fec000b800000 */
[----:B------:R1:W2:Y:S04]  /*6980*/  SHFL.IDX PT, R3, R6, 0x1, 0x1c1f ;  /* 0x003c1f0006037f89 */ /* 0x0002a800000e0000 */
[----:B------:R1:W3:Y:S04]  /*6990*/  SHFL.IDX PT, R0, R4, 0x1, 0x1c1f ;  /* 0x003c1f0004007f89 */ /* 0x0002e800000e0000 */
[----:B------:R1:W0:Y:S04]  /*69a0*/  SHFL.IDX PT, R5, R8, 0x1, 0x1c1f ;  /* 0x003c1f0008057f89 */ /* 0x00022800000e0000 */
[----:B----4-:R1:W4:Y:S02]  /*69b0*/  SHFL.IDX PT, R14, R7, 0x1, 0x1c1f ;  /* 0x003c1f00070e7f89 */ /* 0x01032400000e0000 */
.L_x_5178:
        /* <DEDUP_REMOVED lines=12> */
[----:B------:R-:W4:Y:S01]  /*6a80*/  LDL R15, [R1+0x8] ;  /* 0x00000800010f7983 */ /* 0x000f220000100800 */
[----:B------:R-:W-:Y:S01]  /*6a90*/  ULDC UR4, c[0x0][0x3f4] ;  /* 0x0000fd0000047ab9 */ /* 0x000fe20000000800 */
[----:B---3--:R-:W-:Y:S01]  /*6aa0*/  IMAD.MOV.U32 R6, RZ, RZ, R0 ;  /* 0x000000ffff067224 */ /* 0x008fe200078e0000 */
[----:B------:R-:W-:Y:S01]  /*6ab0*/  ISETP.GE.AND P3, PT, R207, UR4, PT ;  /* 0x00000004cf007c0c */ /* 0x000fe2000bf66270 */
[----:B--2---:R-:W-:Y:S01]  /*6ac0*/  IMAD.MOV.U32 R7, RZ, RZ, R3 ;  /* 0x000000ffff077224 */ /* 0x004fe200078e0003 */
[----:B------:R-:W-:Y:S02]  /*6ad0*/  ISETP.GE.AND P2, PT, R204, UR4, PT ;  /* 0x00000004cc007c0c */ /* 0x000fe4000bf46270 */
[----:B------:R-:W-:-:S09]  /*6ae0*/  CS2R R12, SRZ ;  /* 0x00000000000c7805 */ /* 0x000fd2000001ff00 */
[C---:B------:R-:W-:Y:S01]  /*6af0*/  @!P3 IMAD.SHL.U32 R9, R207.reuse, 0x2, RZ ;  /* 0x00000002cf09b824 */ /* 0x040fe200078e00ff */
[----:B------:R-:W-:Y:S02]  /*6b00*/  CS2R R26, SRZ ;  /* 0x00000000001a7805 */ /* 0x000fe4000001ff00 */
[----:B------:R-:W-:Y:S01]  /*6b10*/  CS2R R10, SRZ ;  /* 0x00000000000a7805 */ /* 0x000fe2000001ff00 */
[----:B------:R-:W-:Y:S01]  /*6b20*/  @!P2 IMAD.WIDE R6, R204, 0x2, R6 ;  /* 0x00000002cc06a825 */ /* 0x000fe200078e0206 */
[-C--:B------:R-:W-:Y:S02]  /*6b30*/  @!P3 IADD3 R32, P0, R0, R9.reuse, RZ ;  /* 0x000000090020b210 */ /* 0x080fe40007f1e0ff */
[----:B----4-:R-:W-:Y:S02]  /*6b40*/  @!P3 IADD3 R4, P1, R14, R9, RZ ;  /* 0x000000090e04b210 */ /* 0x010fe40007f3e0ff */
[----:B------:R0:W5:Y:S01]  /*6b50*/  @!P2 LD.E.64 R12, desc[UR40][R6.64] ;  /* 0x00000028060ca980 */ /* 0x000162000c101b00 */
[----:B------:R-:W-:Y:S01]  /*6b60*/  @!P3 SHF.L.U64.HI R8, R207, 0x1, R15 ;  /* 0x00000001cf08b819 */ /* 0x000fe2000001020f */
[----:B------:R-:W-:-:S04]  /*6b70*/  IMAD.MOV.U32 R15, RZ, RZ, R5 ;  /* 0x000000ffff0f7224 */ /* 0x000fc800078e0005 */
[--C-:B------:R-:W-:Y:S02]  /*6b80*/  @!P3 IMAD.X R33, R3, 0x1, R8.reuse, P0 ;  /* 0x000000010321b824 */ /* 0x100fe400000e0608 */
[----:B------:R-:W-:Y:S01]  /*6b90*/  @!P3 IMAD.X R5, R5, 0x1, R8, P1 ;  /* 0x000000010505b824 */ /* 0x000fe200008e0608 */
[----:B------:R-:W-:Y:S01]  /*6ba0*/  CS2R R8, SRZ ;  /* 0x0000000000087805 */ /* 0x000fe2000001ff00 */
[----:B------:R-:W-:Y:S01]  /*6bb0*/  @!P2 IMAD.WIDE R14, R204, 0x2, R14 ;  /* 0x00000002cc0ea825 */ /* 0x000fe200078e020e */
[----:B------:R0:W5:Y:S04]  /*6bc0*/  @!P3 LD.E.64 R10, desc[UR40][R32.64] ;  /* 0x00000028200ab980 */ /* 0x000168000c101b00 */
[----:B------:R0:W5:Y:S04]  /*6bd0*/  @!P2 LD.E.64 R26, desc[UR40][R14.64] ;  /* 0x000000280e1aa980 */ /* 0x000168000c101b00 */
[----:B------:R0:W5:Y:S02]  /*6be0*/  @!P3 LD.E.64 R8, desc[UR40][R4.64] ;  /* 0x000000280408b980 */ /* 0x000164000c101b00 */
.L_x_4928:
[----:B------:R-:W-:Y:S05]  /*6bf0*/  BSYNC B1 ;  /* 0x0000000000017941 */ /* 0x000fea0003800000 */
.L_x_4927:
[----:B------:R-:W1:Y:S01]  /*6c00*/  SYNCS.PHASECHK.TRANS64.TRYWAIT P0, [R18+URZ+0x22800], R35 ;  /* 0x02280023120075a7 */ /* 0x000e62000800017f */
[----:B--2---:R-:W-:Y:S01]  /*6c10*/  LOP3.LUT R3, R34, 0x1c0, RZ, 0xc0, !PT ;  /* 0x000001c022037812 */ /* 0x004fe200078ec0ff */
[----:B0----5:R-:W-:Y:S01]  /*6c20*/  IMAD.MOV.U32 R4, RZ, RZ, R26 ;  /* 0x000000ffff047224 */ /* 0x021fe200078e001a */
[----:B------:R-:W-:Y:S01]  /*6c30*/  VIADDMNMX R40, R37, -R210, 0x80, PT ;  /* 0x0000008025287446 */ /* 0x000fe200038009d2 */
[----:B------:R-:W-:Y:S01]  /*6c40*/  IMAD.MOV.U32 R5, RZ, RZ, R9 ;  /* 0x000000ffff057224 */ /* 0x000fe200078e0009 */
[----:B---3--:R-:W-:Y:S01]  /*6c50*/  LOP3.LUT R0, R3, 0x18, R16, 0xf8, !PT ;  /* 0x0000001803007812 */ /* 0x008fe200078ef810 */
[----:B------:R-:W-:Y:S01]  /*6c60*/  IMAD.MOV.U32 R6, RZ, RZ, R12 ;  /* 0x000000ffff067224 */ /* 0x000fe200078e000c */
[----:B------:R-:W-:Y:S01]  /*6c70*/  SHF.R.U32.HI R3, RZ, 0x3, R3 ;  /* 0x00000003ff037819 */ /* 0x000fe20000011603 */
[----:B------:R-:W-:Y:S01]  /*6c80*/  BSSY B1, `(.L_x_4929) ;  /* 0x0000014000017945 */ /* 0x000fe20003800000 */
[----:B------:R-:W-:Y:S01]  /*6c90*/  PRMT R43, R4, 0x7610, R43 ;  /* 0x00007610042b7816 */ /* 0x000fe2000000002b */
[----:B------:R-:W-:Y:S01]  /*6ca0*/  IMAD.MOV.U32 R4, RZ, RZ, R8 ;  /* 0x000000ffff047224 */ /* 0x000fe200078e0008 */
[----:B------:R-:W-:Y:S01]  /*6cb0*/  LOP3.LUT R3, R0, R3, RZ, 0x3c, !PT ;  /* 0x0000000300037212 */ /* 0x000fe200078e3cff */
[----:B------:R-:W-:Y:S01]  /*6cc0*/  IMAD.MOV.U32 R0, RZ, RZ, R27 ;  /* 0x000000ffff007224 */ /* 0x000fe200078e001b */
[----:B------:R-:W-:-:S02]  /*6cd0*/  PRMT R46, R46, 0x5410, R6 ;  /* 0x000054102e2e7816 */ /* 0x000fc40000000006 */
[----:B------:R-:W-:Y:S01]  /*6ce0*/  PRMT R45, R45, 0x5410, R4 ;  /* 0x000054102d2d7816 */ /* 0x000fe20000000004 */
[----:B------:R-:W-:Y:S01]  /*6cf0*/  IMAD R3, R214, 0x200, R3 ;  /* 0x00000200d6037824 */ /* 0x000fe200078e0203 */
[----:B------:R-:W-:Y:S01]  /*6d00*/  PRMT R44, R5, 0x5410, R0 ;  /* 0x00005410052c7816 */ /* 0x000fe20000000000 */
[----:B------:R-:W-:Y:S01]  /*6d10*/  IMAD.MOV.U32 R0, RZ, RZ, R13 ;  /* 0x000000ffff007224 */ /* 0x000fe200078e000d */
[----:B------:R-:W-:Y:S01]  /*6d20*/  LOP3.LUT P2, RZ, R234, 0x4, RZ, 0xc0, !PT ;  /* 0x00000004eaff7812 */ /* 0x000fe2000784c0ff */
[----:B------:R-:W-:Y:S01]  /*6d30*/  IMAD.MOV.U32 R4, RZ, RZ, R10 ;  /* 0x000000ffff047224 */ /* 0x000fe200078e000a */
[----:B------:R-:W-:Y:S01]  /*6d40*/  ISETP.GE.AND P1, PT, R22, R40, PT ;  /* 0x000000281600720c */ /* 0x000fe20003f26270 */
[----:B------:R-:W-:Y:S01]  /*6d50*/  IMAD R3, R3, 0x2, R18 ;  /* 0x0000000203037824 */ /* 0x000fe200078e0212 */
[----:B------:R-:W-:Y:S01]  /*6d60*/  PRMT R45, R0, 0x7610, R45 ;  /* 0x00007610002d7816 */ /* 0x000fe2000000002d */
[----:B------:R-:W-:Y:S01]  /*6d70*/  IMAD.MOV.U32 R5, RZ, RZ, R11 ;  /* 0x000000ffff057224 */ /* 0x000fe200078e000b */
[----:B------:R-:W-:Y:S01]  /*6d80*/  PRMT R46, R4, 0x7610, R46 ;  /* 0x00007610042e7816 */ /* 0x000fe2000000002e */
[----:B------:R-:W-:-:S02]  /*6d90*/  VIADD R4, R3, 0x18400 ;  /* 0x0001840003047836 */ /* 0x000fc40000000000 */
[----:B------:R-:W-:Y:S01]  /*6da0*/  VIADD R0, R3, 0x18440 ;  /* 0x0001844003007836 */ /* 0x000fe20000000000 */
[----:B-1----:R-:W-:Y:S06]  /*6db0*/  @!P0 BRA `(.L_x_4930) ;  /* 0x00000140002c8947 */ /* 0x002fec0003800000 */
.L_x_5179:
[----:B------:R-:W-:Y:S05]  /*6dc0*/  BSYNC B1 ;  /* 0x0000000000017941 */ /* 0x000fea0003800000 */
.L_x_4929:
        /* <DEDUP_REMOVED lines=20> */
[----:B------:R-:W-:Y:S02]  /*6f10*/  PRMT R33, R38, 0x5410, R33 ;  /* 0x0000541026217816 */ /* 0x000fe40000000021 */
[----:B------:R-:W-:Y:S02]  /*6f20*/  LOP3.LUT R31, R31, 0xffff0000, RZ, 0xc0, !PT ;  /* 0xffff00001f1f7812 */ /* 0x000fe400078ec0ff */
        /* <DEDUP_REMOVED lines=33> */
.L_x_4934:
[----:B------:R-:W-:Y:S05]  /*7140*/  BSYNC B2 ;  /* 0x0000000000027941 */ /* 0x000fea0003800000 */
.L_x_4933:
        /* <DEDUP_REMOVED lines=47> */
.L_x_4932:
[----:B------:R-:W-:Y:S05]  /*7440*/  BSYNC B1 ;  /* 0x0000000000017941 */ /* 0x000fea0003800000 */
.L_x_4931:
        /* <DEDUP_REMOVED lines=53> */
.L_x_4937:
[----:B------:R-:W-:Y:S05]  /*77a0*/  BSYNC B1 ;  /* 0x0000000000017941 */ /* 0x000fea0003800000 */
.L_x_4936:
[----:B------:R-:W-:Y:S05]  /*77b0*/  @P1 BRA `(.L_x_4935) ;  /* 0x0000001400e81947 */ /* 0x000fea0003800000 */
[----:B-1----:R-:W1:Y:S01]  /*77c0*/  LDS.128 R4, [R0+0x2000] ;  /* 0x0020000000047984 */ /* 0x002e620000000c00 */
[----:B------:R-:W-:Y:S02]  /*77d0*/  SHF.R.U32.HI R15, RZ, 0x10, R9 ;  /* 0x00000010ff0f7819 */ /* 0x000fe40000011609 */
[----:B------:R-:W-:Y:S02]  /*77e0*/  SHF.R.U32.HI R12, RZ, 0x10, R11 ;  /* 0x00000010ff0c7819 */ /* 0x000fe4000001160b */
[----:B------:R-:W-:Y:S02]  /*77f0*/  PRMT R15, R44, 0x5410, R15 ;  /* 0x000054102c0f7816 */ /* 0x000fe4000000000f */
[----:B------:R-:W-:Y:S02]  /*7800*/  PRMT R12, R47, 0x5432, R12 ;  /* 0x000054322f0c7816 */ /* 0x000fe4000000000c */
[----:B----4-:R-:W-:Y:S01]  /*7810*/  SHF.R.U64 R14, R8, 0x10, R9 ;  /* 0x00000010080e7819 */ /* 0x010fe20000001209 */
[C---:B------:R-:W-:Y:S01]  /*7820*/  IMAD.U32 R20, R15.reuse, 0x10000, RZ ;  /* 0x000100000f147824 */ /* 0x040fe200078e00ff */
[----:B------:R-:W-:Y:S01]  /*7830*/  SHF.R.U64 R3, R10, 0x10, R11 ;  /* 0x000000100a037819 */ /* 0x000fe2000000120b */
[----:B------:R-:W-:Y:S01]  /*7840*/  IMAD.U32 R13, R12, 0x10000, RZ ;  /* 0x000100000c0d7824 */ /* 0x000fe200078e00ff */
[----:B------:R-:W-:-:S02]  /*7850*/  LOP3.LUT R15, R15, 0xffff0000, RZ, 0xc0, !PT ;  /* 0xffff00000f0f7812 */ /* 0x000fc400078ec0ff */
[----:B------:R-:W-:Y:S02]  /*7860*/  LOP3.LUT R12, R12, 0xffff0000, RZ, 0xc0, !PT ;  /* 0xffff00000c0c7812 */ /* 0x000fe400078ec0ff */
[----:B------:R-:W-:Y:S02]  /*7870*/  PRMT R11, R46, 0x5410, R3 ;  /* 0x000054102e0b7816 */ /* 0x000fe40000000003 */
[----:B------:R-:W-:Y:S02]  /*7880*/  PRMT R14, R45, 0x5432, R14 ;  /* 0x000054322d0e7816 */ /* 0x000fe4000000000e */
[C---:B-1----:R-:W-:Y:S01]  /*7890*/  LOP3.LUT R9, R6.reuse, 0xffff0000, RZ, 0xc0, !PT ;  /* 0xffff000006097812 */ /* 0x042fe200078ec0ff */
[C---:B------:R-:W-:Y:S01]  /*78a0*/  IMAD.U32 R10, R7.reuse, 0x10000, RZ ;  /* 0x00010000070a7824 */ /* 0x040fe200078e00ff */
[----:B------:R-:W-:Y:S01]  /*78b0*/  LOP3.LUT R7, R7, 0xffff0000, RZ, 0xc0, !PT ;  /* 0xffff000007077812 */ /* 0x000fe200078ec0ff */
[----:B------:R-:W-:Y:S02]  /*78c0*/  IMAD.U32 R8, R6, 0x10000, RZ ;  /* 0x0001000006087824 */ /* 0x000fe400078e00ff */
[C---:B------:R-:W-:Y:S01]  /*78d0*/  FMUL.FTZ R21, R9.reuse, R20 ;  /* 0x0000001409157220 */ /* 0x040fe20000410000 */
[----:B------:R-:W-:Y:S01]  /*78e0*/  FMUL.FTZ R9, R9, R13 ;  /* 0x0000000d09097220 */ /* 0x000fe20000410000 */
[----:B------:R-:W-:Y:S01]  /*78f0*/  FMUL.FTZ R25, R7, R15 ;  /* 0x0000000f07197220 */ /* 0x000fe20000410000 */
[----:B------:R-:W-:-:S02]  /*7900*/  IMAD.U32 R3, R4, 0x10000, RZ ;  /* 0x0001000004037824 */ /* 0x000fc400078e00ff */
[C---:B------:R-:W-:Y:S01]  /*7910*/  FFMA.FTZ R21, R8.reuse, R13, -R21 ;  /* 0x0000000d08157223 */ /* 0x040fe20000010815 */
[----:B------:R-:W-:Y:S01]  /*7920*/  FFMA.FTZ R20, R8, R20, R9 ;  /* 0x0000001408147223 */ /* 0x000fe20000010009 */
[-C--:B------:R-:W-:Y:S01]  /*7930*/  FMUL.FTZ R9, R7, R12.reuse ;  /* 0x0000000c07097220 */ /* 0x080fe20000410000 */
[C---:B------:R-:W-:Y:S01]  /*7940*/  IMAD.U32 R6, R5.reuse, 0x10000, RZ ;  /* 0x0001000005067824 */ /* 0x040fe200078e00ff */
[----:B------:R-:W-:Y:S01]  /*7950*/  LOP3.LUT R4, R4, 0xffff0000, RZ, 0xc0, !PT ;  /* 0xffff000004047812 */ /* 0x000fe200078ec0ff */
[C---:B------:R-:W-:Y:S01]  /*7960*/  IMAD.U32 R8, R14.reuse, 0x10000, RZ ;  /* 0x000100000e087824 */ /* 0x040fe200078e00ff */
        /* <DEDUP_REMOVED lines=20> */
.L_x_4922:
[----:B------:R-:W0:Y:S01]  /*7ab0*/  LDC R8, c[0x0][0x448] ;  /* 0x00011200ff087b82 */ /* 0x000e220000000800 */
[----:B------:R-:W-:Y:S01]  /*7ac0*/  IMAD R3, R237, 0x40, R34 ;  /* 0x00000040ed037824 */ /* 0x000fe200078e0222 */
[----:B------:R-:W-:Y:S01]  /*7ad0*/  ULDC.64 UR4, c[0x0][0x3f8] ;  /* 0x0000fe0000047ab9 */ /* 0x000fe20000000a00 */
[----:B------:R-:W-:Y:S01]  /*7ae0*/  ULDC.64 UR6, c[0x0][0x408] ;  /* 0x0001020000067ab9 */ /* 0x000fe20000000a00 */
[----:B------:R-:W-:Y:S02]  /*7af0*/  IMAD.MOV.U32 R20, RZ, RZ, R24 ;  /* 0x000000ffff147224 */ /* 0x000fe400078e0018 */
[----:B------:R-:W-:Y:S02]  /*7b00*/  IMAD.MOV.U32 R21, RZ, RZ, R27 ;  /* 0x000000ffff157224 */ /* 0x000fe400078e001b */
[----:B------:R-:W-:Y:S01]  /*7b10*/  IMAD.MOV.U32 R4, RZ, RZ, R38 ;  /* 0x000000ffff047224 */ /* 0x000fe200078e0026 */
        /* <DEDUP_REMOVED lines=66> */
[----:B------:R-:W-:Y:S02]  /*7f40*/  IMAD.MOV.U32 R13, RZ, RZ, R4 ;  /* 0x000000ffff0d7224 */ /* 0x000fe400078e0004 */
[----:B------:R-:W-:Y:S01]  /*7f50*/  IMAD.MOV.U32 R15, RZ, RZ, R5 ;  /* 0x000000ffff0f7224 */ /* 0x000fe200078e0005 */
[----:B------:R-:W-:-:S02]  /*7f60*/  PRMT R21, R11, 0x5410, R12 ;  /* 0x000054100b157816 */ /* 0x000fc4000000000c */
[----:B------:R-:W-:Y:S02]  /*7f70*/  PRMT R9, R9, 0x5410, R13 ;  /* 0x0000541009097816 */ /* 0x000fe4000000000d */
[----:B012---:R-:W-:-:S07]  /*7f80*/  PRMT R42, R15, 0x7610, R42 ;  /* 0x000076100f2a7816 */ /* 0x007fce000000002a */
.L_x_5189:
        /* <DEDUP_REMOVED lines=23> */
.L_x_4940:
[----:B------:R-:W-:Y:S05]  /*8100*/  BSYNC B1 ;  /* 0x0000000000017941 */ /* 0x000fea0003800000 */
.L_x_4939:
        /* <DEDUP_REMOVED lines=20> */
.L_x_5190:
[----:B------:R-:W-:Y:S05]  /*8250*/  BSYNC B1 ;  /* 0x0000000000017941 */ /* 0x000fea0003800000 */
.L_x_4941:
[----:B------:R-:W-:Y:S04]  /*8260*/  BSSY B1, `(.L_x_4943) ;  /* 0x000006a000017945 */ /* 0x000fe80003800000 */
[----:B------:R-:W-:Y:S05]  /*8270*/  @P2 BRA `(.L_x_4944) ;  /* 0x0000000400a02947 */ /* 0x000fea0003800000 */
[----:B------:R-:W-:Y:S01]  /*8280*/  IMAD.SHL.U32 R0, R234, 0x40, RZ ;  /* 0x00000040ea007824 */ /* 0x000fe200078e00ff */
[----:B------:R-:W-:Y:S01]  /*8290*/  SHF.R.U64 R20, R40, 0x10, R41 ;  /* 0x0000001028147819 */ /* 0x000fe20000001229 */
[----:B------:R-:W-:Y:S01]  /*82a0*/  IMAD.IADD R8, R16, 0x1, R37 ;  /* 0x0000000110087824 */ /* 0x000fe200078e0225 */
[----:B------:R-:W-:Y:S02]  /*82b0*/  SHF.R.U32.HI R40, RZ, 0x10, R41 ;  /* 0x00000010ff287819 */ /* 0x000fe40000011629 */
[----:B-1----:R-:W-:Y:S02]  /*82c0*/  LOP3.LUT R11, R0, 0x1c0, RZ, 0xc0, !PT ;  /* 0x000001c0000b7812 */ /* 0x002fe400078ec0ff */
[----:B------:R-:W-:Y:S02]  /*82d0*/  SHF.R.U64 R41, R6, 0x10, R7 ;  /* 0x0000001006297819 */ /* 0x000fe40000001207 */
[----:B------:R-:W-:Y:S02]  /*82e0*/  SHF.R.U32.HI R13, RZ, 0x3, R11 ;  /* 0x00000003ff0d7819 */ /* 0x000fe4000001160b */
[----:B------:R-:W-:-:S02]  /*82f0*/  LOP3.LUT R8, R11, 0x38, R8, 0xf8, !PT ;  /* 0x000000380b087812 */ /* 0x000fc400078ef808 */
[----:B------:R-:W-:Y:S02]  /*8300*/  LOP3.LUT R0, R11, 0x38, R16, 0xf8, !PT ;  /* 0x000000380b007812 */ /* 0x000fe400078ef810 */
[-C--:B------:R-:W-:Y:S02]  /*8310*/  LOP3.LUT R11, R8, R13.reuse, RZ, 0x3c, !PT ;  /* 0x0000000d080b7212 */ /* 0x080fe400078e3cff */
[----:B------:R-:W-:Y:S02]  /*8320*/  LOP3.LUT R3, R0, R13, RZ, 0x3c, !PT ;  /* 0x0000000d00037212 */ /* 0x000fe400078e3cff */
[----:B------:R-:W-:Y:S01]  /*8330*/  SHF.R.U64 R0, R38, 0x10, R39 ;  /* 0x0000001026007819 */ /* 0x000fe20000001227 */
[----:B------:R-:W-:Y:S01]  /*8340*/  IMAD R11, R214, 0x200, R11 ;  /* 0x00000200d60b7824 */ /* 0x000fe200078e020b */
[----:B------:R-:W-:Y:S01]  /*8350*/  SHF.R.U64 R44, R4, 0x10, R5 ;  /* 0x00000010042c7819 */ /* 0x000fe20000001205 */
[----:B------:R-:W-:Y:S01]  /*8360*/  IMAD R3, R214, 0x200, R3 ;  /* 0x00000200d6037824 */ /* 0x000fe200078e0203 */
[----:B------:R-:W-:Y:S01]  /*8370*/  PRMT R41, R21, 0x5410, R41 ;  /* 0x0000541015297816 */ /* 0x000fe20000000029 */
[--C-:B------:R-:W-:Y:S01]  /*8380*/  IMAD R49, R11, 0x2, R18.reuse ;  /* 0x000000020b317824 */ /* 0x100fe200078e0212 */
[----:B------:R-:W-:Y:S01]  /*8390*/  SHF.R.U32.HI R43, RZ, 0x10, R7 ;  /* 0x00000010ff2b7819 */ /* 0x000fe20000011607 */
        /* <DEDUP_REMOVED lines=8> */
[----:B------:R-:W-:Y:S02]  /*8420*/  SHF.R.U32.HI R45, RZ, 0x10, R5 ;  /* 0x00000010ff2d7819 */ /* 0x000fe40000011605 */
[----:B------:R-:W-:-:S02]  /*8430*/  PRMT R40, R10, 0x5410, R3 ;  /* 0x000054100a287816 */ /* 0x000fc40000000003 */
[----:B------:R-:W-:Y:S01]  /*8440*/  PRMT R43, R21, 0x5432, R43 ;  /* 0x00005432152b7816 */ /* 0x000fe2000000002b */
[----:B------:R-:W-:Y:S01]  /*8450*/  IMAD.U32 R21, R20, 0x10000, RZ ;  /* 0x0001000014157824 */ /* 0x000fe200078e00ff */
[----:B------:R-:W-:Y:S02]  /*8460*/  PRMT R45, R42, 0x5410, R45 ;  /* 0x000054102a2d7816 */ /* 0x000fe4000000002d */
[----:B------:R-:W-:Y:S02]  /*8470*/  LOP3.LUT R42, R41, 0xffff0000, RZ, 0xc0, !PT ;  /* 0xffff0000292a7812 */ /* 0x000fe400078ec0ff */
[----:B------:R-:W-:Y:S01]  /*8480*/  LOP3.LUT R20, R20, 0xffff0000, RZ, 0xc0, !PT ;  /* 0xffff000014147812 */ /* 0x000fe200078ec0ff */
[C---:B-1----:R-:W-:Y:S01]  /*8490*/  IMAD.U32 R8, R32.reuse, 0x10000, RZ ;  /* 0x0001000020087824 */ /* 0x042fe200078e00ff */
[----:B------:R-:W-:Y:S01]  /*84a0*/  LOP3.LUT R9, R32, 0xffff0000, RZ, 0xc0, !PT ;  /* 0xffff000020097812 */ /* 0x000fe200078ec0ff */
[C---:B------:R-:W-:Y:S01]  /*84b0*/  IMAD.U32 R10, R33.reuse, 0x10000, RZ ;  /* 0x00010000210a7824 */ /* 0x040fe200078e00ff */
[----:B------:R-:W-:Y:S01]  /*84c0*/  LOP3.LUT R32, R33, 0xffff0000, RZ, 0xc0, !PT ;  /* 0xffff000021207812 */ /* 0x000fe200078ec0ff */
[----:B------:R-:W-:Y:S01]  /*84d0*/  IMAD.U32 R33, R41, 0x10000, RZ ;  /* 0x0001000029217824 */ /* 0x000fe200078e00ff */
[C---:B0-----:R-:W-:Y:S01]  /*84e0*/  LOP3.LUT R3, R12.reuse, 0xffff0000, RZ, 0xc0, !PT ;  /* 0xffff00000c037812 */ /* 0x041fe200078ec0ff */
[----:B------:R-:W-:Y:S01]  /*84f0*/  IMAD.U32 R0, R12, 0x10000, RZ ;  /* 0x000100000c007824 */ /* 0x000fe200078e00ff */
[C---:B------:R-:W-:Y:S01]  /*8500*/  LOP3.LUT R12, R13.reuse, 0xffff0000, RZ, 0xc0, !PT ;  /* 0xffff00000d0c7812 */ /* 0x040fe200078ec0ff */
[----:B------:R-:W-:Y:S01]  /*8510*/  FMUL.FTZ R47, R8, R33 ;  /* 0x00000021082f7220 */ /* 0x000fe20000410000 */
[----:B------:R-:W-:Y:S01]  /*8520*/  IMAD.U32 R4, R13, 0x10000, RZ ;  /* 0x000100000d047824 */ /* 0x000fe200078e00ff */
[C---:B------:R-:W-:Y:S01]  /*8530*/  LOP3.LUT R6, R14.reuse, 0xffff0000, RZ, 0xc0, !PT ;  /* 0xffff00000e067812 */ /* 0x040fe200078ec0ff */
[----:B------:R-:W-:Y:S01]  /*8540*/  IMAD.U32 R5, R14, 0x10000, RZ ;  /* 0x000100000e057824 */ /* 0x000fe200078e00ff */
[C---:B------:R-:W-:Y:S01]  /*8550*/  LOP3.LUT R14, R15.reuse, 0xffff0000, RZ, 0xc0, !PT ;  /* 0xffff00000f0e7812 */ /* 0x040fe200078ec0ff */
[----:B------:R-:W-:Y:S01]  /*8560*/  IMAD.U32 R7, R15, 0x10000, RZ ;  /* 0x000100000f077824 */ /* 0x000fe200078e00ff */
[C---:B------:R-:W-:Y:S01]  /*8570*/  LOP3.LUT R13, R34.reuse, 0xffff0000, RZ, 0xc0, !PT ;  /* 0xffff0000220d7812 */ /* 0x040fe200078ec0ff */
[----:B------:R-:W-:-:S02]  /*8580*/  IMAD.U32 R11, R34, 0x10000, RZ ;  /* 0x00010000220b7824 */ /* 0x000fc400078e00ff */
[-C--:B------:R-:W-:Y:S01]  /*8590*/  FMUL.FTZ R41, R8, R21.reuse ;  /* 0x0000001508297220 */ /* 0x080fe20000410000 */
[C---:B------:R-:W-:Y:S01]  /*85a0*/  IMAD.U32 R15, R35.reuse, 0x10000, RZ ;  /* 0x00010000230f7824 */ /* 0x040fe200078e00ff */
[----:B------:R-:W-:Y:S01]  /*85b0*/  LOP3.LUT R34, R35, 0xffff0000, RZ, 0xc0, !PT ;  /* 0xffff000023227812 */ /* 0x000fe200078ec0ff */
[----:B------:R-:W-:Y:S01]  /*85c0*/  FFMA.FTZ R47, R0, R21, -R47 ;  /* 0x00000015002f7223 */ /* 0x000fe2000001082f */
[----:B------:R-:W-:Y:S02]  /*85d0*/  IMAD.U32 R35, R43, 0x10000, RZ ;  /* 0x000100002b237824 */ /* 0x000fe400078e00ff */
[C---:B------:R-:W-:Y:S01]  /*85e0*/  FMUL.FTZ R8, R9.reuse, R42 ;  /* 0x0000002a09087220 */ /* 0x040fe20000410000 */
[----:B------:R-:W-:Y:S02]  /*85f0*/  IMAD.U32 R21, R38, 0x10000, RZ ;  /* 0x0001000026157824 */ /* 0x000fe400078e00ff */
[----:B------:R-:W-:Y:S01]  /*8600*/  FFMA.FTZ R41, R0, R33, R41 ;  /* 0x0000002100297223 */ /* 0x000fe20000010029 */
[-C--:B------:R-:W-:Y:S01]  /*8610*/  FMUL.FTZ R0, R9, R20.reuse ;  /* 0x0000001409007220 */ /* 0x080fe20000410000 */
[----:B------:R-:W-:Y:S01]  /*8620*/  FFMA.FTZ R20, R3, R20, -R8 ;  /* 0x0000001403147223 */ /* 0x000fe20000010808 */
[C---:B------:R-:W-:Y:S01]  /*8630*/  FMUL.FTZ R9, R10.reuse, R35 ;  /* 0x000000230a097220 */ /* 0x040fe20000410000 */
[----:B------:R-:W-:Y:S01]  /*8640*/  LOP3.LUT R43, R43, 0xffff0000, RZ, 0xc0, !PT ;  /* 0xffff00002b2b7812 */ /* 0x000fe200078ec0ff */
[----:B------:R-:W-:Y:S01]  /*8650*/  FMUL.FTZ R10, R10, R21 ;  /* 0x000000150a0a7220 */ /* 0x000fe20000410000 */
[----:B------:R-:W-:-:S02]  /*8660*/  IMAD.U32 R8, R44, 0x10000, RZ ;  /* 0x000100002c087824 */ /* 0x000fc400078e00ff */
[----:B------:R-:W-:Y:S01]  /*8670*/  FFMA.FTZ R42, R3, R42, R0 ;  /* 0x0000002a032a7223 */ /* 0x000fe20000010000 */
[----:B------:R-:W-:Y:S01]  /*8680*/  LOP3.LUT R3, R38, 0xffff0000, RZ, 0xc0, !PT ;  /* 0xffff000026037812 */ /* 0x000fe200078ec0ff */
[C---:B------:R-:W-:Y:S01]  /*8690*/  FFMA.FTZ R9, R4.reuse, R21, -R9 ;  /* 0x0000001504097223 */ /* 0x040fe20000010809 */
[----:B------:R-:W-:Y:S01]  /*86a0*/  FFMA.FTZ R35, R4, R35, R10 ;  /* 0x0000002304237223 */ /* 0x000fe2000001000a */
[----:B------:R-:W-:Y:S02]  /*86b0*/  IMAD.U32 R0, R39, 0x10000, RZ ;  /* 0x0001000027007824 */ /* 0x000fe400078e00ff */
[----:B------:R-:W-:Y:S01]  /*86c0*/  FMUL.FTZ R38, R11, R8 ;  /* 0x000000080b267220 */ /* 0x000fe20000410000 */
[C---:B------:R-:W-:Y:S01]  /*86d0*/  FMUL.FTZ R21, R32.reuse, R43 ;  /* 0x0000002b20157220 */ /* 0x040fe20000410000 */
[----:B------:R-:W-:Y:S02]  /*86e0*/  IMAD.U32 R10, R45, 0x10000, RZ ;  /* 0x000100002d0a7824 */ /* 0x000fe400078e00ff */
[----:B------:R-:W-:Y:S01]  /*86f0*/  FMUL.FTZ R33, R32, R3 ;  /* 0x0000000320217220 */ /* 0x000fe20000410000 */
[----:B------:R-:W-:-:S02]  /*8700*/  IMAD.U32 R4, R40, 0x10000, RZ ;  /* 0x0001000028047824 */ /* 0x000fc400078e00ff */
[-C--:B------:R-:W-:Y:S01]  /*8710*/  FMUL.FTZ R11, R11, R0.reuse ;  /* 0x000000000b0b7220 */ /* 0x080fe20000410000 */
[----:B------:R-:W-:Y:S01]  /*8720*/  FFMA.FTZ R38, R5, R0, -R38 ;  /* 0x0000000005267223 */ /* 0x000fe20000010826 */
[----:B------:R-:W-:Y:S01]  /*8730*/  LOP3.LUT R44, R44, 0xffff0000, RZ, 0xc0, !PT ;  /* 0xffff00002c2c7812 */ /* 0x000fe200078ec0ff */
[----:B------:R-:W-:Y:S01]  /*8740*/  FFMA.FTZ R32, R12, R3, -R21 ;  /* 0x000000030c207223 */ /* 0x000fe20000010815 */
[C---:B------:R-:W-:Y:S01]  /*8750*/  FMUL.FTZ R46, R15.reuse, R10 ;  /* 0x0000000a0f2e7220 */ /* 0x040fe20000410000 */
[----:B------:R-:W-:Y:S01]  /*8760*/  FMUL.FTZ R0, R15, R4 ;  /* 0x000000040f007220 */ /* 0x000fe20000410000 */
[----:B------:R-:W-:Y:S01]  /*8770*/  LOP3.LUT R39, R39, 0xffff0000, RZ, 0xc0, !PT ;  /* 0xffff000027277812 */ /* 0x000fe200078ec0ff */
[----:B------:R-:W-:Y:S01]  /*8780*/  FFMA.FTZ R11, R5, R8, R11 ;  /* 0x00000008050b7223 */ /* 0x000fe2000001000b */
[----:B------:R-:W-:Y:S01]  /*8790*/  LOP3.LUT R45, R45, 0xffff0000, RZ, 0xc0, !PT ;  /* 0xffff00002d2d7812 */ /* 0x000fe200078ec0ff */
[C---:B------:R-:W-:Y:S01]  /*87a0*/  FFMA.FTZ R46, R7.reuse, R4, -R46 ;  /* 0x00000004072e7223 */ /* 0x040fe2000001082e */
[----:B------:R-:W-:Y:S01]  /*87b0*/  LOP3.LUT R3, R40, 0xffff0000, RZ, 0xc0, !PT ;  /* 0xffff000028037812 */ /* 0x000fe200078ec0ff */
[----:B------:R-:W-:Y:S01]  /*87c0*/  FFMA.FTZ R0, R7, R10, R0 ;  /* 0x0000000a07007223 */ /* 0x000fe20000010000 */
[CC--:B------:R-:W-:Y:S01]  /*87d0*/  FMUL.FTZ R5, R13.reuse, R44.reuse ;  /* 0x0000002c0d057220 */ /* 0x0c0fe20000410000 */
[----:B------:R-:W-:Y:S01]  /*87e0*/  FMUL.FTZ R13, R13, R39 ;  /* 0x000000270d0d7220 */ /* 0x000fe20000410000 */
[C---:B------:R-:W-:Y:S01]  /*87f0*/  FMUL.FTZ R7, R34.reuse, R45 ;  /* 0x0000002d22077220 */ /* 0x040fe20000410000 */
[----:B------:R-:W-:Y:S01]  /*8800*/  FMUL.FTZ R34, R34, R3 ;  /* 0x0000000322227220 */ /* 0x000fe20000410000 */
        /* <DEDUP_REMOVED lines=15> */
.L_x_4944:
[----:B------:R-:W-:Y:S05]  /*8900*/  BSYNC B1 ;  /* 0x0000000000017941 */ /* 0x000fea0003800000 */
.L_x_4943:
        /* <DEDUP_REMOVED lines=12> */
[--C-:B------:R-:W-:Y:S02]  /*89d0*/  SHF.R.U64 R30, R24, 0x10, R25.reuse ;  /* 0x00000010181e7819 */ /* 0x100fe40000001219 */
[----:B------:R-:W-:Y:S02]  /*89e0*/  SHF.R.U32.HI R32, RZ, 0x10, R25 ;  /* 0x00000010ff207819 */ /* 0x000fe40000011619 */
[----:B------:R-:W-:Y:S02]  /*89f0*/  PRMT R30, R50, 0x5432, R30 ;  /* 0x00005432321e7816 */ /* 0x000fe4000000001e */
[----:B------:R-:W-:-:S02]  /*8a00*/  SHF.R.U32.HI R0, RZ, 0x10, R29 ;  /* 0x00000010ff007819 */ /* 0x000fc4000001161d */
[----:B------:R-:W-:Y:S02]  /*8a10*/  PRMT R25, R53, 0x5432, R12 ;  /* 0x0000543235197816 */ /* 0x000fe4000000000c */
[----:B------:R-:W-:Y:S01]  /*8a20*/  SHF.R.U32.HI R29, RZ, 0x10, R31 ;  /* 0x00000010ff1d7819 */ /* 0x000fe2000001161f */
[----:B------:R-:W-:Y:S01]  /*8a30*/  IMAD.U32 R31, R30, 0x10000, RZ ;  /* 0x000100001e1f7824 */ /* 0x000fe200078e00ff */
[----:B------:R-:W-:Y:S02]  /*8a40*/  PRMT R32, R51, 0x5432, R32 ;  /* 0x0000543233207816 */ /* 0x000fe40000000020 */
[--C-:B------:R-:W-:Y:S02]  /*8a50*/  SHF.R.U32.HI R35, RZ, 0x10, R27.reuse ;  /* 0x00000010ff237819 */ /* 0x100fe4000001161b */
[----:B------:R-:W-:Y:S01]  /*8a60*/  SHF.R.U64 R34, R26, 0x10, R27 ;  /* 0x000000101a227819 */ /* 0x000fe2000000121b */
[----:B------:R-:W-:Y:S01]  /*8a70*/  IMAD.U32 R26, R25, 0x10000, RZ ;  /* 0x00010000191a7824 */ /* 0x000fe200078e00ff */
[----:B------:R-:W-:Y:S01]  /*8a80*/  PRMT R27, R54, 0x5432, R0 ;  /* 0x00005432361b7816 */ /* 0x000fe20000000000 */
[----:B------:R-:W-:Y:S01]  /*8a90*/  IMAD.U32 R33, R32, 0x10000, RZ ;  /* 0x0001000020217824 */ /* 0x000fe200078e00ff */
[----:B------:R-:W-:-:S02]  /*8aa0*/  PRMT R35, R50, 0x5410, R35 ;  /* 0x0000541032237816 */ /* 0x000fc40000000023 */
        /* <DEDUP_REMOVED lines=14> */
[----:B------:R-:W-:Y:S01]  /*8b90*/  IMAD.U32 R21, R10, 0x10000, RZ ;  /* 0x000100000a157824 */ /* 0x000fe200078e00ff */
[----:B------:R-:W-:-:S03]  /*8ba0*/  PRMT R28, R13, 0x5432, R28 ;  /* 0x000054320d1c7816 */ /* 0x000fc6000000001c */
        /* <DEDUP_REMOVED lines=59> */
.L_x_4935:
[----:B------:R-:W-:Y:S05]  /*8f60*/  BSYNC B0 ;  /* 0x0000000000007941 */ /* 0x000fea0003800000 */
.L_x_4921:
        /* <DEDUP_REMOVED lines=8> */
.L_x_4918:
        /* <DEDUP_REMOVED lines=8> */
.L_x_4945:
[----:B------:R-:W-:Y:S01]  /*9070*/  IMAD R21, R19, 0x8, R18 ;  /* 0x0000000813157824 */ /* 0x000fe200078e0212 */
[----:B------:R-:W-:-:S04]  /*9080*/  SHF.L.U32 R72, R23, 0x1f, RZ ;  /* 0x0000001f17487819 */ /* 0x000fc800000006ff */
[----:B------:R2:W0:Y:S01]  /*9090*/  SYNCS.PHASECHK.TRANS64.TRYWAIT P2, [R21+URZ+0x22830], R72 ;  /* 0x02283048150075a7 */ /* 0x000422000804017f */
[----:B------:R-:W-:Y:S05]  /*90a0*/  @!P0 BRA `(.L_x_4946) ;  /* 0x0000000000048947 */ /* 0x000fea0003800000 */
[----:B------:R-:W-:Y:S01]  /*90b0*/  BPT.TRAP 0x1 ;  /* 0x000000040000795c */ /* 0x000fe20000300000 */
.L_x_4946:
[----:B0--3--:R-:W0:Y:S01]  /*90c0*/  S2R R3, SR_TID.X ;  /* 0x0000000000037919 */ /* 0x009e220000002100 */
[----:B------:R-:W-:-:S05]  /*90d0*/  VIADD R0, R18, 0x1c400 ;  /* 0x0001c40012007836 */ /* 0x000fca0000000000 */
[----:B------:R-:W-:-:S04]  /*90e0*/  SHF.R.U32.HI R0, RZ, 0x4, R0 ;  /* 0x00000004ff007819 */ /* 0x000fc80000011600 */
[----:B------:R-:W-:Y:S02]  /*90f0*/  LOP3.LUT R0, R0, 0x3fff, RZ, 0xc0, !PT ;  /* 0x00003fff00007812 */ /* 0x000fe400078ec0ff */
[----:B0-----:R-:W-:-:S04]  /*9100*/  LOP3.LUT R3, R3, 0x7f, RZ, 0xc0, !PT ;  /* 0x0000007f03037812 */ /* 0x001fc800078ec0ff */
[----:B------:R-:W-:Y:S01]  /*9110*/  ISETP.NE.AND P1, PT, R3, RZ, PT ;  /* 0x000000ff0300720c */ /* 0x000fe20003f25270 */
[----:B------:R-:W-:-:S12]  /*9120*/  @P2 BRA `(.L_x_4947) ;  /* 0x0000000000082947 */ /* 0x000fd80003800000 */
[----:B------:R-:W0:Y:S02]  /*9130*/  SYNCS.PHASECHK.TRANS64.TRYWAIT P2, [R21+URZ+0x22830], R72 ;  /* 0x02283048150075a7 */ /* 0x000e24000804017f */
[----:B0-----:R-:W-:Y:S05]  /*9140*/  @!P2 BRA `(.L_x_4948) ;  /* 0x0000012000d8a947 */ /* 0x001fea0003800000 */
.L_x_4947:
[----:B------:R-:W-:Y:S05]  /*9150*/  WARPSYNC.ALL ;  /* 0x0000000000007948 */ /* 0x000fea0003800000 */
[----:B------:R-:W-:-:S05]  /*9160*/  LOP3.LUT R20, R0, 0x10000, RZ, 0xfc, !PT ;  /* 0x0001000000147812 */ /* 0x000fca00078efcff */
[----:B------:R-:W-:Y:S01]  /*9170*/  IMAD R4, R19, 0x300, R20 ;  /* 0x0000030013047824 */ /* 0x000fe200078e0214 */
[----:B------:R-:W-:Y:S01]  /*9180*/  LOP3.LUT R6, R36, 0x10000, RZ, 0xfc, !PT ;  /* 0x0001000024067812 */ /* 0x000fe200078efcff */
[----:B------:R-:W-:Y:S01]  /*9190*/  IMAD.MOV.U32 R5, RZ, RZ, 0x40000040 ;  /* 0x40000040ff057424 */ /* 0x000fe200078e00ff */
[----:B------:R-:W3:Y:S01]  /*91a0*/  LDL.LU R3, [R1+0x4] ;  /* 0x0000040001037983 */ /* 0x000ee20000300800 */
[----:B------:R-:W-:Y:S01]  /*91b0*/  IMAD.MOV.U32 R7, RZ, RZ, 0x40000040 ;  /* 0x40000040ff077424 */ /* 0x000fe200078e00ff */
[C---:B------:R-:W-:Y:S01]  /*91c0*/  R2UR UR6, R4.reuse ;  /* 0x00000000040672ca */ /* 0x040fe200000e0000 */
[----:B-----5:R-:W-:Y:S01]  /*91d0*/  WARPGROUP.ARRIVE ;  /* 0x00000000000079c5 */ /* 0x020fe20000000000 */
[----:B------:R-:W-:Y:S01]  /*91e0*/  R2UR UR7, R5 ;  /* 0x00000000050772ca */ /* 0x000fe200000e0000 */
[----:B------:R-:W-:Y:S01]  /*91f0*/  VIADD R8, R4, 0x2 ;  /* 0x0000000204087836 */ /* 0x000fe20000000000 */
[C---:B------:R-:W-:Y:S01]  /*9200*/  R2UR UR4, R6.reuse ;  /* 0x00000000060472ca */ /* 0x040fe200000e0000 */
[C---:B----4-:R-:W-:Y:S01]  /*9210*/  VIADD R14, R6.reuse, 0x2 ;  /* 0x00000002060e7836 */ /* 0x050fe20000000000 */
[----:B------:R-:W-:Y:S01]  /*9220*/  R2UR UR5, R7 ;  /* 0x00000000070572ca */ /* 0x000fe200000e0000 */
[----:B------:R-:W-:Y:S01]  /*9230*/  IMAD.MOV.U32 R9, RZ, RZ, 0x40000040 ;  /* 0x40000040ff097424 */ /* 0x000fe200078e00ff */
[----:B------:R-:W4:Y:S01]  /*9240*/  LDC R0, c[0x0][0x448] ;  /* 0x00011200ff007b82 */ /* 0x000f220000000800 */
[----:B------:R-:W-:Y:S01]  /*9250*/  IMAD.MOV.U32 R15, RZ, RZ, 0x40000040 ;  /* 0x40000040ff0f7424 */ /* 0x000fe200078e00ff */
[----:B------:R-:W0:Y:S01]  /*9260*/  S2R R74, SR_TID.X ;  /* 0x00000000004a7919 */ /* 0x000e220000002100 */
[----:B------:R-:W-:-:S02]  /*9270*/  VIADD R12, R6, 0x4 ;  /* 0x00000004060c7836 */ /* 0x000fc40000000000 */
[----:B------:R-:W-:Y:S02]  /*9280*/  IMAD.MOV.U32 R13, RZ, RZ, 0x40000040 ;  /* 0x40000040ff0d7424 */ /* 0x000fe400078e00ff */
[----:B------:R-:W-:Y:S02]  /*9290*/  VIADD R10, R6, 0x6 ;  /* 0x00000006060a7836 */ /* 0x000fe40000000000 */
[----:B------:R-:W-:Y:S02]  /*92a0*/  IMAD.MOV.U32 R5, RZ, RZ, 0x40000040 ;  /* 0x40000040ff057424 */ /* 0x000fe400078e00ff */
        /* <DEDUP_REMOVED lines=8> */
[----:B------:R-:W-:Y:S01]  /*9330*/  IMAD.MOV.U32 R11, RZ, RZ, 0x40000040 ;  /* 0x40000040ff0b7424 */ /* 0x000fe200078e00ff */
[----:B----4-:R-:W-:Y:S01]  /*9340*/  ISETP.NE.AND P2, PT, R0, 0x1, PT ;  /* 0x000000010000780c */ /* 0x010fe20003f45270 */
[----:B------:R-:W-:Y:S01]  /*9350*/  IMAD.IADD R0, R217, 0x1, R210 ;  /* 0x00000001d9007824 */ /* 0x000fe200078e02d2 */
[----:B0-----:R-:W-:-:S04]  /*9360*/  SHF.R.U32.HI R74, RZ, 0x7, R74 ;  /* 0x00000007ff4a7819 */ /* 0x001fc8000001164a */
[----:B------:R-:W-:Y:S01]  /*9370*/  IADD3 R176, -R74, 0xb, RZ ;  /* 0x0000000b4ab07810 */ /* 0x000fe20007ffe1ff */
        /* <DEDUP_REMOVED lines=11> */
[----:B------:R-:W-:Y:S01]  /*9430*/  R2UR UR7, R5 ;  /* 0x00000000050772ca */ /* 0x000fe200000e0000 */
[----:B------:R-:W0:Y:S01]  /*9440*/  @P2 LDC R4, c[0x0][0x450] ;  /* 0x00011400ff042b82 */ /* 0x000e220000000800 */
[----:B------:R-:W-:Y:S02]  /*9450*/  R2UR UR4, R10 ;  /* 0x000000000a0472ca */ /* 0x000fe400000e0000 */
[----:B------:R-:W-:Y:S02]  /*9460*/  R2UR UR5, R11 ;  /* 0x000000000b0572ca */ /* 0x000fe400000e0000 */
[----:B---3--:R-:W-:-:S04]  /*9470*/  LOP3.LUT R3, R3, 0xfff7ffff, RZ, 0xc0, !PT ;  /* 0xfff7ffff03037812 */ /* 0x008fc800078ec0ff */
[----:B------:R-:W-:-:S05]  /*9480*/  @P2 LOP3.LUT R3, R3, 0x80000, RZ, 0xfc, !PT ;  /* 0x0008000003032812 */ /* 0x000fca00078efcff */
[----:B------:R3:W-:Y:S02]  /*9490*/  STL [R1+0x4], R3 ;  /* 0x0000040301007387 */ /* 0x0007e40000100800 */
[----:B---3--:R-:W3:Y:S01]  /*94a0*/  @P2 LDC R3, c[0x0][0x44c] ;  /* 0x00011300ff032b82 */ /* 0x008ee20000000800 */
[----:B------:R-:W-:Y:S02]  /*94b0*/  WARPGROUP.DEPBAR.LE gsb0, 0x0 ;  /* 0x00008000000079c5 */ /* 0x000fe40000010000 */
[----:B------:R-:W-:Y:S01]  /*94c0*/  WARPGROUP.ARRIVE ;  /* 0x00000000000079c5 */ /* 0x000fe20000000000 */
[----:B---3--:R-:W-:-:S05]  /*94d0*/  @P2 IMAD.HI.U32 R3, R0, R3, RZ ;  /* 0x0000000300032227 */ /* 0x008fca00078e00ff */
[----:B------:R-:W-:Y:S01]  /*94e0*/  HGMMA.64x96x16.F32.BF16 R24, gdesc[UR4], R24, gsb0 ;  /* 0x01600000041879f0 */ /* 0x000fe20008001818 */
[----:B0-----:R-:W-:Y:S01]  /*94f0*/  @P2 SHF.R.U32.HI R0, RZ, R4, R3 ;  /* 0x00000004ff002219 */ /* 0x001fe20000011603 */
[----:B------:R-:W-:Y:S01]  /*9500*/  IMAD R3, R216, -0x60, R213 ;  /* 0xffffffa0d8037824 */ /* 0x000fe200078e02d5 */
[----:B------:R-:W-:-:S03]  /*9510*/  ULDC UR4, c[0x0][0x988] ;  /* 0x0002620000047ab9 */ /* 0x000fc60000000800 */
[----:B------:R-:W0:Y:S01]  /*9520*/  SHFL.IDX PT, R5, R0, 0x1, 0x1c1f ;  /* 0x003c1f0000057f89 */ /* 0x000e2200000e0000 */
[----:B------:R-:W-:-:S03]  /*9530*/  VIADD R3, R3, 0x60 ;  /* 0x0000006003037836 */ /* 0x000fc60000000000 */
[----:B------:R-:W3:Y:S01]  /*9540*/  SHFL.IDX PT, R0, R0, RZ, 0x1c1f ;  /* 0x001c1fff00007589 */ /* 0x000ee200000e0000 */
[----:B------:R-:W-:-:S05]  /*9550*/  IMAD R4, R218, -0x2, R3 ;  /* 0xfffffffeda047824 */ /* 0x000fca00078e0203 */
[----:B------:R-:W-:-:S04]  /*9560*/  IADD3 R3, -R211, 0x1, R4 ;  /* 0x00000001d3037810 */ /* 0x000fc80007ffe104 */
[----:B0-----:R-:W-:-:S04]  /*9570*/  VIADDMNMX R5, R5, R3, R4, PT ;  /* 0x0000000305057246 */ /* 0x001fc80003800104 */
[C---:B------:R-:W-:Y:S02]  /*9580*/  ISETP.GT.AND P3, PT, R5.reuse, RZ, PT ;  /* 0x000000ff0500720c */ /* 0x040fe40003f64270 */
[C---:B------:R-:W-:Y:S02]  /*9590*/  ISETP.GT.AND P4, PT, R5.reuse, 0x1, PT ;  /* 0x000000010500780c */ /* 0x040fe40003f84270 */
[----:B------:R-:W-:Y:S02]  /*95a0*/  ISETP.GT.AND P2, PT, R5, 0x8, PT ;  /* 0x000000080500780c */ /* 0x000fe40003f44270 */
[----:B---3--:R-:W-:Y:S01]  /*95b0*/  VIADDMNMX R3, R0, R3, R4, PT ;  /* 0x0000000300037246 */ /* 0x008fe20003800104 */
[----:B------:R-:W-:Y:S01]  /*95c0*/  IMAD.U32 R0, RZ, RZ, UR4 ;  /* 0x00000004ff007e24 */ /* 0x000fe2000f8e00ff */
[----:B------:R-:W-:Y:S02]  /*95d0*/  WARPGROUP.DEPBAR.LE gsb0, 0x0 ;  /* 0x00008000000079c5 */ /* 0x000fe40000010000 */
[----:B------:R-:W-:-:S02]  /*95e0*/  FSEL R73, R26, -INF , P3 ;  /* 0xff8000001a497808 */ /* 0x000fc40001800000 */
[----:B------:R-:W-:Y:S01]  /*95f0*/  FSEL R26, R27, -INF , P4 ;  /* 0xff8000001b1a7808 */ /* 0x000fe20002000000 */
[----:B------:R0:W-:Y:S06]  /*9600*/  BAR.ARV R176, 0x100 ;  /* 0x000400b00000751d */ /* 0x0001ec0000002000 */
        /* <DEDUP_REMOVED lines=63> */
[----:B------:R-:W-:Y:S02]  /*9a00*/  FSEL R71, R71, -INF , P3 ;  /* 0xff80000047477808 */ /* 0x000fe40001800000 */
[----:B------:R-:W-:Y:S02]  /*9a10*/  FMNMX.FTZ R8, R115, R8, !PT ;  /* 0x0000000873087209 */ /* 0x000fe40007810000 */
[----:B------:R-:W-:Y:S02]  /*9a20*/  ISETP.GT.AND P3, PT, R3, RZ, PT ;  /* 0x000000ff0300720c */ /* 0x000fe40003f64270 */
[----:B------:R-:W-:Y:S02]  /*9a30*/  FMNMX.FTZ R5, R71, R8, !PT ;  /* 0x0000000847057209 */ /* 0x000fe40007810000 */
[C---:B------:R-:W-:Y:S02]  /*9a40*/  ISETP.GT.AND P4, PT, R3.reuse, 0x1, PT ;  /* 0x000000010300780c */ /* 0x040fe40003f84270 */
[----:B------:R-:W-:Y:S01]  /*9a50*/  ISETP.GT.AND P2, PT, R3, 0x8, PT ;  /* 0x000000080300780c */ /* 0x000fe20003f44270 */
[----:B------:R-:W3:Y:S01]  /*9a60*/  SHFL.BFLY PT, R8, R5, 0x2, 0x1f ;  /* 0x0c401f0005087f89 */ /* 0x000ee200000e0000 */
[----:B------:R-:W-:-:S02]  /*9a70*/  FSEL R9, R24, -INF , P3 ;  /* 0xff80000018097808 */ /* 0x000fc40001800000 */
[----:B------:R-:W-:Y:S02]  /*9a80*/  FSEL R25, R25, -INF , P4 ;  /* 0xff80000019197808 */ /* 0x000fe40002000000 */
[----:B------:R-:W-:Y:S02]  /*9a90*/  ISETP.GT.AND P3, PT, R3, 0x9, PT ;  /* 0x000000090300780c */ /* 0x000fe40003f64270 */
[----:B------:R-:W-:Y:S02]  /*9aa0*/  FMNMX.FTZ R4, R9, R25, !PT ;  /* 0x0000001909047209 */ /* 0x000fe40007810000 */
[----:B------:R-:W-:Y:S02]  /*9ab0*/  FSEL R29, R29, -INF , P3 ;  /* 0xff8000001d1d7808 */ /* 0x000fe40001800000 */
[----:B------:R-:W-:-:S04]  /*9ac0*/  ISETP.GT.AND P3, PT, R3, 0x11, PT ;  /* 0x000000110300780c */ /* 0x000fc80003f64270 */
[----:B------:R-:W-:Y:S02]  /*9ad0*/  FSEL R33, R33, -INF , P3 ;  /* 0xff80000021217808 */ /* 0x000fe40001800000 */
[----:B------:R-:W-:-:S04]  /*9ae0*/  ISETP.GT.AND P3, PT, R3, 0x19, PT ;  /* 0x000000190300780c */ /* 0x000fc80003f64270 */
[----:B------:R-:W-:Y:S02]  /*9af0*/  FSEL R37, R37, -INF , P3 ;  /* 0xff80000025257808 */ /* 0x000fe40001800000 */
[----:B------:R-:W-:Y:S02]  /*9b00*/  ISETP.GT.AND P3, PT, R3, 0x21, PT ;  /* 0x000000210300780c */ /* 0x000fe40003f64270 */
[----:B---3--:R-:W-:Y:S02]  /*9b10*/  FMNMX.FTZ R27, R5, R8, !PT ;  /* 0x00000008051b7209 */ /* 0x008fe40007810000 */
[----:B------:R-:W-:Y:S02]  /*9b20*/  FSEL R41, R41, -INF , P3 ;  /* 0xff80000029297808 */ /* 0x000fe40001800000 */
[----:B------:R-:W-:Y:S01]  /*9b30*/  ISETP.GT.AND P3, PT, R3, 0x29, PT ;  /* 0x000000290300780c */ /* 0x000fe20003f64270 */
[----:B------:R-:W3:Y:S03]  /*9b40*/  SHFL.BFLY PT, R8, R27, 0x1, 0x1f ;  /* 0x0c201f001b087f89 */ /* 0x000ee600000e0000 */
        /* <DEDUP_REMOVED lines=11> */
[----:B------:R-:W-:Y:S01]  /*9c00*/  FMUL.FTZ R5, R8, R0 ;  /* 0x0000000008057220 */ /* 0x000fe20000410000 */
[----:B------:R-:W-:-:S02]  /*9c10*/  FMNMX.FTZ R4, R27, R4, !PT ;  /* 0x000000041b047209 */ /* 0x000fc40007810000 */
[----:B------:R-:W-:Y:S02]  /*9c20*/  FSEL R31, R32, -INF , P2 ;  /* 0xff800000201f7808 */ /* 0x000fe40001000000 */
[----:B------:R-:W-:Y:S02]  /*9c30*/  FMNMX.FTZ R4, R29, R4, !PT ;  /* 0x000000041d047209 */ /* 0x000fe40007810000 */
[----:B------:R-:W-:Y:S02]  /*9c40*/  ISETP.GT.AND P2, PT, R3, 0x18, PT ;  /* 0x000000180300780c */ /* 0x000fe40003f44270 */
[----:B------:R-:W-:Y:S02]  /*9c50*/  FMNMX.FTZ R4, R31, R4, !PT ;  /* 0x000000041f047209 */ /* 0x000fe40007810000 */
[----:B------:R-:W-:Y:S02]  /*9c60*/  FSEL R35, R36, -INF , P2 ;  /* 0xff80000024237808 */ /* 0x000fe40001000000 */
[----:B------:R-:W-:-:S02]  /*9c70*/  FMNMX.FTZ R24, R33, R4, !PT ;  /* 0x0000000421187209 */ /* 0x000fc40007810000 */
[----:B------:R-:W-:Y:S02]  /*9c80*/  FSETP.NEU.FTZ.AND P4, PT, R8, -INF , PT ;  /* 0xff8000000800780b */ /* 0x000fe40003f9d000 */
[----:B------:R-:W-:Y:S02]  /*9c90*/  ISETP.GT.AND P2, PT, R3, 0x20, PT ;  /* 0x000000200300780c */ /* 0x000fe40003f44270 */
[----:B------:R-:W-:Y:S02]  /*9ca0*/  FMNMX.FTZ R24, R35, R24, !PT ;  /* 0x0000001823187209 */ /* 0x000fe40007810000 */
[----:B------:R-:W-:Y:S02]  /*9cb0*/  FSEL R34, R5, RZ, P4 ;  /* 0x000000ff05227208 */ /* 0x000fe40002000000 */
[----:B------:R-:W-:Y:S02]  /*9cc0*/  FSEL R39, R40, -INF , P2 ;  /* 0xff80000028277808 */ /* 0x000fe40001000000 */
[----:B------:R-:W-:Y:S01]  /*9cd0*/  FMNMX.FTZ R24, R37, R24, !PT ;  /* 0x0000001825187209 */ /* 0x000fe20007810000 */
[-CC-:B------:R-:W-:Y:S01]  /*9ce0*/  FFMA.FTZ R26, R26, R0.reuse, -R34.reuse ;  /* 0x000000001a1a7223 */ /* 0x180fe20000010822 */
[----:B------:R-:W-:Y:S01]  /*9cf0*/  ISETP.GT.AND P2, PT, R3, 0x28, PT ;  /* 0x000000280300780c */ /* 0x000fe20003f44270 */
[--C-:B------:R-:W-:Y:S01]  /*9d00*/  FFMA.FTZ R201, R73, R0, -R34.reuse ;  /* 0x0000000049c97223 */ /* 0x100fe20000010822 */
[----:B------:R-:W-:Y:S01]  /*9d10*/  FMNMX.FTZ R24, R39, R24, !PT ;  /* 0x0000001827187209 */ /* 0x000fe20007810000 */
[----:B------:R3:W-:Y:S01]  /*9d20*/  MUFU.EX2 R4, R26 ;  /* 0x0000001a00047308 */ /* 0x0007e20000000800 */
[----:B------:R-:W-:Y:S01]  /*9d30*/  FSEL R43, R44, -INF , P2 ;  /* 0xff8000002c2b7808 */ /* 0x000fe20001000000 */
[-CC-:B------:R-:W-:Y:S01]  /*9d40*/  FFMA.FTZ R203, R75, R0.reuse, -R34.reuse ;  /* 0x000000004bcb7223 */ /* 0x180fe20000010822 */
[----:B------:R-:W-:Y:S01]  /*9d50*/  ISETP.GT.AND P2, PT, R3, 0x30, PT ;  /* 0x000000300300780c */ /* 0x000fe20003f44270 */
[-CC-:B------:R-:W-:Y:S01]  /*9d60*/  FFMA.FTZ R77, R77, R0.reuse, -R34.reuse ;  /* 0x000000004d4d7223 */ /* 0x180fe20000010822 */
[----:B------:R-:W-:Y:S01]  /*9d70*/  FSEL R61, R61, -INF , P3 ;  /* 0xff8000003d3d7808 */ /* 0x000fe20001800000 */
[--C-:B------:R-:W-:Y:S01]  /*9d80*/  FFMA.FTZ R153, R79, R0, -R34.reuse ;  /* 0x000000004f997223 */ /* 0x100fe20000010822 */
[----:B------:R-:W-:Y:S01]  /*9d90*/  FSEL R47, R48, -INF , P2 ;  /* 0xff800000302f7808 */ /* 0x000fe20001000000 */
[----:B------:R-:W4:Y:S01]  /*9da0*/  MUFU.EX2 R201, R201 ;  /* 0x000000c900c97308 */ /* 0x000f220000000800 */
[----:B---3--:R-:W-:Y:S01]  /*9db0*/  FMNMX.FTZ R26, R41, R24, !PT ;  /* 0x00000018291a7209 */ /* 0x008fe20007810000 */
[-CC-:B------:R-:W-:Y:S01]  /*9dc0*/  FFMA.FTZ R81, R81, R0.reuse, -R34.reuse ;  /* 0x0000000051517223 */ /* 0x180fe20000010822 */
[----:B------:R-:W-:Y:S01]  /*9dd0*/  ISETP.GT.AND P2, PT, R3, 0x38, PT ;  /* 0x000000380300780c */ /* 0x000fe20003f44270 */
[--C-:B------:R-:W-:Y:S01]  /*9de0*/  FFMA.FTZ R155, R83, R0, -R34.reuse ;  /* 0x00000000539b7223 */ /* 0x100fe20000010822 */
[----:B------:R-:W-:Y:S01]  /*9df0*/  FMNMX.FTZ R26, R43, R26, !PT ;  /* 0x0000001a2b1a7209 */ /* 0x000fe20007810000 */
[--C-:B------:R-:W-:Y:S01]  /*9e00*/  FFMA.FTZ R85, R85, R0, -R34.reuse ;  /* 0x0000000055557223 */ /* 0x100fe20000010822 */
[----:B------:R-:W-:Y:S01]  /*9e10*/  FSEL R51, R52, -INF , P2 ;  /* 0xff80000034337808 */ /* 0x000fe20001000000 */
[----:B------:R-:W-:Y:S01]  /*9e20*/  MUFU.EX2 R203, R203 ;  /* 0x000000cb00cb7308 */ /* 0x000fe20000000800 */
[----:B------:R-:W-:Y:S01]  /*9e30*/  FMNMX.FTZ R26, R45, R26, !PT ;  /* 0x0000001a2d1a7209 */ /* 0x000fe20007810000 */
[-CC-:B------:R-:W-:Y:S01]  /*9e40*/  FFMA.FTZ R157, R87, R0.reuse, -R34.reuse ;  /* 0x00000000579d7223 */ /* 0x180fe20000010822 */
[----:B------:R-:W-:Y:S01]  /*9e50*/  ISETP.GT.AND P2, PT, R3, 0x40, PT ;  /* 0x000000400300780c */ /* 0x000fe20003f44270 */
[--C-:B------:R-:W-:Y:S01]  /*9e60*/  FFMA.FTZ R89, R89, R0, -R34.reuse ;  /* 0x0000000059597223 */ /* 0x100fe20000010822 */
[----:B------:R-:W-:Y:S01]  /*9e70*/  FMNMX.FTZ R26, R47, R26, !PT ;  /* 0x0000001a2f1a7209 */ /* 0x000fe20007810000 */
[----:B------:R-:W-:Y:S01]  /*9e80*/  FFMA.FTZ R91, R91, R0, -R34 ;  /* 0x000000005b5b7223 */ /* 0x000fe20000010822 */
[----:B------:R-:W-:Y:S01]  /*9e90*/  FSEL R55, R56, -INF , P2 ;  /* 0xff80000038377808 */ /* 0x000fe20001000000 */
[----:B------:R-:W-:Y:S01]  /*9ea0*/  MUFU.EX2 R24, R77 ;  /* 0x0000004d00187308 */ /* 0x000fe20000000800 */
[----:B------:R-:W-:Y:S01]  /*9eb0*/  FMNMX.FTZ R28, R49, R26, !PT ;  /* 0x0000001a311c7209 */ /* 0x000fe20007810000 */
[----:B----4-:R-:W-:Y:S01]  /*9ec0*/  FADD.FTZ R48, R201, R4 ;  /* 0x00000004c9307221 */ /* 0x010fe20000010000 */
        /* <DEDUP_REMOVED lines=11> */
[--C-:B------:R-:W-:Y:S01]  /*9f80*/  FFMA.FTZ R101, R101, R0, -R34.reuse ;  /* 0x0000000065657223 */ /* 0x100fe20000010822 */
[----:B------:R-:W-:Y:S01]  /*9f90*/  ISETP.GT.AND P3, PT, R3, 0x51, PT ;  /* 0x000000510300780c */ /* 0x000fe20003f64270 */
[----:B------:R-:W-:Y:S01]  /*9fa0*/  MUFU.EX2 R26, R81 ;  /* 0x00000051001a7308 */ /* 0x000fe20000000800 */
[----:B------:R-:W-:Y:S01]  /*9fb0*/  FMNMX.FTZ R30, R57, R28, !PT ;  /* 0x0000001c391e7209 */ /* 0x000fe20007810000 */
[-CC-:B------:R-:W-:Y:S01]  /*9fc0*/  FFMA.FTZ R103, R103, R0.reuse, -R34.reuse ;  /* 0x0000000067677223 */ /* 0x180fe20000010822 */
[----:B------:R-:W-:Y:S01]  /*9fd0*/  FSEL R63, R64, -INF , P2 ;  /* 0xff800000403f7808 */ /* 0x000fe20001000000 */
        /* <DEDUP_REMOVED lines=10> */
[-CC-:B------:R-:W-:Y:S01]  /*a080*/  FFMA.FTZ R113, R113, R0.reuse, -R34.reuse ;  /* 0x0000000071717223 */ /* 0x180fe20000010822 */
[----:B------:R-:W-:Y:S01]  /*a090*/  ISETP.GT.AND P3, PT, R3, 0x59, PT ;  /* 0x000000590300780c */ /* 0x000fe20003f64270 */
[----:B------:R-:W-:Y:S01]  /*a0a0*/  MUFU.EX2 R28, R85 ;  /* 0x00000055001c7308 */ /* 0x000fe20000000800 */
[----:B------:R-:W-:Y:S01]  /*a0b0*/  FSEL R67, R68, -INF , P2 ;  /* 0xff80000044437808 */ /* 0x000fe20001000000 */
[--C-:B------:R-:W-:Y:S01]  /*a0c0*/  FFMA.FTZ R115, R115, R0, -R34.reuse ;  /* 0x0000000073737223 */ /* 0x100fe20000010822 */
[----:B------:R-:W-:Y:S01]  /*a0d0*/  FMNMX.FTZ R30, R65, R30, !PT ;  /* 0x0000001e411e7209 */ /* 0x000fe20007810000 */
[----:B------:R-:W-:Y:S01]  /*a0e0*/  FFMA.FTZ R34, R71, R0, -R34 ;  /* 0x0000000047227223 */ /* 0x000fe20000010822 */
[----:B------:R-:W-:-:S02]  /*a0f0*/  FSEL R69, R69, -INF , P3 ;  /* 0xff80000045457808 */ /* 0x000fc40001800000 */
[----:B------:R-:W-:Y:S01]  /*a100*/  FMNMX.FTZ R30, R67, R30, !PT ;  /* 0x0000001e431e7209 */ /* 0x000fe20007810000 */
[----:B------:R-:W-:Y:S01]  /*a110*/  MUFU.EX2 R157, R157 ;  /* 0x0000009d009d7308 */ /* 0x000fe20000000800 */
[----:B------:R-:W-:Y:S02]  /*a120*/  F2FP.BF16.F32.PACK_AB R201, R4, R201 ;  /* 0x000000c904c9723e */ /* 0x000fe400000010ff */
[----:B------:R-:W-:-:S05]  /*a130*/  FMNMX.FTZ R30, R69, R30, !PT ;  /* 0x0000001e451e7209 */ /* 0x000fca0007810000 */
[----:B------:R-:W3:Y:S01]  /*a140*/  SHFL.BFLY PT, R3, R30, 0x2, 0x1f ;  /* 0x0c401f001e037f89 */ /* 0x000ee200000e0000 */
[----:B------:R-:W-:Y:S08]  /*a150*/  MUFU.EX2 R32, R89 ;  /* 0x0000005900207308 */ /* 0x000ff00000000800 */
[----:B------:R-:W-:Y:S08]  /*a160*/  MUFU.EX2 R91, R91 ;  /* 0x0000005b005b7308 */ /* 0x000ff00000000800 */
[----:B------:R-:W4:Y:S01]  /*a170*/  MUFU.EX2 R36, R93 ;  /* 0x0000005d00247308 */ /* 0x000f220000000800 */
[----:B---3--:R-:W-:-:S07]  /*a180*/  FMNMX.FTZ R3, R30, R3, !PT ;  /* 0x000000031e037209 */ /* 0x008fce0007810000 */
[----:B------:R-:W-:Y:S01]  /*a190*/  MUFU.EX2 R95, R95 ;  /* 0x0000005f005f7308 */ /* 0x000fe20000000800 */
[----:B------:R-:W3:Y:S07]  /*a1a0*/  SHFL.BFLY PT, R30, R3, 0x1, 0x1f ;  /* 0x0c201f00031e7f89 */ /* 0x000eee00000e0000 */
[----:B------:R-:W1:Y:S01]  /*a1b0*/  MUFU.EX2 R38, R97 ;  /* 0x0000006100267308 */ /* 0x000e620000000800 */
[----:B----4-:R-:W-:-:S07]  /*a1c0*/  F2FP.BF16.F32.PACK_AB R159, R36, R91 ;  /* 0x0000005b249f723e */ /* 0x010fce00000010ff */
[----:B------:R-:W-:Y:S08]  /*a1d0*/  MUFU.EX2 R99, R99 ;  /* 0x0000006300637308 */ /* 0x000ff00000000800 */
[----:B------:R-:W-:Y:S01]  /*a1e0*/  MUFU.EX2 R40, R101 ;  /* 0x0000006500287308 */ /* 0x000fe20000000800 */
[----:B-1----:R-:W-:Y:S02]  /*a1f0*/  F2FP.BF16.F32.PACK_AB R161, R38, R95 ;  /* 0x0000005f26a1723e */ /* 0x002fe400000010ff */
[----:B---3--:R-:W-:-:S04]  /*a200*/  FMNMX.FTZ R5, R3, R30, !PT ;  /* 0x0000001e03057209 */ /* 0x008fc80007810000 */
[C---:B------:R-:W-:Y:S01]  /*a210*/  FSETP.NEU.FTZ.AND P2, PT, R5.reuse, -INF , PT ;  /* 0xff8000000500780b */ /* 0x040fe20003f5d000 */
[-C--:B------:R-:W-:Y:S01]  /*a220*/  FMUL.FTZ R3, R5, R0.reuse ;  /* 0x0000000005037220 */ /* 0x080fe20000410000 */
[----:B------:R-:W-:Y:S04]  /*a230*/  MUFU.EX2 R103, R103 ;  /* 0x0000006700677308 */ /* 0x000fe80000000800 */
[----:B------:R-:W-:Y:S01]  /*a240*/  FSEL R30, R3, RZ, P2 ;  /* 0x000000ff031e7208 */ /* 0x000fe20001000000 */
[----:B------:R-:W-:Y:S01]  /*a250*/  FADD.FTZ R3, R203, R48 ;  /* 0x00000030cb037221 */ /* 0x000fe20000010000 */
[C---:B------:R-:W-:Y:S02]  /*a260*/  F2FP.BF16.F32.PACK_AB R203, R24.reuse, R203 ;  /* 0x000000cb18cb723e */ /* 0x040fe400000010ff */
[----:B------:R-:W-:Y:S01]  /*a270*/  MUFU.EX2 R42, R105 ;  /* 0x00000069002a7308 */ /* 0x000fe20000000800 */
[-CC-:B------:R-:W-:Y:S01]  /*a280*/  FFMA.FTZ R9, R9, R0.reuse, -R30.reuse ;  /* 0x0000000009097223 */ /* 0x180fe2000001081e */
[-CC-:B------:R-:W-:Y:S01]  /*a290*/  FFMA.FTZ R25, R25, R0.reuse, -R30.reuse ;  /* 0x0000000019197223 */ /* 0x180fe2000001081e */
[-CC-:B------:R-:W-:Y:S01]  /*a2a0*/  FFMA.FTZ R27, R27, R0.reuse, -R30.reuse ;  /* 0x000000001b1b7223 */ /* 0x180fe2000001081e */
[-CC-:B------:R-:W-:Y:S01]  /*a2b0*/  FFMA.FTZ R29, R29, R0.reuse, -R30.reuse ;  /* 0x000000001d1d7223 */ /* 0x180fe2000001081e */
[-CC-:B------:R-:W-:Y:S01]  /*a2c0*/  FFMA.FTZ R31, R31, R0.reuse, -R30.reuse ;  /* 0x000000001f1f7223 */ /* 0x180fe2000001081e */
[-CC-:B------:R-:W-:Y:S01]  /*a2d0*/  FFMA.FTZ R33, R33, R0.reuse, -R30.reuse ;  /* 0x0000000021217223 */ /* 0x180fe2000001081e */
[----:B------:R-:W-:Y:S01]  /*a2e0*/  FADD.FTZ R48, R24, R3 ;  /* 0x0000000318307221 */ /* 0x000fe20000010000 */
[----:B------:R-:W-:Y:S01]  /*a2f0*/  MUFU.EX2 R9, R9 ;  /* 0x0000000900097308 */ /* 0x000fe20000000800 */
[-CC-:B------:R-:W-:Y:S01]  /*a300*/  FFMA.FTZ R35, R35, R0.reuse, -R30.reuse ;  /* 0x0000000023237223 */ /* 0x180fe2000001081e */
[-C--:B------:R-:W-:Y:S01]  /*a310*/  FFMA.FTZ R37, R37, R0.reuse, -R30 ;  /* 0x0000000025257223 */ /* 0x080fe2000001081e */
[----:B------:R-:W-:Y:S01]  /*a320*/  FADD.FTZ R3, R153, R48 ;  /* 0x0000003099037221 */ /* 0x000fe20000010000 */
[-CC-:B------:R-:W-:Y:S01]  /*a330*/  FFMA.FTZ R39, R39, R0.reuse, -R30.reuse ;  /* 0x0000000027277223 */ /* 0x180fe2000001081e */
[-CC-:B------:R-:W-:Y:S01]  /*a340*/  FFMA.FTZ R41, R41, R0.reuse, -R30.reuse ;  /* 0x0000000029297223 */ /* 0x180fe2000001081e */
[-CC-:B------:R-:W-:Y:S01]  /*a350*/  FFMA.FTZ R43, R43, R0.reuse, -R30.reuse ;  /* 0x000000002b2b7223 */ /* 0x180fe2000001081e */
[----:B------:R-:W-:Y:S01]  /*a360*/  FADD.FTZ R50, R26, R3 ;  /* 0x000000031a327221 */ /* 0x000fe20000010000 */
[----:B------:R1:W3:Y:S01]  /*a370*/  MUFU.EX2 R200, R25 ;  /* 0x0000001900c87308 */ /* 0x0002e20000000800 */
[-CC-:B------:R-:W-:Y:S01]  /*a380*/  FFMA.FTZ R45, R45, R0.reuse, -R30.reuse ;  /* 0x000000002d2d7223 */ /* 0x180fe2000001081e */
[-CC-:B------:R-:W-:Y:S01]  /*a390*/  FFMA.FTZ R47, R47, R0.reuse, -R30.reuse ;  /* 0x000000002f2f7223 */ /* 0x180fe2000001081e */
[-CC-:B------:R-:W-:Y:S01]  /*a3a0*/  FFMA.FTZ R49, R49, R0.reuse, -R30.reuse ;  /* 0x0000000031317223 */ /* 0x180fe2000001081e */
[-CC-:B------:R-:W-:Y:S01]  /*a3b0*/  FFMA.FTZ R51, R51, R0.reuse, -R30.reuse ;  /* 0x0000000033337223 */ /* 0x180fe2000001081e */
[-CC-:B------:R-:W-:Y:S01]  /*a3c0*/  FFMA.FTZ R53, R53, R0.reuse, -R30.reuse ;  /* 0x0000000035357223 */ /* 0x180fe2000001081e */
[-CC-:B------:R-:W-:Y:S01]  /*a3d0*/  FFMA.FTZ R55, R55, R0.reuse, -R30.reuse ;  /* 0x0000000037377223 */ /* 0x180fe2000001081e */
[-C--:B------:R-:W-:Y:S01]  /*a3e0*/  FFMA.FTZ R57, R57, R0.reuse, -R30 ;  /* 0x0000000039397223 */ /* 0x080fe2000001081e */
[----:B------:R-:W4:Y:S01]  /*a3f0*/  MUFU.EX2 R27, R27 ;  /* 0x0000001b001b7308 */ /* 0x000f220000000800 */
[----:B-1----:R-:W-:Y:S01]  /*a400*/  FADD.FTZ R25, R155, R50 ;  /* 0x000000329b197221 */ /* 0x002fe20000010000 */
[-CC-:B------:R-:W-:Y:S01]  /*a410*/  FFMA.FTZ R59, R59, R0.reuse, -R30.reuse ;  /* 0x000000003b3b7223 */ /* 0x180fe2000001081e */
[-CC-:B------:R-:W-:Y:S01]  /*a420*/  FFMA.FTZ R61, R61, R0.reuse, -R30.reuse ;  /* 0x000000003d3d7223 */ /* 0x180fe2000001081e */
[-CC-:B------:R-:W-:Y:S01]  /*a430*/  FFMA.FTZ R63, R63, R0.reuse, -R30.reuse ;  /* 0x000000003f3f7223 */ /* 0x180fe2000001081e */
[----:B------:R-:W-:Y:S01]  /*a440*/  FADD.FTZ R50, R28, R25 ;  /* 0x000000191c327221 */ /* 0x000fe20000010000 */
[-CC-:B------:R-:W-:Y:S01]  /*a450*/  FFMA.FTZ R65, R65, R0.reuse, -R30.reuse ;  /* 0x0000000041417223 */ /* 0x180fe2000001081e */
[-C--:B------:R-:W-:Y:S01]  /*a460*/  FFMA.FTZ R67, R67, R0.reuse, -R30 ;  /* 0x0000000043437223 */ /* 0x080fe2000001081e */
[----:B------:R1:W2:Y:S01]  /*a470*/  MUFU.EX2 R202, R29 ;  /* 0x0000001d00ca7308 */ /* 0x0002a20000000800 */
[----:B---3--:R-:W-:Y:S01]  /*a480*/  FADD.FTZ R48, R9, R200 ;  /* 0x000000c809307221 */ /* 0x008fe20000010000 */
[----:B------:R-:W-:Y:S01]  /*a490*/  FFMA.FTZ R30, R69, R0, -R30 ;  /* 0x00000000451e7223 */ /* 0x000fe2000001081e */
[----:B------:R-:W-:-:S02]  /*a4a0*/  F2FP.BF16.F32.PACK_AB R200, R200, R9 ;  /* 0x00000009c8c8723e */ /* 0x000fc400000010ff */
[----:B------:R-:W-:Y:S02]  /*a4b0*/  F2FP.BF16.F32.PACK_AB R153, R26, R153 ;  /* 0x000000991a99723e */ /* 0x000fe400000010ff */
[----:B------:R-:W-:Y:S01]  /*a4c0*/  F2FP.BF16.F32.PACK_AB R155, R28, R155 ;  /* 0x0000009b1c9b723e */ /* 0x000fe200000010ff */
[----:B------:R-:W3:Y:S01]  /*a4d0*/  MUFU.EX2 R31, R31 ;  /* 0x0000001f001f7308 */ /* 0x000ee20000000800 */
[----:B----4-:R-:W-:Y:S01]  /*a4e0*/  FADD.FTZ R3, R27, R48 ;  /* 0x000000301b037221 */ /* 0x010fe20000010000 */
[----:B-1----:R-:W-:Y:S01]  /*a4f0*/  FADD.FTZ R29, R157, R50 ;  /* 0x000000329d1d7221 */ /* 0x002fe20000010000 */
[----:B------:R-:W-:Y:S02]  /*a500*/  F2FP.BF16.F32.PACK_AB R157, R32, R157 ;  /* 0x0000009d209d723e */ /* 0x000fe400000010ff */
[----:B------:R-:W-:Y:S01]  /*a510*/  F2FP.BF16.F32.PACK_AB R163, R40, R99 ;  /* 0x0000006328a3723e */ /* 0x000fe200000010ff */
[----:B------:R-:W-:Y:S01]  /*a520*/  FADD.FTZ R50, R32, R29 ;  /* 0x0000001d20327221 */ /* 0x000fe20000010000 */
[----:B------:R-:W-:Y:S01]  /*a530*/  F2FP.BF16.F32.PACK_AB R165, R42, R103 ;  /* 0x000000672aa5723e */ /* 0x000fe200000010ff */
[----:B------:R-:W1:Y:S01]  /*a540*/  MUFU.EX2 R152, R33 ;  /* 0x0000002100987308 */ /* 0x000e620000000800 */
[----:B--2---:R-:W-:Y:S01]  /*a550*/  FADD.FTZ R48, R202, R3 ;  /* 0x00000003ca307221 */ /* 0x004fe20000010000 */
[----:B------:R-:W-:-:S02]  /*a560*/  @!P1 VIADD R3, R21, 0x22840 ;  /* 0x0002284015039836 */ /* 0x000fc40000000000 */
[----:B------:R-:W-:Y:S01]  /*a570*/  FADD.FTZ R29, R91, R50 ;  /* 0x000000325b1d7221 */ /* 0x000fe20000010000 */
[----:B------:R-:W-:Y:S02]  /*a580*/  F2FP.BF16.F32.PACK_AB R202, R202, R27 ;  /* 0x0000001bcaca723e */ /* 0x000fe400000010ff */
[----:B------:R-:W-:Y:S01]  /*a590*/  @!P1 PRMT R3, RZ, 0x654, R3 ;  /* 0x00000654ff039816 */ /* 0x000fe20000000003 */
[----:B------:R-:W2:Y:S01]  /*a5a0*/  MUFU.EX2 R35, R35 ;  /* 0x0000002300237308 */ /* 0x000ea20000000800 */
[----:B---3--:R-:W-:Y:S01]  /*a5b0*/  FADD.FTZ R25, R31, R48 ;  /* 0x000000301f197221 */ /* 0x008fe20000010000 */
[----:B------:R-:W-:Y:S01]  /*a5c0*/  FADD.FTZ R50, R36, R29 ;  /* 0x0000001d24327221 */ /* 0x000fe20000010000 */
[----:B------:R3:W-:Y:S05]  /*a5d0*/  @!P1 SYNCS.ARRIVE.TRANS64.RED.A1T0 RZ, [R3+URZ], RZ ;  /* 0x000000ff03ff99a7 */ /* 0x0007ea000810043f */
[----:B------:R-:W4:Y:S01]  /*a5e0*/  MUFU.EX2 R154, R37 ;  /* 0x00000025009a7308 */ /* 0x000f220000000800 */
[C---:B-1----:R-:W-:Y:S01]  /*a5f0*/  FADD.FTZ R48, R152.reuse, R25 ;  /* 0x0000001998307221 */ /* 0x042fe20000010000 */
[----:B------:R-:W-:-:S06]  /*a600*/  F2FP.BF16.F32.PACK_AB R152, R152, R31 ;  /* 0x0000001f9898723e */ /* 0x000fcc00000010ff */
[----:B------:R-:W3:Y:S01]  /*a610*/  MUFU.EX2 R39, R39 ;  /* 0x0000002700277308 */ /* 0x000ee20000000800 */
[----:B--2---:R-:W-:-:S07]  /*a620*/  FADD.FTZ R25, R35, R48 ;  /* 0x0000003023197221 */ /* 0x004fce0000010000 */
[----:B------:R-:W1:Y:S01]  /*a630*/  MUFU.EX2 R156, R41 ;  /* 0x00000029009c7308 */ /* 0x000e620000000800 */
[C---:B----4-:R-:W-:Y:S01]  /*a640*/  FADD.FTZ R48, R154.reuse, R25 ;  /* 0x000000199a307221 */ /* 0x050fe20000010000 */
[----:B------:R-:W-:Y:S01]  /*a650*/  FADD.FTZ R25, R95, R50 ;  /* 0x000000325f197221 */ /* 0x000fe20000010000 */
[----:B------:R-:W-:-:S03]  /*a660*/  F2FP.BF16.F32.PACK_AB R154, R154, R35 ;  /* 0x000000239a9a723e */ /* 0x000fc600000010ff */
[----:B------:R-:W-:Y:S02]  /*a670*/  FADD.FTZ R50, R38, R25 ;  /* 0x0000001926327221 */ /* 0x000fe40000010000 */
[----:B------:R-:W2:Y:S01]  /*a680*/  MUFU.EX2 R43, R43 ;  /* 0x0000002b002b7308 */ /* 0x000ea20000000800 */
[----:B---3--:R-:W-:Y:S01]  /*a690*/  FADD.FTZ R3, R39, R48 ;  /* 0x0000003027037221 */ /* 0x008fe20000010000 */
[----:B------:R-:W-:-:S04]  /*a6a0*/  FADD.FTZ R25, R99, R50 ;  /* 0x0000003263197221 */ /* 0x000fc80000010000 */
[----:B------:R-:W-:Y:S02]  /*a6b0*/  FADD.FTZ R50, R40, R25 ;  /* 0x0000001928327221 */ /* 0x000fe40000010000 */
[----:B------:R-:W3:Y:S01]  /*a6c0*/  MUFU.EX2 R158, R45 ;  /* 0x0000002d009e7308 */ /* 0x000ee20000000800 */
[C---:B-1----:R-:W-:Y:S01]  /*a6d0*/  FADD.FTZ R48, R156.reuse, R3 ;  /* 0x000000039c307221 */ /* 0x042fe20000010000 */
[----:B------:R-:W-:Y:S01]  /*a6e0*/  FADD.FTZ R25, R103, R50 ;  /* 0x0000003267197221 */ /* 0x000fe20000010000 */
[----:B------:R-:W-:-:S03]  /*a6f0*/  F2FP.BF16.F32.PACK_AB R156, R156, R39 ;  /* 0x000000279c9c723e */ /* 0x000fc600000010ff */
[----:B------:R-:W-:Y:S02]  /*a700*/  FADD.FTZ R24, R42, R25 ;  /* 0x000000192a187221 */ /* 0x000fe40000010000 */
        /* <DEDUP_REMOVED lines=23> */
[----:B--2---:R-:W-:-:S07]  /*a880*/  FADD.FTZ R3, R59, R4 ;  /* 0x000000043b037221 */ /* 0x004fce0000010000 */
[----:B------:R-:W2:Y:S01]  /*a890*/  MUFU.EX2 R111, R111 ;  /* 0x0000006f006f7308 */ /* 0x000ea20000000800 */
[C---:B---3--:R-:W-:Y:S01]  /*a8a0*/  FADD.FTZ R24, R44.reuse, R25 ;  /* 0x000000192c187221 */ /* 0x048fe20000010000 */
[----:B------:R-:W-:-:S06]  /*a8b0*/  F2FP.BF16.F32.PACK_AB R167, R44, R107 ;  /* 0x0000006b2ca7723e */ /* 0x000fcc00000010ff */
[----:B------:R-:W3:Y:S01]  /*a8c0*/  MUFU.EX2 R63, R63 ;  /* 0x0000003f003f7308 */ /* 0x000ee20000000800 */
[C---:B-1----:R-:W-:Y:S01]  /*a8d0*/  FADD.FTZ R4, R166.reuse, R3 ;  /* 0x00000003a6047221 */ /* 0x042fe20000010000 */
[----:B------:R-:W-:-:S06]  /*a8e0*/  F2FP.BF16.F32.PACK_AB R166, R166, R59 ;  /* 0x0000003ba6a6723e */ /* 0x000fcc00000010ff */
[----:B------:R-:W1:Y:S01]  /*a8f0*/  MUFU.EX2 R46, R113 ;  /* 0x00000071002e7308 */ /* 0x000e620000000800 */
[----:B--2---:R-:W-:-:S07]  /*a900*/  FADD.FTZ R25, R111, R24 ;  /* 0x000000186f197221 */ /* 0x004fce0000010000 */
[----:B------:R-:W2:Y:S01]  /*a910*/  MUFU.EX2 R168, R65 ;  /* 0x0000004100a87308 */ /* 0x000ea20000000800 */
[----:B---3--:R-:W-:-:S07]  /*a920*/  FADD.FTZ R9, R63, R4 ;  /* 0x000000043f097221 */ /* 0x008fce0000010000 */
[----:B------:R-:W3:Y:S01]  /*a930*/  MUFU.EX2 R115, R115 ;  /* 0x0000007300737308 */ /* 0x000ee20000000800 */
[C---:B-1----:R-:W-:Y:S01]  /*a940*/  FADD.FTZ R24, R46.reuse, R25 ;  /* 0x000000192e187221 */ /* 0x042fe20000010000 */
[----:B------:R-:W-:-:S06]  /*a950*/  F2FP.BF16.F32.PACK_AB R169, R46, R111 ;  /* 0x0000006f2ea9723e */ /* 0x000fcc00000010ff */
[----:B------:R-:W1:Y:S01]  /*a960*/  MUFU.EX2 R67, R67 ;  /* 0x0000004300437308 */ /* 0x000e620000000800 */
[C---:B--2---:R-:W-:Y:S01]  /*a970*/  FADD.FTZ R4, R168.reuse, R9 ;  /* 0x00000009a8047221 */ /* 0x044fe20000010000 */
[----:B------:R-:W-:-:S06]  /*a980*/  F2FP.BF16.F32.PACK_AB R168, R168, R63 ;  /* 0x0000003fa8a8723e */ /* 0x000fcc00000010ff */
[----:B------:R-:W2:Y:S01]  /*a990*/  MUFU.EX2 R34, R34 ;  /* 0x0000002200227308 */ /* 0x000ea20000000800 */
[----:B---3--:R-:W-:-:S07]  /*a9a0*/  FADD.FTZ R25, R115, R24 ;  /* 0x0000001873197221 */ /* 0x008fce0000010000 */
[----:B------:R-:W3:Y:S01]  /*a9b0*/  MUFU.EX2 R30, R30 ;  /* 0x0000001e001e7308 */ /* 0x000ee20000000800 */
[----:B-1----:R-:W-:Y:S01]  /*a9c0*/  FADD.FTZ R9, R67, R4 ;  /* 0x0000000443097221 */ /* 0x002fe20000010000 */
[C---:B--2---:R-:W-:Y:S01]  /*a9d0*/  FADD.FTZ R3, R34.reuse, R25 ;  /* 0x0000001922037221 */ /* 0x044fe20000010000 */
[----:B------:R-:W-:Y:S02]  /*a9e0*/  F2FP.BF16.F32.PACK_AB R171, R34, R115 ;  /* 0x0000007322ab723e */ /* 0x000fe400000010ff */
[C---:B---3--:R-:W-:Y:S01]  /*a9f0*/  FADD.FTZ R4, R30.reuse, R9 ;  /* 0x000000091e047221 */ /* 0x048fe20000010000 */
[----:B------:R-:W-:Y:S01]  /*aa00*/  F2FP.BF16.F32.PACK_AB R170, R30, R67 ;  /* 0x000000431eaa723e */ /* 0x000fe200000010ff */
[----:B0-----:R-:W-:Y:S06]  /*aa10*/  @!P0 BRA `(.L_x_4949) ;  /* 0x0000000000048947 */ /* 0x001fec0003800000 */
[----:B------:R-:W-:Y:S01]  /*aa20*/  BPT.TRAP 0x1 ;  /* 0x000000040000795c */ /* 0x000fe20000300000 */
.L_x_4949:
[----:B------:R0:W1:Y:S01]  /*aa30*/  SYNCS.PHASECHK.TRANS64.TRYWAIT P2, [R21+URZ+0x22850], R72 ;  /* 0x02285048150075a7 */ /* 0x000062000804017f */
[----:B------:R-:W-:Y:S05]  /*aa40*/  @!P0 BRA `(.L_x_4950) ;  /* 0x0000000000048947 */ /* 0x000fea0003800000 */
[----:B------:R-:W-:Y:S01]  /*aa50*/  BPT.TRAP 0x1 ;  /* 0x000000040000795c */ /* 0x000fe20000300000 */
.L_x_4950:
[----:B------:R-:W-:Y:S04]  /*aa60*/  BSSY B0, `(.L_x_4951) ;  /* 0x0000004000007945 */ /* 0x000fe80003800000 */
[----:B-1----:R-:W-:Y:S05]  /*aa70*/  @P2 BRA `(.L_x_4952) ;  /* 0x0000000000082947 */ /* 0x002fea0003800000 */
[----:B------:R-:W1:Y:S02]  /*aa80*/  SYNCS.PHASECHK.TRANS64.TRYWAIT P2, [R21+URZ+0x22850], R72 ;  /* 0x02285048150075a7 */ /* 0x000e64000804017f */
[----:B-1----:R-:W-:Y:S05]  /*aa90*/  @!P2 BRA `(.L_x_4953) ;  /* 0x000001080098a947 */ /* 0x002fea0003800000 */
.L_x_4952:
[----:B------:R-:W-:Y:S05]  /*aaa0*/  BSYNC B0 ;  /* 0x0000000000007941 */ /* 0x000fea0003800000 */
.L_x_4951:
[----:B------:R-:W-:Y:S05]  /*aab0*/  WARPSYNC.ALL ;  /* 0x0000000000007948 */ /* 0x000fea0003800000 */
[----:B------:R-:W-:Y:S01]  /*aac0*/  VIADD R9, R18, 0x400 ;  /* 0x0000040012097836 */ /* 0x000fe20000000000 */
[----:B------:R2:W-:Y:S01]  /*aad0*/  BAR.SYNC.DEFER_BLOCKING R177, 0x100 ;  /* 0x000400b10000751d */ /* 0x0005e20000010000 */
[----:B------:R-:W-:Y:S02]  /*aae0*/  IMAD.MOV.U32 R173, RZ, RZ, 0x40000040 ;  /* 0x40000040ffad7424 */ /* 0x000fe400078e00ff */
[----:B------:R-:W-:Y:S01]  /*aaf0*/  IMAD.MOV.U32 R175, RZ, RZ, 0x40000040 ;  /* 0x40000040ffaf7424 */ /* 0x000fe200078e00ff */
[----:B------:R-:W-:Y:S01]  /*ab00*/  SHF.R.U32.HI R9, RZ, 0x4, R9 ;  /* 0x00000004ff097819 */ /* 0x000fe20000011609 */
[----:B01----:R-:W-:Y:S01]  /*ab10*/  @!P1 VIADD R21, R21, 0x22860 ;  /* 0x0002286015159836 */ /* 0x003fe20000000000 */
[----:B------:R-:W-:Y:S01]  /*ab20*/  R2UR UR7, R173 ;  /* 0x00000000ad0772ca */ /* 0x000fe200000e0000 */
[----:B------:R-:W-:Y:S01]  /*ab30*/  IMAD.MOV.U32 R173, RZ, RZ, 0x40000040 ;  /* 0x40000040ffad7424 */ /* 0x000fe200078e00ff */
[----:B------:R-:W-:Y:S01]  /*ab40*/  LOP3.LUT R9, R9, 0x3fff, RZ, 0xc0, !PT ;  /* 0x00003fff09097812 */ /* 0x000fe200078ec0ff */
[----:B------:R-:W0:Y:S01]  /*ab50*/  LDC R178, c[0x0][0x448] ;  /* 0x00011200ffb27b82 */ /* 0x000e220000000800 */
[----:B------:R-:W-:Y:S01]  /*ab60*/  @!P1 PRMT R21, RZ, 0x654, R21 ;  /* 0x00000654ff159816 */ /* 0x000fe20000000015 */
[----:B------:R-:W-:Y:S01]  /*ab70*/  VIADD R216, R216, 0xfffffffe ;  /* 0xfffffffed8d87836 */ /* 0x000fe20000000000 */
[----:B------:R-:W-:Y:S01]  /*ab80*/  LOP3.LUT R9, R9, 0x3000000, RZ, 0xfc, !PT ;  /* 0x0300000009097812 */ /* 0x000fe200078efcff */
[----:B------:R-:W-:Y:S01]  /*ab90*/  ULDC UR42, c[0x0][0x988] ;  /* 0x00026200002a7ab9 */ /* 0x000fe20000000800 */
[----:B------:R-:W-:-:S03]  /*aba0*/  ULDC UR43, c[0x0][0x988] ;  /* 0x00026200002b7ab9 */ /* 0x000fc60000000800 */
[----:B------:R-:W-:-:S04]  /*abb0*/  IMAD R172, R19, 0xc00, R9 ;  /* 0x00000c0013ac7824 */ /* 0x000fc800078e0209 */
[C---:B------:R-:W-:Y:S01]  /*abc0*/  VIADD R174, R172.reuse, 0x80 ;  /* 0x00000080acae7836 */ /* 0x040fe20000000000 */
[----:B------:R-:W-:Y:S01]  /*abd0*/  R2UR UR6, R172 ;  /* 0x00000000ac0672ca */ /* 0x000fe200000e0000 */
[----:B------:R-:W-:Y:S01]  /*abe0*/  WARPGROUP.ARRIVE ;  /* 0x00000000000079c5 */ /* 0x000fe20000000000 */
[----:B0-----:R-:W-:-:S11]  /*abf0*/  ISETP.NE.AND P2, PT, R178, 0x1, PT ;  /* 0x00000001b200780c */ /* 0x001fd60003f45270 */
        /* <DEDUP_REMOVED lines=10> */
[----:B------:R-:W-:Y:S01]  /*aca0*/  IMAD.MOV.U32 R153, RZ, RZ, 0x40000040 ;  /* 0x40000040ff997424 */ /* 0x000fe200078e00ff */
[----:B------:R-:W0:Y:S02]  /*acb0*/  @P2 LDC R154, c[0x0][0x450] ;  /* 0x00011400ff9a2b82 */ /* 0x000e240000000800 */
        /* <DEDUP_REMOVED lines=14> */
[----:B------:R-:W-:Y:S01]  /*ada0*/  R2UR UR6, R152 ;  /* 0x00000000980672ca */ /* 0x000fe200000e0000 */
[----:B------:R-:W-:Y:S01]  /*adb0*/  IMAD.MOV.U32 R152, RZ, RZ, R210 ;  /* 0x000000ffff987224 */ /* 0x000fe200078e00d2 */
[----:B------:R-:W-:Y:S02]  /*adc0*/  R2UR UR7, R153 ;  /* 0x00000000990772ca */ /* 0x000fe400000e0000 */
[----:B------:R-:W1:Y:S02]  /*add0*/  @P2 LDC R153, c[0x0][0x44c] ;  /* 0x00011300ff992b82 */ /* 0x000e640000000800 */
[----:B-1----:R-:W-:-:S05]  /*ade0*/  @P2 IMAD.HI.U32 R153, R210, R153, RZ ;  /* 0x00000099d2992227 */ /* 0x002fca00078e00ff */
[----:B0-----:R-:W-:-:S04]  /*adf0*/  @P2 SHF.R.U32.HI R152, RZ, R154, R153 ;  /* 0x0000009aff982219 */ /* 0x001fc80000011699 */
[----:B------:R-:W-:-:S05]  /*ae00*/  IADD3 R152, R152, R213, -R211 ;  /* 0x000000d598987210 */ /* 0x000fca0007ffe8d3 */
[----:B------:R-:W-:-:S05]  /*ae10*/  IMAD.HI R152, R152, 0x2aaaaaab, RZ ;  /* 0x2aaaaaab98987827 */ /* 0x000fca00078e02ff */
[----:B------:R-:W-:Y:S01]  /*ae20*/  SHF.R.U32.HI R153, RZ, 0x1f, R152 ;  /* 0x0000001fff997819 */ /* 0x000fe20000011698 */
[----:B------:R-:W-:Y:S02]  /*ae30*/  WARPGROUP.DEPBAR.LE gsb0, 0x0 ;  /* 0x00008000000079c5 */ /* 0x000fe40000010000 */
[----:B------:R-:W-:-:S06]  /*ae40*/  WARPGROUP.ARRIVE ;  /* 0x00000000000079c5 */ /* 0x000fcc0000000000 */
        /* <DEDUP_REMOVED lines=9> */
[----:B0-----:R-:W-:-:S04]  /*aee0*/  LEA.HI.SX32 R21, R152, R153, 0x1c ;  /* 0x0000009998157211 */ /* 0x001fc800078fe2ff */
[----:B------:R-:W-:-:S04]  /*aef0*/  VIMNMX R21, RZ, R21, !PT ;  /* 0x00000015ff157248 */ /* 0x000fc80007fe0100 */
[----:B------:R-:W-:-:S13]  /*af00*/  ISETP.GE.AND P2, PT, R216, R21, PT ;  /* 0x00000015d800720c */ /* 0x000fda0003f46270 */
[----:B--2---:R-:W-:Y:S05]  /*af10*/  @!P2 BRA `(.L_x_4954) ;  /* 0x0000002400d8a947 */ /* 0x004fea0003800000 */
[----:B------:R-:W-:Y:S02]  /*af20*/  IMAD.MOV.U32 R203, RZ, RZ, R8 ;  /* 0x000000ffffcb7224 */ /* 0x000fe400078e0008 */
[----:B------:R-:W-:Y:S02]  /*af30*/  IMAD.MOV.U32 R222, RZ, RZ, R5 ;  /* 0x000000ffffde7224 */ /* 0x000fe400078e0005 */
[----:B------:R-:W-:-:S07]  /*af40*/  IMAD.MOV.U32 R200, RZ, RZ, R216 ;  /* 0x000000ffffc87224 */ /* 0x000fce00078e00d8 */
.L_x_4964:
        /* <DEDUP_REMOVED lines=8> */
.L_x_4955:
[----:B------:R-:W-:Y:S01]  /*afd0*/  IMAD R201, R19, 0x8, R18 ;  /* 0x0000000813c97824 */ /* 0x000fe200078e0212 */
[----:B------:R-:W-:-:S04]  /*afe0*/  SHF.L.U32 R202, R23, 0x1f, RZ ;  /* 0x0000001f17ca7819 */ /* 0x000fc800000006ff */
[----:B------:R0:W1:Y:S01]  /*aff0*/  SYNCS.PHASECHK.TRANS64.TRYWAIT P2, [R201+URZ+0x22830], R202 ;  /* 0x022830cac90075a7 */ /* 0x000062000804017f */
[----:B------:R-:W-:Y:S05]  /*b000*/  @!P0 BRA `(.L_x_4956) ;  /* 0x0000000000048947 */ /* 0x000fea0003800000 */
[----:B------:R-:W-:Y:S01]  /*b010*/  BPT.TRAP 0x1 ;  /* 0x000000040000795c */ /* 0x000fe20000300000 */
.L_x_4956:
[----:B------:R-:W2:Y:S02]  /*b020*/  LDC R0, c[0x0][0x448] ;  /* 0x00011200ff007b82 */ /* 0x000ea40000000800 */
[----:B--2---:R-:W-:Y:S01]  /*b030*/  ISETP.NE.AND P3, PT, R0, 0x1, PT ;  /* 0x000000010000780c */ /* 0x004fe20003f65270 */
[----:B------:R-:W-:-:S12]  /*b040*/  IMAD.IADD R0, R217, 0x1, R210 ;  /* 0x00000001d9007824 */ /* 0x000fd800078e02d2 */
[----:B------:R-:W2:Y:S08]  /*b050*/  @P3 LDC R5, c[0x0][0x44c] ;  /* 0x00011300ff053b82 */ /* 0x000eb00000000800 */
[----:B------:R-:W3:Y:S01]  /*b060*/  @P3 LDC R8, c[0x0][0x450] ;  /* 0x00011400ff083b82 */ /* 0x000ee20000000800 */
[----:B--2---:R-:W-:-:S05]  /*b070*/  @P3 IMAD.HI.U32 R5, R0, R5, RZ ;  /* 0x0000000500053227 */ /* 0x004fca00078e00ff */
[----:B---3--:R-:W-:Y:S01]  /*b080*/  @P3 SHF.R.U32.HI R0, RZ, R8, R5 ;  /* 0x00000008ff003219 */ /* 0x008fe20000011605 */
[----:B-1----:R-:W-:Y:S06]  /*b090*/  @P2 BRA `(.L_x_4957) ;  /* 0x0000000000082947 */ /* 0x002fec0003800000 */
[----:B------:R-:W1:Y:S02]  /*b0a0*/  SYNCS.PHASECHK.TRANS64.TRYWAIT P2, [R201+URZ+0x22830], R202 ;  /* 0x022830cac90075a7 */ /* 0x000e64000804017f */
[----:B-1----:R-:W-:Y:S05]  /*b0b0*/  @!P2 BRA `(.L_x_4958) ;  /* 0x000001040024a947 */ /* 0x002fea0003800000 */
.L_x_4957:
[----:B------:R-:W-:Y:S05]  /*b0c0*/  WARPSYNC.ALL ;  /* 0x0000000000007948 */ /* 0x000fea0003800000 */
[----:B------:R-:W2:Y:S04]  /*b0d0*/  SHFL.IDX PT, R153, R0, RZ, 0x1c1f ;  /* 0x001c1fff00997589 */ /* 0x000ea800000e0000 */
[----:B------:R2:W3:Y:S01]  /*b0e0*/  SHFL.IDX PT, R155, R0, 0x1, 0x1c1f ;  /* 0x003c1f00009b7f89 */ /* 0x0004e200000e0000 */
[----:B------:R-:W-:-:S03]  /*b0f0*/  IMAD.MOV.U32 R5, RZ, RZ, -0x60 ;  /* 0xffffffa0ff057424 */ /* 0x000fc600078e00ff */
[----:B------:R-:W4:Y:S01]  /*b100*/  LDL.LU R216, [R1+0x4] ;  /* 0x0000040001d87983 */ /* 0x000f220000300800 */
[----:B------:R-:W-:Y:S01]  /*b110*/  IMAD R5, R200, R5, 0x1 ;  /* 0x00000001c8057424 */ /* 0x000fe200078e0205 */
[----:B------:R-:W-:Y:S01]  /*b120*/  R2UR UR4, R6 ;  /* 0x00000000060472ca */ /* 0x000fe200000e0000 */
[----:B------:R-:W-:Y:S01]  /*b130*/  IMAD R156, R19, 0x300, R20 ;  /* 0x00000300139c7824 */ /* 0x000fe200078e0214 */
[----:B------:R-:W-:Y:S01]  /*b140*/  R2UR UR5, R7 ;  /* 0x00000000070572ca */ /* 0x000fe200000e0000 */
[----:B------:R-:W-:Y:S01]  /*b150*/  IMAD R8, R218, -0x2, R5 ;  /* 0xfffffffeda087824 */ /* 0x000fe200078e0205 */
[----:B------:R-:W-:Y:S01]  /*b160*/  R2UR UR8, R14 ;  /* 0x000000000e0872ca */ /* 0x000fe200000e0000 */
[----:B------:R-:W-:Y:S01]  /*b170*/  IMAD.MOV.U32 R157, RZ, RZ, 0x40000040 ;  /* 0x40000040ff9d7424 */ /* 0x000fe200078e00ff */
[C---:B------:R-:W-:Y:S01]  /*b180*/  R2UR UR6, R156.reuse ;  /* 0x000000009c0672ca */ /* 0x040fe200000e0000 */
[C---:B------:R-:W-:Y:S01]  /*b190*/  VIADD R154, R156.reuse, 0x2 ;  /* 0x000000029c9a7836 */ /* 0x040fe20000000000 */
[----:B------:R-:W-:Y:S01]  /*b1a0*/  IADD3 R8, -R211, R8, R213 ;  /* 0x00000008d3087210 */ /* 0x000fe20007ffe1d5 */
[C---:B------:R-:W-:Y:S01]  /*b1b0*/  VIADD R152, R156.reuse, 0x4 ;  /* 0x000000049c987836 */ /* 0x040fe20000000000 */
[C---:B------:R-:W-:Y:S01]  /*b1c0*/  R2UR UR7, R157.reuse ;  /* 0x000000009d0772ca */ /* 0x040fe200000e0000 */
[----:B------:R-:W-:Y:S01]  /*b1d0*/  VIADD R156, R156, 0x6 ;  /* 0x000000069c9c7836 */ /* 0x000fe20000000000 */
[----:B------:R-:W-:Y:S01]  /*b1e0*/  R2UR UR10, R154 ;  /* 0x000000009a0a72ca */ /* 0x000fe200000e0000 */
[----:B--2---:R-:W-:Y:S01]  /*b1f0*/  IMAD.IADD R0, R8, 0x1, R153 ;  /* 0x0000000108007824 */ /* 0x004fe200078e0299 */
[----:B------:R-:W-:Y:S01]  /*b200*/  R2UR UR14, R152 ;  /* 0x00000000980e72ca */ /* 0x000fe200000e0000 */
[----:B------:R-:W-:Y:S01]  /*b210*/  IMAD.MOV.U32 R153, RZ, RZ, 0x40000040 ;  /* 0x40000040ff997424 */ /* 0x000fe200078e00ff */
[----:B------:R-:W-:Y:S01]  /*b220*/  R2UR UR18, R156 ;  /* 0x000000009c1272ca */ /* 0x000fe200000e0000 */
[----:B---3--:R-:W-:Y:S01]  /*b230*/  IMAD.IADD R8, R8, 0x1, R155 ;  /* 0x0000000108087824 */ /* 0x008fe200078e029b */
[----:B------:R-:W-:Y:S01]  /*b240*/  R2UR UR19, R157 ;  /* 0x000000009d1372ca */ /* 0x000fe200000e0000 */
[----:B------:R-:W-:Y:S01]  /*b250*/  IMAD.MOV.U32 R155, RZ, RZ, 0x40000040 ;  /* 0x40000040ff9b7424 */ /* 0x000fe200078e00ff */
[----:B------:R-:W-:-:S02]  /*b260*/  R2UR UR15, R153 ;  /* 0x00000000990f72ca */ /* 0x000fc400000e0000 */
        /* <DEDUP_REMOVED lines=8> */
[C---:B------:R-:W-:Y:S02]  /*b2f0*/  ISETP.GT.AND P2, PT, R0.reuse, 0x49, PT ;  /* 0x000000490000780c */ /* 0x040fe40003f44270 */
[C---:B------:R-:W-:Y:S02]  /*b300*/  ISETP.GT.AND P3, PT, R0.reuse, 0x50, PT ;  /* 0x000000500000780c */ /* 0x040fe40003f64270 */
[C---:B------:R-:W-:Y:S02]  /*b310*/  ISETP.GT.AND P4, PT, R0.reuse, 0x51, PT ;  /* 0x000000510000780c */ /* 0x040fe40003f84270 */
[C---:B------:R-:W-:Y:S02]  /*b320*/  ISETP.GT.AND P5, PT, R0.reuse, 0x58, PT ;  /* 0x000000580000780c */ /* 0x040fe40003fa4270 */
[----:B------:R-:W-:Y:S01]  /*b330*/  ISETP.GT.AND P6, PT, R0, 0x59, PT ;  /* 0x000000590000780c */ /* 0x000fe20003fc4270 */
[----:B------:R-:W-:Y:S02]  /*b340*/  WARPGROUP.DEPBAR.LE gsb0, 0x0 ;  /* 0x00008000000079c5 */ /* 0x000fe40000010000 */
[----:B------:R-:W-:-:S06]  /*b350*/  WARPGROUP.ARRIVE ;  /* 0x00000000000079c5 */ /* 0x000fcc0000000000 */
[----:B------:R-:W-:Y:S03]  /*b360*/  HGMMA.64x96x16.F32.BF16 R152, gdesc[UR8], R152, gsb0 ;  /* 0x01600000089879f0 */ /* 0x000fe60008001898 */
[----:B------:R-:W-:Y:S02]  /*b370*/  WARPGROUP.DEPBAR.LE gsb0, 0x0 ;  /* 0x00008000000079c5 */ /* 0x000fe40000010000 */
[----:B------:R-:W-:-:S06]  /*b380*/  WARPGROUP.ARRIVE ;  /* 0x00000000000079c5 */ /* 0x000fcc0000000000 */
[----:B------:R-:W-:Y:S01]  /*b390*/  HGMMA.64x96x16.F32.BF16 R152, gdesc[UR12], R152, gsb0 ;  /* 0x016000000c9879f0 */ /* 0x000fe20008001898 */
[----:B----4-:R-:W-:-:S04]  /*b3a0*/  LOP3.LUT R216, R216, 0xffbfffff, RZ, 0xc0, !PT ;  /* 0xffbfffffd8d87812 */ /* 0x010fc800078ec0ff */
[----:B------:R-:W-:Y:S02]  /*b3b0*/  @P1 LOP3.LUT R216, R216, 0x400000, RZ, 0xfc, !PT ;  /* 0x00400000d8d81812 */ /* 0x000fe400078efcff */
[----:B------:R-:W-:Y:S02]  /*b3c0*/  ISETP.GT.AND P1, PT, R0, 0x41, PT ;  /* 0x000000410000780c */ /* 0x000fe40003f24270 */
[----:B------:R-:W-:-:S04]  /*b3d0*/  LOP3.LUT R216, R216, 0xffdfffff, RZ, 0xc0, !PT ;  /* 0xffdfffffd8d87812 */ /* 0x000fc800078ec0ff */
[----:B------:R-:W-:Y:S02]  /*b3e0*/  @P0 LOP3.LUT R216, R216, 0x200000, RZ, 0xfc, !PT ;  /* 0x00200000d8d80812 */ /* 0x000fe400078efcff */
[----:B------:R-:W-:Y:S02]  /*b3f0*/  ISETP.GT.AND P0, PT, R0, 0x48, PT ;  /* 0x000000480000780c */ /* 0x000fe40003f04270 */
[----:B------:R-:W-:-:S04]  /*b400*/  LOP3.LUT R216, R216, 0xff7fffff, RZ, 0xc0, !PT ;  /* 0xff7fffffd8d87812 */ /* 0x000fc800078ec0ff */
[----:B------:R-:W-:Y:S02]  /*b410*/  @P1 LOP3.LUT R216, R216, 0x800000, RZ, 0xfc, !PT ;  /* 0x00800000d8d81812 */ /* 0x000fe400078efcff */
[----:B------:R-:W-:Y:S02]  /*b420*/  ISETP.GT.AND P1, PT, R0, RZ, PT ;  /* 0x000000ff0000720c */ /* 0x000fe40003f24270 */
[----:B------:R-:W-:-:S04]  /*b430*/  LOP3.LUT R216, R216, 0xfeffffff, RZ, 0xc0, !PT ;  /* 0xfeffffffd8d87812 */ /* 0x000fc800078ec0ff */
[----:B------:R-:W-:Y:S02]  /*b440*/  @P0 LOP3.LUT R216, R216, 0x1000000, RZ, 0xfc, !PT ;  /* 0x01000000d8d80812 */ /* 0x000fe400078efcff */
[----:B------:R-:W-:Y:S02]  /*b450*/  ISETP.GT.AND P0, PT, R0, 0x9, PT ;  /* 0x000000090000780c */ /* 0x000fe40003f04270 */
[----:B------:R-:W-:-:S04]  /*b460*/  LOP3.LUT R216, R216, 0xfdffffff, RZ, 0xc0, !PT ;  /* 0xfdffffffd8d87812 */ /* 0x000fc800078ec0ff */
[----:B------:R-:W-:Y:S02]  /*b470*/  @P2 LOP3.LUT R216, R216, 0x2000000, RZ, 0xfc, !PT ;  /* 0x02000000d8d82812 */ /* 0x000fe400078efcff */
[----:B------:R-:W-:Y:S02]  /*b480*/  ISETP.GT.AND P2, PT, R0, 0x8, PT ;  /* 0x000000080000780c */ /* 0x000fe40003f44270 */
[----:B------:R-:W-:-:S04]  /*b490*/  LOP3.LUT R216, R216, 0xfbffffff, RZ, 0xc0, !PT ;  /* 0xfbffffffd8d87812 */ /* 0x000fc800078ec0ff */
[----:B------:R-:W-:Y:S02]  /*b4a0*/  @P3 LOP3.LUT R216, R216, 0x4000000, RZ, 0xfc, !PT ;  /* 0x04000000d8d83812 */ /* 0x000fe400078efcff */
[----:B------:R-:W-:-:S03]  /*b4b0*/  ISETP.GT.AND P3, PT, R0, 0x1, PT ;  /* 0x000000010000780c */ /* 0x000fc60003f64270 */
[----:B------:R-:W-:Y:S01]  /*b4c0*/  STL [R1+0x4], R216 ;  /* 0x000004d801007387 */ /* 0x000fe20000100800 */
        /* <DEDUP_REMOVED lines=9> */
[----:B------:R-:W-:Y:S02]  /*b560*/  FSEL R160, R160, -INF , P1 ;  /* 0xff800000a0a07808 */ /* 0x000fe40000800000 */
[C---:B------:R-:W-:Y:S02]  /*b570*/  ISETP.GT.AND P3, PT, R0.reuse, 0x11, PT ;  /* 0x000000110000780c */ /* 0x040fe40003f64270 */
[C---:B------:R-:W-:Y:S02]  /*b580*/  ISETP.GT.AND P2, PT, R0.reuse, 0x18, PT ;  /* 0x000000180000780c */ /* 0x040fe40003f44270 */
[C---:B------:R-:W-:Y:S02]  /*b590*/  ISETP.GT.AND P0, PT, R0.reuse, 0x19, PT ;  /* 0x000000190000780c */ /* 0x040fe40003f04270 */
[----:B------:R-:W-:-:S02]  /*b5a0*/  ISETP.GT.AND P1, PT, R0, 0x20, PT ;  /* 0x000000200000780c */ /* 0x000fc40003f24270 */
[----:B------:R-:W-:Y:S02]  /*b5b0*/  FSEL R161, R161, -INF , P3 ;  /* 0xff800000a1a17808 */ /* 0x000fe40001800000 */
[----:B------:R-:W-:Y:S02]  /*b5c0*/  FSEL R164, R164, -INF , P2 ;  /* 0xff800000a4a47808 */ /* 0x000fe40001000000 */
[----:B------:R-:W-:Y:S02]  /*b5d0*/  FSEL R165, R165, -INF , P0 ;  /* 0xff800000a5a57808 */ /* 0x000fe40000000000 */
[----:B------:R-:W-:Y:S02]  /*b5e0*/  FSEL R168, R168, -INF , P1 ;  /* 0xff800000a8a87808 */ /* 0x000fe40000800000 */
[C---:B------:R-:W-:Y:S02]  /*b5f0*/  ISETP.GT.AND P3, PT, R0.reuse, 0x21, PT ;  /* 0x000000210000780c */ /* 0x040fe40003f64270 */
[----:B------:R-:W-:-:S02]  /*b600*/  ISETP.GT.AND P2, PT, R0, 0x28, PT ;  /* 0x000000280000780c */ /* 0x000fc40003f44270 */
[C---:B------:R-:W-:Y:S02]  /*b610*/  ISETP.GT.AND P0, PT, R0.reuse, 0x29, PT ;  /* 0x000000290000780c */ /* 0x040fe40003f04270 */
[----:B------:R-:W-:Y:S02]  /*b620*/  ISETP.GT.AND P1, PT, R0, 0x30, PT ;  /* 0x000000300000780c */ /* 0x000fe40003f24270 */
[----:B------:R-:W-:Y:S02]  /*b630*/  FSEL R169, R169, -INF , P3 ;  /* 0xff800000a9a97808 */ /* 0x000fe40001800000 */
[----:B------:R-:W-:Y:S02]  /*b640*/  FSEL R172, R172, -INF , P2 ;  /* 0xff800000acac7808 */ /* 0x000fe40001000000 */
[----:B------:R-:W-:Y:S02]  /*b650*/  FSEL R173, R173, -INF , P0 ;  /* 0xff800000adad7808 */ /* 0x000fe40000000000 */
[----:B------:R-:W-:-:S02]  /*b660*/  FSEL R176, R176, -INF , P1 ;  /* 0xff800000b0b07808 */ /* 0x000fc40000800000 */
[C---:B------:R-:W-:Y:S02]  /*b670*/  ISETP.GT.AND P3, PT, R0.reuse, 0x31, PT ;  /* 0x000000310000780c */ /* 0x040fe40003f64270 */
[C---:B------:R-:W-:Y:S02]  /*b680*/  ISETP.GT.AND P2, PT, R0.reuse, 0x38, PT ;  /* 0x000000380000780c */ /* 0x040fe40003f44270 */
[C---:B------:R-:W-:Y:S02]  /*b690*/  ISETP.GT.AND P0, PT, R0.reuse, 0x39, PT ;  /* 0x000000390000780c */ /* 0x040fe40003f04270 */
[----:B------:R-:W-:Y:S02]  /*b6a0*/  ISETP.GT.AND P1, PT, R0, 0x40, PT ;  /* 0x000000400000780c */ /* 0x000fe40003f24270 */
        /* <DEDUP_REMOVED lines=8> */
[----:B------:R-:W-:Y:S02]  /*b730*/  FMNMX.FTZ R0, R160, R0, !PT ;  /* 0x00000000a0007209 */ /* 0x000fe40007810000 */
[C---:B------:R-:W-:Y:S02]  /*b740*/  LOP3.LUT P1, RZ, R216.reuse, 0x800000, RZ, 0xc0, !PT ;  /* 0x00800000d8ff7812 */ /* 0x040fe4000782c0ff */
[----:B------:R-:W-:Y:S02]  /*b750*/  FMNMX.FTZ R0, R161, R0, !PT ;  /* 0x00000000a1007209 */ /* 0x000fe40007810000 */
[----:B------:R-:W-:Y:S02]  /*b760*/  LOP3.LUT P0, RZ, R216, 0x1000000, RZ, 0xc0, !PT ;  /* 0x01000000d8ff7812 */ /* 0x000fe4000780c0ff */
[----:B------:R-:W-:Y:S02]  /*b770*/  FMNMX.FTZ R0, R164, R0, !PT ;  /* 0x00000000a4007209 */ /* 0x000fe40007810000 */
[----:B------:R-:W-:-:S02]  /*b780*/  FSEL R185, R185, -INF , P1 ;  /* 0xff800000b9b97808 */ /* 0x000fc40000800000 */
[----:B------:R-:W-:Y:S02]  /*b790*/  FMNMX.FTZ R0, R165, R0, !PT ;  /* 0x00000000a5007209 */ /* 0x000fe40007810000 */
[----:B------:R-:W-:Y:S02]  /*b7a0*/  LOP3.LUT P2, RZ, R216, 0x2000000, RZ, 0xc0, !PT ;  /* 0x02000000d8ff7812 */ /* 0x000fe4000784c0ff */
[----:B------:R-:W-:Y:S02]  /*b7b0*/  FMNMX.FTZ R0, R168, R0, !PT ;  /* 0x00000000a8007209 */ /* 0x000fe40007810000 */
[----:B------:R-:W-:Y:S02]  /*b7c0*/  FSEL R188, R188, -INF , P0 ;  /* 0xff800000bcbc7808 */ /* 0x000fe40000000000 */
[----:B------:R-:W-:Y:S02]  /*b7d0*/  FMNMX.FTZ R0, R169, R0, !PT ;  /* 0x00000000a9007209 */ /* 0x000fe40007810000 */
[----:B------:R-:W-:-:S02]  /*b7e0*/  LOP3.LUT P3, RZ, R216, 0x4000000, RZ, 0xc0, !PT ;  /* 0x04000000d8ff7812 */ /* 0x000fc4000786c0ff */
[----:B------:R-:W-:Y:S02]  /*b7f0*/  FMNMX.FTZ R0, R172, R0, !PT ;  /* 0x00000000ac007209 */ /* 0x000fe40007810000 */
[----:B------:R-:W-:Y:S02]  /*b800*/  FSEL R189, R189, -INF , P2 ;  /* 0xff800000bdbd7808 */ /* 0x000fe40001000000 */
[----:B------:R-:W-:Y:S02]  /*b810*/  FMNMX.FTZ R0, R173, R0, !PT ;  /* 0x00000000ad007209 */ /* 0x000fe40007810000 */
[----:B------:R-:W-:Y:S02]  /*b820*/  FSEL R192, R192, -INF , P3 ;  /* 0xff800000c0c07808 */ /* 0x000fe40001800000 */
[----:B------:R-:W-:Y:S02]  /*b830*/  FMNMX.FTZ R0, R176, R0, !PT ;  /* 0x00000000b0007209 */ /* 0x000fe40007810000 */
[----:B------:R-:W-:-:S02]  /*b840*/  FSEL R193, R193, -INF , P4 ;  /* 0xff800000c1c17808 */ /* 0x000fc40002000000 */
[----:B------:R-:W-:Y:S02]  /*b850*/  FMNMX.FTZ R0, R177, R0, !PT ;  /* 0x00000000b1007209 */ /* 0x000fe40007810000 */
[----:B------:R-:W-:Y:S02]  /*b860*/  FSEL R196, R196, -INF , P5 ;  /* 0xff800000c4c47808 */ /* 0x000fe40002800000 */
[----:B------:R-:W-:Y:S02]  /*b870*/  FMNMX.FTZ R0, R180, R0, !PT ;  /* 0x00000000b4007209 */ /* 0x000fe40007810000 */
[----:B------:R-:W-:Y:S02]  /*b880*/  FSEL R197, R197, -INF , P6 ;  /* 0xff800000c5c57808 */ /* 0x000fe40003000000 */
[----:B------:R-:W-:Y:S02]  /*b890*/  FMNMX.FTZ R0, R181, R0, !PT ;  /* 0x00000000b5007209 */ /* 0x000fe40007810000 */
[----:B------:R-:W-:-:S02]  /*b8a0*/  LOP3.LUT P1, RZ, R216, 0x400000, RZ, 0xc0, !PT ;  /* 0x00400000d8ff7812 */ /* 0x000fc4000782c0ff */
[----:B------:R-:W-:Y:S02]  /*b8b0*/  FMNMX.FTZ R0, R184, R0, !PT ;  /* 0x00000000b8007209 */ /* 0x000fe40007810000 */
[----:B------:R-:W-:Y:S02]  /*b8c0*/  LOP3.LUT P0, RZ, R216, 0x200000, RZ, 0xc0, !PT ;  /* 0x00200000d8ff7812 */ /* 0x000fe4000780c0ff */
[----:B------:R-:W-:Y:S02]  /*b8d0*/  FMNMX.FTZ R0, R185, R0, !PT ;  /* 0x00000000b9007209 */ /* 0x000fe40007810000 */
[----:B------:R-:W-:Y:S02]  /*b8e0*/  ISETP.GT.AND P4, PT, R8, 0x1, PT ;  /* 0x000000010800780c */ /* 0x000fe40003f84270 */
[----:B------:R-:W-:Y:S02]  /*b8f0*/  FMNMX.FTZ R0, R188, R0, !PT ;  /* 0x00000000bc007209 */ /* 0x000fe40007810000 */
[----:B------:R-:W-:-:S02]  /*b900*/  ISETP.GT.AND P3, PT, R8, 0x8, PT ;  /* 0x000000080800780c */ /* 0x000fc40003f64270 */
[----:B------:R-:W-:Y:S02]  /*b910*/  FMNMX.FTZ R0, R189, R0, !PT ;  /* 0x00000000bd007209 */ /* 0x000fe40007810000 */
[----:B------:R-:W-:Y:S02]  /*b920*/  FSEL R155, R155, -INF , P4 ;  /* 0xff8000009b9b7808 */ /* 0x000fe40002000000 */
[----:B------:R-:W-:Y:S02]  /*b930*/  FMNMX.FTZ R0, R192, R0, !PT ;  /* 0x00000000c0007209 */ /* 0x000fe40007810000 */
[----:B------:R-:W-:Y:S02]  /*b940*/  FSEL R158, R158, -INF , P3 ;  /* 0xff8000009e9e7808 */ /* 0x000fe40001800000 */
[----:B------:R-:W-:Y:S02]  /*b950*/  FMNMX.FTZ R0, R193, R0, !PT ;  /* 0x00000000c1007209 */ /* 0x000fe40007810000 */
[----:B------:R-:W-:-:S02]  /*b960*/  ISETP.GT.AND P4, PT, R8, 0x10, PT ;  /* 0x000000100800780c */ /* 0x000fc40003f84270 */
[----:B------:R-:W-:Y:S02]  /*b970*/  FMNMX.FTZ R0, R196, R0, !PT ;  /* 0x00000000c4007209 */ /* 0x000fe40007810000 */
[----:B------:R-:W-:Y:S02]  /*b980*/  ISETP.GT.AND P3, PT, R8, 0x11, PT ;  /* 0x000000110800780c */ /* 0x000fe40003f64270 */
[----:B------:R-:W-:Y:S02]  /*b990*/  FMNMX.FTZ R0, R197, R0, !PT ;  /* 0x00000000c5007209 */ /* 0x000fe40007810000 */
[----:B------:R-:W-:Y:S02]  /*b9a0*/  FSEL R162, R162, -INF , P4 ;  /* 0xff800000a2a27808 */ /* 0x000fe40002000000 */
[----:B------:R-:W-:Y:S01]  /*b9b0*/  FSEL R163, R163, -INF , P3 ;  /* 0xff800000a3a37808 */ /* 0x000fe20001800000 */
[----:B------:R-:W2:Y:S01]  /*b9c0*/  SHFL.BFLY PT, R5, R0, 0x2, 0x1f ;  /* 0x0c401f0000057f89 */ /* 0x000ea200000e0000 */
[----:B------:R-:W-:-:S02]  /*b9d0*/  ISETP.GT.AND P4, PT, R8, 0x19, PT ;  /* 0x000000190800780c */ /* 0x000fc40003f84270 */
[----:B------:R-:W-:Y:S02]  /*b9e0*/  ISETP.GT.AND P3, PT, R8, 0x20, PT ;  /* 0x000000200800780c */ /* 0x000fe40003f64270 */
[----:B------:R-:W-:Y:S02]  /*b9f0*/  FSEL R167, R167, -INF , P4 ;  /* 0xff800000a7a77808 */ /* 0x000fe40002000000 */
[----:B------:R-:W-:Y:S02]  /*ba00*/  FSEL R170, R170, -INF , P3 ;  /* 0xff800000aaaa7808 */ /* 0x000fe40001800000 */
[C---:B------:R-:W-:Y:S02]  /*ba10*/  ISETP.GT.AND P4, PT, R8.reuse, 0x28, PT ;  /* 0x000000280800780c */ /* 0x040fe40003f84270 */
[----:B------:R-:W-:Y:S02]  /*ba20*/  ISETP.GT.AND P3, PT, R8, 0x29, PT ;  /* 0x000000290800780c */ /* 0x000fe40003f64270 */
[----:B------:R-:W-:-:S02]  /*ba30*/  FSEL R174, R174, -INF , P4 ;  /* 0xff800000aeae7808 */ /* 0x000fc40002000000 */
[----:B------:R-:W-:Y:S02]  /*ba40*/  FSEL R175, R175, -INF , P3 ;  /* 0xff800000afaf7808 */ /* 0x000fe40001800000 */
[C---:B------:R-:W-:Y:S02]  /*ba50*/  ISETP.GT.AND P4, PT, R8.reuse, 0x31, PT ;  /* 0x000000310800780c */ /* 0x040fe40003f84270 */
[----:B------:R-:W-:Y:S02]  /*ba60*/  ISETP.GT.AND P3, PT, R8, 0x38, PT ;  /* 0x000000380800780c */ /* 0x000fe40003f64270 */
[----:B------:R-:W-:Y:S02]  /*ba70*/  FSEL R179, R179, -INF , P4 ;  /* 0xff800000b3b37808 */ /* 0x000fe40002000000 */
[----:B------:R-:W-:Y:S02]  /*ba80*/  FSEL R182, R182, -INF , P3 ;  /* 0xff800000b6b67808 */ /* 0x000fe40001800000 */
[----:B--2---:R-:W-:-:S02]  /*ba90*/  FMNMX.FTZ R5, R0, R5, !PT ;  /* 0x0000000500057209 */ /* 0x004fc40007810000 */
[C---:B------:R-:W-:Y:S02]  /*baa0*/  ISETP.GT.AND P4, PT, R8.reuse, 0x40, PT ;  /* 0x000000400800780c */ /* 0x040fe40003f84270 */
[----:B------:R-:W-:Y:S01]  /*bab0*/  ISETP.GT.AND P3, PT, R8, 0x41, PT ;  /* 0x000000410800780c */ /* 0x000fe20003f64270 */
[----:B------:R-:W2:Y:S01]  /*bac0*/  SHFL.BFLY PT, R0, R5, 0x1, 0x1f ;  /* 0x0c201f0005007f89 */ /* 0x000ea200000e0000 */
[----:B------:R-:W-:Y:S02]  /*bad0*/  FSEL R186, R186, -INF , P4 ;  /* 0xff800000baba7808 */ /* 0x000fe40002000000 */
[----:B------:R-:W-:Y:S02]  /*bae0*/  FSEL R187, R187, -INF , P3 ;  /* 0xff800000bbbb7808 */ /* 0x000fe40001800000 */
        /* <DEDUP_REMOVED lines=8> */
[----:B--2---:R-:W-:Y:S01]  /*bb70*/  FMNMX.FTZ R5, R5, R0, !PT ;  /* 0x0000000005057209 */ /* 0x004fe20007810000 */
[----:B------:R-:W-:-:S03]  /*bb80*/  IMAD.U32 R0, RZ, RZ, UR43 ;  /* 0x0000002bff007e24 */ /* 0x000fc6000f8e00ff */
[C---:B------:R-:W-:Y:S01]  /*bb90*/  FSETP.NEU.FTZ.AND P2, PT, R5.reuse, -INF , PT ;  /* 0xff8000000500780b */ /* 0x040fe20003f5d000 */
[----:B------:R-:W-:-:S03]  /*bba0*/  FMUL.FTZ R223, R5, R0 ;  /* 0x0000000005df7220 */ /* 0x000fc60000410000 */
[----:B------:R-:W-:Y:S02]  /*bbb0*/  FSEL R216, R5, RZ, P2 ;  /* 0x000000ff05d87208 */ /* 0x000fe40001000000 */
[----:B------:R-:W-:Y:S02]  /*bbc0*/  FSEL R223, R223, RZ, P2 ;  /* 0x000000ffdfdf7208 */ /* 0x000fe40001000000 */
[----:B------:R-:W-:Y:S01]  /*bbd0*/  ISETP.GT.AND P2, PT, R8, RZ, PT ;  /* 0x000000ff0800720c */ /* 0x000fe20003f44270 */
[----:B------:R-:W-:Y:S02]  /*bbe0*/  FADD.FTZ R216, -R216, R222 ;  /* 0x000000ded8d87221 */ /* 0x000fe40000010100 */
[-CC-:B------:R-:W-:Y:S01]  /*bbf0*/  FFMA.FTZ R152, R152, R0.reuse, -R223.reuse ;  /* 0x0000000098987223 */ /* 0x180fe200000108df */
[----:B------:R-:W-:Y:S01]  /*bc00*/  FSEL R154, R154, -INF , P2 ;  /* 0xff8000009a9a7808 */ /* 0x000fe20001000000 */
[-C--:B------:R-:W-:Y:S01]  /*bc10*/  FMUL.FTZ R216, R216, R0.reuse ;  /* 0x00000000d8d87220 */ /* 0x080fe20000410000 */
[----:B------:R-:W-:Y:S01]  /*bc20*/  ISETP.GT.AND P2, PT, R8, 0x9, PT ;  /* 0x000000090800780c */ /* 0x000fe20003f44270 */
[-CC-:B------:R-:W-:Y:S01]  /*bc30*/  FFMA.FTZ R153, R153, R0.reuse, -R223.reuse ;  /* 0x0000000099997223 */ /* 0x180fe200000108df */
[-CC-:B------:R-:W-:Y:S01]  /*bc40*/  FFMA.FTZ R156, R156, R0.reuse, -R223.reuse ;  /* 0x000000009c9c7223 */ /* 0x180fe200000108df */
[----:B------:R-:W-:Y:S01]  /*bc50*/  MUFU.EX2 R152, R152 ;  /* 0x0000009800987308 */ /* 0x000fe20000000800 */
[----:B------:R-:W-:Y:S01]  /*bc60*/  FSEL R159, R159, -INF , P2 ;  /* 0xff8000009f9f7808 */ /* 0x000fe20001000000 */
[-CC-:B------:R-:W-:Y:S01]  /*bc70*/  FFMA.FTZ R160, R160, R0.reuse, -R223.reuse ;  /* 0x00000000a0a07223 */ /* 0x180fe200000108df */
[----:B------:R-:W-:Y:S01]  /*bc80*/  ISETP.GT.AND P2, PT, R8, 0x18, PT ;  /* 0x000000180800780c */ /* 0x000fe20003f44270 */
[-CC-:B------:R-:W-:Y:S01]  /*bc90*/  FFMA.FTZ R168, R168, R0.reuse, -R223.reuse ;  /* 0x00000000a8a87223 */ /* 0x180fe200000108df */
[-CC-:B------:R-:W-:Y:S01]  /*bca0*/  FFMA.FTZ R176, R176, R0.reuse, -R223.reuse ;  /* 0x00000000b0b07223 */ /* 0x180fe200000108df */
[-CC-:B------:R-:W-:Y:S01]  /*bcb0*/  FFMA.FTZ R157, R157, R0.reuse, -R223.reuse ;  /* 0x000000009d9d7223 */ /* 0x180fe200000108df */
[----:B------:R-:W-:Y:S01]  /*bcc0*/  FSEL R166, R166, -INF , P2 ;  /* 0xff800000a6a67808 */ /* 0x000fe20001000000 */
[----:B------:R-:W2:Y:S01]  /*bcd0*/  MUFU.EX2 R216, R216 ;  /* 0x000000d800d87308 */ /* 0x000ea20000000800 */
[----:B------:R-:W-:Y:S01]  /*bce0*/  ISETP.GT.AND P2, PT, R8, 0x21, PT ;  /* 0x000000210800780c */ /* 0x000fe20003f44270 */
[-CC-:B------:R-:W-:Y:S01]  /*bcf0*/  FFMA.FTZ R161, R161, R0.reuse, -R223.reuse ;  /* 0x00000000a1a17223 */ /* 0x180fe200000108df */
[-CC-:B------:R-:W-:Y:S01]  /*bd00*/  FFMA.FTZ R164, R164, R0.reuse, -R223.reuse ;  /* 0x00000000a4a47223 */ /* 0x180fe200000108df */
[-CC-:B------:R-:W-:Y:S01]  /*bd10*/  FFMA.FTZ R165, R165, R0.reuse, -R223.reuse ;  /* 0x00000000a5a57223 */ /* 0x180fe200000108df */
[----:B------:R-:W-:Y:S01]  /*bd20*/  FSEL R171, R171, -INF , P2 ;  /* 0xff800000abab7808 */ /* 0x000fe20001000000 */
[-CC-:B------:R-:W-:Y:S01]  /*bd30*/  FFMA.FTZ R169, R169, R0.reuse, -R223.reuse ;  /* 0x00000000a9a97223 */ /* 0x180fe200000108df */
[----:B------:R-:W-:Y:S01]  /*bd40*/  ISETP.GT.AND P2, PT, R8, 0x30, PT ;  /* 0x000000300800780c */ /* 0x000fe20003f44270 */
[----:B------:R-:W3:Y:S01]  /*bd50*/  MUFU.EX2 R153, R153 ;  /* 0x0000009900997308 */ /* 0x000ee20000000800 */
[-CC-:B------:R-:W-:Y:S01]  /*bd60*/  FFMA.FTZ R172, R172, R0.reuse, -R223.reuse ;  /* 0x00000000acac7223 */ /* 0x180fe200000108df */
[-CC-:B------:R-:W-:Y:S01]  /*bd70*/  FFMA.FTZ R173, R173, R0.reuse, -R223.reuse ;  /* 0x00000000adad7223 */ /* 0x180fe200000108df */
[----:B------:R-:W-:Y:S01]  /*bd80*/  FSEL R178, R178, -INF , P2 ;  /* 0xff800000b2b27808 */ /* 0x000fe20001000000 */
[-CC-:B------:R-:W-:Y:S01]  /*bd90*/  FFMA.FTZ R177, R177, R0.reuse, -R223.reuse ;  /* 0x00000000b1b17223 */ /* 0x180fe200000108df */
[----:B------:R-:W-:Y:S01]  /*bda0*/  ISETP.GT.AND P2, PT, R8, 0x39, PT ;  /* 0x000000390800780c */ /* 0x000fe20003f44270 */
[-CC-:B------:R-:W-:Y:S01]  /*bdb0*/  FFMA.FTZ R180, R180, R0.reuse, -R223.reuse ;  /* 0x00000000b4b47223 */ /* 0x180fe200000108df */
[--C-:B------:R-:W-:Y:S01]  /*bdc0*/  FFMA.FTZ R181, R181, R0, -R223.reuse ;  /* 0x00000000b5b57223 */ /* 0x100fe200000108df */
[----:B------:R-:W-:Y:S01]  /*bdd0*/  MUFU.EX2 R157, R157 ;  /* 0x0000009d009d7308 */ /* 0x000fe20000000800 */
[----:B------:R-:W-:Y:S01]  /*bde0*/  FSEL R183, R183, -INF , P2 ;  /* 0xff800000b7b77808 */ /* 0x000fe20001000000 */
[-C--:B--2---:R-:W-:Y:S01]  /*bdf0*/  FMUL.FTZ R24, R24, R216.reuse ;  /* 0x000000d818187220 */ /* 0x084fe20000410000 */
[----:B------:R-:W-:Y:S01]  /*be00*/  ISETP.GT.AND P2, PT, R8, 0x48, PT ;  /* 0x000000480800780c */ /* 0x000fe20003f44270 */
[-C--:B------:R-:W-:Y:S01]  /*be10*/  FMUL.FTZ R25, R25, R216.reuse ;  /* 0x000000d819197220 */ /* 0x080fe20000410000 */
[-C--:B------:R-:W-:Y:S01]  /*be20*/  FMUL.FTZ R28, R28, R216.reuse ;  /* 0x000000d81c1c7220 */ /* 0x080fe20000410000 */
[-C--:B------:R-:W-:Y:S01]  /*be30*/  FMUL.FTZ R29, R29, R216.reuse ;  /* 0x000000d81d1d7220 */ /* 0x080fe20000410000 */
[----:B------:R-:W-:Y:S01]  /*be40*/  FSEL R190, R190, -INF , P2 ;  /* 0xff800000bebe7808 */ /* 0x000fe20001000000 */
[-C--:B------:R-:W-:Y:S01]  /*be50*/  FMUL.FTZ R32, R32, R216.reuse ;  /* 0x000000d820207220 */ /* 0x080fe20000410000 */
[----:B------:R-:W-:Y:S01]  /*be60*/  ISETP.GT.AND P2, PT, R8, 0x51, PT ;  /* 0x000000510800780c */ /* 0x000fe20003f44270 */
[-C--:B------:R-:W-:Y:S01]  /*be70*/  FMUL.FTZ R33, R33, R216.reuse ;  /* 0x000000d821217220 */ /* 0x080fe20000410000 */
[----:B------:R-:W-:Y:S01]  /*be80*/  FMNMX.FTZ R8, R154, R203, !PT ;  /* 0x000000cb9a087209 */ /* 0x000fe20007810000 */
[-C--:B------:R-:W-:Y:S01]  /*be90*/  FMUL.FTZ R36, R36, R216.reuse ;  /* 0x000000d824247220 */ /* 0x080fe20000410000 */
[----:B------:R-:W-:Y:S01]  /*bea0*/  FSEL R195, R195, -INF , P2 ;  /* 0xff800000c3c37808 */ /* 0x000fe20001000000 */
        /* <DEDUP_REMOVED lines=75> */
[----:B------:R-:W-:Y:S01]  /*c360*/  FMUL.FTZ R149, R149, R216 ;  /* 0x000000d895957220 */ /* 0x000fe20000410000 */
[----:B------:R-:W-:Y:S01]  /*c370*/  FFMA.FTZ R4, R216, R4, R152 ;  /* 0x00000004d8047223 */ /* 0x000fe20000010098 */
[----:B------:R-:W-:Y:S01]  /*c380*/  FMNMX.FTZ R8, R194, R8, !PT ;  /* 0x00000008c2087209 */ /* 0x000fe20007810000 */
[--C-:B------:R-:W-:Y:S01]  /*c390*/  FFMA.FTZ R184, R184, R0, -R223.reuse ;  /* 0x00000000b8b87223 */ /* 0x100fe200000108df */
[C---:B---3--:R-:W-:Y:S01]  /*c3a0*/  F2FP.BF16.F32.PACK_AB R152, R153.reuse, R152 ;  /* 0x000000989998723e */ /* 0x048fe200000010ff */
[----:B------:R-:W-:Y:S01]  /*c3b0*/  FADD.FTZ R4, R153, R4 ;  /* 0x0000000499047221 */ /* 0x000fe20000010000 */
[----:B------:R-:W-:Y:S01]  /*c3c0*/  FMNMX.FTZ R8, R195, R8, !PT ;  /* 0x00000008c3087209 */ /* 0x000fe20007810000 */
[----:B------:R-:W2:Y:S01]  /*c3d0*/  MUFU.EX2 R153, R156 ;  /* 0x0000009c00997308 */ /* 0x000ea20000000800 */
[-CC-:B------:R-:W-:Y:S01]  /*c3e0*/  FFMA.FTZ R185, R185, R0.reuse, -R223.reuse ;  /* 0x00000000b9b97223 */ /* 0x180fe200000108df */
[--C-:B------:R-:W-:Y:S01]  /*c3f0*/  FFMA.FTZ R188, R188, R0, -R223.reuse ;  /* 0x00000000bcbc7223 */ /* 0x100fe200000108df */
[----:B------:R-:W-:Y:S01]  /*c400*/  FMNMX.FTZ R8, R198, R8, !PT ;  /* 0x00000008c6087209 */ /* 0x000fe20007810000 */
[-CC-:B------:R-:W-:Y:S01]  /*c410*/  FFMA.FTZ R189, R189, R0.reuse, -R223.reuse ;  /* 0x00000000bdbd7223 */ /* 0x180fe200000108df */
[-CC-:B------:R-:W-:Y:S01]  /*c420*/  FFMA.FTZ R192, R192, R0.reuse, -R223.reuse ;  /* 0x00000000c0c07223 */ /* 0x180fe200000108df */
[--C-:B------:R-:W-:Y:S01]  /*c430*/  FFMA.FTZ R193, R193, R0, -R223.reuse ;  /* 0x00000000c1c17223 */ /* 0x100fe200000108df */
[----:B------:R-:W-:Y:S01]  /*c440*/  FMNMX.FTZ R8, R199, R8, !PT ;  /* 0x00000008c7087209 */ /* 0x000fe20007810000 */
[----:B------:R-:W3:Y:S01]  /*c450*/  MUFU.EX2 R156, R160 ;  /* 0x000000a0009c7308 */ /* 0x000ee20000000800 */
[-CC-:B------:R-:W-:Y:S01]  /*c460*/  FFMA.FTZ R196, R196, R0.reuse, -R223.reuse ;  /* 0x00000000c4c47223 */ /* 0x180fe200000108df */
[----:B------:R-:W-:-:S02]  /*c470*/  FFMA.FTZ R197, R197, R0, -R223 ;  /* 0x00000000c5c57223 */ /* 0x000fc400000108df */
[----:B------:R-:W4:Y:S04]  /*c480*/  SHFL.BFLY PT, R216, R8, 0x2, 0x1f ;  /* 0x0c401f0008d87f89 */ /* 0x000f2800000e0000 */
[----:B------:R-:W-:Y:S01]  /*c490*/  MUFU.EX2 R160, R168 ;  /* 0x000000a800a07308 */ /* 0x000fe20000000800 */
[----:B--2---:R-:W-:-:S04]  /*c4a0*/  FADD.FTZ R4, R153, R4 ;  /* 0x0000000499047221 */ /* 0x004fc80000010000 */
[----:B------:R-:W-:-:S03]  /*c4b0*/  FADD.FTZ R4, R157, R4 ;  /* 0x000000049d047221 */ /* 0x000fc60000010000 */
[----:B------:R2:W-:Y:S01]  /*c4c0*/  MUFU.EX2 R168, R176 ;  /* 0x000000b000a87308 */ /* 0x0005e20000000800 */
[----:B---3--:R-:W-:-:S07]  /*c4d0*/  FADD.FTZ R4, R156, R4 ;  /* 0x000000049c047221 */ /* 0x008fce0000010000 */
[----:B------:R-:W3:Y:S01]  /*c4e0*/  MUFU.EX2 R161, R161 ;  /* 0x000000a100a17308 */ /* 0x000ee20000000800 */
[----:B--2---:R-:W2:Y:S01]  /*c4f0*/  S2R R176, SR_TID.X ;  /* 0x0000000000b07919 */ /* 0x004ea20000002100 */
[----:B----4-:R-:W-:-:S06]  /*c500*/  FMNMX.FTZ R8, R8, R216, !PT ;  /* 0x000000d808087209 */ /* 0x010fcc0007810000 */
[----:B------:R-:W4:Y:S01]  /*c510*/  MUFU.EX2 R164, R164 ;  /* 0x000000a400a47308 */ /* 0x000f220000000800 */
[----:B------:R-:W5:Y:S07]  /*c520*/  SHFL.BFLY PT, R216, R8, 0x1, 0x1f ;  /* 0x0c201f0008d87f89 */ /* 0x000f6e00000e0000 */
[----:B------:R-:W0:Y:S01]  /*c530*/  MUFU.EX2 R165, R165 ;  /* 0x000000a500a57308 */ /* 0x000e220000000800 */
[C---:B---3--:R-:W-:Y:S01]  /*c540*/  FADD.FTZ R4, R161.reuse, R4 ;  /* 0x00000004a1047221 */ /* 0x048fe20000010000 */
[----:B------:R-:W-:-:S06]  /*c550*/  F2FP.BF16.F32.PACK_AB R156, R161, R156 ;  /* 0x0000009ca19c723e */ /* 0x000fcc00000010ff */
[----:B------:R-:W3:Y:S01]  /*c560*/  MUFU.EX2 R169, R169 ;  /* 0x000000a900a97308 */ /* 0x000ee20000000800 */
[----:B----4-:R-:W-:-:S07]  /*c570*/  FADD.FTZ R4, R164, R4 ;  /* 0x00000004a4047221 */ /* 0x010fce0000010000 */
[----:B------:R-:W4:Y:S01]  /*c580*/  MUFU.EX2 R172, R172 ;  /* 0x000000ac00ac7308 */ /* 0x000f220000000800 */
[----:B-----5:R-:W-:Y:S01]  /*c590*/  FMNMX.FTZ R8, R8, R216, !PT ;  /* 0x000000d808087209 */ /* 0x020fe20007810000 */
[----:B0-----:R-:W-:Y:S01]  /*c5a0*/  FADD.FTZ R4, R165, R4 ;  /* 0x00000004a5047221 */ /* 0x001fe20000010000 */
[----:B--2---:R-:W-:Y:S02]  /*c5b0*/  SHF.R.U32.HI R176, RZ, 0x7, R176 ;  /* 0x00000007ffb07819 */ /* 0x004fe400000116b0 */
[C---:B------:R-:W-:Y:S01]  /*c5c0*/  FSETP.NEU.FTZ.AND P2, PT, R8.reuse, -INF , PT ;  /* 0xff8000000800780b */ /* 0x040fe20003f5d000 */
[----:B------:R-:W-:Y:S01]  /*c5d0*/  FMUL.FTZ R223, R8, R0 ;  /* 0x0000000008df7220 */ /* 0x000fe20000410000 */
[----:B------:R-:W-:Y:S01]  /*c5e0*/  IADD3 R176, -R176, 0xb, RZ ;  /* 0x0000000bb0b07810 */ /* 0x000fe20007ffe1ff */
[----:B------:R-:W0:Y:S01]  /*c5f0*/  MUFU.EX2 R173, R173 ;  /* 0x000000ad00ad7308 */ /* 0x000e220000000800 */
[----:B------:R-:W-:Y:S01]  /*c600*/  FADD.FTZ R4, R160, R4 ;  /* 0x00000004a0047221 */ /* 0x000fe20000010000 */
[----:B---3--:R-:W-:-:S02]  /*c610*/  F2FP.BF16.F32.PACK_AB R160, R169, R160 ;  /* 0x000000a0a9a0723e */ /* 0x008fc400000010ff */
[----:B------:R-:W-:Y:S01]  /*c620*/  FSEL R223, R223, RZ, P2 ;  /* 0x000000ffdfdf7208 */ /* 0x000fe20001000000 */
[----:B------:R-:W-:-:S03]  /*c630*/  FADD.FTZ R4, R169, R4 ;  /* 0x00000004a9047221 */ /* 0x000fc60000010000 */
        /* <DEDUP_REMOVED lines=23> */
[----:B------:R-:W-:Y:S01]  /*c7b0*/  FFMA.FTZ R194, R194, R0, -R223 ;  /* 0x00000000c2c27223 */ /* 0x000fe200000108df */
[----:B------:R-:W5:Y:S01]  /*c7c0*/  MUFU.EX2 R155, R155 ;  /* 0x0000009b009b7308 */ /* 0x000f620000000800 */
[----:B---3--:R-:W-:Y:S01]  /*c7d0*/  F2FP.BF16.F32.PACK_AB R154, R157, R153 ;  /* 0x000000999d9a723e */ /* 0x008fe200000010ff */
[----:B------:R-:W-:-:S02]  /*c7e0*/  @!P1 VIADD R153, R201, 0x22840 ;  /* 0x00022840c9999836 */ /* 0x000fc40000000000 */
[-CC-:B------:R-:W-:Y:S01]  /*c7f0*/  FFMA.FTZ R195, R195, R0.reuse, -R223.reuse ;  /* 0x00000000c3c37223 */ /* 0x180fe200000108df */
[-CC-:B------:R-:W-:Y:S01]  /*c800*/  FFMA.FTZ R198, R198, R0.reuse, -R223.reuse ;  /* 0x00000000c6c67223 */ /* 0x180fe200000108df */
[----:B------:R-:W-:Y:S01]  /*c810*/  FFMA.FTZ R199, R199, R0, -R223 ;  /* 0x00000000c7c77223 */ /* 0x000fe200000108df */
[----:B----4-:R-:W-:Y:S01]  /*c820*/  FADD.FTZ R4, R172, R4 ;  /* 0x00000004ac047221 */ /* 0x010fe20000010000 */
[----:B------:R-:W-:Y:S01]  /*c830*/  @!P1 PRMT R153, RZ, 0x654, R153 ;  /* 0x00000654ff999816 */ /* 0x000fe20000000099 */
[----:B------:R3:W-:Y:S06]  /*c840*/  BAR.ARV R176, 0x100 ;  /* 0x000400b00000751d */ /* 0x0007ec0000002000 */
[----:B------:R4:W-:Y:S01]  /*c850*/  @!P1 SYNCS.ARRIVE.TRANS64.RED.A1T0 RZ, [R153+URZ], RZ ;  /* 0x000000ff99ff99a7 */ /* 0x0009e2000810043f */
[----:B------:R1:W-:Y:S01]  /*c860*/  MUFU.EX2 R222, R158 ;  /* 0x0000009e00de7308 */ /* 0x0003e20000000800 */
[----:B0-----:R-:W-:-:S04]  /*c870*/  FADD.FTZ R4, R173, R4 ;  /* 0x00000004ad047221 */ /* 0x001fc80000010000 */
[----:B------:R-:W-:Y:S01]  /*c880*/  FADD.FTZ R4, R168, R4 ;  /* 0x00000004a8047221 */ /* 0x000fe20000010000 */
[----:B----4-:R-:W-:Y:S02]  /*c890*/  FSEL R153, R8, RZ, P2 ;  /* 0x000000ff08997208 */ /* 0x010fe40001000000 */
[----:B------:R-:W-:Y:S01]  /*c8a0*/  MUFU.EX2 R159, R159 ;  /* 0x0000009f009f7308 */ /* 0x000fe20000000800 */
[----:B-1----:R-:W-:Y:S01]  /*c8b0*/  F2FP.BF16.F32.PACK_AB R158, R165, R164 ;  /* 0x000000a4a59e723e */ /* 0x002fe200000010ff */
[C---:B--2---:R-:W-:Y:S01]  /*c8c0*/  FADD.FTZ R4, R177.reuse, R4 ;  /* 0x00000004b1047221 */ /* 0x044fe20000010000 */
[----:B------:R-:W-:Y:S01]  /*c8d0*/  F2FP.BF16.F32.PACK_AB R164, R177, R168 ;  /* 0x000000a8b1a4723e */ /* 0x000fe200000010ff */
[----:B------:R-:W-:-:S04]  /*c8e0*/  FADD.FTZ R153, -R153, R203 ;  /* 0x000000cb99997221 */ /* 0x000fc80000010100 */
[----:B------:R-:W-:Y:S01]  /*c8f0*/  FMUL.FTZ R153, R153, R0 ;  /* 0x0000000099997220 */ /* 0x000fe20000410000 */
[----:B------:R0:W-:Y:S08]  /*c900*/  MUFU.EX2 R223, R162 ;  /* 0x000000a200df7308 */ /* 0x0001f00000000800 */
[----:B------:R5:W1:Y:S01]  /*c910*/  MUFU.EX2 R203, R153 ;  /* 0x0000009900cb7308 */ /* 0x000a620000000800 */
[----:B0-----:R-:W-:-:S07]  /*c920*/  F2FP.BF16.F32.PACK_AB R162, R173, R172 ;  /* 0x000000acada2723e */ /* 0x001fce00000010ff */
[----:B------:R-:W0:Y:S01]  /*c930*/  MUFU.EX2 R163, R163 ;  /* 0x000000a300a37308 */ /* 0x000e220000000800 */
[----:B-----5:R-:W-:-:S07]  /*c940*/  F2FP.BF16.F32.PACK_AB R153, R155, R197 ;  /* 0x000000c59b99723e */ /* 0x020fce00000010ff */
[----:B------:R-:W2:Y:S01]  /*c950*/  MUFU.EX2 R225, R166 ;  /* 0x000000a600e17308 */ /* 0x000ea20000000800 */
[----:B-1----:R-:W-:Y:S01]  /*c960*/  FFMA.FTZ R3, R203, R3, R197 ;  /* 0x00000003cb037223 */ /* 0x002fe200000100c5 */
[-C--:B------:R-:W-:Y:S01]  /*c970*/  FMUL.FTZ R26, R26, R203.reuse ;  /* 0x000000cb1a1a7220 */ /* 0x080fe20000410000 */
[-C--:B------:R-:W-:Y:S01]  /*c980*/  FMUL.FTZ R27, R27, R203.reuse ;  /* 0x000000cb1b1b7220 */ /* 0x080fe20000410000 */
[-C--:B------:R-:W-:Y:S01]  /*c990*/  FMUL.FTZ R30, R30, R203.reuse ;  /* 0x000000cb1e1e7220 */ /* 0x080fe20000410000 */
[----:B------:R-:W-:Y:S01]  /*c9a0*/  FADD.FTZ R3, R155, R3 ;  /* 0x000000039b037221 */ /* 0x000fe20000010000 */
[----:B------:R-:W-:Y:S01]  /*c9b0*/  F2FP.BF16.F32.PACK_AB R155, R159, R222 ;  /* 0x000000de9f9b723e */ /* 0x000fe200000010ff */
[----:B------:R-:W-:Y:S01]  /*c9c0*/  FMUL.FTZ R31, R31, R203 ;  /* 0x000000cb1f1f7220 */ /* 0x000fe20000410000 */
[----:B------:R-:W1:Y:S01]  /*c9d0*/  MUFU.EX2 R167, R167 ;  /* 0x000000a700a77308 */ /* 0x000e620000000800 */
[----:B------:R-:W-:Y:S01]  /*c9e0*/  FADD.FTZ R3, R222, R3 ;  /* 0x00000003de037221 */ /* 0x000fe20000010000 */
[----:B0-----:R-:W-:Y:S01]  /*c9f0*/  F2FP.BF16.F32.PACK_AB R157, R163, R223 ;  /* 0x000000dfa39d723e */ /* 0x001fe200000010ff */
[-C--:B------:R-:W-:Y:S01]  /*ca00*/  FMUL.FTZ R34, R34, R203.reuse ;  /* 0x000000cb22227220 */ /* 0x080fe20000410000 */
[-C--:B------:R-:W-:Y:S01]  /*ca10*/  FMUL.FTZ R35, R35, R203.reuse ;  /* 0x000000cb23237220 */ /* 0x080fe20000410000 */
[----:B------:R-:W-:Y:S01]  /*ca20*/  FADD.FTZ R3, R159, R3 ;  /* 0x000000039f037221 */ /* 0x000fe20000010000 */
[-C--:B------:R-:W-:Y:S01]  /*ca30*/  FMUL.FTZ R38, R38, R203.reuse ;  /* 0x000000cb26267220 */ /* 0x080fe20000410000 */
[-C--:B------:R-:W-:Y:S01]  /*ca40*/  FMUL.FTZ R39, R39, R203.reuse ;  /* 0x000000cb27277220 */ /* 0x080fe20000410000 */
[----:B------:R-:W0:Y:S01]  /*ca50*/  MUFU.EX2 R227, R170 ;  /* 0x000000aa00e37308 */ /* 0x000e220000000800 */
[----:B------:R-:W-:Y:S01]  /*ca60*/  FADD.FTZ R3, R223, R3 ;  /* 0x00000003df037221 */ /* 0x000fe20000010000 */
[-C--:B------:R-:W-:Y:S01]  /*ca70*/  FMUL.FTZ R42, R42, R203.reuse ;  /* 0x000000cb2a2a7220 */ /* 0x080fe20000410000 */
[-C--:B------:R-:W-:Y:S01]  /*ca80*/  FMUL.FTZ R43, R43, R203.reuse ;  /* 0x000000cb2b2b7220 */ /* 0x080fe20000410000 */
[-C--:B------:R-:W-:Y:S01]  /*ca90*/  FMUL.FTZ R46, R46, R203.reuse ;  /* 0x000000cb2e2e7220 */ /* 0x080fe20000410000 */
[----:B------:R-:W-:Y:S01]  /*caa0*/  FADD.FTZ R3, R163, R3 ;  /* 0x00000003a3037221 */ /* 0x000fe20000010000 */
[-C--:B------:R-:W-:Y:S01]  /*cab0*/  FMUL.FTZ R47, R47, R203.reuse ;  /* 0x000000cb2f2f7220 */ /* 0x080fe20000410000 */
[----:B------:R-:W-:Y:S01]  /*cac0*/  FMUL.FTZ R50, R50, R203 ;  /* 0x000000cb32327220 */ /* 0x000fe20000410000 */
        /* <DEDUP_REMOVED lines=17> */
[C---:B----4-:R-:W-:Y:S01]  /*cbe0*/  FADD.FTZ R3, R171.reuse, R3 ;  /* 0x00000003ab037221 */ /* 0x050fe20000010000 */
        /* <DEDUP_REMOVED lines=58> */
[----:B------:R-:W-:-:S04]  /*cf90*/  FMUL.FTZ R151, R151, R203 ;  /* 0x000000cb97977220 */ /* 0x000fc80000410000 */
[----:B------:R-:W1:Y:S01]  /*cfa0*/  MUFU.EX2 R169, R186 ;  /* 0x000000ba00a97308 */ /* 0x000e620000000800 */
[C---:B0-----:R-:W-:Y:S01]  /*cfb0*/  FADD.FTZ R178, R183.reuse, R178 ;  /* 0x000000b2b7b27221 */ /* 0x041fe20000010000 */
[----:B------:R-:W-:-:S06]  /*cfc0*/  F2FP.BF16.F32.PACK_AB R167, R183, R182 ;  /* 0x000000b6b7a7723e */ /* 0x000fcc00000010ff */
[----:B------:R-:W0:Y:S01]  /*cfd0*/  MUFU.EX2 R185, R185 ;  /* 0x000000b900b97308 */ /* 0x000e220000000800 */
[----:B--2---:R-:W-:-:S07]  /*cfe0*/  FADD.FTZ R4, R184, R4 ;  /* 0x00000004b8047221 */ /* 0x004fce0000010000 */
[----:B------:R-:W2:Y:S01]  /*cff0*/  MUFU.EX2 R187, R187 ;  /* 0x000000bb00bb7308 */ /* 0x000ea20000000800 */
[----:B-1----:R-:W-:-:S07]  /*d000*/  FADD.FTZ R178, R169, R178 ;  /* 0x000000b2a9b27221 */ /* 0x002fce0000010000 */
[----:B------:R-:W1:Y:S01]  /*d010*/  MUFU.EX2 R188, R188 ;  /* 0x000000bc00bc7308 */ /* 0x000e620000000800 */
[C---:B0-----:R-:W-:Y:S01]  /*d020*/  FADD.FTZ R4, R185.reuse, R4 ;  /* 0x00000004b9047221 */ /* 0x041fe20000010000 */
[----:B------:R-:W-:-:S06]  /*d030*/  F2FP.BF16.F32.PACK_AB R168, R185, R184 ;  /* 0x000000b8b9a8723e */ /* 0x000fcc00000010ff */
[----:B------:R-:W0:Y:S01]  /*d040*/  MUFU.EX2 R190, R190 ;  /* 0x000000be00be7308 */ /* 0x000e220000000800 */
[C---:B--2---:R-:W-:Y:S01]  /*d050*/  FADD.FTZ R3, R187.reuse, R178 ;  /* 0x000000b2bb037221 */ /* 0x044fe20000010000 */
[----:B------:R-:W-:-:S06]  /*d060*/  F2FP.BF16.F32.PACK_AB R169, R187, R169 ;  /* 0x000000a9bba9723e */ /* 0x000fcc00000010ff */
[----:B------:R-:W2:Y:S01]  /*d070*/  MUFU.EX2 R189, R189 ;  /* 0x000000bd00bd7308 */ /* 0x000ea20000000800 */
[----:B-1----:R-:W-:-:S07]  /*d080*/  FADD.FTZ R4, R188, R4 ;  /* 0x00000004bc047221 */ /* 0x002fce0000010000 */
[----:B------:R-:W1:Y:S01]  /*d090*/  MUFU.EX2 R191, R191 ;  /* 0x000000bf00bf7308 */ /* 0x000e620000000800 */
[----:B0-----:R-:W-:-:S07]  /*d0a0*/  FADD.FTZ R178, R190, R3 ;  /* 0x00000003beb27221 */ /* 0x001fce0000010000 */
[----:B------:R-:W0:Y:S01]  /*d0b0*/  MUFU.EX2 R192, R192 ;  /* 0x000000c000c07308 */ /* 0x000e220000000800 */
[C---:B--2---:R-:W-:Y:S01]  /*d0c0*/  FADD.FTZ R4, R189.reuse, R4 ;  /* 0x00000004bd047221 */ /* 0x044fe20000010000 */
[----:B------:R-:W-:-:S06]  /*d0d0*/  F2FP.BF16.F32.PACK_AB R170, R189, R188 ;  /* 0x000000bcbdaa723e */ /* 0x000fcc00000010ff */
[----:B------:R-:W2:Y:S01]  /*d0e0*/  MUFU.EX2 R173, R194 ;  /* 0x000000c200ad7308 */ /* 0x000ea20000000800 */
[C---:B-1----:R-:W-:Y:S01]  /*d0f0*/  FADD.FTZ R178, R191.reuse, R178 ;  /* 0x000000b2bfb27221 */ /* 0x042fe20000010000 */
[----:B------:R-:W-:-:S06]  /*d100*/  F2FP.BF16.F32.PACK_AB R171, R191, R190 ;  /* 0x000000bebfab723e */ /* 0x000fcc00000010ff */
[----:B------:R-:W1:Y:S01]  /*d110*/  MUFU.EX2 R193, R193 ;  /* 0x000000c100c17308 */ /* 0x000e620000000800 */
[----:B0-----:R-:W-:-:S07]  /*d120*/  FADD.FTZ R4, R192, R4 ;  /* 0x00000004c0047221 */ /* 0x001fce0000010000 */
[----:B------:R-:W0:Y:S01]  /*d130*/  MUFU.EX2 R195, R195 ;  /* 0x000000c300c37308 */ /* 0x000e220000000800 */
[----:B--2---:R-:W-:-:S07]  /*d140*/  FADD.FTZ R178, R173, R178 ;  /* 0x000000b2adb27221 */ /* 0x004fce0000010000 */
[----:B------:R-:W2:Y:S01]  /*d150*/  MUFU.EX2 R196, R196 ;  /* 0x000000c400c47308 */ /* 0x000ea20000000800 */
[C---:B-1----:R-:W-:Y:S01]  /*d160*/  FADD.FTZ R4, R193.reuse, R4 ;  /* 0x00000004c1047221 */ /* 0x042fe20000010000 */
[----:B------:R-:W-:-:S06]  /*d170*/  F2FP.BF16.F32.PACK_AB R172, R193, R192 ;  /* 0x000000c0c1ac723e */ /* 0x000fcc00000010ff */
[----:B------:R-:W1:Y:S01]  /*d180*/  MUFU.EX2 R198, R198 ;  /* 0x000000c600c67308 */ /* 0x000e620000000800 */
[C---:B0-----:R-:W-:Y:S01]  /*d190*/  FADD.FTZ R3, R195.reuse, R178 ;  /* 0x000000b2c3037221 */ /* 0x041fe20000010000 */
[----:B------:R-:W-:-:S06]  /*d1a0*/  F2FP.BF16.F32.PACK_AB R173, R195, R173 ;  /* 0x000000adc3ad723e */ /* 0x000fcc00000010ff */
[----:B------:R-:W0:Y:S01]  /*d1b0*/  MUFU.EX2 R199, R199 ;  /* 0x000000c700c77308 */ /* 0x000e220000000800 */
[----:B--2---:R-:W-:-:S04]  /*d1c0*/  FADD.FTZ R4, R196, R4 ;  /* 0x00000004c4047221 */ /* 0x004fc80000010000 */
[C---:B------:R-:W-:Y:S01]  /*d1d0*/  FADD.FTZ R4, R174.reuse, R4 ;  /* 0x00000004ae047221 */ /* 0x040fe20000010000 */
[----:B------:R-:W-:Y:S01]  /*d1e0*/  F2FP.BF16.F32.PACK_AB R174, R174, R196 ;  /* 0x000000c4aeae723e */ /* 0x000fe200000010ff */
[----:B-1----:R-:W-:-:S04]  /*d1f0*/  FADD.FTZ R178, R198, R3 ;  /* 0x00000003c6b27221 */ /* 0x002fc80000010000 */
[C---:B0-----:R-:W-:Y:S01]  /*d200*/  FADD.FTZ R3, R199.reuse, R178 ;  /* 0x000000b2c7037221 */ /* 0x041fe20000010000 */
[----:B------:R-:W-:Y:S01]  /*d210*/  F2FP.BF16.F32.PACK_AB R175, R199, R198 ;  /* 0x000000c6c7af723e */ /* 0x000fe200000010ff */
[----:B---3--:R-:W-:Y:S06]  /*d220*/  @!P0 BRA `(.L_x_4959) ;  /* 0x0000000000048947 */ /* 0x008fec0003800000 */
[----:B------:R-:W-:Y:S01]  /*d230*/  BPT.TRAP 0x1 ;  /* 0x000000040000795c */ /* 0x000fe20000300000 */
.L_x_4959:
[----:B------:R0:W1:Y:S01]  /*d240*/  SYNCS.PHASECHK.TRANS64.TRYWAIT P2, [R201+URZ+0x22850], R202 ;  /* 0x022850cac90075a7 */ /* 0x000062000804017f */
[----:B------:R-:W-:Y:S05]  /*d250*/  @!P0 BRA `(.L_x_4960) ;  /* 0x0000000000048947 */ /* 0x000fea0003800000 */
[----:B------:R-:W-:Y:S01]  /*d260*/  BPT.TRAP 0x1 ;  /* 0x000000040000795c */ /* 0x000fe20000300000 */
.L_x_4960:
[----:B------:R-:W-:Y:S04]  /*d270*/  BSSY B0, `(.L_x_4961) ;  /* 0x0000004000007945 */ /* 0x000fe80003800000 */
[----:B-1----:R-:W-:Y:S05]  /*d280*/  @P2 BRA `(.L_x_4962) ;  /* 0x0000000000082947 */ /* 0x002fea0003800000 */
[----:B------:R-:W1:Y:S02]  /*d290*/  SYNCS.PHASECHK.TRANS64.TRYWAIT P2, [R201+URZ+0x22850], R202 ;  /* 0x022850cac90075a7 */ /* 0x000e64000804017f */
[----:B-1----:R-:W-:Y:S05]  /*d2a0*/  @!P2 BRA `(.L_x_4963) ;  /* 0x000000e000bca947 */ /* 0x002fea0003800000 */
.L_x_4962:
[----:B------:R-:W-:Y:S05]  /*d2b0*/  BSYNC B0 ;  /* 0x0000000000007941 */ /* 0x000fea0003800000 */
.L_x_4961:
[----:B------:R-:W2:Y:S01]  /*d2c0*/  S2R R177, SR_TID.X ;  /* 0x0000000000b17919 */ /* 0x000ea20000002100 */
[----:B------:R-:W-:Y:S05]  /*d2d0*/  WARPSYNC.ALL ;  /* 0x0000000000007948 */ /* 0x000fea0003800000 */
[----:B------:R-:W-:Y:S01]  /*d2e0*/  IMAD R178, R19, 0xc00, R9 ;  /* 0x00000c0013b27824 */ /* 0x000fe200078e0209 */
[----:B------:R-:W-:Y:S01]  /*d2f0*/  ISETP.GT.AND P2, PT, R200, R21, PT ;  /* 0x00000015c800720c */ /* 0x000fe20003f44270 */
[----:B------:R-:W-:Y:S02]  /*d300*/  IMAD.MOV.U32 R179, RZ, RZ, 0x40000040 ;  /* 0x40000040ffb37424 */ /* 0x000fe400078e00ff */
[----:B01----:R-:W-:Y:S01]  /*d310*/  @!P1 VIADD R201, R201, 0x22860 ;  /* 0x00022860c9c99836 */ /* 0x003fe20000000000 */
[----:B------:R-:W-:Y:S01]  /*d320*/  R2UR UR6, R178 ;  /* 0x00000000b20672ca */ /* 0x000fe200000e0000 */
[----:B------:R-:W-:Y:S01]  /*d330*/  VIADD R200, R200, 0xffffffff ;  /* 0xffffffffc8c87836 */ /* 0x000fe20000000000 */
[----:B------:R-:W-:Y:S01]  /*d340*/  R2UR UR7, R179 ;  /* 0x00000000b30772ca */ /* 0x000fe200000e0000 */
[----:B------:R-:W-:Y:S01]  /*d350*/  IMAD.MOV.U32 R179, RZ, RZ, 0x40000040 ;  /* 0x40000040ffb37424 */ /* 0x000fe200078e00ff */
[----:B------:R-:W-:Y:S01]  /*d360*/  @!P1 PRMT R201, RZ, 0x654, R201 ;  /* 0x00000654ffc99816 */ /* 0x000fe200000000c9 */
[----:B------:R-:W-:-:S02]  /*d370*/  IMAD.MOV.U32 R203, RZ, RZ, R8 ;  /* 0x000000ffffcb7224 */ /* 0x000fc400078e0008 */
[----:B------:R-:W-:Y:S01]  /*d380*/  IMAD.MOV.U32 R222, RZ, RZ, R5 ;  /* 0x000000ffffde7224 */ /* 0x000fe200078e0005 */
[----:B--2---:R-:W-:-:S05]  /*d390*/  SHF.R.U32.HI R177, RZ, 0x7, R177 ;  /* 0x00000007ffb17819 */ /* 0x004fca00000116b1 */
[----:B------:R-:W-:-:S05]  /*d3a0*/  VIADD R177, R177, 0x8 ;  /* 0x00000008b1b17836 */ /* 0x000fca0000000000 */
[----:B------:R0:W-:Y:S06]  /*d3b0*/  BAR.SYNC.DEFER_BLOCKING R177, 0x100 ;  /* 0x000400b10000751d */ /* 0x0001ec0000010000 */
        /* <DEDUP_REMOVED lines=43> */
[----:B------:R-:W-:-:S07]  /*d670*/  IMAD.MOV.U32 R216, RZ, RZ, R200 ;  /* 0x000000ffffd87224 */ /* 0x000fce00078e00c8 */
.L_x_4954:
[----:B------:R-:W-:-:S13]  /*d680*/  ISETP.GE.AND P2, PT, R216, RZ, PT ;  /* 0x000000ffd800720c */ /* 0x000fda0003f46270 */
[----:B------:R-:W-:Y:S05]  /*d690*/  @!P2 BRA `(.L_x_4965) ;  /* 0x0000001c00b0a947 */ /* 0x000fea0003800000 */
[----:B0-----:R-:W-:Y:S02]  /*d6a0*/  IMAD.MOV.U32 R201, RZ, RZ, R8 ;  /* 0x000000ffffc97224 */ /* 0x001fe400078e0008 */
[----:B------:R-:W-:-:S07]  /*d6b0*/  IMAD.MOV.U32 R200, RZ, RZ, R5 ;  /* 0x000000ffffc87224 */ /* 0x000fce00078e0005 */
.L_x_4975:
[----:B------:R-:W-:Y:S01]  /*d6c0*/  VIADD R19, R19, 0x1 ;  /* 0x0000000113137836 */ /* 0x000fe20000000000 */
[----:B------:R-:W-:Y:S05]  /*d6d0*/  YIELD ;  /* 0x0000000000007946 */ /* 0x000fea0003800000 */
[----:B------:R-:W-:-:S04]  /*d6e0*/  ISETP.NE.AND P2, PT, R19, 0x2, PT ;  /* 0x000000021300780c */ /* 0x000fc80003f45270 */
[----:B------:R-:W-:Y:S02]  /*d6f0*/  SEL R0, RZ, 0x1, P2 ;  /* 0x00000001ff007807 */ /* 0x000fe40001000000 */
[----:B------:R-:W-:Y:S02]  /*d700*/  SEL R19, R19, RZ, P2 ;  /* 0x000000ff13137207 */ /* 0x000fe40001000000 */
[----:B------:R-:W-:Y:S01]  /*d710*/  LOP3.LUT R23, R23, R0, RZ, 0x3c, !PT ;  /* 0x0000000017177212 */ /* 0x000fe200078e3cff */
[----:B-1----:R-:W-:Y:S06]  /*d720*/  @!P0 BRA `(.L_x_4966) ;  /* 0x0000000000048947 */ /* 0x002fec0003800000 */
[----:B------:R-:W-:Y:S01]  /*d730*/  BPT.TRAP 0x1 ;  /* 0x000000040000795c */ /* 0x000fe20000300000 */
.L_x_4966:
[----:B------:R-:W-:Y:S01]  /*d740*/  IMAD R21, R19, 0x8, R18 ;  /* 0x0000000813157824 */ /* 0x000fe200078e0212 */
[----:B------:R-:W-:-:S04]  /*d750*/  SHF.L.U32 R211, R23, 0x1f, RZ ;  /* 0x0000001f17d37819 */ /* 0x000fc800000006ff */
[----:B------:R0:W1:Y:S01]  /*d760*/  SYNCS.PHASECHK.TRANS64.TRYWAIT P2, [R21+URZ+0x22830], R211 ;  /* 0x022830d3150075a7 */ /* 0x000062000804017f */
[----:B------:R-:W-:Y:S05]  /*d770*/  @!P0 BRA `(.L_x_4967) ;  /* 0x0000000000048947 */ /* 0x000fea0003800000 */
[----:B------:R-:W-:Y:S01]  /*d780*/  BPT.TRAP 0x1 ;  /* 0x000000040000795c */ /* 0x000fe20000300000 */
.L_x_4967:
[----:B------:R-:W-:Y:S02]  /*d790*/  IMAD R156, R19, 0x300, R20 ;  /* 0x00000300139c7824 */ /* 0x000fe400078e0214 */
[----:B------:R-:W-:Y:S01]  /*d7a0*/  IMAD.MOV.U32 R157, RZ, RZ, 0x40000040 ;  /* 0x40000040ff9d7424 */ /* 0x000fe200078e00ff */
[----:B-1----:R-:W-:Y:S06]  /*d7b0*/  @P2 BRA `(.L_x_4968) ;  /* 0x0000000000082947 */ /* 0x002fec0003800000 */
[----:B------:R-:W1:Y:S02]  /*d7c0*/  SYNCS.PHASECHK.TRANS64.TRYWAIT P2, [R21+URZ+0x22830], R211 ;  /* 0x022830d3150075a7 */ /* 0x000e64000804017f */
[----:B-1----:R-:W-:Y:S05]  /*d7d0*/  @!P2 BRA `(.L_x_4969) ;  /* 0x000000dc0084a947 */ /* 0x002fea0003800000 */
.L_x_4968:
        /* <DEDUP_REMOVED lines=14> */
[----:B------:R-:W2:Y:S01]  /*d8c0*/  S2R R213, SR_TID.X ;  /* 0x0000000000d57919 */ /* 0x000ea20000002100 */
        /* <DEDUP_REMOVED lines=262> */
[-C--:B------:R-:W-:Y:S01]  /*e930*/  FMUL.FTZ R34, R34, R157.reuse ;  /* 0x0000009d22227220 */ /* 0x080fe20000410000 */
[-C--:B------:R-:W-:Y:S01]  /*e940*/  FMUL.FTZ R35, R35, R157.reuse ;  /* 0x0000009d23237220 */ /* 0x080fe20000410000 */
[----:B----4-:R-:W-:Y:S01]  /*e950*/  FADD.FTZ R172, R155, R172 ;  /* 0x000000ac9bac7221 */ /* 0x010fe20000010000 */
        /* <DEDUP_REMOVED lines=42> */
[----:B----4-:R-:W-:Y:S01]  /*ec00*/  IADD3 R176, -R213, 0xb, RZ ;  /* 0x0000000bd5b07810 */ /* 0x010fe20007ffe1ff */
[----:B--2---:R-:W-:Y:S01]  /*ec10*/  FADD.FTZ R4, R170, R169 ;  /* 0x000000a9aa047221 */ /* 0x004fe20000010000 */
[-C--:B------:R-:W-:Y:S01]  /*ec20*/  FMUL.FTZ R98, R98, R157.reuse ;  /* 0x0000009d62627220 */ /* 0x080fe20000410000 */
[-C--:B------:R-:W-:Y:S01]  /*ec30*/  FMUL.FTZ R99, R99, R157.reuse ;  /* 0x0000009d63637220 */ /* 0x080fe20000410000 */
[-C--:B------:R-:W-:Y:S01]  /*ec40*/  FMUL.FTZ R102, R102, R157.reuse ;  /* 0x0000009d66667220 */ /* 0x080fe20000410000 */
[----:B------:R2:W-:Y:S06]  /*ec50*/  BAR.ARV R176, 0x100 ;  /* 0x000400b00000751d */ /* 0x0005ec0000002000 */
[----:B------:R-:W4:Y:S01]  /*ec60*/  MUFU.EX2 R171, R171 ;  /* 0x000000ab00ab7308 */ /* 0x000f220000000800 */
[----:B-----5:R-:W-:Y:S01]  /*ec70*/  FADD.FTZ R172, R197, R172 ;  /* 0x000000acc5ac7221 */ /* 0x020fe20000010000 */
[----:B------:R5:W-:Y:S01]  /*ec80*/  @!P1 SYNCS.ARRIVE.TRANS64.RED.A1T0 RZ, [R154+URZ], RZ ;  /* 0x000000ff9aff99a7 */ /* 0x000be2000810043f */
[-C--:B------:R-:W-:Y:S01]  /*ec90*/  FMUL.FTZ R103, R103, R157.reuse ;  /* 0x0000009d67677220 */ /* 0x080fe20000410000 */
[-C--:B------:R-:W-:Y:S01]  /*eca0*/  FMUL.FTZ R106, R106, R157.reuse ;  /* 0x0000009d6a6a7220 */ /* 0x080fe20000410000 */
[----:B---3--:R-:W-:Y:S01]  /*ecb0*/  FADD.FTZ R172, R167, R172 ;  /* 0x000000aca7ac7221 */ /* 0x008fe20000010000 */
[-C--:B------:R-:W-:Y:S01]  /*ecc0*/  FMUL.FTZ R107, R107, R157.reuse ;  /* 0x0000009d6b6b7220 */ /* 0x080fe20000410000 */
[-C--:B------:R-:W-:Y:S01]  /*ecd0*/  FMUL.FTZ R110, R110, R157.reuse ;  /* 0x0000009d6e6e7220 */ /* 0x080fe20000410000 */
[----:B------:R-:W3:Y:S01]  /*ece0*/  MUFU.EX2 R174, R174 ;  /* 0x000000ae00ae7308 */ /* 0x000ee20000000800 */
[-C--:B------:R-:W-:Y:S01]  /*ecf0*/  FMUL.FTZ R111, R111, R157.reuse ;  /* 0x0000009d6f6f7220 */ /* 0x080fe20000410000 */
[----:B-----5:R-:W-:Y:S01]  /*ed00*/  F2FP.BF16.F32.PACK_AB R154, R165, R164 ;  /* 0x000000a4a59a723e */ /* 0x020fe200000010ff */
[-C--:B------:R-:W-:Y:S01]  /*ed10*/  FMUL.FTZ R114, R114, R157.reuse ;  /* 0x0000009d72727220 */ /* 0x080fe20000410000 */
[-C--:B------:R-:W-:Y:S01]  /*ed20*/  FMUL.FTZ R115, R115, R157.reuse ;  /* 0x0000009d73737220 */ /* 0x080fe20000410000 */
        /* <DEDUP_REMOVED lines=20> */
[C---:B-----5:R-:W-:Y:S01]  /*ee70*/  FADD.FTZ R172, R175.reuse, R172 ;  /* 0x000000acafac7221 */ /* 0x060fe20000010000 */
[----:B------:R-:W-:Y:S01]  /*ee80*/  F2FP.BF16.F32.PACK_AB R159, R175, R174 ;  /* 0x000000aeaf9f723e */ /* 0x000fe200000010ff */
[-C--:B------:R-:W-:Y:S01]  /*ee90*/  FMUL.FTZ R147, R147, R157.reuse ;  /* 0x0000009d93937220 */ /* 0x080fe20000410000 */
[-C--:B------:R-:W-:Y:S01]  /*eea0*/  FMUL.FTZ R150, R150, R157.reuse ;  /* 0x0000009d96967220 */ /* 0x080fe20000410000 */
[----:B------:R-:W-:Y:S01]  /*eeb0*/  FMUL.FTZ R151, R151, R157 ;  /* 0x0000009d97977220 */ /* 0x000fe20000410000 */
[----:B------:R-:W-:-:S02]  /*eec0*/  F2FP.BF16.F32.PACK_AB R201, R155, R201 ;  /* 0x000000c99bc9723e */ /* 0x000fc400000010ff */
[----:B------:R-:W5:Y:S01]  /*eed0*/  MUFU.EX2 R182, R182 ;  /* 0x000000b600b67308 */ /* 0x000f620000000800 */
[----:B----4-:R-:W-:Y:S01]  /*eee0*/  FADD.FTZ R172, R161, R172 ;  /* 0x000000aca1ac7221 */ /* 0x010fe20000010000 */
[----:B------:R-:W-:Y:S02]  /*eef0*/  F2FP.BF16.F32.PACK_AB R153, R163, R153 ;  /* 0x00000099a399723e */ /* 0x000fe400000010ff */
[----:B------:R-:W-:Y:S02]  /*ef00*/  F2FP.BF16.F32.PACK_AB R157, R171, R167 ;  /* 0x000000a7ab9d723e */ /* 0x000fe400000010ff */
[----:B------:R-:W-:Y:S02]  /*ef10*/  F2FP.BF16.F32.PACK_AB R162, R181, R180 ;  /* 0x000000b4b5a2723e */ /* 0x000fe400000010ff */
[----:B------:R-:W4:Y:S01]  /*ef20*/  MUFU.EX2 R183, R183 ;  /* 0x000000b700b77308 */ /* 0x000f220000000800 */
[----:B---3--:R-:W-:Y:S01]  /*ef30*/  FADD.FTZ R3, R179, R172 ;  /* 0x000000acb3037221 */ /* 0x008fe20000010000 */
[----:B------:R-:W-:-:S02]  /*ef40*/  F2FP.BF16.F32.PACK_AB R164, R185, R184 ;  /* 0x000000b8b9a4723e */ /* 0x000fc400000010ff */
[----:B------:R-:W-:Y:S02]  /*ef50*/  F2FP.BF16.F32.PACK_AB R166, R189, R188 ;  /* 0x000000bcbda6723e */ /* 0x000fe400000010ff */
[----:B------:R-:W-:Y:S02]  /*ef60*/  F2FP.BF16.F32.PACK_AB R168, R193, R168 ;  /* 0x000000a8c1a8723e */ /* 0x000fe400000010ff */
[----:B------:R-:W3:Y:S01]  /*ef70*/  MUFU.EX2 R165, R186 ;  /* 0x000000ba00a57308 */ /* 0x000ee20000000800 */
[----:B-----5:R-:W-:Y:S01]  /*ef80*/  FADD.FTZ R178, R182, R3 ;  /* 0x00000003b6b27221 */ /* 0x020fe20000010000 */
[----:B------:R-:W-:Y:S02]  /*ef90*/  F2FP.BF16.F32.PACK_AB R170, R170, R196 ;  /* 0x000000c4aaaa723e */ /* 0x000fe400000010ff */
[----:B------:R-:W-:Y:S02]  /*efa0*/  F2FP.BF16.F32.PACK_AB R155, R197, R192 ;  /* 0x000000c0c59b723e */ /* 0x000fe400000010ff */
[----:B------:R-:W-:-:S02]  /*efb0*/  F2FP.BF16.F32.PACK_AB R161, R179, R161 ;  /* 0x000000a1b3a1723e */ /* 0x000fc400000010ff */
[----:B------:R-:W5:Y:S01]  /*efc0*/  MUFU.EX2 R187, R187 ;  /* 0x000000bb00bb7308 */ /* 0x000f620000000800 */
[C---:B----4-:R-:W-:Y:S01]  /*efd0*/  FADD.FTZ R178, R183.reuse, R178 ;  /* 0x000000b2b7b27221 */ /* 0x050fe20000010000 */
[----:B------:R-:W-:-:S06]  /*efe0*/  F2FP.BF16.F32.PACK_AB R163, R183, R182 ;  /* 0x000000b6b7a3723e */ /* 0x000fcc00000010ff */
[----:B------:R-:W4:Y:S01]  /*eff0*/  MUFU.EX2 R190, R190 ;  /* 0x000000be00be7308 */ /* 0x000f220000000800 */
[----:B---3--:R-:W-:-:S07]  /*f000*/  FADD.FTZ R178, R165, R178 ;  /* 0x000000b2a5b27221 */ /* 0x008fce0000010000 */
[----:B------:R-:W3:Y:S01]  /*f010*/  MUFU.EX2 R191, R191 ;  /* 0x000000bf00bf7308 */ /* 0x000ee20000000800 */
[C---:B-----5:R-:W-:Y:S01]  /*f020*/  FADD.FTZ R3, R187.reuse, R178 ;  /* 0x000000b2bb037221 */ /* 0x060fe20000010000 */
[----:B------:R-:W-:-:S06]  /*f030*/  F2FP.BF16.F32.PACK_AB R165, R187, R165 ;  /* 0x000000a5bba5723e */ /* 0x000fcc00000010ff */
[----:B------:R-:W5:Y:S01]  /*f040*/  MUFU.EX2 R169, R194 ;  /* 0x000000c200a97308 */ /* 0x000f620000000800 */
[----:B----4-:R-:W-:-:S07]  /*f050*/  FADD.FTZ R178, R190, R3 ;  /* 0x00000003beb27221 */ /* 0x010fce0000010000 */
[----:B------:R-:W4:Y:S01]  /*f060*/  MUFU.EX2 R172, R195 ;  /* 0x000000c300ac7308 */ /* 0x000f220000000800 */
[C---:B---3--:R-:W-:Y:S01]  /*f070*/  FADD.FTZ R178, R191.reuse, R178 ;  /* 0x000000b2bfb27221 */ /* 0x048fe20000010000 */
[----:B------:R-:W-:-:S06]  /*f080*/  F2FP.BF16.F32.PACK_AB R167, R191, R190 ;  /* 0x000000bebfa7723e */ /* 0x000fcc00000010ff */
[----:B------:R-:W3:Y:S01]  /*f090*/  MUFU.EX2 R198, R198 ;  /* 0x000000c600c67308 */ /* 0x000ee20000000800 */
[----:B-----5:R-:W-:-:S07]  /*f0a0*/  FADD.FTZ R3, R169, R178 ;  /* 0x000000b2a9037221 */ /* 0x020fce0000010000 */
[----:B------:R-:W5:Y:S01]  /*f0b0*/  MUFU.EX2 R199, R199 ;  /* 0x000000c700c77308 */ /* 0x000f620000000800 */
[C---:B----4-:R-:W-:Y:S01]  /*f0c0*/  FADD.FTZ R3, R172.reuse, R3 ;  /* 0x00000003ac037221 */ /* 0x050fe20000010000 */
[----:B------:R-:W-:-:S03]  /*f0d0*/  F2FP.BF16.F32.PACK_AB R169, R172, R169 ;  /* 0x000000a9aca9723e */ /* 0x000fc600000010ff */
[----:B---3--:R-:W-:-:S04]  /*f0e0*/  FADD.FTZ R174, R198, R3 ;  /* 0x00000003c6ae7221 */ /* 0x008fc80000010000 */
[C---:B-----5:R-:W-:Y:S01]  /*f0f0*/  FADD.FTZ R3, R199.reuse, R174 ;  /* 0x000000aec7037221 */ /* 0x060fe20000010000 */
[----:B------:R-:W-:Y:S01]  /*f100*/  F2FP.BF16.F32.PACK_AB R171, R199, R198 ;  /* 0x000000c6c7ab723e */ /* 0x000fe200000010ff */
[----:B--2---:R-:W-:Y:S06]  /*f110*/  @!P0 BRA `(.L_x_4970) ;  /* 0x0000000000048947 */ /* 0x004fec0003800000 */
[----:B------:R-:W-:Y:S01]  /*f120*/  BPT.TRAP 0x1 ;  /* 0x000000040000795c */ /* 0x000fe20000300000 */
.L_x_4970:
[----:B------:R2:W3:Y:S01]  /*f130*/  SYNCS.PHASECHK.TRANS64.TRYWAIT P2, [R21+URZ+0x22850], R211 ;  /* 0x022850d3150075a7 */ /* 0x0004e2000804017f */
[----:B------:R-:W-:Y:S05]  /*f140*/  @!P0 BRA `(.L_x_4971) ;  /* 0x0000000000048947 */ /* 0x000fea0003800000 */
[----:B------:R-:W-:Y:S01]  /*f150*/  BPT.TRAP 0x1 ;  /* 0x000000040000795c */ /* 0x000fe20000300000 */
.L_x_4971:
[----:B------:R-:W-:Y:S04]  /*f160*/  BSSY B0, `(.L_x_4972) ;  /* 0x0000004000007945 */ /* 0x000fe80003800000 */
[----:B---3--:R-:W-:Y:S05]  /*f170*/  @P2 BRA `(.L_x_4973) ;  /* 0x0000000000082947 */ /* 0x008fea0003800000 */
[----:B------:R-:W3:Y:S02]  /*f180*/  SYNCS.PHASECHK.TRANS64.TRYWAIT P2, [R21+URZ+0x22850], R211 ;  /* 0x022850d3150075a7 */ /* 0x000ee4000804017f */
[----:B---3--:R-:W-:Y:S05]  /*f190*/  @!P2 BRA `(.L_x_4974) ;  /* 0x000000c40028a947 */ /* 0x008fea0003800000 */
.L_x_4973:
[----:B------:R-:W-:Y:S05]  /*f1a0*/  BSYNC B0 ;  /* 0x0000000000007941 */ /* 0x000fea0003800000 */
.L_x_4972:
[----:B------:R-:W4:Y:S01]  /*f1b0*/  S2R R174, SR_TID.X ;  /* 0x0000000000ae7919 */ /* 0x000f220000002100 */
[----:B------:R-:W-:Y:S01]  /*f1c0*/  IMAD.MOV.U32 R173, RZ, RZ, 0x40000040 ;  /* 0x40000040ffad7424 */ /* 0x000fe200078e00ff */
[----:B------:R-:W-:Y:S05]  /*f1d0*/  WARPSYNC.ALL ;  /* 0x0000000000007948 */ /* 0x000fea0003800000 */
[----:B------:R-:W-:Y:S01]  /*f1e0*/  R2UR UR7, R173 ;  /* 0x00000000ad0772ca */ /* 0x000fe200000e0000 */
[----:B------:R-:W-:Y:S01]  /*f1f0*/  IMAD R172, R19, 0xc00, R9 ;  /* 0x00000c0013ac7824 */ /* 0x000fe200078e0209 */
[----:B------:R-:W-:Y:S01]  /*f200*/  ISETP.GT.AND P2, PT, R216, RZ, PT ;  /* 0x000000ffd800720c */ /* 0x000fe20003f44270 */
[----:B------:R-:W-:-:S02]  /*f210*/  IMAD.MOV.U32 R175, RZ, RZ, 0x40000040 ;  /* 0x40000040ffaf7424 */ /* 0x000fc400078e00ff */
[----:B0123--:R-:W-:Y:S01]  /*f220*/  @!P1 VIADD R21, R21, 0x22860 ;  /* 0x0002286015159836 */ /* 0x00ffe20000000000 */
[----:B------:R-:W-:Y:S01]  /*f230*/  R2UR UR6, R172 ;  /* 0x00000000ac0672ca */ /* 0x000fe200000e0000 */
[----:B------:R-:W-:-:S03]  /*f240*/  VIADD R216, R216, 0xffffffff ;  /* 0xffffffffd8d87836 */ /* 0x000fc60000000000 */
[----:B------:R-:W-:Y:S02]  /*f250*/  @!P1 PRMT R21, RZ, 0x654, R21 ;  /* 0x00000654ff159816 */ /* 0x000fe40000000015 */
[----:B----4-:R-:W-:-:S05]  /*f260*/  SHF.R.U32.HI R174, RZ, 0x7, R174 ;  /* 0x00000007ffae7819 */ /* 0x010fca00000116ae */
        /* <DEDUP_REMOVED lines=47> */
.L_x_4965:
[----:B------:R-:W-:Y:S05]  /*f560*/  WARPSYNC.ALL ;  /* 0x0000000000007948 */ /* 0x000fea0003800000 */
[----:B------:R-:W2:Y:S01]  /*f570*/  SHFL.BFLY PT, R7, R4, 0x2, 0x1f ;  /* 0x0c401f0004077f89 */ /* 0x000ea200000e0000 */
[----:B------:R-:W-:Y:S01]  /*f580*/  VIADD R19, R19, 0x1 ;  /* 0x0000000113137836 */ /* 0x000fe20000000000 */
[----:B------:R3:W-:Y:S08]  /*f590*/  BAR.ARV R176, 0x100 ;  /* 0x000400b00000751d */ /* 0x0007f00000002000 */
[----:B------:R-:W-:Y:S06]  /*f5a0*/  BAR.ARV 0x8, 0x180 ;  /* 0x0206000000007b1d */ /* 0x000fec0000002000 */
[----:B------:R-:W-:Y:S01]  /*f5b0*/  ISETP.NE.AND P0, PT, R19, 0x2, PT ;  /* 0x000000021300780c */ /* 0x000fe20003f05270 */
[----:B------:R-:W-:Y:S01]  /*f5c0*/  VIADD R232, R232, 0x1 ;  /* 0x00000001e8e87836 */ /* 0x000fe20000000000 */
[----:B------:R-:W4:Y:S01]  /*f5d0*/  SHFL.BFLY PT, R10, R3, 0x2, 0x1f ;  /* 0x0c401f00030a7f89 */ /* 0x000f2200000e0000 */
[----:B------:R-:W-:-:S02]  /*f5e0*/  PLOP3.LUT P1, PT, PT, PT, PT, 0x8, 0x0 ;  /* 0x000000000000781c */ /* 0x000fc40003f2e170 */
[----:B------:R-:W-:Y:S01]  /*f5f0*/  SEL R19, R19, RZ, P0 ;  /* 0x000000ff13137207 */ /* 0x000fe20000000000 */
[----:B--2---:R-:W-:Y:S01]  /*f600*/  FADD.FTZ R7, R7, R4 ;  /* 0x0000000407077221 */ /* 0x004fe20000010000 */
[----:B------:R-:W-:-:S04]  /*f610*/  SEL R4, RZ, 0x1, P0 ;  /* 0x00000001ff047807 */ /* 0x000fc80000000000 */
[----:B------:R-:W2:Y:S01]  /*f620*/  SHFL.BFLY PT, R6, R7, 0x1, 0x1f ;  /* 0x0c201f0007067f89 */ /* 0x000ea200000e0000 */
[----:B------:R-:W-:Y:S01]  /*f630*/  LOP3.LUT R23, R23, R4, RZ, 0x3c, !PT ;  /* 0x0000000417177212 */ /* 0x000fe200078e3cff */
[----:B----4-:R-:W-:Y:S01]  /*f640*/  FADD.FTZ R11, R10, R3 ;  /* 0x000000030a0b7221 */ /* 0x010fe20000010000 */
[----:B------:R-:W-:-:S04]  /*f650*/  IMAD.MOV.U32 R3, RZ, RZ, RZ ;  /* 0x000000ffff037224 */ /* 0x000fc800078e00ff */
[----:B------:R-:W4:Y:S01]  /*f660*/  SHFL.BFLY PT, R10, R11, 0x1, 0x1f ;  /* 0x0c201f000b0a7f89 */ /* 0x000f2200000e0000 */
[----:B--2---:R-:W-:Y:S01]  /*f670*/  FADD.FTZ R9, R7, R6 ;  /* 0x0000000607097221 */ /* 0x004fe20000010000 */
[----:B------:R-:W-:Y:S02]  /*f680*/  IMAD.MOV.U32 R6, RZ, RZ, RZ ;  /* 0x000000ffff067224 */ /* 0x000fe400078e00ff */
[----:B------:R-:W-:Y:S02]  /*f690*/  IMAD.MOV.U32 R7, RZ, RZ, -0x800000 ;  /* 0xff800000ff077424 */ /* 0x000fe400078e00ff */
[----:B------:R-:W-:-:S13]  /*f6a0*/  FSETP.NE.FTZ.AND P2, PT, R9, RZ, PT ;  /* 0x000000ff0900720b */ /* 0x000fda0003f55000 */
[----:B------:R-:W2:Y:S01]  /*f6b0*/  @P2 MUFU.RCP R6, R9 ;  /* 0x0000000900062308 */ /* 0x000ea20000001000 */
[----:B------:R-:W-:Y:S01]  /*f6c0*/  @P2 FMUL.FTZ R18, R0, 0.69314718246459960938 ;  /* 0x3f31721800122820 */ /* 0x000fe20000410000 */
[----:B----4-:R-:W-:-:S05]  /*f6d0*/  FADD.FTZ R10, R11, R10 ;  /* 0x0000000a0b0a7221 */ /* 0x010fca0000010000 */
[----:B------:R-:W-:Y:S01]  /*f6e0*/  FSETP.NE.FTZ.AND P3, PT, R10, RZ, PT ;  /* 0x000000ff0a00720b */ /* 0x000fe20003f75000 */
[----:B-1----:R-:W1:Y:S01]  /*f6f0*/  @P2 MUFU.LG2 R21, R9 ;  /* 0x0000000900152308 */ /* 0x002e620000000c00 */
[-C--:B--2---:R-:W-:Y:S01]  /*f700*/  FMUL.FTZ R169, R92, R6.reuse ;  /* 0x000000065ca97220 */ /* 0x084fe20000410000 */
[-C--:B------:R-:W-:Y:S01]  /*f710*/  FMUL.FTZ R158, R48, R6.reuse ;  /* 0x00000006309e7220 */ /* 0x080fe20000410000 */
[----:B------:R-:W-:-:S09]  /*f720*/  FMUL.FTZ R157, R44, R6 ;  /* 0x000000062c9d7220 */ /* 0x000fd20000410000 */
[----:B------:R-:W2:Y:S01]  /*f730*/  @P3 MUFU.RCP R3, R10 ;  /* 0x0000000a00033308 */ /* 0x000ea20000001000 */
[----:B------:R-:W-:Y:S01]  /*f740*/  @P3 FMUL.FTZ R20, R0, 0.69314718246459960938 ;  /* 0x3f31721800143820 */ /* 0x000fe20000410000 */
[-C--:B------:R-:W-:Y:S01]  /*f750*/  FMUL.FTZ R24, R24, R6.reuse ;  /* 0x0000000618187220 */ /* 0x080fe20000410000 */
[-C--:B------:R-:W-:Y:S01]  /*f760*/  FMUL.FTZ R25, R25, R6.reuse ;  /* 0x0000000619197220 */ /* 0x080fe20000410000 */
[-C--:B------:R-:W-:Y:S01]  /*f770*/  FMUL.FTZ R28, R28, R6.reuse ;  /* 0x000000061c1c7220 */ /* 0x080fe20000410000 */
[----:B-1----:R-:W-:Y:S01]  /*f780*/  @P2 FMUL.FTZ R21, R21, 0.69314718246459960938 ;  /* 0x3f31721815152820 */ /* 0x002fe20000410000 */
        /* <DEDUP_REMOVED lines=127> */
.L_x_4910:
        /* <DEDUP_REMOVED lines=27> */
[----:B------:R-:W-:Y:S01]  /*10130*/  F2FP.BF16.F32.PACK_AB R10, R53, R159 ;  /* 0x0000009f350a723e */ /* 0x000fe200000010ff */
[----:B------:R-:W4:Y:S01]  /*10140*/  LDC R0, c[0x0][0xbe8] ;  /* 0x0002fa00ff007b82 */ /* 0x000f220000000800 */
        /* <DEDUP_REMOVED lines=18> */
[----:B--2---:R-:W-:-:S03]  /*10270*/  IMAD.WIDE R146, R8, 0x2, R20 ;  /* 0x0000000208927825 */ /* 0x004fc600078e0214 */
[C---:B------:R-:W-:Y:S02]  /*10280*/  IADD3 R5, P1, R146.reuse, 0x20, RZ ;  /* 0x0000002092057810 */ /* 0x040fe40007f3e0ff */
[C---:B------:R-:W-:Y:S02]  /*10290*/  IADD3 R8, P2, R146.reuse, 0x40, RZ ;  /* 0x0000004092087810 */ /* 0x040fe40007f5e0ff */
[----:B------:R-:W-:Y:S01]  /*102a0*/  LOP3.LUT R102, R5, 0x380, RZ, 0xc0, !PT ;  /* 0x0000038005667812 */ /* 0x000fe200078ec0ff */
[--C-:B------:R-:W-:Y:S01]  /*102b0*/  IMAD.X R51, RZ, RZ, R147.reuse, P1 ;  /* 0x000000ffff337224 */ /* 0x100fe200008e0693 */
[----:B-----5:R-:W-:Y:S01]  /*102c0*/  IADD3 R38, P3, R146, 0x60, RZ ;  /* 0x0000006092267810 */ /* 0x020fe20007f7e0ff */
[--C-:B------:R-:W-:Y:S01]  /*102d0*/  IMAD.X R99, RZ, RZ, R147.reuse, P2 ;  /* 0x000000ffff637224 */ /* 0x100fe200010e0693 */
[----:B------:R-:W-:Y:S02]  /*102e0*/  LOP3.LUT R50, R8, 0x380, RZ, 0xc0, !PT ;  /* 0x0000038008327812 */ /* 0x000fe400078ec0ff */
[----:B------:R-:W-:Y:S01]  /*102f0*/  SHF.R.U64 R102, R102, 0x3, RZ ;  /* 0x0000000366667819 */ /* 0x000fe200000012ff */
[----:B------:R-:W-:Y:S01]  /*10300*/  IMAD.X R103, RZ, RZ, R147, P3 ;  /* 0x000000ffff677224 */ /* 0x000fe200018e0693 */
[----:B------:R-:W-:-:S02]  /*10310*/  IADD3 R46, P4, R146, 0x4000, RZ ;  /* 0x00004000922e7810 */ /* 0x000fc40007f9e0ff */
[----:B------:R-:W-:Y:S02]  /*10320*/  LOP3.LUT R98, R38, 0x380, RZ, 0xc0, !PT ;  /* 0x0000038026627812 */ /* 0x000fe400078ec0ff */
[----:B------:R-:W-:Y:S01]  /*10330*/  SHF.R.U64 R181, R50, 0x3, RZ ;  /* 0x0000000332b57819 */ /* 0x000fe200000012ff */
[--C-:B------:R-:W-:Y:S01]  /*10340*/  IMAD.X R107, RZ, RZ, R147.reuse, P4 ;  /* 0x000000ffff6b7224 */ /* 0x100fe200020e0693 */
[----:B-1----:R-:W-:Y:S02]  /*10350*/  IADD3 R92, P5, R146, 0x4020, RZ ;  /* 0x00004020925c7810 */ /* 0x002fe40007fbe0ff */
[----:B------:R-:W-:Y:S02]  /*10360*/  LOP3.LUT R50, R102, R5, RZ, 0x3c, !PT ;  /* 0x0000000566327212 */ /* 0x000fe400078e3cff */
[----:B------:R-:W-:Y:S01]  /*10370*/  LOP3.LUT R5, R46, 0x380, RZ, 0xc0, !PT ;  /* 0x000003802e057812 */ /* 0x000fe200078ec0ff */
[----:B------:R-:W-:Y:S01]  /*10380*/  IMAD.X R111, RZ, RZ, R147, P5 ;  /* 0x000000ffff6f7224 */ /* 0x000fe200028e0693 */
[----:B------:R-:W-:-:S02]  /*10390*/  SHF.R.U64 R183, R98, 0x3, RZ ;  /* 0x0000000362b77819 */ /* 0x000fc400000012ff */
[C---:B------:R-:W-:Y:S02]  /*103a0*/  IADD3 R122, P2, R146.reuse, 0x8000, RZ ;  /* 0x00008000927a7810 */ /* 0x040fe40007f5e0ff */
[----:B------:R-:W-:Y:S02]  /*103b0*/  LOP3.LUT R98, R181, R8, RZ, 0x3c, !PT ;  /* 0x00000008b5627212 */ /* 0x000fe400078e3cff */
[----:B------:R-:W-:Y:S01]  /*103c0*/  IADD3 R114, P0, R146, 0x4040, RZ ;  /* 0x0000404092727810 */ /* 0x000fe20007f1e0ff */
[--C-:B------:R-:W-:Y:S01]  /*103d0*/  IMAD.X R123, RZ, RZ, R147.reuse, P2 ;  /* 0x000000ffff7b7224 */ /* 0x100fe200010e0693 */
[----:B------:R-:W-:Y:S02]  /*103e0*/  LOP3.LUT R181, R92, 0x380, RZ, 0xc0, !PT ;  /* 0x000003805cb57812 */ /* 0x000fe400078ec0ff */
[----:B------:R-:W-:Y:S01]  /*103f0*/  IADD3 R118, P1, R146, 0x4060, RZ ;  /* 0x0000406092767810 */ /* 0x000fe20007f3e0ff */
[----:B------:R-:W-:Y:S01]  /*10400*/  IMAD.X R115, RZ, RZ, R147, P0 ;  /* 0x000000ffff737224 */ /* 0x000fe200000e0693 */
[----:B------:R-:W-:-:S02]  /*10410*/  SHF.R.U64 R5, R5, 0x3, RZ ;  /* 0x0000000305057819 */ /* 0x000fc400000012ff */
[C---:B------:R-:W-:Y:S01]  /*10420*/  LOP3.LUT R47, R146.reuse, 0x380, RZ, 0xc0, !PT ;  /* 0x00000380922f7812 */ /* 0x040fe200078ec0ff */
[--C-:B------:R-:W-:Y:S01]  /*10430*/  IMAD.X R119, RZ, RZ, R147.reuse, P1 ;  /* 0x000000ffff777224 */ /* 0x100fe200008e0693 */
[----:B------:R-:W-:Y:S02]  /*10440*/  IADD3 R126, P3, R146, 0x8020, RZ ;  /* 0x00008020927e7810 */ /* 0x000fe40007f7e0ff */
[----:B------:R-:W-:Y:S02]  /*10450*/  LOP3.LUT R102, R183, R38, RZ, 0x3c, !PT ;  /* 0x00000026b7667212 */ /* 0x000fe400078e3cff */
[----:B------:R-:W-:Y:S01]  /*10460*/  LOP3.LUT R183, R114, 0x380, RZ, 0xc0, !PT ;  /* 0x0000038072b77812 */ /* 0x000fe200078ec0ff */
[----:B------:R-:W-:Y:S01]  /*10470*/  IMAD.X R127, RZ, RZ, R147, P3 ;  /* 0x000000ffff7f7224 */ /* 0x000fe200018e0693 */
[----:B------:R-:W-:Y:S02]  /*10480*/  SHF.R.U64 R181, R181, 0x3, RZ ;  /* 0x00000003b5b57819 */ /* 0x000fe400000012ff */
[----:B------:R-:W-:-:S02]  /*10490*/  IADD3 R151, P2, R146, 0xc040, RZ ;  /* 0x0000c04092977810 */ /* 0x000fc40007f5e0ff */
[----:B------:R-:W-:Y:S02]  /*104a0*/  LOP3.LUT R185, R118, 0x380, RZ, 0xc0, !PT ;  /* 0x0000038076b97812 */ /* 0x000fe400078ec0ff */
[----:B------:R-:W-:Y:S01]  /*104b0*/  LOP3.LUT R106, R5, R46, RZ, 0x3c, !PT ;  /* 0x0000002e056a7212 */ /* 0x000fe200078e3cff */
[----:B------:R-:W-:Y:S01]  /*104c0*/  IMAD.X R39, RZ, RZ, R147, P2 ;  /* 0x000000ffff277224 */ /* 0x000fe200010e0693 */
[----:B------:R-:W-:Y:S02]  /*104d0*/  SHF.R.U64 R47, R47, 0x3, RZ ;  /* 0x000000032f2f7819 */ /* 0x000fe400000012ff */
[----:B------:R-:W-:Y:S02]  /*104e0*/  LOP3.LUT R5, R122, 0x380, RZ, 0xc0, !PT ;  /* 0x000003807a057812 */ /* 0x000fe400078ec0ff */
[----:B------:R-:W-:Y:S02]  /*104f0*/  SHF.R.U64 R183, R183, 0x3, RZ ;  /* 0x00000003b7b77819 */ /* 0x000fe400000012ff */
[----:B------:R-:W-:-:S02]  /*10500*/  LOP3.LUT R110, R181, R92, RZ, 0x3c, !PT ;  /* 0x0000005cb56e7212 */ /* 0x000fc400078e3cff */
        /* <DEDUP_REMOVED lines=11> */
[----:B------:R-:W-:Y:S02]  /*105c0*/  LOP3.LUT R8, R151, 0x380, RZ, 0xc0, !PT ;  /* 0x0000038097087812 */ /* 0x000fe400078ec0ff */
[----:B------:R-:W-:Y:S01]  /*105d0*/  LOP3.LUT R146, R47, R146, RZ, 0x3c, !PT ;  /* 0x000000922f927212 */ /* 0x000fe200078e3cff */
[----:B------:R-:W-:Y:S01]  /*105e0*/  IMAD.X R47, RZ, RZ, R147, P3 ;  /* 0x000000ffff2f7224 */ /* 0x000fe200018e0693 */
[----:B------:R-:W-:Y:S02]  /*105f0*/  SHF.R.U64 R5, R5, 0x3, RZ ;  /* 0x0000000305057819 */ /* 0x000fe400000012ff */
[----:B------:R-:W-:Y:S02]  /*10600*/  LOP3.LUT R114, R183, R114, RZ, 0x3c, !PT ;  /* 0x00000072b7727212 */ /* 0x000fe400078e3cff */
[----:B------:R-:W-:Y:S02]  /*10610*/  LOP3.LUT R118, R185, R118, RZ, 0x3c, !PT ;  /* 0x00000076b9767212 */ /* 0x000fe400078e3cff */
[----:B------:R-:W-:-:S02]  /*10620*/  LOP3.LUT R183, R130, 0x380, RZ, 0xc0, !PT ;  /* 0x0000038082b77812 */ /* 0x000fc400078ec0ff */
[----:B------:R-:W-:Y:S02]  /*10630*/  SHF.R.U64 R181, R181, 0x3, RZ ;  /* 0x00000003b5b57819 */ /* 0x000fe400000012ff */
[----:B------:R-:W-:Y:S02]  /*10640*/  SHF.R.U64 R8, R8, 0x3, RZ ;  /* 0x0000000308087819 */ /* 0x000fe400000012ff */
[----:B------:R-:W-:Y:S02]  /*10650*/  LOP3.LUT R185, R134, 0x380, RZ, 0xc0, !PT ;  /* 0x0000038086b97812 */ /* 0x000fe400078ec0ff */
[----:B------:R-:W-:Y:S02]  /*10660*/  LOP3.LUT R122, R5, R122, RZ, 0x3c, !PT ;  /* 0x0000007a057a7212 */ /* 0x000fe400078e3cff */
[----:B------:R-:W-:Y:S02]  /*10670*/  MOV R146, R146 ;  /* 0x0000009200927202 */ /* 0x000fe40000000f00 */
[----:B------:R-:W-:-:S02]  /*10680*/  LOP3.LUT R5, R138, 0x380, RZ, 0xc0, !PT ;  /* 0x000003808a057812 */ /* 0x000fc400078ec0ff */
[----:B------:R-:W-:Y:S01]  /*10690*/  MOV R50, R50 ;  /* 0x0000003200327202 */ /* 0x000fe20000000f00 */
[----:B------:R1:W-:Y:S01]  /*106a0*/  STSM.16.M88.4 [R146], R24 ;  /* 0x0000001892007844 */ /* 0x0003e20000000200 */
[----:B------:R-:W-:Y:S02]  /*106b0*/  SHF.R.U64 R183, R183, 0x3, RZ ;  /* 0x00000003b7b77819 */ /* 0x000fe400000012ff */
[----:B------:R-:W-:Y:S01]  /*106c0*/  LOP3.LUT R126, R181, R126, RZ, 0x3c, !PT ;  /* 0x0000007eb57e7212 */ /* 0x000fe200078e3cff */
[----:B------:R2:W-:Y:S01]  /*106d0*/  STSM.16.M88.4 [R50], R32 ;  /* 0x0000002032007844 */ /* 0x0005e20000000200 */
[----:B------:R-:W-:Y:S02]  /*106e0*/  LOP3.LUT R38, R8, R151, RZ, 0x3c, !PT ;  /* 0x0000009708267212 */ /* 0x000fe400078e3cff */
[----:B------:R-:W-:Y:S02]  /*106f0*/  MOV R98, R98 ;  /* 0x0000006200627202 */ /* 0x000fe40000000f00 */
[----:B------:R-:W-:-:S02]  /*10700*/  SHF.R.U64 R185, R185, 0x3, RZ ;  /* 0x00000003b9b97819 */ /* 0x000fc400000012ff */
[----:B------:R-:W-:Y:S01]  /*10710*/  LOP3.LUT R181, R142, 0x380, RZ, 0xc0, !PT ;  /* 0x000003808eb57812 */ /* 0x000fe200078ec0ff */
[----:B------:R3:W-:Y:S01]  /*10720*/  STSM.16.M88.4 [R98], R40 ;  /* 0x0000002862007844 */ /* 0x0007e20000000200 */
[----:B------:R-:W-:Y:S02]  /*10730*/  MOV R102, R102 ;  /* 0x0000006600667202 */ /* 0x000fe40000000f00 */
[----:B------:R-:W-:Y:S02]  /*10740*/  F2FP.BF16.F32.PACK_AB R8, R49, R158 ;  /* 0x0000009e3108723e */ /* 0x000fe400000010ff */
[----:B------:R-:W-:Y:S02]  /*10750*/  SHF.R.U64 R5, R5, 0x3, RZ ;  /* 0x0000000305057819 */ /* 0x000fe400000012ff */
[----:B------:R-:W-:Y:S01]  /*10760*/  MOV R106, R106 ;  /* 0x0000006a006a7202 */ /* 0x000fe20000000f00 */
[----:B------:R0:W-:Y:S01]  /*10770*/  STSM.16.M88.4 [R102], R8 ;  /* 0x0000000866007844 */ /* 0x0001e20000000200 */
[----:B------:R-:W-:-:S02]  /*10780*/  LOP3.LUT R46, R179, 0x380, RZ, 0xc0, !PT ;  /* 0x00000380b32e7812 */ /* 0x000fc400078ec0ff */
[----:B------:R-:W-:Y:S01]  /*10790*/  MOV R110, R110 ;  /* 0x0000006e006e7202 */ /* 0x000fe20000000f00 */
[----:B------:R4:W-:Y:S01]  /*107a0*/  STSM.16.M88.4 [R106], R12 ;  /* 0x0000000c6a007844 */ /* 0x0009e20000000200 */
[----:B-1----:R-:W-:Y:S02]  /*107b0*/  F2FP.BF16.F32.PACK_AB R24, R65, R162 ;  /* 0x000000a24118723e */ /* 0x002fe400000010ff */
[----:B------:R-:W-:Y:S02]  /*107c0*/  F2FP.BF16.F32.PACK_AB R25, R67, R66 ;  /* 0x000000424319723e */ /* 0x000fe400000010ff */
[----:B------:R-:W-:Y:S02]  /*107d0*/  F2FP.BF16.F32.PACK_AB R26, R69, R163 ;  /* 0x000000a3451a723e */ /* 0x000fe400000010ff */
[----:B------:R-:W-:Y:S02]  /*107e0*/  F2FP.BF16.F32.PACK_AB R27, R71, R70 ;  /* 0x00000046471b723e */ /* 0x000fe400000010ff */
[----:B------:R-:W-:-:S02]  /*107f0*/  LOP3.LUT R130, R183, R130, RZ, 0x3c, !PT ;  /* 0x00000082b7827212 */ /* 0x000fc400078e3cff */
[----:B------:R-:W-:Y:S01]  /*10800*/  MOV R114, R114 ;  /* 0x0000007200727202 */ /* 0x000fe20000000f00 */
[----:B------:R1:W-:Y:S01]  /*10810*/  STSM.16.M88.4 [R110], R24 ;  /* 0x000000186e007844 */ /* 0x0003e20000000200 */
[----:B------:R-:W-:Y:S02]  /*10820*/  LOP3.LUT R134, R185, R134, RZ, 0x3c, !PT ;  /* 0x00000086b9867212 */ /* 0x000fe400078e3cff */
[----:B------:R-:W-:Y:S01]  /*10830*/  SHF.R.U64 R181, R181, 0x3, RZ ;  /* 0x00000003b5b57819 */ /* 0x000fe200000012ff */
[----:B------:R1:W-:Y:S01]  /*10840*/  STSM.16.M88.4 [R114], R28 ;  /* 0x0000001c72007844 */ /* 0x0003e20000000200 */
[----:B------:R-:W-:Y:S02]  /*10850*/  MOV R118, R118 ;  /* 0x0000007600767202 */ /* 0x000fe40000000f00 */
[----:B------:R-:W-:Y:S02]  /*10860*/  MOV R44, R38 ;  /* 0x00000026002c7202 */ /* 0x000fe40000000f00 */
[----:B--2---:R-:W-:-:S02]  /*10870*/  F2FP.BF16.F32.PACK_AB R32, R81, R166 ;  /* 0x000000a65120723e */ /* 0x004fc400000010ff */
[----:B------:R-:W-:Y:S02]  /*10880*/  F2FP.BF16.F32.PACK_AB R33, R83, R82 ;  /* 0x000000525321723e */ /* 0x000fe400000010ff */
[----:B------:R-:W-:Y:S02]  /*10890*/  F2FP.BF16.F32.PACK_AB R34, R85, R167 ;  /* 0x000000a75522723e */ /* 0x000fe400000010ff */
[----:B------:R-:W-:Y:S02]  /*108a0*/  F2FP.BF16.F32.PACK_AB R35, R87, R86 ;  /* 0x000000565723723e */ /* 0x000fe400000010ff */
[----:B------:R-:W-:Y:S02]  /*108b0*/  LOP3.LUT R138, R5, R138, RZ, 0x3c, !PT ;  /* 0x0000008a058a7212 */ /* 0x000fe400078e3cff */
[----:B------:R-:W-:Y:S01]  /*108c0*/  MOV R122, R122 ;  /* 0x0000007a007a7202 */ /* 0x000fe20000000f00 */
[----:B------:R-:W-:Y:S01]  /*108d0*/  STSM.16.M88.4 [R118], R32 ;  /* 0x0000002076007844 */ /* 0x000fe20000000200 */
[----:B------:R-:W-:-:S02]  /*108e0*/  F2FP.BF16.F32.PACK_AB R38, R4, R169 ;  /* 0x000000a90426723e */ /* 0x000fc400000010ff */
[----:B------:R-:W-:Y:S02]  /*108f0*/  F2FP.BF16.F32.PACK_AB R39, R54, R52 ;  /* 0x000000343627723e */ /* 0x000fe400000010ff */
[----:B------:R-:W-:Y:S02]  /*10900*/  SHF.R.U64 R46, R46, 0x3, RZ ;  /* 0x000000032e2e7819 */ /* 0x000fe400000012ff */
[----:B------:R-:W-:Y:S01]  /*10910*/  MOV R126, R126 ;  /* 0x0000007e007e7202 */ /* 0x000fe20000000f00 */
[----:B------:R-:W-:Y:S01]  /*10920*/  STSM.16.M88.4 [R122], R36 ;  /* 0x000000247a007844 */ /* 0x000fe20000000200 */
[----:B---3--:R-:W-:Y:S02]  /*10930*/  F2FP.BF16.F32.PACK_AB R40, R97, R170 ;  /* 0x000000aa6128723e */ /* 0x008fe400000010ff */
[----:B------:R-:W-:Y:S02]  /*10940*/  F2FP.BF16.F32.PACK_AB R41, R58, R56 ;  /* 0x000000383a29723e */ /* 0x000fe400000010ff */
[----:B------:R-:W-:-:S02]  /*10950*/  F2FP.BF16.F32.PACK_AB R42, R101, R171 ;  /* 0x000000ab652a723e */ /* 0x000fc400000010ff */
[----:B------:R-:W-:Y:S02]  /*10960*/  F2FP.BF16.F32.PACK_AB R43, R62, R60 ;  /* 0x0000003c3e2b723e */ /* 0x000fe400000010ff */
[----:B------:R-:W-:Y:S02]  /*10970*/  MOV R130, R130 ;  /* 0x0000008200827202 */ /* 0x000fe40000000f00 */
[----:B0-----:R-:W-:Y:S01]  /*10980*/  F2FP.BF16.F32.PACK_AB R8, R105, R172 ;  /* 0x000000ac6908723e */ /* 0x001fe200000010ff */
[----:B------:R-:W-:Y:S01]  /*10990*/  STSM.16.M88.4 [R126], R40 ;  /* 0x000000287e007844 */ /* 0x000fe20000000200 */
[----:B------:R-:W-:Y:S02]  /*109a0*/  F2FP.BF16.F32.PACK_AB R9, R68, R64 ;  /* 0x000000404409723e */ /* 0x000fe400000010ff */
[----:B------:R-:W-:Y:S02]  /*109b0*/  F2FP.BF16.F32.PACK_AB R10, R109, R173 ;  /* 0x000000ad6d0a723e */ /* 0x000fe400000010ff */
[----:B------:R-:W-:Y:S01]  /*109c0*/  F2FP.BF16.F32.PACK_AB R11, R76, R72 ;  /* 0x000000484c0b723e */ /* 0x000fe200000010ff */
[----:B------:R-:W-:Y:S01]  /*109d0*/  IMAD.MOV.U32 R76, RZ, RZ, RZ ;  /* 0x000000ffff4c7224 */ /* 0x000fe200078e00ff */
[----:B------:R-:W-:-:S02]  /*109e0*/  LOP3.LUT R142, R181, R142, RZ, 0x3c, !PT ;  /* 0x0000008eb58e7212 */ /* 0x000fc400078e3cff */
[----:B------:R-:W-:Y:S01]  /*109f0*/  MOV R134, R134 ;  /* 0x0000008600867202 */ /* 0x000fe20000000f00 */
[----:B------:R-:W-:Y:S01]  /*10a00*/  STSM.16.M88.4 [R130], R8 ;  /* 0x0000000882007844 */ /* 0x000fe20000000200 */
[----:B----4-:R-:W-:Y:S02]  /*10a10*/  F2FP.BF16.F32.PACK_AB R12, R113, R174 ;  /* 0x000000ae710c723e */ /* 0x010fe400000010ff */
[----:B------:R-:W-:Y:S02]  /*10a20*/  F2FP.BF16.F32.PACK_AB R13, R80, R78 ;  /* 0x0000004e500d723e */ /* 0x000fe400000010ff */
[----:B------:R-:W-:Y:S02]  /*10a30*/  F2FP.BF16.F32.PACK_AB R14, R117, R175 ;  /* 0x000000af750e723e */ /* 0x000fe400000010ff */
[----:B------:R-:W-:Y:S02]  /*10a40*/  F2FP.BF16.F32.PACK_AB R15, R88, R84 ;  /* 0x00000054580f723e */ /* 0x000fe400000010ff */
[----:B------:R-:W-:-:S02]  /*10a50*/  MOV R5, R138 ;  /* 0x0000008a00057202 */ /* 0x000fc40000000f00 */
[----:B-1----:R-:W-:Y:S01]  /*10a60*/  F2FP.BF16.F32.PACK_AB R24, R121, R176 ;  /* 0x000000b07918723e */ /* 0x002fe200000010ff */
[----:B------:R-:W-:Y:S01]  /*10a70*/  STSM.16.M88.4 [R134], R12 ;  /* 0x0000000c86007844 */ /* 0x000fe20000000200 */
[----:B------:R-:W-:Y:S02]  /*10a80*/  F2FP.BF16.F32.PACK_AB R25, R100, R96 ;  /* 0x000000606419723e */ /* 0x000fe400000010ff */
[----:B------:R-:W-:Y:S02]  /*10a90*/  F2FP.BF16.F32.PACK_AB R26, R125, R177 ;  /* 0x000000b17d1a723e */ /* 0x000fe400000010ff */
[----:B------:R-:W-:Y:S02]  /*10aa0*/  F2FP.BF16.F32.PACK_AB R27, R108, R104 ;  /* 0x000000686c1b723e */ /* 0x000fe400000010ff */
[----:B------:R-:W-:Y:S02]  /*10ab0*/  LOP3.LUT R46, R46, R179, RZ, 0x3c, !PT ;  /* 0x000000b32e2e7212 */ /* 0x000fe400078e3cff */
[----:B------:R-:W-:Y:S01]  /*10ac0*/  ISETP.NE.U32.AND P0, PT, RZ, UR4, PT ;  /* 0x00000004ff007c0c */ /* 0x000fe2000bf05070 */
[----:B------:R0:W-:Y:S01]  /*10ad0*/  STSM.16.M88.4 [R5], R24 ;  /* 0x0000001805007844 */ /* 0x0001e20000000200 */
[----:B------:R-:W-:-:S02]  /*10ae0*/  IADD3 R4, P1, R228, UR4, RZ ;  /* 0x00000004e4047c10 */ /* 0x000fc4000ff3e0ff */
[----:B------:R-:W-:Y:S02]  /*10af0*/  MOV R142, R142 ;  /* 0x0000008e008e7202 */ /* 0x000fe40000000f00 */
[----:B------:R-:W-:Y:S02]  /*10b00*/  F2FP.BF16.F32.PACK_AB R28, R129, R178 ;  /* 0x000000b2811c723e */ /* 0x000fe400000010ff */
[----:B------:R-:W-:Y:S02]  /*10b10*/  F2FP.BF16.F32.PACK_AB R29, R116, R112 ;  /* 0x00000070741d723e */ /* 0x000fe400000010ff */
[----:B------:R-:W-:Y:S02]  /*10b20*/  F2FP.BF16.F32.PACK_AB R30, R133, R132 ;  /* 0x00000084851e723e */ /* 0x000fe400000010ff */
[----:B------:R-:W-:Y:S02]  /*10b30*/  F2FP.BF16.F32.PACK_AB R31, R124, R120 ;  /* 0x000000787c1f723e */ /* 0x000fe400000010ff */
[----:B------:R-:W-:-:S02]  /*10b40*/  F2FP.BF16.F32.PACK_AB R138, R141, R140 ;  /* 0x0000008c8d8a723e */ /* 0x000fc400000010ff */
[----:B------:R-:W-:Y:S01]  /*10b50*/  F2FP.BF16.F32.PACK_AB R139, R154, R153 ;  /* 0x000000999a8b723e */ /* 0x000fe200000010ff */
[----:B------:R1:W-:Y:S01]  /*10b60*/  STSM.16.M88.4 [R142], R28 ;  /* 0x0000001c8e007844 */ /* 0x0003e20000000200 */
[----:B------:R-:W-:Y:S02]  /*10b70*/  MOV R46, R46 ;  /* 0x0000002e002e7202 */ /* 0x000fe40000000f00 */
[----:B------:R-:W-:Y:S01]  /*10b80*/  F2FP.BF16.F32.PACK_AB R146, R149, R148 ;  /* 0x000000949592723e */ /* 0x000fe200000010ff */
[----:B------:R1:W-:Y:S01]  /*10b90*/  STSM.16.M88.4 [R44], R136 ;  /* 0x000000882c007844 */ /* 0x0003e20000000200 */
[----:B------:R-:W-:Y:S02]  /*10ba0*/  F2FP.BF16.F32.PACK_AB R147, R3, R150 ;  /* 0x000000960393723e */ /* 0x000fe400000010ff */
[----:B------:R-:W-:Y:S02]  /*10bb0*/  ISETP.NE.AND.EX P0, PT, RZ, UR5, PT, P0 ;  /* 0x00000005ff007c0c */ /* 0x000fe4000bf05300 */
[----:B0-----:R-:W-:Y:S01]  /*10bc0*/  IADD3.X R5, R229, UR5, RZ, P1, !PT ;  /* 0x00000005e5057c10 */ /* 0x001fe20008ffe4ff */
[----:B------:R-:W-:Y:S01]  /*10bd0*/  ULDC.64 UR4, c[0x0][0xc08] ;  /* 0x0003020000047ab9 */ /* 0x000fe20000000a00 */
[----:B------:R1:W-:Y:S01]  /*10be0*/  STSM.16.M88.4 [R46], R144 ;  /* 0x000000902e007844 */ /* 0x0003e20000000200 */
[----:B------:R-:W-:Y:S01]  /*10bf0*/  BAR.SYNC.DEFER_BLOCKING 0x1, 0x100 ;  /* 0x0044000000007b1d */ /* 0x000fe20000010000 */
[----:B------:R-:W-:-:S04]  /*10c00*/  ISETP.NE.U32.AND P2, PT, RZ, UR4, PT ;  /* 0x00000004ff007c0c */ /* 0x000fc8000bf45070 */
[----:B------:R-:W-:-:S13]  /*10c10*/  ISETP.NE.AND.EX P2, PT, RZ, UR5, PT, P2 ;  /* 0x00000005ff007c0c */ /* 0x000fda000bf45320 */
[----:B------:R-:W-:Y:S01]  /*10c20*/  @P2 IADD3 R228, P3, R228, UR4, RZ ;  /* 0x00000004e4e42c10 */ /* 0x000fe2000ff7e0ff */
[----:B------:R-:W-:Y:S02]  /*10c30*/  ULDC UR4, c[0x0][0xa88] ;  /* 0x0002a20000047ab9 */ /* 0x000fe40000000800 */
[----:B------:R-:W-:Y:S01]  /*10c40*/  IMAD.U32 R11, RZ, RZ, UR4 ;  /* 0x00000004ff0b7e24 */ /* 0x000fe2000f8e00ff */
[----:B------:R-:W-:Y:S01]  /*10c50*/  @P2 IADD3.X R229, R229, UR5, RZ, P3, !PT ;  /* 0x00000005e5e52c10 */ /* 0x000fe20009ffe4ff */
[----:B------:R1:W5:Y:S01]  /*10c60*/  @P0 LDG.E R76, desc[UR40][R4.64] ;  /* 0x00000028044c0981 */ /* 0x000362000c1e1900 */
[----:B------:R-:W-:Y:S01]  /*10c70*/  ISETP.NE.AND P1, PT, R0, 0x1, PT ;  /* 0x000000010000780c */ /* 0x000fe20003f25270 */
[----:B------:R-:W-:Y:S02]  /*10c80*/  IMAD.IADD R27, R217, 0x1, R210 ;  /* 0x00000001d91b7824 */ /* 0x000fe400078e02d2 */
        /* <DEDUP_REMOVED lines=8> */
.L_x_4978:
[----:B------:R-:W3:Y:S01]  /*10d10*/  LDL R14, [R1+0x1c] ;  /* 0x00001c00010e7983 */ /* 0x000ee20000100800 */
[----:B------:R-:W-:Y:S01]  /*10d20*/  SHF.R.S32.HI R3, RZ, 0x1f, R226 ;  /* 0x0000001fff037819 */ /* 0x000fe200000114e2 */
[----:B0-----:R-:W-:Y:S01]  /*10d30*/  @P1 IMAD.HI.U32 R4, R27, R8, RZ ;  /* 0x000000081b041227 */ /* 0x001fe200078e00ff */
[----:B------:R-:W-:Y:S01]  /*10d40*/  ULDC.64 UR4, c[0x0][0xb90] ;  /* 0x0002e40000047ab9 */ /* 0x000fe20000000a00 */
[----:B-----5:R-:W-:Y:S01]  /*10d50*/  SHF.R.S32.HI R77, RZ, 0x1f, R76 ;  /* 0x0000001fff4d7819 */ /* 0x020fe2000001144c */
[----:B------:R-:W0:Y:S01]  /*10d60*/  S2R R30, SR_TID.X ;  /* 0x00000000001e7919 */ /* 0x000e220000002100 */
[----:B------:R-:W-:Y:S01]  /*10d70*/  IMAD R13, R3, UR4, RZ ;  /* 0x00000004030d7c24 */ /* 0x000fe2000f8e02ff */
[----:B------:R-:W-:Y:S01]  /*10d80*/  SEL R236, R236, RZ, !P0 ;  /* 0x000000ffecec7207 */ /* 0x000fe20004000000 */
[----:B------:R-:W-:Y:S01]  /*10d90*/  IMAD.MOV.U32 R9, RZ, RZ, R27 ;  /* 0x000000ffff097224 */ /* 0x000fe200078e001b */
[----:B--2---:R-:W-:Y:S01]  /*10da0*/  @P1 SHF.R.U32.HI R9, RZ, R15, R4 ;  /* 0x0000000fff091219 */ /* 0x004fe20000011604 */
[----:B------:R-:W-:Y:S01]  /*10db0*/  IMAD.WIDE.U32 R4, R226, UR4, R76 ;  /* 0x00000004e2047c25 */ /* 0x000fe2000f8e004c */
[----:B------:R-:W-:Y:S01]  /*10dc0*/  SEL R230, R230, RZ, !P0 ;  /* 0x000000ffe6e67207 */ /* 0x000fe20004000000 */
[----:B------:R-:W1:Y:S02]  /*10dd0*/  @P1 LDC R79, c[0x0][0xbec] ;  /* 0x0002fb00ff4f1b82 */ /* 0x000e640000000800 */
[----:B------:R-:W-:Y:S01]  /*10de0*/  IMAD R13, R226, UR5, R13 ;  /* 0x00000005e20d7c24 */ /* 0x000fe2000f8e020d */
[----:B------:R-:W-:Y:S01]  /*10df0*/  ULDC.64 UR4, c[0x0][0xb98] ;  /* 0x0002e60000047ab9 */ /* 0x000fe20000000a00 */
[----:B------:R-:W-:-:S02]  /*10e00*/  IMAD.MOV R25, RZ, RZ, -R9 ;  /* 0x000000ffff197224 */ /* 0x000fc400078e0a09 */
[----:B------:R-:W-:Y:S02]  /*10e10*/  IMAD.IADD R5, R5, 0x1, R13 ;  /* 0x0000000105057824 */ /* 0x000fe400078e020d */
        /* <DEDUP_REMOVED lines=22> */
[----:B------:R-:W-:-:S02]  /*10f80*/  IADD3 R13, P3, R20, 0x2000, RZ ;  /* 0x00002000140d7810 */ /* 0x000fc40007f7e0ff */
[----:B------:R-:W-:Y:S01]  /*10f90*/  IMAD.IADD R5, R5, 0x1, R15 ;  /* 0x0000000105057824 */ /* 0x000fe200078e020f */
[----:B------:R-:W-:Y:S02]  /*10fa0*/  LEA R10, P0, R4, UR4, 0x2 ;  /* 0x00000004040a7c11 */ /* 0x000fe4000f8010ff */
[----:B------:R-:W-:Y:S02]  /*10fb0*/  SHF.R.U64 R8, R8, 0x3, RZ ;  /* 0x0000000308087819 */ /* 0x000fe400000012ff */
[----:B------:R-:W-:Y:S01]  /*10fc0*/  LEA.HI.X R4, R4, UR5, R5, 0x2, P0 ;  /* 0x0000000504047c11 */ /* 0x000fe200080f1405 */
[----:B------:R-:W-:Y:S01]  /*10fd0*/  SHFL.IDX PT, R50, R10, RZ, 0x1c1f ;  /* 0x001c1fff0a327589 */ /* 0x000fe200000e0000 */
[----:B------:R-:W-:Y:S01]  /*10fe0*/  IADD3 R29, P0, R20, 0x4000, RZ ;  /* 0x00004000141d7810 */ /* 0x000fe20007f1e0ff */
[----:B------:R-:W-:Y:S01]  /*10ff0*/  ULDC.64 UR4, c[0x0][0xaa0] ;  /* 0x0002a80000047ab9 */ /* 0x000fe20000000a00 */
[----:B------:R-:W-:Y:S01]  /*11000*/  LOP3.LUT R12, R13, 0x380, RZ, 0xc0, !PT ;  /* 0x000003800d0c7812 */ /* 0x000fe200078ec0ff */
[----:B------:R-:W0:Y:S01]  /*11010*/  SHFL.IDX PT, R51, R4, RZ, 0x1c1f ;  /* 0x001c1fff04337589 */ /* 0x000e2200000e0000 */
[----:B------:R-:W-:Y:S01]  /*11020*/  LOP3.LUT R8, R8, R9, RZ, 0x3c, !PT ;  /* 0x0000000908087212 */ /* 0x000fe200078e3cff */
[----:B------:R-:W-:Y:S01]  /*11030*/  IMAD.X R9, RZ, RZ, R21, P2 ;  /* 0x000000ffff097224 */ /* 0x000fe200010e0615 */
[----:B------:R-:W-:Y:S01]  /*11040*/  LOP3.LUT R28, R29, 0x380, RZ, 0xc0, !PT ;  /* 0x000003801d1c7812 */ /* 0x000fe200078ec0ff */
[----:B------:R-:W-:Y:S01]  /*11050*/  SHFL.IDX PT, R54, R10, 0x1, 0x1c1f ;  /* 0x003c1f000a367f89 */ /* 0x000fe200000e0000 */
[----:B------:R-:W-:-:S02]  /*11060*/  SHF.R.U64 R12, R12, 0x3, RZ ;  /* 0x000000030c0c7819 */ /* 0x000fc400000012ff */
[----:B------:R-:W-:Y:S01]  /*11070*/  IADD3 R37, P2, R20, 0x6000, RZ ;  /* 0x0000600014257810 */ /* 0x000fe20007f5e0ff */
[----:B------:R4:W1:Y:S01]  /*11080*/  SHFL.IDX PT, R55, R4, 0x1, 0x1c1f ;  /* 0x003c1f0004377f89 */ /* 0x00086200000e0000 */
[----:B------:R-:W-:Y:S02]  /*11090*/  SHF.R.U64 R28, R28, 0x3, RZ ;  /* 0x000000031c1c7819 */ /* 0x000fe400000012ff */
[----:B------:R-:W-:Y:S01]  /*110a0*/  LOP3.LUT R12, R12, R13, RZ, 0x3c, !PT ;  /* 0x0000000d0c0c7212 */ /* 0x000fe200078e3cff */
[----:B------:R-:W-:Y:S01]  /*110b0*/  IMAD.X R13, RZ, RZ, R21, P3 ;  /* 0x000000ffff0d7224 */ /* 0x000fe200018e0615 */
[----:B------:R-:W-:Y:S02]  /*110c0*/  LOP3.LUT R36, R37, 0x380, RZ, 0xc0, !PT ;  /* 0x0000038025247812 */ /* 0x000fe400078ec0ff */
[C---:B------:R-:W-:Y:S02]  /*110d0*/  IADD3 R41, P3, R20.reuse, 0x7000, RZ ;  /* 0x0000700014297810 */ /* 0x040fe40007f7e0ff */
[----:B------:R-:W-:-:S02]  /*110e0*/  IADD3 R25, P5, R20, 0x3000, RZ ;  /* 0x0000300014197810 */ /* 0x000fc40007fbe0ff */
[----:B------:R-:W-:Y:S01]  /*110f0*/  LOP3.LUT R28, R28, R29, RZ, 0x3c, !PT ;  /* 0x0000001d1c1c7212 */ /* 0x000fe200078e3cff */
[----:B------:R-:W-:Y:S01]  /*11100*/  IMAD.X R29, RZ, RZ, R21, P0 ;  /* 0x000000ffff1d7224 */ /* 0x000fe200000e0615 */
[----:B------:R-:W-:Y:S02]  /*11110*/  SHF.R.U64 R36, R36, 0x3, RZ ;  /* 0x0000000324247819 */ /* 0x000fe400000012ff */
[----:B------:R-:W-:Y:S02]  /*11120*/  IADD3 R49, P0, R20, 0x9000, RZ ;  /* 0x0000900014317810 */ /* 0x000fe40007f1e0ff */
[----:B------:R-:W-:Y:S02]  /*11130*/  LOP3.LUT R40, R41, 0x380, RZ, 0xc0, !PT ;  /* 0x0000038029287812 */ /* 0x000fe400078ec0ff */
[----:B------:R-:W-:Y:S02]  /*11140*/  LEA.HI R26, R26, R30, RZ, 0x7 ;  /* 0x0000001e1a1a7211 */ /* 0x000fe400078f38ff */
[----:B------:R-:W-:-:S02]  /*11150*/  LOP3.LUT R24, R25, 0x380, RZ, 0xc0, !PT ;  /* 0x0000038019187812 */ /* 0x000fc400078ec0ff */
[----:B------:R-:W-:Y:S02]  /*11160*/  LOP3.LUT R32, R33, 0x380, RZ, 0xc0, !PT ;  /* 0x0000038021207812 */ /* 0x000fe400078ec0ff */
[----:B------:R-:W-:Y:S01]  /*11170*/  LOP3.LUT R36, R36, R37, RZ, 0x3c, !PT ;  /* 0x0000002524247212 */ /* 0x000fe200078e3cff */
[----:B------:R-:W-:Y:S01]  /*11180*/  IMAD.X R37, RZ, RZ, R21, P2 ;  /* 0x000000ffff257224 */ /* 0x000fe200010e0615 */
[----:B------:R-:W-:Y:S02]  /*11190*/  LOP3.LUT R48, R49, 0x380, RZ, 0xc0, !PT ;  /* 0x0000038031307812 */ /* 0x000fe400078ec0ff */
[----:B------:R-:W-:Y:S02]  /*111a0*/  SHF.R.U64 R40, R40, 0x3, RZ ;  /* 0x0000000328287819 */ /* 0x000fe400000012ff */
[----:B------:R-:W-:Y:S02]  /*111b0*/  IADD3 R57, P2, R20, 0xb000, RZ ;  /* 0x0000b00014397810 */ /* 0x000fe40007f5e0ff */
[----:B------:R-:W-:-:S02]  /*111c0*/  LOP3.LUT R26, R26, 0xffffff80, RZ, 0xc0, !PT ;  /* 0xffffff801a1a7812 */ /* 0x000fc400078ec0ff */
[----:B------:R-:W-:Y:S02]  /*111d0*/  SHF.R.U64 R24, R24, 0x3, RZ ;  /* 0x0000000318187819 */ /* 0x000fe400000012ff */
[----:B------:R-:W-:Y:S01]  /*111e0*/  SHF.R.U64 R32, R32, 0x3, RZ ;  /* 0x0000000320207819 */ /* 0x000fe200000012ff */
[----:B------:R-:W-:Y:S01]  /*111f0*/  IMAD.IADD R26, R30, 0x1, -R26 ;  /* 0x000000011e1a7824 */ /* 0x000fe200078e0a1a */
[----:B------:R-:W-:Y:S02]  /*11200*/  SHF.R.U64 R48, R48, 0x3, RZ ;  /* 0x0000000330307819 */ /* 0x000fe400000012ff */
[----:B------:R-:W-:Y:S01]  /*11210*/  LOP3.LUT R40, R40, R41, RZ, 0x3c, !PT ;  /* 0x0000002928287212 */ /* 0x000fe200078e3cff */
[--C-:B------:R-:W-:Y:S01]  /*11220*/  IMAD.X R41, RZ, RZ, R21.reuse, P3 ;  /* 0x000000ffff297224 */ /* 0x100fe200018e0615 */
[----:B------:R-:W-:Y:S02]  /*11230*/  LOP3.LUT R56, R57, 0x380, RZ, 0xc0, !PT ;  /* 0x0000038039387812 */ /* 0x000fe400078ec0ff */
[----:B------:R-:W-:Y:S01]  /*11240*/  LOP3.LUT R24, R24, R25, RZ, 0x3c, !PT ;  /* 0x0000001918187212 */ /* 0x000fe200078e3cff */
[--C-:B------:R-:W-:Y:S01]  /*11250*/  IMAD.X R25, RZ, RZ, R21.reuse, P5 ;  /* 0x000000ffff197224 */ /* 0x100fe200028e0615 */
[----:B------:R-:W-:Y:S01]  /*11260*/  LOP3.LUT R32, R32, R33, RZ, 0x3c, !PT ;  /* 0x0000002120207212 */ /* 0x000fe200078e3cff */
[----:B------:R-:W-:Y:S01]  /*11270*/  IMAD.X R33, RZ, RZ, R21, P4 ;  /* 0x000000ffff217224 */ /* 0x000fe200020e0615 */
[----:B------:R-:W-:-:S02]  /*11280*/  IADD3 R61, P3, R20, 0xc000, RZ ;  /* 0x0000c000143d7810 */ /* 0x000fc40007f7e0ff */
[C---:B------:R-:W-:Y:S02]  /*11290*/  IADD3 R45, P5, R20.reuse, 0x8000, RZ ;  /* 0x00008000142d7810 */ /* 0x040fe40007fbe0ff */
[----:B------:R-:W-:Y:S02]  /*112a0*/  IADD3 R53, P4, R20, 0xa000, RZ ;  /* 0x0000a00014357810 */ /* 0x000fe40007f9e0ff */
[----:B------:R-:W-:Y:S01]  /*112b0*/  LOP3.LUT R48, R48, R49, RZ, 0x3c, !PT ;  /* 0x0000003130307212 */ /* 0x000fe200078e3cff */
[----:B------:R-:W-:Y:S01]  /*112c0*/  IMAD.X R49, RZ, RZ, R21, P0 ;  /* 0x000000ffff317224 */ /* 0x000fe200000e0615 */
[----:B------:R-:W-:Y:S02]  /*112d0*/  SHF.R.U64 R56, R56, 0x3, RZ ;  /* 0x0000000338387819 */ /* 0x000fe400000012ff */
[----:B------:R-:W-:Y:S02]  /*112e0*/  LOP3.LUT R60, R61, 0x380, RZ, 0xc0, !PT ;  /* 0x000003803d3c7812 */ /* 0x000fe400078ec0ff */
[----:B------:R-:W-:-:S02]  /*112f0*/  LOP3.LUT P0, RZ, R26, 0x3, RZ, 0xc0, !PT ;  /* 0x000000031aff7812 */ /* 0x000fc4000780c0ff */
[----:B------:R-:W-:Y:S02]  /*11300*/  LOP3.LUT R44, R45, 0x380, RZ, 0xc0, !PT ;  /* 0x000003802d2c7812 */ /* 0x000fe400078ec0ff */
[----:B------:R-:W-:Y:S02]  /*11310*/  LOP3.LUT R52, R53, 0x380, RZ, 0xc0, !PT ;  /* 0x0000038035347812 */ /* 0x000fe400078ec0ff */
[----:B------:R-:W-:Y:S01]  /*11320*/  LOP3.LUT R56, R56, R57, RZ, 0x3c, !PT ;  /* 0x0000003938387212 */ /* 0x000fe200078e3cff */
[----:B------:R-:W-:Y:S01]  /*11330*/  IMAD.X R57, RZ, RZ, R21, P2 ;  /* 0x000000ffff397224 */ /* 0x000fe200010e0615 */
[----:B------:R-:W-:Y:S02]  /*11340*/  SHF.R.U64 R60, R60, 0x3, RZ ;  /* 0x000000033c3c7819 */ /* 0x000fe400000012ff */
[----:B------:R-:W-:Y:S02]  /*11350*/  SHF.R.U64 R44, R44, 0x3, RZ ;  /* 0x000000032c2c7819 */ /* 0x000fe400000012ff */
[----:B------:R-:W-:-:S02]  /*11360*/  SHF.R.U64 R52, R52, 0x3, RZ ;  /* 0x0000000334347819 */ /* 0x000fc400000012ff */
[----:B------:R-:W-:Y:S01]  /*11370*/  LOP3.LUT R60, R60, R61, RZ, 0x3c, !PT ;  /* 0x0000003d3c3c7212 */ /* 0x000fe200078e3cff */
[--C-:B------:R-:W-:Y:S01]  /*11380*/  IMAD.X R61, RZ, RZ, R21.reuse, P3 ;  /* 0x000000ffff3d7224 */ /* 0x100fe200018e0615 */
[----:B------:R-:W-:Y:S01]  /*11390*/  LOP3.LUT R44, R44, R45, RZ, 0x3c, !PT ;  /* 0x0000002d2c2c7212 */ /* 0x000fe200078e3cff */
[--C-:B------:R-:W-:Y:S01]  /*113a0*/  IMAD.X R45, RZ, RZ, R21.reuse, P5 ;  /* 0x000000ffff2d7224 */ /* 0x100fe200028e0615 */
[----:B------:R-:W-:Y:S01]  /*113b0*/  LOP3.LUT R52, R52, R53, RZ, 0x3c, !PT ;  /* 0x0000003534347212 */ /* 0x000fe200078e3cff */
[--C-:B------:R-:W-:Y:S01]  /*113c0*/  IMAD.X R53, RZ, RZ, R21.reuse, P4 ;  /* 0x000000ffff357224 */ /* 0x100fe200020e0615 */
[C---:B------:R-:W-:Y:S02]  /*113d0*/  IADD3 R11, P3, R20.reuse, 0xf000, RZ ;  /* 0x0000f000140b7810 */ /* 0x040fe40007f7e0ff */
[C---:B------:R-:W-:Y:S02]  /*113e0*/  IADD3 R65, P5, R20.reuse, 0xd000, RZ ;  /* 0x0000d00014417810 */ /* 0x040fe40007fbe0ff */
[C---:B------:R-:W-:Y:S01]  /*113f0*/  IADD3 R69, P4, R20.reuse, 0xe000, RZ ;  /* 0x0000e00014457810 */ /* 0x040fe20007f9e0ff */
[----:B------:R-:W-:Y:S01]  /*11400*/  IMAD.X R73, RZ, RZ, R21, P3 ;  /* 0x000000ffff497224 */ /* 0x000fe200018e0615 */
[----:B------:R-:W-:-:S02]  /*11410*/  LOP3.LUT R15, R20, 0x380, RZ, 0xc0, !PT ;  /* 0x00000380140f7812 */ /* 0x000fc400078ec0ff */
[----:B----4-:R-:W-:Y:S02]  /*11420*/  LOP3.LUT R4, R11, 0x380, RZ, 0xc0, !PT ;  /* 0x000003800b047812 */ /* 0x010fe400078ec0ff */
[----:B------:R-:W-:Y:S02]  /*11430*/  LOP3.LUT R64, R65, 0x380, RZ, 0xc0, !PT ;  /* 0x0000038041407812 */ /* 0x000fe400078ec0ff */
[----:B------:R-:W-:Y:S02]  /*11440*/  LOP3.LUT R68, R69, 0x380, RZ, 0xc0, !PT ;  /* 0x0000038045447812 */ /* 0x000fe400078ec0ff */
        /* <DEDUP_REMOVED lines=8> */
[----:B------:R-:W-:Y:S01]  /*114d0*/  IMAD.X R69, RZ, RZ, R21, P4 ;  /* 0x000000ffff457224 */ /* 0x000fe200020e0615 */
[----:B------:R-:W-:Y:S01]  /*114e0*/  LOP3.LUT R72, R4, R11, RZ, 0x3c, !PT ;  /* 0x0000000b04487212 */ /* 0x000fe200078e3cff */
[----:B------:R-:W-:Y:S01]  /*114f0*/  IMAD.IADD R85, R235, 0x1, R210 ;  /* 0x00000001eb557824 */ /* 0x000fe200078e02d2 */
        /* <DEDUP_REMOVED lines=8> */
[----:B------:R-:W-:-:S07]  /*11580*/  ISETP.GE.OR P0, PT, R5, R78, P0 ;  /* 0x0000004e0500720c */ /* 0x000fce0000706670 */
[----:B0-----:R-:W-:Y:S06]  /*11590*/  @!P2 ST.E desc[UR40][R50.64], R7 ;  /* 0x000000073200a985 */ /* 0x001fec000c101928 */
[----:B-1----:R0:W-:Y:S04]  /*115a0*/  @!P0 ST.E desc[UR40][R54.64], R6 ;  /* 0x0000000636008985 */ /* 0x0021e8000c101928 */
[----:B------:R-:W5:Y:S04]  /*115b0*/  LD.E.128 R8, desc[UR40][R8.64] ;  /* 0x0000002808087980 */ /* 0x000f68000c101d00 */
        /* <DEDUP_REMOVED lines=14> */
[----:B------:R-:W-:Y:S01]  /*116a0*/  IMAD.IADD R80, R210, 0x1, R77 ;  /* 0x00000001d2507824 */ /* 0x000fe200078e024d */
[----:B------:R-:W5:Y:S01]  /*116b0*/  LD.E.128 R44, desc[UR40][R44.64] ;  /* 0x000000282c2c7980 */ /* 0x000f62000c101d00 */
[C---:B------:R-:W-:Y:S02]  /*116c0*/  IMAD R3, R226.reuse, UR5, R3 ;  /* 0x00000005e2037c24 */ /* 0x040fe4000f8e0203 */
[----:B------:R-:W-:Y:S01]  /*116d0*/  IMAD.WIDE.U32 R20, R226, UR4, R20 ;  /* 0x00000004e2147c25 */ /* 0x000fe2000f8e0014 */
[----:B------:R-:W-:Y:S01]  /*116e0*/  ULDC.64 UR4, c[0x0][0xaf0] ;  /* 0x0002bc0000047ab9 */ /* 0x000fe20000000a00 */
[----:B------:R-:W5:Y:S02]  /*116f0*/  LD.E.128 R48, desc[UR40][R48.64] ;  /* 0x0000002830307980 */ /* 0x000f64000c101d00 */
[----:B------:R-:W-:Y:S02]  /*11700*/  @P1 IMAD.HI.U32 R76, R80, R79, RZ ;  /* 0x0000004f504c1227 */ /* 0x000fe400078e00ff */
[----:B------:R-:W5:Y:S02]  /*11710*/  LD.E.128 R52, desc[UR40][R52.64] ;  /* 0x0000002834347980 */ /* 0x000f64000c101d00 */
[----:B------:R-:W-:-:S02]  /*11720*/  IMAD.IADD R21, R21, 0x1, R3 ;  /* 0x0000000115157824 */ /* 0x000fc400078e0203 */
[----:B------:R-:W-:Y:S01]  /*11730*/  IMAD.MOV.U32 R3, RZ, RZ, R80 ;  /* 0x000000ffff037224 */ /* 0x000fe200078e0050 */
[----:B--2---:R-:W-:Y:S01]  /*11740*/  @P1 SHF.R.U32.HI R3, RZ, R81, R76 ;  /* 0x00000051ff031219 */ /* 0x004fe2000001164c */
[----:B------:R-:W-:Y:S01]  /*11750*/  IMAD R77, R236, UR4, RZ ;  /* 0x00000004ec4d7c24 */ /* 0x000fe2000f8e02ff */
[----:B------:R-:W5:Y:S01]  /*11760*/  LD.E.128 R56, desc[UR40][R56.64] ;  /* 0x0000002838387980 */ /* 0x000f62000c101d00 */
[C---:B------:R-:W-:Y:S01]  /*11770*/  IMAD.WIDE.U32 R20, R230.reuse, UR4, R20 ;  /* 0x00000004e6147c25 */ /* 0x040fe2000f8e0014 */
[----:B------:R-:W-:Y:S02]  /*11780*/  SHF.R.S32.HI R76, RZ, 0x1f, R3 ;  /* 0x0000001fff4c7819 */ /* 0x000fe40000011403 */
        /* <DEDUP_REMOVED lines=8> */
[----:B------:R-:W-:-:S03]  /*11810*/  IMAD R76, R76, UR4, RZ ;  /* 0x000000044c4c7c24 */ /* 0x000fc6000f8e02ff */
        /* <DEDUP_REMOVED lines=8> */
[C---:B------:R-:W-:Y:S02]  /*118a0*/  IMAD R79, R3.reuse, UR5, R76 ;  /* 0x00000005034f7c24 */ /* 0x040fe4000f8e024c */
[----:B------:R-:W-:Y:S01]  /*118b0*/  IMAD.WIDE.U32 R20, R3, UR4, R20 ;  /* 0x0000000403147c25 */ /* 0x000fe2000f8e0014 */
[----:B------:R-:W-:-:S03]  /*118c0*/  ULDC.64 UR4, c[0x0][0xad8] ;  /* 0x0002b60000047ab9 */ /* 0x000fc60000000a00 */
[----:B------:R-:W-:Y:S02]  /*118d0*/  IMAD.IADD R21, R21, 0x1, R79 ;  /* 0x0000000115157824 */ /* 0x000fe400078e024f */
[----:B------:R-:W-:Y:S02]  /*118e0*/  IMAD R0, R0, UR4, RZ ;  /* 0x0000000400007c24 */ /* 0x000fe4000f8e02ff */
[----:B------:R-:W-:Y:S01]  /*118f0*/  IMAD.WIDE.U32 R20, R77, UR4, R20 ;  /* 0x000000044d147c25 */ /* 0x000fe2000f8e0014 */
[----:B------:R-:W-:-:S03]  /*11900*/  ISETP.GE.AND P2, PT, R85, R78, PT ;  /* 0x0000004e5500720c */ /* 0x000fc60003f46270 */
[----:B------:R-:W-:Y:S01]  /*11910*/  IMAD R79, R77, UR5, R0 ;  /* 0x000000054d4f7c24 */ /* 0x000fe2000f8e0200 */
[----:B------:R-:W-:Y:S01]  /*11920*/  ULDC.64 UR4, c[0x0][0xa80] ;  /* 0x0002a00000047ab9 */ /* 0x000fe20000000a00 */
[----:B------:R-:W-:Y:S02]  /*11930*/  VIADD R0, R18, 0x22820 ;  /* 0x0002282012007836 */ /* 0x000fe40000000000 */
[----:B------:R-:W-:Y:S01]  /*11940*/  IMAD.IADD R21, R21, 0x1, R79 ;  /* 0x0000000115157824 */ /* 0x000fe200078e024f */
[C---:B------:R-:W-:Y:S01]  /*11950*/  LEA R79, P3, R20.reuse, UR4, 0x1 ;  /* 0x00000004144f7c11 */ /* 0x040fe2000f8608ff */
[----:B------:R-:W-:Y:S01]  /*11960*/  VIADD R3, R85, 0x20 ;  /* 0x0000002055037836 */ /* 0x000fe20000000000 */
[----:B------:R-:W-:Y:S02]  /*11970*/  PRMT R0, RZ, 0x654, R0 ;  /* 0x00000654ff007816 */ /* 0x000fe40000000000 */
[----:B------:R-:W-:Y:S02]  /*11980*/  LEA.HI.X R84, R20, UR5, R21, 0x1, P3 ;  /* 0x0000000514547c11 */ /* 0x000fe400098f0c15 */
[-C--:B------:R-:W-:Y:S01]  /*11990*/  ISETP.GE.AND P1, PT, R3, R78.reuse, PT ;  /* 0x0000004e0300720c */ /* 0x080fe20003f26270 */
[----:B------:R-:W-:Y:S01]  /*119a0*/  VIADD R3, R85, 0x40 ;  /* 0x0000004055037836 */ /* 0x000fe20000000000 */
[----:B0-----:R0:W-:Y:S01]  /*119b0*/  SYNCS.ARRIVE.TRANS64.RED.A1T0 RZ, [R0+URZ], RZ ;  /* 0x000000ff00ff79a7 */ /* 0x0011e2000810043f */
[----:B------:R1:W2:Y:S03]  /*119c0*/  SHFL.IDX PT, R82, R79, RZ, 0x181f ;  /* 0x00181fff4f527589 */ /* 0x0002a600000e0000 */
[----:B------:R-:W-:Y:S01]  /*119d0*/  ISETP.GE.AND P0, PT, R3, R78, PT ;  /* 0x0000004e0300720c */ /* 0x000fe20003f06270 */
[----:B0-----:R1:W0:Y:S01]  /*119e0*/  SHFL.IDX PT, R0, R84, RZ, 0x181f ;  /* 0x00181fff54007589 */ /* 0x00122200000e0000 */
[----:B------:R-:W-:Y:S11]  /*119f0*/  @P2 BRA `(.L_x_4980) ;  /* 0x0000000000442947 */ /* 0x000ff60003800000 */
        /* <DEDUP_REMOVED lines=17> */
.L_x_4980:
[----:B------:R-:W-:Y:S05]  /*11b10*/  BSYNC B1 ;  /* 0x0000000000017941 */ /* 0x000fea0003800000 */
.L_x_4979:
        /* <DEDUP_REMOVED lines=21> */
.L_x_4982:
[----:B------:R-:W-:Y:S05]  /*11c70*/  BSYNC B1 ;  /* 0x0000000000017941 */ /* 0x000fea0003800000 */
.L_x_4981:
        /* <DEDUP_REMOVED lines=21> */
.L_x_4984:
[----:B------:R-:W-:Y:S05]  /*11dd0*/  BSYNC B1 ;  /* 0x0000000000017941 */ /* 0x000fea0003800000 */
.L_x_4983:
        /* <DEDUP_REMOVED lines=24> */
.L_x_4977:
        /* <DEDUP_REMOVED lines=10> */
[----:B------:R3:W5:Y:S09]  /*12000*/  @P0 LDG.E R0, desc[UR40][R4.64] ;  /* 0x0000002804000981 */ /* 0x000772000c1e1900 */
[----:B------:R-:W-:Y:S01]  /*12010*/  @P1 IADD3 R228, P2, R228, UR4, RZ ;  /* 0x00000004e4e41c10 */ /* 0x000fe2000ff5e0ff */
[----:B------:R-:W-:-:S02]  /*12020*/  ULDC UR4, c[0x0][0xa88] ;  /* 0x0002a20000047ab9 */ /* 0x000fc40000000800 */
[----:B------:R-:W-:Y:S01]  /*12030*/  IMAD.U32 R8, RZ, RZ, UR4 ;  /* 0x00000004ff087e24 */ /* 0x000fe2000f8e00ff */
[----:B------:R-:W-:-:S05]  /*12040*/  @P1 IADD3.X R229, R229, UR5, RZ, P2, !PT ;  /* 0x00000005e5e51c10 */ /* 0x000fca00097fe4ff */
[----:B------:R3:W5:Y:S01]  /*12050*/  @P1 LDG.E R8, desc[UR40][R228.64] ;  /* 0x00000028e4081981 */ /* 0x000762000c1e1900 */
[----:B--2---:R-:W-:Y:S01]  /*12060*/  ISETP.NE.AND P2, PT, R25, 0x1, PT ;  /* 0x000000011900780c */ /* 0x004fe20003f45270 */
[----:B------:R-:W2:-:S12]  /*12070*/  S2R R3, SR_TID.X ;  /* 0x0000000000037919 */ /* 0x000e980000002100 */
[----:B------:R-:W4:Y:S01]  /*12080*/  @P2 LDC R27, c[0x0][0xbec] ;  /* 0x0002fb00ff1b2b82 */ /* 0x000f220000000800 */
[----:B--2---:R-:W-:-:S05]  /*12090*/  VIADD R3, R3, 0xffffff80 ;  /* 0xffffff8003037836 */ /* 0x004fca0000000000 */
[----:B------:R-:W-:Y:S01]  /*120a0*/  ISETP.GE.AND P3, PT, R3, 0x80, PT ;  /* 0x000000800300780c */ /* 0x000fe20003f66270 */
[----:B---3--:R-:W-:-:S12]  /*120b0*/  @P1 BRA `(.L_x_4986) ;  /* 0x0000000000101947 */ /* 0x008fd80003800000 */
[----:B------:R-:W-:Y:S05]  /*120c0*/  @!P0 BRA `(.L_x_4986) ;  /* 0x00000000000c8947 */ /* 0x000fea0003800000 */
[----:B------:R-:W2:Y:S04]  /*120d0*/  LDG.E R3, desc[UR40][R4.64] ;  /* 0x0000002804037981 */ /* 0x000ea8000c1e1900 */
[----:B-----5:R-:W2:Y:S02]  /*120e0*/  LDG.E R8, desc[UR40][R4.64+0x4] ;  /* 0x0000042804087981 */ /* 0x020ea4000c1e1900 */
[----:B--2---:R-:W-:-:S07]  /*120f0*/  IMAD.IADD R8, R8, 0x1, -R3 ;  /* 0x0000000108087824 */ /* 0x004fce00078e0a03 */
.L_x_4986:
[----:B------:R-:W-:Y:S01]  /*12100*/  BSSY B1, `(.L_x_4987) ;  /* 0x000002d000017945 */ /* 0x000fe20003800000 */
[----:B------:R-:W-:Y:S02]  /*12110*/  SHF.R.S32.HI R12, RZ, 0x1f, R226 ;  /* 0x0000001fff0c7819 */ /* 0x000fe400000114e2 */
[----:B------:R-:W-:Y:S02]  /*12120*/  SEL R13, R230, RZ, !P0 ;  /* 0x000000ffe60d7207 */ /* 0x000fe40004000000 */
[----:B------:R-:W-:Y:S02]  /*12130*/  SEL R236, R236, RZ, !P0 ;  /* 0x000000ffecec7207 */ /* 0x000fe40004000000 */
[----:B-----5:R-:W-:Y:S01]  /*12140*/  SHF.R.S32.HI R11, RZ, 0x1f, R0 ;  /* 0x0000001fff0b7819 */ /* 0x020fe20000011400 */
[----:B------:R-:W-:Y:S06]  /*12150*/  @P3 BRA `(.L_x_4988) ;  /* 0x00000000009c3947 */ /* 0x000fec0003800000 */
[----:B------:R-:W2:Y:S01]  /*12160*/  S2R R5, SR_TID.X ;  /* 0x0000000000057919 */ /* 0x000ea20000002100 */
[----:B------:R-:W3:Y:S02]  /*12170*/  LDC R9, c[0x0][0xbe8] ;  /* 0x0002fa00ff097b82 */ /* 0x000ee40000000800 */
[----:B---3--:R-:W-:Y:S01]  /*12180*/  IMAD R3, R8, R9, RZ ;  /* 0x0000000908037224 */ /* 0x008fe200078e02ff */
[----:B--2---:R-:W-:-:S04]  /*12190*/  IADD3 R10, R210, -0x80, R5 ;  /* 0xffffff80d20a7810 */ /* 0x004fc80007ffe005 */
        /* <DEDUP_REMOVED lines=9> */
[----:B------:R-:W2:Y:S01]  /*12230*/  @P0 LDC R15, c[0x0][0xbec] ;  /* 0x0002fb00ff0f0b82 */ /* 0x000ea20000000800 */
[----:B------:R-:W-:Y:S01]  /*12240*/  IMAD R7, R226, UR5, R7 ;  /* 0x00000005e2077c24 */ /* 0x000fe2000f8e0207 */
[----:B------:R-:W-:-:S03]  /*12250*/  ULDC.64 UR4, c[0x0][0xb98] ;  /* 0x0002e60000047ab9 */ /* 0x000fc60000000a00 */
[----:B------:R-:W-:-:S03]  /*12260*/  IMAD.IADD R5, R5, 0x1, R7 ;  /* 0x0000000105057824 */ /* 0x000fc600078e0207 */
[----:B------:R-:W3:Y:S01]  /*12270*/  @P0 LDC R21, c[0x0][0xbf0] ;  /* 0x0002fc00ff150b82 */ /* 0x000ee20000000800 */
[----:B------:R-:W-:-:S04]  /*12280*/  IMAD.WIDE.U32 R4, R13, UR4, R4 ;  /* 0x000000040d047c25 */ /* 0x000fc8000f8e0004 */
[----:B--2---:R-:W-:-:S05]  /*12290*/  @P0 IMAD.HI.U32 R6, R10, R15, RZ ;  /* 0x0000000f0a060227 */ /* 0x004fca00078e00ff */
[----:B---3--:R-:W-:Y:S01]  /*122a0*/  @P0 SHF.R.U32.HI R3, RZ, R21, R6 ;  /* 0x00000015ff030219 */ /* 0x008fe20000011606 */
        /* <DEDUP_REMOVED lines=18> */
.L_x_4988:
[----:B------:R-:W-:Y:S05]  /*123d0*/  BSYNC B1 ;  /* 0x0000000000017941 */ /* 0x000fea0003800000 */
.L_x_4987:
[----:B------:R-:W3:Y:S01]  /*123e0*/  @P2 LDC R9, c[0x0][0xbf0] ;  /* 0x0002fc00ff092b82 */ /* 0x000ee20000000800 */
[----:B------:R-:W-:Y:S01]  /*123f0*/  ULDC.64 UR4, c[0x0][0xaa0] ;  /* 0x0002a80000047ab9 */ /* 0x000fe20000000a00 */
[----:B--2---:R-:W-:Y:S02]  /*12400*/  IMAD R7, R224, 0x20, R235 ;  /* 0x00000020e0077824 */ /* 0x004fe400078e02eb */
[----:B------:R-:W-:Y:S02]  /*12410*/  IMAD R3, R11, UR4, RZ ;  /* 0x000000040b037c24 */ /* 0x000fe4000f8e02ff */
[----:B------:R-:W-:-:S04]  /*12420*/  IMAD.WIDE.U32 R4, R0, UR4, RZ ;  /* 0x0000000400047c25 */ /* 0x000fc8000f8e00ff */
[----:B------:R-:W-:Y:S01]  /*12430*/  IMAD R3, R0, UR5, R3 ;  /* 0x0000000500037c24 */ /* 0x000fe2000f8e0203 */
[----:B------:R-:W-:Y:S01]  /*12440*/  ULDC.64 UR4, c[0x0][0xae8] ;  /* 0x0002ba0000047ab9 */ /* 0x000fe20000000a00 */
[----:B------:R-:W-:Y:S02]  /*12450*/  IMAD.IADD R10, R210, 0x1, R7 ;  /* 0x00000001d20a7824 */ /* 0x000fe400078e0207 */
[----:B------:R-:W-:Y:S02]  /*12460*/  IMAD.IADD R5, R5, 0x1, R3 ;  /* 0x0000000105057824 */ /* 0x000fe400078e0203 */
[----:B------:R-:W-:Y:S02]  /*12470*/  IMAD R3, R12, UR4, RZ ;  /* 0x000000040c037c24 */ /* 0x000fe4000f8e02ff */
[----:B----4-:R-:W-:-:S04]  /*12480*/  @P2 IMAD.HI.U32 R0, R10, R27, RZ ;  /* 0x0000001b0a002227 */ /* 0x010fc800078e00ff */
[C---:B------:R-:W-:Y:S02]  /*12490*/  IMAD R7, R226.reuse, UR5, R3 ;  /* 0x00000005e2077c24 */ /* 0x040fe4000f8e0203 */
[----:B------:R-:W-:Y:S01]  /*124a0*/  IMAD.WIDE.U32 R4, R226, UR4, R4 ;  /* 0x00000004e2047c25 */ /* 0x000fe2000f8e0004 */
[----:B------:R-:W-:-:S03]  /*124b0*/  ULDC.64 UR4, c[0x0][0xaf0] ;  /* 0x0002bc0000047ab9 */ /* 0x000fc60000000a00 */
[----:B------:R-:W-:Y:S01]  /*124c0*/  IMAD.MOV.U32 R3, RZ, RZ, R10 ;  /* 0x000000ffff037224 */ /* 0x000fe200078e000a */
[----:B---3--:R-:W-:Y:S01]  /*124d0*/  @P2 SHF.R.U32.HI R3, RZ, R9, R0 ;  /* 0x00000009ff032219 */ /* 0x008fe20000011600 */
        /* <DEDUP_REMOVED lines=26> */
.L_x_5193:
        /* <DEDUP_REMOVED lines=26> */
.L_x_4991:
[----:B------:R-:W-:Y:S05]  /*12820*/  BSYNC B1 ;  /* 0x0000000000017941 */ /* 0x000fea0003800000 */
.L_x_4990:
[----:B------:R-:W-:-:S03]  /*12830*/  UMOV UR4, 0xffffffff ;  /* 0xffffffff00047882 */ /* 0x000fc60000000000 */
[----:B------:R-:W-:Y:S05]  /*12840*/  BRA.DIV UR4, `(.L_x_4992) ;  /* 0x0000008e04c47947 */ /* 0x000fea000b800000 */
[----:B---3--:R3:W0:Y:S04]  /*12850*/  SHFL.IDX PT, R0, R4, 0x1, 0x181f ;  /* 0x00381f0004007f89 */ /* 0x00862800000e0000 */
[----:B----4-:R3:W4:Y:S02]  /*12860*/  SHFL.IDX PT, R14, R3, 0x1, 0x181f ;  /* 0x00381f00030e7f89 */ /* 0x01072400000e0000 */
.L_x_5197:
        /* <DEDUP_REMOVED lines=25> */
.L_x_4994:
[----:B------:R-:W-:Y:S05]  /*12a00*/  BSYNC B1 ;  /* 0x0000000000017941 */ /* 0x000fea0003800000 */
.L_x_4993:
[----:B------:R-:W-:-:S03]  /*12a10*/  UMOV UR4, 0xffffffff ;  /* 0xffffffff00047882 */ /* 0x000fc60000000000 */
[----:B------:R-:W-:Y:S05]  /*12a20*/  BRA.DIV UR4, `(.L_x_4995) ;  /* 0x0000008e04947947 */ /* 0x000fea000b800000 */
[----:B0-----:R0:W0:Y:S04]  /*12a30*/  SHFL.IDX PT, R0, R4, 0x2, 0x181f ;  /* 0x00581f0004007f89 */ /* 0x00102800000e0000 */
[----:B----4-:R4:W0:Y:S02]  /*12a40*/  SHFL.IDX PT, R14, R3, 0x2, 0x181f ;  /* 0x00581f00030e7f89 */ /* 0x01082400000e0000 */
.L_x_5201:
        /* <DEDUP_REMOVED lines=25> */
.L_x_4997:
[----:B------:R-:W-:Y:S05]  /*12be0*/  BSYNC B1 ;  /* 0x0000000000017941 */ /* 0x000fea0003800000 */
.L_x_4996:
[----:B------:R-:W-:-:S03]  /*12bf0*/  UMOV UR4, 0xffffffff ;  /* 0xffffffff00047882 */ /* 0x000fc60000000000 */
[----:B------:R-:W-:Y:S05]  /*12c00*/  BRA.DIV UR4, `(.L_x_4998) ;  /* 0x0000008e04647947 */ /* 0x000fea000b800000 */
[----:B0-----:R0:W0:Y:S04]  /*12c10*/  SHFL.IDX PT, R0, R4, 0x3, 0x181f ;  /* 0x00781f0004007f89 */ /* 0x00102800000e0000 */
[----:B------:R0:W0:Y:S02]  /*12c20*/  SHFL.IDX PT, R14, R3, 0x3, 0x181f ;  /* 0x00781f00030e7f89 */ /* 0x00002400000e0000 */
.L_x_5205:
        /* <DEDUP_REMOVED lines=24> */
.L_x_4985:
[----:B------:R-:W-:Y:S05]  /*12db0*/  BSYNC B0 ;  /* 0x0000000000007941 */ /* 0x000fea0003800000 */
.L_x_4976:
[----:B------:R-:W-:Y:S02]  /*12dc0*/  ULDC UR4, c[0x0][0xc3c] ;  /* 0x00030f0000047ab9 */ /* 0x000fe40000000800 */
[----:B-1----:R-:W-:-:S13]  /*12dd0*/  ISETP.GE.AND P0, PT, R95, UR4, PT ;  /* 0x000000045f007c0c */ /* 0x002fda000bf06270 */
[----:B------:R-:W-:Y:S05]  /*12de0*/  @!P0 BRA `(.L_x_4999) ;  /* 0xfffffee000a88947 */ /* 0x000fea000383ffff */
[----:B------:R-:W-:Y:S05]  /*12df0*/  BRA `(.L_x_4852) ;  /* 0x0000007800a87947 */ /* 0x000fea0003800000 */
.L_x_4850:
[----:B------:R-:W-:-:S08]  /*12e00*/  NOP ;  /* 0x0000000000007918 */ /* 0x000fd00000000000 */
[----:B--2---:R-:W0:-:S00]  /*12e10*/  USETMAXREG.DEALLOC.CTAPOOL 0x18 ;  /* 0x00000018000079c8 */ /* 0x004e0000080e0500 */
        /* <DEDUP_REMOVED lines=16> */
.L_x_5000:
        /* <DEDUP_REMOVED lines=41> */
.L_x_5006:
        /* <DEDUP_REMOVED lines=12> */
.L_x_5005:
[----:B------:R-:W-:Y:S05]  /*13270*/  BSYNC B0 ;  /* 0x0000000000007941 */ /* 0x000fea0003800000 */
.L_x_5004:
        /* <DEDUP_REMOVED lines=21> */
.L_x_5002:
        /* <DEDUP_REMOVED lines=20> */
.L_x_5007:
        /* <DEDUP_REMOVED lines=56> */
.L_x_5003:
[----:B------:R-:W-:Y:S02]  /*13890*/  IMAD.MOV.U32 R17, RZ, RZ, RZ ;  /* 0x000000ffff117224 */ /* 0x000fe400078e00ff */
[----:B------:R-:W-:Y:S02]  /*138a0*/  IMAD.U32 R16, RZ, RZ, UR6 ;  /* 0x00000006ff107e24 */ /* 0x000fe4000f8e00ff */
[----:B------:R-:W-:-:S07]  /*138b0*/  IMAD.MOV.U32 R18, RZ, RZ, RZ ;  /* 0x000000ffff127224 */ /* 0x000fce00078e00ff */
.L_x_5008:
[----:B------:R-:W-:-:S13]  /*138c0*/  ISETP.NE.AND P0, PT, R0, RZ, PT ;  /* 0x000000ff0000720c */ /* 0x000fda0003f05270 */
[----:B------:R-:W1:Y:S01]  /*138d0*/  @!P0 S2R R3, SR_CgaCtaId ;  /* 0x0000000000038919 */ /* 0x000e620000008800 */
[----:B------:R-:W-:-:S04]  /*138e0*/  @!P0 MOV R0, 0x400 ;  /* 0x0000040000008802 */ /* 0x000fc80000000f00 */
[----:B-1----:R-:W-:-:S05]  /*138f0*/  @!P0 LEA R0, R3, R0, 0x18 ;  /* 0x0000000003008211 */ /* 0x002fca00078ec0ff */
[----:B------:R2:W-:Y:S01]  /*13900*/  @!P0 STS.128 [R0+0x228d0], R16 ;  /* 0x0228d01000008388 */ /* 0x0005e20000000c00 */
[----:B------:R-:W-:Y:S06]  /*13910*/  BAR.ARV 0x5, 0x180 ;  /* 0x0146000000007b1d */ /* 0x000fec0000002000 */
.L_x_5001:
        /* <DEDUP_REMOVED lines=32> */
.L_x_5149:
[----:B01--4-:R-:W0:Y:S02]  /*13b20*/  LDC.64 R2, c[0x0][0xc88] ;  /* 0x00032200ff027b82 */ /* 0x013e240000000a00 */
[----:B0-----:R-:W-:-:S05]  /*13b30*/  IMAD.WIDE R2, R19, 0x4, R2 ;  /* 0x0000000413027825 */ /* 0x001fca00078e0202 */
[----:B--2---:R-:W2:Y:S01]  /*13b40*/  LDG.E R13, desc[UR40][R2.64] ;  /* 0x00000028020d7981 */ /* 0x004ea2000c1e1900 */
[----:B------:R-:W-:Y:S05]  /*13b50*/  YIELD ;  /* 0x0000000000007946 */ /* 0x000fea0003800000 */
[----:B------:R-:W-:Y:S01]  /*13b60*/  ULDC.64 UR4, c[0x0][0xa28] ;  /* 0x00028a0000047ab9 */ /* 0x000fe20000000a00 */
[----:B------:R-:W-:Y:S01]  /*13b70*/  IMAD.MOV.U32 R0, RZ, RZ, RZ ;  /* 0x000000ffff007224 */ /* 0x000fe200078e00ff */
        /* <DEDUP_REMOVED lines=14> */
[----:B-----5:R1:W5:Y:S01]  /*13c60*/  @P0 LDG.E R0, desc[UR40][R2.64] ;  /* 0x0000002802000981 */ /* 0x020362000c1e1900 */
[----:B------:R-:W-:Y:S01]  /*13c70*/  ISETP.NE.AND.EX P2, PT, RZ, UR5, PT, P2 ;  /* 0x00000005ff007c0c */ /* 0x000fe2000bf45320 */
[----:B------:R-:W-:Y:S01]  /*13c80*/  IMAD.MOV.U32 R12, RZ, RZ, RZ ;  /* 0x000000ffff0c7224 */ /* 0x000fe200078e00ff */
[----:B------:R-:W-:Y:S01]  /*13c90*/  ISETP.NE.U32.AND P3, PT, RZ, UR10, PT ;  /* 0x0000000aff007c0c */ /* 0x000fe2000bf65070 */
[----:B------:R2:W-:Y:S01]  /*13ca0*/  STL [R1], R10 ;  /* 0x0000000a01007387 */ /* 0x0005e20000100800 */
[----:B------:R-:W-:-:S02]  /*13cb0*/  IADD3 R8, P5, R10, UR6, RZ ;  /* 0x000000060a087c10 */ /* 0x000fc4000ffbe0ff */
[C---:B0-----:R-:W-:Y:S01]  /*13cc0*/  IADD3 R4, P4, R10.reuse, UR4, RZ ;  /* 0x000000040a047c10 */ /* 0x041fe2000ff9e0ff */
[----:B------:R-:W-:Y:S01]  /*13cd0*/  STL [R1+0x20], R15 ;  /* 0x0000200f01007387 */ /* 0x000fe20000100800 */
[----:B------:R-:W-:Y:S02]  /*13ce0*/  ISETP.NE.AND.EX P3, PT, RZ, UR11, PT, P3 ;  /* 0x0000000bff007c0c */ /* 0x000fe4000bf65330 */
[----:B-1----:R-:W-:Y:S02]  /*13cf0*/  CS2R R2, SRZ ;  /* 0x0000000000027805 */ /* 0x002fe4000001ff00 */
[C---:B------:R-:W-:Y:S02]  /*13d00*/  IADD3.X R5, R15.reuse, UR5, RZ, P4, !PT ;  /* 0x000000050f057c10 */ /* 0x040fe4000a7fe4ff */
[----:B------:R-:W-:Y:S02]  /*13d10*/  IADD3 R6, P4, R10, UR8, RZ ;  /* 0x000000080a067c10 */ /* 0x000fe4000ff9e0ff */
[----:B------:R-:W-:Y:S01]  /*13d20*/  ISETP.NE.U32.AND P0, PT, RZ, UR6, PT ;  /* 0x00000006ff007c0c */ /* 0x000fe2000bf05070 */
[----:B------:R-:W3:Y:S01]  /*13d30*/  @P2 LDG.E R2, desc[UR40][R4.64] ;  /* 0x0000002804022981 */ /* 0x000ee2000c1e1900 */
[----:B------:R-:W-:Y:S01]  /*13d40*/  IADD3.X R7, R15, UR9, RZ, P4, !PT ;  /* 0x000000090f077c10 */ /* 0x000fe2000a7fe4ff */
[----:B------:R-:W-:Y:S01]  /*13d50*/  ULDC UR4, c[0x0][0x288] ;  /* 0x0000a20000047ab9 */ /* 0x000fe20000000800 */
[----:B------:R-:W-:-:S02]  /*13d60*/  ISETP.NE.U32.AND P1, PT, RZ, UR8, PT ;  /* 0x00000008ff007c0c */ /* 0x000fc4000bf25070 */
[----:B------:R-:W-:Y:S02]  /*13d70*/  ISETP.NE.AND.EX P0, PT, RZ, UR7, PT, P0 ;  /* 0x00000007ff007c0c */ /* 0x000fe4000bf05300 */
[----:B--2---:R-:W-:Y:S02]  /*13d80*/  @P3 IADD3 R10, P4, R10, UR10, RZ ;  /* 0x0000000a0a0a3c10 */ /* 0x004fe4000ff9e0ff */
[----:B------:R-:W-:Y:S02]  /*13d90*/  ISETP.NE.AND.EX P1, PT, RZ, UR9, PT, P1 ;  /* 0x00000009ff007c0c */ /* 0x000fe4000bf25310 */
[C---:B------:R-:W-:Y:S02]  /*13da0*/  @P3 IADD3.X R11, R15.reuse, UR11, RZ, P4, !PT ;  /* 0x0000000b0f0b3c10 */ /* 0x040fe4000a7fe4ff */
[----:B------:R-:W-:-:S05]  /*13db0*/  IADD3.X R9, R15, UR7, RZ, P5, !PT ;  /* 0x000000070f097c10 */ /* 0x000fca000affe4ff */
[----:B------:R0:W5:Y:S04]  /*13dc0*/  @P0 LDG.E R12, desc[UR40][R8.64] ;  /* 0x00000028080c0981 */ /* 0x000168000c1e1900 */
[----:B------:R0:W5:Y:S04]  /*13dd0*/  @P1 LDG.E R3, desc[UR40][R6.64] ;  /* 0x0000002806031981 */ /* 0x000168000c1e1900 */
[----:B---3--:R1:W-:Y:S02]  /*13de0*/  STL [R1+0x38], R2 ;  /* 0x0000380201007387 */ /* 0x0083e40000100800 */
[----:B-1----:R-:W-:Y:S01]  /*13df0*/  IMAD.U32 R2, RZ, RZ, UR4 ;  /* 0x00000004ff027e24 */ /* 0x002fe2000f8e00ff */
[----:B------:R-:W-:-:S05]  /*13e00*/  ULDC.64 UR4, c[0x0][0x418] ;  /* 0x0001060000047ab9 */ /* 0x000fca0000000a00 */
[----:B------:R-:W2:Y:S01]  /*13e10*/  @P3 LDG.E R2, desc[UR40][R10.64] ;  /* 0x000000280a023981 */ /* 0x000ea2000c1e1900 */
[----:B------:R-:W-:-:S03]  /*13e20*/  UISETP.NE.U32.AND UP0, UPT, UR4, URZ, UPT ;  /* 0x0000003f0400728c */ /* 0x000fc6000bf05070 */
[----:B------:R-:W-:Y:S01]  /*13e30*/  ULDC UR4, c[0x0][0x424] ;  /* 0x0001090000047ab9 */ /* 0x000fe20000000800 */
[----:B------:R-:W-:-:S03]  /*13e40*/  UISETP.NE.AND.EX UP0, UPT, UR5, URZ, UPT, UP0 ;  /* 0x0000003f0500728c */ /* 0x000fc6000bf05300 */
[----:B------:R-:W-:Y:S01]  /*13e50*/  ULDC UR5, c[0x0][0x2f0] ;  /* 0x0000bc0000057ab9 */ /* 0x000fe20000000800 */
[----:B------:R-:W-:Y:S01]  /*13e60*/  USEL UR4, UR4, 0x1, UP0 ;  /* 0x0000000104047887 */ /* 0x000fe20008000000 */
[----:B--2---:R1:W-:Y:S04]  /*13e70*/  STL [R1+0x3c], R2 ;  /* 0x00003c0201007387 */ /* 0x0043e80000100800 */
[----:B------:R0:W5:Y:S01]  /*13e80*/  LDL R14, [R1+0x3c] ;  /* 0x00003c00010e7983 */ /* 0x0001620000100800 */
[----:B------:R-:W-:-:S03]  /*13e90*/  UIMAD UR4, UR4, UR5, URZ ;  /* 0x00000005040472a4 */ /* 0x000fc6000f8e023f */
[----:B------:R-:W-:Y:S02]  /*13ea0*/  ULDC UR5, c[0x0][0x348] ;  /* 0x0000d20000057ab9 */ /* 0x000fe40000000800 */
[----:B-1----:R-:W-:Y:S02]  /*13eb0*/  IMAD.U32 R2, RZ, RZ, UR5 ;  /* 0x00000005ff027e24 */ /* 0x002fe4000f8e00ff */
[----:B------:R-:W-:Y:S01]  /*13ec0*/  IMAD.U32 R10, RZ, RZ, UR4 ;  /* 0x00000004ff0a7e24 */ /* 0x000fe2000f8e00ff */
[----:B0-----:R-:W-:Y:S06]  /*13ed0*/  @P3 BRA `(.L_x_5010) ;  /* 0x0000000000143947 */ /* 0x001fec0003800000 */
[----:B------:R-:W-:Y:S05]  /*13ee0*/  @!P2 BRA `(.L_x_5010) ;  /* 0x000000000010a947 */ /* 0x000fea0003800000 */
[----:B------:R-:W2:Y:S04]  /*13ef0*/  LDG.E R11, desc[UR40][R4.64] ;  /* 0x00000028040b7981 */ /* 0x000ea8000c1e1900 */
[----:B------:R-:W2:Y:S02]  /*13f00*/  LDG.E R4, desc[UR40][R4.64+0x4] ;  /* 0x0000042804047981 */ /* 0x000ea4000c1e1900 */
[----:B--2--5:R-:W-:-:S05]  /*13f10*/  IMAD.IADD R14, R4, 0x1, -R11 ;  /* 0x00000001040e7824 */ /* 0x024fca00078e0a0b */
[----:B------:R0:W-:Y:S02]  /*13f20*/  STL [R1+0x3c], R14 ;  /* 0x00003c0e01007387 */ /* 0x0001e40000100800 */
.L_x_5010:
[----:B-----5:R-:W-:Y:S01]  /*13f30*/  IMAD.IADD R4, R12, 0x1, R0 ;  /* 0x000000010c047824 */ /* 0x020fe200078e0200 */
[----:B------:R-:W-:Y:S01]  /*13f40*/  ULDC.64 UR4, c[0x0][0xa20] ;  /* 0x0002880000047ab9 */ /* 0x000fe20000000a00 */
[----:B------:R1:W-:Y:S01]  /*13f50*/  STL [R1+0x14], R13 ;  /* 0x0000140d01007387 */ /* 0x0003e20000100800 */
[----:B------:R-:W-:-:S03]  /*13f60*/  ISETP.NE.U32.AND P2, PT, RZ, UR4, PT ;  /* 0x00000004ff007c0c */ /* 0x000fc6000bf45070 */
[----:B------:R1:W-:Y:S01]  /*13f70*/  STL [R1+0x24], R4 ;  /* 0x0000240401007387 */ /* 0x0003e20000100800 */
[----:B------:R-:W-:-:S13]  /*13f80*/  ISETP.NE.AND.EX P2, PT, RZ, UR5, PT, P2 ;  /* 0x00000005ff007c0c */ /* 0x000fda000bf45320 */
[----:B-1----:R-:W-:Y:S05]  /*13f90*/  @!P2 BRA `(.L_x_5011) ;  /* 0x000000000014a947 */ /* 0x002fea0003800000 */
[----:B------:R-:W2:Y:S02]  /*13fa0*/  LDL R4, [R1] ;  /* 0x0000000001047983 */ /* 0x000ea40000100800 */
[----:B--2---:R-:W-:-:S04]  /*13fb0*/  IADD3 R10, P0, R4, UR4, RZ ;  /* 0x00000004040a7c10 */ /* 0x004fc8000ff1e0ff */
[----:B------:R-:W-:-:S05]  /*13fc0*/  IADD3.X R11, R15, UR5, RZ, P0, !PT ;  /* 0x000000050f0b7c10 */ /* 0x000fca00087fe4ff */
[----:B------:R1:W5:Y:S01]  /*13fd0*/  LDG.E R10, desc[UR40][R10.64] ;  /* 0x000000280a0a7981 */ /* 0x000362000c1e1900 */
[----:B------:R-:W-:Y:S05]  /*13fe0*/  BRA `(.L_x_5012) ;  /* 0x0000000000107947 */ /* 0x000fea0003800000 */
.L_x_5011:
[----:B------:R-:W-:Y:S05]  /*13ff0*/  @!P0 BRA `(.L_x_5012) ;  /* 0x00000000000c8947 */ /* 0x000fea0003800000 */
[----:B------:R-:W2:Y:S04]  /*14000*/  LDG.E R10, desc[UR40][R8.64] ;  /* 0x00000028080a7981 */ /* 0x000ea8000c1e1900 */
[----:B------:R-:W2:Y:S02]  /*14010*/  LDG.E R8, desc[UR40][R8.64+0x4] ;  /* 0x0000042808087981 */ /* 0x000ea4000c1e1900 */
[----:B--2---:R-:W-:-:S07]  /*14020*/  IMAD.IADD R10, R8, 0x1, -R10 ;  /* 0x00000001080a7824 */ /* 0x004fce00078e0a0a */
.L_x_5012:
[----:B------:R-:W2:Y:S01]  /*14030*/  @P1 LDG.E R4, desc[UR40][R6.64] ;  /* 0x0000002806041981 */ /* 0x000ea2000c1e1900 */
[----:B------:R-:W3:Y:S01]  /*14040*/  LDC R5, c[0x0][0x448] ;  /* 0x00011200ff057b82 */ /* 0x000ee20000000800 */
[----:B-----5:R-:W-:Y:S02]  /*14050*/  IMAD.IADD R0, R10, 0x1, -R0 ;  /* 0x000000010a007824 */ /* 0x020fe400078e0a00 */
[----:B------:R4:W2:Y:S01]  /*14060*/  @P1 LDG.E R6, desc[UR40][R6.64+0x4] ;  /* 0x0000042806061981 */ /* 0x0008a2000c1e1900 */
[----:B---3--:R-:W-:-:S13]  /*14070*/  ISETP.NE.AND P0, PT, R5, 0x1, PT ;  /* 0x000000010500780c */ /* 0x008fda0003f05270 */
[----:B----4-:R-:W3:Y:S01]  /*14080*/  @P0 LDC R7, c[0x0][0x450] ;  /* 0x00011400ff070b82 */ /* 0x010ee20000000800 */
[----:B------:R-:W-:Y:S01]  /*14090*/  BSSY B0, `(.L_x_5013) ;  /* 0x0000159000007945 */ /* 0x000fe20003800000 */
[----:B--2---:R-:W-:-:S06]  /*140a0*/  @P1 IMAD.IADD R2, R6, 0x1, -R4 ;  /* 0x0000000106021824 */ /* 0x004fcc00078e0a04 */
[----:B------:R-:W2:Y:S01]  /*140b0*/  @P0 LDC R6, c[0x0][0x44c] ;  /* 0x00011300ff060b82 */ /* 0x000ea20000000800 */
[----:B------:R-:W-:-:S04]  /*140c0*/  IMAD.SHL.U32 R4, R17, 0x80, RZ ;  /* 0x0000008011047824 */ /* 0x000fc800078e00ff */
[----:B------:R-:W-:-:S04]  /*140d0*/  VIADD R4, R4, 0x7f ;  /* 0x0000007f04047836 */ /* 0x000fc80000000000 */
[----:B------:R-:W-:Y:S02]  /*140e0*/  IMAD.MOV.U32 R5, RZ, RZ, R4 ;  /* 0x000000ffff057224 */ /* 0x000fe400078e0004 */
[----:B--2---:R-:W-:-:S04]  /*140f0*/  @P0 IMAD.HI.U32 R6, R4, R6, RZ ;  /* 0x0000000604060227 */ /* 0x004fc800078e00ff */
[----:B------:R-:W-:Y:S01]  /*14100*/  IMAD.IADD R4, R0, 0x1, R2 ;  /* 0x0000000100047824 */ /* 0x000fe200078e0202 */
[----:B---3--:R-:W-:-:S03]  /*14110*/  @P0 SHF.R.U32.HI R5, RZ, R7, R6 ;  /* 0x00000007ff050219 */ /* 0x008fc60000011606 */
        /* <DEDUP_REMOVED lines=9> */
[----:B------:R-:W-:-:S05]  /*141b0*/  VIMNMX R4, R10, R4, PT ;  /* 0x000000040a047248 */ /* 0x000fca0003fe0100 */
[--C-:B------:R-:W-:Y:S02]  /*141c0*/  IMAD R4, R4, 0x60, -R0.reuse ;  /* 0x0000006004047824 */ /* 0x100fe400078e0a00 */
[----:B------:R-:W-:-:S03]  /*141d0*/  IMAD.MOV R0, RZ, RZ, -R0 ;  /* 0x000000ffff007224 */ /* 0x000fc600078e0a00 */
[----:B------:R-:W-:Y:S02]  /*141e0*/  VIMNMX R2, R4, R2, PT ;  /* 0x0000000204027248 */ /* 0x000fe40003fe0100 */
[----:B------:R-:W-:-:S04]  /*141f0*/  VIMNMX R0, RZ, R0, !PT ;  /* 0x00000000ff007248 */ /* 0x000fc80007fe0100 */
[----:B------:R-:W-:Y:S01]  /*14200*/  ISETP.GT.AND P0, PT, R2, R0, PT ;  /* 0x000000000200720c */ /* 0x000fe20003f04270 */
[----:B------:R-:W-:-:S12]  /*14210*/  IMAD.WIDE.U32 R6, R0, -0x55555555, RZ ;  /* 0xaaaaaaab00067825 */ /* 0x000fd800078e00ff */
[----:B------:R-:W-:Y:S01]  /*14220*/  @P0 VIADD R4, R2, 0x5f ;  /* 0x0000005f02040836 */ /* 0x000fe20000000000 */
[----:B------:R-:W-:-:S03]  /*14230*/  SHF.R.U32.HI R2, RZ, 0x6, R7 ;  /* 0x00000006ff027819 */ /* 0x000fc60000011607 */
[----:B------:R-:W-:-:S05]  /*14240*/  @P0 IMAD.HI R0, R4, 0x2aaaaaab, RZ ;  /* 0x2aaaaaab04000827 */ /* 0x000fca00078e02ff */
[----:B------:R-:W-:Y:S01]  /*14250*/  @P0 SHF.R.U32.HI R4, RZ, 0x1f, R0 ;  /* 0x0000001fff040819 */ /* 0x000fe20000011600 */
[----:B------:R-:W-:-:S03]  /*14260*/  IMAD.MOV.U32 R8, RZ, RZ, R2 ;  /* 0x000000ffff087224 */ /* 0x000fc600078e0002 */
[----:B------:R-:W-:-:S04]  /*14270*/  @P0 LEA.HI.SX32 R8, R0, R4, 0x1c ;  /* 0x0000000400080211 */ /* 0x000fc800078fe2ff */
[----:B------:R-:W-:Y:S02]  /*14280*/  ISETP.GT.AND P2, PT, R8, R2, PT ;  /* 0x000000020800720c */ /* 0x000fe40003f44270 */
[----:B------:R-:W-:-:S11]  /*14290*/  PLOP3.LUT P0, PT, PT, PT, PT, 0x80, 0x0 ;  /* 0x000000000000781c */ /* 0x000fd60003f0f070 */
[----:B------:R-:W-:Y:S05]  /*142a0*/  @!P2 BRA `(.L_x_5014) ;  /* 0x0000001000dca947 */ /* 0x000fea0003800000 */
[----:B------:R-:W-:Y:S01]  /*142b0*/  UMOV UR4, 0xffffffff ;  /* 0xffffffff00047882 */ /* 0x000fe20000000000 */
[----:B------:R-:W-:Y:S02]  /*142c0*/  SEL R0, R13, RZ, !P1 ;  /* 0x000000ff0d007207 */ /* 0x000fe40004800000 */
[----:B------:R-:W-:Y:S05]  /*142d0*/  BRA.DIV UR4, `(.L_x_5015) ;  /* 0x0000007604f87947 */ /* 0x000fea000b800000 */
[----:B------:R-:W2:Y:S02]  /*142e0*/  S2R R4, SR_TID.X ;  /* 0x0000000000047919 */ /* 0x000ea40000002100 */
[----:B--2---:R-:W-:-:S04]  /*142f0*/  SHF.R.U32.HI R4, RZ, 0x5, R4 ;  /* 0x00000005ff047819 */ /* 0x004fc80000011604 */
[----:B------:R-:W-:-:S05]  /*14300*/  LOP3.LUT R4, R4, 0x3, RZ, 0xc0, !PT ;  /* 0x0000000304047812 */ /* 0x000fca00078ec0ff */
[----:B0-----:R0:W2:Y:S02]  /*14310*/  SHFL.IDX PT, R14, R4, RZ, 0x1f ;  /* 0x00001fff040e7589 */ /* 0x0010a400000e0000 */
.L_x_5208:
[----:B--2---:R-:W-:Y:S02]  /*14320*/  ISETP.NE.AND P0, PT, R14, RZ, PT ;  /* 0x000000ff0e00720c */ /* 0x004fe40003f05270 */
[----:B------:R-:W-:-:S11]  /*14330*/  PLOP3.LUT P6, PT, PT, PT, PT, 0x8, 0x0 ;  /* 0x000000000000781c */ /* 0x000fd60003fce170 */
[----:B------:R-:W-:Y:S05]  /*14340*/  @P0 BRA `(.L_x_5016) ;  /* 0x00000000000c0947 */ /* 0x000fea0003800000 */
[----:B------:R-:W-:-:S03]  /*14350*/  UMOV UR4, 0xffffffff ;  /* 0xffffffff00047882 */ /* 0x000fc60000000000 */
[----:B------:R-:W-:Y:S05]  /*14360*/  BRA.DIV UR4, `(.L_x_5017) ;  /* 0x0000007a04087947 */ /* 0x000fea000b800000 */
[----:B------:R-:W-:-:S13]  /*14370*/  ELECT P6, URZ, PT ;  /* 0x00000000003f782f */ /* 0x000fda00038c0000 */
.L_x_5016:
        /* <DEDUP_REMOVED lines=10> */
.L_x_5211:
[----:B------:R-:W-:Y:S05]  /*14420*/  BSYNC B1 ;  /* 0x0000000000017941 */ /* 0x000fea0003800000 */
.L_x_5018:
[----:B------:R-:W-:Y:S04]  /*14430*/  BSSY B1, `(.L_x_5020) ;  /* 0x0000082000017945 */ /* 0x000fe80003800000 */
[----:B------:R-:W-:Y:S05]  /*14440*/  @!P6 BRA `(.L_x_5021) ;  /* 0x000000080000e947 */ /* 0x000fea0003800000 */
[----:B------:R-:W2:Y:S04]  /*14450*/  LDL R9, [R1+0x8] ;  /* 0x0000080001097983 */ /* 0x000ea80000100800 */
[----:B------:R-:W2:Y:S04]  /*14460*/  LDL R7, [R1+0x10] ;  /* 0x0000100001077983 */ /* 0x000ea80000100800 */
[----:B------:R-:W3:Y:S01]  /*14470*/  LDL R6, [R1+0x1c] ;  /* 0x00001c0001067983 */ /* 0x000ee20000100800 */
[----:B------:R-:W-:Y:S01]  /*14480*/  BSSY B2, `(.L_x_5022) ;  /* 0x0000008000027945 */ /* 0x000fe20003800000 */
[----:B0-----:R-:W0:Y:S02]  /*14490*/  S2R R5, SR_TID.X ;  /* 0x0000000000057919 */ /* 0x001e240000002100 */
[----:B0-----:R-:W-:-:S04]  /*144a0*/  LOP3.LUT R5, R5, 0x7f, RZ, 0xc0, !PT ;  /* 0x0000007f05057812 */ /* 0x001fc800078ec0ff */
[----:B------:R-:W-:Y:S01]  /*144b0*/  ISETP.NE.AND P1, PT, R5, RZ, PT ;  /* 0x000000ff0500720c */ /* 0x000fe20003f25270 */
[----:B--2---:R-:W-:Y:S01]  /*144c0*/  IMAD R4, R7, 0x8, R9 ;  /* 0x0000000807047824 */ /* 0x004fe200078e0209 */
[----:B---3--:R-:W-:-:S04]  /*144d0*/  SHF.L.U32 R9, R6, 0x1f, RZ ;  /* 0x0000001f06097819 */ /* 0x008fc800000006ff */
[----:B------:R-:W0:Y:S02]  /*144e0*/  SYNCS.PHASECHK.TRANS64.TRYWAIT P0, [R4+URZ+0x228a0], R9 ;  /* 0x0228a009040075a7 */ /* 0x000e24000800017f */
[----:B0-----:R-:W-:Y:S05]  /*144f0*/  @!P0 BRA `(.L_x_5023) ;  /* 0x0000007400dc8947 */ /* 0x001fea0003800000 */
.L_x_5212:
[----:B------:R-:W-:Y:S05]  /*14500*/  BSYNC B2 ;  /* 0x0000000000027941 */ /* 0x000fea0003800000 */
.L_x_5022:
        /* <DEDUP_REMOVED lines=9> */
.L_x_5025:
[----:B------:R-:W-:Y:S05]  /*145a0*/  BSYNC B2 ;  /* 0x0000000000027941 */ /* 0x000fea0003800000 */
.L_x_5024:
[----:B------:R-:W2:Y:S04]  /*145b0*/  LDL R7, [R1+0x8] ;  /* 0x0000080001077983 */ /* 0x000ea80000100800 */
[----:B------:R-:W2:Y:S01]  /*145c0*/  LDL R6, [R1+0x10] ;  /* 0x0000100001067983 */ /* 0x000ea20000100800 */
[----:B-1----:R-:W-:Y:S01]  /*145d0*/  IMAD.MOV.U32 R11, RZ, RZ, RZ ;  /* 0x000000ffff0b7224 */ /* 0x002fe200078e00ff */
        /* <DEDUP_REMOVED lines=11> */
.L_x_5026:
        /* <DEDUP_REMOVED lines=13> */
.L_x_5213:
[----:B------:R-:W-:Y:S05]  /*14760*/  BSYNC B2 ;  /* 0x0000000000027941 */ /* 0x000fea0003800000 */
.L_x_5027:
        /* <DEDUP_REMOVED lines=11> */
.L_x_5030:
[----:B------:R-:W-:Y:S05]  /*14820*/  BSYNC B2 ;  /* 0x0000000000027941 */ /* 0x000fea0003800000 */
.L_x_5029:
        /* <DEDUP_REMOVED lines=11> */
.L_x_5031:
        /* <DEDUP_REMOVED lines=15> */
.L_x_5032:
        /* <DEDUP_REMOVED lines=15> */
.L_x_5033:
        /* <DEDUP_REMOVED lines=15> */
.L_x_5034:
        /* <DEDUP_REMOVED lines=10> */
.L_x_5021:
[----:B------:R-:W-:Y:S05]  /*14c50*/  BSYNC B1 ;  /* 0x0000000000017941 */ /* 0x000fea0003800000 */
.L_x_5020:
        /* <DEDUP_REMOVED lines=13> */
.L_x_5050:
[----:B------:R-:W-:Y:S05]  /*14d30*/  YIELD ;  /* 0x0000000000007946 */ /* 0x000fea0003800000 */
[----:B------:R-:W-:Y:S04]  /*14d40*/  BSSY B1, `(.L_x_5035) ;  /* 0x0000081000017945 */ /* 0x000fe80003800000 */
[----:B---3--:R-:W-:Y:S05]  /*14d50*/  @!P6 BRA `(.L_x_5036) ;  /* 0x0000000400fce947 */ /* 0x008fea0003800000 */
[----:B------:R-:W3:Y:S04]  /*14d60*/  LDL R8, [R1+0x8] ;  /* 0x0000080001087983 */ /* 0x000ee80000100800 */
[----:B--2---:R-:W3:Y:S04]  /*14d70*/  LDL R5, [R1+0x10] ;  /* 0x0000100001057983 */ /* 0x004ee80000100800 */
[----:B------:R-:W2:Y:S01]  /*14d80*/  LDL R6, [R1+0x1c] ;  /* 0x00001c0001067983 */ /* 0x000ea20000100800 */
[----:B------:R-:W-:Y:S01]  /*14d90*/  BSSY B2, `(.L_x_5037) ;  /* 0x0000008000027945 */ /* 0x000fe20003800000 */
[----:B------:R-:W0:Y:S02]  /*14da0*/  S2R R7, SR_TID.X ;  /* 0x0000000000077919 */ /* 0x000e240000002100 */
[----:B0-----:R-:W-:-:S04]  /*14db0*/  LOP3.LUT R7, R7, 0x7f, RZ, 0xc0, !PT ;  /* 0x0000007f07077812 */ /* 0x001fc800078ec0ff */
[----:B------:R-:W-:Y:S01]  /*14dc0*/  ISETP.NE.AND P2, PT, R7, RZ, PT ;  /* 0x000000ff0700720c */ /* 0x000fe20003f45270 */
[----:B---3--:R-:W-:Y:S01]  /*14dd0*/  IMAD R5, R5, 0x8, R8 ;  /* 0x0000000805057824 */ /* 0x008fe200078e0208 */
[----:B--2---:R-:W-:-:S04]  /*14de0*/  SHF.L.U32 R6, R6, 0x1f, RZ ;  /* 0x0000001f06067819 */ /* 0x004fc800000006ff */
[----:B------:R-:W0:Y:S02]  /*14df0*/  SYNCS.PHASECHK.TRANS64.TRYWAIT P1, [R5+URZ+0x228a0], R6 ;  /* 0x0228a006050075a7 */ /* 0x000e24000802017f */
[----:B0-----:R-:W-:Y:S05]  /*14e00*/  @!P1 BRA `(.L_x_5038) ;  /* 0x0000006c00c09947 */ /* 0x001fea0003800000 */
.L_x_5214:
[----:B------:R-:W-:Y:S05]  /*14e10*/  BSYNC B2 ;  /* 0x0000000000027941 */ /* 0x000fea0003800000 */
.L_x_5037:
        /* <DEDUP_REMOVED lines=9> */
.L_x_5040:
[----:B------:R-:W-:Y:S05]  /*14eb0*/  BSYNC B2 ;  /* 0x0000000000027941 */ /* 0x000fea0003800000 */
.L_x_5039:
[----:B------:R-:W2:Y:S04]  /*14ec0*/  LDL R8, [R1+0x8] ;  /* 0x0000080001087983 */ /* 0x000ea80000100800 */
[----:B------:R-:W2:Y:S01]  /*14ed0*/  LDL R7, [R1+0x10] ;  /* 0x0000100001077983 */ /* 0x000ea20000100800 */
[----:B-1----:R-:W-:Y:S01]  /*14ee0*/  IMAD.MOV.U32 R11, RZ, RZ, RZ ;  /* 0x000000ffff0b7224 */ /* 0x002fe200078e00ff */
        /* <DEDUP_REMOVED lines=10> */
.L_x_5041:
        /* <DEDUP_REMOVED lines=13> */
.L_x_5215:
[----:B------:R-:W-:Y:S05]  /*15060*/  BSYNC B2 ;  /* 0x0000000000027941 */ /* 0x000fea0003800000 */
.L_x_5042:
        /* <DEDUP_REMOVED lines=11> */
.L_x_5045:
[----:B------:R-:W-:Y:S05]  /*15120*/  BSYNC B2 ;  /* 0x0000000000027941 */ /* 0x000fea0003800000 */
.L_x_5044:
        /* <DEDUP_REMOVED lines=11> */
.L_x_5046:
        /* <DEDUP_REMOVED lines=15> */
.L_x_5047:
        /* <DEDUP_REMOVED lines=15> */
.L_x_5048:
        /* <DEDUP_REMOVED lines=15> */
.L_x_5049:
        /* <DEDUP_REMOVED lines=10> */
.L_x_5036:
[----:B------:R-:W-:Y:S05]  /*15550*/  BSYNC B1 ;  /* 0x0000000000017941 */ /* 0x000fea0003800000 */
.L_x_5035:
[----:B------:R-:W3:Y:S04]  /*15560*/  LDL.LU R9, [R1+0x10] ;  /* 0x0000100001097983 */ /* 0x000ee80000300800 */
[----:B--2---:R-:W2:Y:S01]  /*15570*/  LDL.LU R7, [R1+0x1c] ;  /* 0x00001c0001077983 */ /* 0x004ea20000300800 */
[C---:B------:R-:W-:Y:S01]  /*15580*/  ISETP.GT.AND P2, PT, R4.reuse, R2, PT ;  /* 0x000000020400720c */ /* 0x040fe20003f44270 */
[----:B------:R-:W-:Y:S02]  /*15590*/  VIADD R4, R4, 0xffffffff ;  /* 0xffffffff04047836 */ /* 0x000fe40000000000 */
[----:B---3--:R-:W-:-:S05]  /*155a0*/  VIADD R5, R9, 0x1 ;  /* 0x0000000109057836 */ /* 0x008fca0000000000 */
[----:B------:R-:W-:-:S04]  /*155b0*/  ISETP.NE.AND P1, PT, R5, 0x2, PT ;  /* 0x000000020500780c */ /* 0x000fc80003f25270 */
[----:B------:R-:W-:Y:S02]  /*155c0*/  SEL R6, RZ, 0x1, P1 ;  /* 0x00000001ff067807 */ /* 0x000fe40000800000 */
[----:B------:R-:W-:Y:S02]  /*155d0*/  SEL R5, R5, RZ, P1 ;  /* 0x000000ff05057207 */ /* 0x000fe40000800000 */
[----:B--2---:R-:W-:-:S05]  /*155e0*/  LOP3.LUT R7, R7, R6, RZ, 0x3c, !PT ;  /* 0x0000000607077212 */ /* 0x004fca00078e3cff */
[----:B------:R3:W-:Y:S04]  /*155f0*/  STL [R1+0x1c], R7 ;  /* 0x00001c0701007387 */ /* 0x0007e80000100800 */
[----:B------:R3:W-:Y:S01]  /*15600*/  STL [R1+0x10], R5 ;  /* 0x0000100501007387 */ /* 0x0007e20000100800 */
[----:B------:R-:W-:Y:S05]  /*15610*/  @P2 BRA `(.L_x_5050) ;  /* 0xfffffff400c42947 */ /* 0x000fea000383ffff */
.L_x_5014:
[----:B------:R-:W-:Y:S05]  /*15620*/  BSYNC B0 ;  /* 0x0000000000007941 */ /* 0x000fea0003800000 */
.L_x_5013:
[----:B------:R-:W4:Y:S01]  /*15630*/  LDC R0, c[0x0][0x448] ;  /* 0x00011200ff007b82 */ /* 0x000f220000000800 */
[----:B------:R-:W-:Y:S05]  /*15640*/  @!P0 WARPSYNC.ALL ;  /* 0x0000000000008948 */ /* 0x000fea0003800000 */
[----:B------:R-:W-:Y:S02]  /*15650*/  BSSY B7, `(.L_x_5051) ;  /* 0x0000423000077945 */ /* 0x000fe40003800000 */
[----:B------:R-:W-:Y:S01]  /*15660*/  @!P0 BAR.SYNC.DEFER_BLOCKING 0xc, 0x180 ;  /* 0x0306000000008b1d */ /* 0x000fe20000010000 */
[----:B----4-:R-:W-:Y:S02]  /*15670*/  ISETP.NE.AND P1, PT, R0, 0x1, PT ;  /* 0x000000010000780c */ /* 0x010fe40003f25270 */
[----:B------:R-:W-:-:S11]  /*15680*/  LEA R0, R17, 0x7f, 0x7 ;  /* 0x0000007f11007811 */ /* 0x000fd600078e38ff */
[----:B------:R-:W4:Y:S08]  /*15690*/  @P1 LDC R2, c[0x0][0x44c] ;  /* 0x00011300ff021b82 */ /* 0x000f300000000800 */
[----:B------:R-:W5:Y:S01]  /*156a0*/  @P1 LDC R3, c[0x0][0x450] ;  /* 0x00011400ff031b82 */ /* 0x000f620000000800 */
[----:B----4-:R-:W-:-:S05]  /*156b0*/  @P1 IMAD.HI.U32 R2, R0, R2, RZ ;  /* 0x0000000200021227 */ /* 0x010fca00078e00ff */
[----:B-----5:R-:W-:-:S05]  /*156c0*/  @P1 SHF.R.U32.HI R0, RZ, R3, R2 ;  /* 0x00000003ff001219 */ /* 0x020fca0000011602 */
[----:B------:R-:W-:-:S04]  /*156d0*/  IMAD.IADD R0, R20, 0x1, R0 ;  /* 0x0000000114007824 */ /* 0x000fc800078e0200 */
[----:B------:R-:W-:-:S05]  /*156e0*/  IMAD.HI R0, R0, 0x2aaaaaab, RZ ;  /* 0x2aaaaaab00007827 */ /* 0x000fca00078e02ff */
[----:B------:R-:W-:-:S04]  /*156f0*/  SHF.R.U32.HI R2, RZ, 0x1f, R0 ;  /* 0x0000001fff027819 */ /* 0x000fc80000011600 */
[----:B------:R-:W-:-:S04]  /*15700*/  LEA.HI.SX32 R0, R0, R2, 0x1c ;  /* 0x0000000200007211 */ /* 0x000fc800078fe2ff */
[----:B------:R-:W-:-:S04]  /*15710*/  VIMNMX R4, R10, R0, PT ;  /* 0x000000000a047248 */ /* 0x000fc80003fe0100 */
[----:B------:R-:W-:Y:S01]  /*15720*/  ISETP.GT.AND P0, PT, R4, RZ, PT ;  /* 0x000000ff0400720c */ /* 0x000fe20003f04270 */
[----:B------:R4:W-:-:S12]  /*15730*/  STL [R1+0x30], R4 ;  /* 0x0000300401007387 */ /* 0x0009d80000100800 */
[----:B----4-:R-:W-:Y:S05]  /*15740*/  @P0 BRA `(.L_x_5052) ;  /* 0x0000000000440947 */ /* 0x010fea0003800000 */
[----:B--23--:R-:W2:Y:S02]  /*15750*/  S2R R5, SR_TID.X ;  /* 0x0000000000057919 */ /* 0x00cea40000002100 */
[----:B--2---:R-:W-:-:S04]  /*15760*/  LOP3.LUT R5, R5, 0x7f, RZ, 0xc0, !PT ;  /* 0x0000007f05057812 */ /* 0x004fc800078ec0ff */
[----:B------:R-:W-:-:S13]  /*15770*/  ISETP.NE.AND P0, PT, R5, RZ, PT ;  /* 0x000000ff0500720c */ /* 0x000fda0003f05270 */
[----:B------:R-:W-:Y:S05]  /*15780*/  @P0 BRA `(.L_x_5053) ;  /* 0x00000040003c0947 */ /* 0x000fea0003800000 */
[----:B------:R-:W2:Y:S01]  /*15790*/  S2R R3, SR_LANEID ;  /* 0x0000000000037919 */ /* 0x000ea20000000000 */
[----:B------:R-:W-:Y:S02]  /*157a0*/  VOTEU.ANY UR4, UPT, PT ;  /* 0x0000000000047886 */ /* 0x000fe400038e0100 */
[----:B------:R-:W2:Y:S08]  /*157b0*/  FLO.U32 R0, UR4 ;  /* 0x0000000400007d00 */ /* 0x000eb000080e0000 */
[----:B------:R-:W3:Y:S01]  /*157c0*/  POPC R5, UR4 ;  /* 0x0000000400057d09 */ /* 0x000ee20008000000 */
[----:B--2---:R-:W-:-:S02]  /*157d0*/  ISETP.EQ.U32.AND P0, PT, R0, R3, PT ;  /* 0x000000030000720c */ /* 0x004fc40003f02070 */
[----:B------:R-:W3:Y:S11]  /*157e0*/  LDC.64 R2, c[0x0][0xc60] ;  /* 0x00031800ff027b82 */ /* 0x000ef60000000a00 */
[----:B---3--:R-:W2:Y:S01]  /*157f0*/  @P0 ATOMG.E.ADD.STRONG.GPU PT, R3, desc[UR40][R2.64], R5 ;  /* 0x00000005020309a8 */ /* 0x008ea200081ee1e8 */
[----:B------:R-:W3:Y:S02]  /*15800*/  S2R R4, SR_LTMASK ;  /* 0x0000000000047919 */ /* 0x000ee40000003900 */
[----:B---3--:R-:W-:-:S04]  /*15810*/  LOP3.LUT R4, R4, UR4, RZ, 0xc0, !PT ;  /* 0x0000000404047c12 */ /* 0x008fc8000f8ec0ff */
[----:B------:R-:W3:Y:S01]  /*15820*/  POPC R7, R4 ;  /* 0x0000000400077309 */ /* 0x000ee20000000000 */
[----:B--2---:R-:W3:Y:S02]  /*15830*/  SHFL.IDX PT, R0, R3, R0, 0x1f ;  /* 0x00001f0003007589 */ /* 0x004ee400000e0000 */
[----:B---3--:R-:W-:Y:S01]  /*15840*/  IADD3 R16, R0, UR36, R7 ;  /* 0x0000002400107c10 */ /* 0x008fe2000fffe007 */
[----:B------:R-:W-:Y:S06]  /*15850*/  BRA `(.L_x_5053) ;  /* 0x0000004000087947 */ /* 0x000fec0003800000 */
.L_x_5052:
[----:B------:R-:W4:Y:S01]  /*15860*/  LDL R0, [R1+0x8] ;  /* 0x0000080001007983 */ /* 0x000f220000100800 */
[----:B------:R-:W-:Y:S01]  /*15870*/  BSSY B6, `(.L_x_5054) ;  /* 0x0000014000067945 */ /* 0x000fe20003800000 */
[----:B----4-:R-:W-:-:S05]  /*15880*/  VIADD R0, R0, 0x1c400 ;  /* 0x0001c40000007836 */ /* 0x010fca0000000000 */
[----:B------:R-:W-:-:S13]  /*15890*/  LOP3.LUT P0, RZ, R0, 0x3ff, RZ, 0xc0, !PT ;  /* 0x000003ff00ff7812 */ /* 0x000fda000780c0ff */
[----:B------:R-:W-:Y:S05]  /*158a0*/  @!P0 BRA `(.L_x_5055) ;  /* 0x0000000000408947 */ /* 0x000fea0003800000 */
[----:B------:R-:W-:Y:S01]  /*158b0*/  MOV R2, 0x0 ;  /* 0x0000000000027802 */ /* 0x000fe20000000f00 */
[----:B------:R-:W-:Y:S01]  /*158c0*/  ULDC.64 UR6, c[0x4][0x98] ;  /* 0x0100260000067ab9 */ /* 0x000fe20000000a00 */
[----:B------:R-:W-:Y:S01]  /*158d0*/  ULDC.64 UR8, c[0x4][0xa0] ;  /* 0x0100280000087ab9 */ /* 0x000fe20000000a00 */
[----:B------:R-:W-:Y:S01]  /*158e0*/  ULDC.64 UR4, c[0x4][0x8] ;  /* 0x0100020000047ab9 */ /* 0x000fe20000000a00 */
[----:B------:R-:W-:Y:S02]  /*158f0*/  IMAD.U32 R4, RZ, RZ, UR6 ;  /* 0x00000006ff047e24 */ /* 0x000fe4000f8e00ff */
[----:B------:R-:W4:Y:S01]  /*15900*/  LDC.64 R2, c[0x4][R2] ;  /* 0x0100000002027b82 */ /* 0x000f220000000a00 */
[----:B--23--:R-:W-:Y:S02]  /*15910*/  IMAD.U32 R5, RZ, RZ, UR7 ;  /* 0x00000007ff057e24 */ /* 0x00cfe4000f8e00ff */
[----:B------:R-:W-:Y:S02]  /*15920*/  IMAD.U32 R6, RZ, RZ, UR8 ;  /* 0x00000008ff067e24 */ /* 0x000fe4000f8e00ff */
[----:B------:R-:W-:-:S02]  /*15930*/  IMAD.U32 R7, RZ, RZ, UR9 ;  /* 0x00000009ff077e24 */ /* 0x000fc4000f8e00ff */
[----:B------:R-:W-:Y:S02]  /*15940*/  IMAD.U32 R10, RZ, RZ, UR4 ;  /* 0x00000004ff0a7e24 */ /* 0x000fe4000f8e00ff */
[----:B-1----:R-:W-:Y:S02]  /*15950*/  IMAD.U32 R11, RZ, RZ, UR5 ;  /* 0x00000005ff0b7e24 */ /* 0x002fe4000f8e00ff */
[----:B------:R-:W-:Y:S02]  /*15960*/  IMAD.MOV.U32 R8, RZ, RZ, 0x70 ;  /* 0x00000070ff087424 */ /* 0x000fe400078e00ff */
[----:B------:R-:W-:Y:S02]  /*15970*/  IMAD.MOV.U32 R12, RZ, RZ, 0x1 ;  /* 0x00000001ff0c7424 */ /* 0x000fe400078e00ff */
[----:B------:R-:W-:-:S07]  /*15980*/  IMAD.MOV.U32 R13, RZ, RZ, RZ ;  /* 0x000000ffff0d7224 */ /* 0x000fce00078e00ff */
[----:B------:R-:W-:-:S07]  /*15990*/  LEPC R20, `(.L_x_5055) ;  /* 0x000000001014794e */ /* 0x000fce0000000000 */
[----:B0---4-:R-:W-:Y:S05]  /*159a0*/  CALL.ABS.NOINC R2 ;  /* 0x0000000002007343 */ /* 0x011fea0003c00000 */
.L_x_5055:
[----:B------:R-:W-:Y:S05]  /*159b0*/  BSYNC B6 ;  /* 0x0000000000067941 */ /* 0x000fea0003800000 */
.L_x_5054:
        /* <DEDUP_REMOVED lines=9> */
[----:B------:R4:W0:Y:S01]  /*15a50*/  LDC.64 R2, c[0x4][R0] ;  /* 0x0100000000027b82 */ /* 0x0008220000000a00 */
[----:B------:R-:W-:Y:S02]  /*15a60*/  IMAD.U32 R4, RZ, RZ, UR6 ;  /* 0x00000006ff047e24 */ /* 0x000fe4000f8e00ff */
[----:B--23--:R-:W-:Y:S02]  /*15a70*/  IMAD.U32 R5, RZ, RZ, UR7 ;  /* 0x00000007ff057e24 */ /* 0x00cfe4000f8e00ff */
[----:B------:R-:W-:Y:S02]  /*15a80*/  IMAD.U32 R6, RZ, RZ, UR8 ;  /* 0x00000008ff067e24 */ /* 0x000fe4000f8e00ff */
[----:B------:R-:W-:-:S02]  /*15a90*/  IMAD.U32 R7, RZ, RZ, UR9 ;  /* 0x00000009ff077e24 */ /* 0x000fc4000f8e00ff */
[----:B------:R-:W-:Y:S02]  /*15aa0*/  IMAD.U32 R10, RZ, RZ, UR4 ;  /* 0x00000004ff0a7e24 */ /* 0x000fe4000f8e00ff */
[----:B-1----:R-:W-:Y:S02]  /*15ab0*/  IMAD.U32 R11, RZ, RZ, UR5 ;  /* 0x00000005ff0b7e24 */ /* 0x002fe4000f8e00ff */
[----:B------:R-:W-:Y:S02]  /*15ac0*/  IMAD.MOV.U32 R8, RZ, RZ, 0x70 ;  /* 0x00000070ff087424 */ /* 0x000fe400078e00ff */
[----:B------:R-:W-:Y:S02]  /*15ad0*/  IMAD.MOV.U32 R12, RZ, RZ, 0x1 ;  /* 0x00000001ff0c7424 */ /* 0x000fe400078e00ff */
[----:B----4-:R-:W-:-:S07]  /*15ae0*/  IMAD.MOV.U32 R13, RZ, RZ, RZ ;  /* 0x000000ffff0d7224 */ /* 0x010fce00078e00ff */
[----:B------:R-:W-:-:S07]  /*15af0*/  LEPC R20, `(.L_x_5058) ;  /* 0x000000001014794e */ /* 0x000fce0000000000 */
[----:B0-----:R-:W-:Y:S05]  /*15b00*/  CALL.ABS.NOINC R2 ;  /* 0x0000000002007343 */ /* 0x001fea0003c00000 */
.L_x_5058:
        /* <DEDUP_REMOVED lines=16> */
.L_x_5057:
[----:B------:R-:W-:Y:S05]  /*15c10*/  BSYNC B6 ;  /* 0x0000000000067941 */ /* 0x000fea0003800000 */
.L_x_5056:
[----:B------:R-:W4:Y:S01]  /*15c20*/  LDL.LU R2, [R1] ;  /* 0x0000000001027983 */ /* 0x000f220000300800 */
[----:B------:R-:W-:-:S03]  /*15c30*/  ULDC.64 UR4, c[0x0][0x9f8] ;  /* 0x00027e0000047ab9 */ /* 0x000fc60000000a00 */
[----:B------:R-:W5:Y:S04]  /*15c40*/  LDL.LU R4, [R1+0x20] ;  /* 0x0000200001047983 */ /* 0x000f680000300800 */
[----:B--23--:R-:W2:Y:S01]  /*15c50*/  LDL R7, [R1+0x14] ;  /* 0x0000140001077983 */ /* 0x00cea20000100800 */
[----:B------:R-:W-:-:S03]  /*15c60*/  ISETP.NE.U32.AND P0, PT, RZ, UR4, PT ;  /* 0x00000004ff007c0c */ /* 0x000fc6000bf05070 */
[----:B------:R-:W3:Y:S01]  /*15c70*/  LDL R0, [R1+0x30] ;  /* 0x0000300001007983 */ /* 0x000ee20000100800 */
[----:B------:R-:W-:-:S13]  /*15c80*/  ISETP.NE.AND.EX P0, PT, RZ, UR5, PT, P0 ;  /* 0x00000005ff007c0c */ /* 0x000fda000bf05300 */
[----:B----4-:R-:W-:-:S04]  /*15c90*/  @P0 IADD3 R2, P1, R2, UR4, RZ ;  /* 0x0000000402020c10 */ /* 0x010fc8000ff3e0ff */
[----:B-----5:R-:W-:Y:S01]  /*15ca0*/  @P0 IADD3.X R3, R4, UR5, RZ, P1, !PT ;  /* 0x0000000504030c10 */ /* 0x020fe20008ffe4ff */
[----:B------:R-:W-:-:S04]  /*15cb0*/  ULDC.64 UR4, c[0x0][0xa08] ;  /* 0x0002820000047ab9 */ /* 0x000fc80000000a00 */
[----:B--2---:R2:W4:Y:S02]  /*15cc0*/  @P0 LDG.E R7, desc[UR40][R2.64] ;  /* 0x0000002802070981 */ /* 0x004524000c1e1900 */
[----:B--2---:R-:W2:Y:S01]  /*15cd0*/  LDC.64 R2, c[0x0][0x418] ;  /* 0x00010600ff027b82 */ /* 0x004ea20000000a00 */
[----:B---3--:R-:W-:Y:S01]  /*15ce0*/  VIADD R4, R0, 0xffffffff ;  /* 0xffffffff00047836 */ /* 0x008fe20000000000 */
[----:B----4-:R-:W-:Y:S01]  /*15cf0*/  SHF.R.S32.HI R8, RZ, 0x1f, R7 ;  /* 0x0000001fff087819 */ /* 0x010fe20000011407 */
        /* <DEDUP_REMOVED lines=10> */
[----:B0-----:R0:W2:Y:S02]  /*15da0*/  SHFL.IDX PT, R14, R5, RZ, 0x1f ;  /* 0x00001fff050e7589 */ /* 0x0010a400000e0000 */
.L_x_5218:
[----:B0-----:R-:W3:Y:S01]  /*15db0*/  LDL.LU R5, [R1+0x4] ;  /* 0x0000040001057983 */ /* 0x001ee20000300800 */
[----:B------:R-:W-:Y:S02]  /*15dc0*/  PLOP3.LUT P1, PT, PT, PT, PT, 0x8, 0x0 ;  /* 0x000000000000781c */ /* 0x000fe40003f2e170 */
[----:B--2---:R-:W-:Y:S01]  /*15dd0*/  ISETP.NE.AND P0, PT, R14, RZ, PT ;  /* 0x000000ff0e00720c */ /* 0x004fe20003f05270 */
[----:B------:R0:W-:Y:S04]  /*15de0*/  STL [R1], R0 ;  /* 0x0000000001007387 */ /* 0x0001e80000100800 */
[----:B------:R0:W-:Y:S01]  /*15df0*/  STL [R1+0x2c], R4 ;  /* 0x00002c0401007387 */ /* 0x0001e20000100800 */
[----:B---3--:R-:W-:-:S05]  /*15e00*/  LOP3.LUT R5, R5, 0xfffffffe, RZ, 0xc0, !PT ;  /* 0xfffffffe05057812 */ /* 0x008fca00078ec0ff */
[----:B------:R-:W-:-:S05]  /*15e10*/  @P1 LOP3.LUT R5, R5, 0x1, RZ, 0xfc, !PT ;  /* 0x0000000105051812 */ /* 0x000fca00078efcff */
[----:B------:R0:W-:Y:S01]  /*15e20*/  STL [R1+0x4], R5 ;  /* 0x0000040501007387 */ /* 0x0001e20000100800 */
[----:B------:R-:W-:Y:S05]  /*15e30*/  @P0 BRA `(.L_x_5060) ;  /* 0x0000000400240947 */ /* 0x000fea0003800000 */
[----:B------:R-:W-:-:S03]  /*15e40*/  UMOV UR4, 0xffffffff ;  /* 0xffffffff00047882 */ /* 0x000fc60000000000 */
[----:B------:R-:W-:Y:S05]  /*15e50*/  BRA.DIV UR4, `(.L_x_5061) ;  /* 0x0000006204087947 */ /* 0x000fea000b800000 */
[----:B------:R-:W-:-:S13]  /*15e60*/  ELECT P6, URZ, PT ;  /* 0x00000000003f782f */ /* 0x000fda00038c0000 */
.L_x_5221:
[----:B------:R-:W-:Y:S05]  /*15e70*/  @!P6 BRA `(.L_x_5060) ;  /* 0x000000040014e947 */ /* 0x000fea0003800000 */
[----:B------:R-:W-:-:S04]  /*15e80*/  ISETP.NE.U32.AND P0, PT, R2, RZ, PT ;  /* 0x000000ff0200720c */ /* 0x000fc80003f05070 */
[----:B------:R-:W-:-:S13]  /*15e90*/  ISETP.NE.AND.EX P0, PT, R3, RZ, PT, P0 ;  /* 0x000000ff0300720c */ /* 0x000fda0003f05300 */
[----:B------:R-:W-:Y:S05]  /*15ea0*/  @!P0 BRA `(.L_x_5062) ;  /* 0x0000000000548947 */ /* 0x000fea0003800000 */
[----:B------:R-:W2:Y:S01]  /*15eb0*/  LDC R6, c[0x0][0x43c] ;  /* 0x00010f00ff067b82 */ /* 0x000ea20000000800 */
[----:B------:R-:W-:Y:S01]  /*15ec0*/  IMAD.MOV.U32 R9, RZ, RZ, R4 ;  /* 0x000000ffff097224 */ /* 0x000fe200078e0004 */
[----:B------:R-:W-:-:S03]  /*15ed0*/  ULDC.64 UR4, c[0x0][0x428] ;  /* 0x00010a0000047ab9 */ /* 0x000fc60000000a00 */
[----:B0-----:R-:W-:Y:S01]  /*15ee0*/  IMAD.MOV.U32 R0, RZ, RZ, R9 ;  /* 0x000000ffff007224 */ /* 0x001fe200078e0009 */
[----:B--2---:R-:W-:-:S13]  /*15ef0*/  ISETP.NE.AND P0, PT, R6, 0x1, PT ;  /* 0x000000010600780c */ /* 0x004fda0003f05270 */
        /* <DEDUP_REMOVED lines=14> */
[----:B------:R-:W3:Y:S04]  /*15fe0*/  LDG.E R0, desc[UR40][R2.64] ;  /* 0x0000002802007981 */ /* 0x000ee8000c1e1900 */
[----:B---3--:R2:W-:Y:S02]  /*15ff0*/  STL [R1], R0 ;  /* 0x0000000001007387 */ /* 0x0085e40000100800 */
.L_x_5062:
[----:B------:R-:W3:Y:S04]  /*16000*/  LDL R7, [R1+0x8] ;  /* 0x0000080001077983 */ /* 0x000ee80000100800 */
[----:B0-2---:R-:W3:Y:S04]  /*16010*/  LDL R0, [R1+0xc] ;  /* 0x00000c0001007983 */ /* 0x005ee80000100800 */
[----:B------:R-:W2:Y:S01]  /*16020*/  LDL R2, [R1+0x18] ;  /* 0x0000180001027983 */ /* 0x000ea20000100800 */
[----:B---3--:R-:W-:Y:S01]  /*16030*/  IMAD R0, R0, 0x8, R7 ;  /* 0x0000000800007824 */ /* 0x008fe200078e0207 */
[----:B--2---:R-:W-:-:S04]  /*16040*/  SHF.L.U32 R2, R2, 0x1f, RZ ;  /* 0x0000001f02027819 */ /* 0x004fc800000006ff */
[----:B------:R-:W0:Y:S02]  /*16050*/  SYNCS.PHASECHK.TRANS64.TRYWAIT P0, [R0+URZ+0x22840], R2 ;  /* 0x02284002000075a7 */ /* 0x000e24000800017f */
[----:B0-----:R-:W-:Y:S05]  /*16060*/  @!P0 BRA `(.L_x_5063) ;  /* 0x0000005c00a48947 */ /* 0x001fea0003800000 */
.L_x_5222:
        /* <DEDUP_REMOVED lines=11> */
.L_x_5064:
        /* <DEDUP_REMOVED lines=27> */
.L_x_5060:
[----:B--2---:R-:W2:Y:S04]  /*162d0*/  LDL R2, [R1+0x8] ;  /* 0x0000080001027983 */ /* 0x004ea80000100800 */
[----:B------:R-:W3:Y:S04]  /*162e0*/  LDL.LU R3, [R1+0x38] ;  /* 0x0000380001037983 */ /* 0x000ee80000300800 */
[----:B0-----:R-:W4:Y:S04]  /*162f0*/  LDL.LU R5, [R1+0x28] ;  /* 0x0000280001057983 */ /* 0x001f280000300800 */
[----:B------:R-:W5:Y:S01]  /*16300*/  LDL.LU R4, [R1+0x50] ;  /* 0x0000500001047983 */ /* 0x000f620000300800 */
        /* <DEDUP_REMOVED lines=38> */
[----:B0-----:R-:W-:Y:S05]  /*16570*/  CALL.ABS.NOINC R2 ;  /* 0x0000000002007343 */ /* 0x001fea0003c00000 */
.L_x_5066:
[----:B------:R-:W-:Y:S05]  /*16580*/  BSYNC B6 ;  /* 0x0000000000067941 */ /* 0x000fea0003800000 */
.L_x_5065:
[----:B------:R-:W3:Y:S01]  /*16590*/  LDL.LU R6, [R1+0x38] ;  /* 0x0000380001067983 */ /* 0x000ee20000300800 */
[----:B------:R-:W-:Y:S01]  /*165a0*/  ULDC.64 UR4, c[0x0][0x2d8] ;  /* 0x0000b60000047ab9 */ /* 0x000fe20000000a00 */
[----:B------:R-:W0:Y:S01]  /*165b0*/  LDC R7, c[0x0][0x448] ;  /* 0x00011200ff077b82 */ /* 0x000e220000000800 */
[----:B------:R-:W-:Y:S01]  /*165c0*/  ULDC UR6, c[0x0][0x2b8] ;  /* 0x0000ae0000067ab9 */ /* 0x000fe20000000800 */
[----:B--2---:R-:W3:Y:S04]  /*165d0*/  LDL.LU.64 R2, [R1+0x48] ;  /* 0x0000480001027983 */ /* 0x004ee80000300a00 */
[----:B------:R-:W2:Y:S04]  /*165e0*/  LDL.LU R0, [R1+0x50] ;  /* 0x0000500001007983 */ /* 0x000ea80000300800 */
[----:B------:R-:W4:Y:S04]  /*165f0*/  LDL.LU R4, [R1+0x54] ;  /* 0x0000540001047983 */ /* 0x000f280000300800 */
[----:B------:R-:W4:Y:S04]  /*16600*/  LDL.LU R5, [R1+0x28] ;  /* 0x0000280001057983 */ /* 0x000f280000300800 */
[----:B------:R0:W5:Y:S02]  /*16610*/  LDL R9, [R1+0x34] ;  /* 0x0000340001097983 */ /* 0x0001640000100800 */
[----:B0-----:R-:W-:Y:S01]  /*16620*/  ISETP.NE.AND P0, PT, R7, 0x1, PT ;  /* 0x000000010700780c */ /* 0x001fe20003f05270 */
[----:B------:R-:W0:Y:S01]  /*16630*/  S2R R10, SR_TID.X ;  /* 0x00000000000a7919 */ /* 0x000e220000002100 */
[----:B------:R-:W1:Y:S01]  /*16640*/  S2R R8, SR_TID.X ;  /* 0x0000000000087919 */ /* 0x000e620000002100 */
[----:B0-----:R-:W-:-:S05]  /*16650*/  IMAD.SHL.U32 R10, R10, 0x8, RZ ;  /* 0x000000080a0a7824 */ /* 0x001fca00078e00ff */
[----:B------:R-:W-:Y:S02]  /*16660*/  LOP3.LUT R10, R10, 0x38, RZ, 0xc0, !PT ;  /* 0x000000380a0a7812 */ /* 0x000fe400078ec0ff */
[----:B-1----:R-:W-:-:S04]  /*16670*/  LOP3.LUT R8, R8, 0x7f, RZ, 0xc0, !PT ;  /* 0x0000007f08087812 */ /* 0x002fc800078ec0ff */
[----:B------:R-:W-:Y:S01]  /*16680*/  SHF.R.U32.HI R8, RZ, 0x3, R8 ;  /* 0x00000003ff087819 */ /* 0x000fe20000011608 */
[----:B---3--:R-:W-:Y:S02]  /*16690*/  IMAD.MOV.U32 R3, RZ, RZ, R6 ;  /* 0x000000ffff037224 */ /* 0x008fe400078e0006 */
[----:B------:R-:W0:Y:S01]  /*166a0*/  @P0 LDC R6, c[0x0][0x450] ;  /* 0x00011400ff060b82 */ /* 0x000e220000000800 */
[----:B--2---:R-:W-:Y:S02]  /*166b0*/  IMAD R0, R0, UR4, RZ ;  /* 0x0000000400007c24 */ /* 0x004fe4000f8e02ff */
[----:B------:R-:W-:-:S04]  /*166c0*/  IMAD.WIDE.U32 R2, R18, UR4, R2 ;  /* 0x0000000412027c25 */ /* 0x000fc8000f8e0002 */
[----:B------:R-:W-:Y:S01]  /*166d0*/  IMAD R0, R18, UR5, R0 ;  /* 0x0000000512007c24 */ /* 0x000fe2000f8e0200 */
[----:B------:R-:W-:-:S03]  /*166e0*/  ULDC.64 UR4, c[0x0][0x2e0] ;  /* 0x0000b80000047ab9 */ /* 0x000fc60000000a00 */
[----:B------:R-:W-:Y:S02]  /*166f0*/  IMAD.IADD R3, R3, 0x1, R0 ;  /* 0x0000000103037824 */ /* 0x000fe400078e0200 */
[----:B----4-:R-:W-:Y:S02]  /*16700*/  IMAD R0, R4, UR4, RZ ;  /* 0x0000000404007c24 */ /* 0x010fe4000f8e02ff */
[----:B------:R-:W1:Y:S01]  /*16710*/  S2R R4, SR_TID.X ;  /* 0x0000000000047919 */ /* 0x000e620000002100 */
[----:B------:R-:W-:-:S04]  /*16720*/  IMAD.WIDE.U32 R2, R5, UR4, R2 ;  /* 0x0000000405027c25 */ /* 0x000fc8000f8e0002 */
[----:B------:R-:W-:Y:S01]  /*16730*/  IMAD R0, R5, UR5, R0 ;  /* 0x0000000505007c24 */ /* 0x000fe2000f8e0200 */
[----:B------:R-:W-:-:S03]  /*16740*/  ULDC.64 UR4, c[0x0][0x2d0] ;  /* 0x0000b40000047ab9 */ /* 0x000fc60000000a00 */
[----:B------:R-:W-:Y:S01]  /*16750*/  IMAD.IADD R3, R3, 0x1, R0 ;  /* 0x0000000103037824 */ /* 0x000fe200078e0200 */
[----:B-1----:R-:W-:-:S04]  /*16760*/  LOP3.LUT R4, R4, 0x7f, RZ, 0xc0, !PT ;  /* 0x0000007f04047812 */ /* 0x002fc800078ec0ff */
[----:B------:R-:W-:Y:S02]  /*16770*/  SHF.R.U32.HI R5, RZ, 0x3, R4 ;  /* 0x00000003ff057819 */ /* 0x000fe40000011604 */
[----:B------:R-:W1:Y:S02]  /*16780*/  S2R R4, SR_TID.X ;  /* 0x0000000000047919 */ /* 0x000e640000002100 */
[----:B-1----:R-:W-:-:S05]  /*16790*/  IMAD.SHL.U32 R4, R4, 0x10, RZ ;  /* 0x0000001004047824 */ /* 0x002fca00078e00ff */
[----:B------:R-:W-:Y:S02]  /*167a0*/  LOP3.LUT R4, R5, 0x70, R4, 0xf8, !PT ;  /* 0x0000007005047812 */ /* 0x000fe400078ef804 */
[----:B------:R-:W1:Y:S03]  /*167b0*/  @P0 LDC R5, c[0x0][0x44c] ;  /* 0x00011300ff050b82 */ /* 0x000e660000000800 */
[----:B------:R-:W-:-:S04]  /*167c0*/  IMAD R4, R17, 0x80, R4 ;  /* 0x0000008011047824 */ /* 0x000fc800078e0204 */
[----:B------:R-:W-:Y:S02]  /*167d0*/  IMAD.MOV.U32 R0, RZ, RZ, R4 ;  /* 0x000000ffff007224 */ /* 0x000fe400078e0004 */
[----:B-1----:R-:W-:-:S05]  /*167e0*/  @P0 IMAD.HI.U32 R5, R4, R5, RZ ;  /* 0x0000000504050227 */ /* 0x002fca00078e00ff */
[----:B0-----:R-:W-:-:S05]  /*167f0*/  @P0 SHF.R.U32.HI R0, RZ, R6, R5 ;  /* 0x00000006ff000219 */ /* 0x001fca0000011605 */
        /* <DEDUP_REMOVED lines=18> */
[----:B------:R-:W-:Y:S09]  /*16920*/  BRA.DIV UR4, `(.L_x_5067) ;  /* 0x0000005604887947 */ /* 0x000ff2000b800000 */
[----:B------:R-:W2:Y:S01]  /*16930*/  LDL.LU R4, [R1+0x3c] ;  /* 0x00003c0001047983 */ /* 0x000ea20000300800 */
[----:B------:R-:W-:-:S03]  /*16940*/  IMAD R17, R17, 0x80, R8 ;  /* 0x0000008011117824 */ /* 0x000fc600078e0208 */
[----:B------:R-:W0:Y:S04]  /*16950*/  SHFL.IDX PT, R5, R3, RZ, 0x181f ;  /* 0x00181fff03057589 */ /* 0x000e2800000e0000 */
[----:B------:R-:W-:Y:S01]  /*16960*/  SHFL.IDX PT, R6, R0, 0x1, 0x181f ;  /* 0x00381f0000067f89 */ /* 0x000fe200000e0000 */
        /* <DEDUP_REMOVED lines=8> */
[----:B-----5:R0:W-:Y:S02]  /*169f0*/  @!P1 LDGSTS.E.BYPASS.LTC128B.128 [R9+0x18400], desc[UR40][R4.64], !P0 ;  /* 0x1840000004099fae */ /* 0x0201e4000c101d68 */
[----:B0-----:R-:W-:-:S05]  /*16a00*/  VIADD R4, R17, 0x10 ;  /* 0x0000001011047836 */ /* 0x001fca0000000000 */
[----:B------:R-:W-:Y:S02]  /*16a10*/  ISETP.GE.AND P1, PT, R4, R2, PT ;  /* 0x000000020400720c */ /* 0x000fe40003f26270 */
[----:B------:R-:W0:Y:S11]  /*16a20*/  SHFL.IDX PT, R4, R3, 0x1, 0x181f ;  /* 0x00381f0003047f89 */ /* 0x000e3600000e0000 */
[----:B0-----:R-:W-:-:S05]  /*16a30*/  @!P1 LEA R5, P2, R10, R4, 0x1 ;  /* 0x000000040a059211 */ /* 0x001fca00078408ff */
[----:B------:R-:W-:Y:S02]  /*16a40*/  @!P1 IMAD.X R4, RZ, RZ, R6, P2 ;  /* 0x000000ffff049224 */ /* 0x000fe400010e0606 */
[----:B------:R-:W-:Y:S03]  /*16a50*/  SHFL.IDX PT, R6, R0, 0x2, 0x181f ;  /* 0x00581f0000067f89 */ /* 0x000fe600000e0000 */
[----:B------:R-:W-:-:S04]  /*16a60*/  @!P1 LOP3.LUT R5, R5, R4, RZ, 0x3c, !PT ;  /* 0x0000000405059212 */ /* 0x000fc800078e3cff */
[----:B------:R-:W-:-:S04]  /*16a70*/  @!P1 LOP3.LUT R4, R5, R4, RZ, 0x3c, !PT ;  /* 0x0000000405049212 */ /* 0x000fc800078e3cff */
[----:B------:R-:W-:-:S05]  /*16a80*/  @!P1 LOP3.LUT R5, R5, R4, RZ, 0x3c, !PT ;  /* 0x0000000405059212 */ /* 0x000fca00078e3cff */
[----:B------:R0:W-:Y:S02]  /*16a90*/  @!P1 LDGSTS.E.BYPASS.LTC128B.128 [R9+0x18c00], desc[UR40][R4.64], !P0 ;  /* 0x18c0000004099fae */ /* 0x0001e4000c101d68 */
        /* <DEDUP_REMOVED lines=36> */
[-C--:B------:R-:W-:Y:S01]  /*16ce0*/  @!P1 LOP3.LUT R5, R5, R4.reuse, RZ, 0x3c, !PT ;  /* 0x0000000405059212 */ /* 0x080fe200078e3cff */
[----:B------:R-:W-:Y:S03]  /*16cf0*/  SHFL.IDX PT, R0, R0, 0x7, 0x181f ;  /* 0x00f81f0000007f89 */ /* 0x000fe600000e0000 */
[----:B------:R-:W-:-:S04]  /*16d00*/  @!P1 LOP3.LUT R4, R5, R4, RZ, 0x3c, !PT ;  /* 0x0000000405049212 */ /* 0x000fc800078e3cff */
[----:B------:R-:W-:-:S05]  /*16d10*/  @!P1 LOP3.LUT R5, R5, R4, RZ, 0x3c, !PT ;  /* 0x0000000405059212 */ /* 0x000fca00078e3cff */
[----:B------:R0:W-:Y:S02]  /*16d20*/  @!P1 LDGSTS.E.BYPASS.LTC128B.128 [R9+0x1ac00], desc[UR40][R4.64], !P0 ;  /* 0x1ac0000004099fae */ /* 0x0001e4000c101d68 */
[----:B0-----:R-:W-:-:S05]  /*16d30*/  VIADD R4, R17, 0x60 ;  /* 0x0000006011047836 */ /* 0x001fca0000000000 */
[----:B------:R-:W-:Y:S02]  /*16d40*/  ISETP.GE.AND P1, PT, R4, R2, PT ;  /* 0x000000020400720c */ /* 0x000fe40003f26270 */
[----:B------:R-:W0:Y:S04]  /*16d50*/  SHFL.IDX PT, R4, R3, 0x6, 0x181f ;  /* 0x00d81f0003047f89 */ /* 0x000e2800000e0000 */
[----:B------:R-:W1:Y:S07]  /*16d60*/  SHFL.IDX PT, R3, R3, 0x7, 0x181f ;  /* 0x00f81f0003037f89 */ /* 0x000e6e00000e0000 */
[----:B0-----:R-:W-:-:S05]  /*16d70*/  @!P1 LEA R5, P2, R10, R4, 0x1 ;  /* 0x000000040a059211 */ /* 0x001fca00078408ff */
[----:B------:R-:W-:-:S05]  /*16d80*/  @!P1 IMAD.X R4, RZ, RZ, R6, P2 ;  /* 0x000000ffff049224 */ /* 0x000fca00010e0606 */
[----:B------:R-:W-:-:S04]  /*16d90*/  @!P1 LOP3.LUT R5, R5, R4, RZ, 0x3c, !PT ;  /* 0x0000000405059212 */ /* 0x000fc800078e3cff */
[----:B------:R-:W-:-:S04]  /*16da0*/  @!P1 LOP3.LUT R4, R5, R4, RZ, 0x3c, !PT ;  /* 0x0000000405049212 */ /* 0x000fc800078e3cff */
[----:B------:R-:W-:-:S05]  /*16db0*/  @!P1 LOP3.LUT R5, R5, R4, RZ, 0x3c, !PT ;  /* 0x0000000405059212 */ /* 0x000fca00078e3cff */
[----:B-1----:R0:W-:Y:S02]  /*16dc0*/  @!P1 LDGSTS.E.BYPASS.LTC128B.128 [R9+0x1b400], desc[UR40][R4.64], !P0 ;  /* 0x1b40000004099fae */ /* 0x0021e4000c101d68 */
.L_x_5239:
        /* <DEDUP_REMOVED lines=11> */
.L_x_5068:
        /* <DEDUP_REMOVED lines=19> */
.L_x_5240:
[----:B------:R-:W-:Y:S05]  /*16fb0*/  BSYNC B0 ;  /* 0x0000000000007941 */ /* 0x000fea0003800000 */
.L_x_5069:
[----:B--2---:R-:W2:Y:S01]  /*16fc0*/  LDL R2, [R1+0x4] ;  /* 0x0000040001027983 */ /* 0x004ea20000100800 */
[----:B------:R-:W-:Y:S01]  /*16fd0*/  BSSY B0, `(.L_x_5071) ;  /* 0x0000062000007945 */ /* 0x000fe20003800000 */
[----:B--2---:R-:W-:-:S13]  /*16fe0*/  LOP3.LUT P0, RZ, R2, 0x1, RZ, 0xc0, !PT ;  /* 0x0000000102ff7812 */ /* 0x004fda000780c0ff */
[----:B------:R-:W-:Y:S05]  /*16ff0*/  @!P0 BRA `(.L_x_5072) ;  /* 0x00000004007c8947 */ /* 0x000fea0003800000 */
[----:B01----:R-:W2:Y:S04]  /*17000*/  LDL R5, [R1+0x8] ;  /* 0x0000080001057983 */ /* 0x003ea80000100800 */
        /* <DEDUP_REMOVED lines=10> */
.L_x_5241:
[----:B------:R-:W-:Y:S05]  /*170b0*/  BSYNC B1 ;  /* 0x0000000000017941 */ /* 0x000fea0003800000 */
.L_x_5073:
        /* <DEDUP_REMOVED lines=9> */
.L_x_5076:
[----:B------:R-:W-:Y:S05]  /*17150*/  BSYNC B1 ;  /* 0x0000000000017941 */ /* 0x000fea0003800000 */
.L_x_5075:
        /* <DEDUP_REMOVED lines=14> */
.L_x_5077:
        /* <DEDUP_REMOVED lines=16> */
.L_x_5078:
        /* <DEDUP_REMOVED lines=16> */
.L_x_5079:
        /* <DEDUP_REMOVED lines=16> */
.L_x_5080:
        /* <DEDUP_REMOVED lines=11> */
.L_x_5072:
[----:B------:R-:W-:Y:S05]  /*175f0*/  BSYNC B0 ;  /* 0x0000000000007941 */ /* 0x000fea0003800000 */
.L_x_5071:
        /* <DEDUP_REMOVED lines=29> */
[----:B------:R-:W1:Y:S03]  /*177d0*/  LDC R6, c[0x0][0x43c] ;  /* 0x00010f00ff067b82 */ /* 0x000e660000000800 */
[----:B------:R-:W3:Y:S01]  /*177e0*/  LDL R7, [R1+0x14] ;  /* 0x0000140001077983 */ /* 0x000ee20000100800 */
[----:B------:R-:W-:Y:S01]  /*177f0*/  IMAD.MOV.U32 R0, RZ, RZ, R4 ;  /* 0x000000ffff007224 */ /* 0x000fe200078e0004 */
[----:B------:R-:W-:Y:S01]  /*17800*/  ULDC.64 UR6, c[0x0][0x428] ;  /* 0x00010a0000067ab9 */ /* 0x000fe20000000a00 */
[----:B-1----:R-:W-:-:S13]  /*17810*/  ISETP.NE.AND P0, PT, R6, 0x1, PT ;  /* 0x000000010600780c */ /* 0x002fda0003f05270 */
[----:B------:R-:W1:Y:S02]  /*17820*/  @P0 LDC.64 R2, c[0x0][0x440] ;  /* 0x00011000ff020b82 */ /* 0x000e640000000a00 */
[----:B-1----:R-:W-:-:S05]  /*17830*/  @P0 IMAD.HI.U32 R2, R4, R2, RZ ;  /* 0x0000000204020227 */ /* 0x002fca00078e00ff */
[----:B------:R-:W-:-:S04]  /*17840*/  @P0 SHF.R.U32.HI R0, RZ, R3, R2 ;  /* 0x00000003ff000219 */ /* 0x000fc80000011602 */
[--C-:B------:R-:W-:Y:S01]  /*17850*/  SHF.R.S32.HI R3, RZ, 0x1f, R0.reuse ;  /* 0x0000001fff037819 */ /* 0x100fe20000011400 */
[----:B------:R-:W-:-:S04]  /*17860*/  IMAD.MOV R5, RZ, RZ, -R0 ;  /* 0x000000ffff057224 */ /* 0x000fc800078e0a00 */
[----:B------:R-:W-:Y:S02]  /*17870*/  IMAD R5, R6, R5, R4 ;  /* 0x0000000506057224 */ /* 0x000fe400078e0204 */
[----:B--2---:R-:W-:-:S04]  /*17880*/  IMAD R2, R10, UR6, RZ ;  /* 0x000000060a027c24 */ /* 0x004fc8000f8e02ff */
[----:B---3--:R-:W-:Y:S02]  /*17890*/  IMAD R6, R7, UR7, R2 ;  /* 0x0000000707067c24 */ /* 0x008fe4000f8e0202 */
[----:B------:R-:W-:-:S04]  /*178a0*/  IMAD.MOV.U32 R2, RZ, RZ, R0 ;  /* 0x000000ffff027224 */ /* 0x000fc800078e0000 */
[----:B------:R-:W-:-:S04]  /*178b0*/  IMAD.WIDE.U32 R2, R7, UR6, R2 ;  /* 0x0000000607027c25 */ /* 0x000fc8000f8e0002 */
[----:B------:R-:W-:Y:S01]  /*178c0*/  IMAD.IADD R0, R6, 0x1, R3 ;  /* 0x0000000106007824 */ /* 0x000fe200078e0203 */
[----:B------:R-:W-:-:S04]  /*178d0*/  LEA R6, P0, R2, UR4, 0x2 ;  /* 0x0000000402067c11 */ /* 0x000fc8000f8010ff */
[----:B------:R-:W-:-:S05]  /*178e0*/  LEA.HI.X R7, R2, UR5, R0, 0x2, P0 ;  /* 0x0000000502077c11 */ /* 0x000fca00080f1400 */
[----:B------:R-:W2:Y:S04]  /*178f0*/  LDG.E R0, desc[UR40][R6.64] ;  /* 0x0000002806007981 */ /* 0x000ea8000c1e1900 */
[----:B--2---:R1:W-:Y:S02]  /*17900*/  STL [R1], R0 ;  /* 0x0000000001007387 */ /* 0x0043e40000100800 */
.L_x_5087:
[----:B------:R-:W2:Y:S01]  /*17910*/  LDL R2, [R1+0x8] ;  /* 0x0000080001027983 */ /* 0x000ea20000100800 */
[----:B------:R-:W-:Y:S01]  /*17920*/  SHF.L.U32 R6, R8, 0x1f, RZ ;  /* 0x0000001f08067819 */ /* 0x000fe200000006ff */
[----:B------:R-:W-:Y:S01]  /*17930*/  BSSY B3, `(.L_x_5088) ;  /* 0x0000007000037945 */ /* 0x000fe20003800000 */
[----:B-1----:R-:W1:Y:S02]  /*17940*/  S2R R0, SR_TID.X ;  /* 0x0000000000007919 */ /* 0x002e640000002100 */
[----:B-1----:R-:W-:-:S04]  /*17950*/  LOP3.LUT R0, R0, 0x7f, RZ, 0xc0, !PT ;  /* 0x0000007f00007812 */ /* 0x002fc800078ec0ff */
[----:B------:R-:W-:Y:S01]  /*17960*/  ISETP.NE.AND P1, PT, R0, RZ, PT ;  /* 0x000000ff0000720c */ /* 0x000fe20003f25270 */
[----:B--2---:R-:W-:-:S04]  /*17970*/  IMAD R2, R9, 0x8, R2 ;  /* 0x0000000809027824 */ /* 0x004fc800078e0202 */
[----:B------:R-:W1:Y:S02]  /*17980*/  SYNCS.PHASECHK.TRANS64.TRYWAIT P0, [R2+URZ+0x22840], R6 ;  /* 0x02284006020075a7 */ /* 0x000e64000800017f */
[----:B-1----:R-:W-:Y:S06]  /*17990*/  @!P0 BRA `(.L_x_5089) ;  /* 0x0000005000408947 */ /* 0x002fec0003800000 */
.L_x_5242:
[----:B------:R-:W-:Y:S05]  /*179a0*/  BSYNC B3 ;  /* 0x0000000000037941 */ /* 0x000fea0003800000 */
.L_x_5088:
        /* <DEDUP_REMOVED lines=9> */
.L_x_5091:
[----:B------:R-:W-:Y:S05]  /*17a40*/  BSYNC B3 ;  /* 0x0000000000037941 */ /* 0x000fea0003800000 */
.L_x_5090:
        /* <DEDUP_REMOVED lines=14> */
.L_x_5092:
        /* <DEDUP_REMOVED lines=14> */
.L_x_5243:
[----:B------:R-:W-:Y:S05]  /*17c10*/  BSYNC B3 ;  /* 0x0000000000037941 */ /* 0x000fea0003800000 */
.L_x_5093:
        /* <DEDUP_REMOVED lines=11> */
.L_x_5096:
[----:B------:R-:W-:Y:S05]  /*17cd0*/  BSYNC B3 ;  /* 0x0000000000037941 */ /* 0x000fea0003800000 */
.L_x_5095:
        /* <DEDUP_REMOVED lines=11> */
.L_x_5097:
        /* <DEDUP_REMOVED lines=16> */
.L_x_5098:
        /* <DEDUP_REMOVED lines=16> */
.L_x_5099:
        /* <DEDUP_REMOVED lines=16> */
.L_x_5100:
        /* <DEDUP_REMOVED lines=11> */
.L_x_5086:
[----:B------:R-:W-:Y:S05]  /*18140*/  BSYNC B1 ;  /* 0x0000000000017941 */ /* 0x000fea0003800000 */
.L_x_5085:
[----:B------:R-:W2:Y:S02]  /*18150*/  LDL.LU R5, [R1+0x30] ;  /* 0x0000300001057983 */ /* 0x000ea40000300800 */
[----:B--2---:R-:W-:-:S07]  /*18160*/  VIADD R0, R5, 0xfffffffd ;  /* 0xfffffffd05007836 */ /* 0x004fce0000000000 */
.L_x_5084:
[----:B------:R-:W-:Y:S05]  /*18170*/  BSYNC B2 ;  /* 0x0000000000027941 */ /* 0x000fea0003800000 */
.L_x_5083:
[----:B------:R-:W-:-:S13]  /*18180*/  ISETP.NE.AND P0, PT, R4, RZ, PT ;  /* 0x000000ff0400720c */ /* 0x000fda0003f05270 */
[----:B------:R-:W-:Y:S05]  /*18190*/  @!P0 BRA `(.L_x_5082) ;  /* 0x0000001400488947 */ /* 0x000fea0003800000 */
.L_x_5133:
        /* <DEDUP_REMOVED lines=37> */
.L_x_5103:
[----:B0-----:R-:W2:Y:S01]  /*183f0*/  LDL R2, [R1+0x8] ;  /* 0x0000080001027983 */ /* 0x001ea20000100800 */
[----:B------:R-:W-:Y:S01]  /*18400*/  BSSY B2, `(.L_x_5104) ;  /* 0x0000008000027945 */ /* 0x000fe20003800000 */
[----:B------:R-:W0:Y:S02]  /*18410*/  S2R R4, SR_TID.X ;  /* 0x0000000000047919 */ /* 0x000e240000002100 */
[----:B0-----:R-:W-:-:S04]  /*18420*/  LOP3.LUT R4, R4, 0x7f, RZ, 0xc0, !PT ;  /* 0x0000007f04047812 */ /* 0x001fc800078ec0ff */
[----:B------:R-:W-:Y:S01]  /*18430*/  ISETP.NE.AND P1, PT, R4, RZ, PT ;  /* 0x000000ff0400720c */ /* 0x000fe20003f25270 */
[----:B--2---:R-:W-:Y:S01]  /*18440*/  IMAD R3, R7, 0x8, R2 ;  /* 0x0000000807037824 */ /* 0x004fe200078e0202 */
[----:B------:R-:W-:-:S04]  /*18450*/  SHF.L.U32 R2, R6, 0x1f, RZ ;  /* 0x0000001f06027819 */ /* 0x000fc800000006ff */
[----:B------:R-:W0:Y:S02]  /*18460*/  SYNCS.PHASECHK.TRANS64.TRYWAIT P0, [R3+URZ+0x22840], R2 ;  /* 0x02284002030075a7 */ /* 0x000e24000800017f */
[----:B0-----:R-:W-:Y:S05]  /*18470*/  @!P0 BRA `(.L_x_5105) ;  /* 0x0000004400b08947 */ /* 0x001fea0003800000 */
.L_x_5244:
[----:B------:R-:W-:Y:S05]  /*18480*/  BSYNC B2 ;  /* 0x0000000000027941 */ /* 0x000fea0003800000 */
.L_x_5104:
        /* <DEDUP_REMOVED lines=9> */
.L_x_5107:
[----:B------:R-:W-:Y:S05]  /*18520*/  BSYNC B2 ;  /* 0x0000000000027941 */ /* 0x000fea0003800000 */
.L_x_5106:
        /* <DEDUP_REMOVED lines=13> */
.L_x_5108:
        /* <DEDUP_REMOVED lines=14> */
.L_x_5245:
[----:B------:R-:W-:Y:S05]  /*186e0*/  BSYNC B2 ;  /* 0x0000000000027941 */ /* 0x000fea0003800000 */
.L_x_5109:
        /* <DEDUP_REMOVED lines=11> */
.L_x_5112:
[----:B------:R-:W-:Y:S05]  /*187a0*/  BSYNC B2 ;  /* 0x0000000000027941 */ /* 0x000fea0003800000 */
.L_x_5111:
        /* <DEDUP_REMOVED lines=10> */
.L_x_5113:
        /* <DEDUP_REMOVED lines=16> */
.L_x_5114:
        /* <DEDUP_REMOVED lines=16> */
.L_x_5115:
        /* <DEDUP_REMOVED lines=16> */
.L_x_5116:
        /* <DEDUP_REMOVED lines=11> */
.L_x_5102:
[----:B------:R-:W-:Y:S05]  /*18c00*/  BSYNC B1 ;  /* 0x0000000000017941 */ /* 0x000fea0003800000 */
.L_x_5101:
[----:B------:R-:W2:Y:S01]  /*18c10*/  LDL R5, [R1+0x4] ;  /* 0x0000040001057983 */ /* 0x000ea20000100800 */
[----:B------:R-:W-:Y:S01]  /*18c20*/  VIADD R7, R7, 0x1 ;  /* 0x0000000107077836 */ /* 0x000fe20000000000 */
[----:B------:R-:W-:Y:S04]  /*18c30*/  BSSY B1, `(.L_x_5117) ;  /* 0x00000a5000017945 */ /* 0x000fe80003800000 */
[----:B------:R-:W-:-:S04]  /*18c40*/  ISETP.NE.AND P0, PT, R7, 0x2, PT ;  /* 0x000000020700780c */ /* 0x000fc80003f05270 */
[----:B------:R-:W-:Y:S02]  /*18c50*/  SEL R2, RZ, 0x1, P0 ;  /* 0x00000001ff027807 */ /* 0x000fe40000000000 */
[----:B0-----:R-:W-:Y:S02]  /*18c60*/  SEL R9, R7, RZ, P0 ;  /* 0x000000ff07097207 */ /* 0x001fe40000000000 */
        /* <DEDUP_REMOVED lines=30> */
.L_x_5119:
        /* <DEDUP_REMOVED lines=9> */
.L_x_5246:
[----:B------:R-:W-:Y:S05]  /*18ee0*/  BSYNC B2 ;  /* 0x0000000000027941 */ /* 0x000fea0003800000 */
.L_x_5120:
        /* <DEDUP_REMOVED lines=9> */
.L_x_5123:
[----:B------:R-:W-:Y:S05]  /*18f80*/  BSYNC B2 ;  /* 0x0000000000027941 */ /* 0x000fea0003800000 */
.L_x_5122:
        /* <DEDUP_REMOVED lines=14> */
.L_x_5124:
        /* <DEDUP_REMOVED lines=14> */
.L_x_5247:
[----:B------:R-:W-:Y:S05]  /*19150*/  BSYNC B2 ;  /* 0x0000000000027941 */ /* 0x000fea0003800000 */
.L_x_5125:
        /* <DEDUP_REMOVED lines=11> */
.L_x_5128:
[----:B------:R-:W-:Y:S05]  /*19210*/  BSYNC B2 ;  /* 0x0000000000027941 */ /* 0x000fea0003800000 */
.L_x_5127:
        /* <DEDUP_REMOVED lines=11> */
.L_x_5129:
        /* <DEDUP_REMOVED lines=16> */
.L_x_5130:
        /* <DEDUP_REMOVED lines=16> */
.L_x_5131:
        /* <DEDUP_REMOVED lines=16> */
.L_x_5132:
        /* <DEDUP_REMOVED lines=11> */
.L_x_5118:
[----:B------:R-:W-:Y:S05]  /*19680*/  BSYNC B1 ;  /* 0x0000000000017941 */ /* 0x000fea0003800000 */
.L_x_5117:
[C---:B------:R-:W-:Y:S01]  /*19690*/  ISETP.GT.AND P0, PT, R0.reuse, 0x1, PT ;  /* 0x000000010000780c */ /* 0x040fe20003f04270 */
[----:B------:R-:W-:-:S12]  /*196a0*/  VIADD R0, R0, 0xfffffffe ;  /* 0xfffffffe00007836 */ /* 0x000fd80000000000 */
[----:B------:R-:W-:Y:S05]  /*196b0*/  @P0 BRA `(.L_x_5133) ;  /* 0xffffffe800b80947 */ /* 0x000fea000383ffff */
.L_x_5082:
[----:B------:R-:W-:Y:S05]  /*196c0*/  BSYNC B0 ;  /* 0x0000000000007941 */ /* 0x000fea0003800000 */
.L_x_5081:
        /* <DEDUP_REMOVED lines=21> */
[----:B------:R-:W1:Y:S01]  /*19820*/  POPC R7, R6 ;  /* 0x0000000600077309 */ /* 0x000e620000000000 */
[----:B--2---:R-:W1:Y:S02]  /*19830*/  SHFL.IDX PT, R4, R3, R4, 0x1f ;  /* 0x00001f0403047589 */ /* 0x004e6400000e0000 */
[----:B-1----:R-:W-:-:S07]  /*19840*/  IADD3 R16, R4, UR36, R7 ;  /* 0x0000002404107c10 */ /* 0x002fce000fffe007 */
.L_x_5135:
[----:B------:R-:W-:Y:S05]  /*19850*/  BSYNC B0 ;  /* 0x0000000000007941 */ /* 0x000fea0003800000 */
.L_x_5134:
[----:B------:R-:W-:-:S05]  /*19860*/  SEL R0, R0, RZ, P0 ;  /* 0x000000ff00007207 */ /* 0x000fca0000000000 */
[----:B------:R2:W-:Y:S02]  /*19870*/  STL [R1+0xc], R0 ;  /* 0x00000c0001007387 */ /* 0x0005e40000100800 */
.L_x_5053:
[----:B------:R-:W-:Y:S05]  /*19880*/  BSYNC B7 ;  /* 0x0000000000077941 */ /* 0x000fea0003800000 */
.L_x_5051:
        /* <DEDUP_REMOVED lines=13> */
.L_x_5136:
        /* <DEDUP_REMOVED lines=19> */
[----:B0-----:R-:W0:Y:S02]  /*19a90*/  SHFL.UP PT, R14, R2, 0x1, RZ ;  /* 0x04200000020e7989 */ /* 0x001e2400000e00ff */
        /* <DEDUP_REMOVED lines=16> */
.L_x_5257:
[----:B------:R-:W-:Y:S02]  /*19ba0*/  ULDC UR4, c[0x0][0xc38] ;  /* 0x00030e0000047ab9 */ /* 0x000fe40000000800 */
[----:B------:R-:W-:-:S04]  /*19bb0*/  IMAD.U32 R4, RZ, RZ, UR4 ;  /* 0x00000004ff047e24 */ /* 0x000fc8000f8e00ff */
[----:B-1----:R-:W-:-:S04]  /*19bc0*/  IMAD R16, R16, R4, RZ ;  /* 0x0000000410107224 */ /* 0x002fc800078e02ff */
[----:B------:R-:W-:-:S05]  /*19bd0*/  IMAD.IADD R5, R5, 0x1, R16 ;  /* 0x0000000105057824 */ /* 0x000fca00078e0210 */
[----:B------:R-:W-:-:S13]  /*19be0*/  ISETP.GT.AND P6, PT, R5, R0, PT ;  /* 0x000000000500720c */ /* 0x000fda0003fc4270 */
[----:B------:R-:W-:Y:S05]  /*19bf0*/  @P6 BRA `(.L_x_5139) ;  /* 0x00000000009c6947 */ /* 0x000fea0003800000 */
.L_x_5144:
        /* <DEDUP_REMOVED lines=14> */
.L_x_5142:
[----:B------:R-:W-:Y:S05]  /*19ce0*/  BSYNC B0 ;  /* 0x0000000000007941 */ /* 0x000fea0003800000 */
.L_x_5141:
        /* <DEDUP_REMOVED lines=18> */
.L_x_5265:
[----:B------:R-:W-:Y:S02]  /*19e10*/  ULDC UR4, c[0x0][0xc38] ;  /* 0x00030e0000047ab9 */ /* 0x000fe40000000800 */
[----:B------:R-:W-:-:S04]  /*19e20*/  IMAD.U32 R4, RZ, RZ, UR4 ;  /* 0x00000004ff047e24 */ /* 0x000fc8000f8e00ff */
[----:B-1----:R-:W-:-:S04]  /*19e30*/  IMAD R16, R16, R4, RZ ;  /* 0x0000000410107224 */ /* 0x002fc800078e02ff */
[----:B------:R-:W-:-:S05]  /*19e40*/  IMAD.IADD R5, R16, 0x1, R5 ;  /* 0x0000000110057824 */ /* 0x000fca00078e0205 */
[----:B------:R-:W-:-:S13]  /*19e50*/  ISETP.GT.AND P6, PT, R5, R0, PT ;  /* 0x000000000500720c */ /* 0x000fda0003fc4270 */
[----:B------:R-:W-:Y:S05]  /*19e60*/  @!P6 BRA `(.L_x_5144) ;  /* 0xfffffffc0064e947 */ /* 0x000fea000383ffff */
.L_x_5139:
        /* <DEDUP_REMOVED lines=8> */
.L_x_5269:
[----:B------:R-:W-:Y:S01]  /*19ef0*/  ISETP.NE.AND P0, PT, R5, RZ, PT ;  /* 0x000000ff0500720c */ /* 0x000fe20003f05270 */
[----:B------:R-:W-:-:S12]  /*19f00*/  IMAD.MOV.U32 R5, RZ, RZ, RZ ;  /* 0x000000ffff057224 */ /* 0x000fd800078e00ff */
[----:B------:R-:W-:Y:S05]  /*19f10*/  @!P0 BRA `(.L_x_5146) ;  /* 0x0000000000148947 */ /* 0x000fea0003800000 */
[----:B------:R-:W-:Y:S01]  /*19f20*/  UMOV UR4, 0xffffffff ;  /* 0xffffffff00047882 */ /* 0x000fe20000000000 */
[----:B------:R-:W-:Y:S02]  /*19f30*/  VIADD R12, R6, 0xffffffff ;  /* 0xffffffff060c7836 */ /* 0x000fe40000000000 */
[----:B------:R-:W-:Y:S05]  /*19f40*/  BRA.DIV UR4, `(.L_x_5147) ;  /* 0x0000003604907947 */ /* 0x000fea000b800000 */
[----:B0-----:R0:W3:Y:S02]  /*19f50*/  SHFL.IDX PT, R3, R3, R12, 0x1f ;  /* 0x00001f0c03037589 */ /* 0x0010e400000e0000 */
.L_x_5272:
[----:B---3--:R-:W-:-:S07]  /*19f60*/  IMAD.MOV.U32 R5, RZ, RZ, R3 ;  /* 0x000000ffff057224 */ /* 0x008fce00078e0003 */
.L_x_5146:
        /* <DEDUP_REMOVED lines=66> */
.L_x_5140:
[----:B------:R-:W-:Y:S01]  /*1a390*/  UMOV UR4, URZ ;  /* 0x0000003f00047c82 */ /* 0x000fe20008000000 */
[----:B------:R-:W-:Y:S01]  /*1a3a0*/  UMOV UR5, URZ ;  /* 0x0000003f00057c82 */ /* 0x000fe20008000000 */
[----:B------:R-:W-:Y:S01]  /*1a3b0*/  ULDC UR6, c[0x0][0xc3c] ;  /* 0x00030f0000067ab9 */ /* 0x000fe20000000800 */
[----:B------:R-:W-:Y:S02]  /*1a3c0*/  IMAD.MOV.U32 R16, RZ, RZ, R0 ;  /* 0x000000ffff107224 */ /* 0x000fe400078e0000 */
[----:B------:R-:W-:Y:S02]  /*1a3d0*/  IMAD.U32 R17, RZ, RZ, UR4 ;  /* 0x00000004ff117e24 */ /* 0x000fe4000f8e00ff */
[----:B------:R-:W-:Y:S02]  /*1a3e0*/  IMAD.U32 R18, RZ, RZ, UR5 ;  /* 0x00000005ff127e24 */ /* 0x000fe4000f8e00ff */
[----:B------:R-:W-:-:S07]  /*1a3f0*/  IMAD.U32 R19, RZ, RZ, UR6 ;  /* 0x00000006ff137e24 */ /* 0x000fce000f8e00ff */
.L_x_5148:
[----:B------:R4:W2:Y:S01]  /*1a400*/  LDL R2, [R1+0x8] ;  /* 0x0000080001027983 */ /* 0x0008a20000100800 */
[----:B------:R-:W1:Y:S01]  /*1a410*/  S2R R0, SR_TID.X ;  /* 0x0000000000007919 */ /* 0x000e620000002100 */
[----:B------:R-:W-:Y:S05]  /*1a420*/  WARPSYNC.ALL ;  /* 0x0000000000007948 */ /* 0x000fea0003800000 */
[----:B-1----:R-:W-:Y:S01]  /*1a430*/  LOP3.LUT R0, R0, 0x1f, RZ, 0xc0, !PT ;  /* 0x0000001f00007812 */ /* 0x002fe200078ec0ff */
[----:B------:R-:W-:Y:S03]  /*1a440*/  BAR.SYNC.DEFER_BLOCKING 0x4, 0x180 ;  /* 0x0106000000007b1d */ /* 0x000fe60000010000 */
[----:B------:R-:W-:-:S13]  /*1a450*/  ISETP.NE.AND P0, PT, R0, RZ, PT ;  /* 0x000000ff0000720c */ /* 0x000fda0003f05270 */
[----:B0-----:R-:W2:Y:S01]  /*1a460*/  @!P0 S2R R3, SR_CgaCtaId ;  /* 0x0000000000038919 */ /* 0x001ea20000008800 */
[----:B------:R-:W-:-:S04]  /*1a470*/  @!P0 MOV R0, 0x400 ;  /* 0x0000040000008802 */ /* 0x000fc80000000f00 */
[----:B--2---:R-:W-:-:S05]  /*1a480*/  @!P0 LEA R2, R3, R0, 0x18 ;  /* 0x0000000003028211 */ /* 0x004fca00078ec0ff */
[----:B------:R4:W-:Y:S04]  /*1a490*/  @!P0 STS.128 [R2+0x228d0], R16 ;  /* 0x0228d01002008388 */ /* 0x0009e80000000c00 */
[----:B------:R4:W-:Y:S01]  /*1a4a0*/  @!P0 STL [R1+0x8], R2 ;  /* 0x0000080201008387 */ /* 0x0009e20000100800 */
[----:B------:R-:W-:Y:S06]  /*1a4b0*/  BAR.ARV 0x5, 0x180 ;  /* 0x0146000000007b1d */ /* 0x000fec0000002000 */
.L_x_5137:
[----:B------:R-:W-:Y:S02]  /*1a4c0*/  ULDC UR4, c[0x0][0xc3c] ;  /* 0x00030f0000047ab9 */ /* 0x000fe40000000800 */
[----:B---3--:R-:W-:-:S13]  /*1a4d0*/  ISETP.GE.AND P0, PT, R19, UR4, PT ;  /* 0x0000000413007c0c */ /* 0x008fda000bf06270 */
[----:B------:R-:W-:Y:S05]  /*1a4e0*/  @!P0 BRA `(.L_x_5149) ;  /* 0xffffff94008c8947 */ /* 0x000fea000383ffff */
[----:B------:R-:W-:Y:S05]  /*1a4f0*/  BSYNC B8 ;  /* 0x0000000000087941 */ /* 0x000fea0003800000 */
.L_x_5009:
[----:B--2---:R-:W2:Y:S01]  /*1a500*/  LDL.LU R0, [R1+0x40] ;  /* 0x0000400001007983 */ /* 0x004ea20000300800 */
[----:B------:R-:W-:Y:S01]  /*1a510*/  BSSY B0, `(.L_x_5150) ;  /* 0x000000b000007945 */ /* 0x000fe20003800000 */
[----:B------:R-:W3:Y:S01]  /*1a520*/  S2R R5, SR_CgaCtaId ;  /* 0x0000000000057919 */ /* 0x000ee20000008800 */
[----:B--2---:R-:W-:-:S05]  /*1a530*/  VIADD R0, R0, 0x1 ;  /* 0x0000000100007836 */ /* 0x004fca0000000000 */
[----:B0---4-:R-:W-:-:S04]  /*1a540*/  LEA.HI R2, R0, R0, RZ, 0x1 ;  /* 0x0000000000027211 */ /* 0x011fc800078f08ff */
[----:B-1----:R-:W-:-:S05]  /*1a550*/  LOP3.LUT R3, R2, 0xfffffffe, RZ, 0xc0, !PT ;  /* 0xfffffffe02037812 */ /* 0x002fca00078ec0ff */
[----:B------:R-:W-:Y:S01]  /*1a560*/  IMAD.IADD R3, R0, 0x1, -R3 ;  /* 0x0000000100037824 */ /* 0x000fe200078e0a03 */
[----:B------:R-:W-:-:S04]  /*1a570*/  MOV R0, 0x400 ;  /* 0x0000040000007802 */ /* 0x000fc80000000f00 */
[----:B---3--:R-:W-:Y:S02]  /*1a580*/  LEA R0, R5, R0, 0x18 ;  /* 0x0000000005007211 */ /* 0x008fe400078ec0ff */
[----:B------:R-:W-:-:S04]  /*1a590*/  SHF.L.U32 R3, R3, 0x1f, RZ ;  /* 0x0000001f03037819 */ /* 0x000fc800000006ff */
[----:B------:R-:W0:Y:S02]  /*1a5a0*/  SYNCS.PHASECHK.TRANS64.TRYWAIT P0, [R0+URZ+0x22820], R3 ;  /* 0x02282003000075a7 */ /* 0x000e24000800017f */
[----:B0-----:R-:W-:Y:S05]  /*1a5b0*/  @!P0 BRA `(.L_x_5151) ;  /* 0x00000030001c8947 */ /* 0x001fea0003800000 */
.L_x_5273:
[----:B------:R-:W-:Y:S05]  /*1a5c0*/  BSYNC B0 ;  /* 0x0000000000007941 */ /* 0x000fea0003800000 */
.L_x_5150:
[----:B------:R-:W-:-:S03]  /*1a5d0*/  UMOV UR4, 0xffffffff ;  /* 0xffffffff00047882 */ /* 0x000fc60000000000 */
[----:B------:R-:W-:Y:S05]  /*1a5e0*/  BRA.DIV UR4, `(.L_x_5152) ;  /* 0x0000003204247947 */ /* 0x000fea000b800000 */
[----:B------:R-:W1:Y:S02]  /*1a5f0*/  S2R R2, SR_TID.X ;  /* 0x0000000000027919 */ /* 0x000e640000002100 */
[----:B-1----:R-:W-:-:S04]  /*1a600*/  SHF.R.U32.HI R2, RZ, 0x5, R2 ;  /* 0x00000005ff027819 */ /* 0x002fc80000011602 */
[----:B------:R-:W-:-:S05]  /*1a610*/  LOP3.LUT R2, R2, 0x3, RZ, 0xc0, !PT ;  /* 0x0000000302027812 */ /* 0x000fca00078ec0ff */
[----:B------:R1:W2:Y:S02]  /*1a620*/  SHFL.IDX PT, R14, R2, RZ, 0x1f ;  /* 0x00001fff020e7589 */ /* 0x0002a400000e0000 */
.L_x_5276:
[----:B--2---:R-:W-:-:S13]  /*1a630*/  ISETP.NE.AND P0, PT, R14, RZ, PT ;  /* 0x000000ff0e00720c */ /* 0x004fda0003f05270 */
[----:B------:R-:W-:Y:S05]  /*1a640*/  @P0 BRA `(.L_x_4852) ;  /* 0x0000000000940947 */ /* 0x000fea0003800000 */
[----:B------:R-:W-:-:S03]  /*1a650*/  UMOV UR4, 0xffffffff ;  /* 0xffffffff00047882 */ /* 0x000fc60000000000 */
[----:B------:R-:W-:Y:S05]  /*1a660*/  BRA.DIV UR4, `(.L_x_5153) ;  /* 0x0000003204387947 */ /* 0x000fea000b800000 */
[----:B------:R-:W-:-:S13]  /*1a670*/  ELECT P6, URZ, PT ;  /* 0x00000000003f782f */ /* 0x000fda00038c0000 */
.L_x_5279:
[----:B------:R-:W-:Y:S05]  /*1a680*/  @!P6 BRA `(.L_x_4852) ;  /* 0x000000000084e947 */ /* 0x000fea0003800000 */
[----:B-1----:R-:W2:Y:S02]  /*1a690*/  LDL.LU R2, [R1+0x58] ;  /* 0x0000580001027983 */ /* 0x002ea40000300800 */
[----:B--2---:R-:W-:-:S04]  /*1a6a0*/  LOP3.LUT R2, R2, 0x2, RZ, 0xfc, !PT ;  /* 0x0000000202027812 */ /* 0x004fc800078efcff */
[----:B------:R-:W-:-:S13]  /*1a6b0*/  ISETP.NE.AND P2, PT, R2, 0x3, PT ;  /* 0x000000030200780c */ /* 0x000fda0003f45270 */
[----:B------:R-:W-:Y:S05]  /*1a6c0*/  @!P2 BRA `(.L_x_5154) ;  /* 0x000000000004a947 */ /* 0x000fea0003800000 */
[----:B------:R-:W-:Y:S01]  /*1a6d0*/  BPT.TRAP 0x1 ;  /* 0x000000040000795c */ /* 0x000fe20000300000 */
.L_x_5154:
        /* <DEDUP_REMOVED lines=14> */
.L_x_5280:
[----:B------:R-:W1:Y:S02]  /*1a7c0*/  SYNCS.PHASECHK.TRANS64.TRYWAIT P0, [R7+URZ], R2 ;  /* 0x00000002070075a7 */ /* 0x000e64000800017f */
[----:B-1----:R-:W-:Y:S05]  /*1a7d0*/  @!P0 BRA `(.L_x_5156) ;  /* 0x0000003000108947 */ /* 0x002fea0003800000 */
.L_x_5281:
[----:B------:R-:W-:Y:S05]  /*1a7e0*/  @!P2 BRA `(.L_x_5157) ;  /* 0x000000000004a947 */ /* 0x000fea0003800000 */
[----:B------:R-:W-:Y:S01]  /*1a7f0*/  BPT.TRAP 0x1 ;  /* 0x000000040000795c */ /* 0x000fe20000300000 */
.L_x_5157:
[----:B------:R-:W2:Y:S01]  /*1a800*/  LDL.LU R4, [R1+0xc] ;  /* 0x00000c0001047983 */ /* 0x000ea20000300800 */
[----:B------:R-:W-:-:S04]  /*1a810*/  VIADD R0, R0, 0x22860 ;  /* 0x0002286000007836 */ /* 0x000fc80000000000 */
[----:B--2---:R-:W-:-:S04]  /*1a820*/  IMAD R4, R4, 0x8, R0 ;  /* 0x0000000804047824 */ /* 0x004fc800078e0200 */
[----:B------:R-:W2:Y:S02]  /*1a830*/  SYNCS.PHASECHK.TRANS64.TRYWAIT P0, [R4+URZ], R5 ;  /* 0x00000005040075a7 */ /* 0x000ea4000800017f */
[----:B--2---:R-:W-:Y:S05]  /*1a840*/  @!P0 BRA `(.L_x_5158) ;  /* 0x0000003000088947 */ /* 0x004fea0003800000 */
.L_x_5282:
[----:B------:R-:W-:-:S07]  /*1a850*/  IMAD R3, R3, 0x8, R0 ;  /* 0x0000000803037824 */ /* 0x000fce00078e0200 */
.L_x_5159:
[----:B---3--:R3:W4:Y:S02]  /*1a860*/  SYNCS.PHASECHK.TRANS64.TRYWAIT P0, [R3+URZ], R2 ;  /* 0x00000002030075a7 */ /* 0x008724000800017f */
[----:B----4-:R-:W-:Y:S05]  /*1a870*/  @!P0 NANOSLEEP.SYNCS 0x989680 ;  /* 0x009896800000895d */ /* 0x010fea0003900000 */
[----:B------:R-:W4:Y:S02]  /*1a880*/  @!P0 SYNCS.PHASECHK.TRANS64 P0, [R3+URZ], R2 ;  /* 0x00000002030085a7 */ /* 0x000f24000800007f */
[----:B----4-:R-:W-:Y:S05]  /*1a890*/  @!P0 BRA `(.L_x_5159) ;  /* 0xfffffffc00f08947 */ /* 0x010fea000383ffff */
.L_x_4852:
[----:B------:R-:W-:Y:S05]  /*1a8a0*/  BSYNC B9 ;  /* 0x0000000000097941 */ /* 0x000fea0003800000 */
.L_x_4849:
[----:B------:R-:W-:Y:S05]  /*1a8b0*/  EXIT ;  /* 0x000000000000794d */ /* 0x000fea0003800000 */
.L_x_4870:
[----:B0-----:R0:W1:Y:S02]  /*1a8c0*/  SYNCS.PHASECHK.TRANS64.TRYWAIT P6, [R96+URZ+0x22890], R107 ;  /* 0x0228906b600075a7 */ /* 0x00106400080c017f */
[----:B-1----:R-:W-:Y:S05]  /*1a8d0*/  @!P6 NANOSLEEP.SYNCS 0x989680 ;  /* 0x009896800000e95d */ /* 0x002fea0003900000 */
[----:B------:R-:W1:Y:S02]  /*1a8e0*/  @!P6 SYNCS.PHASECHK.TRANS64 P6, [R96+URZ+0x22890], R107 ;  /* 0x0228906b6000e5a7 */ /* 0x000e6400080c007f */
[----:B-1----:R-:W-:Y:S05]  /*1a8f0*/  @!P6 BRA `(.L_x_4870) ;  /* 0xfffffffc00f0e947 */ /* 0x002fea000383ffff */
[----:B------:R-:W-:Y:S05]  /*1a900*/  BRA `(.L_x_5160) ;  /* 0xfffffe8000ec7947 */ /* 0x000fea000383ffff */
.L_x_4888:
[----:B0-----:R0:W1:Y:S02]  /*1a910*/  SYNCS.PHASECHK.TRANS64.TRYWAIT P5, [R96+URZ+0x22890], R107 ;  /* 0x0228906b600075a7 */ /* 0x00106400080a017f */
[----:B-1----:R-:W-:Y:S05]  /*1a920*/  @!P5 NANOSLEEP.SYNCS 0x989680 ;  /* 0x009896800000d95d */ /* 0x002fea0003900000 */
[----:B------:R-:W1:Y:S02]  /*1a930*/  @!P5 SYNCS.PHASECHK.TRANS64 P5, [R96+URZ+0x22890], R107 ;  /* 0x0228906b6000d5a7 */ /* 0x000e6400080a007f */
[----:B-1----:R-:W-:Y:S05]  /*1a940*/  @!P5 BRA `(.L_x_4888) ;  /* 0xfffffffc00f0d947 */ /* 0x002fea000383ffff */
[----:B------:R-:W-:Y:S05]  /*1a950*/  BRA `(.L_x_5161) ;  /* 0xfffffe9400947947 */ /* 0x000fea000383ffff */
.L_x_4897:
[----:B0-----:R0:W1:Y:S02]  /*1a960*/  SYNCS.PHASECHK.TRANS64.TRYWAIT P4, [R96+URZ+0x22890], R107 ;  /* 0x0228906b600075a7 */ /* 0x001064000808017f */
[----:B-1----:R-:W-:Y:S05]  /*1a970*/  @!P4 NANOSLEEP.SYNCS 0x989680 ;  /* 0x009896800000c95d */ /* 0x002fea0003900000 */
[----:B------:R-:W1:Y:S02]  /*1a980*/  @!P4 SYNCS.PHASECHK.TRANS64 P4, [R96+URZ+0x22890], R107 ;  /* 0x0228906b6000c5a7 */ /* 0x000e64000808007f */
[----:B-1----:R-:W-:Y:S05]  /*1a990*/  @!P4 BRA `(.L_x_4897) ;  /* 0xfffffffc00f0c947 */ /* 0x002fea000383ffff */
[----:B------:R-:W-:Y:S05]  /*1a9a0*/  BRA `(.L_x_5162) ;  /* 0xfffffea400b47947 */ /* 0x000fea000383ffff */
.L_x_4903:
[----:B-1----:R1:W2:Y:S02]  /*1a9b0*/  SYNCS.PHASECHK.TRANS64.TRYWAIT P3, [R96+URZ+0x228b0], R107 ;  /* 0x0228b06b600075a7 */ /* 0x0022a4000806017f */
[----:B--2---:R-:W-:Y:S05]  /*1a9c0*/  @!P3 NANOSLEEP.SYNCS 0x989680 ;  /* 0x009896800000b95d */ /* 0x004fea0003900000 */
[----:B------:R-:W2:Y:S02]  /*1a9d0*/  @!P3 SYNCS.PHASECHK.TRANS64 P3, [R96+URZ+0x228b0], R107 ;  /* 0x0228b06b6000b5a7 */ /* 0x000ea4000806007f */
[----:B--2---:R-:W-:Y:S05]  /*1a9e0*/  @!P3 BRA `(.L_x_4903) ;  /* 0xfffffffc00f0b947 */ /* 0x004fea000383ffff */
[----:B------:R-:W-:Y:S05]  /*1a9f0*/  BRA `(.L_x_5163) ;  /* 0xfffffea800447947 */ /* 0x000fea000383ffff */
.L_x_4911:
[----:B------:R-:W0:Y:S01]  /*1aa00*/  S2R R8, SR_TID.X ;  /* 0x0000000000087919 */ /* 0x000e220000002100 */
[----:B------:R-:W-:Y:S01]  /*1aa10*/  BSSY B0, `(.L_x_5164) ;  /* 0x000000c000007945 */ /* 0x000fe20003800000 */
[----:B------:R-:W-:Y:S02]  /*1aa20*/  IMAD.MOV.U32 R12, RZ, RZ, RZ ;  /* 0x000000ffff0c7224 */ /* 0x000fe400078e00ff */
[----:B------:R-:W-:Y:S02]  /*1aa30*/  IMAD.MOV.U32 R11, RZ, RZ, 0x1f ;  /* 0x0000001fff0b7424 */ /* 0x000fe400078e00ff */
[----:B------:R-:W-:Y:S02]  /*1aa40*/  IMAD.MOV.U32 R15, RZ, RZ, -0x1 ;  /* 0xffffffffff0f7424 */ /* 0x000fe400078e00ff */
[----:B0-----:R-:W-:-:S05]  /*1aa50*/  VIADD R8, R8, 0xffffff80 ;  /* 0xffffff8008087836 */ /* 0x001fca0000000000 */
[----:B------:R-:W-:-:S04]  /*1aa60*/  SHF.R.S32.HI R5, RZ, 0x1f, R8 ;  /* 0x0000001fff057819 */ /* 0x000fc80000011408 */
[----:B------:R-:W-:-:S04]  /*1aa70*/  LEA.HI R5, R5, R8, RZ, 0x7 ;  /* 0x0000000805057211 */ /* 0x000fc800078f38ff */
[----:B------:R-:W-:-:S05]  /*1aa80*/  SHF.R.S32.HI R5, RZ, 0x7, R5 ;  /* 0x00000007ff057819 */ /* 0x000fca0000011405 */
[----:B------:R-:W-:-:S07]  /*1aa90*/  IMAD.MOV.U32 R13, RZ, RZ, R5 ;  /* 0x000000ffff0d7224 */ /* 0x000fce00078e0005 */
[----:B-----5:R-:W-:Y:S05]  /*1aaa0*/  WARPSYNC.COLLECTIVE R15, `(.L_x_5165) ;  /* 0x000000000f087348 */ /* 0x020fea0003c00000 */
[----:B------:R0:W1:Y:S02]  /*1aab0*/  SHFL.IDX P6, R14, R13, R12, R11 ;  /* 0x0000000c0d0e7389 */ /* 0x00006400000c000b */
[----:B01---5:R-:W-:Y:S01]  /*1aac0*/  ENDCOLLECTIVE ;  /* 0x000000000000791b */ /* 0x023fe20003800000 */
.L_x_5165:
[----:B------:R-:W-:Y:S05]  /*1aad0*/  BSYNC B0 ;  /* 0x0000000000007941 */ /* 0x000fea0003800000 */
.L_x_5164:
[----:B------:R-:W-:Y:S05]  /*1aae0*/  BRA `(.L_x_5166) ;  /* 0xfffffeb400187947 */ /* 0x000fea000383ffff */
.L_x_4923:
        /* <DEDUP_REMOVED lines=8> */
.L_x_5168:
[----:B------:R-:W-:Y:S05]  /*1ab70*/  BSYNC B1 ;  /* 0x0000000000017941 */ /* 0x000fea0003800000 */
.L_x_5167:
        /* <DEDUP_REMOVED lines=8> */
.L_x_5169:
[----:B------:R-:W-:Y:S02]  /*1ac00*/  IMAD.MOV.U32 R13, RZ, RZ, R8 ;  /* 0x000000ffff0d7224 */ /* 0x000fe400078e0008 */
[----:B------:R-:W-:-:S07]  /*1ac10*/  IMAD.MOV.U32 R0, RZ, RZ, R14 ;  /* 0x000000ffff007224 */ /* 0x000fce00078e000e */
[----:B------:R-:W-:Y:S05]  /*1ac20*/  WARPSYNC.COLLECTIVE R15, `(.L_x_5170) ;  /* 0x000000000f087348 */ /* 0x000fea0003c00000 */
[----:B------:R0:W1:Y:S02]  /*1ac30*/  SHFL.IDX P6, R14, R13, R12, R11 ;  /* 0x0000000c0d0e7389 */ /* 0x00006400000c000b */
[----:B01----:R-:W-:Y:S01]  /*1ac40*/  ENDCOLLECTIVE ;  /* 0x000000000000791b */ /* 0x003fe20003800000 */
.L_x_5170:
[----:B------:R-:W-:Y:S02]  /*1ac50*/  IMAD.MOV.U32 R13, RZ, RZ, R7 ;  /* 0x000000ffff0d7224 */ /* 0x000fe400078e0007 */
[----:B------:R-:W-:-:S07]  /*1ac60*/  IMAD.MOV.U32 R5, RZ, RZ, R14 ;  /* 0x000000ffff057224 */ /* 0x000fce00078e000e */
[----:B------:R-:W-:Y:S05]  /*1ac70*/  WARPSYNC.COLLECTIVE R15, `(.L_x_5171) ;  /* 0x000000000f087348 */ /* 0x000fea0003c00000 */
[----:B------:R0:W1:Y:S02]  /*1ac80*/  SHFL.IDX P6, R14, R13, R12, R11 ;  /* 0x0000000c0d0e7389 */ /* 0x00006400000c000b */
[----:B01----:R-:W-:Y:S01]  /*1ac90*/  ENDCOLLECTIVE ;  /* 0x000000000000791b */ /* 0x003fe20003800000 */
.L_x_5171:
[----:B------:R-:W-:Y:S05]  /*1aca0*/  BRA `(.L_x_5172) ;  /* 0xfffffeb800747947 */ /* 0x000fea000383ffff */
.L_x_4926:
        /* <DEDUP_REMOVED lines=8> */
.L_x_5174:
[----:B------:R-:W-:Y:S05]  /*1ad30*/  BSYNC B1 ;  /* 0x0000000000017941 */ /* 0x000fea0003800000 */
.L_x_5173:
        /* <DEDUP_REMOVED lines=8> */
.L_x_5175:
[----:B------:R-:W-:Y:S02]  /*1adc0*/  IMAD.MOV.U32 R13, RZ, RZ, R8 ;  /* 0x000000ffff0d7224 */ /* 0x000fe400078e0008 */
[----:B------:R-:W-:-:S07]  /*1add0*/  IMAD.MOV.U32 R0, RZ, RZ, R14 ;  /* 0x000000ffff007224 */ /* 0x000fce00078e000e */
[----:B------:R-:W-:Y:S05]  /*1ade0*/  WARPSYNC.COLLECTIVE R15, `(.L_x_5176) ;  /* 0x000000000f087348 */ /* 0x000fea0003c00000 */
[----:B------:R0:W1:Y:S02]  /*1adf0*/  SHFL.IDX P6, R14, R13, R12, R11 ;  /* 0x0000000c0d0e7389 */ /* 0x00006400000c000b */
[----:B01----:R-:W-:Y:S01]  /*1ae00*/  ENDCOLLECTIVE ;  /* 0x000000000000791b */ /* 0x003fe20003800000 */
.L_x_5176:
[----:B------:R-:W-:Y:S02]  /*1ae10*/  IMAD.MOV.U32 R13, RZ, RZ, R7 ;  /* 0x000000ffff0d7224 */ /* 0x000fe400078e0007 */
[----:B------:R-:W-:-:S07]  /*1ae20*/  IMAD.MOV.U32 R5, RZ, RZ, R14 ;  /* 0x000000ffff057224 */ /* 0x000fce00078e000e */
[----:B------:R-:W-:Y:S05]  /*1ae30*/  WARPSYNC.COLLECTIVE R15, `(.L_x_5177) ;  /* 0x000000000f087348 */ /* 0x000fea0003c00000 */
[----:B------:R0:W1:Y:S02]  /*1ae40*/  SHFL.IDX P6, R14, R13, R12, R11 ;  /* 0x0000000c0d0e7389 */ /* 0x00006400000c000b */
[----:B01----:R-:W-:Y:S01]  /*1ae50*/  ENDCOLLECTIVE ;  /* 0x000000000000791b */ /* 0x003fe20003800000 */
.L_x_5177:
[----:B------:R-:W-:Y:S05]  /*1ae60*/  BRA `(.L_x_5178) ;  /* 0xfffffeb800d47947 */ /* 0x000fea000383ffff */
.L_x_4930:
[----:B0-----:R0:W1:Y:S02]  /*1ae70*/  SYNCS.PHASECHK.TRANS64.TRYWAIT P0, [R18+URZ+0x22800], R35 ;  /* 0x02280023120075a7 */ /* 0x001064000800017f */
[----:B-1----:R-:W-:Y:S05]  /*1ae80*/  @!P0 NANOSLEEP.SYNCS 0x989680 ;  /* 0x009896800000895d */ /* 0x002fea0003900000 */
[----:B------:R-:W1:Y:S02]  /*1ae90*/  @!P0 SYNCS.PHASECHK.TRANS64 P0, [R18+URZ+0x22800], R35 ;  /* 0x02280023120085a7 */ /* 0x000e64000800007f */
[----:B-1----:R-:W-:Y:S05]  /*1aea0*/  @!P0 BRA `(.L_x_4930) ;  /* 0xfffffffc00f08947 */ /* 0x002fea000383ffff */
[----:B------:R-:W-:Y:S05]  /*1aeb0*/  BRA `(.L_x_5179) ;  /* 0xfffffebc00c07947 */ /* 0x000fea000383ffff */
.L_x_4938:
        /* <DEDUP_REMOVED lines=9> */
.L_x_5181:
[----:B------:R-:W-:Y:S05]  /*1af50*/  BSYNC B1 ;  /* 0x0000000000017941 */ /* 0x000fea0003800000 */
.L_x_5180:
        /* <DEDUP_REMOVED lines=10> */
.L_x_5182:
        /* <DEDUP_REMOVED lines=8> */
.L_x_5183:
        /* <DEDUP_REMOVED lines=8> */
.L_x_5184:
        /* <DEDUP_REMOVED lines=10> */
.L_x_5185:
        /* <DEDUP_REMOVED lines=10> */
.L_x_5186:
        /* <DEDUP_REMOVED lines=8> */
.L_x_5187:
[----:B------:R-:W-:Y:S01]  /*1b2c0*/  @!P1 IMAD.MOV.U32 R38, RZ, RZ, R6 ;  /* 0x000000ffff269224 */ /* 0x000fe200078e0006 */
[----:B------:R-:W-:Y:S01]  /*1b2d0*/  CS2R R4, SRZ ;  /* 0x0000000000047805 */ /* 0x000fe2000001ff00 */
[----:B------:R-:W-:Y:S01]  /*1b2e0*/  @!P1 IMAD.MOV.U32 R39, RZ, RZ, R7 ;  /* 0x000000ffff279224 */ /* 0x000fe200078e0007 */
[----:B------:R-:W-:Y:S01]  /*1b2f0*/  CS2R R6, SRZ ;  /* 0x0000000000067805 */ /* 0x000fe2000001ff00 */
[----:B------:R-:W-:Y:S02]  /*1b300*/  IMAD.MOV.U32 R10, RZ, RZ, R38 ;  /* 0x000000ffff0a7224 */ /* 0x000fe400078e0026 */
[----:B------:R-:W-:Y:S02]  /*1b310*/  IMAD.MOV.U32 R21, RZ, RZ, R39 ;  /* 0x000000ffff157224 */ /* 0x000fe400078e0027 */
[----:B------:R-:W-:Y:S02]  /*1b320*/  @!P1 IMAD.MOV.U32 R6, RZ, RZ, R24 ;  /* 0x000000ffff069224 */ /* 0x000fe400078e0018 */
[----:B------:R-:W-:-:S02]  /*1b330*/  IMAD.MOV.U32 R13, RZ, RZ, R28 ;  /* 0x000000ffff0d7224 */ /* 0x000fc400078e001c */
        /* <DEDUP_REMOVED lines=9> */
.L_x_5188:
[----:B------:R-:W-:Y:S02]  /*1b3d0*/  PRMT R10, R21, 0x7610, R10 ;  /* 0x00007610150a7816 */ /* 0x000fe4000000000a */
[----:B------:R-:W-:Y:S01]  /*1b3e0*/  CS2R R24, SRZ ;  /* 0x0000000000187805 */ /* 0x000fe2000001ff00 */
[----:B------:R-:W-:Y:S02]  /*1b3f0*/  IMAD.MOV.U32 R11, RZ, RZ, R7 ;  /* 0x000000ffff0b7224 */ /* 0x000fe400078e0007 */
[----:B------:R-:W-:Y:S02]  /*1b400*/  IMAD.MOV.U32 R12, RZ, RZ, R4 ;  /* 0x000000ffff0c7224 */ /* 0x000fe400078e0004 */
[----:B------:R-:W-:Y:S01]  /*1b410*/  IMAD.MOV.U32 R13, RZ, RZ, R5 ;  /* 0x000000ffff0d7224 */ /* 0x000fe200078e0005 */
[----:B------:R-:W-:Y:S02]  /*1b420*/  PRMT R21, R20, 0x5410, R11 ;  /* 0x0000541014157816 */ /* 0x000fe4000000000b */
[----:B------:R-:W-:-:S02]  /*1b430*/  PRMT R9, R9, 0x5410, R12 ;  /* 0x0000541009097816 */ /* 0x000fc4000000000c */
[----:B------:R-:W-:Y:S01]  /*1b440*/  PRMT R42, R13, 0x7610, R42 ;  /* 0x000076100d2a7816 */ /* 0x000fe2000000002a */
[----:B------:R-:W-:Y:S06]  /*1b450*/  BRA `(.L_x_5189) ;  /* 0xfffffec800cc7947 */ /* 0x000fec000383ffff */
.L_x_4942:
[----:B-1----:R1:W2:Y:S02]  /*1b460*/  SYNCS.PHASECHK.TRANS64.TRYWAIT P1, [R18+URZ+0x22800], R11 ;  /* 0x0228000b120075a7 */ /* 0x0022a4000802017f */
[----:B--2---:R-:W-:Y:S05]  /*1b470*/  @!P1 NANOSLEEP.SYNCS 0x989680 ;  /* 0x009896800000995d */ /* 0x004fea0003900000 */
[----:B------:R-:W2:Y:S02]  /*1b480*/  @!P1 SYNCS.PHASECHK.TRANS64 P1, [R18+URZ+0x22800], R11 ;  /* 0x0228000b120095a7 */ /* 0x000ea4000802007f */
[----:B--2---:R-:W-:Y:S05]  /*1b490*/  @!P1 BRA `(.L_x_4942) ;  /* 0xfffffffc00f09947 */ /* 0x004fea000383ffff */
[----:B------:R-:W-:Y:S05]  /*1b4a0*/  BRA `(.L_x_5190) ;  /* 0xfffffecc00687947 */ /* 0x000fea000383ffff */
.L_x_4948:
[----:B0-----:R0:W3:Y:S02]  /*1b4b0*/  SYNCS.PHASECHK.TRANS64.TRYWAIT P2, [R21+URZ+0x22830], R72 ;  /* 0x02283048150075a7 */ /* 0x0010e4000804017f */
[----:B---3--:R-:W-:Y:S05]  /*1b4c0*/  @!P2 NANOSLEEP.SYNCS 0x989680 ;  /* 0x009896800000a95d */ /* 0x008fea0003900000 */
[----:B------:R-:W3:Y:S02]  /*1b4d0*/  @!P2 SYNCS.PHASECHK.TRANS64 P2, [R21+URZ+0x22830], R72 ;  /* 0x022830481500a5a7 */ /* 0x000ee4000804007f */
[----:B---3--:R-:W-:Y:S05]  /*1b4e0*/  @!P2 BRA `(.L_x_4948) ;  /* 0xfffffffc00f0a947 */ /* 0x008fea000383ffff */
[----:B------:R-:W-:Y:S05]  /*1b4f0*/  BRA `(.L_x_4947) ;  /* 0xfffffedc00147947 */ /* 0x000fea000383ffff */
.L_x_4953:
[----:B-1----:R1:W2:Y:S02]  /*1b500*/  SYNCS.PHASECHK.TRANS64.TRYWAIT P2, [R21+URZ+0x22850], R72 ;  /* 0x02285048150075a7 */ /* 0x0022a4000804017f */
[----:B--2---:R-:W-:Y:S05]  /*1b510*/  @!P2 NANOSLEEP.SYNCS 0x989680 ;  /* 0x009896800000a95d */ /* 0x004fea0003900000 */
[----:B------:R-:W2:Y:S02]  /*1b520*/  @!P2 SYNCS.PHASECHK.TRANS64 P2, [R21+URZ+0x22850], R72 ;  /* 0x022850481500a5a7 */ /* 0x000ea4000804007f */
[----:B--2---:R-:W-:Y:S05]  /*1b530*/  @!P2 BRA `(.L_x_4953) ;  /* 0xfffffffc00f0a947 */ /* 0x004fea000383ffff */
[----:B------:R-:W-:Y:S05]  /*1b540*/  BRA `(.L_x_4952) ;  /* 0xfffffef400547947 */ /* 0x000fea000383ffff */
.L_x_4958:
[----:B-1----:R1:W2:Y:S02]  /*1b550*/  SYNCS.PHASECHK.TRANS64.TRYWAIT P2, [R201+URZ+0x22830], R202 ;  /* 0x022830cac90075a7 */ /* 0x0022a4000804017f */
[----:B--2---:R-:W-:Y:S05]  /*1b560*/  @!P2 NANOSLEEP.SYNCS 0x989680 ;  /* 0x009896800000a95d */ /* 0x004fea0003900000 */
[----:B------:R-:W2:Y:S02]  /*1b570*/  @!P2 SYNCS.PHASECHK.TRANS64 P2, [R201+URZ+0x22830], R202 ;  /* 0x022830cac900a5a7 */ /* 0x000ea4000804007f */
[----:B--2---:R-:W-:Y:S05]  /*1b580*/  @!P2 BRA `(.L_x_4958) ;  /* 0xfffffffc00f0a947 */ /* 0x004fea000383ffff */
[----:B------:R-:W-:Y:S05]  /*1b590*/  BRA `(.L_x_4957) ;  /* 0xfffffef800c87947 */ /* 0x000fea000383ffff */
.L_x_4963:
[----:B-1----:R1:W2:Y:S02]  /*1b5a0*/  SYNCS.PHASECHK.TRANS64.TRYWAIT P2, [R201+URZ+0x22850], R202 ;  /* 0x022850cac90075a7 */ /* 0x0022a4000804017f */
[----:B--2---:R-:W-:Y:S05]  /*1b5b0*/  @!P2 NANOSLEEP.SYNCS 0x989680 ;  /* 0x009896800000a95d */ /* 0x004fea0003900000 */
[----:B------:R-:W2:Y:S02]  /*1b5c0*/  @!P2 SYNCS.PHASECHK.TRANS64 P2, [R201+URZ+0x22850], R202 ;  /* 0x022850cac900a5a7 */ /* 0x000ea4000804007f */
[----:B--2---:R-:W-:Y:S05]  /*1b5d0*/  @!P2 BRA `(.L_x_4963) ;  /* 0xfffffffc00f0a947 */ /* 0x004fea000383ffff */
[----:B------:R-:W-:Y:S05]  /*1b5e0*/  BRA `(.L_x_4962) ;  /* 0xffffff1c00307947 */ /* 0x000fea000383ffff */
.L_x_4969:
[----:B-1----:R1:W2:Y:S02]  /*1b5f0*/  SYNCS.PHASECHK.TRANS64.TRYWAIT P2, [R21+URZ+0x22830], R211 ;  /* 0x022830d3150075a7 */ /* 0x0022a4000804017f */
[----:B--2---:R-:W-:Y:S05]  /*1b600*/  @!P2 NANOSLEEP.SYNCS 0x989680 ;  /* 0x009896800000a95d */ /* 0x004fea0003900000 */
[----:B------:R-:W2:Y:S02]  /*1b610*/  @!P2 SYNCS.PHASECHK.TRANS64 P2, [R21+URZ+0x22830], R211 ;  /* 0x022830d31500a5a7 */ /* 0x000ea4000804007f */
[----:B--2---:R-:W-:Y:S05]  /*1b620*/  @!P2 BRA `(.L_x_4969) ;  /* 0xfffffffc00f0a947 */ /* 0x004fea000383ffff */
[----:B------:R-:W-:Y:S05]  /*1b630*/  BRA `(.L_x_4968) ;  /* 0xffffff2000687947 */ /* 0x000fea000383ffff */
.L_x_4974:
[----:B---3--:R3:W4:Y:S02]  /*1b640*/  SYNCS.PHASECHK.TRANS64.TRYWAIT P2, [R21+URZ+0x22850], R211 ;  /* 0x022850d3150075a7 */ /* 0x008724000804017f */
[----:B----4-:R-:W-:Y:S05]  /*1b650*/  @!P2 NANOSLEEP.SYNCS 0x989680 ;  /* 0x009896800000a95d */ /* 0x010fea0003900000 */
[----:B------:R-:W4:Y:S02]  /*1b660*/  @!P2 SYNCS.PHASECHK.TRANS64 P2, [R21+URZ+0x22850], R211 ;  /* 0x022850d31500a5a7 */ /* 0x000f24000804007f */
[----:B----4-:R-:W-:Y:S05]  /*1b670*/  @!P2 BRA `(.L_x_4974) ;  /* 0xfffffffc00f0a947 */ /* 0x010fea000383ffff */
[----:B------:R-:W-:Y:S05]  /*1b680*/  BRA `(.L_x_4973) ;  /* 0xffffff3800c47947 */ /* 0x000fea000383ffff */
.L_x_4989:
[----:B------:R-:W-:Y:S02]  /*1b690*/  IMAD.MOV.U32 R13, RZ, RZ, R4 ;  /* 0x000000ffff0d7224 */ /* 0x000fe400078e0004 */
[----:B------:R-:W-:Y:S02]  /*1b6a0*/  IMAD.MOV.U32 R12, RZ, RZ, RZ ;  /* 0x000000ffff0c7224 */ /* 0x000fe400078e00ff */
[----:B------:R-:W-:Y:S02]  /*1b6b0*/  IMAD.MOV.U32 R11, RZ, RZ, 0x181f ;  /* 0x0000181fff0b7424 */ /* 0x000fe400078e00ff */
[----:B------:R-:W-:-:S07]  /*1b6c0*/  IMAD.MOV.U32 R15, RZ, RZ, -0x1 ;  /* 0xffffffffff0f7424 */ /* 0x000fce00078e00ff */
[----:B01----:R-:W-:Y:S05]  /*1b6d0*/  WARPSYNC.COLLECTIVE R15, `(.L_x_5191) ;  /* 0x000000000f087348 */ /* 0x003fea0003c00000 */
[----:B------:R2:W3:Y:S02]  /*1b6e0*/  SHFL.IDX P6, R14, R13, R12, R11 ;  /* 0x0000000c0d0e7389 */ /* 0x0004e400000c000b */
[----:B0123--:R-:W-:Y:S01]  /*1b6f0*/  ENDCOLLECTIVE ;  /* 0x000000000000791b */ /* 0x00ffe20003800000 */
.L_x_5191:
[----:B------:R-:W-:Y:S02]  /*1b700*/  IMAD.MOV.U32 R13, RZ, RZ, R3 ;  /* 0x000000ffff0d7224 */ /* 0x000fe400078e0003 */
[----:B------:R-:W-:-:S07]  /*1b710*/  IMAD.MOV.U32 R0, RZ, RZ, R14 ;  /* 0x000000ffff007224 */ /* 0x000fce00078e000e */
[----:B------:R-:W-:Y:S05]  /*1b720*/  WARPSYNC.COLLECTIVE R15, `(.L_x_5192) ;  /* 0x000000000f087348 */ /* 0x000fea0003c00000 */
[----:B------:R0:W1:Y:S02]  /*1b730*/  SHFL.IDX P6, R14, R13, R12, R11 ;  /* 0x0000000c0d0e7389 */ /* 0x00006400000c000b */
[----:B01----:R-:W-:Y:S01]  /*1b740*/  ENDCOLLECTIVE ;  /* 0x000000000000791b */ /* 0x003fe20003800000 */
.L_x_5192:
[----:B------:R-:W-:Y:S05]  /*1b750*/  BRA `(.L_x_5193) ;  /* 0xffffff6c00c87947 */ /* 0x000fea000383ffff */
.L_x_4992:
        /* <DEDUP_REMOVED lines=8> */
.L_x_5195:
[----:B------:R-:W-:Y:S05]  /*1b7e0*/  BSYNC B1 ;  /* 0x0000000000017941 */ /* 0x000fea0003800000 */
.L_x_5194:
        /* <DEDUP_REMOVED lines=8> */
.L_x_5196:
[----:B------:R-:W-:Y:S05]  /*1b870*/  BRA `(.L_x_5197) ;  /* 0xffffff6c00fc7947 */ /* 0x000fea000383ffff */
.L_x_4995:
        /* <DEDUP_REMOVED lines=8> */
.L_x_5199:
[----:B------:R-:W-:Y:S05]  /*1b900*/  BSYNC B1 ;  /* 0x0000000000017941 */ /* 0x000fea0003800000 */
.L_x_5198:
        /* <DEDUP_REMOVED lines=8> */
.L_x_5200:
[----:B------:R-:W-:Y:S05]  /*1b990*/  BRA `(.L_x_5201) ;  /* 0xffffff70002c7947 */ /* 0x000fea000383ffff */
.L_x_4998:
        /* <DEDUP_REMOVED lines=8> */
.L_x_5203:
[----:B------:R-:W-:Y:S05]  /*1ba20*/  BSYNC B1 ;  /* 0x0000000000017941 */ /* 0x000fea0003800000 */
.L_x_5202:
        /* <DEDUP_REMOVED lines=8> */
.L_x_5204:
[----:B------:R-:W-:Y:S05]  /*1bab0*/  BRA `(.L_x_5205) ;  /* 0xffffff70005c7947 */ /* 0x000fea000383ffff */
.L_x_5015:
[----:B------:R-:W2:Y:S01]  /*1bac0*/  S2R R9, SR_TID.X ;  /* 0x0000000000097919 */ /* 0x000ea20000002100 */
[----:B------:R-:W-:Y:S01]  /*1bad0*/  BSSY B1, `(.L_x_5206) ;  /* 0x000000a000017945 */ /* 0x000fe20003800000 */
[----:B------:R-:W-:Y:S02]  /*1bae0*/  IMAD.MOV.U32 R12, RZ, RZ, RZ ;  /* 0x000000ffff0c7224 */ /* 0x000fe400078e00ff */
[----:B-1----:R-:W-:Y:S02]  /*1baf0*/  IMAD.MOV.U32 R11, RZ, RZ, 0x1f ;  /* 0x0000001fff0b7424 */ /* 0x002fe400078e00ff */
[----:B------:R-:W-:Y:S01]  /*1bb00*/  IMAD.MOV.U32 R15, RZ, RZ, -0x1 ;  /* 0xffffffffff0f7424 */ /* 0x000fe200078e00ff */
[----:B--2---:R-:W-:-:S04]  /*1bb10*/  SHF.R.U32.HI R9, RZ, 0x5, R9 ;  /* 0x00000005ff097819 */ /* 0x004fc80000011609 */
[----:B------:R-:W-:-:S05]  /*1bb20*/  LOP3.LUT R9, R9, 0x3, RZ, 0xc0, !PT ;  /* 0x0000000309097812 */ /* 0x000fca00078ec0ff */
[----:B------:R-:W-:-:S07]  /*1bb30*/  IMAD.MOV.U32 R13, RZ, RZ, R9 ;  /* 0x000000ffff0d7224 */ /* 0x000fce00078e0009 */
[----:B0-----:R-:W-:Y:S05]  /*1bb40*/  WARPSYNC.COLLECTIVE R15, `(.L_x_5207) ;  /* 0x000000000f087348 */ /* 0x001fea0003c00000 */
[----:B0-----:R0:W1:Y:S02]  /*1bb50*/  SHFL.IDX P6, R14, R13, R12, R11 ;  /* 0x0000000c0d0e7389 */ /* 0x00106400000c000b */
[----:B01----:R-:W-:Y:S01]  /*1bb60*/  ENDCOLLECTIVE ;  /* 0x000000000000791b */ /* 0x003fe20003800000 */
.L_x_5207:
[----:B------:R-:W-:Y:S05]  /*1bb70*/  BSYNC B1 ;  /* 0x0000000000017941 */ /* 0x000fea0003800000 */
.L_x_5206:
[----:B------:R-:W-:Y:S05]  /*1bb80*/  BRA `(.L_x_5208) ;  /* 0xffffff8400e47947 */ /* 0x000fea000383ffff */
.L_x_5017:
[----:B------:R-:W-:Y:S01]  /*1bb90*/  BSSY B1, `(.L_x_5209) ;  /* 0x0000006000017945 */ /* 0x000fe20003800000 */
[----:B------:R-:W-:-:S07]  /*1bba0*/  IMAD.MOV.U32 R15, RZ, RZ, -0x1 ;  /* 0xffffffffff0f7424 */ /* 0x000fce00078e00ff */
[----:B01----:R-:W-:Y:S05]  /*1bbb0*/  WARPSYNC.COLLECTIVE R15, `(.L_x_5210) ;  /* 0x000000000f0c7348 */ /* 0x003fea0003c00000 */
[----:B------:R-:W-:Y:S02]  /*1bbc0*/  ELECT P6, UR62, PT ;  /* 0x00000000003e782f */ /* 0x000fe400038c0000 */
[----:B------:R-:W-:Y:S01]  /*1bbd0*/  MOV R14, UR62 ;  /* 0x0000003e000e7c02 */ /* 0x000fe20008000f00 */
[----:B01----:R-:W-:Y:S10]  /*1bbe0*/  ENDCOLLECTIVE ;  /* 0x000000000000791b */ /* 0x003ff40003800000 */
.L_x_5210:
[----:B------:R-:W-:Y:S05]  /*1bbf0*/  BSYNC B1 ;  /* 0x0000000000017941 */ /* 0x000fea0003800000 */
.L_x_5209:
[----:B------:R-:W-:Y:S05]  /*1bc00*/  BRA `(.L_x_5016) ;  /* 0xffffff8400dc7947 */ /* 0x000fea000383ffff */
.L_x_5019:
[----:B0-----:R-:W2:Y:S02]  /*1bc10*/  LDL R5, [R1+0x8] ;  /* 0x0000080001057983 */ /* 0x001ea40000100800 */
[----:B--2---:R0:W2:Y:S02]  /*1bc20*/  SYNCS.PHASECHK.TRANS64.TRYWAIT P0, [R5+URZ+0x22820], R4 ;  /* 0x02282004050075a7 */ /* 0x0040a4000800017f */
[----:B--2---:R-:W-:Y:S05]  /*1bc30*/  @!P0 NANOSLEEP.SYNCS 0x989680 ;  /* 0x009896800000895d */ /* 0x004fea0003900000 */
[----:B------:R-:W2:Y:S02]  /*1bc40*/  @!P0 SYNCS.PHASECHK.TRANS64 P0, [R5+URZ+0x22820], R4 ;  /* 0x02282004050085a7 */ /* 0x000ea4000800007f */
[----:B--2---:R-:W-:Y:S05]  /*1bc50*/  @!P0 BRA `(.L_x_5019) ;  /* 0xfffffffc00ec8947 */ /* 0x004fea000383ffff */
[----:B------:R-:W-:Y:S05]  /*1bc60*/  BRA `(.L_x_5211) ;  /* 0xffffff8400ec7947 */ /* 0x000fea000383ffff */
.L_x_5023:
[----:B0-----:R0:W2:Y:S02]  /*1bc70*/  SYNCS.PHASECHK.TRANS64.TRYWAIT P0, [R4+URZ+0x228a0], R9 ;  /* 0x0228a009040075a7 */ /* 0x0010a4000800017f */
[----:B--2---:R-:W-:Y:S05]  /*1bc80*/  @!P0 NANOSLEEP.SYNCS 0x989680 ;  /* 0x009896800000895d */ /* 0x004fea0003900000 */
[----:B------:R-:W2:Y:S02]  /*1bc90*/  @!P0 SYNCS.PHASECHK.TRANS64 P0, [R4+URZ+0x228a0], R9 ;  /* 0x0228a009040085a7 */ /* 0x000ea4000800007f */
[----:B--2---:R-:W-:Y:S05]  /*1bca0*/  @!P0 BRA `(.L_x_5023) ;  /* 0xfffffffc00f08947 */ /* 0x004fea000383ffff */
[----:B------:R-:W-:Y:S05]  /*1bcb0*/  BRA `(.L_x_5212) ;  /* 0xffffff8800107947 */ /* 0x000fea000383ffff */
.L_x_5028:
[----:B-1----:R1:W2:Y:S02]  /*1bcc0*/  SYNCS.PHASECHK.TRANS64.TRYWAIT P0, [R4+URZ+0x228c0], R9 ;  /* 0x0228c009040075a7 */ /* 0x0022a4000800017f */
[----:B--2---:R-:W-:Y:S05]  /*1bcd0*/  @!P0 NANOSLEEP.SYNCS 0x989680 ;  /* 0x009896800000895d */ /* 0x004fea0003900000 */
[----:B------:R-:W2:Y:S02]  /*1bce0*/  @!P0 SYNCS.PHASECHK.TRANS64 P0, [R4+URZ+0x228c0], R9 ;  /* 0x0228c009040085a7 */ /* 0x000ea4000800007f */
[----:B--2---:R-:W-:Y:S05]  /*1bcf0*/  @!P0 BRA `(.L_x_5028) ;  /* 0xfffffffc00f08947 */ /* 0x004fea000383ffff */
[----:B------:R-:W-:Y:S05]  /*1bd00*/  BRA `(.L_x_5213) ;  /* 0xffffff8800947947 */ /* 0x000fea000383ffff */
.L_x_5038:
[----:B0-----:R0:W2:Y:S02]  /*1bd10*/  SYNCS.PHASECHK.TRANS64.TRYWAIT P1, [R5+URZ+0x228a0], R6 ;  /* 0x0228a006050075a7 */ /* 0x0010a4000802017f */
[----:B--2---:R-:W-:Y:S05]  /*1bd20*/  @!P1 NANOSLEEP.SYNCS 0x989680 ;  /* 0x009896800000995d */ /* 0x004fea0003900000 */
[----:B------:R-:W2:Y:S02]  /*1bd30*/  @!P1 SYNCS.PHASECHK.TRANS64 P1, [R5+URZ+0x228a0], R6 ;  /* 0x0228a006050095a7 */ /* 0x000ea4000802007f */
[----:B--2---:R-:W-:Y:S05]  /*1bd40*/  @!P1 BRA `(.L_x_5038) ;  /* 0xfffffffc00f09947 */ /* 0x004fea000383ffff */
[----:B------:R-:W-:Y:S05]  /*1bd50*/  BRA `(.L_x_5214) ;  /* 0xffffff90002c7947 */ /* 0x000fea000383ffff */
.L_x_5043:
[----:B-1----:R1:W2:Y:S02]  /*1bd60*/  SYNCS.PHASECHK.TRANS64.TRYWAIT P1, [R5+URZ+0x228c0], R6 ;  /* 0x0228c006050075a7 */ /* 0x0022a4000802017f */
[----:B--2---:R-:W-:Y:S05]  /*1bd70*/  @!P1 NANOSLEEP.SYNCS 0x989680 ;  /* 0x009896800000995d */ /* 0x004fea0003900000 */
[----:B------:R-:W2:Y:S02]  /*1bd80*/  @!P1 SYNCS.PHASECHK.TRANS64 P1, [R5+URZ+0x228c0], R6 ;  /* 0x0228c006050095a7 */ /* 0x000ea4000802007f */
[----:B--2---:R-:W-:Y:S05]  /*1bd90*/  @!P1 BRA `(.L_x_5043) ;  /* 0xfffffffc00f09947 */ /* 0x004fea000383ffff */
[----:B------:R-:W-:Y:S05]  /*1bda0*/  BRA `(.L_x_5215) ;  /* 0xffffff9000ac7947 */ /* 0x000fea000383ffff */
.L_x_5059:
        /* <DEDUP_REMOVED lines=11> */
.L_x_5217:
[----:B------:R-:W-:Y:S05]  /*1be60*/  BSYNC B0 ;  /* 0x0000000000007941 */ /* 0x000fea0003800000 */
.L_x_5216:
[----:B------:R-:W-:Y:S05]  /*1be70*/  BRA `(.L_x_5218) ;  /* 0xffffff9c00cc7947 */ /* 0x000fea000383ffff */
.L_x_5061:
[----:B------:R-:W-:Y:S01]  /*1be80*/  BSSY B0, `(.L_x_5219) ;  /* 0x0000006000007945 */ /* 0x000fe20003800000 */
[----:B------:R-:W-:-:S07]  /*1be90*/  IMAD.MOV.U32 R15, RZ, RZ, -0x1 ;  /* 0xffffffffff0f7424 */ /* 0x000fce00078e00ff */
[----:B01----:R-:W-:Y:S05]  /*1bea0*/  WARPSYNC.COLLECTIVE R15, `(.L_x_5220) ;  /* 0x000000000f0c7348 */ /* 0x003fea0003c00000 */
[----:B------:R-:W-:Y:S02]  /*1beb0*/  ELECT P6, UR62, PT ;  /* 0x00000000003e782f */ /* 0x000fe400038c0000 */
[----:B------:R-:W-:Y:S01]  /*1bec0*/  MOV R14, UR62 ;  /* 0x0000003e000e7c02 */ /* 0x000fe20008000f00 */
[----:B01----:R-:W-:Y:S10]  /*1bed0*/  ENDCOLLECTIVE ;  /* 0x000000000000791b */ /* 0x003ff40003800000 */
.L_x_5220:
[----:B------:R-:W-:Y:S05]  /*1bee0*/  BSYNC B0 ;  /* 0x0000000000007941 */ /* 0x000fea0003800000 */
.L_x_5219:
[----:B------:R-:W-:Y:S05]  /*1bef0*/  BRA `(.L_x_5221) ;  /* 0xffffff9c00dc7947 */ /* 0x000fea000383ffff */
.L_x_5063:
[----:B0-----:R0:W2:Y:S02]  /*1bf00*/  SYNCS.PHASECHK.TRANS64.TRYWAIT P0, [R0+URZ+0x22840], R2 ;  /* 0x02284002000075a7 */ /* 0x0010a4000800017f */
[----:B--2---:R-:W-:Y:S05]  /*1bf10*/  @!P0 NANOSLEEP.SYNCS 0x989680 ;  /* 0x009896800000895d */ /* 0x004fea0003900000 */
[----:B------:R-:W2:Y:S02]  /*1bf20*/  @!P0 SYNCS.PHASECHK.TRANS64 P0, [R0+URZ+0x22840], R2 ;  /* 0x02284002000085a7 */ /* 0x000ea4000800007f */
[----:B--2---:R-:W-:Y:S05]  /*1bf30*/  @!P0 BRA `(.L_x_5063) ;  /* 0xfffffffc00f08947 */ /* 0x004fea000383ffff */
[----:B------:R-:W-:Y:S05]  /*1bf40*/  BRA `(.L_x_5222) ;  /* 0xffffffa000487947 */ /* 0x000fea000383ffff */
.L_x_5067:
[----:B------:R-:W2:Y:S01]  /*1bf50*/  LDL.LU R11, [R1+0x3c] ;  /* 0x00003c00010b7983 */ /* 0x000ea20000300800 */
[----:B------:R-:W-:Y:S02]  /*1bf60*/  IMAD.MOV.U32 R13, RZ, RZ, R0 ;  /* 0x000000ffff0d7224 */ /* 0x000fe400078e0000 */
[----:B------:R-:W-:Y:S02]  /*1bf70*/  IMAD.MOV.U32 R12, RZ, RZ, RZ ;  /* 0x000000ffff0c7224 */ /* 0x000fe400078e00ff */
[----:B------:R-:W-:Y:S02]  /*1bf80*/  IMAD.MOV.U32 R15, RZ, RZ, -0x1 ;  /* 0xffffffffff0f7424 */ /* 0x000fe400078e00ff */
[----:B------:R-:W-:Y:S02]  /*1bf90*/  IMAD R17, R17, 0x80, R8 ;  /* 0x0000008011117824 */ /* 0x000fe400078e0208 */
[----:B--2---:R-:W-:Y:S02]  /*1bfa0*/  IMAD R2, R11, R7, RZ ;  /* 0x000000070b027224 */ /* 0x004fe400078e02ff */
[----:B------:R-:W-:-:S03]  /*1bfb0*/  IMAD.MOV.U32 R11, RZ, RZ, 0x181f ;  /* 0x0000181fff0b7424 */ /* 0x000fc600078e00ff */
[----:B------:R-:W-:-:S13]  /*1bfc0*/  ISETP.GE.AND P1, PT, R17, R2, PT ;  /* 0x000000021100720c */ /* 0x000fda0003f26270 */
[----:B-----5:R-:W-:Y:S05]  /*1bfd0*/  WARPSYNC.COLLECTIVE R15, `(.L_x_5223) ;  /* 0x000000000f087348 */ /* 0x020fea0003c00000 */
[----:B------:R0:W1:Y:S02]  /*1bfe0*/  SHFL.IDX P6, R14, R13, R12, R11 ;  /* 0x0000000c0d0e7389 */ /* 0x00006400000c000b */
[----:B01---5:R-:W-:Y:S01]  /*1bff0*/  ENDCOLLECTIVE ;  /* 0x000000000000791b */ /* 0x023fe20003800000 */
.L_x_5223:
[----:B------:R-:W-:Y:S02]  /*1c000*/  IMAD.MOV.U32 R13, RZ, RZ, R3 ;  /* 0x000000ffff0d7224 */ /* 0x000fe400078e0003 */
[----:B------:R-:W-:-:S07]  /*1c010*/  IMAD.MOV.U32 R4, RZ, RZ, R14 ;  /* 0x000000ffff047224 */ /* 0x000fce00078e000e */
[----:B------:R-:W-:Y:S05]  /*1c020*/  WARPSYNC.COLLECTIVE R15, `(.L_x_5224) ;  /* 0x000000000f087348 */ /* 0x000fea0003c00000 */
[----:B------:R0:W1:Y:S02]  /*1c030*/  SHFL.IDX P6, R14, R13, R12, R11 ;  /* 0x0000000c0d0e7389 */ /* 0x00006400000c000b */
[----:B01----:R-:W-:Y:S01]  /*1c040*/  ENDCOLLECTIVE ;  /* 0x000000000000791b */ /* 0x003fe20003800000 */
.L_x_5224:
[----:B------:R-:W-:Y:S02]  /*1c050*/  IMAD.MOV.U32 R13, RZ, RZ, R0 ;  /* 0x000000ffff0d7224 */ /* 0x000fe400078e0000 */
[----:B------:R-:W-:Y:S02]  /*1c060*/  IMAD.MOV.U32 R12, RZ, RZ, 0x1 ;  /* 0x00000001ff0c7424 */ /* 0x000fe400078e00ff */
[----:B------:R-:W-:-:S07]  /*1c070*/  IMAD.MOV.U32 R5, RZ, RZ, R14 ;  /* 0x000000ffff057224 */ /* 0x000fce00078e000e */
[----:B------:R-:W-:Y:S05]  /*1c080*/  WARPSYNC.COLLECTIVE R15, `(.L_x_5225) ;  /* 0x000000000f087348 */ /* 0x000fea0003c00000 */
[----:B------:R0:W1:Y:S02]  /*1c090*/  SHFL.IDX P6, R14, R13, R12, R11 ;  /* 0x0000000c0d0e7389 */ /* 0x00006400000c000b */
[----:B01----:R-:W-:Y:S01]  /*1c0a0*/  ENDCOLLECTIVE ;  /* 0x000000000000791b */ /* 0x003fe20003800000 */
.L_x_5225:
        /* <DEDUP_REMOVED lines=10> */
.L_x_5226:
        /* <DEDUP_REMOVED lines=8> */
[----:B------:R-:W-:-:S12]  /*1c1d0*/  IMAD.MOV.U32 R4, RZ, RZ, R14 ;  /* 0x000000ffff047224 */ /* 0x000fd800078e000e */
[----:B------:R-:W-:Y:S05]  /*1c1e0*/  WARPSYNC.COLLECTIVE R15, `(.L_x_5227) ;  /* 0x000000000f087348 */ /* 0x000fea0003c00000 */
[----:B------:R0:W1:Y:S02]  /*1c1f0*/  SHFL.IDX P6, R14, R13, R12, R11 ;  /* 0x0000000c0d0e7389 */ /* 0x00006400000c000b */
[----:B01----:R-:W-:Y:S01]  /*1c200*/  ENDCOLLECTIVE ;  /* 0x000000000000791b */ /* 0x003fe20003800000 */
.L_x_5227:
[----:B------:R-:W-:-:S05]  /*1c210*/  @!P1 LEA R5, P2, R10, R4, 0x1 ;  /* 0x000000040a059211 */ /* 0x000fca00078408ff */
[----:B------:R-:W-:Y:S02]  /*1c220*/  @!P1 IMAD.X R4, RZ, RZ, R6, P2 ;  /* 0x000000ffff049224 */ /* 0x000fe400010e0606 */
[----:B------:R-:W-:-:S03]  /*1c230*/  IMAD.MOV.U32 R13, RZ, RZ, R3 ;  /* 0x000000ffff0d7224 */ /* 0x000fc600078e0003 */
[----:B------:R-:W-:-:S04]  /*1c240*/  @!P1 LOP3.LUT R5, R5, R4, RZ, 0x3c, !PT ;  /* 0x0000000405059212 */ /* 0x000fc800078e3cff */
[----:B------:R-:W-:Y:S01]  /*1c250*/  @!P1 LOP3.LUT R4, R5, R4, RZ, 0x3c, !PT ;  /* 0x0000000405049212 */ /* 0x000fe200078e3cff */
[----:B------:R-:W-:-:S07]  /*1c260*/  IMAD.MOV.U32 R6, RZ, RZ, R14 ;  /* 0x000000ffff067224 */ /* 0x000fce00078e000e */
[----:B------:R-:W-:Y:S05]  /*1c270*/  WARPSYNC.COLLECTIVE R15, `(.L_x_5228) ;  /* 0x000000000f087348 */ /* 0x000fea0003c00000 */
[----:B------:R0:W1:Y:S02]  /*1c280*/  SHFL.IDX P6, R14, R13, R12, R11 ;  /* 0x0000000c0d0e7389 */ /* 0x00006400000c000b */
[----:B01----:R-:W-:Y:S01]  /*1c290*/  ENDCOLLECTIVE ;  /* 0x000000000000791b */ /* 0x003fe20003800000 */
.L_x_5228:
        /* <DEDUP_REMOVED lines=8> */
[----:B------:R-:W-:Y:S01]  /*1c320*/  ISETP.GE.AND P1, PT, R4, R2, PT ;  /* 0x000000020400720c */ /* 0x000fe20003f26270 */
[----:B------:R-:W-:-:S12]  /*1c330*/  IMAD.MOV.U32 R4, RZ, RZ, R14 ;  /* 0x000000ffff047224 */ /* 0x000fd800078e000e */
[----:B------:R-:W-:Y:S05]  /*1c340*/  WARPSYNC.COLLECTIVE R15, `(.L_x_5229) ;  /* 0x000000000f087348 */ /* 0x000fea0003c00000 */
[----:B------:R0:W1:Y:S02]  /*1c350*/  SHFL.IDX P6, R14, R13, R12, R11 ;  /* 0x0000000c0d0e7389 */ /* 0x00006400000c000b */
[----:B01----:R-:W-:Y:S01]  /*1c360*/  ENDCOLLECTIVE ;  /* 0x000000000000791b */ /* 0x003fe20003800000 */
.L_x_5229:
[----:B------:R-:W-:Y:S01]  /*1c370*/  @!P1 LEA R5, P2, R10, R4, 0x1 ;  /* 0x000000040a059211 */ /* 0x000fe200078408ff */
[----:B------:R-:W-:-:S04]  /*1c380*/  IMAD.MOV.U32 R13, RZ, RZ, R3 ;  /* 0x000000ffff0d7224 */ /* 0x000fc800078e0003 */
[----:B------:R-:W-:-:S05]  /*1c390*/  @!P1 IMAD.X R4, RZ, RZ, R6, P2 ;  /* 0x000000ffff049224 */ /* 0x000fca00010e0606 */
[----:B------:R-:W-:Y:S01]  /*1c3a0*/  @!P1 LOP3.LUT R5, R5, R4, RZ, 0x3c, !PT ;  /* 0x0000000405059212 */ /* 0x000fe200078e3cff */
[----:B------:R-:W-:-:S03]  /*1c3b0*/  IMAD.MOV.U32 R6, RZ, RZ, R14 ;  /* 0x000000ffff067224 */ /* 0x000fc600078e000e */
[----:B------:R-:W-:-:S07]  /*1c3c0*/  @!P1 LOP3.LUT R4, R5, R4, RZ, 0x3c, !PT ;  /* 0x0000000405049212 */ /* 0x000fce00078e3cff */
[----:B------:R-:W-:Y:S05]  /*1c3d0*/  WARPSYNC.COLLECTIVE R15, `(.L_x_5230) ;  /* 0x000000000f087348 */ /* 0x000fea0003c00000 */
[----:B------:R0:W1:Y:S02]  /*1c3e0*/  SHFL.IDX P6, R14, R13, R12, R11 ;  /* 0x0000000c0d0e7389 */ /* 0x00006400000c000b */
[----:B01----:R-:W-:Y:S01]  /*1c3f0*/  ENDCOLLECTIVE ;  /* 0x000000000000791b */ /* 0x003fe20003800000 */
.L_x_5230:
        /* <DEDUP_REMOVED lines=13> */
.L_x_5231:
        /* <DEDUP_REMOVED lines=9> */
.L_x_5232:
        /* <DEDUP_REMOVED lines=13> */
.L_x_5233:
        /* <DEDUP_REMOVED lines=9> */
.L_x_5234:
        /* <DEDUP_REMOVED lines=13> */
.L_x_5235:
        /* <DEDUP_REMOVED lines=9> */
.L_x_5236:
[----:B------:R-:W-:-:S05]  /*1c820*/  @!P1 LOP3.LUT R5, R5, R4, RZ, 0x3c, !PT ;  /* 0x0000000405059212 */ /* 0x000fca00078e3cff */
[----:B------:R-:W-:Y:S01]  /*1c830*/  @!PT LDS RZ, [RZ] ;  /* 0x00000000fffff984 */ /* 0x000fe20000000800 */
[----:B------:R-:W-:Y:S01]  /*1c840*/  @!PT LDS RZ, [RZ] ;  /* 0x00000000fffff984 */ /* 0x000fe20000000800 */
[----:B------:R-:W-:Y:S01]  /*1c850*/  @!PT LDS RZ, [RZ] ;  /* 0x00000000fffff984 */ /* 0x000fe20000000800 */
[----:B------:R0:W-:Y:S01]  /*1c860*/  @!P1 LDGSTS.E.BYPASS.LTC128B.128 [R9+0x1ac00], desc[UR40][R4.64], !P0 ;  /* 0x1ac0000004099fae */ /* 0x0001e2000c101d68 */
[----:B------:R-:W-:Y:S02]  /*1c870*/  IMAD.MOV.U32 R13, RZ, RZ, R0 ;  /* 0x000000ffff0d7224 */ /* 0x000fe400078e0000 */
[----:B------:R-:W-:Y:S02]  /*1c880*/  IMAD.MOV.U32 R12, RZ, RZ, 0x7 ;  /* 0x00000007ff0c7424 */ /* 0x000fe400078e00ff */
[----:B0-----:R-:W-:Y:S02]  /*1c890*/  VIADD R5, R17, 0x60 ;  /* 0x0000006011057836 */ /* 0x001fe40000000000 */
[----:B------:R-:W-:-:S03]  /*1c8a0*/  IMAD.MOV.U32 R4, RZ, RZ, R14 ;  /* 0x000000ffff047224 */ /* 0x000fc600078e000e */
[----:B------:R-:W-:-:S13]  /*1c8b0*/  ISETP.GE.AND P1, PT, R5, R2, PT ;  /* 0x000000020500720c */ /* 0x000fda0003f26270 */
[----:B------:R-:W-:Y:S05]  /*1c8c0*/  WARPSYNC.COLLECTIVE R15, `(.L_x_5237) ;  /* 0x000000000f087348 */ /* 0x000fea0003c00000 */
[----:B------:R0:W1:Y:S02]  /*1c8d0*/  SHFL.IDX P6, R14, R13, R12, R11 ;  /* 0x0000000c0d0e7389 */ /* 0x00006400000c000b */
[----:B01----:R-:W-:Y:S01]  /*1c8e0*/  ENDCOLLECTIVE ;  /* 0x000000000000791b */ /* 0x003fe20003800000 */
.L_x_5237:
        /* <DEDUP_REMOVED lines=9> */
.L_x_5238:
[----:B------:R-:W-:-:S05]  /*1c980*/  @!P1 LOP3.LUT R5, R5, R4, RZ, 0x3c, !PT ;  /* 0x0000000405059212 */ /* 0x000fca00078e3cff */
[----:B------:R-:W-:Y:S01]  /*1c990*/  @!PT LDS RZ, [RZ] ;  /* 0x00000000fffff984 */ /* 0x000fe20000000800 */
[----:B------:R-:W-:Y:S01]  /*1c9a0*/  @!PT LDS RZ, [RZ] ;  /* 0x00000000fffff984 */ /* 0x000fe20000000800 */
[----:B------:R-:W-:Y:S01]  /*1c9b0*/  @!PT LDS RZ, [RZ] ;  /* 0x00000000fffff984 */ /* 0x000fe20000000800 */
[----:B------:R1:W-:Y:S01]  /*1c9c0*/  @!P1 LDGSTS.E.BYPASS.LTC128B.128 [R9+0x1b400], desc[UR40][R4.64], !P0 ;  /* 0x1b40000004099fae */ /* 0x0003e2000c101d68 */
[----:B------:R-:W-:Y:S01]  /*1c9d0*/  IMAD.MOV.U32 R3, RZ, RZ, R14 ;  /* 0x000000ffff037224 */ /* 0x000fe200078e000e */
[----:B------:R-:W-:Y:S06]  /*1c9e0*/  BRA `(.L_x_5239) ;  /* 0xffffffa000f87947 */ /* 0x000fec000383ffff */
.L_x_5070:
[----:B--2---:R-:W2:Y:S02]  /*1c9f0*/  LDL R2, [R1+0x8] ;  /* 0x0000080001027983 */ /* 0x004ea40000100800 */
[----:B--2---:R2:W3:Y:S02]  /*1ca00*/  SYNCS.PHASECHK.TRANS64.TRYWAIT P0, [R2+URZ+0x22820], R0 ;  /* 0x02282000020075a7 */ /* 0x0044e4000800017f */
[----:B---3--:R-:W-:Y:S05]  /*1ca10*/  @!P0 NANOSLEEP.SYNCS 0x989680 ;  /* 0x009896800000895d */ /* 0x008fea0003900000 */
[----:B------:R-:W3:Y:S02]  /*1ca20*/  @!P0 SYNCS.PHASECHK.TRANS64 P0, [R2+URZ+0x22820], R0 ;  /* 0x02282000020085a7 */ /* 0x000ee4000800007f */
[----:B---3--:R-:W-:Y:S05]  /*1ca30*/  @!P0 BRA `(.L_x_5070) ;  /* 0xfffffffc00ec8947 */ /* 0x008fea000383ffff */
[----:B------:R-:W-:Y:S05]  /*1ca40*/  BRA `(.L_x_5240) ;  /* 0xffffffa400587947 */ /* 0x000fea000383ffff */
.L_x_5074:
[----:B0-----:R0:W1:Y:S02]  /*1ca50*/  SYNCS.PHASECHK.TRANS64.TRYWAIT P0, [R2+URZ+0x22860], R0 ;  /* 0x02286000020075a7 */ /* 0x001064000800017f */
[----:B-1----:R-:W-:Y:S05]  /*1ca60*/  @!P0 NANOSLEEP.SYNCS 0x989680 ;  /* 0x009896800000895d */ /* 0x002fea0003900000 */
[----:B------:R-:W1:Y:S02]  /*1ca70*/  @!P0 SYNCS.PHASECHK.TRANS64 P0, [R2+URZ+0x22860], R0 ;  /* 0x02286000020085a7 */ /* 0x000e64000800007f */
[----:B-1----:R-:W-:Y:S05]  /*1ca80*/  @!P0 BRA `(.L_x_5074) ;  /* 0xfffffffc00f08947 */ /* 0x002fea000383ffff */
[----:B------:R-:W-:Y:S05]  /*1ca90*/  BRA `(.L_x_5241) ;  /* 0xffffffa400847947 */ /* 0x000fea000383ffff */
.L_x_5089:
[----:B-1----:R1:W2:Y:S02]  /*1caa0*/  SYNCS.PHASECHK.TRANS64.TRYWAIT P0, [R2+URZ+0x22840], R6 ;  /* 0x02284006020075a7 */ /* 0x0022a4000800017f */
[----:B--2---:R-:W-:Y:S05]  /*1cab0*/  @!P0 NANOSLEEP.SYNCS 0x989680 ;  /* 0x009896800000895d */ /* 0x004fea0003900000 */
[----:B------:R-:W2:Y:S02]  /*1cac0*/  @!P0 SYNCS.PHASECHK.TRANS64 P0, [R2+URZ+0x22840], R6 ;  /* 0x02284006020085a7 */ /* 0x000ea4000800007f */
[----:B--2---:R-:W-:Y:S05]  /*1cad0*/  @!P0 BRA `(.L_x_5089) ;  /* 0xfffffffc00f08947 */ /* 0x004fea000383ffff */
[----:B------:R-:W-:Y:S05]  /*1cae0*/  BRA `(.L_x_5242) ;  /* 0xffffffac00ac7947 */ /* 0x000fea000383ffff */
.L_x_5094:
[----:B0-----:R0:W2:Y:S02]  /*1caf0*/  SYNCS.PHASECHK.TRANS64.TRYWAIT P0, [R2+URZ+0x22860], R6 ;  /* 0x02286006020075a7 */ /* 0x0010a4000800017f */
[----:B--2---:R-:W-:Y:S05]  /*1cb00*/  @!P0 NANOSLEEP.SYNCS 0x989680 ;  /* 0x009896800000895d */ /* 0x004fea0003900000 */
[----:B------:R-:W2:Y:S02]  /*1cb10*/  @!P0 SYNCS.PHASECHK.TRANS64 P0, [R2+URZ+0x22860], R6 ;  /* 0x02286006020085a7 */ /* 0x000ea4000800007f */
[----:B--2---:R-:W-:Y:S05]  /*1cb20*/  @!P0 BRA `(.L_x_5094) ;  /* 0xfffffffc00f08947 */ /* 0x004fea000383ffff */
[----:B------:R-:W-:Y:S05]  /*1cb30*/  BRA `(.L_x_5243) ;  /* 0xffffffb000347947 */ /* 0x000fea000383ffff */
.L_x_5105:
[----:B0-----:R0:W1:Y:S02]  /*1cb40*/  SYNCS.PHASECHK.TRANS64.TRYWAIT P0, [R3+URZ+0x22840], R2 ;  /* 0x02284002030075a7 */ /* 0x001064000800017f */
[----:B-1----:R-:W-:Y:S05]  /*1cb50*/  @!P0 NANOSLEEP.SYNCS 0x989680 ;  /* 0x009896800000895d */ /* 0x002fea0003900000 */
[----:B------:R-:W1:Y:S02]  /*1cb60*/  @!P0 SYNCS.PHASECHK.TRANS64 P0, [R3+URZ+0x22840], R2 ;  /* 0x02284002030085a7 */ /* 0x000e64000800007f */
[----:B-1----:R-:W-:Y:S05]  /*1cb70*/  @!P0 BRA `(.L_x_5105) ;  /* 0xfffffffc00f08947 */ /* 0x002fea000383ffff */
[----:B------:R-:W-:Y:S05]  /*1cb80*/  BRA `(.L_x_5244) ;  /* 0xffffffb8003c7947 */ /* 0x000fea000383ffff */
.L_x_5110:
[----:B-1----:R1:W2:Y:S02]  /*1cb90*/  SYNCS.PHASECHK.TRANS64.TRYWAIT P0, [R3+URZ+0x22860], R2 ;  /* 0x02286002030075a7 */ /* 0x0022a4000800017f */
[----:B--2---:R-:W-:Y:S05]  /*1cba0*/  @!P0 NANOSLEEP.SYNCS 0x989680 ;  /* 0x009896800000895d */ /* 0x004fea0003900000 */
[----:B------:R-:W2:Y:S02]  /*1cbb0*/  @!P0 SYNCS.PHASECHK.TRANS64 P0, [R3+URZ+0x22860], R2 ;  /* 0x02286002030085a7 */ /* 0x000ea4000800007f */
[----:B--2---:R-:W-:Y:S05]  /*1cbc0*/  @!P0 BRA `(.L_x_5110) ;  /* 0xfffffffc00f08947 */ /* 0x004fea000383ffff */
[----:B------:R-:W-:Y:S05]  /*1cbd0*/  BRA `(.L_x_5245) ;  /* 0xffffffb800c07947 */ /* 0x000fea000383ffff */
.L_x_5121:
[----:B0-----:R0:W1:Y:S02]  /*1cbe0*/  SYNCS.PHASECHK.TRANS64.TRYWAIT P0, [R3+URZ+0x22840], R2 ;  /* 0x02284002030075a7 */ /* 0x001064000800017f */
[----:B-1----:R-:W-:Y:S05]  /*1cbf0*/  @!P0 NANOSLEEP.SYNCS 0x989680 ;  /* 0x009896800000895d */ /* 0x002fea0003900000 */
[----:B------:R-:W1:Y:S02]  /*1cc00*/  @!P0 SYNCS.PHASECHK.TRANS64 P0, [R3+URZ+0x22840], R2 ;  /* 0x02284002030085a7 */ /* 0x000e64000800007f */
[----:B-1----:R-:W-:Y:S05]  /*1cc10*/  @!P0 BRA `(.L_x_5121) ;  /* 0xfffffffc00f08947 */ /* 0x002fea000383ffff */
[----:B------:R-:W-:Y:S05]  /*1cc20*/  BRA `(.L_x_5246) ;  /* 0xffffffc000ac7947 */ /* 0x000fea000383ffff */
.L_x_5126:
[----:B-1----:R1:W2:Y:S02]  /*1cc30*/  SYNCS.PHASECHK.TRANS64.TRYWAIT P0, [R3+URZ+0x22860], R2 ;  /* 0x02286002030075a7 */ /* 0x0022a4000800017f */
[----:B--2---:R-:W-:Y:S05]  /*1cc40*/  @!P0 NANOSLEEP.SYNCS 0x989680 ;  /* 0x009896800000895d */ /* 0x004fea0003900000 */
[----:B------:R-:W2:Y:S02]  /*1cc50*/  @!P0 SYNCS.PHASECHK.TRANS64 P0, [R3+URZ+0x22860], R2 ;  /* 0x02286002030085a7 */ /* 0x000ea4000800007f */
[----:B--2---:R-:W-:Y:S05]  /*1cc60*/  @!P0 BRA `(.L_x_5126) ;  /* 0xfffffffc00f08947 */ /* 0x004fea000383ffff */
[----:B------:R-:W-:Y:S05]  /*1cc70*/  BRA `(.L_x_5247) ;  /* 0xffffffc400347947 */ /* 0x000fea000383ffff */
.L_x_5138:
[----:B------:R-:W-:Y:S01]  /*1cc80*/  BSSY B0, `(.L_x_5248) ;  /* 0x0000008000007945 */ /* 0x000fe20003800000 */
[----:B------:R-:W-:Y:S02]  /*1cc90*/  IMAD.MOV.U32 R13, RZ, RZ, R16 ;  /* 0x000000ffff0d7224 */ /* 0x000fe400078e0010 */
[----:B------:R-:W-:Y:S02]  /*1cca0*/  IMAD.MOV.U32 R12, RZ, RZ, RZ ;  /* 0x000000ffff0c7224 */ /* 0x000fe400078e00ff */
[----:B-1----:R-:W-:Y:S02]  /*1ccb0*/  IMAD.MOV.U32 R11, RZ, RZ, 0x1f ;  /* 0x0000001fff0b7424 */ /* 0x002fe400078e00ff */
[----:B------:R-:W-:-:S07]  /*1ccc0*/  IMAD.MOV.U32 R15, RZ, RZ, -0x1 ;  /* 0xffffffffff0f7424 */ /* 0x000fce00078e00ff */
[----:B0----5:R-:W-:Y:S05]  /*1ccd0*/  WARPSYNC.COLLECTIVE R15, `(.L_x_5249) ;  /* 0x000000000f087348 */ /* 0x021fea0003c00000 */
[----:B0-----:R0:W1:Y:S02]  /*1cce0*/  SHFL.IDX P6, R14, R13, R12, R11 ;  /* 0x0000000c0d0e7389 */ /* 0x00106400000c000b */
[----:B01---5:R-:W-:Y:S01]  /*1ccf0*/  ENDCOLLECTIVE ;  /* 0x000000000000791b */ /* 0x023fe20003800000 */
.L_x_5249:
[----:B------:R-:W-:Y:S05]  /*1cd00*/  BSYNC B0 ;  /* 0x0000000000007941 */ /* 0x000fea0003800000 */
.L_x_5248:
        /* <DEDUP_REMOVED lines=9> */
.L_x_5250:
        /* <DEDUP_REMOVED lines=18> */
.L_x_5251:
[----:B------:R-:W-:Y:S01]  /*1cec0*/  IMAD.MOV.U32 R12, RZ, RZ, 0x2 ;  /* 0x00000002ff0c7424 */ /* 0x000fe200078e00ff */
[----:B------:R-:W-:-:S05]  /*1ced0*/  SEL R7, R14, RZ, P1 ;  /* 0x000000ff0e077207 */ /* 0x000fca0000800000 */
[----:B------:R-:W-:-:S04]  /*1cee0*/  IMAD.IADD R3, R2, 0x1, R7 ;  /* 0x0000000102037824 */ /* 0x000fc800078e0207 */
[----:B------:R-:W-:-:S07]  /*1cef0*/  IMAD.MOV.U32 R13, RZ, RZ, R3 ;  /* 0x000000ffff0d7224 */ /* 0x000fce00078e0003 */
[----:B------:R-:W-:Y:S05]  /*1cf00*/  WARPSYNC.COLLECTIVE R15, `(.L_x_5252) ;  /* 0x000000000f087348 */ /* 0x000fea0003c00000 */
[----:B------:R0:W1:Y:S02]  /*1cf10*/  SHFL.UP P6, R14, R13, R12, R11 ;  /* 0x0400000c0d0e7389 */ /* 0x00006400000c000b */
[----:B01----:R-:W-:Y:S01]  /*1cf20*/  ENDCOLLECTIVE ;  /* 0x000000000000791b */ /* 0x003fe20003800000 */
.L_x_5252:
        /* <DEDUP_REMOVED lines=8> */
.L_x_5253:
        /* <DEDUP_REMOVED lines=8> */
.L_x_5254:
        /* <DEDUP_REMOVED lines=8> */
.L_x_5255:
        /* <DEDUP_REMOVED lines=9> */
.L_x_5256:
[----:B------:R-:W-:Y:S01]  /*1d140*/  IMAD.MOV.U32 R16, RZ, RZ, R14 ;  /* 0x000000ffff107224 */ /* 0x000fe200078e000e */
[----:B------:R-:W-:Y:S06]  /*1d150*/  BRA `(.L_x_5257) ;  /* 0xffffffc800907947 */ /* 0x000fec000383ffff */
.L_x_5143:
        /* <DEDUP_REMOVED lines=8> */
.L_x_5259:
[----:B------:R-:W-:Y:S05]  /*1d1e0*/  BSYNC B0 ;  /* 0x0000000000007941 */ /* 0x000fea0003800000 */
.L_x_5258:
        /* <DEDUP_REMOVED lines=9> */
.L_x_5260:
[----:B------:R-:W-:Y:S01]  /*1d280*/  IMAD.MOV.U32 R12, RZ, RZ, 0x4 ;  /* 0x00000004ff0c7424 */ /* 0x000fe200078e00ff */
[----:B------:R-:W-:-:S05]  /*1d290*/  SEL R14, R14, RZ, P2 ;  /* 0x000000ff0e0e7207 */ /* 0x000fca0001000000 */
[----:B------:R-:W-:-:S04]  /*1d2a0*/  IMAD.IADD R3, R3, 0x1, R14 ;  /* 0x0000000103037824 */ /* 0x000fc800078e020e */
[----:B------:R-:W-:-:S07]  /*1d2b0*/  IMAD.MOV.U32 R13, RZ, RZ, R3 ;  /* 0x000000ffff0d7224 */ /* 0x000fce00078e0003 */
[----:B------:R-:W-:Y:S05]  /*1d2c0*/  WARPSYNC.COLLECTIVE R15, `(.L_x_5261) ;  /* 0x000000000f087348 */ /* 0x000fea0003c00000 */
[----:B------:R0:W1:Y:S02]  /*1d2d0*/  SHFL.UP P6, R14, R13, R12, R11 ;  /* 0x0400000c0d0e7389 */ /* 0x00006400000c000b */
[----:B01----:R-:W-:Y:S01]  /*1d2e0*/  ENDCOLLECTIVE ;  /* 0x000000000000791b */ /* 0x003fe20003800000 */
.L_x_5261:
[----:B------:R-:W-:Y:S01]  /*1d2f0*/  IMAD.MOV.U32 R12, RZ, RZ, 0x8 ;  /* 0x00000008ff0c7424 */ /* 0x000fe200078e00ff */
[----:B------:R-:W-:-:S05]  /*1d300*/  SEL R14, R14, RZ, P3 ;  /* 0x000000ff0e0e7207 */ /* 0x000fca0001800000 */
[----:B------:R-:W-:-:S04]  /*1d310*/  IMAD.IADD R3, R3, 0x1, R14 ;  /* 0x0000000103037824 */ /* 0x000fc800078e020e */
[----:B------:R-:W-:-:S07]  /*1d320*/  IMAD.MOV.U32 R13, RZ, RZ, R3 ;  /* 0x000000ffff0d7224 */ /* 0x000fce00078e0003 */
[----:B------:R-:W-:Y:S05]  /*1d330*/  WARPSYNC.COLLECTIVE R15, `(.L_x_5262) ;  /* 0x000000000f087348 */ /* 0x000fea0003c00000 */
[----:B------:R0:W1:Y:S02]  /*1d340*/  SHFL.UP P6, R14, R13, R12, R11 ;  /* 0x0400000c0d0e7389 */ /* 0x00006400000c000b */
[----:B01----:R-:W-:Y:S01]  /*1d350*/  ENDCOLLECTIVE ;  /* 0x000000000000791b */ /* 0x003fe20003800000 */
.L_x_5262:
[----:B------:R-:W-:Y:S01]  /*1d360*/  IMAD.MOV.U32 R12, RZ, RZ, 0x10 ;  /* 0x00000010ff0c7424 */ /* 0x000fe200078e00ff */
[----:B------:R-:W-:-:S05]  /*1d370*/  SEL R14, R14, RZ, P4 ;  /* 0x000000ff0e0e7207 */ /* 0x000fca0002000000 */
[----:B------:R-:W-:-:S04]  /*1d380*/  IMAD.IADD R3, R3, 0x1, R14 ;  /* 0x0000000103037824 */ /* 0x000fc800078e020e */
[----:B------:R-:W-:-:S07]  /*1d390*/  IMAD.MOV.U32 R13, RZ, RZ, R3 ;  /* 0x000000ffff0d7224 */ /* 0x000fce00078e0003 */
[----:B------:R-:W-:Y:S05]  /*1d3a0*/  WARPSYNC.COLLECTIVE R15, `(.L_x_5263) ;  /* 0x000000000f087348 */ /* 0x000fea0003c00000 */
[----:B------:R0:W1:Y:S02]  /*1d3b0*/  SHFL.UP P6, R14, R13, R12, R11 ;  /* 0x0400000c0d0e7389 */ /* 0x00006400000c000b */
[----:B01----:R-:W-:Y:S01]  /*1d3c0*/  ENDCOLLECTIVE ;  /* 0x000000000000791b */ /* 0x003fe20003800000 */
.L_x_5263:
        /* <DEDUP_REMOVED lines=8> */
.L_x_5264:
[----:B------:R-:W-:Y:S01]  /*1d450*/  IMAD.MOV.U32 R16, RZ, RZ, R14 ;  /* 0x000000ffff107224 */ /* 0x000fe200078e000e */
[----:B------:R-:W-:Y:S06]  /*1d460*/  BRA `(.L_x_5265) ;  /* 0xffffffc800687947 */ /* 0x000fec000383ffff */
.L_x_5145:
[----:B------:R-:W-:Y:S01]  /*1d470*/  BSSY B0, `(.L_x_5266) ;  /* 0x0000006000007945 */ /* 0x000fe20003800000 */
[----:B------:R-:W-:Y:S01]  /*1d480*/  PLOP3.LUT P6, PT, P6, PT, PT, 0x8, 0x0 ;  /* 0x000000000000781c */ /* 0x000fe200037ce170 */
[----:B------:R-:W-:-:S12]  /*1d490*/  IMAD.MOV.U32 R15, RZ, RZ, -0x1 ;  /* 0xffffffffff0f7424 */ /* 0x000fd800078e00ff */
[----:B0----5:R-:W-:Y:S05]  /*1d4a0*/  WARPSYNC.COLLECTIVE R15, `(.L_x_5267) ;  /* 0x000000000f087348 */ /* 0x021fea0003c00000 */
[----:B------:R-:W-:Y:S01]  /*1d4b0*/  VOTE.ANY R14, PT, P6 ;  /* 0x00000000000e7806 */ /* 0x000fe200030e0100 */
[----:B0----5:R-:W-:Y:S06]  /*1d4c0*/  ENDCOLLECTIVE ;  /* 0x000000000000791b */ /* 0x021fec0003800000 */
.L_x_5267:
[----:B------:R-:W-:Y:S05]  /*1d4d0*/  BSYNC B0 ;  /* 0x0000000000007941 */ /* 0x000fea0003800000 */
.L_x_5266:
        /* <DEDUP_REMOVED lines=9> */
.L_x_5268:
[----:B------:R-:W-:Y:S01]  /*1d570*/  IMAD.MOV.U32 R17, RZ, RZ, R14 ;  /* 0x000000ffff117224 */ /* 0x000fe200078e000e */
[----:B------:R-:W-:Y:S06]  /*1d580*/  BRA `(.L_x_5269) ;  /* 0xffffffc800587947 */ /* 0x000fec000383ffff */
.L_x_5147:
[----:B------:R-:W-:Y:S01]  /*1d590*/  BSSY B0, `(.L_x_5270) ;  /* 0x0000007000007945 */ /* 0x000fe20003800000 */
[----:B------:R-:W-:Y:S02]  /*1d5a0*/  IMAD.MOV.U32 R13, RZ, RZ, R3 ;  /* 0x000000ffff0d7224 */ /* 0x000fe400078e0003 */
[----:B------:R-:W-:Y:S02]  /*1d5b0*/  IMAD.MOV.U32 R11, RZ, RZ, 0x1f ;  /* 0x0000001fff0b7424 */ /* 0x000fe400078e00ff */
[----:B------:R-:W-:-:S07]  /*1d5c0*/  IMAD.MOV.U32 R15, RZ, RZ, -0x1 ;  /* 0xffffffffff0f7424 */ /* 0x000fce00078e00ff */
[----:B012--5:R-:W-:Y:S05]  /*1d5d0*/  WARPSYNC.COLLECTIVE R15, `(.L_x_5271) ;  /* 0x000000000f087348 */ /* 0x027fea0003c00000 */
[----:B------:R3:W4:Y:S02]  /*1d5e0*/  SHFL.IDX P6, R14, R13, R12, R11 ;  /* 0x0000000c0d0e7389 */ /* 0x00072400000c000b */
[----:B012345:R-:W-:Y:S01]  /*1d5f0*/  ENDCOLLECTIVE ;  /* 0x000000000000791b */ /* 0x03ffe20003800000 */
.L_x_5271:
[----:B------:R-:W-:Y:S05]  /*1d600*/  BSYNC B0 ;  /* 0x0000000000007941 */ /* 0x000fea0003800000 */
.L_x_5270:
[----:B------:R-:W-:Y:S01]  /*1d610*/  IMAD.MOV.U32 R3, RZ, RZ, R14 ;  /* 0x000000ffff037224 */ /* 0x000fe200078e000e */
[----:B------:R-:W-:Y:S06]  /*1d620*/  BRA `(.L_x_5272) ;  /* 0xffffffc8004c7947 */ /* 0x000fec000383ffff */
.L_x_5151:
[----:B0-----:R0:W1:Y:S02]  /*1d630*/  SYNCS.PHASECHK.TRANS64.TRYWAIT P0, [R0+URZ+0x22820], R3 ;  /* 0x02282003000075a7 */ /* 0x001064000800017f */
[----:B-1----:R-:W-:Y:S05]  /*1d640*/  @!P0 NANOSLEEP.SYNCS 0x989680 ;  /* 0x009896800000895d */ /* 0x002fea0003900000 */
[----:B------:R-:W1:Y:S02]  /*1d650*/  @!P0 SYNCS.PHASECHK.TRANS64 P0, [R0+URZ+0x22820], R3 ;  /* 0x02282003000085a7 */ /* 0x000e64000800007f */
[----:B-1----:R-:W-:Y:S05]  /*1d660*/  @!P0 BRA `(.L_x_5151) ;  /* 0xfffffffc00f08947 */ /* 0x002fea000383ffff */
[----:B------:R-:W-:Y:S05]  /*1d670*/  BRA `(.L_x_5273) ;  /* 0xffffffcc00d07947 */ /* 0x000fea000383ffff */
.L_x_5152:
        /* <DEDUP_REMOVED lines=11> */
.L_x_5275:
[----:B------:R-:W-:Y:S05]  /*1d730*/  BSYNC B0 ;  /* 0x0000000000007941 */ /* 0x000fea0003800000 */
.L_x_5274:
[----:B------:R-:W-:Y:S05]  /*1d740*/  BRA `(.L_x_5276) ;  /* 0xffffffcc00b87947 */ /* 0x000fea000383ffff */
.L_x_5153:
[----:B------:R-:W-:Y:S01]  /*1d750*/  BSSY B0, `(.L_x_5277) ;  /* 0x0000006000007945 */ /* 0x000fe20003800000 */
[----:B------:R-:W-:-:S07]  /*1d760*/  IMAD.MOV.U32 R15, RZ, RZ, -0x1 ;  /* 0xffffffffff0f7424 */ /* 0x000fce00078e00ff */
[----:B01---5:R-:W-:Y:S05]  /*1d770*/  WARPSYNC.COLLECTIVE R15, `(.L_x_5278) ;  /* 0x000000000f0c7348 */ /* 0x023fea0003c00000 */
[----:B------:R-:W-:Y:S02]  /*1d780*/  ELECT P6, UR62, PT ;  /* 0x00000000003e782f */ /* 0x000fe400038c0000 */
[----:B------:R-:W-:Y:S01]  /*1d790*/  MOV R14, UR62 ;  /* 0x0000003e000e7c02 */ /* 0x000fe20008000f00 */
[----:B01---5:R-:W-:Y:S10]  /*1d7a0*/  ENDCOLLECTIVE ;  /* 0x000000000000791b */ /* 0x023ff40003800000 */
.L_x_5278:
[----:B------:R-:W-:Y:S05]  /*1d7b0*/  BSYNC B0 ;  /* 0x0000000000007941 */ /* 0x000fea0003800000 */
.L_x_5277:
[----:B------:R-:W-:Y:S05]  /*1d7c0*/  BRA `(.L_x_5279) ;  /* 0xffffffcc00ac7947 */ /* 0x000fea000383ffff */
.L_x_5155:
[----:B0-----:R0:W1:Y:S02]  /*1d7d0*/  SYNCS.PHASECHK.TRANS64.TRYWAIT P0, [R6+URZ], R5 ;  /* 0x00000005060075a7 */ /* 0x001064000800017f */
[----:B-1----:R-:W-:Y:S05]  /*1d7e0*/  @!P0 NANOSLEEP.SYNCS 0x989680 ;  /* 0x009896800000895d */ /* 0x002fea0003900000 */
[----:B------:R-:W1:Y:S02]  /*1d7f0*/  @!P0 SYNCS.PHASECHK.TRANS64 P0, [R6+URZ], R5 ;  /* 0x00000005060085a7 */ /* 0x000e64000800007f */
[----:B-1----:R-:W-:Y:S05]  /*1d800*/  @!P0 BRA `(.L_x_5155) ;  /* 0xfffffffc00f08947 */ /* 0x002fea000383ffff */
[----:B------:R-:W-:Y:S05]  /*1d810*/  BRA `(.L_x_5280) ;  /* 0xffffffcc00e87947 */ /* 0x000fea000383ffff */
.L_x_5156:
[----:B-1----:R1:W2:Y:S02]  /*1d820*/  SYNCS.PHASECHK.TRANS64.TRYWAIT P0, [R7+URZ], R2 ;  /* 0x00000002070075a7 */ /* 0x0022a4000800017f */
[----:B--2---:R-:W-:Y:S05]  /*1d830*/  @!P0 NANOSLEEP.SYNCS 0x989680 ;  /* 0x009896800000895d */ /* 0x004fea0003900000 */
[----:B------:R-:W2:Y:S02]  /*1d840*/  @!P0 SYNCS.PHASECHK.TRANS64 P0, [R7+URZ], R2 ;  /* 0x00000002070085a7 */ /* 0x000ea4000800007f */
[----:B--2---:R-:W-:Y:S05]  /*1d850*/  @!P0 BRA `(.L_x_5156) ;  /* 0xfffffffc00f08947 */ /* 0x004fea000383ffff */
[----:B------:R-:W-:Y:S05]  /*1d860*/  BRA `(.L_x_5281) ;  /* 0xffffffcc00dc7947 */ /* 0x000fea000383ffff */
.L_x_5158:
[----:B--2---:R2:W3:Y:S02]  /*1d870*/  SYNCS.PHASECHK.TRANS64.TRYWAIT P0, [R4+URZ], R5 ;  /* 0x00000005040075a7 */ /* 0x0044e4000800017f */
[----:B---3--:R-:W-:Y:S05]  /*1d880*/  @!P0 NANOSLEEP.SYNCS 0x989680 ;  /* 0x009896800000895d */ /* 0x008fea0003900000 */
[----:B------:R-:W3:Y:S02]  /*1d890*/  @!P0 SYNCS.PHASECHK.TRANS64 P0, [R4+URZ], R5 ;  /* 0x00000005040085a7 */ /* 0x000ee4000800007f */
[----:B---3--:R-:W-:Y:S05]  /*1d8a0*/  @!P0 BRA `(.L_x_5158) ;  /* 0xfffffffc00f08947 */ /* 0x008fea000383ffff */
[----:B------:R-:W-:Y:S05]  /*1d8b0*/  BRA `(.L_x_5282) ;  /* 0xffffffcc00e47947 */ /* 0x000fea000383ffff */
.L_x_5283:
        /* <DEDUP_REMOVED lines=12> */
.L_x_6052:


//--------------------- .text._ZN7cutlass13device_kernelIN5flash11enable_sm90INS1_16FlashAttnFwdSm90INS1_25CollectiveMainloopFwdSm90ILi2EN4cute5tupleIJNS5_1CILi1EEES8_S8_EEENS6_IJNS7_ILi128EEENS7_ILi96EEENS7_ILi64EEEEEELi256ENS_10bfloat16_tEfNS_4arch4Sm90ELb1ELb0ELb0ELb1ELb0ELb0ELb1ELb1ELb0ELb1ELb0ELb0EEENS1_21CollectiveEpilogueFwdINS6_IJSA_NS7_ILi256EEESB_EEES9_SE_SG_Li256ELb1ELb1ELb0ELb0EEENS1_36VarlenDynamicPersistentTileSchedulerILi128ELi96ELi256ELi128ELb0ELb1ELb1ELb1ELb1ELb1EEEEEEEEEvNT_6ParamsE --------------------------
	.section	.text._ZN7cutlass13device_kernelIN5flash11enable_sm90INS1_16FlashAttnFwdSm90INS1_25CollectiveMainloopFwdSm90ILi2EN4cute5tupleIJNS5_1CILi1EEES8_S8_EEENS6_IJNS7_ILi128EEENS7_ILi96EEENS7_ILi64EEEEEELi256ENS_10bfloat16_tEfNS_4arch4Sm90ELb1ELb0ELb0ELb1ELb0ELb0ELb1ELb1ELb0ELb1ELb0ELb0EEENS1_21CollectiveEpilogueFwdINS6_IJSA_NS7_ILi256EEESB_EEES9_SE_SG_Li256ELb1ELb1ELb0ELb0EEENS1_36VarlenDynamicPersistentTileSchedulerILi128ELi96ELi256ELi128ELb0ELb1ELb1ELb1ELb1ELb1EEEEEEEEEvNT_6ParamsE,"ax",@progbits
	.align	128
.text._ZN7cutlass13device_kernelIN5flash11enable_sm90INS1_16FlashAttnFwdSm90INS1_25CollectiveMainloopFwdSm90ILi2EN4cute5tupleIJNS5_1CILi1EEES8_S8_EEENS6_IJNS7_ILi128EEENS7_ILi96EEENS7_ILi64EEEEEELi256ENS_10bfloat16_tEfNS_4arch4Sm90ELb1ELb0ELb0ELb1ELb0ELb0ELb1ELb1ELb0ELb1ELb0ELb0EEENS1_21CollectiveEpilogueFwdINS6_IJSA_NS7_ILi256EEESB_EEES9_SE_SG_Li256ELb1ELb1ELb0ELb0EEENS1_36VarlenDynamicPersistentTileSchedulerILi128ELi96ELi256ELi128ELb0ELb1ELb1ELb1ELb1ELb1EEEEEEEEEvNT_6ParamsE:
        .type           _ZN7cutlass13device_kernelIN5flash11enable_sm90INS1_16FlashAttnFwdSm90INS1_25CollectiveMainloopFwdSm90ILi2EN4cute5tupleIJNS5_1CILi1EEES8_S8_EEENS6_IJNS7_ILi128EEENS7_ILi96EEENS7_ILi64EEEEEELi256ENS_10bfloat16_tEfNS_4arch4Sm90ELb1ELb0ELb0ELb1ELb0ELb0ELb1ELb1ELb0ELb1ELb0ELb0EEENS1_21CollectiveEpilogueFwdINS6_IJSA_NS7_ILi256EEESB_EEES9_SE_SG_Li256ELb1ELb1ELb0ELb0EEENS1_36VarlenDynamicPersistentTileSchedulerILi128ELi96ELi256ELi128ELb0ELb1ELb1ELb1ELb1ELb1EEEEEEEEEvNT_6ParamsE,@function
        .size           _ZN7cutlass13device_kernelIN5flash11enable_sm90INS1_16FlashAttnFwdSm90INS1_25CollectiveMainloopFwdSm90ILi2EN4cute5tupleIJNS5_1CILi1EEES8_S8_EEENS6_IJNS7_ILi128EEENS7_ILi96EEENS7_ILi64EEEEEELi256ENS_10bfloat16_tEfNS_4arch4Sm90ELb1ELb0ELb0ELb1ELb0ELb0ELb1ELb1ELb0ELb1ELb0ELb0EEENS1_21CollectiveEpilogueFwdINS6_IJSA_NS7_ILi256EEESB_EEES9_SE_SG_Li256ELb1ELb1ELb0ELb0EEENS1_36VarlenDynamicPersistentTileSchedulerILi128ELi96ELi256ELi128ELb0ELb1ELb1ELb1ELb1ELb1EEEEEEEEEvNT_6ParamsE,(.L_x_6053 - _ZN7cutlass13device_kernelIN5flash11enable_sm90INS1_16FlashAttnFwdSm90INS1_25CollectiveMainloopFwdSm90ILi2EN4cute5tupleIJNS5_1CILi1EEES8_S8_EEENS6_IJNS7_ILi128EEENS7_ILi96EEENS7_ILi64EEEEEELi256ENS_10bfloat16_tEfNS_4arch4Sm90ELb1ELb0ELb0ELb1ELb0ELb0ELb1ELb1ELb0ELb1ELb0ELb0EEENS1_21CollectiveEpilogueFwdINS6_IJSA_NS7_ILi256EEESB_EEES9_SE_SG_Li256ELb1ELb1ELb0ELb0EEENS1_36VarlenDynamicPersistentTileSchedulerILi128ELi96ELi256ELi128ELb0ELb1ELb1ELb1ELb1ELb1EEEEEEEEEvNT_6ParamsE)
        .other          _ZN7cutlass13device_kernelIN5flash11enable_sm90INS1_16FlashAttnFwdSm90INS1_25CollectiveMainloopFwdSm90ILi2EN4cute5tupleIJNS5_1CILi1EEES8_S8_EEENS6_IJNS7_ILi128EEENS7_ILi96EEENS7_ILi64EEEEEELi256ENS_10bfloat16_tEfNS_4arch4Sm90ELb1ELb0ELb0ELb1ELb0ELb0ELb1ELb1ELb0ELb1ELb0ELb0EEENS1_21CollectiveEpilogueFwdINS6_IJSA_NS7_ILi256EEESB_EEES9_SE_SG_Li256ELb1ELb1ELb0ELb0EEENS1_36VarlenDynamicPersistentTileSchedulerILi128ELi96ELi256ELi128ELb0ELb1ELb1ELb1ELb1ELb1EEEEEEEEEvNT_6ParamsE,@"STO_CUDA_ENTRY STV_DEFAULT"
_ZN7cutlass13device_kernelIN5flash11enable_sm90INS1_16FlashAttnFwdSm90INS1_25CollectiveMainloopFwdSm90ILi2EN4cute5tupleIJNS5_1CILi1EEES8_S8_EEENS6_IJNS7_ILi128EEENS7_ILi96EEENS7_ILi64EEEEEELi256ENS_10bfloat16_tEfNS_4arch4Sm90ELb1ELb0ELb0ELb1ELb0ELb0ELb1ELb1ELb0ELb1ELb0ELb0EEENS1_21CollectiveEpilogueFwdINS6_IJSA_NS7_ILi256EEESB_EEES9_SE_SG_Li256ELb1ELb1ELb0ELb0EEENS1_36VarlenDynamicPersistentTileSchedulerILi128ELi96ELi256ELi128ELb0ELb1ELb1ELb1ELb1ELb1EEEEEEEEEvNT_6ParamsE:
        /* <DEDUP_REMOVED lines=18> */
.L_x_5285:
[----:B------:R-:W-:Y:S05]  /*0120*/  BSYNC B0 ;  /* 0x0000000000007941 */ /* 0x000fea0003800000 */
.L_x_5284:
        /* <DEDUP_REMOVED lines=43> */
.L_x_5286:
        /* <DEDUP_REMOVED lines=22> */
.L_x_5287:
        /* <DEDUP_REMOVED lines=18> */
.L_x_5288:
        /* <DEDUP_REMOVED lines=22> */
.L_x_5289:
        /* <DEDUP_REMOVED lines=22> */
.L_x_5290:
        /* <DEDUP_REMOVED lines=9> */
.L_x_5292:
        /* <DEDUP_REMOVED lines=27> */
[----:B------:R-:W-:Y:S02]  /*0b60*/  LEA.HI R0, R3, R234, RZ, 0x4 ;  /* 0x000000ea03007211 */ /* 0x000fe400078f20ff */
[----:B------:R-:W-:Y:S02]  /*0b70*/  LOP3.LUT R225, R5, 0xffffff80, RZ, 0xc0, !PT ;  /* 0xffffff8005e17812 */ /* 0x000fe400078ec0ff */
[----:B------:R-:W-:Y:S02]  /*0b80*/  SHF.R.S32.HI R9, RZ, 0x4, R0 ;  /* 0x00000004ff097819 */ /* 0x000fe40000011400 */
[----:B------:R-:W-:Y:S01]  /*0b90*/  LOP3.LUT R7, R0, 0x3fffff0, RZ, 0xc0, !PT ;  /* 0x03fffff000077812 */ /* 0x000fe200078ec0ff */
[----:B------:R-:W-:Y:S01]  /*0ba0*/  IMAD.IADD R225, R234, 0x1, -R225 ;  /* 0x00000001eae17824 */ /* 0x000fe200078e0ae1 */
[----:B------:R-:W-:-:S02]  /*0bb0*/  LEA.HI R0, R0, R9, RZ, 0x1 ;  /* 0x0000000900007211 */ /* 0x000fc400078f08ff */
[----:B------:R-:W-:Y:S01]  /*0bc0*/  LEA.HI R10, R3, R234, RZ, 0x2 ;  /* 0x000000ea030a7211 */ /* 0x000fe200078f10ff */
[----:B------:R-:W-:Y:S01]  /*0bd0*/  IMAD.IADD R7, R234, 0x1, -R7 ;  /* 0x00000001ea077824 */ /* 0x000fe200078e0a07 */
[----:B------:R-:W-:Y:S02]  /*0be0*/  SHF.R.S32.HI R4, RZ, 0x1f, R225 ;  /* 0x0000001fff047819 */ /* 0x000fe400000114e1 */
[----:B------:R-:W-:Y:S02]  /*0bf0*/  LOP3.LUT R0, R0, 0x1ffffffe, RZ, 0xc0, !PT ;  /* 0x1ffffffe00007812 */ /* 0x000fe400078ec0ff */
[----:B------:R-:W-:Y:S02]  /*0c00*/  LEA.HI R6, R4, R225, RZ, 0x2 ;  /* 0x000000e104067211 */ /* 0x000fe400078f10ff */
[----:B------:R-:W-:Y:S01]  /*0c10*/  SHF.R.S32.HI R226, RZ, 0x7, R5 ;  /* 0x00000007ffe27819 */ /* 0x000fe20000011405 */
[----:B------:R-:W-:Y:S01]  /*0c20*/  IMAD.IADD R0, R9, 0x1, -R0 ;  /* 0x0000000109007824 */ /* 0x000fe200078e0a00 */
[----:B------:R-:W-:-:S02]  /*0c30*/  SHF.R.S32.HI R8, RZ, 0x2, R6 ;  /* 0x00000002ff087819 */ /* 0x000fc40000011406 */
[----:B------:R-:W-:Y:S02]  /*0c40*/  SHF.R.S32.HI R11, RZ, 0x1f, R6 ;  /* 0x0000001fff0b7819 */ /* 0x000fe40000011406 */
[----:B------:R-:W-:Y:S02]  /*0c50*/  LOP3.LUT R9, R10, 0xfffffffc, RZ, 0xc0, !PT ;  /* 0xfffffffc0a097812 */ /* 0x000fe400078ec0ff */
[----:B------:R-:W-:Y:S02]  /*0c60*/  LEA.HI R11, R11, R8, RZ, 0x3 ;  /* 0x000000080b0b7211 */ /* 0x000fe400078f18ff */
[----:B------:R-:W-:Y:S01]  /*0c70*/  LEA.HI R4, R4, R225, RZ, 0x5 ;  /* 0x000000e104047211 */ /* 0x000fe200078f28ff */
[----:B------:R-:W-:Y:S01]  /*0c80*/  IMAD.IADD R9, R234, 0x1, -R9 ;  /* 0x00000001ea097824 */ /* 0x000fe200078e0a09 */
[----:B------:R-:W-:Y:S02]  /*0c90*/  LOP3.LUT R11, R11, 0xfffffff8, RZ, 0xc0, !PT ;  /* 0xfffffff80b0b7812 */ /* 0x000fe400078ec0ff */
[----:B------:R-:W-:-:S02]  /*0ca0*/  LEA.HI R5, R5, R226, RZ, 0x1 ;  /* 0x000000e205057211 */ /* 0x000fc400078f08ff */
[----:B------:R-:W-:Y:S01]  /*0cb0*/  SHF.R.S32.HI R4, RZ, 0x5, R4 ;  /* 0x00000005ff047819 */ /* 0x000fe20000011404 */
[----:B------:R-:W-:Y:S01]  /*0cc0*/  IMAD.IADD R11, R8, 0x1, -R11 ;  /* 0x00000001080b7824 */ /* 0x000fe200078e0a0b */
[----:B------:R-:W-:Y:S02]  /*0cd0*/  LOP3.LUT R5, R5, 0x3fffffe, RZ, 0xc0, !PT ;  /* 0x03fffffe05057812 */ /* 0x000fe400078ec0ff */
[----:B------:R-:W-:Y:S01]  /*0ce0*/  LOP3.LUT R204, R6, 0x7ffffffc, RZ, 0xc0, !PT ;  /* 0x7ffffffc06cc7812 */ /* 0x000fe200078ec0ff */
[----:B------:R-:W-:Y:S02]  /*0cf0*/  IMAD R4, R4, 0x10, R11 ;  /* 0x0000001004047824 */ /* 0x000fe400078e020b */
[----:B------:R-:W-:Y:S02]  /*0d00*/  IMAD.IADD R5, R226, 0x1, -R5 ;  /* 0x00000001e2057824 */ /* 0x000fe400078e0a05 */
[----:B------:R-:W-:Y:S02]  /*0d10*/  IMAD.IADD R204, R225, 0x1, -R204 ;  /* 0x00000001e1cc7824 */ /* 0x000fe400078e0acc */
[----:B------:R-:W-:Y:S01]  /*0d20*/  IMAD R227, R5, 0x40, R4 ;  /* 0x0000004005e37824 */ /* 0x000fe200078e0204 */
[----:B--2---:R-:W-:-:S02]  /*0d30*/  R2UR UR4, R2 ;  /* 0x00000000020472ca */ /* 0x004fc400000e0000 */
[CC--:B------:R-:W-:Y:S02]  /*0d40*/  LEA.HI R2, R3.reuse, R234.reuse, RZ, 0x5 ;  /* 0x000000ea03027211 */ /* 0x0c0fe400078f28ff */
[----:B------:R-:W-:-:S03]  /*0d50*/  LEA.HI R3, R3, R234, RZ, 0x3 ;  /* 0x000000ea03037211 */ /* 0x000fc600078f18ff */
[----:B------:R-:W-:Y:S01]  /*0d60*/  IMAD.SHL.U32 R2, R2, 0x20, RZ ;  /* 0x0000002002027824 */ /* 0x000fe200078e00ff */
[----:B------:R-:W-:Y:S02]  /*0d70*/  LOP3.LUT R219, R3, 0xfffffff8, RZ, 0xc0, !PT ;  /* 0xfffffff803db7812 */ /* 0x000fe400078ec0ff */
[----:B------:R-:W-:Y:S02]  /*0d80*/  SHF.R.S32.HI R222, RZ, 0x3, R3 ;  /* 0x00000003ffde7819 */ /* 0x000fe40000011403 */
[----:B------:R-:W-:Y:S01]  /*0d90*/  LOP3.LUT R2, R2, 0xfffffc00, RZ, 0xc0, !PT ;  /* 0xfffffc0002027812 */ /* 0x000fe200078ec0ff */
[----:B------:R-:W-:Y:S01]  /*0da0*/  IMAD.IADD R219, R234, 0x1, -R219 ;  /* 0x00000001eadb7824 */ /* 0x000fe200078e0adb */
[----:B------:R-:W-:-:S03]  /*0db0*/  ULOP3.LUT UR4, UR4, 0x1, URZ, 0xfc, !UPT ;  /* 0x0000000104047892 */ /* 0x000fc6000f8efc3f */
[----:B------:R-:W-:Y:S01]  /*0dc0*/  IMAD R7, R7, 0x40, R2 ;  /* 0x0000004007077824 */ /* 0x000fe200078e0202 */
[----:B------:R-:W-:Y:S01]  /*0dd0*/  LEA.HI R2, R9, R9, RZ, 0x1 ;  /* 0x0000000909027211 */ /* 0x000fe200078f08ff */
[----:B------:R-:W-:Y:S02]  /*0de0*/  IMAD.SHL.U32 R200, R219, 0x8, RZ ;  /* 0x00000008dbc87824 */ /* 0x000fe400078e00ff */
[----:B------:R-:W-:Y:S01]  /*0df0*/  IMAD.U32 R229, RZ, RZ, UR4 ;  /* 0x00000004ffe57e24 */ /* 0x000fe2000f8e00ff */
[----:B------:R-:W-:Y:S01]  /*0e00*/  LOP3.LUT R2, R2, 0x1ffffffe, RZ, 0xc0, !PT ;  /* 0x1ffffffe02027812 */ /* 0x000fe200078ec0ff */
[C---:B------:R-:W-:Y:S01]  /*0e10*/  VIADD R206, R200.reuse, 0x40 ;  /* 0x00000040c8ce7836 */ /* 0x040fe20000000000 */
[----:B------:R-:W-:Y:S01]  /*0e20*/  UMOV UR4, URZ ;  /* 0x0000003f00047c82 */ /* 0x000fe20008000000 */
        /* <DEDUP_REMOVED lines=9> */
[----:B------:R-:W-:Y:S02]  /*0ec0*/  IMAD R203, R2, 0x8, R227 ;  /* 0x0000000802cb7824 */ /* 0x000fe400078e02e3 */
[----:B------:R-:W-:-:S07]  /*0ed0*/  IMAD.U32 R224, RZ, RZ, UR4 ;  /* 0x00000004ffe07e24 */ /* 0x000fce000f8e00ff */
.L_x_5347:
[----:B0-23--:R-:W0:Y:S01]  /*0ee0*/  LDC.64 R2, c[0x0][0xd88] ;  /* 0x00036200ff027b82 */ /* 0x00de220000000a00 */
[----:B------:R-:W-:Y:S01]  /*0ef0*/  ULDC.64 UR8, c[0x0][0xb20] ;  /* 0x0002c80000087ab9 */ /* 0x000fe20000000a00 */
[----:B------:R-:W-:Y:S01]  /*0f00*/  ULDC.64 UR10, c[0x0][0xb10] ;  /* 0x0002c400000a7ab9 */ /* 0x000fe20000000a00 */
[----:B0-----:R-:W-:-:S06]  /*0f10*/  IMAD.WIDE R2, R7, 0x4, R2 ;  /* 0x0000000407027825 */ /* 0x001fcc00078e0202 */
[----:B------:R-:W2:Y:S01]  /*0f20*/  LDG.E R2, desc[UR38][R2.64] ;  /* 0x0000002602027981 */ /* 0x000ea2000c1e1900 */
[----:B------:R-:W-:Y:S01]  /*0f30*/  UISETP.NE.U32.AND UP0, UPT, UR8, URZ, UPT ;  /* 0x0000003f0800728c */ /* 0x000fe2000bf05070 */
[----:B------:R-:W-:Y:S01]  /*0f40*/  IMAD.MOV.U32 R7, RZ, RZ, RZ ;  /* 0x000000ffff077224 */ /* 0x000fe200078e00ff */
[----:B------:R-:W-:Y:S02]  /*0f50*/  UISETP.NE.U32.AND UP1, UPT, UR10, URZ, UPT ;  /* 0x0000003f0a00728c */ /* 0x000fe4000bf25070 */
[----:B------:R-:W-:Y:S02]  /*0f60*/  UISETP.NE.AND.EX UP0, UPT, UR9, URZ, UPT, UP0 ;  /* 0x0000003f0900728c */ /* 0x000fe4000bf05300 */
[----:B------:R-:W-:-:S04]  /*0f70*/  UISETP.NE.AND.EX UP1, UPT, UR11, URZ, UPT, UP1 ;  /* 0x0000003f0b00728c */ /* 0x000fc8000bf25310 */
[----:B------:R-:W-:Y:S02]  /*0f80*/  PLOP3.LUT P0, PT, PT, PT, UP0, 0x80, 0x0 ;  /* 0x000000000000781c */ /* 0x000fe40003f0f008 */
[----:B------:R-:W-:Y:S02]  /*0f90*/  PLOP3.LUT P2, PT, PT, PT, UP1, 0x80, 0x0 ;  /* 0x000000000000781c */ /* 0x000fe40003f4f018 */
[----:B--2---:R-:W-:-:S13]  /*0fa0*/  R2UR UR4, R2 ;  /* 0x00000000020472ca */ /* 0x004fda00000e0000 */
[----:B------:R-:W-:Y:S02]  /*0fb0*/  USHF.R.S32.HI UR7, URZ, 0x1f, UR4 ;  /* 0x0000001f3f077899 */ /* 0x000fe40008011404 */
[----:B------:R-:W-:Y:S01]  /*0fc0*/  IMAD.U32 R220, RZ, RZ, UR4 ;  /* 0x00000004ffdc7e24 */ /* 0x000fe2000f8e00ff */
[----:B------:R-:W-:-:S04]  /*0fd0*/  @UP0 ULEA UR8, UP2, UR4, UR8, 0x2 ;  /* 0x0000000804080291 */ /* 0x000fc8000f84103f */
[----:B------:R-:W-:Y:S02]  /*0fe0*/  @UP0 ULEA.HI.X UR9, UR4, UR9, UR7, 0x2, UP2 ;  /* 0x0000000904090291 */ /* 0x000fe400090f1407 */
[----:B------:R-:W-:Y:S01]  /*0ff0*/  IMAD.U32 R223, RZ, RZ, UR7 ;  /* 0x00000007ffdf7e24 */ /* 0x000fe2000f8e00ff */
[----:B------:R-:W-:Y:S01]  /*1000*/  @UP1 ULEA UR10, UP0, UR4, UR10, 0x2 ;  /* 0x0000000a040a1291 */ /* 0x000fe2000f80103f */
[----:B------:R-:W-:-:S03]  /*1010*/  IMAD.U32 R2, RZ, RZ, UR8 ;  /* 0x00000008ff027e24 */ /* 0x000fc6000f8e00ff */
[----:B------:R-:W-:Y:S01]  /*1020*/  @UP1 ULEA.HI.X UR11, UR4, UR11, UR7, 0x2, UP0 ;  /* 0x0000000b040b1291 */ /* 0x000fe200080f1407 */
[----:B------:R-:W-:Y:S01]  /*1030*/  IMAD.U32 R3, RZ, RZ, UR9 ;  /* 0x00000009ff037e24 */ /* 0x000fe2000f8e00ff */
[----:B------:R-:W-:Y:S01]  /*1040*/  ULDC.64 UR8, c[0x0][0x418] ;  /* 0x0001060000087ab9 */ /* 0x000fe20000000a00 */
[----:B------:R-:W-:Y:S01]  /*1050*/  ULDC UR4, c[0x0][0x288] ;  /* 0x0000a20000047ab9 */ /* 0x000fe20000000800 */
[----:B------:R-:W-:Y:S01]  /*1060*/  IMAD.U32 R4, RZ, RZ, UR10 ;  /* 0x0000000aff047e24 */ /* 0x000fe2000f8e00ff */
[----:B------:R-:W-:Y:S01]  /*1070*/  ULDC UR7, c[0x0][0x2f0] ;  /* 0x0000bc0000077ab9 */ /* 0x000fe20000000800 */
[----:B------:R-:W-:Y:S01]  /*1080*/  IMAD.U32 R201, RZ, RZ, UR4 ;  /* 0x00000004ffc97e24 */ /* 0x000fe2000f8e00ff */
[----:B------:R0:W5:Y:S01]  /*1090*/  @P0 LDG.E R7, desc[UR38][R2.64] ;  /* 0x0000002602070981 */ /* 0x000162000c1e1900 */
[----:B------:R-:W-:Y:S01]  /*10a0*/  IMAD.U32 R5, RZ, RZ, UR11 ;  /* 0x0000000bff057e24 */ /* 0x000fe2000f8e00ff */
[----:B------:R-:W-:Y:S01]  /*10b0*/  UISETP.NE.U32.AND UP0, UPT, UR8, URZ, UPT ;  /* 0x0000003f0800728c */ /* 0x000fe2000bf05070 */
[----:B------:R-:W-:-:S03]  /*10c0*/  ULDC UR4, c[0x0][0x424] ;  /* 0x0001090000047ab9 */ /* 0x000fc60000000800 */
[----:B------:R0:W5:Y:S01]  /*10d0*/  @P2 LDG.E R201, desc[UR38][R4.64] ;  /* 0x0000002604c92981 */ /* 0x000162000c1e1900 */
[----:B------:R-:W-:Y:S01]  /*10e0*/  UISETP.NE.AND.EX UP0, UPT, UR9, URZ, UPT, UP0 ;  /* 0x0000003f0900728c */ /* 0x000fe2000bf05300 */
[----:B------:R-:W-:Y:S02]  /*10f0*/  IMAD.U32 R221, RZ, RZ, UR6 ;  /* 0x00000006ffdd7e24 */ /* 0x000fe4000f8e00ff */
[----:B------:R-:W-:Y:S01]  /*1100*/  ULDC.64 UR8, c[0x0][0xb18] ;  /* 0x0002c60000087ab9 */ /* 0x000fe20000000a00 */
[----:B------:R-:W-:Y:S01]  /*1110*/  USEL UR4, UR4, 0x1, UP0 ;  /* 0x0000000104047887 */ /* 0x000fe20008000000 */
[----:B------:R-:W-:-:S03]  /*1120*/  ISETP.NE.U32.AND P1, PT, RZ, UR8, PT ;  /* 0x00000008ff007c0c */ /* 0x000fc6000bf25070 */
[----:B------:R-:W-:Y:S01]  /*1130*/  UIMAD UR4, UR4, UR7, URZ ;  /* 0x00000007040472a4 */ /* 0x000fe2000f8e023f */
[----:B------:R-:W-:Y:S01]  /*1140*/  ISETP.NE.AND.EX P1, PT, RZ, UR9, PT, P1 ;  /* 0x00000009ff007c0c */ /* 0x000fe2000bf25310 */
[----:B01--4-:R-:W-:-:S12]  /*1150*/  @P2 BRA `(.L_x_5293) ;  /* 0x0000000000302947 */ /* 0x013fd80003800000 */
[----:B------:R-:W-:Y:S02]  /*1160*/  ULDC.64 UR6, c[0x0][0xaf8] ;  /* 0x0002be0000067ab9 */ /* 0x000fe40000000a00 */
[----:B------:R-:W-:-:S04]  /*1170*/  ISETP.NE.U32.AND P0, PT, RZ, UR6, PT ;  /* 0x00000006ff007c0c */ /* 0x000fc8000bf05070 */
[----:B------:R-:W-:-:S13]  /*1180*/  ISETP.NE.AND.EX P0, PT, RZ, UR7, PT, P0 ;  /* 0x00000007ff007c0c */ /* 0x000fda000bf05300 */
[----:B------:R-:W-:Y:S05]  /*1190*/  @!P0 BRA `(.L_x_5293) ;  /* 0x0000000000208947 */ /* 0x000fea0003800000 */
[----:B------:R-:W-:Y:S01]  /*11a0*/  R2UR UR10, R220 ;  /* 0x00000000dc0a72ca */ /* 0x000fe200000e0000 */
[----:B------:R-:W-:-:S12]  /*11b0*/  ULDC.64 UR6, c[0x0][0xaf8] ;  /* 0x0002be0000067ab9 */ /* 0x000fd80000000a00 */
[----:B------:R-:W-:-:S06]  /*11c0*/  UIMAD.WIDE UR6, UR10, 0x4, UR6 ;  /* 0x000000040a0678a5 */ /* 0x000fcc000f8e0206 */
[----:B------:R-:W-:Y:S02]  /*11d0*/  IMAD.U32 R2, RZ, RZ, UR6 ;  /* 0x00000006ff027e24 */ /* 0x000fe4000f8e00ff */
[----:B------:R-:W-:-:S05]  /*11e0*/  IMAD.U32 R3, RZ, RZ, UR7 ;  /* 0x00000007ff037e24 */ /* 0x000fca000f8e00ff */
[----:B-----5:R-:W2:Y:S04]  /*11f0*/  LDG.E R201, desc[UR38][R2.64] ;  /* 0x0000002602c97981 */ /* 0x020ea8000c1e1900 */
[----:B------:R-:W2:Y:S02]  /*1200*/  LDG.E R0, desc[UR38][R2.64+0x4] ;  /* 0x0000042602007981 */ /* 0x000ea4000c1e1900 */
[----:B--2---:R-:W-:-:S07]  /*1210*/  IMAD.IADD R201, R0, 0x1, -R201 ;  /* 0x0000000100c97824 */ /* 0x004fce00078e0ac9 */
.L_x_5293:
[----:B------:R-:W-:Y:S01]  /*1220*/  IMAD.U32 R202, RZ, RZ, UR4 ;  /* 0x00000004ffca7e24 */ /* 0x000fe2000f8e00ff */
[----:B------:R-:W-:Y:S06]  /*1230*/  @!P1 BRA `(.L_x_5294) ;  /* 0x0000000000209947 */ /* 0x000fec0003800000 */
[----:B------:R-:W-:Y:S02]  /*1240*/  R2UR UR6, R220 ;  /* 0x00000000dc0672ca */ /* 0x000fe400000e0000 */
[----:B------:R-:W-:-:S11]  /*1250*/  R2UR UR7, R223 ;  /* 0x00000000df0772ca */ /* 0x000fd600000e0000 */
[----:B------:R-:W-:-:S04]  /*1260*/  ULEA UR4, UP0, UR6, UR8, 0x2 ;  /* 0x0000000806047291 */ /* 0x000fc8000f80103f */
[----:B------:R-:W-:Y:S02]  /*1270*/  ULEA.HI.X UR6, UR6, UR9, UR7, 0x2, UP0 ;  /* 0x0000000906067291 */ /* 0x000fe400080f1407 */
[----:B------:R-:W-:-:S04]  /*1280*/  IMAD.U32 R2, RZ, RZ, UR4 ;  /* 0x00000004ff027e24 */ /* 0x000fc8000f8e00ff */
[----:B------:R-:W-:-:S05]  /*1290*/  IMAD.U32 R3, RZ, RZ, UR6 ;  /* 0x00000006ff037e24 */ /* 0x000fca000f8e00ff */
[----:B------:R0:W5:Y:S01]  /*12a0*/  LDG.E R202, desc[UR38][R2.64] ;  /* 0x0000002602ca7981 */ /* 0x000162000c1e1900 */
[----:B------:R-:W-:Y:S05]  /*12b0*/  BRA `(.L_x_5295) ;  /* 0x0000000000307947 */ /* 0x000fea0003800000 */
.L_x_5294:
        /* <DEDUP_REMOVED lines=9> */
[----:B------:R-:W2:Y:S04]  /*1350*/  LDG.E R202, desc[UR38][R2.64] ;  /* 0x0000002602ca7981 */ /* 0x000ea8000c1e1900 */
[----:B------:R-:W2:Y:S02]  /*1360*/  LDG.E R5, desc[UR38][R2.64+0x4] ;  /* 0x0000042602057981 */ /* 0x000ea4000c1e1900 */
[----:B--2---:R-:W-:-:S07]  /*1370*/  IMAD.IADD R202, R5, 0x1, -R202 ;  /* 0x0000000105ca7824 */ /* 0x004fce00078e0aca */
.L_x_5295:
[----:B------:R-:W1:Y:S01]  /*1380*/  LDC R0, c[0x0][0x448] ;  /* 0x00011200ff007b82 */ /* 0x000e620000000800 */
[----:B------:R-:W-:Y:S01]  /*1390*/  USHF.L.U32 UR60, UR5, 0x7, URZ ;  /* 0x00000007053c7899 */ /* 0x000fe2000800063f */
[----:B-----5:R-:W-:Y:S01]  /*13a0*/  IMAD.IADD R202, R202, 0x1, -R7 ;  /* 0x00000001caca7824 */ /* 0x020fe200078e0a07 */
[----:B------:R-:W-:Y:S01]  /*13b0*/  CS2R R148, SRZ ;  /* 0x0000000000947805 */ /* 0x000fe2000001ff00 */
[----:B------:R-:W-:Y:S01]  /*13c0*/  IMAD.MOV.U32 R150, RZ, RZ, RZ ;  /* 0x000000ffff967224 */ /* 0x000fe200078e00ff */
[----:B------:R-:W-:Y:S01]  /*13d0*/  UIADD3 UR4, UR60, 0x7f, URZ ;  /* 0x0000007f3c047890 */ /* 0x000fe2000fffe03f */
[----:B------:R-:W-:Y:S02]  /*13e0*/  CS2R R146, SRZ ;  /* 0x0000000000927805 */ /* 0x000fe4000001ff00 */
[----:B0-----:R-:W-:Y:S02]  /*13f0*/  IADD3 R3, R202, 0x60, -R201 ;  /* 0x00000060ca037810 */ /* 0x001fe40007ffe8c9 */
        /* <DEDUP_REMOVED lines=16> */
[----:B-1----:R-:W-:Y:S01]  /*1500*/  ISETP.NE.AND P0, PT, R0, 0x1, PT ;  /* 0x000000010000780c */ /* 0x002fe20003f05270 */
[----:B------:R-:W-:Y:S01]  /*1510*/  IMAD.U32 R0, RZ, RZ, UR4 ;  /* 0x00000004ff007e24 */ /* 0x000fe2000f8e00ff */
        /* <DEDUP_REMOVED lines=34> */
[----:B------:R-:W-:Y:S01]  /*1740*/  CS2R R52, SRZ ;  /* 0x0000000000347805 */ /* 0x000fe2000001ff00 */
[----:B0-----:R-:W-:Y:S01]  /*1750*/  @P0 IMAD.HI.U32 R2, R2, UR4, RZ ;  /* 0x0000000402020c27 */ /* 0x001fe2000f8e00ff */
        /* <DEDUP_REMOVED lines=8> */
[----:B------:R-:W-:Y:S01]  /*17e0*/  VIADD R2, R202, 0x5f ;  /* 0x0000005fca027836 */ /* 0x000fe20000000000 */
[----:B------:R-:W-:Y:S02]  /*17f0*/  PLOP3.LUT P0, PT, PT, PT, PT, 0x80, 0x0 ;  /* 0x000000000000781c */ /* 0x000fe40003f0f070 */
[----:B------:R-:W-:Y:S02]  /*1800*/  CS2R R36, SRZ ;  /* 0x0000000000247805 */ /* 0x000fe4000001ff00 */
[----:B------:R-:W-:Y:S01]  /*1810*/  CS2R R32, SRZ ;  /* 0x0000000000207805 */ /* 0x000fe2000001ff00 */
[----:B------:R-:W-:Y:S01]  /*1820*/  IMAD.IADD R0, R3, 0x1, R0 ;  /* 0x0000000103007824 */ /* 0x000fe200078e0200 */
[----:B------:R-:W-:Y:S01]  /*1830*/  CS2R R26, SRZ ;  /* 0x00000000001a7805 */ /* 0x000fe2000001ff00 */
[----:B------:R-:W-:Y:S01]  /*1840*/  IMAD.HI R2, R2, 0x2aaaaaab, RZ ;  /* 0x2aaaaaab02027827 */ /* 0x000fe200078e02ff */
[----:B------:R-:W-:-:S02]  /*1850*/  CS2R R28, SRZ ;  /* 0x00000000001c7805 */ /* 0x000fc4000001ff00 */
[----:B------:R-:W-:Y:S01]  /*1860*/  CS2R R24, SRZ ;  /* 0x0000000000187805 */ /* 0x000fe2000001ff00 */
[----:B------:R-:W-:Y:S01]  /*1870*/  IMAD.HI R0, R0, 0x2aaaaaab, RZ ;  /* 0x2aaaaaab00007827 */ /* 0x000fe200078e02ff */
[----:B------:R-:W-:-:S03]  /*1880*/  SHF.R.U32.HI R3, RZ, 0x1f, R2 ;  /* 0x0000001fff037819 */ /* 0x000fc60000011602 */
[----:B------:R-:W-:Y:S01]  /*1890*/  IMAD.MOV.U32 R10, RZ, RZ, RZ ;  /* 0x000000ffff0a7224 */ /* 0x000fe200078e00ff */
[----:B------:R-:W-:Y:S02]  /*18a0*/  SHF.R.U32.HI R5, RZ, 0x1f, R0 ;  /* 0x0000001fff057819 */ /* 0x000fe40000011600 */
[----:B------:R-:W-:Y:S02]  /*18b0*/  LEA.HI.SX32 R156, R2, R3, 0x1c ;  /* 0x00000003029c7211 */ /* 0x000fe400078fe2ff */
[----:B------:R-:W-:Y:S02]  /*18c0*/  CS2R R2, SRZ ;  /* 0x0000000000027805 */ /* 0x000fe4000001ff00 */
[----:B------:R-:W-:Y:S01]  /*18d0*/  LEA.HI.SX32 R5, R0, R5, 0x1c ;  /* 0x0000000500057211 */ /* 0x000fe200078fe2ff */
[----:B------:R-:W-:-:S03]  /*18e0*/  IMAD.MOV.U32 R0, RZ, RZ, RZ ;  /* 0x000000ffff007224 */ /* 0x000fc600078e00ff */
[----:B------:R-:W-:-:S04]  /*18f0*/  VIMNMX R156, R156, R5, PT ;  /* 0x000000059c9c7248 */ /* 0x000fc80003fe0100 */
[----:B------:R-:W-:-:S13]  /*1900*/  ISETP.GE.AND P1, PT, R156, 0x1, PT ;  /* 0x000000019c00780c */ /* 0x000fda0003f26270 */
[----:B------:R-:W-:Y:S05]  /*1910*/  @!P1 BRA `(.L_x_5296) ;  /* 0x0000008000289947 */ /* 0x000fea0003800000 */
        /* <DEDUP_REMOVED lines=39> */
.L_x_5297:
        /* <DEDUP_REMOVED lines=14> */
.L_x_5478:
[----:B------:R-:W-:Y:S05]  /*1c70*/  WARPSYNC.ALL ;  /* 0x0000000000007948 */ /* 0x000fea0003800000 */
[----:B------:R-:W-:Y:S01]  /*1c80*/  R2UR UR4, R229 ;  /* 0x00000000e50472ca */ /* 0x000fe200000e0000 */
[----:B------:R1:W-:-:S12]  /*1c90*/  BAR.SYNC.DEFER_BLOCKING R213, 0x100 ;  /* 0x000400d50000751d */ /* 0x0003d80000010000 */
[----:B------:R-:W-:-:S05]  /*1ca0*/  IMAD.U32 R0, RZ, RZ, UR4 ;  /* 0x00000004ff007e24 */ /* 0x000fca000f8e00ff */
[----:B------:R-:W-:-:S13]  /*1cb0*/  ISETP.NE.AND P0, PT, R0, 0x3, PT ;  /* 0x000000030000780c */ /* 0x000fda0003f05270 */
[----:B-1----:R-:W-:Y:S05]  /*1cc0*/  @!P0 BRA `(.L_x_5299) ;  /* 0x0000000000048947 */ /* 0x002fea0003800000 */
[----:B------:R-:W-:Y:S01]  /*1cd0*/  BPT.TRAP 0x1 ;  /* 0x000000040000795c */ /* 0x000fe20000300000 */
.L_x_5299:
[----:B------:R-:W-:Y:S02]  /*1ce0*/  IMAD.U32 R3, RZ, RZ, UR37 ;  /* 0x00000025ff037e24 */ /* 0x000fe4000f8e00ff */
[----:B------:R-:W-:-:S03]  /*1cf0*/  IMAD.U32 R0, RZ, RZ, UR36 ;  /* 0x00000024ff007e24 */ /* 0x000fc6000f8e00ff */
[----:B------:R-:W-:Y:S01]  /*1d00*/  SHF.L.U32 R3, R3, 0x1f, RZ ;  /* 0x0000001f03037819 */ /* 0x000fe200000006ff */
[----:B------:R-:W-:-:S04]  /*1d10*/  IMAD R0, R0, 0x8, R5 ;  /* 0x0000000800007824 */ /* 0x000fc800078e0205 */
[----:B------:R1:W2:Y:S01]  /*1d20*/  SYNCS.PHASECHK.TRANS64.TRYWAIT P1, [R0+URZ+0x32430], R3 ;  /* 0x03243003000075a7 */ /* 0x0002a2000802017f */
[----:B------:R-:W-:Y:S05]  /*1d30*/  @!P0 BRA `(.L_x_5300) ;  /* 0x0000000000048947 */ /* 0x000fea0003800000 */
[----:B------:R-:W-:Y:S01]  /*1d40*/  BPT.TRAP 0x1 ;  /* 0x000000040000795c */ /* 0x000fe20000300000 */
.L_x_5300:
[----:B--2---:R-:W-:Y:S05]  /*1d50*/  @P1 BRA `(.L_x_5301) ;  /* 0x0000000000081947 */ /* 0x004fea0003800000 */
[----:B------:R-:W2:Y:S02]  /*1d60*/  SYNCS.PHASECHK.TRANS64.TRYWAIT P1, [R0+URZ+0x32430], R3 ;  /* 0x03243003000075a7 */ /* 0x000ea4000802017f */
[----:B--2---:R-:W-:Y:S05]  /*1d70*/  @!P1 BRA `(.L_x_5302) ;  /* 0x0000011c000c9947 */ /* 0x004fea0003800000 */
.L_x_5301:
        /* <DEDUP_REMOVED lines=48> */
.L_x_5479:
[----:B------:R-:W-:Y:S05]  /*2080*/  @!P0 BRA `(.L_x_5304) ;  /* 0x0000000000048947 */ /* 0x000fea0003800000 */
[----:B------:R-:W-:Y:S01]  /*2090*/  BPT.TRAP 0x1 ;  /* 0x000000040000795c */ /* 0x000fe20000300000 */
.L_x_5304:
[----:B------:R4:W0:Y:S01]  /*20a0*/  SYNCS.PHASECHK.TRANS64.TRYWAIT P1, [R0+URZ+0x32450], R3 ;  /* 0x03245003000075a7 */ /* 0x000822000802017f */
[----:B------:R-:W-:Y:S05]  /*20b0*/  @!P0 BRA `(.L_x_5305) ;  /* 0x0000000000048947 */ /* 0x000fea0003800000 */
[----:B------:R-:W-:Y:S01]  /*20c0*/  BPT.TRAP 0x1 ;  /* 0x000000040000795c */ /* 0x000fe20000300000 */
.L_x_5305:
[----:B0-----:R-:W-:Y:S05]  /*20d0*/  @P1 BRA `(.L_x_5306) ;  /* 0x0000000000081947 */ /* 0x001fea0003800000 */
[----:B------:R-:W0:Y:S02]  /*20e0*/  SYNCS.PHASECHK.TRANS64.TRYWAIT P1, [R0+URZ+0x32450], R3 ;  /* 0x03245003000075a7 */ /* 0x000e24000802017f */
[----:B0-----:R-:W-:Y:S05]  /*20f0*/  @!P1 BRA `(.L_x_5307) ;  /* 0x0000011800549947 */ /* 0x001fea0003800000 */
.L_x_5306:
        /* <DEDUP_REMOVED lines=18> */
[----:B------:R-:W5:Y:S01]  /*2220*/  S2R R74, SR_TID.X ;  /* 0x00000000004a7919 */ /* 0x000f620000002100 */
[----:B------:R-:W-:Y:S01]  /*2230*/  UMOV UR31, 0x40000040 ;  /* 0x40000040001f7882 */ /* 0x000fe20000000000 */
[----:B------:R-:W-:Y:S01]  /*2240*/  UMOV UR33, 0x40000040 ;  /* 0x4000004000217882 */ /* 0x000fe20000000000 */
[----:B------:R-:W-:-:S02]  /*2250*/  ULOP3.LUT UR6, UR4, 0x3fff, URZ, 0xc0, !UPT ;  /* 0x00003fff04067892 */ /* 0x000fc4000f8ec03f */
[----:B------:R-:W-:Y:S02]  /*2260*/  ULOP3.LUT UR4, UR40, 0x10000, URZ, 0xfc, !UPT ;  /* 0x0001000028047892 */ /* 0x000fe4000f8efc3f */
[----:B------:R-:W-:Y:S02]  /*2270*/  ULOP3.LUT UR7, UR6, 0x10000, URZ, 0xfc, !UPT ;  /* 0x0001000006077892 */ /* 0x000fe4000f8efc3f */
[----:B------:R-:W-:Y:S02]  /*2280*/  UIADD3 UR16, UR4, 0x404, URZ ;  /* 0x0000040404107890 */ /* 0x000fe4000fffe03f */
[----:B------:R-:W-:Y:S01]  /*2290*/  UIMAD UR5, UR36, 0xc00, UR7 ;  /* 0x00000c00240578a4 */ /* 0x000fe2000f8e0207 */
[----:B------:R-:W-:Y:S01]  /*22a0*/  UMOV UR8, UR4 ;  /* 0x0000000400087c82 */ /* 0x000fe20008000000 */
[----:B------:R-:W-:Y:S01]  /*22b0*/  UIADD3 UR20, UR4, 0x406, URZ ;  /* 0x0000040604147890 */ /* 0x000fe2000fffe03f */
[----:B------:R-:W-:Y:S01]  /*22c0*/  IMAD.U32 R10, RZ, RZ, UR8 ;  /* 0x00000008ff0a7e24 */ /* 0x000fe2000f8e00ff */
[----:B------:R-:W-:-:S03]  /*22d0*/  UIADD3 UR18, UR5, 0x304, URZ ;  /* 0x0000030405127890 */ /* 0x000fc6000fffe03f */
[----:B------:R-:W-:Y:S01]  /*22e0*/  UMOV UR10, UR5 ;  /* 0x00000005000a7c82 */ /* 0x000fe20008000000 */
[----:B------:R-:W-:Y:S01]  /*22f0*/  UIADD3 UR22, UR5, 0x306, URZ ;  /* 0x0000030605167890 */ /* 0x000fe2000fffe03f */
[----:B------:R-:W-:Y:S01]  /*2300*/  HGMMA.64x96x16.F32.BF16 R24, gdesc[UR8], R24, gsb0 ;  /* 0x01600000081879f0 */ /* 0x000fe20008001818 */
[----:B------:R-:W-:Y:S01]  /*2310*/  UIADD3 UR8, UR4, 0x2, URZ ;  /* 0x0000000204087890 */ /* 0x000fe2000fffe03f */
[----:B0-----:R-:W-:Y:S01]  /*2320*/  ISETP.NE.AND P1, PT, R12, 0x1, PT ;  /* 0x000000010c00780c */ /* 0x001fe20003f25270 */
[----:B------:R-:W-:Y:S01]  /*2330*/  UIADD3 UR9, UR5, 0x2, URZ ;  /* 0x0000000205097890 */ /* 0x000fe2000fffe03f */
[----:B------:R-:W-:Y:S01]  /*2340*/  VIADD R12, R203, UR60 ;  /* 0x0000003ccb0c7c36 */ /* 0x000fe20008000000 */
[----:B------:R-:W-:Y:S01]  /*2350*/  UIADD3 UR10, UR5, 0x300, URZ ;  /* 0x00000300050a7890 */ /* 0x000fe2000fffe03f */
[----:B------:R-:W-:Y:S02]  /*2360*/  UMOV UR11, 0x40000040 ;  /* 0x40000040000b7882 */ /* 0x000fe40000000000 */
[----:B------:R-:W-:Y:S01]  /*2370*/  UMOV UR12, UR8 ;  /* 0x00000008000c7c82 */ /* 0x000fe20008000000 */
[----:B------:R-:W-:Y:S01]  /*2380*/  UIADD3 UR8, UR4, 0x4, URZ ;  /* 0x0000000404087890 */ /* 0x000fe2000fffe03f */
[----:B------:R-:W-:Y:S01]  /*2390*/  IMAD.U32 R8, RZ, RZ, UR12 ;  /* 0x0000000cff087e24 */ /* 0x000fe2000f8e00ff */
[----:B------:R-:W-:Y:S01]  /*23a0*/  UMOV UR14, UR9 ;  /* 0x00000009000e7c82 */ /* 0x000fe20008000000 */
[----:B------:R-:W-:-:S02]  /*23b0*/  UIADD3 UR9, UR5, 0x4, URZ ;  /* 0x0000000405097890 */ /* 0x000fc4000fffe03f */
[----:B------:R-:W-:Y:S01]  /*23c0*/  UIADD3 UR24, UR4, 0x800, URZ ;  /* 0x0000080004187890 */ /* 0x000fe2000fffe03f */
[----:B------:R-:W0:Y:S01]  /*23d0*/  @P1 LDC R13, c[0x0][0x44c] ;  /* 0x00011300ff0d1b82 */ /* 0x000e220000000800 */
[----:B------:R-:W-:Y:S02]  /*23e0*/  UIADD3 UR26, UR5, 0x600, URZ ;  /* 0x00000600051a7890 */ /* 0x000fe4000fffe03f */
[----:B------:R-:W-:Y:S02]  /*23f0*/  UIADD3 UR28, UR4, 0x802, URZ ;  /* 0x00000802041c7890 */ /* 0x000fe4000fffe03f */
[----:B------:R-:W-:Y:S02]  /*2400*/  UIADD3 UR30, UR5, 0x602, URZ ;  /* 0x00000602051e7890 */ /* 0x000fe4000fffe03f */
[----:B------:R-:W-:Y:S01]  /*2410*/  UIADD3 UR32, UR4, 0x804, URZ ;  /* 0x0000080404207890 */ /* 0x000fe2000fffe03f */
[----:B------:R-:W1:Y:S01]  /*2420*/  @P1 LDC R20, c[0x0][0x450] ;  /* 0x00011400ff141b82 */ /* 0x000e620000000800 */
[----:B------:R-:W-:Y:S01]  /*2430*/  UIADD3 UR34, UR5, 0x604, URZ ;  /* 0x0000060405227890 */ /* 0x000fe2000fffe03f */
        /* <DEDUP_REMOVED lines=9> */
[----:B------:R-:W-:Y:S01]  /*24d0*/  UIADD3 UR48, UR4, 0xc02, URZ ;  /* 0x00000c0204307890 */ /* 0x000fe2000fffe03f */
[----:B0-----:R-:W-:Y:S01]  /*24e0*/  @P1 IMAD.HI.U32 R13, R12, R13, RZ ;  /* 0x0000000d0c0d1227 */ /* 0x001fe200078e00ff */
[----:B------:R-:W-:Y:S01]  /*24f0*/  UIADD3 UR50, UR5, 0x902, URZ ;  /* 0x0000090205327890 */ /* 0x000fe2000fffe03f */
[----:B------:R-:W-:Y:S01]  /*2500*/  UMOV UR49, 0x40000040 ;  /* 0x4000004000317882 */ /* 0x000fe20000000000 */
[----:B------:R-:W-:Y:S01]  /*2510*/  UMOV UR51, 0x40000040 ;  /* 0x4000004000337882 */ /* 0x000fe20000000000 */
[----:B------:R-:W-:-:S02]  /*2520*/  UIADD3 UR52, UR4, 0xc04, URZ ;  /* 0x00000c0404347890 */ /* 0x000fc4000fffe03f */
[----:B------:R-:W-:Y:S01]  /*2530*/  UIADD3 UR54, UR5, 0x904, URZ ;  /* 0x0000090405367890 */ /* 0x000fe2000fffe03f */
[----:B-1----:R-:W-:Y:S01]  /*2540*/  @P1 SHF.R.U32.HI R12, RZ, R20, R13 ;  /* 0x00000014ff0c1219 */ /* 0x002fe2000001160d */
[----:B------:R-:W-:Y:S01]  /*2550*/  UMOV UR53, 0x40000040 ;  /* 0x4000004000357882 */ /* 0x000fe20000000000 */
[----:B------:R-:W-:Y:S01]  /*2560*/  UMOV UR55, 0x40000040 ;  /* 0x4000004000377882 */ /* 0x000fe20000000000 */
[----:B------:R-:W-:Y:S01]  /*2570*/  UMOV UR57, 0x40000040 ;  /* 0x4000004000397882 */ /* 0x000fe20000000000 */
[----:B------:R-:W-:Y:S01]  /*2580*/  UMOV UR59, 0x40000040 ;  /* 0x40000040003b7882 */ /* 0x000fe20000000000 */
[----:B------:R-:W0:Y:S01]  /*2590*/  SHFL.IDX PT, R21, R12, RZ, 0x1c1f ;  /* 0x001c1fff0c157589 */ /* 0x000e2200000e0000 */
[----:B------:R-:W-:Y:S01]  /*25a0*/  IMAD R13, R156, -0x60, R202 ;  /* 0xffffffa09c0d7824 */ /* 0x000fe200078e02ca */
[----:B------:R-:W-:Y:S01]  /*25b0*/  ULOP3.LUT UR6, UR6, 0x3000000, URZ, 0xfc, !UPT ;  /* 0x0300000006067892 */ /* 0x000fe2000f8efc3f */
[----:B--2-4-:R-:W-:Y:S01]  /*25c0*/  IMAD.U32 R3, RZ, RZ, UR57 ;  /* 0x00000039ff037e24 */ /* 0x014fe2000f8e00ff */
[----:B------:R-:W1:Y:S01]  /*25d0*/  SHFL.IDX PT, R72, R12, 0x1, 0x1c1f ;  /* 0x003c1f000c487f89 */ /* 0x000e6200000e0000 */
[----:B------:R-:W-:-:S04]  /*25e0*/  VIADD R13, R13, 0x60 ;  /* 0x000000600d0d7836 */ /* 0x000fc80000000000 */
[----:B------:R-:W-:-:S05]  /*25f0*/  IMAD R20, R204, -0x2, R13 ;  /* 0xfffffffecc147824 */ /* 0x000fca00078e020d */
[----:B------:R-:W-:-:S04]  /*2600*/  IADD3 R13, -R201, 0x1, R20 ;  /* 0x00000001c90d7810 */ /* 0x000fc80007ffe114 */
[----:B0-----:R-:W-:-:S04]  /*2610*/  VIADDMNMX R21, R21, R13, R20, PT ;  /* 0x0000000d15157246 */ /* 0x001fc80003800114 */
[C---:B------:R-:W-:Y:S02]  /*2620*/  ISETP.GT.AND P6, PT, R21.reuse, RZ, PT ;  /* 0x000000ff1500720c */ /* 0x040fe40003fc4270 */
[C---:B------:R-:W-:Y:S02]  /*2630*/  ISETP.GT.AND P5, PT, R21.reuse, 0x1, PT ;  /* 0x000000011500780c */ /* 0x040fe40003fa4270 */
[C---:B------:R-:W-:Y:S02]  /*2640*/  ISETP.GT.AND P3, PT, R21.reuse, 0x10, PT ;  /* 0x000000101500780c */ /* 0x040fe40003f64270 */
[C---:B------:R-:W-:Y:S02]  /*2650*/  ISETP.GT.AND P4, PT, R21.reuse, 0x8, PT ;  /* 0x000000081500780c */ /* 0x040fe40003f84270 */
[----:B------:R-:W-:Y:S02]  /*2660*/  ISETP.GT.AND P2, PT, R21, 0x9, PT ;  /* 0x000000091500780c */ /* 0x000fe40003f44270 */
[----:B-1----:R-:W-:Y:S01]  /*2670*/  VIADDMNMX R72, R72, R13, R20, PT ;  /* 0x0000000d48487246 */ /* 0x002fe20003800114 */
        /* <DEDUP_REMOVED lines=78> */
[----:B------:R-:W-:-:S02]  /*2b60*/  ISETP.GT.AND P5, PT, R21, 0x18, PT ;  /* 0x000000181500780c */ /* 0x000fc40003fa4270 */
[----:B------:R-:W-:Y:S02]  /*2b70*/  FSEL R157, R32, -INF , P3 ;  /* 0xff800000209d7808 */ /* 0x000fe40001800000 */
[----:B------:R-:W-:Y:S02]  /*2b80*/  FSEL R161, R33, -INF , P6 ;  /* 0xff80000021a17808 */ /* 0x000fe40003000000 */
[C---:B------:R-:W-:Y:S02]  /*2b90*/  ISETP.GT.AND P3, PT, R21.reuse, 0x21, PT ;  /* 0x000000211500780c */ /* 0x040fe40003f64270 */
[C---:B------:R-:W-:Y:S02]  /*2ba0*/  ISETP.GT.AND P6, PT, R21.reuse, 0x28, PT ;  /* 0x000000281500780c */ /* 0x040fe40003fc4270 */
[----:B------:R-:W-:Y:S02]  /*2bb0*/  FSEL R75, R28, -INF , P4 ;  /* 0xff8000001c4b7808 */ /* 0x000fe40002000000 */
[----:B------:R-:W-:-:S02]  /*2bc0*/  ISETP.GT.AND P4, PT, R21, 0x19, PT ;  /* 0x000000191500780c */ /* 0x000fc40003f84270 */
[----:B------:R-:W-:Y:S02]  /*2bd0*/  FSEL R166, R36, -INF , P5 ;  /* 0xff80000024a67808 */ /* 0x000fe40002800000 */
[----:B------:R-:W-:Y:S02]  /*2be0*/  ISETP.GT.AND P5, PT, R21, 0x29, PT ;  /* 0x000000291500780c */ /* 0x000fe40003fa4270 */
[----:B------:R-:W-:Y:S02]  /*2bf0*/  FSEL R162, R41, -INF , P3 ;  /* 0xff80000029a27808 */ /* 0x000fe40001800000 */
[----:B------:R-:W-:Y:S02]  /*2c00*/  FSEL R170, R44, -INF , P6 ;  /* 0xff8000002caa7808 */ /* 0x000fe40003000000 */
[C---:B------:R-:W-:Y:S02]  /*2c10*/  ISETP.GT.AND P3, PT, R21.reuse, 0x38, PT ;  /* 0x000000381500780c */ /* 0x040fe40003f64270 */
[----:B------:R-:W-:-:S02]  /*2c20*/  ISETP.GT.AND P6, PT, R21, 0x39, PT ;  /* 0x000000391500780c */ /* 0x000fc40003fc4270 */
[----:B------:R-:W-:Y:S02]  /*2c30*/  FSEL R171, R37, -INF , P4 ;  /* 0xff80000025ab7808 */ /* 0x000fe40002000000 */
[----:B------:R-:W-:Y:S02]  /*2c40*/  ISETP.GT.AND P4, PT, R21, 0x30, PT ;  /* 0x000000301500780c */ /* 0x000fe40003f84270 */
[----:B------:R-:W-:Y:S02]  /*2c50*/  FSEL R174, R45, -INF , P5 ;  /* 0xff8000002dae7808 */ /* 0x000fe40002800000 */
        /* <DEDUP_REMOVED lines=8> */
[----:B------:R-:W-:-:S02]  /*2ce0*/  ISETP.GT.AND P4, PT, R21, 0x41, PT ;  /* 0x000000411500780c */ /* 0x000fc40003f84270 */
[----:B------:R-:W-:Y:S02]  /*2cf0*/  FSEL R160, R56, -INF , P5 ;  /* 0xff80000038a07808 */ /* 0x000fe40002800000 */
[----:B------:R-:W-:Y:S02]  /*2d00*/  FMNMX.FTZ R20, R75, R12, !PT ;  /* 0x0000000c4b147209 */ /* 0x000fe40007810000 */
[C---:B------:R-:W-:Y:S02]  /*2d10*/  ISETP.GT.AND P2, PT, R21.reuse, 0x20, PT ;  /* 0x000000201500780c */ /* 0x040fe40003f44270 */
[----:B------:R-:W-:Y:S02]  /*2d20*/  ISETP.GT.AND P5, PT, R21, 0x51, PT ;  /* 0x000000511500780c */ /* 0x000fe40003fa4270 */
[----:B------:R-:W-:Y:S02]  /*2d30*/  FSEL R173, R61, -INF , P3 ;  /* 0xff8000003dad7808 */ /* 0x000fe40001800000 */
[----:B------:R-:W-:-:S02]  /*2d40*/  FSEL R12, R64, -INF , P6 ;  /* 0xff800000400c7808 */ /* 0x000fc40003000000 */
[C---:B------:R-:W-:Y:S02]  /*2d50*/  ISETP.GT.AND P3, PT, R72.reuse, RZ, PT ;  /* 0x000000ff4800720c */ /* 0x040fe40003f64270 */
[----:B------:R-:W-:Y:S02]  /*2d60*/  ISETP.GT.AND P6, PT, R72, 0x1, PT ;  /* 0x000000014800780c */ /* 0x000fe40003fc4270 */
[----:B------:R-:W-:Y:S02]  /*2d70*/  FSEL R164, R57, -INF , P4 ;  /* 0xff80000039a47808 */ /* 0x000fe40002000000 */
[----:B------:R-:W-:Y:S02]  /*2d80*/  FSEL R158, R40, -INF , P2 ;  /* 0xff800000289e7808 */ /* 0x000fe40001000000 */
[----:B------:R-:W-:Y:S02]  /*2d90*/  ISETP.GT.AND P4, PT, R21, 0x58, PT ;  /* 0x000000581500780c */ /* 0x000fe40003f84270 */
[----:B------:R-:W-:-:S02]  /*2da0*/  FSEL R165, R65, -INF , P5 ;  /* 0xff80000041a57808 */ /* 0x000fc40002800000 */
[----:B------:R-:W-:Y:S02]  /*2db0*/  ISETP.GT.AND P2, PT, R21, 0x31, PT ;  /* 0x000000311500780c */ /* 0x000fe40003f44270 */
[----:B------:R-:W-:Y:S02]  /*2dc0*/  ISETP.GT.AND P5, PT, R72, 0x8, PT ;  /* 0x000000084800780c */ /* 0x000fe40003fa4270 */
[----:B------:R-:W-:Y:S02]  /*2dd0*/  FSEL R26, R26, -INF , P3 ;  /* 0xff8000001a1a7808 */ /* 0x000fe40001800000 */
[----:B------:R-:W-:Y:S02]  /*2de0*/  FSEL R24, R27, -INF , P6 ;  /* 0xff8000001b187808 */ /* 0x000fe40003000000 */
[----:B------:R-:W-:Y:S02]  /*2df0*/  FMNMX.FTZ R20, R29, R20, !PT ;  /* 0x000000141d147209 */ /* 0x000fe40007810000 */
[----:B------:R-:W-:-:S02]  /*2e00*/  FSEL R169, R68, -INF , P4 ;  /* 0xff80000044a97808 */ /* 0x000fc40002000000 */
[----:B------:R-:W-:Y:S02]  /*2e10*/  FSEL R163, R49, -INF , P2 ;  /* 0xff80000031a37808 */ /* 0x000fe40001000000 */
[----:B------:R-:W-:Y:S02]  /*2e20*/  ISETP.GT.AND P4, PT, R72, 0x9, PT ;  /* 0x000000094800780c */ /* 0x000fe40003f84270 */
[----:B------:R-:W-:Y:S02]  /*2e30*/  FSEL R30, R30, -INF , P5 ;  /* 0xff8000001e1e7808 */ /* 0x000fe40002800000 */
[----:B------:R-:W-:Y:S02]  /*2e40*/  FMNMX.FTZ R13, R26, R24, !PT ;  /* 0x000000181a0d7209 */ /* 0x000fe40007810000 */
[----:B------:R-:W-:Y:S02]  /*2e50*/  ISETP.GT.AND P2, PT, R21, 0x48, PT ;  /* 0x000000481500780c */ /* 0x000fe40003f44270 */
[----:B------:R-:W-:-:S02]  /*2e60*/  FMNMX.FTZ R20, R157, R20, !PT ;  /* 0x000000149d147209 */ /* 0x000fc40007810000 */
[----:B------:R-:W-:Y:S02]  /*2e70*/  ISETP.GT.AND P3, PT, R72, 0x10, PT ;  /* 0x000000104800780c */ /* 0x000fe40003f64270 */
[----:B------:R-:W-:Y:S02]  /*2e80*/  FSEL R28, R31, -INF , P4 ;  /* 0xff8000001f1c7808 */ /* 0x000fe40002000000 */
[----:B------:R-:W-:Y:S02]  /*2e90*/  FMNMX.FTZ R13, R30, R13, !PT ;  /* 0x0000000d1e0d7209 */ /* 0x000fe40007810000 */
[----:B------:R-:W-:Y:S02]  /*2ea0*/  FSEL R168, R60, -INF , P2 ;  /* 0xff8000003ca87808 */ /* 0x000fe40001000000 */
[----:B------:R-:W-:Y:S02]  /*2eb0*/  ISETP.GT.AND P2, PT, R21, 0x59, PT ;  /* 0x000000591500780c */ /* 0x000fe40003f44270 */
        /* <DEDUP_REMOVED lines=98> */
[----:B-----5:R-:W-:Y:S01]  /*34e0*/  LOP3.LUT P2, RZ, R74, 0x7f, RZ, 0xc0, !PT ;  /* 0x0000007f4aff7812 */ /* 0x020fe2000784c0ff */
        /* <DEDUP_REMOVED lines=94> */
[----:B------:R-:W1:Y:S08]  /*3ad0*/  MUFU.EX2 R163, R163 ;  /* 0x000000a300a37308 */ /* 0x000e700000000800 */
        /* <DEDUP_REMOVED lines=39> */
[----:B------:R-:W0:Y:S03]  /*3d50*/  MUFU.EX2 R196, R196 ;  /* 0x000000c400c47308 */ /* 0x000e260000000800 */
[----:B------:R-:W-:Y:S01]  /*3d60*/  FADD.FTZ R171, R170, R171 ;  /* 0x000000abaaab7221 */ /* 0x000fe20000010000 */
        /* <DEDUP_REMOVED lines=11> */
[C---:B------:R-:W-:Y:S02]  /*3e20*/  FADD.FTZ R174, R163.reuse, R174 ;  /* 0x000000aea3ae7221 */ /* 0x040fe40000010000 */
[----:B------:R-:W-:Y:S02]  /*3e30*/  FADD.FTZ R189, R178, R189 ;  /* 0x000000bdb2bd7221 */ /* 0x000fe40000010000 */
[----:B------:R-:W-:Y:S01]  /*3e40*/  HGMMA.64x256x16.F32.BF16 R24, R152, gdesc[UR8].tnspB, R24, gsb0 ;  /* 0x43e0000898187df0 */ /* 0x000fe20008001818 */
[----:B------:R-:W-:Y:S01]  /*3e50*/  UIADD3 UR10, UR4, 0x180, URZ ;  /* 0x00000180040a7890 */ /* 0x000fe2000fffe03f */
        /* <DEDUP_REMOVED lines=48> */
[----:B-1----:R-:W-:-:S04]  /*4160*/  @P1 SHF.R.U32.HI R152, RZ, R154, R153 ;  /* 0x0000009aff981219 */ /* 0x002fc80000011699 */
[----:B------:R-:W-:-:S05]  /*4170*/  IADD3 R152, R152, R202, -R201 ;  /* 0x000000ca98987210 */ /* 0x000fca0007ffe8c9 */
        /* <DEDUP_REMOVED lines=14> */
.L_x_5317:
[----:B------:R-:W-:-:S04]  /*4260*/  UIADD3 UR36, UR36, 0x1, URZ ;  /* 0x0000000124247890 */ /* 0x000fc8000fffe03f */
[----:B------:R-:W-:-:S04]  /*4270*/  UISETP.NE.AND UP0, UPT, UR36, 0x2, UPT ;  /* 0x000000022400788c */ /* 0x000fc8000bf05270 */
[----:B------:R-:W-:Y:S02]  /*4280*/  USEL UR4, URZ, 0x1, UP0 ;  /* 0x000000013f047887 */ /* 0x000fe40008000000 */
[----:B------:R-:W-:Y:S02]  /*4290*/  USEL UR36, UR36, URZ, UP0 ;  /* 0x0000003f24247287 */ /* 0x000fe40008000000 */
[----:B------:R-:W-:Y:S01]  /*42a0*/  ULOP3.LUT UR37, UR37, UR4, URZ, 0x3c, !UPT ;  /* 0x0000000425257292 */ /* 0x000fe2000f8e3c3f */
[----:B0-----:R-:W-:Y:S11]  /*42b0*/  @!P0 BRA `(.L_x_5309) ;  /* 0x0000000000048947 */ /* 0x001ff60003800000 */
[----:B------:R-:W-:Y:S01]  /*42c0*/  BPT.TRAP 0x1 ;  /* 0x000000040000795c */ /* 0x000fe20000300000 */
.L_x_5309:
        /* <DEDUP_REMOVED lines=9> */
.L_x_5310:
[----:B-1----:R-:W-:Y:S05]  /*4360*/  @P3 BRA `(.L_x_5311) ;  /* 0x0000000000083947 */ /* 0x002fea0003800000 */
[----:B------:R-:W1:Y:S02]  /*4370*/  SYNCS.PHASECHK.TRANS64.TRYWAIT P3, [UR4+0x32430], R13 ;  /* 0x0324300dff0075a7 */ /* 0x000e640008060144 */
[----:B-1----:R-:W-:Y:S05]  /*4380*/  @!P3 BRA `(.L_x_5312) ;  /* 0x000000f400c4b947 */ /* 0x002fea0003800000 */
.L_x_5311:
        /* <DEDUP_REMOVED lines=31> */
.L_x_5313:
[----:B------:R2:W3:Y:S01]  /*4580*/  SYNCS.PHASECHK.TRANS64.TRYWAIT P3, [UR4+0x32450], R13 ;  /* 0x0324500dff0075a7 */ /* 0x0004e20008060144 */
[----:B------:R-:W-:Y:S05]  /*4590*/  @!P0 BRA `(.L_x_5314) ;  /* 0x0000000000048947 */ /* 0x000fea0003800000 */
[----:B------:R-:W-:Y:S01]  /*45a0*/  BPT.TRAP 0x1 ;  /* 0x000000040000795c */ /* 0x000fe20000300000 */
.L_x_5314:
[----:B---3--:R-:W-:Y:S05]  /*45b0*/  @P3 BRA `(.L_x_5315) ;  /* 0x0000000000083947 */ /* 0x008fea0003800000 */
[----:B------:R-:W3:Y:S02]  /*45c0*/  SYNCS.PHASECHK.TRANS64.TRYWAIT P3, [UR4+0x32450], R13 ;  /* 0x0324500dff0075a7 */ /* 0x000ee40008060144 */
[----:B---3--:R-:W-:Y:S05]  /*45d0*/  @!P3 BRA `(.L_x_5316) ;  /* 0x000000f40048b947 */ /* 0x008fea0003800000 */
.L_x_5315:
        /* <DEDUP_REMOVED lines=13> */
[----:B------:R-:W-:Y:S01]  /*46b0*/  IMAD.MOV.U32 R214, RZ, RZ, -0x60 ;  /* 0xffffffa0ffd67424 */ /* 0x000fe200078e00ff */
        /* <DEDUP_REMOVED lines=10> */
[----:B------:R-:W2:Y:S01]  /*4760*/  S2R R217, SR_TID.X ;  /* 0x0000000000d97919 */ /* 0x000ea20000002100 */
[----:B------:R-:W-:Y:S01]  /*4770*/  UMOV UR27, 0x40000040 ;  /* 0x40000040001b7882 */ /* 0x000fe20000000000 */
[----:B------:R-:W-:Y:S01]  /*4780*/  UIADD3 UR30, UR5, 0x602, URZ ;  /* 0x00000602051e7890 */ /* 0x000fe2000fffe03f */
[----:B------:R-:W-:Y:S01]  /*4790*/  UMOV UR31, 0x40000040 ;  /* 0x40000040001f7882 */ /* 0x000fe20000000000 */
[----:B------:R-:W-:Y:S01]  /*47a0*/  UIADD3 UR34, UR5, 0x604, URZ ;  /* 0x0000060405227890 */ /* 0x000fe2000fffe03f */
[----:B-1----:R-:W-:Y:S01]  /*47b0*/  @P1 IMAD.HI.U32 R20, R21, R20, RZ ;  /* 0x0000001415141227 */ /* 0x002fe200078e00ff */
        /* <DEDUP_REMOVED lines=10> */
[----:B------:R-:W-:-:S04]  /*4860*/  IMAD R13, R207, R214, 0x1 ;  /* 0x00000001cf0d7424 */ /* 0x000fc800078e02d6 */
[----:B------:R-:W0:Y:S01]  /*4870*/  SHFL.IDX PT, R20, R21, RZ, 0x1c1f ;  /* 0x001c1fff15147589 */ /* 0x000e2200000e0000 */
[----:B------:R-:W-:-:S03]  /*4880*/  IMAD R13, R204, -0x2, R13 ;  /* 0xfffffffecc0d7824 */ /* 0x000fc600078e020d */
[----:B------:R-:W1:Y:S02]  /*4890*/  SHFL.IDX PT, R212, R21, 0x1, 0x1c1f ;  /* 0x003c1f0015d47f89 */ /* 0x000e6400000e0000 */
[----:B------:R-:W-:Y:S02]  /*48a0*/  IADD3 R13, -R201, R13, R202 ;  /* 0x0000000dc90d7210 */ /* 0x000fe40007ffe1ca */
[----:B--2---:R-:W-:-:S05]  /*48b0*/  SHF.R.U32.HI R217, RZ, 0x7, R217 ;  /* 0x00000007ffd97819 */ /* 0x004fca00000116d9 */
[----:B------:R-:W-:Y:S02]  /*48c0*/  VIADD R235, R217, 0x8 ;  /* 0x00000008d9eb7836 */ /* 0x000fe40000000000 */
[C---:B0-----:R-:W-:Y:S02]  /*48d0*/  IMAD.IADD R20, R13.reuse, 0x1, R20 ;  /* 0x000000010d147824 */ /* 0x041fe400078e0214 */
[----:B-1----:R-:W-:-:S03]  /*48e0*/  IMAD.IADD R13, R13, 0x1, R212 ;  /* 0x000000010d0d7824 */ /* 0x002fc600078e02d4 */
[C---:B------:R-:W-:Y:S02]  /*48f0*/  ISETP.GT.AND P6, PT, R20.reuse, RZ, PT ;  /* 0x000000ff1400720c */ /* 0x040fe40003fc4270 */
[C---:B------:R-:W-:Y:S02]  /*4900*/  ISETP.GT.AND P5, PT, R20.reuse, 0x1, PT ;  /* 0x000000011400780c */ /* 0x040fe40003fa4270 */
[C---:B------:R-:W-:Y:S02]  /*4910*/  ISETP.GT.AND P3, PT, R20.reuse, 0x8, PT ;  /* 0x000000081400780c */ /* 0x040fe40003f64270 */
[----:B------:R-:W-:Y:S01]  /*4920*/  ISETP.GT.AND P4, PT, R20, 0x9, PT ;  /* 0x000000091400780c */ /* 0x000fe20003f84270 */
        /* <DEDUP_REMOVED lines=215> */
[----:B------:R-:W-:Y:S01]  /*56a0*/  FSEL R153, R20, RZ, P4 ;  /* 0x000000ff14997208 */ /* 0x000fe20002000000 */
[--C-:B------:R-:W-:Y:S01]  /*56b0*/  FFMA.FTZ R156, R156, UR5, -R199.reuse ;  /* 0x000000059c9c7c23 */ /* 0x100fe200080108c7 */
[----:B------:R-:W-:Y:S01]  /*56c0*/  FSEL R216, R216, RZ, P4 ;  /* 0x000000ffd8d87208 */ /* 0x000fe20002000000 */
[----:B------:R0:W-:Y:S01]  /*56d0*/  MUFU.EX2 R158, R152 ;  /* 0x00000098009e7308 */ /* 0x0001e20000000800 */
[--C-:B------:R-:W-:Y:S01]  /*56e0*/  FFMA.FTZ R157, R157, UR5, -R199.reuse ;  /* 0x000000059d9d7c23 */ /* 0x100fe200080108c7 */
[--C-:B------:R-:W-:Y:S01]  /*56f0*/  FFMA.FTZ R160, R160, UR5, -R199.reuse ;  /* 0x00000005a0a07c23 */ /* 0x100fe200080108c7 */
[----:B------:R-:W-:Y:S01]  /*5700*/  FFMA.FTZ R161, R161, UR5, -R199 ;  /* 0x00000005a1a17c23 */ /* 0x000fe200080108c7 */
[--C-:B------:R-:W-:Y:S01]  /*5710*/  FFMA.FTZ R213, R154, UR5, -R216.reuse ;  /* 0x000000059ad57c23 */ /* 0x100fe200080108d8 */
[----:B------:R-:W-:Y:S01]  /*5720*/  FFMA.FTZ R154, R211, UR5, -R216 ;  /* 0x00000005d39a7c23 */ /* 0x000fe200080108d8 */
[----:B------:R-:W-:-:S02]  /*5730*/  IMAD.U32 R211, RZ, RZ, UR4 ;  /* 0x00000004ffd37e24 */ /* 0x000fc4000f8e00ff */
[--C-:B------:R-:W-:Y:S01]  /*5740*/  FFMA.FTZ R215, R21, UR5, -R216.reuse ;  /* 0x0000000515d77c23 */ /* 0x100fe200080108d8 */
[----:B------:R-:W-:Y:S01]  /*5750*/  FFMA.FTZ R214, R155, UR5, -R216 ;  /* 0x000000059bd67c23 */ /* 0x000fe200080108d8 */
[----:B0-----:R-:W-:Y:S01]  /*5760*/  FSEL R152, R13, RZ, P3 ;  /* 0x000000ff0d987208 */ /* 0x001fe20001800000 */
[----:B------:R-:W0:Y:S01]  /*5770*/  MUFU.EX2 R159, R159 ;  /* 0x0000009f009f7308 */ /* 0x000e220000000800 */
[----:B------:R-:W-:Y:S01]  /*5780*/  UIMAD UR4, UR36, 0xc00, UR6 ;  /* 0x00000c00240478a4 */ /* 0x000fe2000f8e0206 */
[--C-:B------:R-:W-:Y:S01]  /*5790*/  FFMA.FTZ R164, R164, UR5, -R199.reuse ;  /* 0x00000005a4a47c23 */ /* 0x100fe200080108c7 */
[----:B------:R-:W-:Y:S01]  /*57a0*/  FFMA.FTZ R165, R165, UR5, -R199 ;  /* 0x00000005a5a57c23 */ /* 0x000fe200080108c7 */
[----:B------:R-:W-:Y:S01]  /*57b0*/  FADD.FTZ R21, -R152, R209 ;  /* 0x000000d198157221 */ /* 0x000fe20000010100 */
[----:B------:R-:W-:Y:S01]  /*57c0*/  FADD.FTZ R152, -R153, R210 ;  /* 0x000000d299987221 */ /* 0x000fe20000010100 */
[----:B------:R-:W-:Y:S02]  /*57d0*/  @!P2 VIADD R153, R211, 0x32440 ;  /* 0x00032440d399a836 */ /* 0x000fe40000000000 */
[--C-:B------:R-:W-:Y:S01]  /*57e0*/  FFMA.FTZ R162, R162, UR5, -R216.reuse ;  /* 0x00000005a2a27c23 */ /* 0x100fe200080108d8 */
[----:B------:R-:W-:Y:S01]  /*57f0*/  FMUL.FTZ R210, R21, UR5 ;  /* 0x0000000515d27c20 */ /* 0x000fe20008410000 */
[----:B------:R-:W-:Y:S01]  /*5800*/  IADD3 R21, -R217, 0xb, RZ ;  /* 0x0000000bd9157810 */ /* 0x000fe20007ffe1ff */
[----:B------:R-:W-:Y:S01]  /*5810*/  FMUL.FTZ R217, R152, UR5 ;  /* 0x0000000598d97c20 */ /* 0x000fe20008410000 */
[----:B------:R-:W-:Y:S01]  /*5820*/  @!P2 PRMT R153, RZ, 0x654, R153 ;  /* 0x00000654ff99a816 */ /* 0x000fe20000000099 */
[----:B------:R-:W-:Y:S01]  /*5830*/  MUFU.EX2 R156, R156 ;  /* 0x0000009c009c7308 */ /* 0x000fe20000000800 */
[----:B------:R-:W-:Y:S01]  /*5840*/  UMOV UR10, UR4 ;  /* 0x00000004000a7c82 */ /* 0x000fe20008000000 */
[----:B------:R1:W-:Y:S06]  /*5850*/  BAR.ARV R21, 0x100 ;  /* 0x000400150000751d */ /* 0x0003ec0000002000 */
[----:B------:R2:W-:Y:S01]  /*5860*/  @!P2 SYNCS.ARRIVE.TRANS64.RED.A1T0 RZ, [R153+URZ], RZ ;  /* 0x000000ff99ffa9a7 */ /* 0x0005e2000810043f */
[----:B------:R-:W3:Y:S01]  /*5870*/  MUFU.EX2 R210, R210 ;  /* 0x000000d200d27308 */ /* 0x000ee20000000800 */
[----:B0-----:R-:W-:Y:S01]  /*5880*/  F2FP.BF16.F32.PACK_AB R152, R159, R158 ;  /* 0x0000009e9f98723e */ /* 0x001fe200000010ff */
[--C-:B------:R-:W-:Y:S01]  /*5890*/  FFMA.FTZ R163, R163, UR5, -R216.reuse ;  /* 0x00000005a3a37c23 */ /* 0x100fe200080108d8 */
        /* <DEDUP_REMOVED lines=13> */
[----:B------:R-:W4:Y:S01]  /*5970*/  MUFU.EX2 R157, R157 ;  /* 0x0000009d009d7308 */ /* 0x000f220000000800 */
        /* <DEDUP_REMOVED lines=31> */
[----:B------:R4:W3:Y:S01]  /*5b70*/  MUFU.EX2 R209, R154 ;  /* 0x0000009a00d17308 */ /* 0x0008e20000000800 */
        /* <DEDUP_REMOVED lines=100> */
[----:B----4-:R-:W-:Y:S01]  /*61c0*/  F2FP.BF16.F32.PACK_AB R154, R157, R156 ;  /* 0x0000009c9d9a723e */ /* 0x010fe200000010ff */
[----:B------:R-:W-:Y:S01]  /*61d0*/  MUFU.EX2 R160, R160 ;  /* 0x000000a000a07308 */ /* 0x000fe20000000800 */
[----:B--2---:R-:W-:Y:S01]  /*61e0*/  F2FP.BF16.F32.PACK_AB R153, R214, R213 ;  /* 0x000000d5d699723e */ /* 0x004fe200000010ff */
[--C-:B------:R-:W-:Y:S01]  /*61f0*/  FFMA.FTZ R180, R180, UR5, -R199.reuse ;  /* 0x00000005b4b47c23 */ /* 0x100fe200080108c7 */
[----:B---3--:R-:W-:Y:S01]  /*6200*/  F2FP.BF16.F32.PACK_AB R155, R209, R215 ;  /* 0x000000d7d19b723e */ /* 0x008fe200000010ff */
        /* <DEDUP_REMOVED lines=24> */
[----:B------:R-:W-:Y:S01]  /*6390*/  WARPGROUP.ARRIVE ;  /* 0x00000000000079c5 */ /* 0x000fe20000000000 */
[----:B------:R-:W-:Y:S01]  /*63a0*/  FFMA.FTZ R199, R212, UR5, -R216 ;  /* 0x00000005d4c77c23 */ /* 0x000fe200080108d8 */
[----:B------:R-:W-:Y:S01]  /*63b0*/  FFMA.FTZ R0, R210, R0, R158 ;  /* 0x00000000d2007223 */ /* 0x000fe2000001009e */
[----:B------:R-:W-:Y:S01]  /*63c0*/  FFMA.FTZ R213, R217, R12, R213 ;  /* 0x0000000cd9d57223 */ /* 0x000fe200000100d5 */
[----:B------:R-:W-:Y:S01]  /*63d0*/  ISETP.GT.AND P3, PT, R207, R208, PT ;  /* 0x000000d0cf00720c */ /* 0x000fe20003f64270 */
[----:B------:R-:W-:Y:S01]  /*63e0*/  @!P2 VIADD R211, R211, 0x32460 ;  /* 0x00032460d3d3a836 */ /* 0x000fe20000000000 */
[----:B------:R-:W-:Y:S01]  /*63f0*/  HGMMA.64x256x16.F32.BF16 R24, R152, gdesc[UR8].tnspB, R24, gsb0 ;  /* 0x43e0000898187df0 */ /* 0x000fe20008001818 */
[----:B------:R-:W-:Y:S01]  /*6400*/  MUFU.EX2 R162, R162 ;  /* 0x000000a200a27308 */ /* 0x000fe20000000800 */
[----:B------:R-:W-:Y:S01]  /*6410*/  UIADD3 UR10, UR4, 0x80, URZ ;  /* 0x00000080040a7890 */ /* 0x000fe2000fffe03f */
[----:B------:R-:W-:Y:S01]  /*6420*/  FADD.FTZ R159, R159, R0 ;  /* 0x000000009f9f7221 */ /* 0x000fe20000010000 */
[----:B------:R-:W-:Y:S01]  /*6430*/  UMOV UR11, 0x40000040 ;  /* 0x40000040000b7882 */ /* 0x000fe20000000000 */
[----:B------:R-:W-:Y:S01]  /*6440*/  FADD.FTZ R214, R214, R213 ;  /* 0x000000d5d6d67221 */ /* 0x000fe20000010000 */
[----:B------:R-:W-:Y:S01]  /*6450*/  @!P2 PRMT R211, RZ, 0x654, R211 ;  /* 0x00000654ffd3a816 */ /* 0x000fe200000000d3 */
[----:B------:R-:W-:Y:S01]  /*6460*/  FADD.FTZ R156, R156, R159 ;  /* 0x0000009f9c9c7221 */ /* 0x000fe20000010000 */
[----:B------:R-:W-:Y:S01]  /*6470*/  VIADD R207, R207, 0xffffffff ;  /* 0xffffffffcfcf7836 */ /* 0x000fe20000000000 */
[----:B------:R-:W2:Y:S01]  /*6480*/  MUFU.EX2 R163, R163 ;  /* 0x000000a300a37308 */ /* 0x000ea20000000800 */
[----:B------:R-:W-:Y:S01]  /*6490*/  FADD.FTZ R214, R215, R214 ;  /* 0x000000d6d7d67221 */ /* 0x000fe20000010000 */
[----:B------:R-:W-:Y:S01]  /*64a0*/  FADD.FTZ R157, R157, R156 ;  /* 0x0000009c9d9d7221 */ /* 0x000fe20000010000 */
[----:B------:R-:W-:-:S02]  /*64b0*/  IMAD.MOV.U32 R210, RZ, RZ, R20 ;  /* 0x000000ffffd27224 */ /* 0x000fc400078e0014 */
[----:B------:R-:W-:-:S03]  /*64c0*/  FADD.FTZ R209, R209, R214 ;  /* 0x000000d6d1d17221 */ /* 0x000fc60000010000 */
        /* <DEDUP_REMOVED lines=121> */
.L_x_5308:
[----:B------:R-:W-:-:S13]  /*6c60*/  ISETP.GE.AND P1, PT, R207, RZ, PT ;  /* 0x000000ffcf00720c */ /* 0x000fda0003f26270 */
[----:B------:R-:W-:Y:S05]  /*6c70*/  @!P1 BRA `(.L_x_5318) ;  /* 0x0000002000bc9947 */ /* 0x000fea0003800000 */
[----:B------:R-:W-:Y:S02]  /*6c80*/  IMAD.MOV.U32 R209, RZ, RZ, R20 ;  /* 0x000000ffffd17224 */ /* 0x000fe400078e0014 */
[----:B------:R-:W-:-:S07]  /*6c90*/  IMAD.MOV.U32 R201, RZ, RZ, R13 ;  /* 0x000000ffffc97224 */ /* 0x000fce00078e000d */
.L_x_5327:
[----:B------:R-:W-:-:S04]  /*6ca0*/  UIADD3 UR36, UR36, 0x1, URZ ;  /* 0x0000000124247890 */ /* 0x000fc8000fffe03f */
[----:B------:R-:W-:-:S04]  /*6cb0*/  UISETP.NE.AND UP0, UPT, UR36, 0x2, UPT ;  /* 0x000000022400788c */ /* 0x000fc8000bf05270 */
[----:B------:R-:W-:Y:S02]  /*6cc0*/  USEL UR4, URZ, 0x1, UP0 ;  /* 0x000000013f047887 */ /* 0x000fe40008000000 */
[----:B------:R-:W-:Y:S02]  /*6cd0*/  USEL UR36, UR36, URZ, UP0 ;  /* 0x0000003f24247287 */ /* 0x000fe40008000000 */
[----:B------:R-:W-:Y:S01]  /*6ce0*/  ULOP3.LUT UR37, UR37, UR4, URZ, 0x3c, !UPT ;  /* 0x0000000425257292 */ /* 0x000fe2000f8e3c3f */
[----:B-1----:R-:W-:Y:S11]  /*6cf0*/  @!P0 BRA `(.L_x_5319) ;  /* 0x0000000000048947 */ /* 0x002ff60003800000 */
[----:B------:R-:W-:Y:S01]  /*6d00*/  BPT.TRAP 0x1 ;  /* 0x000000040000795c */ /* 0x000fe20000300000 */
.L_x_5319:
        /* <DEDUP_REMOVED lines=9> */
.L_x_5320:
[----:B--2---:R-:W-:Y:S05]  /*6da0*/  @P1 BRA `(.L_x_5321) ;  /* 0x0000000000081947 */ /* 0x004fea0003800000 */
[----:B------:R-:W2:Y:S02]  /*6db0*/  SYNCS.PHASECHK.TRANS64.TRYWAIT P1, [UR4+0x32430], R13 ;  /* 0x0324300dff0075a7 */ /* 0x000ea40008020144 */
[----:B--2---:R-:W-:Y:S05]  /*6dc0*/  @!P1 BRA `(.L_x_5322) ;  /* 0x000000cc00649947 */ /* 0x004fea0003800000 */
.L_x_5321:
        /* <DEDUP_REMOVED lines=31> */
.L_x_5323:
[----:B------:R3:W4:Y:S01]  /*6fc0*/  SYNCS.PHASECHK.TRANS64.TRYWAIT P1, [UR4+0x32450], R13 ;  /* 0x0324500dff0075a7 */ /* 0x0007220008020144 */
[----:B------:R-:W-:Y:S05]  /*6fd0*/  @!P0 BRA `(.L_x_5324) ;  /* 0x0000000000048947 */ /* 0x000fea0003800000 */
[----:B------:R-:W-:Y:S01]  /*6fe0*/  BPT.TRAP 0x1 ;  /* 0x000000040000795c */ /* 0x000fe20000300000 */
.L_x_5324:
[----:B----4-:R-:W-:Y:S05]  /*6ff0*/  @P1 BRA `(.L_x_5325) ;  /* 0x0000000000081947 */ /* 0x010fea0003800000 */
[----:B------:R-:W4:Y:S02]  /*7000*/  SYNCS.PHASECHK.TRANS64.TRYWAIT P1, [UR4+0x32450], R13 ;  /* 0x0324500dff0075a7 */ /* 0x000f240008020144 */
[----:B----4-:R-:W-:Y:S05]  /*7010*/  @!P1 BRA `(.L_x_5326) ;  /* 0x000000c800e89947 */ /* 0x010fea0003800000 */
.L_x_5325:
        /* <DEDUP_REMOVED lines=10> */
[----:B------:R-:W-:Y:S01]  /*70c0*/  IMAD.U32 R212, RZ, RZ, UR4 ;  /* 0x00000004ffd47e24 */ /* 0x000fe2000f8e00ff */
[----:B------:R-:W-:Y:S01]  /*70d0*/  UMOV UR15, 0x40000040 ;  /* 0x40000040000f7882 */ /* 0x000fe20000000000 */
[----:B------:R-:W-:Y:S01]  /*70e0*/  UIADD3 UR18, UR5, 0x304, URZ ;  /* 0x0000030405127890 */ /* 0x000fe2000fffe03f */
[----:B------:R-:W-:Y:S01]  /*70f0*/  ISETP.GT.AND P1, PT, R207, RZ, PT ;  /* 0x000000ffcf00720c */ /* 0x000fe20003f24270 */
[----:B------:R-:W-:Y:S01]  /*7100*/  UMOV UR19, 0x40000040 ;  /* 0x4000004000137882 */ /* 0x000fe20000000000 */
[----:B------:R-:W-:Y:S01]  /*7110*/  HGMMA.64x96x16.F32.BF16 R152, gdesc[UR56], R152, gsb0 ;  /* 0x01600000389879f0 */ /* 0x000fe20008001898 */
[----:B------:R-:W-:Y:S01]  /*7120*/  R2UR UR56, R8 ;  /* 0x00000000083872ca */ /* 0x000fe200000e0000 */
[----:B------:R-:W-:Y:S01]  /*7130*/  UIADD3 UR58, UR5, 0x2, URZ ;  /* 0x00000002053a7890 */ /* 0x000fe2000fffe03f */
[----:B------:R-:W-:Y:S01]  /*7140*/  R2UR UR57, R9 ;  /* 0x00000000093972ca */ /* 0x000fe200000e0000 */
[----:B------:R-:W-:Y:S01]  /*7150*/  UMOV UR59, 0x40000040 ;  /* 0x40000040003b7882 */ /* 0x000fe20000000000 */
[----:B------:R-:W-:Y:S01]  /*7160*/  UIADD3 UR22, UR5, 0x306, URZ ;  /* 0x0000030605167890 */ /* 0x000fe2000fffe03f */
[----:B------:R-:W-:Y:S01]  /*7170*/  VIADD R207, R207, 0xffffffff ;  /* 0xffffffffcfcf7836 */ /* 0x000fe20000000000 */
        /* <DEDUP_REMOVED lines=16> */
[----:B------:R-:W-:Y:S01]  /*7280*/  UIMAD UR4, UR36, 0xc00, UR6 ;  /* 0x00000c00240478a4 */ /* 0x000fe2000f8e0206 */
        /* <DEDUP_REMOVED lines=104> */
[----:B0-----:R-:W0:Y:S01]  /*7910*/  SHFL.BFLY PT, R211, R202, 0x2, 0x1f ;  /* 0x0c401f00cad37f89 */ /* 0x001e2200000e0000 */
        /* <DEDUP_REMOVED lines=16> */
[----:B------:R-:W-:Y:S02]  /*7a20*/  @!P2 VIADD R152, R212, 0x32440 ;  /* 0x00032440d498a836 */ /* 0x000fe40000000000 */
[----:B------:R-:W-:Y:S01]  /*7a30*/  FMUL.FTZ R201, R201, UR5 ;  /* 0x00000005c9c97c20 */ /* 0x000fe20008410000 */
[--C-:B------:R-:W-:Y:S01]  /*7a40*/  FFMA.FTZ R156, R156, UR5, -R210.reuse ;  /* 0x000000059c9c7c23 */ /* 0x100fe200080108d2 */
[----:B------:R-:W-:Y:S01]  /*7a50*/  MUFU.EX2 R202, R202 ;  /* 0x000000ca00ca7308 */ /* 0x000fe20000000800 */
[----:B------:R-:W-:Y:S01]  /*7a60*/  FFMA.FTZ R160, R160, UR5, -R210 ;  /* 0x00000005a0a07c23 */ /* 0x000fe200080108d2 */
[----:B------:R-:W-:Y:S01]  /*7a70*/  @!P2 PRMT R152, RZ, 0x654, R152 ;  /* 0x00000654ff98a816 */ /* 0x000fe20000000098 */
[--C-:B------:R-:W-:Y:S01]  /*7a80*/  FFMA.FTZ R161, R161, UR5, -R210.reuse ;  /* 0x00000005a1a17c23 */ /* 0x100fe200080108d2 */
[--C-:B------:R-:W-:Y:S01]  /*7a90*/  FFMA.FTZ R164, R164, UR5, -R210.reuse ;  /* 0x00000005a4a47c23 */ /* 0x100fe200080108d2 */
[--C-:B------:R-:W-:Y:S01]  /*7aa0*/  FFMA.FTZ R165, R165, UR5, -R210.reuse ;  /* 0x00000005a5a57c23 */ /* 0x100fe200080108d2 */
[--C-:B------:R-:W-:Y:S01]  /*7ab0*/  FFMA.FTZ R168, R168, UR5, -R210.reuse ;  /* 0x00000005a8a87c23 */ /* 0x100fe200080108d2 */
[----:B-1----:R-:W-:Y:S01]  /*7ac0*/  FMNMX.FTZ R20, R20, R213, !PT ;  /* 0x000000d514147209 */ /* 0x002fe20007810000 */
[----:B------:R-:W0:Y:S01]  /*7ad0*/  MUFU.EX2 R201, R201 ;  /* 0x000000c900c97308 */ /* 0x000e220000000800 */
[--C-:B------:R-:W-:Y:S01]  /*7ae0*/  FFMA.FTZ R169, R169, UR5, -R210.reuse ;  /* 0x00000005a9a97c23 */ /* 0x100fe200080108d2 */
[--C-:B------:R-:W-:Y:S01]  /*7af0*/  FFMA.FTZ R172, R172, UR5, -R210.reuse ;  /* 0x00000005acac7c23 */ /* 0x100fe200080108d2 */
[--C-:B------:R-:W-:Y:S01]  /*7b00*/  FFMA.FTZ R173, R173, UR5, -R210.reuse ;  /* 0x00000005adad7c23 */ /* 0x100fe200080108d2 */
[C---:B------:R-:W-:Y:S01]  /*7b10*/  FADD.FTZ R21, -R20.reuse, R209 ;  /* 0x000000d114157221 */ /* 0x040fe20000010100 */
[----:B------:R-:W-:Y:S01]  /*7b20*/  FMUL.FTZ R214, R20, UR5 ;  /* 0x0000000514d67c20 */ /* 0x000fe20008410000 */
[--C-:B------:R-:W-:Y:S01]  /*7b30*/  FFMA.FTZ R176, R176, UR5, -R210.reuse ;  /* 0x00000005b0b07c23 */ /* 0x100fe200080108d2 */
[----:B------:R-:W-:Y:S01]  /*7b40*/  FFMA.FTZ R177, R177, UR5, -R210 ;  /* 0x00000005b1b17c23 */ /* 0x000fe200080108d2 */
[----:B------:R-:W-:Y:S01]  /*7b50*/  FMUL.FTZ R157, R21, UR5 ;  /* 0x00000005159d7c20 */ /* 0x000fe20008410000 */
[----:B------:R-:W-:Y:S01]  /*7b60*/  IADD3 R21, -R215, 0xb, RZ ;  /* 0x0000000bd7157810 */ /* 0x000fe20007ffe1ff */
[----:B------:R1:W-:Y:S01]  /*7b70*/  MUFU.EX2 R209, R153 ;  /* 0x0000009900d17308 */ /* 0x0003e20000000800 */
[--C-:B------:R-:W-:Y:S01]  /*7b80*/  FFMA.FTZ R211, R154, UR5, -R214.reuse ;  /* 0x000000059ad37c23 */ /* 0x100fe200080108d6 */
[--C-:B------:R-:W-:Y:S01]  /*7b90*/  FFMA.FTZ R213, R155, UR5, -R214.reuse ;  /* 0x000000059bd57c23 */ /* 0x100fe200080108d6 */
        /* <DEDUP_REMOVED lines=142> */
[--C-:B------:R-:W-:Y:S01]  /*8480*/  FFMA.FTZ R162, R162, UR5, -R214.reuse ;  /* 0x00000005a2a27c23 */ /* 0x100fe200080108d6 */
[----:B0-----:R-:W-:Y:S01]  /*8490*/  F2FP.BF16.F32.PACK_AB R154, R209, R156 ;  /* 0x0000009cd19a723e */ /* 0x001fe200000010ff */
[--C-:B------:R-:W-:Y:S01]  /*84a0*/  FFMA.FTZ R163, R163, UR5, -R214.reuse ;  /* 0x00000005a3a37c23 */ /* 0x100fe200080108d6 */
[----:B----4-:R-:W-:Y:S01]  /*84b0*/  F2FP.BF16.F32.PACK_AB R153, R213, R211 ;  /* 0x000000d3d599723e */ /* 0x010fe200000010ff */
[--C-:B------:R-:W-:Y:S01]  /*84c0*/  FFMA.FTZ R166, R166, UR5, -R214.reuse ;  /* 0x00000005a6a67c23 */ /* 0x100fe200080108d6 */
[----:B-----5:R-:W-:Y:S01]  /*84d0*/  F2FP.BF16.F32.PACK_AB R155, R159, R158 ;  /* 0x0000009e9f9b723e */ /* 0x020fe200000010ff */
[--C-:B------:R-:W-:Y:S01]  /*84e0*/  FFMA.FTZ R167, R167, UR5, -R214.reuse ;  /* 0x00000005a7a77c23 */ /* 0x100fe200080108d6 */
[----:B------:R-:W-:Y:S01]  /*84f0*/  MUFU.EX2 R160, R160 ;  /* 0x000000a000a07308 */ /* 0x000fe20000000800 */
[--C-:B------:R-:W-:Y:S01]  /*8500*/  FFMA.FTZ R170, R170, UR5, -R214.reuse ;  /* 0x00000005aaaa7c23 */ /* 0x100fe200080108d6 */
[----:B------:R-:W-:Y:S01]  /*8510*/  WARPGROUP.ARRIVE ;  /* 0x00000000000079c5 */ /* 0x000fe20000000000 */
[--C-:B------:R-:W-:Y:S01]  /*8520*/  FFMA.FTZ R171, R171, UR5, -R214.reuse ;  /* 0x00000005abab7c23 */ /* 0x100fe200080108d6 */
[--C-:B------:R-:W-:Y:S01]  /*8530*/  FFMA.FTZ R174, R174, UR5, -R214.reuse ;  /* 0x00000005aeae7c23 */ /* 0x100fe200080108d6 */
[----:B------:R-:W-:Y:S01]  /*8540*/  FFMA.FTZ R175, R175, UR5, -R214 ;  /* 0x00000005afaf7c23 */ /* 0x000fe200080108d6 */
[--C-:B------:R-:W-:Y:S01]  /*8550*/  FFMA.FTZ R180, R180, UR5, -R210.reuse ;  /* 0x00000005b4b47c23 */ /* 0x100fe200080108d2 */
[----:B------:R-:W-:Y:S01]  /*8560*/  FFMA.FTZ R181, R181, UR5, -R210 ;  /* 0x00000005b5b57c23 */ /* 0x000fe200080108d2 */
[----:B------:R-:W-:Y:S01]  /*8570*/  HGMMA.64x256x16.F32.BF16 R24, R152, gdesc[UR8].tnspB, R24, gsb0 ;  /* 0x43e0000898187df0 */ /* 0x000fe20008001818 */
[----:B------:R-:W0:Y:S01]  /*8580*/  MUFU.EX2 R161, R161 ;  /* 0x000000a100a17308 */ /* 0x000e220000000800 */
[----:B------:R-:W-:Y:S01]  /*8590*/  UIADD3 UR10, UR4, 0x80, URZ ;  /* 0x00000080040a7890 */ /* 0x000fe2000fffe03f */
[--C-:B------:R-:W-:Y:S01]  /*85a0*/  FFMA.FTZ R178, R178, UR5, -R214.reuse ;  /* 0x00000005b2b27c23 */ /* 0x100fe200080108d6 */
[----:B------:R-:W-:Y:S01]  /*85b0*/  UMOV UR11, 0x40000040 ;  /* 0x40000040000b7882 */ /* 0x000fe20000000000 */
        /* <DEDUP_REMOVED lines=8> */
[--C-:B------:R-:W-:Y:S01]  /*8640*/  FFMA.FTZ R186, R186, UR5, -R214.reuse ;  /* 0x00000005baba7c23 */ /* 0x100fe200080108d6 */
[--C-:B------:R-:W-:Y:S01]  /*8650*/  FFMA.FTZ R187, R187, UR5, -R214.reuse ;  /* 0x00000005bbbb7c23 */ /* 0x100fe200080108d6 */
[--C-:B------:R-:W-:Y:S01]  /*8660*/  FFMA.FTZ R190, R190, UR5, -R214.reuse ;  /* 0x00000005bebe7c23 */ /* 0x100fe200080108d6 */
[----:B------:R-:W-:Y:S01]  /*8670*/  FFMA.FTZ R191, R191, UR5, -R214 ;  /* 0x00000005bfbf7c23 */ /* 0x000fe200080108d6 */
[----:B------:R-:W1:Y:S01]  /*8680*/  MUFU.EX2 R165, R165 ;  /* 0x000000a500a57308 */ /* 0x000e620000000800 */
[--C-:B------:R-:W-:Y:S01]  /*8690*/  FFMA.FTZ R192, R192, UR5, -R210.reuse ;  /* 0x00000005c0c07c23 */ /* 0x100fe200080108d2 */
[--C-:B------:R-:W-:Y:S01]  /*86a0*/  FFMA.FTZ R193, R193, UR5, -R210.reuse ;  /* 0x00000005c1c17c23 */ /* 0x100fe200080108d2 */
[--C-:B------:R-:W-:Y:S01]  /*86b0*/  FFMA.FTZ R196, R196, UR5, -R210.reuse ;  /* 0x00000005c4c47c23 */ /* 0x100fe200080108d2 */
[----:B------:R-:W-:Y:S01]  /*86c0*/  FFMA.FTZ R197, R197, UR5, -R210 ;  /* 0x00000005c5c57c23 */ /* 0x000fe200080108d2 */
[--C-:B------:R-:W-:Y:S01]  /*86d0*/  FFMA.FTZ R194, R194, UR5, -R214.reuse ;  /* 0x00000005c2c27c23 */ /* 0x100fe200080108d6 */
[--C-:B------:R-:W-:Y:S01]  /*86e0*/  FFMA.FTZ R195, R195, UR5, -R214.reuse ;  /* 0x00000005c3c37c23 */ /* 0x100fe200080108d6 */
[--C-:B------:R-:W-:Y:S01]  /*86f0*/  FFMA.FTZ R198, R198, UR5, -R214.reuse ;  /* 0x00000005c6c67c23 */ /* 0x100fe200080108d6 */
[----:B------:R-:W-:Y:S01]  /*8700*/  MUFU.EX2 R162, R162 ;  /* 0x000000a200a27308 */ /* 0x000fe20000000800 */
[----:B------:R-:W-:Y:S01]  /*8710*/  FFMA.FTZ R199, R199, UR5, -R214 ;  /* 0x00000005c7c77c23 */ /* 0x000fe200080108d6 */
[----:B------:R-:W-:Y:S01]  /*8720*/  FFMA.FTZ R201, R201, R0, R202 ;  /* 0x00000000c9c97223 */ /* 0x000fe200000100ca */
[----:B------:R-:W-:Y:S01]  /*8730*/  FFMA.FTZ R12, R157, R12, R211 ;  /* 0x0000000c9d0c7223 */ /* 0x000fe200000100d3 */
[----:B------:R-:W-:-:S02]  /*8740*/  @!P2 VIADD R212, R212, 0x32460 ;  /* 0x00032460d4d4a836 */ /* 0x000fc40000000000 */
[----:B------:R-:W-:Y:S01]  /*8750*/  FADD.FTZ R201, R208, R201 ;  /* 0x000000c9d0c97221 */ /* 0x000fe20000010000 */
[----:B------:R-:W-:Y:S01]  /*8760*/  FADD.FTZ R213, R213, R12 ;  /* 0x0000000cd5d57221 */ /* 0x000fe20000010000 */
[----:B------:R-:W3:Y:S01]  /*8770*/  MUFU.EX2 R163, R163 ;  /* 0x000000a300a37308 */ /* 0x000ee20000000800 */
[----:B------:R-:W-:Y:S01]  /*8780*/  @!P2 PRMT R212, RZ, 0x654, R212 ;  /* 0x00000654ffd4a816 */ /* 0x000fe200000000d4 */
[----:B------:R-:W-:Y:S01]  /*8790*/  FADD.FTZ R156, R156, R201 ;  /* 0x000000c99c9c7221 */ /* 0x000fe20000010000 */
[----:B------:R-:W-:Y:S01]  /*87a0*/  FADD.FTZ R158, R158, R213 ;  /* 0x000000d59e9e7221 */ /* 0x000fe20000010000 */
[----:B------:R-:W-:Y:S02]  /*87b0*/  IMAD.MOV.U32 R201, RZ, RZ, R13 ;  /* 0x000000ffffc97224 */ /* 0x000fe400078e000d */
[----:B------:R-:W-:Y:S01]  /*87c0*/  FADD.FTZ R209, R209, R156 ;  /* 0x0000009cd1d17221 */ /* 0x000fe20000010000 */
        /* <DEDUP_REMOVED lines=36> */
[----:B------:R-:W-:Y:S01]  /*8a10*/  FADD.FTZ R162, R162, R159 ;  /* 0x0000009fa2a27221 */ /* 0x000fe20000010000 */
[----:B----4-:R-:W-:Y:S01]  /*8a20*/  F2FP.BF16.F32.PACK_AB R155, R167, R166 ;  /* 0x000000a6a79b723e */ /* 0x010fe200000010ff */
[----:B------:R-:W-:Y:S01]  /*8a30*/  FADD.FTZ R161, R161, R160 ;  /* 0x000000a0a1a17221 */ /* 0x000fe20000010000 */
[----:B------:R-:W-:Y:S01]  /*8a40*/  IMAD.MOV.U32 R209, RZ, RZ, R20 ;  /* 0x000000ffffd17224 */ /* 0x000fe200078e0014 */
[----:B------:R-:W-:Y:S01]  /*8a50*/  MUFU.EX2 R194, R194 ;  /* 0x000000c200c27308 */ /* 0x000fe20000000800 */
[----:B------:R-:W-:Y:S01]  /*8a60*/  WARPGROUP.ARRIVE ;  /* 0x00000000000079c5 */ /* 0x000fe20000000000 */
[----:B------:R-:W-:Y:S01]  /*8a70*/  FADD.FTZ R163, R163, R162 ;  /* 0x000000a2a3a37221 */ /* 0x000fe20000010000 */
[----:B------:R-:W-:-:S03]  /*8a80*/  FADD.FTZ R164, R164, R161 ;  /* 0x000000a1a4a47221 */ /* 0x000fc60000010000 */
[----:B------:R-:W-:Y:S01]  /*8a90*/  FADD.FTZ R166, R166, R163 ;  /* 0x000000a3a6a67221 */ /* 0x000fe20000010000 */
[----:B------:R-:W-:Y:S01]  /*8aa0*/  HGMMA.64x256x16.F32.BF16 R24, R152, gdesc[UR8].tnspB, R24, gsb0 ;  /* 0x43e0000898187df0 */ /* 0x000fe20008001818 */
[----:B------:R-:W-:Y:S01]  /*8ab0*/  UIADD3 UR10, UR4, 0x100, URZ ;  /* 0x00000100040a7890 */ /* 0x000fe2000fffe03f */
[----:B------:R-:W1:Y:S01]  /*8ac0*/  MUFU.EX2 R195, R195 ;  /* 0x000000c300c37308 */ /* 0x000e620000000800 */
        /* <DEDUP_REMOVED lines=60> */
[----:B-1----:R-:W-:Y:S01]  /*8e90*/  F2FP.BF16.F32.PACK_AB R153, R195, R194 ;  /* 0x000000c2c399723e */ /* 0x002fe200000010ff */
        /* <DEDUP_REMOVED lines=11> */
[----:B------:R1:W-:Y:S01]  /*8f50*/  @!P2 SYNCS.ARRIVE.TRANS64.RED.A1T0 RZ, [R212+URZ], RZ ;  /* 0x000000ffd4ffa9a7 */ /* 0x0003e2000810043f */
[----:B------:R-:W-:Y:S05]  /*8f60*/  @P1 BRA `(.L_x_5327) ;  /* 0xffffffdc004c1947 */ /* 0x000fea000383ffff */
.L_x_5318:
[----:B------:R-:W2:Y:S01]  /*8f70*/  SHFL.BFLY PT, R3, R0, 0x2, 0x1f ;  /* 0x0c401f0000037f89 */ /* 0x000ea200000e0000 */
[----:B------:R-:W-:Y:S01]  /*8f80*/  IMAD.MOV.U32 R4, RZ, RZ, RZ ;  /* 0x000000ffff047224 */ /* 0x000fe200078e00ff */
[----:B------:R-:W-:Y:S01]  /*8f90*/  R2UR UR4, R224 ;  /* 0x00000000e00472ca */ /* 0x000fe200000e0000 */
[----:B------:R-:W-:Y:S01]  /*8fa0*/  UIADD3 UR36, UR36, 0x1, URZ ;  /* 0x0000000124247890 */ /* 0x000fe2000fffe03f */
[----:B------:R-:W3:Y:S01]  /*8fb0*/  SHFL.BFLY PT, R5, R12, 0x2, 0x1f ;  /* 0x0c401f000c057f89 */ /* 0x000ee200000e0000 */
[----:B------:R4:W-:Y:S06]  /*8fc0*/  BAR.ARV R21, 0x100 ;  /* 0x000400150000751d */ /* 0x0009ec0000002000 */
[----:B------:R-:W-:-:S02]  /*8fd0*/  UISETP.NE.AND UP0, UPT, UR36, 0x2, UPT ;  /* 0x000000022400788c */ /* 0x000fc4000bf05270 */
[----:B------:R-:W-:Y:S06]  /*8fe0*/  BAR.ARV 0x8, 0x180 ;  /* 0x0206000000007b1d */ /* 0x000fec0000002000 */
[----:B------:R-:W-:Y:S01]  /*8ff0*/  UIADD3 UR4, UR4, 0x1, URZ ;  /* 0x0000000104047890 */ /* 0x000fe2000fffe03f */
[----:B------:R-:W-:Y:S01]  /*9000*/  PLOP3.LUT P0, PT, PT, PT, PT, 0x8, 0x0 ;  /* 0x000000000000781c */ /* 0x000fe20003f0e170 */
[----:B--2---:R-:W-:Y:S01]  /*9010*/  FADD.FTZ R3, R3, R0 ;  /* 0x0000000003037221 */ /* 0x004fe20000010000 */
[----:B------:R-:W-:Y:S01]  /*9020*/  IMAD.MOV.U32 R0, RZ, RZ, RZ ;  /* 0x000000ffff007224 */ /* 0x000fe200078e00ff */
[----:B------:R-:W-:Y:S01]  /*9030*/  USEL UR36, UR36, URZ, UP0 ;  /* 0x0000003f24247287 */ /* 0x000fe20008000000 */
[----:B---3--:R-:W-:-:S02]  /*9040*/  FADD.FTZ R5, R5, R12 ;  /* 0x0000000c05057221 */ /* 0x008fc40000010000 */
[----:B------:R-:W2:Y:S01]  /*9050*/  SHFL.BFLY PT, R2, R3, 0x1, 0x1f ;  /* 0x0c201f0003027f89 */ /* 0x000ea200000e0000 */
[----:B------:R-:W-:Y:S02]  /*9060*/  IMAD.U32 R12, RZ, RZ, UR5 ;  /* 0x00000005ff0c7e24 */ /* 0x000fe4000f8e00ff */
[----:B------:R-:W-:Y:S01]  /*9070*/  IMAD.U32 R224, RZ, RZ, UR4 ;  /* 0x00000004ffe07e24 */ /* 0x000fe2000f8e00ff */
[----:B------:R-:W-:-:S04]  /*9080*/  USEL UR4, URZ, 0x1, UP0 ;  /* 0x000000013f047887 */ /* 0x000fc80008000000 */
[----:B------:R-:W-:Y:S01]  /*9090*/  ULOP3.LUT UR37, UR37, UR4, URZ, 0x3c, !UPT ;  /* 0x0000000425257292 */ /* 0x000fe2000f8e3c3f */
[----:B--2---:R-:W-:Y:S01]  /*90a0*/  FADD.FTZ R7, R3, R2 ;  /* 0x0000000203077221 */ /* 0x004fe20000010000 */
[----:B------:R-:W-:Y:S01]  /*90b0*/  IMAD.MOV.U32 R3, RZ, RZ, -0x800000 ;  /* 0xff800000ff037424 */ /* 0x000fe200078e00ff */
[----:B------:R-:W2:Y:S03]  /*90c0*/  SHFL.BFLY PT, R2, R5, 0x1, 0x1f ;  /* 0x0c201f0005027f89 */ /* 0x000ea600000e0000 */
[----:B------:R-:W-:-:S13]  /*90d0*/  FSETP.NE.FTZ.AND P1, PT, R7, RZ, PT ;  /* 0x000000ff0700720b */ /* 0x000fda0003f35000 */
[----:B------:R-:W3:Y:S01]  /*90e0*/  @P1 MUFU.RCP R4, R7 ;  /* 0x0000000700041308 */ /* 0x000ee20000001000 */
[----:B--2---:R-:W-:Y:S01]  /*90f0*/  FADD.FTZ R6, R5, R2 ;  /* 0x0000000205067221 */ /* 0x004fe20000010000 */
[----:B------:R-:W-:-:S06]  /*9100*/  IMAD.MOV.U32 R2, RZ, RZ, -0x800000 ;  /* 0xff800000ff027424 */ /* 0x000fcc00078e00ff */
[----:B------:R-:W2:Y:S01]  /*9110*/  @P1 MUFU.LG2 R5, R7 ;  /* 0x0000000700051308 */ /* 0x000ea20000000c00 */
[----:B------:R-:W-:Y:S01]  /*9120*/  FSETP.NE.FTZ.AND P2, PT, R6, RZ, PT ;  /* 0x000000ff0600720b */ /* 0x000fe20003f55000 */
        /* <DEDUP_REMOVED lines=17> */
[----:B------:R-:W3:Y:S01]  /*9240*/  @P2 MUFU.LG2 R6, R6 ;  /* 0x0000000600062308 */ /* 0x000ee20000000c00 */
        /* <DEDUP_REMOVED lines=50> */
[----:B--2---:R-:W-:Y:S01]  /*9570*/  @P1 FMUL.FTZ R5, R5, 0.69314718246459960938 ;  /* 0x3f31721805051820 */ /* 0x004fe20000410000 */
[----:B---3--:R-:W-:Y:S01]  /*9580*/  @P2 FMUL.FTZ R7, R6, 0.69314718246459960938 ;  /* 0x3f31721806072820 */ /* 0x008fe20000410000 */
        /* <DEDUP_REMOVED lines=66> */
[----:B----4-:R-:W-:-:S07]  /*99b0*/  @P2 FFMA.FTZ R3, R12, R20, R7 ;  /* 0x000000140c032223 */ /* 0x010fce0000010007 */
.L_x_5296:
[----:B------:R-:W2:Y:S01]  /*99c0*/  S2R R4, SR_CgaCtaId ;  /* 0x0000000000047919 */ /* 0x000ea20000008800 */
[----:B------:R-:W-:Y:S01]  /*99d0*/  MOV R151, 0x400 ;  /* 0x0000040000977802 */ /* 0x000fe20000000f00 */
[----:B------:R-:W-:Y:S01]  /*99e0*/  BSSY B0, `(.L_x_5328) ;  /* 0x00002df000007945 */ /* 0x000fe20003800000 */
[----:B------:R-:W-:Y:S02]  /*99f0*/  BAR.SYNC.DEFER_BLOCKING 0x5, 0x180 ;  /* 0x0146000000007b1d */ /* 0x000fe40000010000 */
[----:B--2---:R-:W-:-:S05]  /*9a00*/  LEA R151, R4, R151, 0x18 ;  /* 0x0000009704977211 */ /* 0x004fca00078ec0ff */
[----:B------:R-:W2:Y:S02]  /*9a10*/  LDS.128 R4, [R151+0x324d0] ;  /* 0x0324d00097047984 */ /* 0x000ea40000000c00 */
[----:B--2---:R-:W-:Y:S02]  /*9a20*/  R2UR UR5, R5 ;  /* 0x00000000050572ca */ /* 0x004fe400000e0000 */
[----:B------:R-:W-:Y:S01]  /*9a30*/  R2UR UR6, R6 ;  /* 0x00000000060672ca */ /* 0x000fe200000e0000 */
[----:B------:R-:W-:Y:S06]  /*9a40*/  BAR.ARV 0x4, 0x180 ;  /* 0x0106000000007b1d */ /* 0x000fec0000002000 */
[----:B------:R-:W-:Y:S08]  /*9a50*/  @P0 BRA `(.L_x_5329) ;  /* 0x0000001c00e80947 */ /* 0x000ff00003800000 */
[----:B------:R-:W2:Y:S01]  /*9a60*/  S2R R6, SR_SWINHI ;  /* 0x0000000000067919 */ /* 0x000ea20000002f00 */
        /* <DEDUP_REMOVED lines=20> */
[----:B--2---:R-:W-:-:S02]  /*9bb0*/  MOV R5, R6 ;  /* 0x0000000600057202 */ /* 0x004fc40000000f00 */
[----:B------:R-:W-:Y:S02]  /*9bc0*/  F2FP.BF16.F32.PACK_AB R51, R158, R51 ;  /* 0x000000339e33723e */ /* 0x000fe400000010ff */
[----:B------:R-:W-:Y:S01]  /*9bd0*/  F2FP.BF16.F32.PACK_AB R57, R157, R58 ;  /* 0x0000003a9d39723e */ /* 0x000fe200000010ff */
[----:B------:R-:W-:Y:S01]  /*9be0*/  IMAD.WIDE R98, R228, 0x2, R4 ;  /* 0x00000002e4627825 */ /* 0x000fe200078e0204 */
[----:B------:R-:W-:Y:S02]  /*9bf0*/  F2FP.BF16.F32.PACK_AB R64, R65, R64 ;  /* 0x000000404140723e */ /* 0x000fe400000010ff */
[----:B------:R-:W-:Y:S02]  /*9c00*/  F2FP.BF16.F32.PACK_AB R58, R61, R60 ;  /* 0x0000003c3d3a723e */ /* 0x000fe400000010ff */
[C---:B------:R-:W-:Y:S02]  /*9c10*/  IADD3 R169, P1, R98.reuse, 0x20, RZ ;  /* 0x0000002062a97810 */ /* 0x040fe40007f3e0ff */
[----:B------:R-:W-:-:S02]  /*9c20*/  IADD3 R171, P0, R98, 0x40, RZ ;  /* 0x0000004062ab7810 */ /* 0x000fc40007f1e0ff */
[C---:B------:R-:W-:Y:S01]  /*9c30*/  LOP3.LUT R11, R98.reuse, 0x380, RZ, 0xc0, !PT ;  /* 0x00000380620b7812 */ /* 0x040fe200078ec0ff */
[--C-:B------:R-:W-:Y:S01]  /*9c40*/  IMAD.X R13, RZ, RZ, R99.reuse, P1 ;  /* 0x000000ffff0d7224 */ /* 0x100fe200008e0663 */
[C---:B------:R-:W-:Y:S01]  /*9c50*/  IADD3 R173, P4, R98.reuse, 0x60, RZ ;  /* 0x0000006062ad7810 */ /* 0x040fe20007f9e0ff */
[--C-:B------:R-:W-:Y:S01]  /*9c60*/  IMAD.X R15, RZ, RZ, R99.reuse, P0 ;  /* 0x000000ffff0f7224 */ /* 0x100fe200000e0663 */
        /* <DEDUP_REMOVED lines=13> */
[----:B------:R-:W-:-:S02]  /*9d40*/  SHF.R.U64 R11, R11, 0x3, RZ ;  /* 0x000000030b0b7819 */ /* 0x000fc400000012ff */
[----:B------:R-:W-:Y:S02]  /*9d50*/  LOP3.LUT R16, R173, 0x380, RZ, 0xc0, !PT ;  /* 0x00000380ad107812 */ /* 0x000fe400078ec0ff */
[----:B------:R-:W-:Y:S02]  /*9d60*/  LOP3.LUT R18, R175, 0x380, RZ, 0xc0, !PT ;  /* 0x00000380af127812 */ /* 0x000fe400078ec0ff */
[----:B------:R-:W-:Y:S02]  /*9d70*/  IADD3 R185, P0, R98, 0x8020, RZ ;  /* 0x0000802062b97810 */ /* 0x000fe40007f1e0ff */
[----:B------:R-:W-:Y:S02]  /*9d80*/  SHF.R.U64 R12, R12, 0x3, RZ ;  /* 0x000000030c0c7819 */ /* 0x000fe400000012ff */
[----:B------:R-:W-:Y:S01]  /*9d90*/  LOP3.LUT R20, R177, 0x380, RZ, 0xc0, !PT ;  /* 0x00000380b1147812 */ /* 0x000fe200078ec0ff */
[----:B------:R-:W-:Y:S01]  /*9da0*/  IMAD.X R47, RZ, RZ, R99, P0 ;  /* 0x000000ffff2f7224 */ /* 0x000fe200000e0663 */
        /* <DEDUP_REMOVED lines=17> */
[----:B------:R-:W-:Y:S02]  /*9ec0*/  SHF.R.U64 R18, R18, 0x3, RZ ;  /* 0x0000000312127819 */ /* 0x000fe400000012ff */
[----:B------:R-:W-:Y:S02]  /*9ed0*/  LOP3.LUT R38, R183, 0x380, RZ, 0xc0, !PT ;  /* 0x00000380b7267812 */ /* 0x000fe400078ec0ff */
        /* <DEDUP_REMOVED lines=9> */
[----:B------:R-:W-:Y:S01]  /*9f70*/  MOV R98, R98 ;  /* 0x0000006200627202 */ /* 0x000fe20000000f00 */
[----:B------:R-:W-:Y:S01]  /*9f80*/  BAR.SYNC.DEFER_BLOCKING 0x1, 0x100 ;  /* 0x0044000000007b1d */ /* 0x000fe20000010000 */
[----:B------:R-:W-:Y:S02]  /*9f90*/  LOP3.LUT R18, R18, R175, RZ, 0x3c, !PT ;  /* 0x000000af12127212 */ /* 0x000fe400078e3cff */
[----:B------:R-:W-:Y:S02]  /*9fa0*/  SHF.R.U64 R38, R38, 0x3, RZ ;  /* 0x0000000326267819 */ /* 0x000fe400000012ff */
[----:B------:R-:W-:-:S02]  /*9fb0*/  LOP3.LUT R70, R191, 0x380, RZ, 0xc0, !PT ;  /* 0x00000380bf467812 */ /* 0x000fc400078ec0ff */
[----:B------:R-:W-:Y:S02]  /*9fc0*/  LOP3.LUT R99, R94, 0x380, RZ, 0xc0, !PT ;  /* 0x000003805e637812 */ /* 0x000fe400078ec0ff */
[----:B------:R-:W-:Y:S02]  /*9fd0*/  LOP3.LUT R20, R20, R177, RZ, 0x3c, !PT ;  /* 0x000000b114147212 */ /* 0x000fe400078e3cff */
[----:B------:R-:W-:Y:S02]  /*9fe0*/  SHF.R.U64 R46, R46, 0x3, RZ ;  /* 0x000000032e2e7819 */ /* 0x000fe400000012ff */
[----:B------:R-:W-:Y:S02]  /*9ff0*/  LOP3.LUT R78, R6, 0x380, RZ, 0xc0, !PT ;  /* 0x00000380064e7812 */ /* 0x000fe400078ec0ff */
[----:B------:R-:W-:Y:S02]  /*a000*/  MOV R12, R12 ;  /* 0x0000000c000c7202 */ /* 0x000fe40000000f00 */
[----:B------:R-:W-:-:S02]  /*a010*/  LOP3.LUT R22, R22, R179, RZ, 0x3c, !PT ;  /* 0x000000b316167212 */ /* 0x000fc400078e3cff */
[----:B------:R-:W-:Y:S02]  /*a020*/  SHF.R.U64 R54, R54, 0x3, RZ ;  /* 0x0000000336367819 */ /* 0x000fe400000012ff */
[----:B------:R-:W-:Y:S02]  /*a030*/  MOV R14, R14 ;  /* 0x0000000e000e7202 */ /* 0x000fe40000000f00 */
[----:B------:R-:W-:Y:S01]  /*a040*/  LOP3.LUT R30, R30, R181, RZ, 0x3c, !PT ;  /* 0x000000b51e1e7212 */ /* 0x000fe200078e3cff */
[----:B------:R-:W-:Y:S01]  /*a050*/  STSM.16.M88.4 [R98], R24 ;  /* 0x0000001862007844 */ /* 0x000fe20000000200 */
[----:B------:R-:W-:Y:S02]  /*a060*/  SHF.R.U64 R62, R62, 0x3, RZ ;  /* 0x000000033e3e7819 */ /* 0x000fe400000012ff */
[----:B------:R-:W-:Y:S01]  /*a070*/  LOP3.LUT R169, R156, 0x380, RZ, 0xc0, !PT ;  /* 0x000003809ca97812 */ /* 0x000fe200078ec0ff */
[----:B------:R-:W-:Y:S01]  /*a080*/  STSM.16.M88.4 [R12], R32 ;  /* 0x000000200c007844 */ /* 0x000fe20000000200 */
[----:B------:R-:W-:-:S02]  /*a090*/  MOV R16, R16 ;  /* 0x0000001000107202 */ /* 0x000fc40000000f00 */
[----:B------:R-:W-:Y:S01]  /*a0a0*/  LOP3.LUT R38, R38, R183, RZ, 0x3c, !PT ;  /* 0x000000b726267212 */ /* 0x000fe200078e3cff */
[----:B------:R-:W-:Y:S01]  /*a0b0*/  STSM.16.M88.4 [R14], R40 ;  /* 0x000000280e007844 */ /* 0x000fe20000000200 */
[----:B------:R-:W-:Y:S02]  /*a0c0*/  SHF.R.U64 R70, R70, 0x3, RZ ;  /* 0x0000000346467819 */ /* 0x000fe400000012ff */
[----:B------:R-:W-:Y:S01]  /*a0d0*/  SHF.R.U64 R99, R99, 0x3, RZ ;  /* 0x0000000363637819 */ /* 0x000fe200000012ff */
[----:B------:R-:W-:Y:S01]  /*a0e0*/  STSM.16.M88.4 [R16], R48 ;  /* 0x0000003010007844 */ /* 0x000fe20000000200 */
[----:B------:R-:W-:Y:S02]  /*a0f0*/  MOV R18, R18 ;  /* 0x0000001200127202 */ /* 0x000fe40000000f00 */
[----:B------:R-:W-:Y:S02]  /*a100*/  F2FP.BF16.F32.PACK_AB R59, R155, R59 ;  /* 0x0000003b9b3b723e */ /* 0x000fe400000010ff */
[----:B------:R-:W-:-:S02]  /*a110*/  F2FP.BF16.F32.PACK_AB R65, R154, R66 ;  /* 0x000000429a41723e */ /* 0x000fc400000010ff */
[----:B------:R-:W-:Y:S01]  /*a120*/  F2FP.BF16.F32.PACK_AB R72, R73, R72 ;  /* 0x000000484948723e */ /* 0x000fe200000010ff */
[----:B------:R-:W-:Y:S01]  /*a130*/  STSM.16.M88.4 [R18], R56 ;  /* 0x0000003812007844 */ /* 0x000fe20000000200 */
[----:B------:R-:W-:Y:S02]  /*a140*/  LOP3.LUT R46, R46, R185, RZ, 0x3c, !PT ;  /* 0x000000b92e2e7212 */ /* 0x000fe400078e3cff */
[----:B------:R-:W-:Y:S02]  /*a150*/  SHF.R.U64 R29, R78, 0x3, RZ ;  /* 0x000000034e1d7819 */ /* 0x000fe400000012ff */
[----:B------:R-:W-:Y:S02]  /*a160*/  MOV R20, R20 ;  /* 0x0000001400147202 */ /* 0x000fe40000000f00 */
[----:B------:R-:W-:Y:S02]  /*a170*/  F2FP.BF16.F32.PACK_AB R66, R69, R68 ;  /* 0x000000444542723e */ /* 0x000fe400000010ff */
[----:B------:R-:W-:-:S02]  /*a180*/  F2FP.BF16.F32.PACK_AB R67, R153, R67 ;  /* 0x000000439943723e */ /* 0x000fc400000010ff */
[----:B------:R-:W-:Y:S02]  /*a190*/  F2FP.BF16.F32.PACK_AB R73, R152, R74 ;  /* 0x0000004a9849723e */ /* 0x000fe400000010ff */
[----:B------:R-:W-:Y:S01]  /*a1a0*/  F2FP.BF16.F32.PACK_AB R80, R81, R80 ;  /* 0x000000505150723e */ /* 0x000fe200000010ff */
[----:B------:R-:W-:Y:S01]  /*a1b0*/  STSM.16.M88.4 [R20], R64 ;  /* 0x0000004014007844 */ /* 0x000fe20000000200 */
[----:B------:R-:W-:Y:S02]  /*a1c0*/  LOP3.LUT R54, R54, R187, RZ, 0x3c, !PT ;  /* 0x000000bb36367212 */ /* 0x000fe400078e3cff */
[----:B------:R-:W-:Y:S02]  /*a1d0*/  MOV R22, R22 ;  /* 0x0000001600167202 */ /* 0x000fe40000000f00 */
[----:B------:R-:W-:Y:S02]  /*a1e0*/  F2FP.BF16.F32.PACK_AB R74, R77, R76 ;  /* 0x0000004c4d4a723e */ /* 0x000fe400000010ff */
[----:B------:R-:W-:-:S02]  /*a1f0*/  F2FP.BF16.F32.PACK_AB R75, R9, R75 ;  /* 0x0000004b094b723e */ /* 0x000fc400000010ff */
[----:B------:R-:W-:Y:S02]  /*a200*/  F2FP.BF16.F32.PACK_AB R81, R8, R82 ;  /* 0x000000520851723e */ /* 0x000fe400000010ff */
[----:B------:R-:W-:Y:S01]  /*a210*/  LOP3.LUT R62, R62, R189, RZ, 0x3c, !PT ;  /* 0x000000bd3e3e7212 */ /* 0x000fe200078e3cff */
[----:B------:R2:W-:Y:S01]  /*a220*/  STSM.16.M88.4 [R22], R72 ;  /* 0x0000004816007844 */ /* 0x0005e20000000200 */
[----:B------:R-:W-:Y:S02]  /*a230*/  SHF.R.U64 R169, R169, 0x3, RZ ;  /* 0x00000003a9a97819 */ /* 0x000fe400000012ff */
[----:B------:R-:W-:Y:S02]  /*a240*/  MOV R30, R30 ;  /* 0x0000001e001e7202 */ /* 0x000fe40000000f00 */
[----:B------:R-:W-:Y:S02]  /*a250*/  F2FP.BF16.F32.PACK_AB R82, R85, R84 ;  /* 0x000000545552723e */ /* 0x000fe400000010ff */
[----:B------:R-:W-:-:S02]  /*a260*/  F2FP.BF16.F32.PACK_AB R83, R83, R86 ;  /* 0x000000565353723e */ /* 0x000fc400000010ff */
[----:B------:R-:W-:Y:S02]  /*a270*/  LOP3.LUT R70, R70, R191, RZ, 0x3c, !PT ;  /* 0x000000bf46467212 */ /* 0x000fe400078e3cff */
[----:B------:R-:W-:Y:S01]  /*a280*/  LOP3.LUT R94, R99, R94, RZ, 0x3c, !PT ;  /* 0x0000005e635e7212 */ /* 0x000fe200078e3cff */
[----:B------:R3:W-:Y:S01]  /*a290*/  STSM.16.M88.4 [R30], R80 ;  /* 0x000000501e007844 */ /* 0x0007e20000000200 */
[----:B------:R-:W-:Y:S02]  /*a2a0*/  MOV R38, R38 ;  /* 0x0000002600267202 */ /* 0x000fe40000000f00 */
[----:B------:R-:W-:Y:S01]  /*a2b0*/  F2FP.BF16.F32.PACK_AB R84, R89, R88 ;  /* 0x000000585954723e */ /* 0x000fe200000010ff */
[----:B--2---:R-:W2:Y:S01]  /*a2c0*/  LDC R73, c[0x0][0xce8] ;  /* 0x00033a00ff497b82 */ /* 0x004ea20000000800 */
[----:B------:R-:W-:Y:S02]  /*a2d0*/  F2FP.BF16.F32.PACK_AB R85, R91, R90 ;  /* 0x0000005a5b55723e */ /* 0x000fe400000010ff */
[----:B------:R-:W-:-:S02]  /*a2e0*/  F2FP.BF16.F32.PACK_AB R86, R93, R92 ;  /* 0x0000005c5d56723e */ /* 0x000fc400000010ff */
[----:B------:R-:W-:Y:S02]  /*a2f0*/  F2FP.BF16.F32.PACK_AB R87, R165, R87 ;  /* 0x00000057a557723e */ /* 0x000fe400000010ff */
[----:B------:R-:W-:Y:S02]  /*a300*/  F2FP.BF16.F32.PACK_AB R96, R97, R96 ;  /* 0x000000606160723e */ /* 0x000fe400000010ff */
[----:B------:R-:W-:Y:S01]  /*a310*/  F2FP.BF16.F32.PACK_AB R104, R105, R104 ;  /* 0x000000686968723e */ /* 0x000fe200000010ff */
[----:B------:R3:W-:Y:S01]  /*a320*/  STSM.16.M88.4 [R38], R84 ;  /* 0x0000005426007844 */ /* 0x0007e20000000200 */
[----:B------:R-:W-:Y:S02]  /*a330*/  LOP3.LUT R78, R29, R6, RZ, 0x3c, !PT ;  /* 0x000000061d4e7212 */ /* 0x000fe400078e3cff */
[----:B------:R-:W-:Y:S02]  /*a340*/  MOV R46, R46 ;  /* 0x0000002e002e7202 */ /* 0x000fe40000000f00 */
[----:B------:R-:W-:-:S02]  /*a350*/  F2FP.BF16.F32.PACK_AB R97, R167, R166 ;  /* 0x000000a6a761723e */ /* 0x000fc400000010ff */
[----:B------:R-:W-:Y:S02]  /*a360*/  F2FP.BF16.F32.PACK_AB R98, R101, R100 ;  /* 0x000000646562723e */ /* 0x000fe400000010ff */
[----:B------:R-:W-:Y:S02]  /*a370*/  F2FP.BF16.F32.PACK_AB R99, R103, R102 ;  /* 0x000000666763723e */ /* 0x000fe400000010ff */
[----:B------:R-:W-:Y:S02]  /*a380*/  F2FP.BF16.F32.PACK_AB R105, R107, R106 ;  /* 0x0000006a6b69723e */ /* 0x000fe400000010ff */
[----:B------:R-:W-:Y:S01]  /*a390*/  F2FP.BF16.F32.PACK_AB R112, R113, R112 ;  /* 0x000000707170723e */ /* 0x000fe200000010ff */
[----:B------:R3:W-:Y:S01]  /*a3a0*/  STSM.16.M88.4 [R46], R96 ;  /* 0x000000602e007844 */ /* 0x0007e20000000200 */
[----:B------:R-:W-:Y:S02]  /*a3b0*/  MOV R54, R54 ;  /* 0x0000003600367202 */ /* 0x000fe40000000f00 */
        /* <DEDUP_REMOVED lines=18> */
[----:B------:R-:W-:Y:S02]  /*a4e0*/  R2UR UR4, R220 ;  /* 0x00000000dc0472ca */ /* 0x000fe400000e0000 */
[----:B------:R-:W-:Y:S02]  /*a4f0*/  MOV R78, R78 ;  /* 0x0000004e004e7202 */ /* 0x000fe40000000f00 */
[----:B------:R-:W-:Y:S02]  /*a500*/  F2FP.BF16.F32.PACK_AB R130, R133, R132 ;  /* 0x000000848582723e */ /* 0x000fe400000010ff */
[----:B------:R-:W-:-:S02]  /*a510*/  F2FP.BF16.F32.PACK_AB R131, R135, R134 ;  /* 0x000000868783723e */ /* 0x000fc400000010ff */
[----:B------:R-:W-:Y:S02]  /*a520*/  F2FP.BF16.F32.PACK_AB R137, R139, R138 ;  /* 0x0000008a8b89723e */ /* 0x000fe400000010ff */
[----:B------:R-:W-:Y:S01]  /*a530*/  F2FP.BF16.F32.PACK_AB R144, R145, R144 ;  /* 0x000000909190723e */ /* 0x000fe200000010ff */
[----:B------:R3:W-:Y:S01]  /*a540*/  STSM.16.M88.4 [R78], R128 ;  /* 0x000000804e007844 */ /* 0x0007e20000000200 */
[----:B------:R-:W-:Y:S01]  /*a550*/  MOV R94, R94 ;  /* 0x0000005e005e7202 */ /* 0x000fe20000000f00 */
[----:B------:R-:W-:Y:S01]  /*a560*/  USHF.L.U32 UR10, UR4, 0x2, URZ ;  /* 0x00000002040a7899 */ /* 0x000fe2000800063f */
[----:B------:R-:W-:Y:S02]  /*a570*/  F2FP.BF16.F32.PACK_AB R138, R141, R140 ;  /* 0x0000008c8d8a723e */ /* 0x000fe400000010ff */
[----:B------:R-:W-:Y:S02]  /*a580*/  F2FP.BF16.F32.PACK_AB R139, R143, R142 ;  /* 0x0000008e8f8b723e */ /* 0x000fe400000010ff */
[----:B------:R-:W-:-:S02]  /*a590*/  F2FP.BF16.F32.PACK_AB R145, R147, R146 ;  /* 0x000000929391723e */ /* 0x000fc400000010ff */
[----:B------:R-:W-:Y:S01]  /*a5a0*/  MOV R10, R10 ;  /* 0x0000000a000a7202 */ /* 0x000fe20000000f00 */
[----:B------:R3:W-:Y:S01]  /*a5b0*/  STSM.16.M88.4 [R94], R136 ;  /* 0x000000885e007844 */ /* 0x0007e20000000200 */
[----:B------:R-:W-:Y:S02]  /*a5c0*/  F2FP.BF16.F32.PACK_AB R146, R149, R148 ;  /* 0x000000949592723e */ /* 0x000fe400000010ff */
[----:B------:R-:W-:Y:S02]  /*a5d0*/  F2FP.BF16.F32.PACK_AB R147, R0, R150 ;  /* 0x000000960093723e */ /* 0x000fe400000010ff */
[----:B------:R-:W-:Y:S02]  /*a5e0*/  R2UR UR7, R223 ;  /* 0x00000000df0772ca */ /* 0x000fe400000e0000 */
[----:B------:R-:W-:Y:S01]  /*a5f0*/  PLOP3.LUT P0, PT, PT, PT, UP0, 0x80, 0x0 ;  /* 0x000000000000781c */ /* 0x000fe20003f0f008 */
[----:B------:R3:W-:Y:S10]  /*a600*/  STSM.16.M88.4 [R10], R144 ;  /* 0x000000900a007844 */ /* 0x0007f40000000200 */
[----:B------:R-:W-:-:S02]  /*a610*/  USHF.L.U64.HI UR11, UR4, 0x2, UR7 ;  /* 0x00000002040b7899 */ /* 0x000fc40008010207 */
        /* <DEDUP_REMOVED lines=8> */
[----:B--2---:R-:W-:Y:S01]  /*a6a0*/  ISETP.NE.AND P1, PT, R73, 0x1, PT ;  /* 0x000000014900780c */ /* 0x004fe20003f25270 */
[----:B------:R-:W-:Y:S01]  /*a6b0*/  ULDC UR7, c[0x0][0xb88] ;  /* 0x0002e20000077ab9 */ /* 0x000fe20000000800 */
[----:B------:R-:W-:Y:S01]  /*a6c0*/  UMOV UR4, URZ ;  /* 0x0000003f00047c82 */ /* 0x000fe20008000000 */
[----:B------:R-:W-:-:S06]  /*a6d0*/  UISETP.NE.AND.EX UP1, UPT, UR9, URZ, UPT, UP1 ;  /* 0x0000003f0900728c */ /* 0x000fcc000bf25310 */
[----:B------:R-:W-:-:S04]  /*a6e0*/  PLOP3.LUT P2, PT, PT, PT, UP1, 0x80, 0x0 ;  /* 0x000000000000781c */ /* 0x000fc80003f4f018 */
[----:B------:R-:W2:Y:S01]  /*a6f0*/  @P1 LDC R6, c[0x0][0xcec] ;  /* 0x00033b00ff061b82 */ /* 0x000ea20000000800 */
[----:B------:R-:W-:-:S04]  /*a700*/  @UP1 UIADD3 UR8, UP2, UR10, UR8, URZ ;  /* 0x000000080a081290 */ /* 0x000fc8000ff5e03f */
[----:B------:R-:W-:Y:S02]  /*a710*/  @UP1 UIADD3.X UR9, UR11, UR9, URZ, UP2, !UPT ;  /* 0x000000090b091290 */ /* 0x000fe400097fe43f */
[----:B------:R-:W-:Y:S01]  /*a720*/  IMAD.U32 R12, RZ, RZ, UR8 ;  /* 0x00000008ff0c7e24 */ /* 0x000fe2000f8e00ff */
[----:B------:R-:W0:Y:S03]  /*a730*/  @P1 LDC R11, c[0x0][0xcf0] ;  /* 0x00033c00ff0b1b82 */ /* 0x000e260000000800 */
[----:B------:R-:W-:Y:S01]  /*a740*/  IMAD.U32 R13, RZ, RZ, UR9 ;  /* 0x00000009ff0d7e24 */ /* 0x000fe2000f8e00ff */
[----:B----4-:R-:W-:Y:S01]  /*a750*/  @P0 R2UR UR4, R0 ;  /* 0x00000000000402ca */ /* 0x010fe200000e0000 */
[----:B------:R-:W-:-:S06]  /*a760*/  IMAD.U32 R0, RZ, RZ, UR7 ;  /* 0x00000007ff007e24 */ /* 0x000fcc000f8e00ff */
[----:B------:R3:W5:Y:S01]  /*a770*/  @P2 LDG.E R0, desc[UR38][R12.64] ;  /* 0x000000260c002981 */ /* 0x000762000c1e1900 */
[----:B0-2---:R-:W-:Y:S07]  /*a780*/  @P2 BRA `(.L_x_5330) ;  /* 0x0000000000102947 */ /* 0x005fee0003800000 */
[----:B------:R-:W-:Y:S05]  /*a790*/  @!P0 BRA `(.L_x_5330) ;  /* 0x00000000000c8947 */ /* 0x000fea0003800000 */
[----:B---3--:R-:W2:Y:S04]  /*a7a0*/  LDG.E R13, desc[UR38][R8.64] ;  /* 0x00000026080d7981 */ /* 0x008ea8000c1e1900 */
[----:B-----5:R-:W2:Y:S02]  /*a7b0*/  LDG.E R0, desc[UR38][R8.64+0x4] ;  /* 0x0000042608007981 */ /* 0x020ea4000c1e1900 */
[----:B--2---:R-:W-:-:S07]  /*a7c0*/  IMAD.IADD R0, R0, 0x1, -R13 ;  /* 0x0000000100007824 */ /* 0x004fce00078e0a0d */
.L_x_5330:
[----:B------:R-:W-:Y:S01]  /*a7d0*/  R2UR UR17, R221 ;  /* 0x00000000dd1172ca */ /* 0x000fe200000e0000 */
[----:B------:R-:W-:Y:S01]  /*a7e0*/  ULDC.64 UR12, c[0x0][0xc90] ;  /* 0x00032400000c7ab9 */ /* 0x000fe20000000a00 */
[----:B------:R-:W-:Y:S01]  /*a7f0*/  R2UR UR16, R223 ;  /* 0x00000000df1072ca */ /* 0x000fe200000e0000 */
[----:B---3--:R-:W-:Y:S01]  /*a800*/  VIADD R13, R203, UR60 ;  /* 0x0000003ccb0d7c36 */ /* 0x008fe20008000000 */
[----:B------:R-:W-:Y:S01]  /*a810*/  R2UR UR15, R220 ;  /* 0x00000000dc0f72ca */ /* 0x000fe200000e0000 */
[----:B------:R-:W-:Y:S01]  /*a820*/  USHF.R.S32.HI UR11, URZ, 0x1f, UR4 ;  /* 0x0000001f3f0b7899 */ /* 0x000fe20008011404 */
[----:B------:R-:W-:Y:S01]  /*a830*/  IMAD R9, R222, 0x40, R200 ;  /* 0x00000040de097824 */ /* 0x000fe200078e02c8 */
[----:B------:R-:W-:Y:S01]  /*a840*/  UMOV UR10, UR4 ;  /* 0x00000004000a7c82 */ /* 0x000fe20008000000 */
[----:B------:R-:W-:Y:S01]  /*a850*/  @P1 IMAD.HI.U32 R6, R13, R6, RZ ;  /* 0x000000060d061227 */ /* 0x000fe200078e00ff */
[----:B------:R-:W0:Y:S03]  /*a860*/  @P1 LDC R75, c[0x0][0xcf0] ;  /* 0x00033c00ff4b1b82 */ /* 0x000e260000000800 */
[----:B------:R-:W-:Y:S01]  /*a870*/  IMAD.MOV.U32 R8, RZ, RZ, R13 ;  /* 0x000000ffff087224 */ /* 0x000fe200078e000d */
[----:B------:R-:W-:Y:S01]  /*a880*/  USHF.R.S32.HI UR14, URZ, 0x1f, UR17 ;  /* 0x0000001f3f0e7899 */ /* 0x000fe20008011411 */
[----:B------:R-:W-:Y:S01]  /*a890*/  @P1 SHF.R.U32.HI R8, RZ, R11, R6 ;  /* 0x0000000bff081219 */ /* 0x000fe20000011606 */
[----:B------:R-:W-:Y:S01]  /*a8a0*/  UIMAD.WIDE.U32 UR8, UR17, UR12, UR10 ;  /* 0x0000000c110872a5 */ /* 0x000fe2000f8e000a */
[----:B------:R-:W-:Y:S01]  /*a8b0*/  IMAD.WIDE R4, R9, 0x2, R4 ;  /* 0x0000000209047825 */ /* 0x000fe200078e0204 */
[----:B------:R-:W-:Y:S01]  /*a8c0*/  UIMAD UR7, UR14, UR12, URZ ;  /* 0x0000000c0e0772a4 */ /* 0x000fe2000f8e023f */
[--C-:B------:R-:W-:Y:S01]  /*a8d0*/  SHF.R.S32.HI R9, RZ, 0x1f, R8.reuse ;  /* 0x0000001fff097819 */ /* 0x100fe20000011408 */
[----:B------:R-:W-:Y:S01]  /*a8e0*/  USEL UR16, UR16, URZ, !UP0 ;  /* 0x0000003f10107287 */ /* 0x000fe2000c000000 */
[----:B------:R-:W-:Y:S01]  /*a8f0*/  IMAD.MOV R6, RZ, RZ, -R8 ;  /* 0x000000ffff067224 */ /* 0x000fe200078e0a08 */
[----:B------:R-:W-:Y:S01]  /*a900*/  UIMAD UR7, UR17, UR13, UR7 ;  /* 0x0000000d110772a4 */ /* 0x000fe2000f8e0207 */
[----:B------:R-:W-:Y:S01]  /*a910*/  IADD3 R29, P2, R4, 0x5000, RZ ;  /* 0x00005000041d7810 */ /* 0x000fe20007f5e0ff */
[----:B------:R-:W-:Y:S01]  /*a920*/  USEL UR15, UR15, URZ, !UP0 ;  /* 0x0000003f0f0f7287 */ /* 0x000fe2000c000000 */
[----:B------:R-:W-:Y:S01]  /*a930*/  IMAD R11, R73, R6, R13 ;  /* 0x00000006490b7224 */ /* 0x000fe200078e020d */
[----:B------:R-:W-:Y:S01]  /*a940*/  ULDC.64 UR12, c[0x0][0xc98] ;  /* 0x00032600000c7ab9 */ /* 0x000fe20000000a00 */
[----:B------:R-:W-:Y:S01]  /*a950*/  UIADD3 UR9, UR9, UR7, URZ ;  /* 0x0000000709097290 */ /* 0x000fe2000fffe03f */
[----:B------:R-:W-:Y:S01]  /*a960*/  LOP3.LUT R28, R29, 0x380, RZ, 0xc0, !PT ;  /* 0x000003801d1c7812 */ /* 0x000fe200078ec0ff */
[----:B------:R-:W-:Y:S01]  /*a970*/  UIMAD UR7, UR16, UR12, URZ ;  /* 0x0000000c100772a4 */ /* 0x000fe2000f8e023f */
[----:B------:R-:W-:Y:S01]  /*a980*/  SHF.R.S32.HI R6, RZ, 0x1f, R11 ;  /* 0x0000001fff067819 */ /* 0x000fe2000001140b */
[----:B------:R-:W-:Y:S01]  /*a990*/  UIMAD.WIDE.U32 UR8, UR15, UR12, UR8 ;  /* 0x0000000c0f0872a5 */ /* 0x000fe2000f8e0008 */
[----:B------:R-:W-:Y:S01]  /*a9a0*/  SHF.R.U64 R28, R28, 0x3, RZ ;  /* 0x000000031c1c7819 */ /* 0x000fe200000012ff */
[----:B------:R-:W-:Y:S01]  /*a9b0*/  UIMAD UR7, UR15, UR13, UR7 ;  /* 0x0000000d0f0772a4 */ /* 0x000fe2000f8e0207 */
[----:B------:R-:W-:Y:S01]  /*a9c0*/  IADD3 R25, P3, R4, 0x4000, RZ ;  /* 0x0000400004197810 */ /* 0x000fe20007f7e0ff */
[----:B------:R-:W-:Y:S01]  /*a9d0*/  VIADD R14, R227, UR60 ;  /* 0x0000003ce30e7c36 */ /* 0x000fe20008000000 */
[----:B------:R-:W-:Y:S01]  /*a9e0*/  LOP3.LUT R28, R28, R29, RZ, 0x3c, !PT ;  /* 0x0000001d1c1c7212 */ /* 0x000fe200078e3cff */
[----:B------:R-:W-:Y:S01]  /*a9f0*/  IMAD.X R29, RZ, RZ, R5, P2 ;  /* 0x000000ffff1d7224 */ /* 0x000fe200010e0605 */
[----:B------:R-:W-:Y:S01]  /*aa00*/  IADD3 R8, P0, R8, UR8, RZ ;  /* 0x0000000808087c10 */ /* 0x000fe2000ff1e0ff */
[----:B------:R-:W-:Y:S01]  /*aa10*/  IMAD.U32 R10, RZ, RZ, UR7 ;  /* 0x00000007ff0a7e24 */ /* 0x000fe2000f8e00ff */
[----:B------:R-:W-:Y:S01]  /*aa20*/  IADD3 R45, P2, R4, 0xb000, RZ ;  /* 0x0000b000042d7810 */ /* 0x000fe20007f5e0ff */
[----:B-----5:R-:W-:Y:S01]  /*aa30*/  IMAD R77, R0, R73, RZ ;  /* 0x00000049004d7224 */ /* 0x020fe200078e02ff */
[----:B------:R-:W-:Y:S01]  /*aa40*/  LOP3.LUT R24, R25, 0x380, RZ, 0xc0, !PT ;  /* 0x0000038019187812 */ /* 0x000fe200078ec0ff */
[----:B------:R-:W-:Y:S01]  /*aa50*/  ULDC.64 UR12, c[0x0][0xba0] ;  /* 0x0002e800000c7ab9 */ /* 0x000fe20000000a00 */
[----:B------:R-:W-:Y:S01]  /*aa60*/  IADD3.X R9, R9, UR9, R10, P0, !PT ;  /* 0x0000000909097c10 */ /* 0x000fe200087fe40a */
[----:B------:R-:W-:Y:S01]  /*aa70*/  ULDC.64 UR8, c[0x0][0xc88] ;  /* 0x0003220000087ab9 */ /* 0x000fe20000000a00 */
[----:B------:R-:W-:Y:S01]  /*aa80*/  LOP3.LUT R44, R45, 0x380, RZ, 0xc0, !PT ;  /* 0x000003802d2c7812 */ /* 0x000fe200078ec0ff */
[----:B------:R-:W-:Y:S01]  /*aa90*/  IMAD R6, R6, UR8, RZ ;  /* 0x0000000806067c24 */ /* 0x000fe2000f8e02ff */
[----:B------:R-:W-:Y:S01]  /*aaa0*/  SHF.R.U64 R24, R24, 0x3, RZ ;  /* 0x0000000318187819 */ /* 0x000fe200000012ff */
[----:B------:R-:W-:Y:S01]  /*aab0*/  IMAD.WIDE.U32 R8, R11, UR8, R8 ;  /* 0x000000080b087c25 */ /* 0x000fe2000f8e0008 */
[----:B------:R-:W-:-:S02]  /*aac0*/  SHF.R.U64 R44, R44, 0x3, RZ ;  /* 0x000000032c2c7819 */ /* 0x000fc400000012ff */
[----:B------:R-:W-:Y:S01]  /*aad0*/  IADD3 R13, P5, R4, 0x1000, RZ ;  /* 0x00001000040d7810 */ /* 0x000fe20007fbe0ff */
[----:B------:R-:W-:Y:S01]  /*aae0*/  IMAD R15, R11, UR9, R6 ;  /* 0x000000090b0f7c24 */ /* 0x000fe2000f8e0206 */
[----:B------:R-:W-:Y:S01]  /*aaf0*/  ULDC.64 UR8, c[0x0][0xc50] ;  /* 0x0003140000087ab9 */ /* 0x000fe20000000a00 */
[----:B------:R-:W-:Y:S01]  /*ab00*/  VIADD R6, R14, 0x8 ;  /* 0x000000080e067836 */ /* 0x000fe20000000000 */
[----:B------:R-:W-:Y:S01]  /*ab10*/  LEA R10, P0, R8, UR8, 0x2 ;  /* 0x00000008080a7c11 */ /* 0x000fe2000f8010ff */
[----:B------:R-:W-:Y:S01]  /*ab20*/  IMAD.IADD R9, R9, 0x1, R15 ;  /* 0x0000000109097824 */ /* 0x000fe200078e020f */
[----:B------:R-:W-:Y:S01]  /*ab30*/  LOP3.LUT R44, R44, R45, RZ, 0x3c, !PT ;  /* 0x0000002d2c2c7212 */ /* 0x000fe200078e3cff */
[----:B------:R-:W-:Y:S01]  /*ab40*/  IMAD.X R45, RZ, RZ, R5, P2 ;  /* 0x000000ffff2d7224 */ /* 0x000fe200010e0605 */
[----:B------:R-:W-:Y:S01]  /*ab50*/  IADD3 R17, P4, R4, 0x2000, RZ ;  /* 0x0000200004117810 */ /* 0x000fe20007f9e0ff */
[----:B------:R-:W-:Y:S01]  /*ab60*/  SHFL.IDX PT, R42, R10, RZ, 0x1c1f ;  /* 0x001c1fff0a2a7589 */ /* 0x000fe200000e0000 */
[----:B------:R-:W-:-:S02]  /*ab70*/  LEA.HI.X R8, R8, UR9, R9, 0x2, P0 ;  /* 0x0000000908087c11 */ /* 0x000fc400080f1409 */
[----:B------:R-:W-:Y:S01]  /*ab80*/  IADD3 R21, P0, R4, 0x3000, RZ ;  /* 0x0000300004157810 */ /* 0x000fe20007f1e0ff */
[----:B------:R-:W-:Y:S01]  /*ab90*/  SHFL.IDX PT, R46, R10, 0x1, 0x1c1f ;  /* 0x003c1f000a2e7f89 */ /* 0x000fe200000e0000 */
[----:B------:R-:W-:Y:S01]  /*aba0*/  LOP3.LUT R24, R24, R25, RZ, 0x3c, !PT ;  /* 0x0000001918187212 */ /* 0x000fe200078e3cff */
[----:B------:R-:W-:Y:S01]  /*abb0*/  IMAD.X R25, RZ, RZ, R5, P3 ;  /* 0x000000ffff197224 */ /* 0x000fe200018e0605 */
[----:B------:R-:W-:Y:S01]  /*abc0*/  LOP3.LUT R20, R21, 0x380, RZ, 0xc0, !PT ;  /* 0x0000038015147812 */ /* 0x000fe200078ec0ff */
[----:B------:R-:W2:Y:S01]  /*abd0*/  SHFL.IDX PT, R43, R8, RZ, 0x1c1f ;  /* 0x001c1fff082b7589 */ /* 0x000ea200000e0000 */
[----:B------:R-:W-:Y:S02]  /*abe0*/  IADD3 R41, P3, R4, 0xa000, RZ ;  /* 0x0000a00004297810 */ /* 0x000fe40007f7e0ff */
[----:B------:R-:W-:Y:S01]  /*abf0*/  SHF.R.U64 R20, R20, 0x3, RZ ;  /* 0x0000000314147819 */ /* 0x000fe200000012ff */
[----:B------:R-:W3:Y:S01]  /*ac00*/  SHFL.IDX PT, R47, R8, 0x1, 0x1c1f ;  /* 0x003c1f00082f7f89 */ /* 0x000ee200000e0000 */
[----:B------:R-:W-:-:S02]  /*ac10*/  LOP3.LUT R12, R13, 0x380, RZ, 0xc0, !PT ;  /* 0x000003800d0c7812 */ /* 0x000fc400078ec0ff */
[----:B------:R-:W-:Y:S01]  /*ac20*/  LOP3.LUT R20, R20, R21, RZ, 0x3c, !PT ;  /* 0x0000001514147212 */ /* 0x000fe200078e3cff */
[----:B------:R-:W-:Y:S01]  /*ac30*/  IMAD.X R21, RZ, RZ, R5, P0 ;  /* 0x000000ffff157224 */ /* 0x000fe200000e0605 */
[----:B------:R-:W-:Y:S02]  /*ac40*/  IADD3 R53, P0, R4, 0x9000, RZ ;  /* 0x0000900004357810 */ /* 0x000fe40007f1e0ff */
[----:B------:R-:W-:Y:S02]  /*ac50*/  LOP3.LUT R16, R17, 0x380, RZ, 0xc0, !PT ;  /* 0x0000038011107812 */ /* 0x000fe400078ec0ff */
[----:B------:R-:W-:Y:S02]  /*ac60*/  LOP3.LUT R52, R53, 0x380, RZ, 0xc0, !PT ;  /* 0x0000038035347812 */ /* 0x000fe400078ec0ff */
[----:B------:R-:W-:Y:S02]  /*ac70*/  LOP3.LUT R40, R41, 0x380, RZ, 0xc0, !PT ;  /* 0x0000038029287812 */ /* 0x000fe400078ec0ff */
[----:B------:R-:W-:-:S02]  /*ac80*/  SHF.R.U64 R52, R52, 0x3, RZ ;  /* 0x0000000334347819 */ /* 0x000fc400000012ff */
[----:B------:R-:W-:Y:S02]  /*ac90*/  SHF.R.U64 R12, R12, 0x3, RZ ;  /* 0x000000030c0c7819 */ /* 0x000fe400000012ff */
[----:B------:R-:W-:Y:S01]  /*aca0*/  LOP3.LUT R52, R52, R53, RZ, 0x3c, !PT ;  /* 0x0000003534347212 */ /* 0x000fe200078e3cff */
[----:B------:R-:W-:Y:S01]  /*acb0*/  IMAD.X R53, RZ, RZ, R5, P0 ;  /* 0x000000ffff357224 */ /* 0x000fe200000e0605 */
[----:B------:R-:W-:Y:S02]  /*acc0*/  LOP3.LUT P0, RZ, R225, 0x3, RZ, 0xc0, !PT ;  /* 0x00000003e1ff7812 */ /* 0x000fe4000780c0ff */
[----:B------:R-:W-:Y:S02]  /*acd0*/  SHF.R.U64 R16, R16, 0x3, RZ ;  /* 0x0000000310107819 */ /* 0x000fe400000012ff */
[-C--:B------:R-:W-:Y:S02]  /*ace0*/  ISETP.GE.OR P2, PT, R14, R77.reuse, P0 ;  /* 0x0000004d0e00720c */ /* 0x080fe40000746670 */
[----:B------:R-:W-:-:S02]  /*acf0*/  ISETP.GE.OR P0, PT, R6, R77, P0 ;  /* 0x0000004d0600720c */ /* 0x000fc40000706670 */
[----:B------:R-:W-:Y:S02]  /*ad00*/  SHF.R.U64 R40, R40, 0x3, RZ ;  /* 0x0000000328287819 */ /* 0x000fe400000012ff */
[----:B------:R-:W-:Y:S01]  /*ad10*/  LOP3.LUT R12, R12, R13, RZ, 0x3c, !PT ;  /* 0x0000000d0c0c7212 */ /* 0x000fe200078e3cff */
[--C-:B------:R-:W-:Y:S01]  /*ad20*/  IMAD.X R13, RZ, RZ, R5.reuse, P5 ;  /* 0x000000ffff0d7224 */ /* 0x100fe200028e0605 */
[----:B------:R-:W-:Y:S01]  /*ad30*/  LOP3.LUT R16, R16, R17, RZ, 0x3c, !PT ;  /* 0x0000001110107212 */ /* 0x000fe200078e3cff */
[----:B------:R-:W-:Y:S01]  /*ad40*/  IMAD.X R17, RZ, RZ, R5, P4 ;  /* 0x000000ffff117224 */ /* 0x000fe200020e0605 */
[C---:B------:R-:W-:Y:S02]  /*ad50*/  IADD3 R33, P6, R4.reuse, 0x6000, RZ ;  /* 0x0000600004217810 */ /* 0x040fe40007fde0ff */
[C---:B------:R-:W-:Y:S01]  /*ad60*/  IADD3 R37, P5, R4.reuse, 0x7000, RZ ;  /* 0x0000700004257810 */ /* 0x040fe20007fbe0ff */
[----:B--2---:R-:W-:Y:S01]  /*ad70*/  @!P2 ST.E desc[UR38][R42.64], R2 ;  /* 0x000000022a00a985 */ /* 0x004fe2000c101926 */
[----:B------:R-:W-:-:S02]  /*ad80*/  IADD3 R61, P4, R4, 0x8000, RZ ;  /* 0x00008000043d7810 */ /* 0x000fc40007f9e0ff */
[----:B------:R-:W-:Y:S01]  /*ad90*/  LOP3.LUT R40, R40, R41, RZ, 0x3c, !PT ;  /* 0x0000002928287212 */ /* 0x000fe200078e3cff */
[----:B---3--:R2:W-:Y:S01]  /*ada0*/  @!P0 ST.E desc[UR38][R46.64], R3 ;  /* 0x000000032e008985 */ /* 0x0085e2000c101926 */
[--C-:B------:R-:W-:Y:S01]  /*adb0*/  IMAD.X R41, RZ, RZ, R5.reuse, P3 ;  /* 0x000000ffff297224 */ /* 0x100fe200018e0605 */
[----:B------:R-:W-:Y:S02]  /*adc0*/  IADD3 R9, P3, R4, 0xf000, RZ ;  /* 0x0000f00004097810 */ /* 0x000fe40007f7e0ff */
[----:B------:R-:W-:Y:S01]  /*add0*/  LOP3.LUT R32, R33, 0x380, RZ, 0xc0, !PT ;  /* 0x0000038021207812 */ /* 0x000fe200078ec0ff */
[----:B------:R-:W-:Y:S01]  /*ade0*/  UIMAD UR7, UR11, UR12, URZ ;  /* 0x0000000c0b0772a4 */ /* 0x000fe2000f8e023f */
[----:B------:R-:W-:Y:S01]  /*adf0*/  LOP3.LUT R36, R37, 0x380, RZ, 0xc0, !PT ;  /* 0x0000038025247812 */ /* 0x000fe200078ec0ff */
[----:B------:R-:W-:Y:S01]  /*ae00*/  UIMAD.WIDE.U32 UR8, UR4, UR12, URZ ;  /* 0x0000000c040872a5 */ /* 0x000fe2000f8e003f */
[----:B------:R-:W-:Y:S01]  /*ae10*/  LOP3.LUT R60, R61, 0x380, RZ, 0xc0, !PT ;  /* 0x000003803d3c7812 */ /* 0x000fe200078ec0ff */
[----:B------:R-:W-:Y:S01]  /*ae20*/  ULDC.64 UR10, c[0x0][0xbe8] ;  /* 0x0002fa00000a7ab9 */ /* 0x000fe20000000a00 */
[----:B------:R-:W-:Y:S01]  /*ae30*/  LOP3.LUT R0, R9, 0x380, RZ, 0xc0, !PT ;  /* 0x0000038009007812 */ /* 0x000fe200078ec0ff */
[----:B------:R-:W-:Y:S01]  /*ae40*/  IMAD.X R49, RZ, RZ, R5, P3 ;  /* 0x000000ffff317224 */ /* 0x000fe200018e0605 */
[----:B--2---:R-:W2:Y:S01]  /*ae50*/  @P1 LDC R3, c[0x0][0xcec] ;  /* 0x00033b00ff031b82 */ /* 0x004ea20000000800 */
[----:B------:R-:W-:Y:S01]  /*ae60*/  SHF.R.U64 R32, R32, 0x3, RZ ;  /* 0x0000000320207819 */ /* 0x000fe200000012ff */
[----:B------:R-:W5:Y:S01]  /*ae70*/  LD.E.128 R12, desc[UR38][R12.64] ;  /* 0x000000260c0c7980 */ /* 0x000f62000c101d00 */
[----:B------:R-:W-:-:S02]  /*ae80*/  SHF.R.U64 R36, R36, 0x3, RZ ;  /* 0x0000000324247819 */ /* 0x000fc400000012ff */
[----:B------:R-:W-:Y:S01]  /*ae90*/  SHF.R.U64 R60, R60, 0x3, RZ ;  /* 0x000000033c3c7819 */ /* 0x000fe200000012ff */
[----:B------:R-:W5:Y:S01]  /*aea0*/  LD.E.128 R16, desc[UR38][R16.64] ;  /* 0x0000002610107980 */ /* 0x000f62000c101d00 */
[----:B------:R-:W-:Y:S01]  /*aeb0*/  SHF.R.U64 R0, R0, 0x3, RZ ;  /* 0x0000000300007819 */ /* 0x000fe200000012ff */
[----:B------:R-:W-:Y:S01]  /*aec0*/  UIMAD UR7, UR4, UR13, UR7 ;  /* 0x0000000d040772a4 */ /* 0x000fe2000f8e0207 */
[----:B------:R-:W-:Y:S01]  /*aed0*/  LOP3.LUT R32, R32, R33, RZ, 0x3c, !PT ;  /* 0x0000002120207212 */ /* 0x000fe200078e3cff */
[--C-:B------:R-:W-:Y:S01]  /*aee0*/  IMAD.X R33, RZ, RZ, R5.reuse, P6 ;  /* 0x000000ffff217224 */ /* 0x100fe200030e0605 */
[----:B------:R-:W-:Y:S01]  /*aef0*/  LOP3.LUT R36, R36, R37, RZ, 0x3c, !PT ;  /* 0x0000002524247212 */ /* 0x000fe200078e3cff */
[--C-:B------:R-:W-:Y:S01]  /*af00*/  IMAD.X R37, RZ, RZ, R5.reuse, P5 ;  /* 0x000000ffff257224 */ /* 0x100fe200028e0605 */
[----:B------:R-:W-:Y:S01]  /*af10*/  LOP3.LUT R60, R60, R61, RZ, 0x3c, !PT ;  /* 0x0000003d3c3c7212 */ /* 0x000fe200078e3cff */
[----:B------:R-:W-:Y:S01]  /*af20*/  IMAD.X R61, RZ, RZ, R5, P4 ;  /* 0x000000ffff3d7224 */ /* 0x000fe200020e0605 */
[C---:B------:R-:W-:Y:S01]  /*af30*/  IADD3 R69, P6, R4.reuse, 0xc000, RZ ;  /* 0x0000c00004457810 */ /* 0x040fe20007fde0ff */
[----:B------:R-:W5:Y:S01]  /*af40*/  LD.E.128 R20, desc[UR38][R20.64] ;  /* 0x0000002614147980 */ /* 0x000f62000c101d00 */
[----:B------:R-:W-:-:S02]  /*af50*/  IADD3 R65, P5, R4, 0xd000, RZ ;  /* 0x0000d00004417810 */ /* 0x000fc40007fbe0ff */
[C---:B------:R-:W-:Y:S01]  /*af60*/  IADD3 R57, P4, R4.reuse, 0xe000, RZ ;  /* 0x0000e00004397810 */ /* 0x040fe20007f9e0ff */
[----:B------:R-:W5:Y:S01]  /*af70*/  LD.E.128 R24, desc[UR38][R24.64] ;  /* 0x0000002618187980 */ /* 0x000f62000c101d00 */
[----:B------:R-:W-:Y:S02]  /*af80*/  LOP3.LUT R11, R4, 0x380, RZ, 0xc0, !PT ;  /* 0x00000380040b7812 */ /* 0x000fe400078ec0ff */
[----:B------:R-:W-:Y:S01]  /*af90*/  LOP3.LUT R48, R0, R9, RZ, 0x3c, !PT ;  /* 0x0000000900307212 */ /* 0x000fe200078e3cff */
[----:B------:R-:W-:Y:S01]  /*afa0*/  IMAD R0, R219, 0x20, R222 ;  /* 0x00000020db007824 */ /* 0x000fe200078e02de */
[----:B------:R-:W-:Y:S01]  /*afb0*/  UIADD3 UR9, UR9, UR7, URZ ;  /* 0x0000000709097290 */ /* 0x000fe2000fffe03f */
[----:B------:R-:W-:Y:S01]  /*afc0*/  LOP3.LUT R68, R69, 0x380, RZ, 0xc0, !PT ;  /* 0x0000038045447812 */ /* 0x000fe200078ec0ff */
[----:B------:R-:W-:Y:S01]  /*afd0*/  UIMAD UR4, UR14, UR10, URZ ;  /* 0x0000000a0e0472a4 */ /* 0x000fe2000f8e023f */
[----:B------:R-:W-:Y:S01]  /*afe0*/  LOP3.LUT R64, R65, 0x380, RZ, 0xc0, !PT ;  /* 0x0000038041407812 */ /* 0x000fe200078ec0ff */
[----:B------:R-:W5:Y:S01]  /*aff0*/  LD.E.128 R28, desc[UR38][R28.64] ;  /* 0x000000261c1c7980 */ /* 0x000f62000c101d00 */
[----:B------:R-:W-:-:S02]  /*b000*/  LOP3.LUT R56, R57, 0x380, RZ, 0xc0, !PT ;  /* 0x0000038039387812 */ /* 0x000fc400078ec0ff */
[----:B------:R-:W-:Y:S01]  /*b010*/  SHF.R.U64 R11, R11, 0x3, RZ ;  /* 0x000000030b0b7819 */ /* 0x000fe200000012ff */
[----:B------:R-:W-:Y:S01]  /*b020*/  VIADD R6, R0, UR60 ;  /* 0x0000003c00067c36 */ /* 0x000fe20008000000 */
[----:B------:R-:W-:Y:S01]  /*b030*/  UIMAD UR4, UR17, UR11, UR4 ;  /* 0x0000000b110472a4 */ /* 0x000fe2000f8e0204 */
[----:B------:R-:W-:Y:S01]  /*b040*/  SHF.R.U64 R68, R68, 0x3, RZ ;  /* 0x0000000344447819 */ /* 0x000fe200000012ff */
[----:B------:R-:W-:Y:S01]  /*b050*/  UIMAD.WIDE.U32 UR8, UR17, UR10, UR8 ;  /* 0x0000000a110872a5 */ /* 0x000fe2000f8e0008 */
[----:B------:R-:W-:Y:S01]  /*b060*/  SHF.R.U64 R64, R64, 0x3, RZ ;  /* 0x0000000340407819 */ /* 0x000fe200000012ff */
[----:B------:R-:W5:Y:S01]  /*b070*/  LD.E.128 R32, desc[UR38][R32.64] ;  /* 0x0000002620207980 */ /* 0x000f62000c101d00 */
[----:B------:R-:W-:Y:S01]  /*b080*/  SHF.R.U64 R56, R56, 0x3, RZ ;  /* 0x0000000338387819 */ /* 0x000fe200000012ff */
[----:B------:R-:W-:Y:S01]  /*b090*/  ULDC.64 UR10, c[0x0][0xbf0] ;  /* 0x0002fc00000a7ab9 */ /* 0x000fe20000000a00 */
[----:B------:R-:W-:Y:S01]  /*b0a0*/  LOP3.LUT R4, R11, R4, RZ, 0x3c, !PT ;  /* 0x000000040b047212 */ /* 0x000fe200078e3cff */
[----:B--2---:R-:W-:Y:S01]  /*b0b0*/  @P1 IMAD.HI.U32 R0, R6, R3, RZ ;  /* 0x0000000306001227 */ /* 0x004fe200078e00ff */
[----:B------:R-:W-:Y:S01]  /*b0c0*/  UIADD3 UR9, UR9, UR4, URZ ;  /* 0x0000000409097290 */ /* 0x000fe2000fffe03f */
[----:B------:R-:W-:Y:S01]  /*b0d0*/  LOP3.LUT R68, R68, R69, RZ, 0x3c, !PT ;  /* 0x0000004544447212 */ /* 0x000fe200078e3cff */
[----:B------:R-:W-:Y:S01]  /*b0e0*/  UIMAD UR4, UR16, UR10, URZ ;  /* 0x0000000a100472a4 */ /* 0x000fe2000f8e023f */
[----:B------:R-:W-:Y:S01]  /*b0f0*/  LOP3.LUT R64, R64, R65, RZ, 0x3c, !PT ;  /* 0x0000004140407212 */ /* 0x000fe200078e3cff */
[--C-:B------:R-:W-:Y:S01]  /*b100*/  IMAD.X R69, RZ, RZ, R5.reuse, P6 ;  /* 0x000000ffff457224 */ /* 0x100fe200030e0605 */
[----:B------:R-:W-:Y:S01]  /*b110*/  LOP3.LUT R56, R56, R57, RZ, 0x3c, !PT ;  /* 0x0000003938387212 */ /* 0x000fe200078e3cff */
[--C-:B------:R-:W-:Y:S01]  /*b120*/  IMAD.X R65, RZ, RZ, R5.reuse, P5 ;  /* 0x000000ffff417224 */ /* 0x100fe200028e0605 */
[----:B------:R2:W5:Y:S01]  /*b130*/  LD.E.128 R8, desc[UR38][R4.64] ;  /* 0x0000002604087980 */ /* 0x000562000c101d00 */
[----:B------:R-:W-:Y:S01]  /*b140*/  IMAD.X R57, RZ, RZ, R5, P4 ;  /* 0x000000ffff397224 */ /* 0x000fe200020e0605 */
[----:B------:R-:W-:-:S02]  /*b150*/  UIMAD UR4, UR15, UR11, UR4 ;  /* 0x0000000b0f0472a4 */ /* 0x000fc4000f8e0204 */
[----:B------:R-:W-:Y:S01]  /*b160*/  UIMAD.WIDE.U32 UR8, UR15, UR10, UR8 ;  /* 0x0000000a0f0872a5 */ /* 0x000fe2000f8e0008 */
[----:B------:R-:W5:Y:S02]  /*b170*/  LD.E.128 R36, desc[UR38][R36.64] ;  /* 0x0000002624247980 */ /* 0x000f64000c101d00 */
[----:B------:R-:W-:Y:S02]  /*b180*/  ULDC.64 UR10, c[0x0][0xbe0] ;  /* 0x0002f800000a7ab9 */ /* 0x000fe40000000a00 */
[----:B------:R-:W5:Y:S01]  /*b190*/  LD.E.128 R60, desc[UR38][R60.64] ;  /* 0x000000263c3c7980 */ /* 0x000f62000c101d00 */
[----:B--2---:R-:W-:Y:S01]  /*b1a0*/  IMAD.MOV.U32 R5, RZ, RZ, R6 ;  /* 0x000000ffff057224 */ /* 0x004fe200078e0006 */
[----:B0-----:R-:W-:Y:S01]  /*b1b0*/  @P1 SHF.R.U32.HI R5, RZ, R75, R0 ;  /* 0x0000004bff051219 */ /* 0x001fe20000011600 */
[----:B------:R-:W-:Y:S01]  /*b1c0*/  UIADD3 UR4, UR9, UR4, URZ ;  /* 0x0000000409047290 */ /* 0x000fe2000fffe03f */
[----:B------:R-:W5:Y:S02]  /*b1d0*/  LD.E.128 R52, desc[UR38][R52.64] ;  /* 0x0000002634347980 */ /* 0x000f64000c101d00 */
[--C-:B------:R-:W-:Y:S01]  /*b1e0*/  SHF.R.S32.HI R0, RZ, 0x1f, R5.reuse ;  /* 0x0000001fff007819 */ /* 0x100fe20000011405 */
[----:B------:R-:W-:Y:S01]  /*b1f0*/  IMAD.MOV R4, RZ, RZ, -R5 ;  /* 0x000000ffff047224 */ /* 0x000fe200078e0a05 */
[----:B------:R-:W5:Y:S01]  /*b200*/  LD.E.128 R40, desc[UR38][R40.64] ;  /* 0x0000002628287980 */ /* 0x000f62000c101d00 */
[----:B------:R-:W-:-:S02]  /*b210*/  IMAD.U32 R3, RZ, RZ, UR9 ;  /* 0x00000009ff037e24 */ /* 0x000fc4000f8e00ff */
[----:B------:R-:W-:Y:S01]  /*b220*/  IMAD R0, R0, UR10, RZ ;  /* 0x0000000a00007c24 */ /* 0x000fe2000f8e02ff */
[----:B------:R-:W5:Y:S01]  /*b230*/  LD.E.128 R44, desc[UR38][R44.64] ;  /* 0x000000262c2c7980 */ /* 0x000f62000c101d00 */
[----:B------:R-:W-:Y:S02]  /*b240*/  IMAD R73, R73, R4, R6 ;  /* 0x0000000449497224 */ /* 0x000fe400078e0206 */
        /* <DEDUP_REMOVED lines=32> */
[----:B------:R0:W2:Y:S01]  /*b450*/  SHFL.IDX PT, R79, R6, RZ, 0x181f ;  /* 0x00181fff064f7589 */ /* 0x0000a200000e0000 */
[----:B------:R-:W-:Y:S03]  /*b460*/  BSSY B1, `(.L_x_5331) ;  /* 0x0000015000017945 */ /* 0x000fe60003800000 */
[----:B------:R0:W3:Y:S01]  /*b470*/  SHFL.IDX PT, R75, R76, RZ, 0x181f ;  /* 0x00181fff4c4b7589 */ /* 0x0000e200000e0000 */
        /* <DEDUP_REMOVED lines=19> */
.L_x_5332:
[----:B------:R-:W-:Y:S05]  /*b5b0*/  BSYNC B1 ;  /* 0x0000000000017941 */ /* 0x000fea0003800000 */
.L_x_5331:
[----:B----45:R4:W0:Y:S01]  /*b5c0*/  SHFL.IDX PT, R11, R76, 0x1, 0x181f ;  /* 0x00381f004c0b7f89 */ /* 0x03082200000e0000 */
        /* <DEDUP_REMOVED lines=20> */
.L_x_5334:
[----:B------:R-:W-:Y:S05]  /*b710*/  BSYNC B1 ;  /* 0x0000000000017941 */ /* 0x000fea0003800000 */
.L_x_5333:
        /* <DEDUP_REMOVED lines=11> */
[C---:B------:R-:W-:Y:S02]  /*b7d0*/  @!P1 LEA R8, P4, R205.reuse, R5, 0x1 ;  /* 0x00000005cd089211 */ /* 0x040fe400078808ff */
        /* <DEDUP_REMOVED lines=9> */
.L_x_5336:
[----:B------:R-:W-:Y:S05]  /*b870*/  BSYNC B1 ;  /* 0x0000000000017941 */ /* 0x000fea0003800000 */
.L_x_5335:
[----:B------:R-:W-:Y:S01]  /*b880*/  VIADD R0, R78, 0x60 ;  /* 0x000000604e007836 */ /* 0x000fe20000000000 */
[----:B0-----:R0:W0:Y:S04]  /*b890*/  SHFL.IDX PT, R11, R76, 0x3, 0x181f ;  /* 0x00781f004c0b7f89 */ /* 0x00102800000e0000 */
[----:B------:R-:W-:Y:S01]  /*b8a0*/  ISETP.GE.AND P0, PT, R0, R77, PT ;  /* 0x0000004d0000720c */ /* 0x000fe20003f06270 */
[----:B------:R0:W0:-:S12]  /*b8b0*/  SHFL.IDX PT, R13, R6, 0x3, 0x181f ;  /* 0x00781f00060d7f89 */ /* 0x00001800000e0000 */
        /* <DEDUP_REMOVED lines=20> */
.L_x_5329:
[----:B------:R-:W-:Y:S01]  /*ba00*/  R2UR UR4, R220 ;  /* 0x00000000dc0472ca */ /* 0x000fe200000e0000 */
[----:B------:R-:W-:Y:S01]  /*ba10*/  ULDC.64 UR8, c[0x0][0xd00] ;  /* 0x0003400000087ab9 */ /* 0x000fe20000000a00 */
[----:B------:R-:W2:Y:S01]  /*ba20*/  LDC R13, c[0x0][0xce8] ;  /* 0x00033a00ff0d7b82 */ /* 0x000ea20000000800 */
[----:B------:R-:W-:Y:S01]  /*ba30*/  UISETP.NE.U32.AND UP0, UPT, UR8, URZ, UPT ;  /* 0x0000003f0800728c */ /* 0x000fe2000bf05070 */
[----:B------:R-:W-:-:S03]  /*ba40*/  R2UR UR7, R221 ;  /* 0x00000000dd0772ca */ /* 0x000fc600000e0000 */
[----:B------:R-:W-:-:S03]  /*ba50*/  UISETP.NE.AND.EX UP0, UPT, UR9, URZ, UPT, UP0 ;  /* 0x0000003f0900728c */ /* 0x000fc6000bf05300 */
[----:B------:R-:W-:-:S03]  /*ba60*/  ULDC.64 UR8, c[0x0][0xd00] ;  /* 0x0003400000087ab9 */ /* 0x000fc60000000a00 */
[----:B------:R-:W-:Y:S01]  /*ba70*/  UIMAD.WIDE UR8, UR4, 0x4, UR8 ;  /* 0x00000004040878a5 */ /* 0x000fe2000f8e0208 */
[----:B------:R-:W-:-:S05]  /*ba80*/  PLOP3.LUT P2, PT, PT, PT, UP0, 0x80, 0x0 ;  /* 0x000000000000781c */ /* 0x000fca0003f4f008 */
[----:B------:R-:W-:Y:S02]  /*ba90*/  IMAD.U32 R2, RZ, RZ, UR8 ;  /* 0x00000008ff027e24 */ /* 0x000fe4000f8e00ff */
[----:B------:R-:W-:Y:S01]  /*baa0*/  IMAD.U32 R3, RZ, RZ, UR9 ;  /* 0x00000009ff037e24 */ /* 0x000fe2000f8e00ff */
[----:B------:R-:W-:Y:S02]  /*bab0*/  ULDC.64 UR8, c[0x0][0xd08] ;  /* 0x0003420000087ab9 */ /* 0x000fe40000000a00 */
[----:B------:R-:W-:-:S03]  /*bac0*/  UISETP.NE.U32.AND UP1, UPT, UR8, URZ, UPT ;  /* 0x0000003f0800728c */ /* 0x000fc6000bf25070 */
[----:B------:R-:W3:Y:S01]  /*bad0*/  @P2 LDG.E R6, desc[UR38][R2.64] ;  /* 0x0000002602062981 */ /* 0x000ee2000c1e1900 */
[----:B------:R-:W-:-:S06]  /*bae0*/  UISETP.NE.AND.EX UP1, UPT, UR9, URZ, UPT, UP1 ;  /* 0x0000003f0900728c */ /* 0x000fcc000bf25310 */
[----:B------:R-:W-:-:S05]  /*baf0*/  PLOP3.LUT P3, PT, PT, PT, UP1, 0x80, 0x0 ;  /* 0x000000000000781c */ /* 0x000fca0003f6f018 */
[----:B------:R-:W-:Y:S02]  /*bb00*/  @UP1 ULDC.64 UR8, c[0x0][0xd08] ;  /* 0x0003420000081ab9 */ /* 0x000fe40000000a00 */
[----:B------:R-:W-:-:S03]  /*bb10*/  @UP1 UIMAD.WIDE UR8, UR4, 0x4, UR8 ;  /* 0x00000004040818a5 */ /* 0x000fc6000f8e0208 */
[----:B------:R-:W-:Y:S02]  /*bb20*/  ULDC UR4, c[0x0][0xb88] ;  /* 0x0002e20000047ab9 */ /* 0x000fe40000000800 */
[----:B------:R-:W-:Y:S02]  /*bb30*/  IMAD.U32 R0, RZ, RZ, UR4 ;  /* 0x00000004ff007e24 */ /* 0x000fe4000f8e00ff */
[----:B------:R-:W-:Y:S02]  /*bb40*/  IMAD.U32 R4, RZ, RZ, UR8 ;  /* 0x00000008ff047e24 */ /* 0x000fe4000f8e00ff */
[----:B------:R-:W-:-:S05]  /*bb50*/  IMAD.U32 R5, RZ, RZ, UR9 ;  /* 0x00000009ff057e24 */ /* 0x000fca000f8e00ff */
[----:B------:R4:W5:Y:S01]  /*bb60*/  @P3 LDG.E R0, desc[UR38][R4.64] ;  /* 0x0000002604003981 */ /* 0x000962000c1e1900 */
[----:B--2---:R-:W-:Y:S01]  /*bb70*/  ISETP.NE.AND P0, PT, R13, 0x1, PT ;  /* 0x000000010d00780c */ /* 0x004fe20003f05270 */
[----:B------:R-:W-:Y:S01]  /*bb80*/  UMOV UR4, URZ ;  /* 0x0000003f00047c82 */ /* 0x000fe20008000000 */
[----:B------:R-:W-:Y:S01]  /*bb90*/  USHF.R.S32.HI UR11, URZ, 0x1f, UR7 ;  /* 0x0000001f3f0b7899 */ /* 0x000fe20008011407 */
[----:B------:R-:W-:-:S10]  /*bba0*/  ISETP.GE.AND P1, PT, R234, 0x80, PT ;  /* 0x00000080ea00780c */ /* 0x000fd40003f26270 */
[----:B------:R-:W2:Y:S01]  /*bbb0*/  @P0 LDC R11, c[0x0][0xcec] ;  /* 0x00033b00ff0b0b82 */ /* 0x000ea20000000800 */
[----:B---3--:R-:W-:-:S13]  /*bbc0*/  @P2 R2UR UR4, R6 ;  /* 0x00000000060422ca */ /* 0x008fda00000e0000 */
[----:B------:R-:W-:Y:S01]  /*bbd0*/  USHF.R.S32.HI UR10, URZ, 0x1f, UR4 ;  /* 0x0000001f3f0a7899 */ /* 0x000fe20008011404 */
[----:B--2-4-:R-:W-:Y:S11]  /*bbe0*/  @P3 BRA `(.L_x_5338) ;  /* 0x0000000000103947 */ /* 0x014ff60003800000 */
[----:B------:R-:W-:Y:S05]  /*bbf0*/  @!P2 BRA `(.L_x_5338) ;  /* 0x00000000000ca947 */ /* 0x000fea0003800000 */
[----:B------:R-:W2:Y:S04]  /*bc00*/  LDG.E R5, desc[UR38][R2.64] ;  /* 0x0000002602057981 */ /* 0x000ea8000c1e1900 */
[----:B-----5:R-:W2:Y:S02]  /*bc10*/  LDG.E R0, desc[UR38][R2.64+0x4] ;  /* 0x0000042602007981 */ /* 0x020ea4000c1e1900 */
[----:B--2---:R-:W-:-:S07]  /*bc20*/  IMAD.IADD R0, R0, 0x1, -R5 ;  /* 0x0000000100007824 */ /* 0x004fce00078e0a05 */
.L_x_5338:
[----:B------:R-:W-:Y:S01]  /*bc30*/  R2UR UR8, R220 ;  /* 0x00000000dc0872ca */ /* 0x000fe200000e0000 */
[----:B------:R-:W-:Y:S01]  /*bc40*/  BSSY B1, `(.L_x_5339) ;  /* 0x000002f000017945 */ /* 0x000fe20003800000 */
[----:B------:R-:W-:-:S11]  /*bc50*/  R2UR UR7, R223 ;  /* 0x00000000df0772ca */ /* 0x000fd600000e0000 */
[----:B------:R-:W-:Y:S02]  /*bc60*/  USEL UR12, UR8, URZ, !UP0 ;  /* 0x0000003f080c7287 */ /* 0x000fe4000c000000 */
[----:B------:R-:W-:Y:S01]  /*bc70*/  USEL UR13, UR7, URZ, !UP0 ;  /* 0x0000003f070d7287 */ /* 0x000fe2000c000000 */
[----:B------:R-:W-:Y:S11]  /*bc80*/  @P1 BRA `(.L_x_5340) ;  /* 0x0000000000a81947 */ /* 0x000ff60003800000 */
[----:B------:R-:W2:Y:S01]  /*bc90*/  S2R R3, SR_TID.X ;  /* 0x0000000000037919 */ /* 0x000ea20000002100 */
[----:B------:R-:W3:Y:S01]  /*bca0*/  LDC R9, c[0x0][0xce8] ;  /* 0x00033a00ff097b82 */ /* 0x000ee20000000800 */
[----:B------:R-:W-:Y:S02]  /*bcb0*/  IMAD.U32 R4, RZ, RZ, UR60 ;  /* 0x0000003cff047e24 */ /* 0x000fe4000f8e00ff */
[----:B---3-5:R-:W-:-:S03]  /*bcc0*/  IMAD R2, R0, R9, RZ ;  /* 0x0000000900027224 */ /* 0x028fc600078e02ff */
[----:B--2---:R-:W-:-:S04]  /*bcd0*/  IADD3 R4, R4, -0x80, R3 ;  /* 0xffffff8004047810 */ /* 0x004fc80007ffe003 */
[----:B------:R-:W-:-:S13]  /*bce0*/  ISETP.GE.AND P1, PT, R4, R2, PT ;  /* 0x000000020400720c */ /* 0x000fda0003f26270 */
[----:B------:R-:W-:Y:S05]  /*bcf0*/  @P1 BRA `(.L_x_5340) ;  /* 0x00000000008c1947 */ /* 0x000fea0003800000 */
[----:B------:R-:W-:Y:S01]  /*bd00*/  ISETP.NE.AND P1, PT, R9, 0x1, PT ;  /* 0x000000010900780c */ /* 0x000fe20003f25270 */
[----:B------:R-:W-:Y:S01]  /*bd10*/  ULDC.64 UR14, c[0x0][0xc90] ;  /* 0x00032400000e7ab9 */ /* 0x000fe20000000a00 */
[----:B------:R-:W-:Y:S01]  /*bd20*/  R2UR UR16, R221 ;  /* 0x00000000dd1072ca */ /* 0x000fe200000e0000 */
[----:B------:R-:W-:Y:S01]  /*bd30*/  UIMAD UR7, UR11, UR14, URZ ;  /* 0x0000000e0b0772a4 */ /* 0x000fe2000f8e023f */
[----:B------:R-:W-:Y:S01]  /*bd40*/  IMAD.MOV.U32 R2, RZ, RZ, R4 ;  /* 0x000000ffff027224 */ /* 0x000fe200078e0004 */
[----:B------:R-:W-:Y:S01]  /*bd50*/  UMOV UR8, UR4 ;  /* 0x0000000400087c82 */ /* 0x000fe20008000000 */
[----:B------:R-:W-:-:S07]  /*bd60*/  UMOV UR9, UR10 ;  /* 0x0000000a00097c82 */ /* 0x000fce0008000000 */
[----:B------:R-:W2:Y:S02]  /*bd70*/  @P1 LDC R3, c[0x0][0xcec] ;  /* 0x00033b00ff031b82 */ /* 0x000ea40000000800 */
[----:B------:R-:W-:Y:S02]  /*bd80*/  UIMAD.WIDE.U32 UR8, UR16, UR14, UR8 ;  /* 0x0000000e100872a5 */ /* 0x000fe4000f8e0008 */
[----:B------:R-:W-:-:S03]  /*bd90*/  UIMAD UR7, UR16, UR15, UR7 ;  /* 0x0000000f100772a4 */ /* 0x000fc6000f8e0207 */
[----:B------:R-:W-:Y:S01]  /*bda0*/  ULDC.64 UR14, c[0x0][0xc98] ;  /* 0x00032600000e7ab9 */ /* 0x000fe20000000a00 */
[----:B------:R-:W3:Y:S01]  /*bdb0*/  @P1 LDC R6, c[0x0][0xcf0] ;  /* 0x00033c00ff061b82 */ /* 0x000ee20000000800 */
[----:B------:R-:W-:Y:S02]  /*bdc0*/  UIADD3 UR9, UR9, UR7, URZ ;  /* 0x0000000709097290 */ /* 0x000fe4000fffe03f */
[----:B------:R-:W-:Y:S02]  /*bdd0*/  UIMAD UR7, UR13, UR14, URZ ;  /* 0x0000000e0d0772a4 */ /* 0x000fe4000f8e023f */
[----:B------:R-:W-:Y:S02]  /*bde0*/  UIMAD.WIDE.U32 UR8, UR12, UR14, UR8 ;  /* 0x0000000e0c0872a5 */ /* 0x000fe4000f8e0008 */
[----:B------:R-:W-:-:S03]  /*bdf0*/  UIMAD UR7, UR12, UR15, UR7 ;  /* 0x0000000f0c0772a4 */ /* 0x000fc6000f8e0207 */
[----:B------:R-:W-:Y:S01]  /*be00*/  ULDC.64 UR14, c[0x0][0xc88] ;  /* 0x00032200000e7ab9 */ /* 0x000fe20000000a00 */
[----:B--2---:R-:W-:-:S05]  /*be10*/  @P1 IMAD.HI.U32 R3, R4, R3, RZ ;  /* 0x0000000304031227 */ /* 0x004fca00078e00ff */
[----:B---3--:R-:W-:Y:S01]  /*be20*/  @P1 SHF.R.U32.HI R2, RZ, R6, R3 ;  /* 0x00000006ff021219 */ /* 0x008fe20000011603 */
        /* <DEDUP_REMOVED lines=16> */
.L_x_5340:
[----:B------:R-:W-:Y:S05]  /*bf30*/  BSYNC B1 ;  /* 0x0000000000017941 */ /* 0x000fea0003800000 */
.L_x_5339:
[----:B--2---:R-:W2:Y:S01]  /*bf40*/  @P0 LDC R3, c[0x0][0xcf0] ;  /* 0x00033c00ff030b82 */ /* 0x004ea20000000800 */
[----:B------:R-:W-:Y:S01]  /*bf50*/  ULDC.64 UR14, c[0x0][0xba0] ;  /* 0x0002e800000e7ab9 */ /* 0x000fe20000000a00 */
[----:B------:R-:W-:Y:S01]  /*bf60*/  R2UR UR16, R221 ;  /* 0x00000000dd1072ca */ /* 0x000fe200000e0000 */
[----:B------:R-:W-:Y:S01]  /*bf70*/  UIMAD UR7, UR10, UR14, URZ ;  /* 0x0000000e0a0772a4 */ /* 0x000fe2000f8e023f */
[----:B------:R-:W-:Y:S01]  /*bf80*/  IMAD R2, R219, 0x20, R222 ;  /* 0x00000020db027824 */ /* 0x000fe200078e02de */
[----:B------:R-:W-:Y:S01]  /*bf90*/  UIMAD.WIDE.U32 UR8, UR4, UR14, URZ ;  /* 0x0000000e040872a5 */ /* 0x000fe2000f8e003f */
[----:B------:R-:W-:Y:S01]  /*bfa0*/  BSSY B1, `(.L_x_5341) ;  /* 0x0000040000017945 */ /* 0x000fe20003800000 */
[----:B------:R-:W-:Y:S01]  /*bfb0*/  UIMAD UR7, UR4, UR15, UR7 ;  /* 0x0000000f040772a4 */ /* 0x000fe2000f8e0207 */
[----:B------:R-:W-:Y:S02]  /*bfc0*/  VIADD R6, R2, UR60 ;  /* 0x0000003c02067c36 */ /* 0x000fe40008000000 */
        /* <DEDUP_REMOVED lines=10> */
[----:B--2---:R-:W-:Y:S01]  /*c070*/  @P0 SHF.R.U32.HI R5, RZ, R3, R2 ;  /* 0x00000003ff050219 */ /* 0x004fe20000011602 */
        /* <DEDUP_REMOVED lines=27> */
[----:B------:R2:W3:Y:S01]  /*c230*/  SHFL.IDX PT, R9, R4, RZ, 0x181f ;  /* 0x00181fff04097589 */ /* 0x0004e200000e0000 */
[-C--:B------:R-:W-:Y:S01]  /*c240*/  ISETP.GE.AND P1, PT, R0, R13.reuse, PT ;  /* 0x0000000d0000720c */ /* 0x080fe20003f26270 */
[----:B------:R-:W-:Y:S02]  /*c250*/  VIADD R0, R6, 0x40 ;  /* 0x0000004006007836 */ /* 0x000fe40000000000 */
[----:B------:R2:W4:Y:S03]  /*c260*/  SHFL.IDX PT, R3, R5, RZ, 0x181f ;  /* 0x00181fff05037589 */ /* 0x00052600000e0000 */
[----:B------:R-:W-:Y:S01]  /*c270*/  ISETP.GE.AND P0, PT, R0, R13, PT ;  /* 0x0000000d0000720c */ /* 0x000fe20003f06270 */
[----:B------:R-:W-:-:S12]  /*c280*/  @P2 BRA `(.L_x_5342) ;  /* 0x0000000000442947 */ /* 0x000fd80003800000 */
        /* <DEDUP_REMOVED lines=17> */
.L_x_5342:
[----:B------:R-:W-:Y:S05]  /*c3a0*/  BSYNC B1 ;  /* 0x0000000000017941 */ /* 0x000fea0003800000 */
.L_x_5341:
[----:B---34-:R3:W4:Y:S01]  /*c3b0*/  SHFL.IDX PT, R3, R5, 0x1, 0x181f ;  /* 0x00381f0005037f89 */ /* 0x01872200000e0000 */
        /* <DEDUP_REMOVED lines=20> */
.L_x_5344:
[----:B------:R-:W-:Y:S05]  /*c500*/  BSYNC B1 ;  /* 0x0000000000017941 */ /* 0x000fea0003800000 */
.L_x_5343:
        /* <DEDUP_REMOVED lines=21> */
.L_x_5346:
[----:B------:R-:W-:Y:S05]  /*c660*/  BSYNC B1 ;  /* 0x0000000000017941 */ /* 0x000fea0003800000 */
.L_x_5345:
[----:B------:R-:W-:Y:S01]  /*c670*/  VIADD R0, R6, 0x60 ;  /* 0x0000006006007836 */ /* 0x000fe20000000000 */
[----:B0-23--:R-:W0:Y:S04]  /*c680*/  SHFL.IDX PT, R5, R5, 0x3, 0x181f ;  /* 0x00781f0005057f89 */ /* 0x00de2800000e0000 */
[----:B------:R-:W-:Y:S01]  /*c690*/  ISETP.GE.AND P0, PT, R0, R13, PT ;  /* 0x0000000d0000720c */ /* 0x000fe20003f06270 */
[----:B----4-:R2:W3:-:S12]  /*c6a0*/  SHFL.IDX PT, R3, R4, 0x3, 0x181f ;  /* 0x00781f0004037f89 */ /* 0x0104d800000e0000 */
[----:B--2---:R-:W-:Y:S05]  /*c6b0*/  @P0 BRA `(.L_x_5337) ;  /* 0x0000000000440947 */ /* 0x004fea0003800000 */
[----:B------:R-:W-:Y:S02]  /*c6c0*/  ULDC UR4, c[0x0][0xbc8] ;  /* 0x0002f20000047ab9 */ /* 0x000fe40000000800 */
[----:B------:R-:W-:Y:S02]  /*c6d0*/  ISETP.GE.AND P3, PT, R200, UR4, PT ;  /* 0x00000004c8007c0c */ /* 0x000fe4000bf66270 */
[----:B------:R-:W-:Y:S02]  /*c6e0*/  ISETP.GE.AND P2, PT, R206, UR4, PT ;  /* 0x00000004ce007c0c */ /* 0x000fe4000bf46270 */
[----:B------:R-:W-:Y:S02]  /*c6f0*/  ISETP.GE.AND P1, PT, R205, UR4, PT ;  /* 0x00000004cd007c0c */ /* 0x000fe4000bf26270 */
[----:B------:R-:W-:-:S07]  /*c700*/  ISETP.GE.AND P0, PT, R218, UR4, PT ;  /* 0x00000004da007c0c */ /* 0x000fce000bf06270 */
[-C--:B---3--:R-:W-:Y:S02]  /*c710*/  @!P3 LEA R8, P6, R200, R3.reuse, 0x1 ;  /* 0x00000003c808b211 */ /* 0x088fe400078c08ff */
[-C--:B------:R-:W-:Y:S02]  /*c720*/  @!P2 LEA R10, P5, R206, R3.reuse, 0x1 ;  /* 0x00000003ce0aa211 */ /* 0x080fe400078a08ff */
[C---:B------:R-:W-:Y:S02]  /*c730*/  @!P1 LEA R12, P4, R205.reuse, R3, 0x1 ;  /* 0x00000003cd0c9211 */ /* 0x040fe400078808ff */
        /* <DEDUP_REMOVED lines=9> */
.L_x_5337:
[----:B------:R-:W-:Y:S05]  /*c7d0*/  BSYNC B0 ;  /* 0x0000000000007941 */ /* 0x000fea0003800000 */
.L_x_5328:
[----:B------:R-:W-:Y:S02]  /*c7e0*/  ULDC UR4, c[0x0][0xd3c] ;  /* 0x00034f0000047ab9 */ /* 0x000fe40000000800 */
[----:B------:R-:W-:-:S13]  /*c7f0*/  ISETP.GE.AND P0, PT, R7, UR4, PT ;  /* 0x0000000407007c0c */ /* 0x000fda000bf06270 */
[----:B------:R-:W-:Y:S05]  /*c800*/  @!P0 BRA `(.L_x_5347) ;  /* 0xffffff4400b48947 */ /* 0x000fea000383ffff */
[----:B------:R-:W-:Y:S05]  /*c810*/  EXIT ;  /* 0x000000000000794d */ /* 0x000fea0003800000 */
.L_x_5291:
[----:B------:R-:W-:-:S08]  /*c820*/  NOP ;  /* 0x0000000000007918 */ /* 0x000fd00000000000 */
[----:B0-----:R-:W0:-:S00]  /*c830*/  USETMAXREG.DEALLOC.CTAPOOL 0x18 ;  /* 0x00000018000079c8 */ /* 0x001e0000080e0500 */
        /* <DEDUP_REMOVED lines=16> */
.L_x_5348:
        /* <DEDUP_REMOVED lines=42> */
.L_x_5354:
        /* <DEDUP_REMOVED lines=12> */
.L_x_5353:
[----:B------:R-:W-:Y:S05]  /*cca0*/  BSYNC B0 ;  /* 0x0000000000007941 */ /* 0x000fea0003800000 */
.L_x_5352:
        /* <DEDUP_REMOVED lines=21> */
.L_x_5350:
        /* <DEDUP_REMOVED lines=18> */
[----:B------:R-:W-:-:S05]  /*cf20*/  VIADD R11, R6, 0xffffffff ;  /* 0xffffffff060b7836 */ /* 0x000fca0000000000 */
[----:B------:R2:W3:Y:S02]  /*cf30*/  SHFL.IDX PT, R16, R4, R11, 0x1f ;  /* 0x00001f0b04107589 */ /* 0x0004e400000e0000 */
.L_x_5355:
[----:B-1----:R-:W-:Y:S01]  /*cf40*/  IMAD.MOV R2, RZ, RZ, -R3 ;  /* 0x000000ffff027224 */ /* 0x002fe200078e0a03 */
[----:B--2---:R-:W-:Y:S01]  /*cf50*/  IABS R4, R8 ;  /* 0x0000000800047213 */ /* 0x004fe20000000000 */
        /* <DEDUP_REMOVED lines=17> */
[----:B------:R-:W-:-:S04]  /*d070*/  IMAD.MOV.U32 R9, RZ, RZ, R2 ;  /* 0x000000ffff097224 */ /* 0x000fc800078e0002 */
[----:B------:R-:W-:Y:S01]  /*d080*/  @!P2 IMAD.MOV R9, RZ, RZ, -R9 ;  /* 0x000000ffff09a224 */ /* 0x000fe200078e0a09 */
[----:B------:R-:W-:-:S05]  /*d090*/  @!P1 LOP3.LUT R9, RZ, R8, RZ, 0x33, !PT ;  /* 0x00000008ff099212 */ /* 0x000fca00078e33ff */
[----:B------:R-:W-:Y:S02]  /*d0a0*/  IMAD R4, R10, R9, RZ ;  /* 0x000000090a047224 */ /* 0x000fe400078e02ff */
[----:B------:R-:W-:Y:S02]  /*d0b0*/  IMAD.MOV R9, RZ, RZ, -R9 ;  /* 0x000000ffff097224 */ /* 0x000fe400078e0a09 */
[----:B------:R-:W-:Y:S02]  /*d0c0*/  IMAD.MOV R3, RZ, RZ, -R4 ;  /* 0x000000ffff037224 */ /* 0x000fe400078e0a04 */
[----:B------:R-:W-:-:S03]  /*d0d0*/  IMAD R7, R8, R9, R7 ;  /* 0x0000000908077224 */ /* 0x000fc600078e0207 */
[----:B------:R-:W-:Y:S01]  /*d0e0*/  VIADDMNMX R10, R3, UR5, R10, PT ;  /* 0x00000005030a7c46 */ /* 0x000fe2000b80010a */
[----:B------:R-:W-:Y:S01]  /*d0f0*/  IMAD.IADD R4, R7, 0x1, R4 ;  /* 0x0000000107047824 */ /* 0x000fe200078e0204 */
[----:B------:R-:W-:Y:S02]  /*d100*/  IABS R8, R7 ;  /* 0x0000000700087213 */ /* 0x000fe40000000000 */
[----:B------:R-:W-:-:S04]  /*d110*/  IABS R6, R10 ;  /* 0x0000000a00067213 */ /* 0x000fc80000000000 */
[----:B------:R-:W1:Y:S08]  /*d120*/  I2F.RP R11, R6 ;  /* 0x00000006000b7306 */ /* 0x000e700000209400 */
[----:B-1----:R-:W1:Y:S02]  /*d130*/  MUFU.RCP R11, R11 ;  /* 0x0000000b000b7308 */ /* 0x002e640000001000 */
[----:B-1----:R-:W-:-:S06]  /*d140*/  VIADD R2, R11, 0xffffffe ;  /* 0x0ffffffe0b027836 */ /* 0x002fcc0000000000 */
[----:B------:R1:W2:Y:S02]  /*d150*/  F2I.FTZ.U32.TRUNC.NTZ R3, R2 ;  /* 0x0000000200037305 */ /* 0x0002a4000021f000 */
[----:B-1----:R-:W-:Y:S02]  /*d160*/  IMAD.MOV.U32 R2, RZ, RZ, RZ ;  /* 0x000000ffff027224 */ /* 0x002fe400078e00ff */
[----:B--2---:R-:W-:-:S04]  /*d170*/  IMAD.MOV R9, RZ, RZ, -R3 ;  /* 0x000000ffff097224 */ /* 0x004fc800078e0a03 */
[----:B------:R-:W-:-:S04]  /*d180*/  IMAD R9, R9, R6, RZ ;  /* 0x0000000609097224 */ /* 0x000fc800078e02ff */
[----:B------:R-:W-:Y:S01]  /*d190*/  IMAD.HI.U32 R3, R3, R9, R2 ;  /* 0x0000000903037227 */ /* 0x000fe200078e0002 */
[-C--:B------:R-:W-:Y:S02]  /*d1a0*/  IABS R9, R10.reuse ;  /* 0x0000000a00097213 */ /* 0x080fe40000000000 */
[----:B------:R-:W-:-:S03]  /*d1b0*/  LOP3.LUT R2, R7, R10, RZ, 0x3c, !PT ;  /* 0x0000000a07027212 */ /* 0x000fc600078e3cff */
[----:B------:R-:W-:Y:S01]  /*d1c0*/  IMAD.MOV R9, RZ, RZ, -R9 ;  /* 0x000000ffff097224 */ /* 0x000fe200078e0a09 */
[----:B------:R-:W-:Y:S01]  /*d1d0*/  ISETP.GE.AND P2, PT, R2, RZ, PT ;  /* 0x000000ff0200720c */ /* 0x000fe20003f46270 */
[----:B------:R-:W-:-:S04]  /*d1e0*/  IMAD.HI.U32 R3, R3, R8, RZ ;  /* 0x0000000803037227 */ /* 0x000fc800078e00ff */
        /* <DEDUP_REMOVED lines=14> */
.L_x_5351:
[----:B------:R-:W-:Y:S02]  /*d2d0*/  IMAD.MOV.U32 R17, RZ, RZ, RZ ;  /* 0x000000ffff117224 */ /* 0x000fe400078e00ff */
[----:B------:R-:W-:Y:S02]  /*d2e0*/  IMAD.U32 R16, RZ, RZ, UR6 ;  /* 0x00000006ff107e24 */ /* 0x000fe4000f8e00ff */
[----:B------:R-:W-:-:S07]  /*d2f0*/  IMAD.MOV.U32 R18, RZ, RZ, RZ ;  /* 0x000000ffff127224 */ /* 0x000fce00078e00ff */
.L_x_5356:
[----:B------:R-:W-:-:S13]  /*d300*/  ISETP.NE.AND P0, PT, R0, RZ, PT ;  /* 0x000000ff0000720c */ /* 0x000fda0003f05270 */
[----:B------:R-:W1:Y:S01]  /*d310*/  @!P0 S2R R3, SR_CgaCtaId ;  /* 0x0000000000038919 */ /* 0x000e620000008800 */
[----:B------:R-:W-:-:S04]  /*d320*/  @!P0 MOV R0, 0x400 ;  /* 0x0000040000008802 */ /* 0x000fc80000000f00 */
[----:B-1----:R-:W-:-:S05]  /*d330*/  @!P0 LEA R0, R3, R0, 0x18 ;  /* 0x0000000003008211 */ /* 0x002fca00078ec0ff */
[----:B------:R2:W-:Y:S01]  /*d340*/  @!P0 STS.128 [R0+0x324d0], R16 ;  /* 0x0324d01000008388 */ /* 0x0005e20000000c00 */
[----:B------:R-:W-:Y:S06]  /*d350*/  BAR.ARV 0x5, 0x180 ;  /* 0x0146000000007b1d */ /* 0x000fec0000002000 */
.L_x_5349:
        /* <DEDUP_REMOVED lines=35> */
.L_x_5465:
[----:B-1----:R-:W1:Y:S02]  /*d590*/  LDC.64 R2, c[0x0][0xd88] ;  /* 0x00036200ff027b82 */ /* 0x002e640000000a00 */
        /* <DEDUP_REMOVED lines=21> */
[----:B0-----:R-:W-:Y:S01]  /*d6f0*/  IMAD.MOV.U32 R8, RZ, RZ, RZ ;  /* 0x000000ffff087224 */ /* 0x001fe200078e00ff */
        /* <DEDUP_REMOVED lines=17> */
[----:B---3--:R-:W-:-:S05]  /*d810*/  @P2 IADD3.X R7, R10, UR9, RZ, P3, !PT ;  /* 0x000000090a072c10 */ /* 0x008fca0009ffe4ff */
        /* <DEDUP_REMOVED lines=11> */
[----:B------:R-:W1:Y:S04]  /*d8d0*/  LDG.E R7, desc[UR38][R2.64] ;  /* 0x0000002602077981 */ /* 0x000e68000c1e1900 */
[----:B------:R-:W1:Y:S02]  /*d8e0*/  LDG.E R2, desc[UR38][R2.64+0x4] ;  /* 0x0000042602027981 */ /* 0x000e64000c1e1900 */
[----:B-1----:R-:W-:-:S05]  /*d8f0*/  IMAD.IADD R9, R2, 0x1, -R7 ;  /* 0x0000000102097824 */ /* 0x002fca00078e0a07 */
[----:B------:R2:W-:Y:S02]  /*d900*/  STL [R1+0x34], R9 ;  /* 0x0000340901007387 */ /* 0x0005e40000100800 */
.L_x_5358:
[----:B------:R-:W-:Y:S01]  /*d910*/  IMAD.MOV.U32 R2, RZ, RZ, R12 ;  /* 0x000000ffff027224 */ /* 0x000fe200078e000c */
[----:B------:R-:W-:Y:S01]  /*d920*/  ULDC.64 UR4, c[0x0][0xb18] ;  /* 0x0002c60000047ab9 */ /* 0x000fe20000000a00 */
[----:B-----5:R-:W-:Y:S01]  /*d930*/  IMAD.IADD R3, R8, 0x1, R0 ;  /* 0x0000000108037824 */ /* 0x020fe200078e0200 */
[----:B------:R-:W-:Y:S02]  /*d940*/  ISETP.NE.U32.AND P1, PT, RZ, UR4, PT ;  /* 0x00000004ff007c0c */ /* 0x000fe4000bf25070 */
[----:B------:R3:W-:Y:S02]  /*d950*/  STL [R1+0xc], R2 ;  /* 0x00000c0201007387 */ /* 0x0007e40000100800 */
[----:B------:R-:W-:Y:S02]  /*d960*/  ISETP.NE.AND.EX P1, PT, RZ, UR5, PT, P1 ;  /* 0x00000005ff007c0c */ /* 0x000fe4000bf25310 */
[----:B------:R3:W-:Y:S11]  /*d970*/  STL [R1+0x20], R3 ;  /* 0x0000200301007387 */ /* 0x0007f60000100800 */
[----:B---3--:R-:W-:Y:S05]  /*d980*/  @!P1 BRA `(.L_x_5359) ;  /* 0x0000000000109947 */ /* 0x008fea0003800000 */
[----:B------:R-:W-:-:S04]  /*d990*/  IADD3 R6, P0, R11, UR4, RZ ;  /* 0x000000040b067c10 */ /* 0x000fc8000ff1e0ff */
[----:B------:R-:W-:-:S05]  /*d9a0*/  IADD3.X R7, R10, UR5, RZ, P0, !PT ;  /* 0x000000050a077c10 */ /* 0x000fca00087fe4ff */
[----:B------:R3:W5:Y:S01]  /*d9b0*/  LDG.E R6, desc[UR38][R6.64] ;  /* 0x0000002606067981 */ /* 0x000762000c1e1900 */
[----:B------:R-:W-:Y:S05]  /*d9c0*/  BRA `(.L_x_5360) ;  /* 0x0000000000107947 */ /* 0x000fea0003800000 */
.L_x_5359:
[----:B------:R-:W-:Y:S05]  /*d9d0*/  @!P0 BRA `(.L_x_5360) ;  /* 0x00000000000c8947 */ /* 0x000fea0003800000 */
[----:B------:R-:W3:Y:S04]  /*d9e0*/  LDG.E R6, desc[UR38][R4.64] ;  /* 0x0000002604067981 */ /* 0x000ee8000c1e1900 */
[----:B------:R-:W3:Y:S02]  /*d9f0*/  LDG.E R4, desc[UR38][R4.64+0x4] ;  /* 0x0000042604047981 */ /* 0x000ee4000c1e1900 */
[----:B---3--:R-:W-:-:S07]  /*da00*/  IMAD.IADD R6, R4, 0x1, -R6 ;  /* 0x0000000104067824 */ /* 0x008fce00078e0a06 */
.L_x_5360:
[----:B-----5:R-:W-:Y:S01]  /*da10*/  IMAD.IADD R6, R6, 0x1, -R0 ;  /* 0x0000000106067824 */ /* 0x020fe200078e0a00 */
[----:B------:R-:W-:Y:S01]  /*da20*/  BSSY B7, `(.L_x_5361) ;  /* 0x00004ed000077945 */ /* 0x000fe20003800000 */
[----:B------:R-:W4:Y:S02]  /*da30*/  LDC R0, c[0x0][0x448] ;  /* 0x00011200ff007b82 */ /* 0x000f240000000800 */
[----:B----4-:R-:W-:Y:S01]  /*da40*/  ISETP.NE.AND P0, PT, R0, 0x1, PT ;  /* 0x000000010000780c */ /* 0x010fe20003f05270 */
[----:B------:R-:W-:-:S04]  /*da50*/  IMAD.SHL.U32 R0, R17, 0x80, RZ ;  /* 0x0000008011007824 */ /* 0x000fc800078e00ff */
[----:B------:R-:W-:-:S08]  /*da60*/  VIADD R0, R0, 0x7f ;  /* 0x0000007f00007836 */ /* 0x000fd00000000000 */
[----:B------:R-:W4:Y:S08]  /*da70*/  @P0 LDC R2, c[0x0][0x44c] ;  /* 0x00011300ff020b82 */ /* 0x000f300000000800 */
[----:B------:R-:W0:Y:S01]  /*da80*/  @P0 LDC R3, c[0x0][0x450] ;  /* 0x00011400ff030b82 */ /* 0x000e220000000800 */
[----:B----4-:R-:W-:-:S05]  /*da90*/  @P0 IMAD.HI.U32 R2, R0, R2, RZ ;  /* 0x0000000200020227 */ /* 0x010fca00078e00ff */
[----:B0-----:R-:W-:Y:S01]  /*daa0*/  @P0 SHF.R.U32.HI R0, RZ, R3, R2 ;  /* 0x00000003ff000219 */ /* 0x001fe20000011602 */
        /* <DEDUP_REMOVED lines=12> */
[----:B0-----:R-:W-:Y:S05]  /*db70*/  @P0 BRA `(.L_x_5362) ;  /* 0x0000000000440947 */ /* 0x001fea0003800000 */
[----:B------:R-:W0:Y:S02]  /*db80*/  S2R R4, SR_TID.X ;  /* 0x0000000000047919 */ /* 0x000e240000002100 */
[----:B0-----:R-:W-:-:S04]  /*db90*/  LOP3.LUT R4, R4, 0x7f, RZ, 0xc0, !PT ;  /* 0x0000007f04047812 */ /* 0x001fc800078ec0ff */
[----:B------:R-:W-:-:S13]  /*dba0*/  ISETP.NE.AND P0, PT, R4, RZ, PT ;  /* 0x000000ff0400720c */ /* 0x000fda0003f05270 */
[----:B------:R-:W-:Y:S05]  /*dbb0*/  @P0 BRA `(.L_x_5363) ;  /* 0x0000004c004c0947 */ /* 0x000fea0003800000 */
[----:B------:R-:W0:Y:S01]  /*dbc0*/  S2R R3, SR_LANEID ;  /* 0x0000000000037919 */ /* 0x000e220000000000 */
[----:B------:R-:W-:Y:S02]  /*dbd0*/  VOTEU.ANY UR4, UPT, PT ;  /* 0x0000000000047886 */ /* 0x000fe400038e0100 */
[----:B------:R-:W0:Y:S08]  /*dbe0*/  FLO.U32 R0, UR4 ;  /* 0x0000000400007d00 */ /* 0x000e3000080e0000 */
[----:B------:R-:W4:Y:S01]  /*dbf0*/  POPC R5, UR4 ;  /* 0x0000000400057d09 */ /* 0x000f220008000000 */
[----:B0-----:R-:W-:-:S02]  /*dc00*/  ISETP.EQ.U32.AND P0, PT, R0, R3, PT ;  /* 0x000000030000720c */ /* 0x001fc40003f02070 */
[----:B------:R-:W4:Y:S11]  /*dc10*/  LDC.64 R2, c[0x0][0xd60] ;  /* 0x00035800ff027b82 */ /* 0x000f360000000a00 */
[----:B----4-:R-:W4:Y:S01]  /*dc20*/  @P0 ATOMG.E.ADD.STRONG.GPU PT, R3, desc[UR38][R2.64], R5 ;  /* 0x00000005020309a8 */ /* 0x010f2200081ee1e6 */
[----:B------:R-:W0:Y:S02]  /*dc30*/  S2R R4, SR_LTMASK ;  /* 0x0000000000047919 */ /* 0x000e240000003900 */
[----:B0-----:R-:W-:-:S04]  /*dc40*/  LOP3.LUT R4, R4, UR4, RZ, 0xc0, !PT ;  /* 0x0000000404047c12 */ /* 0x001fc8000f8ec0ff */
[----:B---3--:R-:W0:Y:S01]  /*dc50*/  POPC R7, R4 ;  /* 0x0000000400077309 */ /* 0x008e220000000000 */
[----:B----4-:R-:W0:Y:S02]  /*dc60*/  SHFL.IDX PT, R0, R3, R0, 0x1f ;  /* 0x00001f0003007589 */ /* 0x010e2400000e0000 */
[----:B0-----:R-:W-:Y:S01]  /*dc70*/  IADD3 R16, R0, UR40, R7 ;  /* 0x0000002800107c10 */ /* 0x001fe2000fffe007 */
[----:B------:R-:W-:Y:S06]  /*dc80*/  BRA `(.L_x_5363) ;  /* 0x0000004c00187947 */ /* 0x000fec0003800000 */
.L_x_5362:
        /* <DEDUP_REMOVED lines=13> */
[----:B---3--:R-:W-:-:S02]  /*dd60*/  IMAD.U32 R7, RZ, RZ, UR9 ;  /* 0x00000009ff077e24 */ /* 0x008fc4000f8e00ff */
[----:B------:R-:W-:Y:S02]  /*dd70*/  IMAD.U32 R10, RZ, RZ, UR4 ;  /* 0x00000004ff0a7e24 */ /* 0x000fe4000f8e00ff */
[----:B------:R-:W-:Y:S02]  /*dd80*/  IMAD.U32 R11, RZ, RZ, UR5 ;  /* 0x00000005ff0b7e24 */ /* 0x000fe4000f8e00ff */
[----:B------:R-:W-:Y:S02]  /*dd90*/  IMAD.MOV.U32 R8, RZ, RZ, 0x70 ;  /* 0x00000070ff087424 */ /* 0x000fe400078e00ff */
[----:B------:R-:W-:Y:S02]  /*dda0*/  IMAD.MOV.U32 R12, RZ, RZ, 0x1 ;  /* 0x00000001ff0c7424 */ /* 0x000fe400078e00ff */
[----:B------:R-:W-:-:S07]  /*ddb0*/  IMAD.MOV.U32 R13, RZ, RZ, RZ ;  /* 0x000000ffff0d7224 */ /* 0x000fce00078e00ff */
[----:B------:R-:W-:-:S07]  /*ddc0*/  LEPC R20, `(.L_x_5365) ;  /* 0x000000001014794e */ /* 0x000fce0000000000 */
[----:B012---:R-:W-:Y:S05]  /*ddd0*/  CALL.ABS.NOINC R2 ;  /* 0x0000000002007343 */ /* 0x007fea0003c00000 */
.L_x_5365:
[----:B------:R-:W-:Y:S05]  /*dde0*/  BSYNC B6 ;  /* 0x0000000000067941 */ /* 0x000fea0003800000 */
.L_x_5364:
        /* <DEDUP_REMOVED lines=13> */
[----:B---3--:R-:W-:-:S02]  /*dec0*/  IMAD.U32 R7, RZ, RZ, UR9 ;  /* 0x00000009ff077e24 */ /* 0x008fc4000f8e00ff */
[----:B------:R-:W-:Y:S02]  /*ded0*/  IMAD.U32 R10, RZ, RZ, UR4 ;  /* 0x00000004ff0a7e24 */ /* 0x000fe4000f8e00ff */
[----:B------:R-:W-:Y:S02]  /*dee0*/  IMAD.U32 R11, RZ, RZ, UR5 ;  /* 0x00000005ff0b7e24 */ /* 0x000fe4000f8e00ff */
[----:B------:R-:W-:Y:S02]  /*def0*/  IMAD.MOV.U32 R8, RZ, RZ, 0x70 ;  /* 0x00000070ff087424 */ /* 0x000fe400078e00ff */
[----:B------:R-:W-:Y:S02]  /*df00*/  IMAD.MOV.U32 R12, RZ, RZ, 0x1 ;  /* 0x00000001ff0c7424 */ /* 0x000fe400078e00ff */
[----:B0-----:R-:W-:-:S07]  /*df10*/  IMAD.MOV.U32 R13, RZ, RZ, RZ ;  /* 0x000000ffff0d7224 */ /* 0x001fce00078e00ff */
[----:B------:R-:W-:-:S07]  /*df20*/  LEPC R20, `(.L_x_5368) ;  /* 0x000000001014794e */ /* 0x000fce0000000000 */
[----:B-12-4-:R-:W-:Y:S05]  /*df30*/  CALL.ABS.NOINC R2 ;  /* 0x0000000002007343 */ /* 0x016fea0003c00000 */
.L_x_5368:
        /* <DEDUP_REMOVED lines=16> */
.L_x_5367:
[----:B------:R-:W-:Y:S05]  /*e040*/  BSYNC B6 ;  /* 0x0000000000067941 */ /* 0x000fea0003800000 */
.L_x_5366:
[----:B------:R-:W4:Y:S01]  /*e050*/  LDL.LU R2, [R1] ;  /* 0x0000000001027983 */ /* 0x000f220000300800 */
[----:B------:R-:W-:-:S03]  /*e060*/  ULDC.64 UR4, c[0x0][0xaf0] ;  /* 0x0002bc0000047ab9 */ /* 0x000fc60000000a00 */
[----:B------:R-:W5:Y:S04]  /*e070*/  LDL.LU R4, [R1+0x1c] ;  /* 0x00001c0001047983 */ /* 0x000f680000300800 */
[----:B---3--:R-:W3:Y:S01]  /*e080*/  LDL R7, [R1+0xc] ;  /* 0x00000c0001077983 */ /* 0x008ee20000100800 */
[----:B------:R-:W-:-:S03]  /*e090*/  ISETP.NE.U32.AND P0, PT, RZ, UR4, PT ;  /* 0x00000004ff007c0c */ /* 0x000fc6000bf05070 */
[----:B------:R-:W2:Y:S01]  /*e0a0*/  LDL R0, [R1+0x30] ;  /* 0x0000300001007983 */ /* 0x000ea20000100800 */
[----:B------:R-:W-:-:S13]  /*e0b0*/  ISETP.NE.AND.EX P0, PT, RZ, UR5, PT, P0 ;  /* 0x00000005ff007c0c */ /* 0x000fda000bf05300 */
[----:B----4-:R-:W-:-:S04]  /*e0c0*/  @P0 IADD3 R2, P1, R2, UR4, RZ ;  /* 0x0000000402020c10 */ /* 0x010fc8000ff3e0ff */
[----:B-----5:R-:W-:Y:S01]  /*e0d0*/  @P0 IADD3.X R3, R4, UR5, RZ, P1, !PT ;  /* 0x0000000504030c10 */ /* 0x020fe20008ffe4ff */
[----:B------:R-:W-:-:S04]  /*e0e0*/  ULDC.64 UR4, c[0x0][0xb00] ;  /* 0x0002c00000047ab9 */ /* 0x000fc80000000a00 */
[----:B---3--:R0:W3:Y:S02]  /*e0f0*/  @P0 LDG.E R7, desc[UR38][R2.64] ;  /* 0x0000002602070981 */ /* 0x0080e4000c1e1900 */
[----:B0-----:R-:W0:Y:S01]  /*e100*/  LDC.64 R2, c[0x0][0x418] ;  /* 0x00010600ff027b82 */ /* 0x001e220000000a00 */
[----:B--2---:R-:W-:Y:S01]  /*e110*/  VIADD R4, R0, 0xffffffff ;  /* 0xffffffff00047836 */ /* 0x004fe20000000000 */
[----:B---3--:R-:W-:Y:S01]  /*e120*/  SHF.R.S32.HI R8, RZ, 0x1f, R7 ;  /* 0x0000001fff087819 */ /* 0x008fe20000011407 */
[----:B------:R2:W-:Y:S04]  /*e130*/  @P0 STL [R1+0xc], R7 ;  /* 0x00000c0701000387 */ /* 0x0005e80000100800 */
[----:B------:R2:W-:Y:S01]  /*e140*/  STL [R1+0x1c], R8 ;  /* 0x00001c0801007387 */ /* 0x0005e20000100800 */
[----:B0-----:R-:W-:Y:S01]  /*e150*/  LOP3.LUT P0, RZ, R2, UR4, RZ, 0xfc, !PT ;  /* 0x0000000402ff7c12 */ /* 0x001fe2000f80fcff */
[----:B------:R-:W-:-:S03]  /*e160*/  UMOV UR4, 0xffffffff ;  /* 0xffffffff00047882 */ /* 0x000fc60000000000 */
[----:B------:R-:W-:-:S04]  /*e170*/  LOP3.LUT P0, RZ, R3, UR5, RZ, 0xfc, P0 ;  /* 0x0000000503ff7c12 */ /* 0x000fc8000800fcff */
[----:B------:R-:W-:Y:S01]  /*e180*/  SEL R0, R7, RZ, !P0 ;  /* 0x000000ff07007207 */ /* 0x000fe20004000000 */
[----:B--2---:R-:W-:Y:S08]  /*e190*/  BRA.DIV UR4, `(.L_x_5369) ;  /* 0x0000005a04a07947 */ /* 0x004ff0000b800000 */
[----:B------:R-:W0:Y:S02]  /*e1a0*/  S2R R5, SR_TID.X ;  /* 0x0000000000057919 */ /* 0x000e240000002100 */
[----:B0-----:R-:W-:-:S04]  /*e1b0*/  SHF.R.U32.HI R5, RZ, 0x5, R5 ;  /* 0x00000005ff057819 */ /* 0x001fc80000011605 */
[----:B------:R-:W-:-:S05]  /*e1c0*/  LOP3.LUT R5, R5, 0x3, RZ, 0xc0, !PT ;  /* 0x0000000305057812 */ /* 0x000fca00078ec0ff */
[----:B------:R0:W2:Y:S02]  /*e1d0*/  SHFL.IDX PT, R14, R5, RZ, 0x1f ;  /* 0x00001fff050e7589 */ /* 0x0000a400000e0000 */
.L_x_5482:
        /* <DEDUP_REMOVED lines=12> */
.L_x_5485:
[----:B------:R-:W-:Y:S05]  /*e2a0*/  @!P6 BRA `(.L_x_5370) ;  /* 0x000000040014e947 */ /* 0x000fea0003800000 */
[----:B------:R-:W-:-:S04]  /*e2b0*/  ISETP.NE.U32.AND P0, PT, R2, RZ, PT ;  /* 0x000000ff0200720c */ /* 0x000fc80003f05070 */
[----:B------:R-:W-:-:S13]  /*e2c0*/  ISETP.NE.AND.EX P0, PT, R3, RZ, PT, P0 ;  /* 0x000000ff0300720c */ /* 0x000fda0003f05300 */
[----:B------:R-:W-:Y:S05]  /*e2d0*/  @!P0 BRA `(.L_x_5372) ;  /* 0x0000000000548947 */ /* 0x000fea0003800000 */
[----:B------:R-:W2:Y:S01]  /*e2e0*/  LDC R6, c[0x0][0x43c] ;  /* 0x00010f00ff067b82 */ /* 0x000ea20000000800 */
[----:B-1----:R-:W-:Y:S01]  /*e2f0*/  IMAD.MOV.U32 R9, RZ, RZ, R4 ;  /* 0x000000ffff097224 */ /* 0x002fe200078e0004 */
        /* <DEDUP_REMOVED lines=19> */
.L_x_5372:
[----:B------:R-:W3:Y:S04]  /*e430*/  LDL R7, [R1+0x4] ;  /* 0x0000040001077983 */ /* 0x000ee80000100800 */
[----:B0-2---:R-:W3:Y:S04]  /*e440*/  LDL R0, [R1+0x8] ;  /* 0x0000080001007983 */ /* 0x005ee80000100800 */
[----:B------:R-:W2:Y:S01]  /*e450*/  LDL R2, [R1+0x18] ;  /* 0x0000180001027983 */ /* 0x000ea20000100800 */
[----:B---3--:R-:W-:Y:S01]  /*e460*/  IMAD R0, R0, 0x8, R7 ;  /* 0x0000000800007824 */ /* 0x008fe200078e0207 */
[----:B--2---:R-:W-:-:S04]  /*e470*/  SHF.L.U32 R2, R2, 0x1f, RZ ;  /* 0x0000001f02027819 */ /* 0x004fc800000006ff */
[----:B------:R-:W0:Y:S02]  /*e480*/  SYNCS.PHASECHK.TRANS64.TRYWAIT P0, [R0+URZ+0x32440], R2 ;  /* 0x03244002000075a7 */ /* 0x000e24000800017f */
[----:B0-----:R-:W-:Y:S05]  /*e490*/  @!P0 BRA `(.L_x_5373) ;  /* 0x0000005800348947 */ /* 0x001fea0003800000 */
.L_x_5486:
        /* <DEDUP_REMOVED lines=11> */
.L_x_5374:
        /* <DEDUP_REMOVED lines=27> */
.L_x_5370:
[----:B0-----:R-:W3:Y:S04]  /*e700*/  LDL R0, [R1+0x4] ;  /* 0x0000040001007983 */ /* 0x001ee80000100800 */
        /* <DEDUP_REMOVED lines=16> */
[----:B0-----:R-:W-:-:S05]  /*e810*/  SHF.R.S32.HI R0, RZ, 0x1f, R18 ;  /* 0x0000001fff007819 */ /* 0x001fca0000011412 */
        /* <DEDUP_REMOVED lines=18> */
[----:B01----:R-:W-:Y:S05]  /*e940*/  CALL.ABS.NOINC R2 ;  /* 0x0000000002007343 */ /* 0x003fea0003c00000 */
.L_x_5376:
[----:B------:R-:W-:Y:S05]  /*e950*/  BSYNC B6 ;  /* 0x0000000000067941 */ /* 0x000fea0003800000 */
.L_x_5375:
[----:B------:R-:W3:Y:S01]  /*e960*/  LDL R4, [R1+0x40] ;  /* 0x0000400001047983 */ /* 0x000ee20000100800 */
[----:B------:R-:W0:Y:S01]  /*e970*/  LDC R7, c[0x0][0x448] ;  /* 0x00011200ff077b82 */ /* 0x000e220000000800 */
[----:B------:R-:W-:Y:S01]  /*e980*/  ULDC.64 UR4, c[0x0][0x298] ;  /* 0x0000a60000047ab9 */ /* 0x000fe20000000a00 */
[----:B------:R-:W-:Y:S01]  /*e990*/  ULDC.64 UR6, c[0x0][0x280] ;  /* 0x0000a00000067ab9 */ /* 0x000fe20000000a00 */
[----:B------:R-:W4:Y:S04]  /*e9a0*/  LDL R10, [R1+0x28] ;  /* 0x00002800010a7983 */ /* 0x000f280000100800 */
[----:B-1----:R-:W4:Y:S01]  /*e9b0*/  LDL R9, [R1+0x4c] ;  /* 0x00004c0001097983 */ /* 0x002f220000100800 */
[----:B--2---:R-:W1:Y:S01]  /*e9c0*/  S2R R2, SR_TID.X ;  /* 0x0000000000027919 */ /* 0x004e620000002100 */
[----:B------:R-:W2:Y:S02]  /*e9d0*/  S2R R0, SR_TID.X ;  /* 0x0000000000007919 */ /* 0x000ea40000002100 */
[----:B------:R-:W4:Y:S04]  /*e9e0*/  LDL R8, [R1+0x50] ;  /* 0x0000500001087983 */ /* 0x000f280000100800 */
[----:B------:R-:W4:Y:S01]  /*e9f0*/  LDL R6, [R1+0x38] ;  /* 0x0000380001067983 */ /* 0x000f220000100800 */
[----:B0-----:R-:W-:-:S13]  /*ea00*/  ISETP.NE.AND P0, PT, R7, 0x1, PT ;  /* 0x000000010700780c */ /* 0x001fda0003f05270 */
[----:B------:R-:W0:Y:S01]  /*ea10*/  @P0 LDC R3, c[0x0][0x450] ;  /* 0x00011400ff030b82 */ /* 0x000e220000000800 */
[----:B-1----:R-:W-:-:S04]  /*ea20*/  LOP3.LUT R2, R2, 0x7f, RZ, 0xc0, !PT ;  /* 0x0000007f02027812 */ /* 0x002fc800078ec0ff */
[----:B------:R-:W-:Y:S01]  /*ea30*/  SHF.R.U32.HI R2, RZ, 0x3, R2 ;  /* 0x00000003ff027819 */ /* 0x000fe20000011602 */
[----:B--2---:R-:W-:-:S05]  /*ea40*/  IMAD.SHL.U32 R0, R0, 0x10, RZ ;  /* 0x0000001000007824 */ /* 0x004fca00078e00ff */
[----:B------:R-:W-:Y:S02]  /*ea50*/  LOP3.LUT R0, R2, 0x70, R0, 0xf8, !PT ;  /* 0x0000007002007812 */ /* 0x000fe400078ef800 */
[----:B------:R-:W1:Y:S03]  /*ea60*/  @P0 LDC R2, c[0x0][0x44c] ;  /* 0x00011300ff020b82 */ /* 0x000e660000000800 */
[----:B------:R-:W-:-:S04]  /*ea70*/  IMAD R5, R17, 0x80, R0 ;  /* 0x0000008011057824 */ /* 0x000fc800078e0200 */
[----:B------:R-:W-:Y:S01]  /*ea80*/  IMAD.MOV.U32 R0, RZ, RZ, R5 ;  /* 0x000000ffff007224 */ /* 0x000fe200078e0005 */
[----:B------:R2:W-:Y:S01]  /*ea90*/  STL [R1+0x24], R5 ;  /* 0x0000240501007387 */ /* 0x0005e20000100800 */
[----:B-1----:R-:W-:-:S05]  /*eaa0*/  @P0 IMAD.HI.U32 R2, R5, R2, RZ ;  /* 0x0000000205020227 */ /* 0x002fca00078e00ff */
[----:B0-----:R-:W-:Y:S01]  /*eab0*/  @P0 SHF.R.U32.HI R0, RZ, R3, R2 ;  /* 0x00000003ff000219 */ /* 0x001fe20000011602 */
[----:B---3--:R-:W-:-:S04]  /*eac0*/  IMAD R2, R4, UR4, RZ ;  /* 0x0000000404027c24 */ /* 0x008fc8000f8e02ff */
[C---:B----4-:R-:W-:Y:S02]  /*ead0*/  IMAD R4, R10.reuse, UR5, R2 ;  /* 0x000000050a047c24 */ /* 0x050fe4000f8e0202 */
        /* <DEDUP_REMOVED lines=26> */
[----:B--2---:R-:W-:Y:S01]  /*ec80*/  IMAD.WIDE.U32 R4, R0, UR4, R2 ;  /* 0x0000000400047c25 */ /* 0x004fe2000f8e0002 */
        /* <DEDUP_REMOVED lines=12> */
[----:B------:R-:W-:-:S03]  /*ed50*/  IMAD R17, R17, 0x80, R8 ;  /* 0x0000008011117824 */ /* 0x000fc600078e0208 */
[----:B------:R-:W0:Y:S01]  /*ed60*/  SHFL.IDX PT, R5, R3, RZ, 0x181f ;  /* 0x00181fff03057589 */ /* 0x000e2200000e0000 */
[----:B------:R-:W-:-:S03]  /*ed70*/  VIADD R8, R17, 0x10 ;  /* 0x0000001011087836 */ /* 0x000fc60000000000 */
[----:B------:R-:W-:Y:S04]  /*ed80*/  SHFL.IDX PT, R6, R3, 0x1, 0x181f ;  /* 0x00381f0003067f89 */ /* 0x000fe800000e0000 */
[----:B------:R1:W-:Y:S01]  /*ed90*/  STL [R1+0x3c], R8 ;  /* 0x00003c0801007387 */ /* 0x0003e20000100800 */
[----:B--2---:R-:W-:-:S03]  /*eda0*/  IMAD R2, R4, R7, RZ ;  /* 0x0000000704027224 */ /* 0x004fc600078e02ff */
[----:B------:R-:W2:Y:S02]  /*edb0*/  SHFL.IDX PT, R4, R0, RZ, 0x181f ;  /* 0x00181fff00047589 */ /* 0x000ea400000e0000 */
[CC--:B------:R-:W-:Y:S02]  /*edc0*/  ISETP.GE.AND P1, PT, R17.reuse, R2.reuse, PT ;  /* 0x000000021100720c */ /* 0x0c0fe40003f26270 */
[----:B------:R-:W3:Y:S01]  /*edd0*/  SHFL.IDX PT, R7, R0, 0x1, 0x181f ;  /* 0x00381f0000077f89 */ /* 0x000ee200000e0000 */
[----:B------:R-:W-:Y:S01]  /*ede0*/  ISETP.GE.AND P2, PT, R8, R2, PT ;  /* 0x000000020800720c */ /* 0x000fe20003f46270 */
[----:B-1----:R-:W-:-:S05]  /*edf0*/  VIADD R8, R17, 0x20 ;  /* 0x0000002011087836 */ /* 0x002fca0000000000 */
[----:B------:R-:W-:Y:S04]  /*ee00*/  STL [R1+0x48], R8 ;  /* 0x0000480801007387 */ /* 0x000fe80000100800 */
[----:B0-----:R-:W-:-:S05]  /*ee10*/  @!P1 LEA R5, P3, R10, R5, 0x1 ;  /* 0x000000050a059211 */ /* 0x001fca00078608ff */
[----:B--2---:R-:W-:-:S05]  /*ee20*/  @!P1 IMAD.X R4, RZ, RZ, R4, P3 ;  /* 0x000000ffff049224 */ /* 0x004fca00018e0604 */
[----:B------:R-:W-:-:S04]  /*ee30*/  @!P1 LOP3.LUT R5, R5, R4, RZ, 0x3c, !PT ;  /* 0x0000000405059212 */ /* 0x000fc800078e3cff */
[----:B------:R-:W-:-:S04]  /*ee40*/  @!P1 LOP3.LUT R4, R5, R4, RZ, 0x3c, !PT ;  /* 0x0000000405049212 */ /* 0x000fc800078e3cff */
[----:B------:R-:W-:-:S05]  /*ee50*/  @!P1 LOP3.LUT R5, R5, R4, RZ, 0x3c, !PT ;  /* 0x0000000405059212 */ /* 0x000fca00078e3cff */
[----:B-----5:R0:W-:Y:S02]  /*ee60*/  @!P1 LDGSTS.E.BYPASS.LTC128B.128 [R9+0x18400], desc[UR38][R4.64], !P0 ;  /* 0x1840000004099fae */ /* 0x0201e4000c101d66 */
[----:B0-----:R-:W-:Y:S02]  /*ee70*/  @!P2 LEA R5, P1, R10, R6, 0x1 ;  /* 0x000000060a05a211 */ /* 0x001fe400078208ff */
        /* <DEDUP_REMOVED lines=60> */
.L_x_5503:
[----:B------:R2:W5:Y:S01]  /*f240*/  LDL R8, [R1+0x4] ;  /* 0x0000040001087983 */ /* 0x0005620000100800 */
[----:B01----:R-:W-:-:S05]  /*f250*/  VIADD R4, R17, 0x70 ;  /* 0x0000007011047836 */ /* 0x003fca0000000000 */
        /* <DEDUP_REMOVED lines=10> */
.L_x_5378:
[----:B--2---:R-:W2:Y:S01]  /*f300*/  LDL R2, [R1+0x4] ;  /* 0x0000040001027983 */ /* 0x004ea20000100800 */
        /* <DEDUP_REMOVED lines=37> */
.L_x_5380:
[----:B------:R-:W-:Y:S05]  /*f560*/  BSYNC B6 ;  /* 0x0000000000067941 */ /* 0x000fea0003800000 */
.L_x_5379:
        /* <DEDUP_REMOVED lines=134> */
.L_x_5521:
        /* <DEDUP_REMOVED lines=14> */
.L_x_5383:
[----:B------:R-:W-:Y:S05]  /*feb0*/  BSYNC B0 ;  /* 0x0000000000007941 */ /* 0x000fea0003800000 */
.L_x_5382:
[----:B------:R3:W5:Y:S01]  /*fec0*/  LDL R7, [R1+0x4] ;  /* 0x0000040001077983 */ /* 0x0007620000100800 */
[----:B------:R-:W-:Y:S01]  /*fed0*/  PLOP3.LUT P0, PT, PT, PT, PT, 0x80, 0x0 ;  /* 0x000000000000781c */ /* 0x000fe20003f0f070 */
[----:B------:R-:W-:-:S12]  /*fee0*/  NOP ;  /* 0x0000000000007918 */ /* 0x000fd80000000000 */
.L_x_5384:
        /* <DEDUP_REMOVED lines=19> */
.L_x_5522:
[----:B------:R-:W-:Y:S05]  /*10020*/  BSYNC B0 ;  /* 0x0000000000007941 */ /* 0x000fea0003800000 */
.L_x_5385:
        /* <DEDUP_REMOVED lines=16> */
.L_x_5523:
[----:B------:R-:W-:Y:S05]  /*10130*/  BSYNC B1 ;  /* 0x0000000000017941 */ /* 0x000fea0003800000 */
.L_x_5389:
        /* <DEDUP_REMOVED lines=9> */
.L_x_5392:
[----:B------:R-:W-:Y:S05]  /*101d0*/  BSYNC B1 ;  /* 0x0000000000017941 */ /* 0x000fea0003800000 */
.L_x_5391:
        /* <DEDUP_REMOVED lines=14> */
.L_x_5393:
        /* <DEDUP_REMOVED lines=16> */
.L_x_5394:
        /* <DEDUP_REMOVED lines=16> */
.L_x_5395:
        /* <DEDUP_REMOVED lines=16> */
.L_x_5396:
        /* <DEDUP_REMOVED lines=11> */
.L_x_5388:
[----:B------:R-:W-:Y:S05]  /*10670*/  BSYNC B0 ;  /* 0x0000000000007941 */ /* 0x000fea0003800000 */
.L_x_5387:
[----:B------:R-:W4:Y:S01]  /*10680*/  LDL R4, [R1+0x30] ;  /* 0x0000300001047983 */ /* 0x000f220000100800 */
[----:B------:R-:W-:Y:S01]  /*10690*/  BSSY B0, `(.L_x_5397) ;  /* 0x000020a000007945 */ /* 0x000fe20003800000 */
[----:B----4-:R-:W-:-:S13]  /*106a0*/  ISETP.GE.AND P0, PT, R4, 0x2, PT ;  /* 0x000000020400780c */ /* 0x010fda0003f06270 */
[----:B------:R-:W-:Y:S05]  /*106b0*/  @!P0 BRA `(.L_x_5398) ;  /* 0x00000020001c8947 */ /* 0x000fea0003800000 */
[C---:B------:R-:W-:Y:S01]  /*106c0*/  LOP3.LUT R0, R4.reuse, 0x1, RZ, 0xc0, !PT ;  /* 0x0000000104007812 */ /* 0x040fe200078ec0ff */
[----:B------:R-:W-:Y:S01]  /*106d0*/  VIADD R4, R4, 0xfffffffe ;  /* 0xfffffffe04047836 */ /* 0x000fe20000000000 */
[----:B------:R-:W-:Y:S02]  /*106e0*/  BSSY B2, `(.L_x_5399) ;  /* 0x00000b0000027945 */ /* 0x000fe40003800000 */
[----:B------:R-:W-:Y:S01]  /*106f0*/  ISETP.NE.U32.AND P0, PT, R0, 0x1, PT ;  /* 0x000000010000780c */ /* 0x000fe20003f05070 */
[----:B------:R-:W-:-:S12]  /*10700*/  IMAD.MOV.U32 R0, RZ, RZ, R4 ;  /* 0x000000ffff007224 */ /* 0x000fd800078e0004 */
[----:B------:R-:W-:Y:S05]  /*10710*/  @!P0 BRA `(.L_x_5400) ;  /* 0x0000000800b08947 */ /* 0x000fea0003800000 */
[----:B--2---:R-:W2:Y:S04]  /*10720*/  LDL R6, [R1+0x14] ;  /* 0x0000140001067983 */ /* 0x004ea80000100800 */
[----:B------:R-:W4:Y:S04]  /*10730*/  LDL.LU R5, [R1+0x8] ;  /* 0x0000080001057983 */ /* 0x000f280000300800 */
[----:B------:R-:W3:Y:S01]  /*10740*/  LDL.LU R8, [R1+0x18] ;  /* 0x0000180001087983 */ /* 0x000ee20000300800 */
        /* <DEDUP_REMOVED lines=15> */
[----:B-----5:R-:W2:Y:S01]  /*10840*/  LDL R7, [R1+0x1c] ;  /* 0x00001c0001077983 */ /* 0x020ea20000100800 */
        /* <DEDUP_REMOVED lines=19> */
.L_x_5403:
        /* <DEDUP_REMOVED lines=9> */
.L_x_5524:
[----:B------:R-:W-:Y:S05]  /*10a10*/  BSYNC B3 ;  /* 0x0000000000037941 */ /* 0x000fea0003800000 */
.L_x_5404:
        /* <DEDUP_REMOVED lines=9> */
.L_x_5407:
[----:B------:R-:W-:Y:S05]  /*10ab0*/  BSYNC B3 ;  /* 0x0000000000037941 */ /* 0x000fea0003800000 */
.L_x_5406:
[----:B-----5:R-:W2:Y:S04]  /*10ac0*/  LDL R7, [R1+0x4] ;  /* 0x0000040001077983 */ /* 0x020ea80000100800 */
        /* <DEDUP_REMOVED lines=13> */
.L_x_5408:
        /* <DEDUP_REMOVED lines=14> */
.L_x_5525:
[----:B------:R-:W-:Y:S05]  /*10c80*/  BSYNC B3 ;  /* 0x0000000000037941 */ /* 0x000fea0003800000 */
.L_x_5409:
        /* <DEDUP_REMOVED lines=11> */
.L_x_5412:
[----:B------:R-:W-:Y:S05]  /*10d40*/  BSYNC B3 ;  /* 0x0000000000037941 */ /* 0x000fea0003800000 */
.L_x_5411:
        /* <DEDUP_REMOVED lines=11> */
.L_x_5413:
        /* <DEDUP_REMOVED lines=16> */
.L_x_5414:
        /* <DEDUP_REMOVED lines=16> */
.L_x_5415:
        /* <DEDUP_REMOVED lines=16> */
.L_x_5416:
        /* <DEDUP_REMOVED lines=11> */
.L_x_5402:
[----:B------:R-:W-:Y:S05]  /*111b0*/  BSYNC B1 ;  /* 0x0000000000017941 */ /* 0x000fea0003800000 */
.L_x_5401:
[----:B------:R-:W2:Y:S02]  /*111c0*/  LDL.LU R5, [R1+0x30] ;  /* 0x0000300001057983 */ /* 0x000ea40000300800 */
[----:B--2---:R-:W-:-:S07]  /*111d0*/  VIADD R0, R5, 0xfffffffd ;  /* 0xfffffffd05007836 */ /* 0x004fce0000000000 */
.L_x_5400:
[----:B------:R-:W-:Y:S05]  /*111e0*/  BSYNC B2 ;  /* 0x0000000000027941 */ /* 0x000fea0003800000 */
.L_x_5399:
[----:B------:R-:W-:-:S13]  /*111f0*/  ISETP.NE.AND P0, PT, R4, RZ, PT ;  /* 0x000000ff0400720c */ /* 0x000fda0003f05270 */
[----:B------:R-:W-:Y:S05]  /*11200*/  @!P0 BRA `(.L_x_5398) ;  /* 0x0000001400488947 */ /* 0x000fea0003800000 */
.L_x_5449:
[----:B------:R-:W4:Y:S04]  /*11210*/  LDL R4, [R1+0x14] ;  /* 0x0000140001047983 */ /* 0x000f280000100800 */
[----:B------:R-:W2:Y:S04]  /*11220*/  LDL.LU R3, [R1+0x8] ;  /* 0x0000080001037983 */ /* 0x000ea80000300800 */
[----:B------:R-:W3:Y:S01]  /*11230*/  LDL.LU R2, [R1+0x18] ;  /* 0x0000180001027983 */ /* 0x000ee20000300800 */
[----:B------:R-:W-:Y:S05]  /*11240*/  YIELD ;  /* 0x0000000000007946 */ /* 0x000fea0003800000 */
[----:B------:R-:W-:Y:S01]  /*11250*/  BSSY B1, `(.L_x_5417) ;  /* 0x00000a2000017945 */ /* 0x000fe20003800000 */
[----:B----4-:R-:W-:Y:S01]  /*11260*/  LOP3.LUT P1, RZ, R4, 0x1, RZ, 0xc0, !PT ;  /* 0x0000000104ff7812 */ /* 0x010fe2000782c0ff */
[----:B--2--5:R-:W-:-:S05]  /*11270*/  VIADD R7, R3, 0x1 ;  /* 0x0000000103077836 */ /* 0x024fca0000000000 */
[----:B------:R-:W-:-:S04]  /*11280*/  ISETP.NE.AND P0, PT, R7, 0x2, PT ;  /* 0x000000020700780c */ /* 0x000fc80003f05270 */
[----:B------:R-:W-:Y:S02]  /*11290*/  SEL R6, RZ, 0x1, P0 ;  /* 0x00000001ff067807 */ /* 0x000fe40000000000 */
[----:B------:R-:W-:Y:S02]  /*112a0*/  SEL R7, R7, RZ, P0 ;  /* 0x000000ff07077207 */ /* 0x000fe40000000000 */
[----:B---3--:R-:W-:Y:S01]  /*112b0*/  LOP3.LUT R6, R2, R6, RZ, 0x3c, !PT ;  /* 0x0000000602067212 */ /* 0x008fe200078e3cff */
[----:B------:R-:W-:Y:S06]  /*112c0*/  @!P1 BRA `(.L_x_5418) ;  /* 0x0000000800689947 */ /* 0x000fec0003800000 */
[----:B------:R-:W-:Y:S01]  /*112d0*/  ULDC.64 UR4, c[0x0][0x418] ;  /* 0x0001060000047ab9 */ /* 0x000fe20000000a00 */
[----:B0-----:R-:W-:Y:S01]  /*112e0*/  IMAD.MOV.U32 R8, RZ, RZ, R0 ;  /* 0x000000ffff087224 */ /* 0x001fe200078e0000 */
        /* <DEDUP_REMOVED lines=23> */
.L_x_5419:
        /* <DEDUP_REMOVED lines=9> */
.L_x_5526:
[----:B------:R-:W-:Y:S05]  /*114f0*/  BSYNC B2 ;  /* 0x0000000000027941 */ /* 0x000fea0003800000 */
.L_x_5420:
        /* <DEDUP_REMOVED lines=9> */
.L_x_5423:
[----:B------:R-:W-:Y:S05]  /*11590*/  BSYNC B2 ;  /* 0x0000000000027941 */ /* 0x000fea0003800000 */
.L_x_5422:
        /* <DEDUP_REMOVED lines=13> */
.L_x_5424:
        /* <DEDUP_REMOVED lines=14> */
.L_x_5527:
[----:B------:R-:W-:Y:S05]  /*11750*/  BSYNC B2 ;  /* 0x0000000000027941 */ /* 0x000fea0003800000 */
.L_x_5425:
        /* <DEDUP_REMOVED lines=11> */
.L_x_5428:
[----:B------:R-:W-:Y:S05]  /*11810*/  BSYNC B2 ;  /* 0x0000000000027941 */ /* 0x000fea0003800000 */
.L_x_5427:
        /* <DEDUP_REMOVED lines=10> */
.L_x_5429:
        /* <DEDUP_REMOVED lines=16> */
.L_x_5430:
        /* <DEDUP_REMOVED lines=16> */
.L_x_5431:
        /* <DEDUP_REMOVED lines=16> */
.L_x_5432:
        /* <DEDUP_REMOVED lines=11> */
.L_x_5418:
[----:B------:R-:W-:Y:S05]  /*11c70*/  BSYNC B1 ;  /* 0x0000000000017941 */ /* 0x000fea0003800000 */
.L_x_5417:
[----:B------:R-:W2:Y:S01]  /*11c80*/  LDL R2, [R1+0x14] ;  /* 0x0000140001027983 */ /* 0x000ea20000100800 */
[----:B------:R-:W-:Y:S01]  /*11c90*/  VIADD R7, R7, 0x1 ;  /* 0x0000000107077836 */ /* 0x000fe20000000000 */
[----:B------:R-:W-:Y:S04]  /*11ca0*/  BSSY B1, `(.L_x_5433) ;  /* 0x00000a5000017945 */ /* 0x000fe80003800000 */
[----:B------:R-:W-:-:S04]  /*11cb0*/  ISETP.NE.AND P0, PT, R7, 0x2, PT ;  /* 0x000000020700780c */ /* 0x000fc80003f05270 */
[----:B0-----:R-:W-:Y:S02]  /*11cc0*/  SEL R9, R7, RZ, P0 ;  /* 0x000000ff07097207 */ /* 0x001fe40000000000 */
        /* <DEDUP_REMOVED lines=31> */
.L_x_5435:
        /* <DEDUP_REMOVED lines=9> */
.L_x_5528:
[----:B------:R-:W-:Y:S05]  /*11f50*/  BSYNC B2 ;  /* 0x0000000000027941 */ /* 0x000fea0003800000 */
.L_x_5436:
        /* <DEDUP_REMOVED lines=9> */
.L_x_5439:
[----:B------:R-:W-:Y:S05]  /*11ff0*/  BSYNC B2 ;  /* 0x0000000000027941 */ /* 0x000fea0003800000 */
.L_x_5438:
        /* <DEDUP_REMOVED lines=14> */
.L_x_5440:
        /* <DEDUP_REMOVED lines=14> */
.L_x_5529:
[----:B------:R-:W-:Y:S05]  /*121c0*/  BSYNC B2 ;  /* 0x0000000000027941 */ /* 0x000fea0003800000 */
.L_x_5441:
        /* <DEDUP_REMOVED lines=11> */
.L_x_5444:
[----:B------:R-:W-:Y:S05]  /*12280*/  BSYNC B2 ;  /* 0x0000000000027941 */ /* 0x000fea0003800000 */
.L_x_5443:
        /* <DEDUP_REMOVED lines=11> */
.L_x_5445:
        /* <DEDUP_REMOVED lines=16> */
.L_x_5446:
        /* <DEDUP_REMOVED lines=16> */
.L_x_5447:
        /* <DEDUP_REMOVED lines=16> */
.L_x_5448:
        /* <DEDUP_REMOVED lines=11> */
.L_x_5434:
[----:B------:R-:W-:Y:S05]  /*126f0*/  BSYNC B1 ;  /* 0x0000000000017941 */ /* 0x000fea0003800000 */
.L_x_5433:
[C---:B------:R-:W-:Y:S01]  /*12700*/  ISETP.GT.AND P0, PT, R0.reuse, 0x1, PT ;  /* 0x000000010000780c */ /* 0x040fe20003f04270 */
[----:B------:R-:W-:-:S12]  /*12710*/  VIADD R0, R0, 0xfffffffe ;  /* 0xfffffffe00007836 */ /* 0x000fd80000000000 */
[----:B------:R-:W-:Y:S05]  /*12720*/  @P0 BRA `(.L_x_5449) ;  /* 0xffffffe800b80947 */ /* 0x000fea000383ffff */
.L_x_5398:
[----:B------:R-:W-:Y:S05]  /*12730*/  BSYNC B0 ;  /* 0x0000000000007941 */ /* 0x000fea0003800000 */
.L_x_5397:
        /* <DEDUP_REMOVED lines=21> */
[----:B-----5:R-:W1:Y:S01]  /*12890*/  POPC R7, R6 ;  /* 0x0000000600077309 */ /* 0x020e620000000000 */
[----:B--2---:R-:W1:Y:S02]  /*128a0*/  SHFL.IDX PT, R4, R3, R4, 0x1f ;  /* 0x00001f0403047589 */ /* 0x004e6400000e0000 */
[----:B-1----:R-:W-:-:S07]  /*128b0*/  IADD3 R16, R4, UR40, R7 ;  /* 0x0000002804107c10 */ /* 0x002fce000fffe007 */
.L_x_5451:
[----:B------:R-:W-:Y:S05]  /*128c0*/  BSYNC B0 ;  /* 0x0000000000007941 */ /* 0x000fea0003800000 */
.L_x_5450:
[----:B------:R-:W-:-:S05]  /*128d0*/  SEL R0, R0, RZ, P0 ;  /* 0x000000ff00007207 */ /* 0x000fca0000000000 */
[----:B------:R2:W-:Y:S02]  /*128e0*/  STL [R1+0x8], R0 ;  /* 0x0000080001007387 */ /* 0x0005e40000100800 */
.L_x_5363:
[----:B------:R-:W-:Y:S05]  /*128f0*/  BSYNC B7 ;  /* 0x0000000000077941 */ /* 0x000fea0003800000 */
.L_x_5361:
        /* <DEDUP_REMOVED lines=13> */
.L_x_5452:
        /* <DEDUP_REMOVED lines=36> */
.L_x_5539:
[----:B------:R-:W-:Y:S02]  /*12c10*/  ULDC UR4, c[0x0][0xd38] ;  /* 0x00034e0000047ab9 */ /* 0x000fe40000000800 */
[----:B------:R-:W-:-:S04]  /*12c20*/  IMAD.U32 R4, RZ, RZ, UR4 ;  /* 0x00000004ff047e24 */ /* 0x000fc8000f8e00ff */
[----:B--2---:R-:W-:-:S04]  /*12c30*/  IMAD R16, R16, R4, RZ ;  /* 0x0000000410107224 */ /* 0x004fc800078e02ff */
[----:B------:R-:W-:-:S05]  /*12c40*/  IMAD.IADD R5, R5, 0x1, R16 ;  /* 0x0000000105057824 */ /* 0x000fca00078e0210 */
[----:B------:R-:W-:-:S13]  /*12c50*/  ISETP.GT.AND P6, PT, R5, R0, PT ;  /* 0x000000000500720c */ /* 0x000fda0003fc4270 */
[----:B------:R-:W-:Y:S05]  /*12c60*/  @P6 BRA `(.L_x_5455) ;  /* 0x00000000009c6947 */ /* 0x000fea0003800000 */
.L_x_5460:
[----:B-1----:R-:W1:Y:S01]  /*12c70*/  LDC R3, c[0x0][0xd3c] ;  /* 0x00034f00ff037b82 */ /* 0x002e620000000800 */
        /* <DEDUP_REMOVED lines=13> */
.L_x_5458:
[----:B------:R-:W-:Y:S05]  /*12d50*/  BSYNC B0 ;  /* 0x0000000000007941 */ /* 0x000fea0003800000 */
.L_x_5457:
[----:B------:R-:W-:-:S03]  /*12d60*/  UMOV UR4, 0xffffffff ;  /* 0xffffffff00047882 */ /* 0x000fc60000000000 */
[----:B------:R-:W-:Y:S05]  /*12d70*/  BRA.DIV UR4, `(.L_x_5459) ;  /* 0x0000003204007947 */ /* 0x000fea000b800000 */
[----:B-----5:R-:W1:Y:S02]  /*12d80*/  SHFL.UP PT, R14, R2, 0x1, RZ ;  /* 0x04200000020e7989 */ /* 0x020e6400000e00ff */
        /* <DEDUP_REMOVED lines=15> */
.L_x_5547:
[----:B------:R-:W-:Y:S02]  /*12e80*/  ULDC UR4, c[0x0][0xd38] ;  /* 0x00034e0000047ab9 */ /* 0x000fe40000000800 */
[----:B------:R-:W-:-:S04]  /*12e90*/  IMAD.U32 R4, RZ, RZ, UR4 ;  /* 0x00000004ff047e24 */ /* 0x000fc8000f8e00ff */
[----:B--2---:R-:W-:-:S04]  /*12ea0*/  IMAD R16, R16, R4, RZ ;  /* 0x0000000410107224 */ /* 0x004fc800078e02ff */
[----:B------:R-:W-:-:S05]  /*12eb0*/  IMAD.IADD R5, R16, 0x1, R5 ;  /* 0x0000000110057824 */ /* 0x000fca00078e0205 */
[----:B------:R-:W-:-:S13]  /*12ec0*/  ISETP.GT.AND P6, PT, R5, R0, PT ;  /* 0x000000000500720c */ /* 0x000fda0003fc4270 */
[----:B------:R-:W-:Y:S05]  /*12ed0*/  @!P6 BRA `(.L_x_5460) ;  /* 0xfffffffc0064e947 */ /* 0x000fea000383ffff */
.L_x_5455:
[----:B------:R-:W-:Y:S01]  /*12ee0*/  IMAD.IADD R16, R5, 0x1, -R16 ;  /* 0x0000000105107824 */ /* 0x000fe200078e0a10 */
[----:B------:R-:W-:-:S03]  /*12ef0*/  UMOV UR4, 0xffffffff ;  /* 0xffffffff00047882 */ /* 0x000fc60000000000 */
[----:B------:R-:W-:-:S05]  /*12f00*/  IMAD R5, R3, R4, R16 ;  /* 0x0000000403057224 */ /* 0x000fca00078e0210 */
[----:B------:R-:W-:Y:S01]  /*12f10*/  ISETP.GT.AND P6, PT, R5, R0, PT ;  /* 0x000000000500720c */ /* 0x000fe20003fc4270 */
[----:B------:R-:W-:-:S12]  /*12f20*/  BRA.DIV UR4, `(.L_x_5461) ;  /* 0x0000003204687947 */ /* 0x000fd8000b800000 */
[----:B------:R-:W-:-:S04]  /*12f30*/  VOTE.ANY R5, PT, !P6 ;  /* 0x0000000000057806 */ /* 0x000fc800070e0100 */
[----:B------:R-:W2:Y:S02]  /*12f40*/  POPC R6, R5 ;  /* 0x0000000500067309 */ /* 0x000ea40000000000 */
[----:B--2---:R2:W4:Y:S02]  /*12f50*/  SHFL.IDX PT, R17, R2, R6, 0x1f ;  /* 0x00001f0602117589 */ /* 0x00452400000e0000 */
.L_x_5551:
[----:B------:R-:W-:Y:S01]  /*12f60*/  ISETP.NE.AND P0, PT, R5, RZ, PT ;  /* 0x000000ff0500720c */ /* 0x000fe20003f05270 */
[----:B------:R-:W-:-:S12]  /*12f70*/  IMAD.MOV.U32 R5, RZ, RZ, RZ ;  /* 0x000000ffff057224 */ /* 0x000fd800078e00ff */
[----:B------:R-:W-:Y:S05]  /*12f80*/  @!P0 BRA `(.L_x_5462) ;  /* 0x0000000000148947 */ /* 0x000fea0003800000 */
[----:B------:R-:W-:Y:S01]  /*12f90*/  UMOV UR4, 0xffffffff ;  /* 0xffffffff00047882 */ /* 0x000fe20000000000 */
[----:B------:R-:W-:Y:S02]  /*12fa0*/  VIADD R12, R6, 0xffffffff ;  /* 0xffffffff060c7836 */ /* 0x000fe40000000000 */
[----:B------:R-:W-:Y:S05]  /*12fb0*/  BRA.DIV UR4, `(.L_x_5463) ;  /* 0x00000032048c7947 */ /* 0x000fea000b800000 */
[----:B-1----:R1:W0:Y:S02]  /*12fc0*/  SHFL.IDX PT, R3, R3, R12, 0x1f ;  /* 0x00001f0c03037589 */ /* 0x00222400000e0000 */
.L_x_5554:
[----:B0-----:R-:W-:-:S07]  /*12fd0*/  IMAD.MOV.U32 R5, RZ, RZ, R3 ;  /* 0x000000ffff057224 */ /* 0x001fce00078e0003 */
.L_x_5462:
[----:B-12---:R-:W1:Y:S01]  /*12fe0*/  LDC.64 R2, c[0x0][0xd90] ;  /* 0x00036400ff027b82 */ /* 0x006e620000000a00 */
[----:B------:R-:W-:-:S04]  /*12ff0*/  IMAD.IADD R19, R6, 0x1, R19 ;  /* 0x0000000106137824 */ /* 0x000fc800078e0213 */
[----:B-1----:R-:W-:-:S05]  /*13000*/  IMAD.WIDE R2, R19, 0x4, R2 ;  /* 0x0000000413027825 */ /* 0x002fca00078e0202 */
[----:B---3-5:R-:W4:Y:S01]  /*13010*/  LDG.E R7, desc[UR38][R2.64] ;  /* 0x0000002602077981 */ /* 0x028f22000c1e1900 */
[----:B------:R-:W-:-:S04]  /*13020*/  IMAD R16, R5, R4, R16 ;  /* 0x0000000405107224 */ /* 0x000fc800078e0210 */
[----:B------:R-:W-:Y:S02]  /*13030*/  IMAD.IADD R0, R0, 0x1, -R16 ;  /* 0x0000000100007824 */ /* 0x000fe400078e0a10 */
[----:B----4-:R-:W-:-:S05]  /*13040*/  IMAD R6, R17, R7, RZ ;  /* 0x0000000711067224 */ /* 0x010fca00078e02ff */
[----:B0-----:R-:W-:-:S04]  /*13050*/  IABS R8, R6 ;  /* 0x0000000600087213 */ /* 0x001fc80000000000 */
        /* <DEDUP_REMOVED lines=58> */
.L_x_5456:
[----:B------:R-:W-:Y:S01]  /*13400*/  UMOV UR4, URZ ;  /* 0x0000003f00047c82 */ /* 0x000fe20008000000 */
[----:B------:R-:W-:Y:S01]  /*13410*/  UMOV UR5, URZ ;  /* 0x0000003f00057c82 */ /* 0x000fe20008000000 */
[----:B------:R-:W-:Y:S01]  /*13420*/  ULDC UR6, c[0x0][0xd3c] ;  /* 0x00034f0000067ab9 */ /* 0x000fe20000000800 */
[----:B------:R-:W-:Y:S02]  /*13430*/  IMAD.MOV.U32 R16, RZ, RZ, R0 ;  /* 0x000000ffff107224 */ /* 0x000fe400078e0000 */
[----:B------:R-:W-:Y:S02]  /*13440*/  IMAD.U32 R17, RZ, RZ, UR4 ;  /* 0x00000004ff117e24 */ /* 0x000fe4000f8e00ff */
[----:B------:R-:W-:Y:S02]  /*13450*/  IMAD.U32 R18, RZ, RZ, UR5 ;  /* 0x00000005ff127e24 */ /* 0x000fe4000f8e00ff */
[----:B------:R-:W-:-:S07]  /*13460*/  IMAD.U32 R19, RZ, RZ, UR6 ;  /* 0x00000006ff137e24 */ /* 0x000fce000f8e00ff */
.L_x_5464:
[----:B------:R1:W2:Y:S01]  /*13470*/  LDL R3, [R1+0x4] ;  /* 0x0000040001037983 */ /* 0x0002a20000100800 */
[----:B------:R-:W4:Y:S01]  /*13480*/  S2R R0, SR_TID.X ;  /* 0x0000000000007919 */ /* 0x000f220000002100 */
[----:B------:R-:W-:Y:S05]  /*13490*/  WARPSYNC.ALL ;  /* 0x0000000000007948 */ /* 0x000fea0003800000 */
[----:B----4-:R-:W-:Y:S01]  /*134a0*/  LOP3.LUT R0, R0, 0x1f, RZ, 0xc0, !PT ;  /* 0x0000001f00007812 */ /* 0x010fe200078ec0ff */
        /* <DEDUP_REMOVED lines=8> */
.L_x_5453:
[----:B------:R-:W-:Y:S02]  /*13530*/  ULDC UR4, c[0x0][0xd3c] ;  /* 0x00034f0000047ab9 */ /* 0x000fe40000000800 */
[----:B----4-:R-:W-:-:S13]  /*13540*/  ISETP.GE.AND P0, PT, R19, UR4, PT ;  /* 0x0000000413007c0c */ /* 0x010fda000bf06270 */
[----:B------:R-:W-:Y:S05]  /*13550*/  @!P0 BRA `(.L_x_5465) ;  /* 0xffffffa0000c8947 */ /* 0x000fea000383ffff */
[----:B------:R-:W-:Y:S05]  /*13560*/  BSYNC B8 ;  /* 0x0000000000087941 */ /* 0x000fea0003800000 */
.L_x_5357:
[----:B--2---:R-:W2:Y:S01]  /*13570*/  LDL.LU R0, [R1+0x68] ;  /* 0x0000680001007983 */ /* 0x004ea20000300800 */
[----:B------:R-:W-:Y:S01]  /*13580*/  BSSY B0, `(.L_x_5466) ;  /* 0x000000b000007945 */ /* 0x000fe20003800000 */
[----:B------:R-:W4:Y:S01]  /*13590*/  S2R R5, SR_CgaCtaId ;  /* 0x0000000000057919 */ /* 0x000f220000008800 */
[----:B--2---:R-:W-:-:S05]  /*135a0*/  VIADD R0, R0, 0x1 ;  /* 0x0000000100007836 */ /* 0x004fca0000000000 */
        /* <DEDUP_REMOVED lines=8> */
.L_x_5555:
[----:B------:R-:W-:Y:S05]  /*13630*/  BSYNC B0 ;  /* 0x0000000000007941 */ /* 0x000fea0003800000 */
.L_x_5466:
[----:B------:R-:W-:-:S03]  /*13640*/  UMOV UR4, 0xffffffff ;  /* 0xffffffff00047882 */ /* 0x000fc60000000000 */
[----:B------:R-:W-:Y:S05]  /*13650*/  BRA.DIV UR4, `(.L_x_5468) ;  /* 0x0000002e04207947 */ /* 0x000fea000b800000 */
[----:B------:R-:W1:Y:S02]  /*13660*/  S2R R2, SR_TID.X ;  /* 0x0000000000027919 */ /* 0x000e640000002100 */
[----:B-1----:R-:W-:-:S04]  /*13670*/  SHF.R.U32.HI R2, RZ, 0x5, R2 ;  /* 0x00000005ff027819 */ /* 0x002fc80000011602 */
[----:B------:R-:W-:-:S05]  /*13680*/  LOP3.LUT R2, R2, 0x3, RZ, 0xc0, !PT ;  /* 0x0000000302027812 */ /* 0x000fca00078ec0ff */
[----:B------:R1:W2:Y:S02]  /*13690*/  SHFL.IDX PT, R14, R2, RZ, 0x1f ;  /* 0x00001fff020e7589 */ /* 0x0002a400000e0000 */
.L_x_5558:
[----:B--2---:R-:W-:Y:S01]  /*136a0*/  ISETP.NE.AND P0, PT, R14, RZ, PT ;  /* 0x000000ff0e00720c */ /* 0x004fe20003f05270 */
[----:B------:R-:W-:-:S12]  /*136b0*/  BSSY B0, `(.L_x_5469) ;  /* 0x0000029000007945 */ /* 0x000fd80003800000 */
[----:B------:R-:W-:Y:S05]  /*136c0*/  @P0 BRA `(.L_x_5470) ;  /* 0x00000000009c0947 */ /* 0x000fea0003800000 */
[----:B------:R-:W-:-:S03]  /*136d0*/  UMOV UR4, 0xffffffff ;  /* 0xffffffff00047882 */ /* 0x000fc60000000000 */
[----:B------:R-:W-:Y:S05]  /*136e0*/  BRA.DIV UR4, `(.L_x_5471) ;  /* 0x0000002e04307947 */ /* 0x000fea000b800000 */
[----:B------:R-:W-:-:S13]  /*136f0*/  ELECT P6, URZ, PT ;  /* 0x00000000003f782f */ /* 0x000fda00038c0000 */
.L_x_5561:
        /* <DEDUP_REMOVED lines=8> */
.L_x_5472:
[----:B0-----:R-:W2:Y:S04]  /*13780*/  LDL R3, [R1+0x8] ;  /* 0x0000080001037983 */ /* 0x001ea80000100800 */
[----:B---3-5:R-:W3:Y:S01]  /*13790*/  LDL.LU R7, [R1+0x18] ;  /* 0x0000180001077983 */ /* 0x028ee20000300800 */
        /* <DEDUP_REMOVED lines=12> */
.L_x_5562:
[----:B------:R-:W1:Y:S02]  /*13860*/  SYNCS.PHASECHK.TRANS64.TRYWAIT P0, [R7+URZ], R2 ;  /* 0x00000002070075a7 */ /* 0x000e64000800017f */
[----:B-1----:R-:W-:Y:S05]  /*13870*/  @!P0 BRA `(.L_x_5474) ;  /* 0x0000002c00008947 */ /* 0x002fea0003800000 */
.L_x_5563:
[----:B------:R-:W-:Y:S05]  /*13880*/  @!P2 BRA `(.L_x_5475) ;  /* 0x000000000004a947 */ /* 0x000fea0003800000 */
[----:B------:R-:W-:Y:S01]  /*13890*/  BPT.TRAP 0x1 ;  /* 0x000000040000795c */ /* 0x000fe20000300000 */
.L_x_5475:
[----:B------:R-:W2:Y:S01]  /*138a0*/  LDL.LU R4, [R1+0x8] ;  /* 0x0000080001047983 */ /* 0x000ea20000300800 */
[----:B------:R-:W-:-:S04]  /*138b0*/  VIADD R0, R0, 0x32460 ;  /* 0x0003246000007836 */ /* 0x000fc80000000000 */
[----:B--2---:R-:W-:-:S04]  /*138c0*/  IMAD R4, R4, 0x8, R0 ;  /* 0x0000000804047824 */ /* 0x004fc800078e0200 */
[----:B------:R-:W2:Y:S02]  /*138d0*/  SYNCS.PHASECHK.TRANS64.TRYWAIT P0, [R4+URZ], R5 ;  /* 0x00000005040075a7 */ /* 0x000ea4000800017f */
[----:B--2---:R-:W-:Y:S05]  /*138e0*/  @!P0 BRA `(.L_x_5476) ;  /* 0x0000002800f88947 */ /* 0x004fea0003800000 */
.L_x_5564:
[----:B------:R-:W-:-:S07]  /*138f0*/  IMAD R3, R3, 0x8, R0 ;  /* 0x0000000803037824 */ /* 0x000fce00078e0200 */
.L_x_5477:
[----:B---3--:R3:W4:Y:S02]  /*13900*/  SYNCS.PHASECHK.TRANS64.TRYWAIT P0, [R3+URZ], R2 ;  /* 0x00000002030075a7 */ /* 0x008724000800017f */
[----:B----4-:R-:W-:Y:S05]  /*13910*/  @!P0 NANOSLEEP.SYNCS 0x989680 ;  /* 0x009896800000895d */ /* 0x010fea0003900000 */
[----:B------:R-:W4:Y:S02]  /*13920*/  @!P0 SYNCS.PHASECHK.TRANS64 P0, [R3+URZ], R2 ;  /* 0x00000002030085a7 */ /* 0x000f24000800007f */
[----:B----4-:R-:W-:Y:S05]  /*13930*/  @!P0 BRA `(.L_x_5477) ;  /* 0xfffffffc00f08947 */ /* 0x010fea000383ffff */
.L_x_5470:
[----:B------:R-:W-:Y:S05]  /*13940*/  BSYNC B0 ;  /* 0x0000000000007941 */ /* 0x000fea0003800000 */
.L_x_5469:
[----:B------:R-:W-:Y:S05]  /*13950*/  EXIT ;  /* 0x000000000000794d */ /* 0x000fea0003800000 */
.L_x_5298:
[----:B0-----:R0:W1:Y:S02]  /*13960*/  SYNCS.PHASECHK.TRANS64.TRYWAIT P0, [R5+URZ+0x32400], R2 ;  /* 0x03240002050075a7 */ /* 0x001064000800017f */
[----:B-1----:R-:W-:Y:S05]  /*13970*/  @!P0 NANOSLEEP.SYNCS 0x989680 ;  /* 0x009896800000895d */ /* 0x002fea0003900000 */
[----:B------:R-:W1:Y:S02]  /*13980*/  @!P0 SYNCS.PHASECHK.TRANS64 P0, [R5+URZ+0x32400], R2 ;  /* 0x03240002050085a7 */ /* 0x000e64000800007f */
[----:B-1----:R-:W-:Y:S05]  /*13990*/  @!P0 BRA `(.L_x_5298) ;  /* 0xfffffffc00f08947 */ /* 0x002fea000383ffff */
[----:B------:R-:W-:Y:S05]  /*139a0*/  BRA `(.L_x_5478) ;  /* 0xfffffee000b07947 */ /* 0x000fea000383ffff */
.L_x_5302:
[----:B--2---:R2:W3:Y:S02]  /*139b0*/  SYNCS.PHASECHK.TRANS64.TRYWAIT P1, [R0+URZ+0x32430], R3 ;  /* 0x03243003000075a7 */ /* 0x0044e4000802017f */
[----:B---3--:R-:W-:Y:S05]  /*139c0*/  @!P1 NANOSLEEP.SYNCS 0x989680 ;  /* 0x009896800000995d */ /* 0x008fea0003900000 */
[----:B------:R-:W3:Y:S02]  /*139d0*/  @!P1 SYNCS.PHASECHK.TRANS64 P1, [R0+URZ+0x32430], R3 ;  /* 0x03243003000095a7 */ /* 0x000ee4000802007f */
[----:B---3--:R-:W-:Y:S05]  /*139e0*/  @!P1 BRA `(.L_x_5302) ;  /* 0xfffffffc00f09947 */ /* 0x008fea000383ffff */
[----:B------:R-:W-:Y:S05]  /*139f0*/  BRA `(.L_x_5301) ;  /* 0xfffffee000e07947 */ /* 0x000fea000383ffff */
.L_x_5303:
[----:B---3--:R3:W4:Y:S02]  /*13a00*/  SYNCS.PHASECHK.TRANS64.TRYWAIT P1, [R5+URZ+0x32410], R2 ;  /* 0x03241002050075a7 */ /* 0x008724000802017f */
[----:B----4-:R-:W-:Y:S05]  /*13a10*/  @!P1 NANOSLEEP.SYNCS 0x989680 ;  /* 0x009896800000995d */ /* 0x010fea0003900000 */
[----:B------:R-:W4:Y:S02]  /*13a20*/  @!P1 SYNCS.PHASECHK.TRANS64 P1, [R5+URZ+0x32410], R2 ;  /* 0x03241002050095a7 */ /* 0x000f24000802007f */
[----:B----4-:R-:W-:Y:S05]  /*13a30*/  @!P1 BRA `(.L_x_5303) ;  /* 0xfffffffc00f09947 */ /* 0x010fea000383ffff */
[----:B------:R-:W-:Y:S05]  /*13a40*/  BRA `(.L_x_5479) ;  /* 0xfffffee4008c7947 */ /* 0x000fea000383ffff */
.L_x_5307:
[----:B------:R0:W0:Y:S02]  /*13a50*/  SYNCS.PHASECHK.TRANS64.TRYWAIT P1, [R0+URZ+0x32450], R3 ;  /* 0x03245003000075a7 */ /* 0x000024000802017f */
[----:B0-----:R-:W-:Y:S05]  /*13a60*/  @!P1 NANOSLEEP.SYNCS 0x989680 ;  /* 0x009896800000995d */ /* 0x001fea0003900000 */
[----:B------:R-:W0:Y:S02]  /*13a70*/  @!P1 SYNCS.PHASECHK.TRANS64 P1, [R0+URZ+0x32450], R3 ;  /* 0x03245003000095a7 */ /* 0x000e24000802007f */
[----:B0-----:R-:W-:Y:S05]  /*13a80*/  @!P1 BRA `(.L_x_5307) ;  /* 0xfffffffc00f09947 */ /* 0x001fea000383ffff */
[----:B------:R-:W-:Y:S05]  /*13a90*/  BRA `(.L_x_5306) ;  /* 0xfffffee400987947 */ /* 0x000fea000383ffff */
.L_x_5312:
[----:B-1----:R-:W-:-:S04]  /*13aa0*/  IMAD.U32 R20, RZ, RZ, UR4 ;  /* 0x00000004ff147e24 */ /* 0x002fc8000f8e00ff */
[----:B------:R1:W2:Y:S03]  /*13ab0*/  SYNCS.PHASECHK.TRANS64.TRYWAIT P3, [R20+URZ+0x32430], R13 ;  /* 0x0324300d140075a7 */ /* 0x0002a6000806017f */
[----:B--2---:R-:W-:Y:S05]  /*13ac0*/  @!P3 NANOSLEEP.SYNCS 0x989680 ;  /* 0x009896800000b95d */ /* 0x004fea0003900000 */
[----:B------:R-:W2:Y:S02]  /*13ad0*/  @!P3 SYNCS.PHASECHK.TRANS64 P3, [R20+URZ+0x32430], R13 ;  /* 0x0324300d1400b5a7 */ /* 0x000ea4000806007f */
[----:B--2---:R-:W-:Y:S05]  /*13ae0*/  @!P3 BRA `(.L_x_5312) ;  /* 0xfffffffc00ecb947 */ /* 0x004fea000383ffff */
[----:B------:R-:W-:Y:S05]  /*13af0*/  BRA `(.L_x_5311) ;  /* 0xffffff0800247947 */ /* 0x000fea000383ffff */
.L_x_5316:
[----:B-1----:R-:W-:-:S04]  /*13b00*/  IMAD.U32 R20, RZ, RZ, UR4 ;  /* 0x00000004ff147e24 */ /* 0x002fc8000f8e00ff */
[----:B------:R1:W3:Y:S03]  /*13b10*/  SYNCS.PHASECHK.TRANS64.TRYWAIT P3, [R20+URZ+0x32450], R13 ;  /* 0x0324500d140075a7 */ /* 0x0002e6000806017f */
[----:B---3--:R-:W-:Y:S05]  /*13b20*/  @!P3 NANOSLEEP.SYNCS 0x989680 ;  /* 0x009896800000b95d */ /* 0x008fea0003900000 */
[----:B------:R-:W3:Y:S02]  /*13b30*/  @!P3 SYNCS.PHASECHK.TRANS64 P3, [R20+URZ+0x32450], R13 ;  /* 0x0324500d1400b5a7 */ /* 0x000ee4000806007f */
[----:B---3--:R-:W-:Y:S05]  /*13b40*/  @!P3 BRA `(.L_x_5316) ;  /* 0xfffffffc00ecb947 */ /* 0x008fea000383ffff */
[----:B------:R-:W-:Y:S05]  /*13b50*/  BRA `(.L_x_5315) ;  /* 0xffffff0800a07947 */ /* 0x000fea000383ffff */
.L_x_5322:
[----:B--2---:R-:W-:-:S04]  /*13b60*/  IMAD.U32 R20, RZ, RZ, UR4 ;  /* 0x00000004ff147e24 */ /* 0x004fc8000f8e00ff */
[----:B------:R2:W3:Y:S03]  /*13b70*/  SYNCS.PHASECHK.TRANS64.TRYWAIT P1, [R20+URZ+0x32430], R13 ;  /* 0x0324300d140075a7 */ /* 0x0004e6000802017f */
[----:B---3--:R-:W-:Y:S05]  /*13b80*/  @!P1 NANOSLEEP.SYNCS 0x989680 ;  /* 0x009896800000995d */ /* 0x008fea0003900000 */
[----:B------:R-:W3:Y:S02]  /*13b90*/  @!P1 SYNCS.PHASECHK.TRANS64 P1, [R20+URZ+0x32430], R13 ;  /* 0x0324300d140095a7 */ /* 0x000ee4000802007f */
[----:B---3--:R-:W-:Y:S05]  /*13ba0*/  @!P1 BRA `(.L_x_5322) ;  /* 0xfffffffc00ec9947 */ /* 0x008fea000383ffff */
[----:B------:R-:W-:Y:S05]  /*13bb0*/  BRA `(.L_x_5321) ;  /* 0xffffff3000847947 */ /* 0x000fea000383ffff */
.L_x_5326:
[----:B--2---:R-:W-:-:S04]  /*13bc0*/  IMAD.U32 R20, RZ, RZ, UR4 ;  /* 0x00000004ff147e24 */ /* 0x004fc8000f8e00ff */
[----:B------:R2:W4:Y:S03]  /*13bd0*/  SYNCS.PHASECHK.TRANS64.TRYWAIT P1, [R20+URZ+0x32450], R13 ;  /* 0x0324500d140075a7 */ /* 0x000526000802017f */
[----:B----4-:R-:W-:Y:S05]  /*13be0*/  @!P1 NANOSLEEP.SYNCS 0x989680 ;  /* 0x009896800000995d */ /* 0x010fea0003900000 */
[----:B------:R-:W4:Y:S02]  /*13bf0*/  @!P1 SYNCS.PHASECHK.TRANS64 P1, [R20+URZ+0x32450], R13 ;  /* 0x0324500d140095a7 */ /* 0x000f24000802007f */
[----:B----4-:R-:W-:Y:S05]  /*13c00*/  @!P1 BRA `(.L_x_5326) ;  /* 0xfffffffc00ec9947 */ /* 0x010fea000383ffff */
[----:B------:R-:W-:Y:S05]  /*13c10*/  BRA `(.L_x_5325) ;  /* 0xffffff3400007947 */ /* 0x000fea000383ffff */
.L_x_5369:
        /* <DEDUP_REMOVED lines=8> */
[----:B-1----:R-:W-:Y:S05]  /*13ca0*/  WARPSYNC.COLLECTIVE R15, `(.L_x_5481) ;  /* 0x000000000f087348 */ /* 0x002fea0003c00000 */
[----:B------:R0:W2:Y:S02]  /*13cb0*/  SHFL.IDX P6, R14, R13, R12, R11 ;  /* 0x0000000c0d0e7389 */ /* 0x0000a400000c000b */
[----:B012---:R-:W-:Y:S01]  /*13cc0*/  ENDCOLLECTIVE ;  /* 0x000000000000791b */ /* 0x007fe20003800000 */
.L_x_5481:
[----:B------:R-:W-:Y:S05]  /*13cd0*/  BSYNC B0 ;  /* 0x0000000000007941 */ /* 0x000fea0003800000 */
.L_x_5480:
[----:B------:R-:W-:Y:S05]  /*13ce0*/  BRA `(.L_x_5482) ;  /* 0xffffffa4003c7947 */ /* 0x000fea000383ffff */
.L_x_5371:
[----:B------:R-:W-:Y:S01]  /*13cf0*/  BSSY B0, `(.L_x_5483) ;  /* 0x0000006000007945 */ /* 0x000fe20003800000 */
[----:B------:R-:W-:-:S07]  /*13d00*/  IMAD.MOV.U32 R15, RZ, RZ, -0x1 ;  /* 0xffffffffff0f7424 */ /* 0x000fce00078e00ff */
[----:B01----:R-:W-:Y:S05]  /*13d10*/  WARPSYNC.COLLECTIVE R15, `(.L_x_5484) ;  /* 0x000000000f0c7348 */ /* 0x003fea0003c00000 */
[----:B------:R-:W-:Y:S02]  /*13d20*/  ELECT P6, UR62, PT ;  /* 0x00000000003e782f */ /* 0x000fe400038c0000 */
[----:B------:R-:W-:Y:S01]  /*13d30*/  MOV R14, UR62 ;  /* 0x0000003e000e7c02 */ /* 0x000fe20008000f00 */
[----:B01----:R-:W-:Y:S10]  /*13d40*/  ENDCOLLECTIVE ;  /* 0x000000000000791b */ /* 0x003ff40003800000 */
.L_x_5484:
[----:B------:R-:W-:Y:S05]  /*13d50*/  BSYNC B0 ;  /* 0x0000000000007941 */ /* 0x000fea0003800000 */
.L_x_5483:
[----:B------:R-:W-:Y:S05]  /*13d60*/  BRA `(.L_x_5485) ;  /* 0xffffffa4004c7947 */ /* 0x000fea000383ffff */
.L_x_5373:
[----:B0-----:R0:W2:Y:S02]  /*13d70*/  SYNCS.PHASECHK.TRANS64.TRYWAIT P0, [R0+URZ+0x32440], R2 ;  /* 0x03244002000075a7 */ /* 0x0010a4000800017f */
[----:B--2---:R-:W-:Y:S05]  /*13d80*/  @!P0 NANOSLEEP.SYNCS 0x989680 ;  /* 0x009896800000895d */ /* 0x004fea0003900000 */
[----:B------:R-:W2:Y:S02]  /*13d90*/  @!P0 SYNCS.PHASECHK.TRANS64 P0, [R0+URZ+0x32440], R2 ;  /* 0x03244002000085a7 */ /* 0x000ea4000800007f */
[----:B--2---:R-:W-:Y:S05]  /*13da0*/  @!P0 BRA `(.L_x_5373) ;  /* 0xfffffffc00f08947 */ /* 0x004fea000383ffff */
[----:B------:R-:W-:Y:S05]  /*13db0*/  BRA `(.L_x_5486) ;  /* 0xffffffa400b87947 */ /* 0x000fea000383ffff */
.L_x_5377:
[----:B------:R0:W5:Y:S01]  /*13dc0*/  LDL R2, [R1+0x34] ;  /* 0x0000340001027983 */ /* 0x0001620000100800 */
[----:B------:R-:W-:Y:S02]  /*13dd0*/  IMAD.MOV.U32 R13, RZ, RZ, R0 ;  /* 0x000000ffff0d7224 */ /* 0x000fe400078e0000 */
[----:B------:R-:W-:Y:S02]  /*13de0*/  IMAD.MOV.U32 R12, RZ, RZ, RZ ;  /* 0x000000ffff0c7224 */ /* 0x000fe400078e00ff */
[----:B------:R-:W-:Y:S02]  /*13df0*/  IMAD.MOV.U32 R11, RZ, RZ, 0x181f ;  /* 0x0000181fff0b7424 */ /* 0x000fe400078e00ff */
[----:B------:R-:W-:Y:S02]  /*13e00*/  IMAD.MOV.U32 R15, RZ, RZ, -0x1 ;  /* 0xffffffffff0f7424 */ /* 0x000fe400078e00ff */
[----:B0-----:R-:W-:-:S07]  /*13e10*/  IMAD R17, R17, 0x80, R8 ;  /* 0x0000008011117824 */ /* 0x001fce00078e0208 */
[----:B-----5:R-:W-:Y:S05]  /*13e20*/  WARPSYNC.COLLECTIVE R15, `(.L_x_5487) ;  /* 0x000000000f087348 */ /* 0x020fea0003c00000 */
[----:B------:R0:W1:Y:S02]  /*13e30*/  SHFL.IDX P6, R14, R13, R12, R11 ;  /* 0x0000000c0d0e7389 */ /* 0x00006400000c000b */
[----:B01---5:R-:W-:Y:S01]  /*13e40*/  ENDCOLLECTIVE ;  /* 0x000000000000791b */ /* 0x023fe20003800000 */
.L_x_5487:
[----:B------:R-:W-:-:S05]  /*13e50*/  VIADD R8, R17, 0x10 ;  /* 0x0000001011087836 */ /* 0x000fca0000000000 */
[----:B------:R0:W-:Y:S01]  /*13e60*/  STL [R1+0x3c], R8 ;  /* 0x00003c0801007387 */ /* 0x0001e20000100800 */
[----:B------:R-:W-:Y:S02]  /*13e70*/  IMAD.MOV.U32 R13, RZ, RZ, R3 ;  /* 0x000000ffff0d7224 */ /* 0x000fe400078e0003 */
[----:B------:R-:W-:-:S07]  /*13e80*/  IMAD.MOV.U32 R4, RZ, RZ, R14 ;  /* 0x000000ffff047224 */ /* 0x000fce00078e000e */
[----:B0-----:R-:W-:Y:S05]  /*13e90*/  WARPSYNC.COLLECTIVE R15, `(.L_x_5488) ;  /* 0x000000000f087348 */ /* 0x001fea0003c00000 */
[----:B------:R1:W2:Y:S02]  /*13ea0*/  SHFL.IDX P6, R14, R13, R12, R11 ;  /* 0x0000000c0d0e7389 */ /* 0x0002a400000c000b */
[----:B012---:R-:W-:Y:S01]  /*13eb0*/  ENDCOLLECTIVE ;  /* 0x000000000000791b */ /* 0x007fe20003800000 */
.L_x_5488:
[----:B------:R-:W-:Y:S02]  /*13ec0*/  IMAD.MOV.U32 R13, RZ, RZ, R0 ;  /* 0x000000ffff0d7224 */ /* 0x000fe400078e0000 */
[----:B------:R-:W-:Y:S02]  /*13ed0*/  IMAD.MOV.U32 R12, RZ, RZ, 0x1 ;  /* 0x00000001ff0c7424 */ /* 0x000fe400078e00ff */
[----:B------:R-:W-:-:S07]  /*13ee0*/  IMAD.MOV.U32 R5, RZ, RZ, R14 ;  /* 0x000000ffff057224 */ /* 0x000fce00078e000e */
[----:B------:R-:W-:Y:S05]  /*13ef0*/  WARPSYNC.COLLECTIVE R15, `(.L_x_5489) ;  /* 0x000000000f087348 */ /* 0x000fea0003c00000 */
[----:B------:R0:W1:Y:S02]  /*13f00*/  SHFL.IDX P6, R14, R13, R12, R11 ;  /* 0x0000000c0d0e7389 */ /* 0x00006400000c000b */
[----:B01----:R-:W-:Y:S01]  /*13f10*/  ENDCOLLECTIVE ;  /* 0x000000000000791b */ /* 0x003fe20003800000 */
.L_x_5489:
[----:B------:R-:W-:Y:S02]  /*13f20*/  IMAD.MOV.U32 R13, RZ, RZ, R3 ;  /* 0x000000ffff0d7224 */ /* 0x000fe400078e0003 */
[----:B------:R-:W-:Y:S02]  /*13f30*/  IMAD R2, R2, R7, RZ ;  /* 0x0000000702027224 */ /* 0x000fe400078e02ff */
[----:B------:R-:W-:-:S07]  /*13f40*/  IMAD.MOV.U32 R7, RZ, RZ, R14 ;  /* 0x000000ffff077224 */ /* 0x000fce00078e000e */
[----:B------:R-:W-:Y:S05]  /*13f50*/  WARPSYNC.COLLECTIVE R15, `(.L_x_5490) ;  /* 0x000000000f087348 */ /* 0x000fea0003c00000 */
[----:B------:R0:W1:Y:S02]  /*13f60*/  SHFL.IDX P6, R14, R13, R12, R11 ;  /* 0x0000000c0d0e7389 */ /* 0x00006400000c000b */
[----:B01----:R-:W-:Y:S01]  /*13f70*/  ENDCOLLECTIVE ;  /* 0x000000000000791b */ /* 0x003fe20003800000 */
.L_x_5490:
        /* <DEDUP_REMOVED lines=13> */
.L_x_5491:
        /* <DEDUP_REMOVED lines=12> */
.L_x_5492:
        /* <DEDUP_REMOVED lines=17> */
.L_x_5493:
        /* <DEDUP_REMOVED lines=10> */
.L_x_5494:
        /* <DEDUP_REMOVED lines=13> */
.L_x_5495:
        /* <DEDUP_REMOVED lines=10> */
.L_x_5496:
        /* <DEDUP_REMOVED lines=13> */
.L_x_5497:
        /* <DEDUP_REMOVED lines=10> */
.L_x_5498:
        /* <DEDUP_REMOVED lines=13> */
.L_x_5499:
        /* <DEDUP_REMOVED lines=10> */
.L_x_5500:
        /* <DEDUP_REMOVED lines=11> */
.L_x_5501:
        /* <DEDUP_REMOVED lines=10> */
.L_x_5502:
[----:B------:R-:W-:Y:S01]  /*14860*/  @!PT LDS RZ, [RZ] ;  /* 0x00000000fffff984 */ /* 0x000fe20000000800 */
[----:B------:R-:W-:Y:S01]  /*14870*/  @!PT LDS RZ, [RZ] ;  /* 0x00000000fffff984 */ /* 0x000fe20000000800 */
[----:B------:R-:W-:Y:S01]  /*14880*/  @!PT LDS RZ, [RZ] ;  /* 0x00000000fffff984 */ /* 0x000fe20000000800 */
[----:B------:R1:W-:Y:S01]  /*14890*/  @!P1 LDGSTS.E.BYPASS.LTC128B.128 [R9+0x1b400], desc[UR38][R4.64], !P0 ;  /* 0x1b40000004099fae */ /* 0x0003e2000c101d66 */
[----:B------:R-:W-:Y:S01]  /*148a0*/  IMAD.MOV.U32 R3, RZ, RZ, R14 ;  /* 0x000000ffff037224 */ /* 0x000fe200078e000e */
[----:B------:R-:W-:Y:S06]  /*148b0*/  BRA `(.L_x_5503) ;  /* 0xffffffa800607947 */ /* 0x000fec000383ffff */
.L_x_5381:
        /* <DEDUP_REMOVED lines=35> */
.L_x_5505:
[----:B------:R-:W-:Y:S05]  /*14af0*/  BSYNC B0 ;  /* 0x0000000000007941 */ /* 0x000fea0003800000 */
.L_x_5504:
        /* <DEDUP_REMOVED lines=12> */
.L_x_5506:
        /* <DEDUP_REMOVED lines=14> */
.L_x_5507:
[----:B------:R-:W-:-:S04]  /*14ca0*/  @!P5 LOP3.LUT R2, R3, R2, RZ, 0x3c, !PT ;  /* 0x000000020302d212 */ /* 0x000fc800078e3cff */
[----:B------:R-:W-:Y:S01]  /*14cb0*/  @!P5 LOP3.LUT R3, R3, R2, RZ, 0x3c, !PT ;  /* 0x000000020303d212 */ /* 0x000fe200078e3cff */
[----:B------:R-:W-:Y:S02]  /*14cc0*/  IMAD.MOV.U32 R13, RZ, RZ, R4 ;  /* 0x000000ffff0d7224 */ /* 0x000fe400078e0004 */
[----:B------:R-:W-:-:S07]  /*14cd0*/  IMAD.MOV.U32 R6, RZ, RZ, R14 ;  /* 0x000000ffff067224 */ /* 0x000fce00078e000e */
[----:B------:R-:W-:Y:S05]  /*14ce0*/  WARPSYNC.COLLECTIVE R15, `(.L_x_5508) ;  /* 0x000000000f087348 */ /* 0x000fea0003c00000 */
[----:B------:R0:W1:Y:S02]  /*14cf0*/  SHFL.IDX P6, R14, R13, R12, R11 ;  /* 0x0000000c0d0e7389 */ /* 0x00006400000c000b */
[----:B01----:R-:W-:Y:S01]  /*14d00*/  ENDCOLLECTIVE ;  /* 0x000000000000791b */ /* 0x003fe20003800000 */
.L_x_5508:
        /* <DEDUP_REMOVED lines=17> */
.L_x_5509:
        /* <DEDUP_REMOVED lines=12> */
.L_x_5510:
        /* <DEDUP_REMOVED lines=12> */
.L_x_5511:
        /* <DEDUP_REMOVED lines=12> */
.L_x_5512:
        /* <DEDUP_REMOVED lines=12> */
.L_x_5513:
        /* <DEDUP_REMOVED lines=12> */
.L_x_5514:
        /* <DEDUP_REMOVED lines=12> */
.L_x_5515:
        /* <DEDUP_REMOVED lines=11> */
.L_x_5516:
        /* <DEDUP_REMOVED lines=16> */
.L_x_5517:
[----:B------:R-:W-:Y:S02]  /*15450*/  IMAD.MOV.U32 R13, RZ, RZ, R4 ;  /* 0x000000ffff0d7224 */ /* 0x000fe400078e0004 */
[----:B------:R-:W-:-:S07]  /*15460*/  IMAD.MOV.U32 R6, RZ, RZ, R14 ;  /* 0x000000ffff067224 */ /* 0x000fce00078e000e */
[----:B------:R-:W-:Y:S05]  /*15470*/  WARPSYNC.COLLECTIVE R15, `(.L_x_5518) ;  /* 0x000000000f087348 */ /* 0x000fea0003c00000 */
[----:B------:R0:W1:Y:S02]  /*15480*/  SHFL.IDX P6, R14, R13, R12, R11 ;  /* 0x0000000c0d0e7389 */ /* 0x00006400000c000b */
[----:B01----:R-:W-:Y:S01]  /*15490*/  ENDCOLLECTIVE ;  /* 0x000000000000791b */ /* 0x003fe20003800000 */
.L_x_5518:
[----:B------:R-:W-:Y:S02]  /*154a0*/  IMAD.MOV.U32 R13, RZ, RZ, R0 ;  /* 0x000000ffff0d7224 */ /* 0x000fe400078e0000 */
[----:B------:R-:W-:Y:S02]  /*154b0*/  IMAD.MOV.U32 R12, RZ, RZ, 0x7 ;  /* 0x00000007ff0c7424 */ /* 0x000fe400078e00ff */
[----:B------:R-:W-:-:S07]  /*154c0*/  IMAD.MOV.U32 R2, RZ, RZ, R14 ;  /* 0x000000ffff027224 */ /* 0x000fce00078e000e */
[----:B------:R-:W-:Y:S05]  /*154d0*/  WARPSYNC.COLLECTIVE R15, `(.L_x_5519) ;  /* 0x000000000f087348 */ /* 0x000fea0003c00000 */
[----:B------:R0:W1:Y:S02]  /*154e0*/  SHFL.IDX P6, R14, R13, R12, R11 ;  /* 0x0000000c0d0e7389 */ /* 0x00006400000c000b */
[----:B01----:R-:W-:Y:S01]  /*154f0*/  ENDCOLLECTIVE ;  /* 0x000000000000791b */ /* 0x003fe20003800000 */
.L_x_5519:
        /* <DEDUP_REMOVED lines=14> */
.L_x_5520:
[----:B------:R-:W-:Y:S01]  /*155e0*/  IMAD.MOV.U32 R2, RZ, RZ, R14 ;  /* 0x000000ffff027224 */ /* 0x000fe200078e000e */
[----:B------:R-:W-:Y:S06]  /*155f0*/  BRA `(.L_x_5521) ;  /* 0xffffffa400f47947 */ /* 0x000fec000383ffff */
.L_x_5386:
[----:B0-----:R-:W4:Y:S02]  /*15600*/  LDL R2, [R1+0x4] ;  /* 0x0000040001027983 */ /* 0x001f240000100800 */
[----:B----4-:R0:W1:Y:S02]  /*15610*/  SYNCS.PHASECHK.TRANS64.TRYWAIT P0, [R2+URZ+0x32420], R0 ;  /* 0x03242000020075a7 */ /* 0x010064000800017f */
[----:B-1----:R-:W-:Y:S05]  /*15620*/  @!P0 NANOSLEEP.SYNCS 0x989680 ;  /* 0x009896800000895d */ /* 0x002fea0003900000 */
[----:B------:R-:W1:Y:S02]  /*15630*/  @!P0 SYNCS.PHASECHK.TRANS64 P0, [R2+URZ+0x32420], R0 ;  /* 0x03242000020085a7 */ /* 0x000e64000800007f */
[----:B-1----:R-:W-:Y:S05]  /*15640*/  @!P0 BRA `(.L_x_5386) ;  /* 0xfffffffc00ec8947 */ /* 0x002fea000383ffff */
[----:B------:R-:W-:Y:S05]  /*15650*/  BRA `(.L_x_5522) ;  /* 0xffffffa800707947 */ /* 0x000fea000383ffff */
.L_x_5390:
[----:B0-----:R0:W1:Y:S02]  /*15660*/  SYNCS.PHASECHK.TRANS64.TRYWAIT P0, [R2+URZ+0x32460], R0 ;  /* 0x03246000020075a7 */ /* 0x001064000800017f */
[----:B-1----:R-:W-:Y:S05]  /*15670*/  @!P0 NANOSLEEP.SYNCS 0x989680 ;  /* 0x009896800000895d */ /* 0x002fea0003900000 */
[----:B------:R-:W1:Y:S02]  /*15680*/  @!P0 SYNCS.PHASECHK.TRANS64 P0, [R2+URZ+0x32460], R0 ;  /* 0x03246000020085a7 */ /* 0x000e64000800007f */
[----:B-1----:R-:W-:Y:S05]  /*15690*/  @!P0 BRA `(.L_x_5390) ;  /* 0xfffffffc00f08947 */ /* 0x002fea000383ffff */
[----:B------:R-:W-:Y:S05]  /*156a0*/  BRA `(.L_x_5523) ;  /* 0xffffffa800a07947 */ /* 0x000fea000383ffff */
.L_x_5405:
[----:B-1----:R1:W2:Y:S02]  /*156b0*/  SYNCS.PHASECHK.TRANS64.TRYWAIT P0, [R3+URZ+0x32440], R2 ;  /* 0x03244002030075a7 */ /* 0x0022a4000800017f */
[----:B--2---:R-:W-:Y:S05]  /*156c0*/  @!P0 NANOSLEEP.SYNCS 0x989680 ;  /* 0x009896800000895d */ /* 0x004fea0003900000 */
[----:B------:R-:W2:Y:S02]  /*156d0*/  @!P0 SYNCS.PHASECHK.TRANS64 P0, [R3+URZ+0x32440], R2 ;  /* 0x03244002030085a7 */ /* 0x000ea4000800007f */
[----:B--2---:R-:W-:Y:S05]  /*156e0*/  @!P0 BRA `(.L_x_5405) ;  /* 0xfffffffc00f08947 */ /* 0x004fea000383ffff */
[----:B------:R-:W-:Y:S05]  /*156f0*/  BRA `(.L_x_5524) ;  /* 0xffffffb000c47947 */ /* 0x000fea000383ffff */
.L_x_5410:
[----:B0-----:R0:W2:Y:S02]  /*15700*/  SYNCS.PHASECHK.TRANS64.TRYWAIT P0, [R3+URZ+0x32460], R2 ;  /* 0x03246002030075a7 */ /* 0x0010a4000800017f */
[----:B--2---:R-:W-:Y:S05]  /*15710*/  @!P0 NANOSLEEP.SYNCS 0x989680 ;  /* 0x009896800000895d */ /* 0x004fea0003900000 */
[----:B------:R-:W2:Y:S02]  /*15720*/  @!P0 SYNCS.PHASECHK.TRANS64 P0, [R3+URZ+0x32460], R2 ;  /* 0x03246002030085a7 */ /* 0x000ea4000800007f */
[----:B--2---:R-:W-:Y:S05]  /*15730*/  @!P0 BRA `(.L_x_5410) ;  /* 0xfffffffc00f08947 */ /* 0x004fea000383ffff */
[----:B------:R-:W-:Y:S05]  /*15740*/  BRA `(.L_x_5525) ;  /* 0xffffffb4004c7947 */ /* 0x000fea000383ffff */
.L_x_5421:
[----:B0-----:R0:W1:Y:S02]  /*15750*/  SYNCS.PHASECHK.TRANS64.TRYWAIT P0, [R4+URZ+0x32440], R2 ;  /* 0x03244002040075a7 */ /* 0x001064000800017f */
[----:B-1----:R-:W-:Y:S05]  /*15760*/  @!P0 NANOSLEEP.SYNCS 0x989680 ;  /* 0x009896800000895d */ /* 0x002fea0003900000 */
[----:B------:R-:W1:Y:S02]  /*15770*/  @!P0 SYNCS.PHASECHK.TRANS64 P0, [R4+URZ+0x32440], R2 ;  /* 0x03244002040085a7 */ /* 0x000e64000800007f */
[----:B-1----:R-:W-:Y:S05]  /*15780*/  @!P0 BRA `(.L_x_5421) ;  /* 0xfffffffc00f08947 */ /* 0x002fea000383ffff */
[----:B------:R-:W-:Y:S05]  /*15790*/  BRA `(.L_x_5526) ;  /* 0xffffffbc00547947 */ /* 0x000fea000383ffff */
.L_x_5426:
[----:B-1----:R1:W2:Y:S02]  /*157a0*/  SYNCS.PHASECHK.TRANS64.TRYWAIT P0, [R4+URZ+0x32460], R2 ;  /* 0x03246002040075a7 */ /* 0x0022a4000800017f */
[----:B--2---:R-:W-:Y:S05]  /*157b0*/  @!P0 NANOSLEEP.SYNCS 0x989680 ;  /* 0x009896800000895d */ /* 0x004fea0003900000 */
[----:B------:R-:W2:Y:S02]  /*157c0*/  @!P0 SYNCS.PHASECHK.TRANS64 P0, [R4+URZ+0x32460], R2 ;  /* 0x03246002040085a7 */ /* 0x000ea4000800007f */
[----:B--2---:R-:W-:Y:S05]  /*157d0*/  @!P0 BRA `(.L_x_5426) ;  /* 0xfffffffc00f08947 */ /* 0x004fea000383ffff */
[----:B------:R-:W-:Y:S05]  /*157e0*/  BRA `(.L_x_5527) ;  /* 0xffffffbc00d87947 */ /* 0x000fea000383ffff */
.L_x_5437:
[----:B-1----:R1:W2:Y:S02]  /*157f0*/  SYNCS.PHASECHK.TRANS64.TRYWAIT P0, [R4+URZ+0x32440], R2 ;  /* 0x03244002040075a7 */ /* 0x0022a4000800017f */
[----:B--2---:R-:W-:Y:S05]  /*15800*/  @!P0 NANOSLEEP.SYNCS 0x989680 ;  /* 0x009896800000895d */ /* 0x004fea0003900000 */
[----:B------:R-:W2:Y:S02]  /*15810*/  @!P0 SYNCS.PHASECHK.TRANS64 P0, [R4+URZ+0x32440], R2 ;  /* 0x03244002040085a7 */ /* 0x000ea4000800007f */
[----:B--2---:R-:W-:Y:S05]  /*15820*/  @!P0 BRA `(.L_x_5437) ;  /* 0xfffffffc00f08947 */ /* 0x004fea000383ffff */
[----:B------:R-:W-:Y:S05]  /*15830*/  BRA `(.L_x_5528) ;  /* 0xffffffc400c47947 */ /* 0x000fea000383ffff */
.L_x_5442:
[----:B0-----:R0:W2:Y:S02]  /*15840*/  SYNCS.PHASECHK.TRANS64.TRYWAIT P0, [R4+URZ+0x32460], R2 ;  /* 0x03246002040075a7 */ /* 0x0010a4000800017f */
[----:B--2---:R-:W-:Y:S05]  /*15850*/  @!P0 NANOSLEEP.SYNCS 0x989680 ;  /* 0x009896800000895d */ /* 0x004fea0003900000 */
[----:B------:R-:W2:Y:S02]  /*15860*/  @!P0 SYNCS.PHASECHK.TRANS64 P0, [R4+URZ+0x32460], R2 ;  /* 0x03246002040085a7 */ /* 0x000ea4000800007f */
[----:B--2---:R-:W-:Y:S05]  /*15870*/  @!P0 BRA `(.L_x_5442) ;  /* 0xfffffffc00f08947 */ /* 0x004fea000383ffff */
[----:B------:R-:W-:Y:S05]  /*15880*/  BRA `(.L_x_5529) ;  /* 0xffffffc8004c7947 */ /* 0x000fea000383ffff */
.L_x_5454:
[----:B------:R-:W-:Y:S01]  /*15890*/  BSSY B0, `(.L_x_5530) ;  /* 0x0000008000007945 */ /* 0x000fe20003800000 */
[----:B------:R-:W-:Y:S02]  /*158a0*/  IMAD.MOV.U32 R13, RZ, RZ, R16 ;  /* 0x000000ffff0d7224 */ /* 0x000fe400078e0010 */
[----:B------:R-:W-:Y:S02]  /*158b0*/  IMAD.MOV.U32 R12, RZ, RZ, RZ ;  /* 0x000000ffff0c7224 */ /* 0x000fe400078e00ff */
[----:B------:R-:W-:Y:S02]  /*158c0*/  IMAD.MOV.U32 R11, RZ, RZ, 0x1f ;  /* 0x0000001fff0b7424 */ /* 0x000fe400078e00ff */
[----:B------:R-:W-:-:S07]  /*158d0*/  IMAD.MOV.U32 R15, RZ, RZ, -0x1 ;  /* 0xffffffffff0f7424 */ /* 0x000fce00078e00ff */
[----:B01-3-5:R-:W-:Y:S05]  /*158e0*/  WARPSYNC.COLLECTIVE R15, `(.L_x_5531) ;  /* 0x000000000f087348 */ /* 0x02bfea0003c00000 */
[----:B------:R2:W4:Y:S02]  /*158f0*/  SHFL.IDX P6, R14, R13, R12, R11 ;  /* 0x0000000c0d0e7389 */ /* 0x00052400000c000b */
[----:B012345:R-:W-:Y:S01]  /*15900*/  ENDCOLLECTIVE ;  /* 0x000000000000791b */ /* 0x03ffe20003800000 */
.L_x_5531:
[----:B------:R-:W-:Y:S05]  /*15910*/  BSYNC B0 ;  /* 0x0000000000007941 */ /* 0x000fea0003800000 */
.L_x_5530:
        /* <DEDUP_REMOVED lines=9> */
.L_x_5532:
        /* <DEDUP_REMOVED lines=18> */
.L_x_5533:
        /* <DEDUP_REMOVED lines=8> */
.L_x_5534:
        /* <DEDUP_REMOVED lines=8> */
.L_x_5535:
        /* <DEDUP_REMOVED lines=8> */
.L_x_5536:
        /* <DEDUP_REMOVED lines=8> */
.L_x_5537:
        /* <DEDUP_REMOVED lines=9> */
.L_x_5538:
[----:B------:R-:W-:Y:S01]  /*15d60*/  IMAD.MOV.U32 R16, RZ, RZ, R14 ;  /* 0x000000ffff107224 */ /* 0x000fe200078e000e */
[----:B------:R-:W-:Y:S06]  /*15d70*/  BRA `(.L_x_5539) ;  /* 0xffffffcc00a47947 */ /* 0x000fec000383ffff */
.L_x_5459:
[----:B------:R-:W-:Y:S01]  /*15d80*/  BSSY B0, `(.L_x_5540) ;  /* 0x0000008000007945 */ /* 0x000fe20003800000 */
[----:B-----5:R-:W-:Y:S02]  /*15d90*/  IMAD.MOV.U32 R13, RZ, RZ, R2 ;  /* 0x000000ffff0d7224 */ /* 0x020fe400078e0002 */
[----:B------:R-:W-:Y:S02]  /*15da0*/  IMAD.MOV.U32 R12, RZ, RZ, 0x1 ;  /* 0x00000001ff0c7424 */ /* 0x000fe400078e00ff */
[----:B------:R-:W-:Y:S02]  /*15db0*/  IMAD.MOV.U32 R11, RZ, RZ, RZ ;  /* 0x000000ffff0b7224 */ /* 0x000fe400078e00ff */
[----:B------:R-:W-:-:S07]  /*15dc0*/  IMAD.MOV.U32 R15, RZ, RZ, -0x1 ;  /* 0xffffffffff0f7424 */ /* 0x000fce00078e00ff */
[----:B01-3--:R-:W-:Y:S05]  /*15dd0*/  WARPSYNC.COLLECTIVE R15, `(.L_x_5541) ;  /* 0x000000000f087348 */ /* 0x00bfea0003c00000 */
[----:B------:R2:W4:Y:S02]  /*15de0*/  SHFL.UP P6, R14, R13, R12, R11 ;  /* 0x0400000c0d0e7389 */ /* 0x00052400000c000b */
[----:B01234-:R-:W-:Y:S01]  /*15df0*/  ENDCOLLECTIVE ;  /* 0x000000000000791b */ /* 0x01ffe20003800000 */
.L_x_5541:
[----:B------:R-:W-:Y:S05]  /*15e00*/  BSYNC B0 ;  /* 0x0000000000007941 */ /* 0x000fea0003800000 */
.L_x_5540:
        /* <DEDUP_REMOVED lines=9> */
.L_x_5542:
        /* <DEDUP_REMOVED lines=8> */
.L_x_5543:
        /* <DEDUP_REMOVED lines=8> */
.L_x_5544:
        /* <DEDUP_REMOVED lines=8> */
.L_x_5545:
        /* <DEDUP_REMOVED lines=9> */
.L_x_5546:
[----:B------:R-:W-:Y:S01]  /*160b0*/  IMAD.MOV.U32 R16, RZ, RZ, R14 ;  /* 0x000000ffff107224 */ /* 0x000fe200078e000e */
[----:B------:R-:W-:Y:S06]  /*160c0*/  BRA `(.L_x_5547) ;  /* 0xffffffcc006c7947 */ /* 0x000fec000383ffff */
.L_x_5461:
[----:B------:R-:W-:Y:S01]  /*160d0*/  BSSY B0, `(.L_x_5548) ;  /* 0x0000006000007945 */ /* 0x000fe20003800000 */
[----:B------:R-:W-:Y:S01]  /*160e0*/  PLOP3.LUT P6, PT, P6, PT, PT, 0x8, 0x0 ;  /* 0x000000000000781c */ /* 0x000fe200037ce170 */
[----:B------:R-:W-:-:S12]  /*160f0*/  IMAD.MOV.U32 R15, RZ, RZ, -0x1 ;  /* 0xffffffffff0f7424 */ /* 0x000fd800078e00ff */
[----:B01-3-5:R-:W-:Y:S05]  /*16100*/  WARPSYNC.COLLECTIVE R15, `(.L_x_5549) ;  /* 0x000000000f087348 */ /* 0x02bfea0003c00000 */
[----:B------:R-:W-:Y:S01]  /*16110*/  VOTE.ANY R14, PT, P6 ;  /* 0x00000000000e7806 */ /* 0x000fe200030e0100 */
[----:B01-3-5:R-:W-:Y:S06]  /*16120*/  ENDCOLLECTIVE ;  /* 0x000000000000791b */ /* 0x02bfec0003800000 */
.L_x_5549:
[----:B------:R-:W-:Y:S05]  /*16130*/  BSYNC B0 ;  /* 0x0000000000007941 */ /* 0x000fea0003800000 */
.L_x_5548:
        /* <DEDUP_REMOVED lines=9> */
.L_x_5550:
[----:B------:R-:W-:Y:S01]  /*161d0*/  IMAD.MOV.U32 R17, RZ, RZ, R14 ;  /* 0x000000ffff117224 */ /* 0x000fe200078e000e */
[----:B------:R-:W-:Y:S06]  /*161e0*/  BRA `(.L_x_5551) ;  /* 0xffffffcc005c7947 */ /* 0x000fec000383ffff */
.L_x_5463:
[----:B------:R-:W-:Y:S01]  /*161f0*/  BSSY B0, `(.L_x_5552) ;  /* 0x0000007000007945 */ /* 0x000fe20003800000 */
[----:B------:R-:W-:Y:S02]  /*16200*/  IMAD.MOV.U32 R13, RZ, RZ, R3 ;  /* 0x000000ffff0d7224 */ /* 0x000fe400078e0003 */
[----:B------:R-:W-:Y:S02]  /*16210*/  IMAD.MOV.U32 R11, RZ, RZ, 0x1f ;  /* 0x0000001fff0b7424 */ /* 0x000fe400078e00ff */
[----:B------:R-:W-:-:S07]  /*16220*/  IMAD.MOV.U32 R15, RZ, RZ, -0x1 ;  /* 0xffffffffff0f7424 */ /* 0x000fce00078e00ff */
[----:B012345:R-:W-:Y:S05]  /*16230*/  WARPSYNC.COLLECTIVE R15, `(.L_x_5553) ;  /* 0x000000000f087348 */ /* 0x03ffea0003c00000 */
[----:B------:R0:W0:Y:S02]  /*16240*/  SHFL.IDX P6, R14, R13, R12, R11 ;  /* 0x0000000c0d0e7389 */ /* 0x00002400000c000b */
[----:B012345:R-:W-:Y:S01]  /*16250*/  ENDCOLLECTIVE ;  /* 0x000000000000791b */ /* 0x03ffe20003800000 */
.L_x_5553:
[----:B------:R-:W-:Y:S05]  /*16260*/  BSYNC B0 ;  /* 0x0000000000007941 */ /* 0x000fea0003800000 */
.L_x_5552:
[----:B------:R-:W-:Y:S01]  /*16270*/  IMAD.MOV.U32 R3, RZ, RZ, R14 ;  /* 0x000000ffff037224 */ /* 0x000fe200078e000e */
[----:B------:R-:W-:Y:S06]  /*16280*/  BRA `(.L_x_5554) ;  /* 0xffffffcc00507947 */ /* 0x000fec000383ffff */
.L_x_5467:
[----:B0-----:R0:W1:Y:S02]  /*16290*/  SYNCS.PHASECHK.TRANS64.TRYWAIT P0, [R0+URZ+0x32420], R3 ;  /* 0x03242003000075a7 */ /* 0x001064000800017f */
[----:B-1----:R-:W-:Y:S05]  /*162a0*/  @!P0 NANOSLEEP.SYNCS 0x989680 ;  /* 0x009896800000895d */ /* 0x002fea0003900000 */
[----:B------:R-:W1:Y:S02]  /*162b0*/  @!P0 SYNCS.PHASECHK.TRANS64 P0, [R0+URZ+0x32420], R3 ;  /* 0x03242003000085a7 */ /* 0x000e64000800007f */
[----:B-1----:R-:W-:Y:S05]  /*162c0*/  @!P0 BRA `(.L_x_5467) ;  /* 0xfffffffc00f08947 */ /* 0x002fea000383ffff */
[----:B------:R-:W-:Y:S05]  /*162d0*/  BRA `(.L_x_5555) ;  /* 0xffffffd000d47947 */ /* 0x000fea000383ffff */
.L_x_5468:
        /* <DEDUP_REMOVED lines=11> */
.L_x_5557:
[----:B------:R-:W-:Y:S05]  /*16390*/  BSYNC B0 ;  /* 0x0000000000007941 */ /* 0x000fea0003800000 */
.L_x_5556:
[----:B------:R-:W-:Y:S05]  /*163a0*/  BRA `(.L_x_5558) ;  /* 0xffffffd000bc7947 */ /* 0x000fea000383ffff */
.L_x_5471:
[----:B------:R-:W-:Y:S01]  /*163b0*/  BSSY B1, `(.L_x_5559) ;  /* 0x0000006000017945 */ /* 0x000fe20003800000 */
[----:B------:R-:W-:-:S07]  /*163c0*/  IMAD.MOV.U32 R15, RZ, RZ, -0x1 ;  /* 0xffffffffff0f7424 */ /* 0x000fce00078e00ff */
[----:B01-3-5:R-:W-:Y:S05]  /*163d0*/  WARPSYNC.COLLECTIVE R15, `(.L_x_5560) ;  /* 0x000000000f0c7348 */ /* 0x02bfea0003c00000 */
[----:B------:R-:W-:Y:S02]  /*163e0*/  ELECT P6, UR62, PT ;  /* 0x00000000003e782f */ /* 0x000fe400038c0000 */
[----:B------:R-:W-:Y:S01]  /*163f0*/  MOV R14, UR62 ;  /* 0x0000003e000e7c02 */ /* 0x000fe20008000f00 */
[----:B01-3-5:R-:W-:Y:S10]  /*16400*/  ENDCOLLECTIVE ;  /* 0x000000000000791b */ /* 0x02bff40003800000 */
.L_x_5560:
[----:B------:R-:W-:Y:S05]  /*16410*/  BSYNC B1 ;  /* 0x0000000000017941 */ /* 0x000fea0003800000 */
.L_x_5559:
[----:B------:R-:W-:Y:S05]  /*16420*/  BRA `(.L_x_5561) ;  /* 0xffffffd000b47947 */ /* 0x000fea000383ffff */
.L_x_5473:
[----:B0-----:R0:W1:Y:S02]  /*16430*/  SYNCS.PHASECHK.TRANS64.TRYWAIT P0, [R6+URZ], R5 ;  /* 0x00000005060075a7 */ /* 0x001064000800017f */
[----:B-1----:R-:W-:Y:S05]  /*16440*/  @!P0 NANOSLEEP.SYNCS 0x989680 ;  /* 0x009896800000895d */ /* 0x002fea0003900000 */
[----:B------:R-:W1:Y:S02]  /*16450*/  @!P0 SYNCS.PHASECHK.TRANS64 P0, [R6+URZ], R5 ;  /* 0x00000005060085a7 */ /* 0x000e64000800007f */
[----:B-1----:R-:W-:Y:S05]  /*16460*/  @!P0 BRA `(.L_x_5473) ;  /* 0xfffffffc00f08947 */ /* 0x002fea000383ffff */
[----:B------:R-:W-:Y:S05]  /*16470*/  BRA `(.L_x_5562) ;  /* 0xffffffd000f87947 */ /* 0x000fea000383ffff */
.L_x_5474:
[----:B-1----:R1:W2:Y:S02]  /*16480*/  SYNCS.PHASECHK.TRANS64.TRYWAIT P0, [R7+URZ], R2 ;  /* 0x00000002070075a7 */ /* 0x0022a4000800017f */
[----:B--2---:R-:W-:Y:S05]  /*16490*/  @!P0 NANOSLEEP.SYNCS 0x989680 ;  /* 0x009896800000895d */ /* 0x004fea0003900000 */
[----:B------:R-:W2:Y:S02]  /*164a0*/  @!P0 SYNCS.PHASECHK.TRANS64 P0, [R7+URZ], R2 ;  /* 0x00000002070085a7 */ /* 0x000ea4000800007f */
[----:B--2---:R-:W-:Y:S05]  /*164b0*/  @!P0 BRA `(.L_x_5474) ;  /* 0xfffffffc00f08947 */ /* 0x004fea000383ffff */
[----:B------:R-:W-:Y:S05]  /*164c0*/  BRA `(.L_x_5563) ;  /* 0xffffffd000ec7947 */ /* 0x000fea000383ffff */
.L_x_5476:
[----:B--2---:R2:W3:Y:S02]  /*164d0*/  SYNCS.PHASECHK.TRANS64.TRYWAIT P0, [R4+URZ], R5 ;  /* 0x00000005040075a7 */ /* 0x0044e4000800017f */
[----:B---3--:R-:W-:Y:S05]  /*164e0*/  @!P0 NANOSLEEP.SYNCS 0x989680 ;  /* 0x009896800000895d */ /* 0x008fea0003900000 */
[----:B------:R-:W3:Y:S02]  /*164f0*/  @!P0 SYNCS.PHASECHK.TRANS64 P0, [R4+URZ], R5 ;  /* 0x00000005040085a7 */ /* 0x000ee4000800007f */
[----:B---3--:R-:W-:Y:S05]  /*16500*/  @!P0 BRA `(.L_x_5476) ;  /* 0xfffffffc00f08947 */ /* 0x008fea000383ffff */
[----:B------:R-:W-:Y:S05]  /*16510*/  BRA `(.L_x_5564) ;  /* 0xffffffd000f47947 */ /* 0x000fea000383ffff */
.L_x_5565:
        /* <DEDUP_REMOVED lines=14> */
.L_x_6053:


//--------------------- .text._ZN7cutlass13device_kernelIN5flash11enable_sm90INS1_16FlashAttnFwdSm90INS1_25CollectiveMainloopFwdSm90ILi2EN4cute5tupleIJNS5_1CILi1EEES8_S8_EEENS6_IJNS7_ILi128EEENS7_ILi96EEENS7_ILi64EEEEEELi256ENS_10bfloat16_tEfNS_4arch4Sm90ELb1ELb0ELb0ELb1ELb0ELb1ELb1ELb1ELb0ELb1ELb0ELb0EEENS1_21CollectiveEpilogueFwdINS6_IJSA_NS7_ILi256EEESB_EEES9_SE_SG_Li256ELb1ELb1ELb0ELb0EEENS1_36VarlenDynamicPersistentTileSchedulerILi128ELi96ELi256ELi128ELb0ELb1ELb1ELb1ELb1ELb1EEEEEEEEEvNT_6ParamsE --------------------------
	.section	.text._ZN7cutlass13device_kernelIN5flash11enable_sm90INS1_16FlashAttnFwdSm90INS1_25CollectiveMainloopFwdSm90ILi2EN4cute5tupleIJNS5_1CILi1EEES8_S8_EEENS6_IJNS7_ILi128EEENS7_ILi96EEENS7_ILi64EEEEEELi256ENS_10bfloat16_tEfNS_4arch4Sm90ELb1ELb0ELb0ELb1ELb0ELb1ELb1ELb1ELb0ELb1ELb0ELb0EEENS1_21CollectiveEpilogueFwdINS6_IJSA_NS7_ILi256EEESB_EEES9_SE_SG_Li256ELb1ELb1ELb0ELb0EEENS1_36VarlenDynamicPersistentTileSchedulerILi128ELi96ELi256ELi128ELb0ELb1ELb1ELb1ELb1ELb1EEEEEEEEEvNT_6ParamsE,"ax",@progbits
	.align	128
.text._ZN7cutlass13device_kernelIN5flash11enable_sm90INS1_16FlashAttnFwdSm90INS1_25CollectiveMainloopFwdSm90ILi2EN4cute5tupleIJNS5_1CILi1EEES8_S8_EEENS6_IJNS7_ILi128EEENS7_ILi96EEENS7_ILi64EEEEEELi256ENS_10bfloat16_tEfNS_4arch4Sm90ELb1ELb0ELb0ELb1ELb0ELb1ELb1ELb1ELb0ELb1ELb0ELb0EEENS1_21CollectiveEpilogueFwdINS6_IJSA_NS7_ILi256EEESB_EEES9_SE_SG_Li256ELb1ELb1ELb0ELb0EEENS1_36VarlenDynamicPersistentTileSchedulerILi128ELi96ELi256ELi128ELb0ELb1ELb1ELb1ELb1ELb1EEEEEEEEEvNT_6ParamsE:
        .type           _ZN7cutlass13device_kernelIN5flash11enable_sm90INS1_16FlashAttnFwdSm90INS1_25CollectiveMainloopFwdSm90ILi2EN4cute5tupleIJNS5_1CILi1EEES8_S8_EEENS6_IJNS7_ILi128EEENS7_ILi96EEENS7_ILi64EEEEEELi256ENS_10bfloat16_tEfNS_4arch4Sm90ELb1ELb0ELb0ELb1ELb0ELb1ELb1ELb1ELb0ELb1ELb0ELb0EEENS1_21CollectiveEpilogueFwdINS6_IJSA_NS7_ILi256EEESB_EEES9_SE_SG_Li256ELb1ELb1ELb0ELb0EEENS1_36VarlenDynamicPersistentTileSchedulerILi128ELi96ELi256ELi128ELb0ELb1ELb1ELb1ELb1ELb1EEEEEEEEEvNT_6ParamsE,@function
        .size           _ZN7cutlass13device_kernelIN5flash11enable_sm90INS1_16FlashAttnFwdSm90INS1_25CollectiveMainloopFwdSm90ILi2EN4cute5tupleIJNS5_1CILi1EEES8_S8_EEENS6_IJNS7_ILi128EEENS7_ILi96EEENS7_ILi64EEEEEELi256ENS_10bfloat16_tEfNS_4arch4Sm90ELb1ELb0ELb0ELb1ELb0ELb1ELb1ELb1ELb0ELb1ELb0ELb0EEENS1_21CollectiveEpilogueFwdINS6_IJSA_NS7_ILi256EEESB_EEES9_SE_SG_Li256ELb1ELb1ELb0ELb0EEENS1_36VarlenDynamicPersistentTileSchedulerILi128ELi96ELi256ELi128ELb0ELb1ELb1ELb1ELb1ELb1EEEEEEEEEvNT_6ParamsE,(.L_x_6054 - _ZN7cutlass13device_kernelIN5flash11enable_sm90INS1_16FlashAttnFwdSm90INS1_25CollectiveMainloopFwdSm90ILi2EN4cute5tupleIJNS5_1CILi1EEES8_S8_EEENS6_IJNS7_ILi128EEENS7_ILi96EEENS7_ILi64EEEEEELi256ENS_10bfloat16_tEfNS_4arch4Sm90ELb1ELb0ELb0ELb1ELb0ELb1ELb1ELb1ELb0ELb1ELb0ELb0EEENS1_21CollectiveEpilogueFwdINS6_IJSA_NS7_ILi256EEESB_EEES9_SE_SG_Li256ELb1ELb1ELb0ELb0EEENS1_36VarlenDynamicPersistentTileSchedulerILi128ELi96ELi256ELi128ELb0ELb1ELb1ELb1ELb1ELb1EEEEEEEEEvNT_6ParamsE)
        .other          _ZN7cutlass13device_kernelIN5flash11enable_sm90INS1_16FlashAttnFwdSm90INS1_25CollectiveMainloopFwdSm90ILi2EN4cute5tupleIJNS5_1CILi1EEES8_S8_EEENS6_IJNS7_ILi128EEENS7_ILi96EEENS7_ILi64EEEEEELi256ENS_10bfloat16_tEfNS_4arch4Sm90ELb1ELb0ELb0ELb1ELb0ELb1ELb1ELb1ELb0ELb1ELb0ELb0EEENS1_21CollectiveEpilogueFwdINS6_IJSA_NS7_ILi256EEESB_EEES9_SE_SG_Li256ELb1ELb1ELb0ELb0EEENS1_36VarlenDynamicPersistentTileSchedulerILi128ELi96ELi256ELi128ELb0ELb1ELb1ELb1ELb1ELb1EEEEEEEEEvNT_6ParamsE,@"STO_CUDA_ENTRY STV_DEFAULT"
_ZN7cutlass13device_kernelIN5flash11enable_sm90INS1_16FlashAttnFwdSm90INS1_25CollectiveMainloopFwdSm90ILi2EN4cute5tupleIJNS5_1CILi1EEES8_S8_EEENS6_IJNS7_ILi128EEENS7_ILi96EEENS7_ILi64EEEEEELi256ENS_10bfloat16_tEfNS_4arch4Sm90ELb1ELb0ELb0ELb1ELb0ELb1ELb1ELb1ELb0ELb1ELb0ELb0EEENS1_21CollectiveEpilogueFwdINS6_IJSA_NS7_ILi256EEESB_EEES9_SE_SG_Li256ELb1ELb1ELb0ELb0EEENS1_36VarlenDynamicPersistentTileSchedulerILi128ELi96ELi256ELi128ELb0ELb1ELb1ELb1ELb1ELb1EEEEEEEEEvNT_6ParamsE:
        /* <DEDUP_REMOVED lines=23> */
.L_x_5567:
[----:B------:R-:W-:Y:S05]  /*0170*/  BSYNC B0 ;  /* 0x0000000000007941 */ /* 0x000fea0003800000 */
.L_x_5566:
        /* <DEDUP_REMOVED lines=42> */
.L_x_5568:
        /* <DEDUP_REMOVED lines=22> */
.L_x_5569:
        /* <DEDUP_REMOVED lines=18> */
.L_x_5570:
        /* <DEDUP_REMOVED lines=22> */
.L_x_5571:
        /* <DEDUP_REMOVED lines=22> */
.L_x_5572:
        /* <DEDUP_REMOVED lines=9> */
.L_x_5575:
[----:B------:R-:W-:-:S08]  /*09f0*/  NOP ;  /* 0x0000000000007918 */ /* 0x000fd00000000000 */
[----:B------:R-:W0:Y:S02]  /*0a00*/  USETMAXREG.TRY_ALLOC.CTAPOOL UP0, 0xf0 ;  /* 0x000000f0000079c8 */ /* 0x000e240008000600 */
[----:B0-----:R-:W-:-:S13]  /*0a10*/  PLOP3.LUT P0, PT, PT, PT, UP0, 0x80, 0x0 ;  /* 0x000000000000781c */ /* 0x001fda0003f0f008 */
[----:B------:R-:W-:Y:S05]  /*0a20*/  @!P0 BRA `(.L_x_5575) ;  /* 0xfffffffc00f08947 */ /* 0x000fea000383ffff */
[----:B------:R-:W3:Y:S01]  /*0a30*/  LDL.LU R0, [R1+0x8] ;  /* 0x0000080001007983 */ /* 0x000ee20000300800 */
[----:B--2---:R-:W0:Y:S01]  /*0a40*/  S2R R2, SR_TID.X ;  /* 0x0000000000027919 */ /* 0x004e220000002100 */
[----:B------:R-:W1:Y:S01]  /*0a50*/  S2UR UR5, SR_CgaCtaId ;  /* 0x00000000000579c3 */ /* 0x000e620000008800 */
[----:B------:R-:W-:Y:S01]  /*0a60*/  UMOV UR4, 0x400 ;  /* 0x0000040000047882 */ /* 0x000fe20000000000 */
[----:B0-----:R-:W-:-:S06]  /*0a70*/  SHF.R.U32.HI R2, RZ, 0x7, R2 ;  /* 0x00000007ff027819 */ /* 0x001fcc0000011602 */
[----:B------:R-:W-:Y:S06]  /*0a80*/  BAR.ARV 0x8, 0x180 ;  /* 0x0206000000007b1d */ /* 0x000fec0000002000 */
[----:B------:R-:W-:-:S13]  /*0a90*/  ISETP.NE.AND P0, PT, R2, 0x1, PT ;  /* 0x000000010200780c */ /* 0x000fda0003f05270 */
[----:B------:R-:W-:Y:S08]  /*0aa0*/  @!P0 BAR.ARV 0x9, 0x100 ;  /* 0x0244000000008b1d */ /* 0x000ff00000002000 */
[----:B------:R-:W-:Y:S01]  /*0ab0*/  BAR.SYNC.DEFER_BLOCKING 0x5, 0x180 ;  /* 0x0146000000007b1d */ /* 0x000fe20000010000 */
[----:B-1----:R-:W-:-:S06]  /*0ac0*/  ULEA UR4, UR5, UR4, 0x18 ;  /* 0x0000000405047291 */ /* 0x002fcc000f8ec03f */
[----:B------:R-:W-:Y:S01]  /*0ad0*/  IMAD.U32 R19, RZ, RZ, UR4 ;  /* 0x00000004ff137e24 */ /* 0x000fe2000f8e00ff */
[----:B------:R-:W-:-:S04]  /*0ae0*/  ULDC UR4, c[0x0][0xd3c] ;  /* 0x00034f0000047ab9 */ /* 0x000fc80000000800 */
[----:B------:R-:W0:Y:S01]  /*0af0*/  LDS.128 R88, [R19+0x324d0] ;  /* 0x0324d00013587984 */ /* 0x000e220000000c00 */
[----:B------:R-:W-:Y:S06]  /*0b00*/  BAR.ARV 0x4, 0x180 ;  /* 0x0106000000007b1d */ /* 0x000fec0000002000 */
[----:B---3--:R-:W-:-:S04]  /*0b10*/  LOP3.LUT R0, R0, 0xffffffef, RZ, 0xc0, !PT ;  /* 0xffffffef00007812 */ /* 0x008fc800078ec0ff */
[----:B------:R-:W-:-:S05]  /*0b20*/  @P0 LOP3.LUT R0, R0, 0x10, RZ, 0xfc, !PT ;  /* 0x0000001000000812 */ /* 0x000fca00078efcff */
[----:B------:R1:W-:Y:S01]  /*0b30*/  STL [R1+0x8], R0 ;  /* 0x0000080001007387 */ /* 0x0003e20000100800 */
[----:B0-----:R-:W-:-:S13]  /*0b40*/  ISETP.GE.AND P0, PT, R91, UR4, PT ;  /* 0x000000045b007c0c */ /* 0x001fda000bf06270 */
[----:B-1----:R-:W-:Y:S05]  /*0b50*/  @P0 BRA `(.L_x_5576) ;  /* 0x000001d000a00947 */ /* 0x002fea0003800000 */
[----:B------:R-:W2:Y:S01]  /*0b60*/  LDL.LU R12, [R1+0x84] ;  /* 0x00008400010c7983 */ /* 0x000ea20000300800 */
        /* <DEDUP_REMOVED lines=9> */
[----:B------:R-:W-:-:S04]  /*0c00*/  SHF.R.S32.HI R3, RZ, 0x1f, R8 ;  /* 0x0000001fff037819 */ /* 0x000fc80000011408 */
[----:B------:R-:W-:Y:S02]  /*0c10*/  LEA.HI R5, R3, R4, RZ, 0x3 ;  /* 0x0000000403057211 */ /* 0x000fe400078f18ff */
[----:B------:R-:W-:Y:S02]  /*0c20*/  LEA.HI R3, R0, R13, RZ, 0x4 ;  /* 0x0000000d00037211 */ /* 0x000fe400078f20ff */
[----:B------:R-:W-:Y:S02]  /*0c30*/  LOP3.LUT R9, R5, 0xfffffff8, RZ, 0xc0, !PT ;  /* 0xfffffff805097812 */ /* 0x000fe400078ec0ff */
[----:B------:R-:W-:-:S03]  /*0c40*/  SHF.R.S32.HI R6, RZ, 0x4, R3 ;  /* 0x00000004ff067819 */ /* 0x000fc60000011403 */
[----:B------:R-:W-:Y:S01]  /*0c50*/  IMAD.IADD R10, R4, 0x1, -R9 ;  /* 0x00000001040a7824 */ /* 0x000fe200078e0a09 */
[C---:B------:R-:W-:Y:S02]  /*0c60*/  LOP3.LUT R4, R3.reuse, 0x3fffff0, RZ, 0xc0, !PT ;  /* 0x03fffff003047812 */ /* 0x040fe400078ec0ff */
[----:B------:R-:W-:Y:S02]  /*0c70*/  LEA.HI R5, R0, R13, RZ, 0x5 ;  /* 0x0000000d00057211 */ /* 0x000fe400078f28ff */
[----:B------:R-:W-:Y:S01]  /*0c80*/  LEA.HI R3, R3, R6, RZ, 0x1 ;  /* 0x0000000603037211 */ /* 0x000fe200078f08ff */
[----:B------:R-:W-:Y:S01]  /*0c90*/  IMAD.IADD R4, R13, 0x1, -R4 ;  /* 0x000000010d047824 */ /* 0x000fe200078e0a04 */
[----:B------:R-:W-:Y:S02]  /*0ca0*/  SHF.R.S32.HI R15, RZ, 0x5, R5 ;  /* 0x00000005ff0f7819 */ /* 0x000fe40000011405 */
[----:B------:R-:W-:-:S03]  /*0cb0*/  LOP3.LUT R3, R3, 0x1ffffffe, RZ, 0xc0, !PT ;  /* 0x1ffffffe03037812 */ /* 0x000fc600078ec0ff */
[----:B------:R-:W-:Y:S02]  /*0cc0*/  IMAD R4, R15, 0x10, R4 ;  /* 0x000000100f047824 */ /* 0x000fe400078e0204 */
[----:B------:R-:W-:Y:S01]  /*0cd0*/  IMAD.IADD R3, R6, 0x1, -R3 ;  /* 0x0000000106037824 */ /* 0x000fe200078e0a03 */
[----:B------:R-:W-:-:S03]  /*0ce0*/  SHF.R.S32.HI R14, RZ, 0x7, R2 ;  /* 0x00000007ff0e7819 */ /* 0x000fc60000011402 */
[----:B------:R-:W-:Y:S01]  /*0cf0*/  IMAD R6, R4, 0x8, R3 ;  /* 0x0000000804067824 */ /* 0x000fe200078e0203 */
[----:B------:R-:W-:Y:S02]  /*0d00*/  LEA.HI R4, R0, R13, RZ, 0x2 ;  /* 0x0000000d00047211 */ /* 0x000fe400078f10ff */
[----:B------:R-:W-:Y:S02]  /*0d10*/  LEA.HI R7, R7, R11, RZ, 0x5 ;  /* 0x0000000b07077211 */ /* 0x000fe400078f28ff */
[----:B------:R-:W-:Y:S02]  /*0d20*/  LEA.HI R2, R2, R14, RZ, 0x1 ;  /* 0x0000000e02027211 */ /* 0x000fe400078f08ff */
[----:B------:R-:W-:Y:S02]  /*0d30*/  LEA.HI R3, R0, R13, RZ, 0x3 ;  /* 0x0000000d00037211 */ /* 0x000fe400078f18ff */
[--C-:B------:R-:W-:Y:S02]  /*0d40*/  SHF.R.S32.HI R22, RZ, 0x2, R4.reuse ;  /* 0x00000002ff167819 */ /* 0x100fe40000011404 */
[----:B------:R-:W-:-:S02]  /*0d50*/  SHF.R.S32.HI R5, RZ, 0x1f, R4 ;  /* 0x0000001fff057819 */ /* 0x000fc40000011404 */
[----:B------:R-:W-:Y:S02]  /*0d60*/  SHF.R.S32.HI R7, RZ, 0x5, R7 ;  /* 0x00000005ff077819 */ /* 0x000fe40000011407 */
[----:B------:R-:W-:Y:S02]  /*0d70*/  LOP3.LUT R2, R2, 0x3fffffe, RZ, 0xc0, !PT ;  /* 0x03fffffe02027812 */ /* 0x000fe400078ec0ff */
[----:B------:R-:W-:Y:S02]  /*0d80*/  LOP3.LUT R0, R3, 0xfffffff8, RZ, 0xc0, !PT ;  /* 0xfffffff803007812 */ /* 0x000fe400078ec0ff */
[----:B------:R-:W-:Y:S01]  /*0d90*/  LEA.HI R5, R5, R22, RZ, 0x3 ;  /* 0x0000001605057211 */ /* 0x000fe200078f18ff */
[----:B------:R-:W-:Y:S01]  /*0da0*/  IMAD R7, R7, 0x10, R10 ;  /* 0x0000001007077824 */ /* 0x000fe200078e020a */
[----:B------:R-:W-:Y:S01]  /*0db0*/  LOP3.LUT R4, R4, 0xfffffffc, RZ, 0xc0, !PT ;  /* 0xfffffffc04047812 */ /* 0x000fe200078ec0ff */
[----:B------:R-:W-:Y:S01]  /*0dc0*/  IMAD.IADD R2, R14, 0x1, -R2 ;  /* 0x000000010e027824 */ /* 0x000fe200078e0a02 */
[----:B------:R-:W-:Y:S01]  /*0dd0*/  LOP3.LUT R5, R5, 0xfffffff8, RZ, 0xc0, !PT ;  /* 0xfffffff805057812 */ /* 0x000fe200078ec0ff */
[----:B------:R-:W-:-:S02]  /*0de0*/  VIADD R10, R22, 0x40 ;  /* 0x00000040160a7836 */ /* 0x000fc40000000000 */
[----:B------:R-:W-:Y:S02]  /*0df0*/  IMAD R7, R2, 0x40, R7 ;  /* 0x0000004002077824 */ /* 0x000fe400078e0207 */
[----:B------:R-:W-:Y:S01]  /*0e00*/  IMAD.IADD R9, R13, 0x1, -R4 ;  /* 0x000000010d097824 */ /* 0x000fe200078e0a04 */
[----:B------:R-:W-:Y:S01]  /*0e10*/  SHF.R.S32.HI R4, RZ, 0x1f, R10 ;  /* 0x0000001fff047819 */ /* 0x000fe2000001140a */
[----:B------:R-:W-:Y:S01]  /*0e20*/  IMAD.IADD R5, R22, 0x1, -R5 ;  /* 0x0000000116057824 */ /* 0x000fe200078e0a05 */
[----:B------:R-:W-:Y:S01]  /*0e30*/  STL [R1+0x88], R7 ;  /* 0x0000880701007387 */ /* 0x000fe20000100800 */
[----:B------:R-:W-:Y:S01]  /*0e40*/  IMAD.SHL.U32 R200, R9, 0x4, RZ ;  /* 0x0000000409c87824 */ /* 0x000fe200078e00ff */
[----:B------:R-:W-:Y:S02]  /*0e50*/  LEA.HI R4, R4, R10, RZ, 0x3 ;  /* 0x0000000a04047211 */ /* 0x000fe400078f18ff */
[----:B------:R-:W-:Y:S01]  /*0e60*/  STL [R1+0x6c], RZ ;  /* 0x00006cff01007387 */ /* 0x000fe20000100800 */
[----:B------:R-:W-:Y:S01]  /*0e70*/  SHF.R.S32.HI R3, RZ, 0x3, R3 ;  /* 0x00000003ff037819 */ /* 0x000fe20000011403 */
[----:B------:R-:W-:-:S02]  /*0e80*/  IMAD.SHL.U32 R3, R10, 0x40, RZ ;  /* 0x000000400a037824 */ /* 0x000fc400078e00ff */
[----:B------:R-:W-:Y:S02]  /*0e90*/  VIADD R203, R200, 0x10 ;  /* 0x00000010c8cb7836 */ /* 0x000fe40000000000 */
[----:B------:R-:W-:Y:S01]  /*0ea0*/  IMAD.SHL.U32 R4, R4, 0x40, RZ ;  /* 0x0000004004047824 */ /* 0x000fe200078e00ff */
[----:B------:R-:W-:Y:S01]  /*0eb0*/  LOP3.LUT R3, R3, 0x1c0, RZ, 0xc0, !PT ;  /* 0x000001c003037812 */ /* 0x000fe200078ec0ff */
[----:B------:R-:W-:-:S03]  /*0ec0*/  IMAD.SHL.U32 R16, R9, 0x8, RZ ;  /* 0x0000000809107824 */ /* 0x000fc600078e00ff */
[----:B------:R-:W-:Y:S02]  /*0ed0*/  LOP3.LUT R4, R4, 0xfffffe00, RZ, 0xc0, !PT ;  /* 0xfffffe0004047812 */ /* 0x000fe400078ec0ff */
[----:B------:R-:W-:-:S05]  /*0ee0*/  LOP3.LUT R8, R8, 0x7ffffffc, RZ, 0xc0, !PT ;  /* 0x7ffffffc08087812 */ /* 0x000fca00078ec0ff */
[----:B------:R-:W-:Y:S01]  /*0ef0*/  IMAD.IADD R8, R11, 0x1, -R8 ;  /* 0x000000010b087824 */ /* 0x000fe200078e0a08 */
[----:B------:R-:W-:Y:S01]  /*0f00*/  SHF.R.S32.HI R17, RZ, 0x1f, R16 ;  /* 0x0000001fff117819 */ /* 0x000fe20000011410 */
[----:B------:R-:W-:Y:S02]  /*0f10*/  IMAD.MOV.U32 R18, RZ, RZ, RZ ;  /* 0x000000ffff127224 */ /* 0x000fe400078e00ff */
[----:B------:R-:W-:Y:S02]  /*0f20*/  IMAD.MOV.U32 R202, RZ, RZ, RZ ;  /* 0x000000ffffca7224 */ /* 0x000fe400078e00ff */
[----:B------:R-:W-:Y:S02]  /*0f30*/  IMAD.MOV.U32 R23, RZ, RZ, RZ ;  /* 0x000000ffff177224 */ /* 0x000fe400078e00ff */
[----:B------:R-:W-:Y:S01]  /*0f40*/  IMAD.MOV.U32 R2, RZ, RZ, RZ ;  /* 0x000000ffff027224 */ /* 0x000fe200078e00ff */
[----:B--2---:R-:W-:Y:S01]  /*0f50*/  LOP3.LUT R216, R12, 0x1, RZ, 0xfc, !PT ;  /* 0x000000010cd87812 */ /* 0x004fe200078efcff */
[----:B------:R-:W-:-:S04]  /*0f60*/  IMAD.IADD R12, R13, 0x1, -R0 ;  /* 0x000000010d0c7824 */ /* 0x000fc800078e0a00 */
[----:B------:R-:W-:Y:S01]  /*0f70*/  IMAD.SHL.U32 R13, R12, 0x8, RZ ;  /* 0x000000080c0d7824 */ /* 0x000fe200078e00ff */
[----:B------:R-:W-:Y:S02]  /*0f80*/  SHF.R.S32.HI R0, RZ, 0x1f, R22 ;  /* 0x0000001fff007819 */ /* 0x000fe40000011416 */
[----:B------:R-:W-:Y:S02]  /*0f90*/  LEA.HI R0, R9, R9, RZ, 0x1 ;  /* 0x0000000909007211 */ /* 0x000fe400078f08ff */
[----:B------:R-:W-:Y:S04]  /*0fa0*/  STL [R1+0xc], R13 ;  /* 0x00000c0d01007387 */ /* 0x000fe80000100800 */
[----:B------:R0:W-:Y:S01]  /*0fb0*/  STL [R1+0x74], R5 ;  /* 0x0000740501007387 */ /* 0x0001e20000100800 */
[----:B------:R-:W-:Y:S01]  /*0fc0*/  LOP3.LUT R0, R0, 0x1ffffffe, RZ, 0xc0, !PT ;  /* 0x1ffffffe00007812 */ /* 0x000fe200078ec0ff */
[----:B------:R-:W-:-:S02]  /*0fd0*/  VIADD R12, R13, 0x40 ;  /* 0x000000400d0c7836 */ /* 0x000fc40000000000 */
[----:B------:R-:W-:Y:S01]  /*0fe0*/  VIADD R10, R13, 0x80 ;  /* 0x000000800d0a7836 */ /* 0x000fe20000000000 */
[----:B0-----:R-:W-:Y:S01]  /*0ff0*/  SHF.R.S32.HI R5, RZ, 0x1f, R13 ;  /* 0x0000001fff057819 */ /* 0x001fe2000001140d */
[----:B------:R-:W-:-:S04]  /*1000*/  IMAD.IADD R0, R9, 0x1, -R0 ;  /* 0x0000000109007824 */ /* 0x000fc800078e0a00 */
[----:B------:R0:W-:Y:S01]  /*1010*/  STL [R1+0x9c], R5 ;  /* 0x00009c0501007387 */ /* 0x0001e20000100800 */
[----:B------:R-:W-:Y:S02]  /*1020*/  SHF.R.U32.HI R9, RZ, 0x3, R3 ;  /* 0x00000003ff097819 */ /* 0x000fe40000011603 */
[----:B------:R-:W-:Y:S01]  /*1030*/  LOP3.LUT R3, R3, 0x38, R16, 0xf8, !PT ;  /* 0x0000003803037812 */ /* 0x000fe200078ef810 */
[----:B------:R1:W-:Y:S01]  /*1040*/  STL [R1+0x4c], R12 ;  /* 0x00004c0c01007387 */ /* 0x0003e20000100800 */
[----:B0-----:R-:W-:Y:S01]  /*1050*/  VIADD R5, R13, 0xc0 ;  /* 0x000000c00d057836 */ /* 0x001fe20000000000 */
[----:B------:R-:W-:Y:S02]  /*1060*/  SHF.R.S32.HI R13, RZ, 0x1f, R203 ;  /* 0x0000001fff0d7819 */ /* 0x000fe400000114cb */
[----:B------:R0:W-:Y:S01]  /*1070*/  STL [R1+0x48], R10 ;  /* 0x0000480a01007387 */ /* 0x0001e20000100800 */
[----:B-1----:R-:W-:-:S03]  /*1080*/  SHF.R.S32.HI R12, RZ, 0x1f, R12 ;  /* 0x0000001fff0c7819 */ /* 0x002fc6000001140c */
[----:B------:R-:W-:Y:S04]  /*1090*/  STL [R1+0x50], R5 ;  /* 0x0000500501007387 */ /* 0x000fe80000100800 */
[----:B------:R-:W-:Y:S01]  /*10a0*/  STL [R1+0x80], R13 ;  /* 0x0000800d01007387 */ /* 0x000fe20000100800 */
[----:B0-----:R-:W-:-:S03]  /*10b0*/  SHF.R.S32.HI R10, RZ, 0x1f, R10 ;  /* 0x0000001fff0a7819 */ /* 0x001fc6000001140a */
[----:B------:R0:W-:Y:S01]  /*10c0*/  STL [R1+0x3c], R4 ;  /* 0x00003c0401007387 */ /* 0x0001e20000100800 */
[----:B------:R-:W-:-:S03]  /*10d0*/  IMAD R0, R0, 0x8, R7 ;  /* 0x0000000800007824 */ /* 0x000fc600078e0207 */
[----:B------:R-:W-:Y:S01]  /*10e0*/  STL [R1+0x98], R12 ;  /* 0x0000980c01007387 */ /* 0x000fe20000100800 */
[----:B0-----:R-:W-:Y:S02]  /*10f0*/  LOP3.LUT R4, R4, R3, R9, 0xf6, !PT ;  /* 0x0000000304047212 */ /* 0x001fe400078ef609 */
[----:B------:R-:W-:Y:S01]  /*1100*/  SHF.R.S32.HI R3, RZ, 0x1f, R5 ;  /* 0x0000001fff037819 */ /* 0x000fe20000011405 */
[----:B------:R-:W-:Y:S01]  /*1110*/  STL [R1+0x94], R10 ;  /* 0x0000940a01007387 */ /* 0x000fe20000100800 */
[----:B------:R-:W-:-:S03]  /*1120*/  IMAD.SHL.U32 R5, R6, 0x8, RZ ;  /* 0x0000000806057824 */ /* 0x000fc600078e00ff */
[----:B------:R0:W-:Y:S04]  /*1130*/  STL [R1+0x90], R3 ;  /* 0x0000900301007387 */ /* 0x0001e80000100800 */
[----:B------:R1:W-:Y:S01]  /*1140*/  STL [R1+0x44], R8 ;  /* 0x0000440801007387 */ /* 0x0003e20000100800 */
[----:B0-----:R-:W-:-:S03]  /*1150*/  IMAD R3, R4, 0x2, R19 ;  /* 0x0000000204037824 */ /* 0x001fc600078e0213 */
[----:B------:R1:W-:Y:S04]  /*1160*/  STL [R1+0x8c], R5 ;  /* 0x00008c0501007387 */ /* 0x0003e80000100800 */
[----:B------:R1:W-:Y:S04]  /*1170*/  STL [R1+0x40], R0 ;  /* 0x0000400001007387 */ /* 0x0003e80000100800 */
[----:B------:R1:W-:Y:S02]  /*1180*/  STL [R1+0x84], R3 ;  /* 0x0000840301007387 */ /* 0x0003e40000100800 */
.L_x_5725:
[----:B012---:R-:W0:Y:S02]  /*1190*/  LDC.64 R4, c[0x0][0xd88] ;  /* 0x00036200ff047b82 */ /* 0x007e240000000a00 */
[----:B0-----:R-:W-:-:S05]  /*11a0*/  IMAD.WIDE R4, R91, 0x4, R4 ;  /* 0x000000045b047825 */ /* 0x001fca00078e0204 */
[----:B------:R-:W2:Y:S01]  /*11b0*/  LDG.E R0, desc[UR40][R4.64] ;  /* 0x0000002804007981 */ /* 0x000ea2000c1e1900 */
[----:B------:R-:W-:Y:S05]  /*11c0*/  YIELD ;  /* 0x0000000000007946 */ /* 0x000fea0003800000 */
[----:B------:R-:W-:Y:S01]  /*11d0*/  ULDC.64 UR4, c[0x0][0xb20] ;  /* 0x0002c80000047ab9 */ /* 0x000fe20000000a00 */
[----:B------:R-:W-:Y:S01]  /*11e0*/  ULDC.64 UR8, c[0x0][0xb10] ;  /* 0x0002c40000087ab9 */ /* 0x000fe20000000a00 */
[----:B------:R-:W-:Y:S01]  /*11f0*/  ISETP.NE.U32.AND P1, PT, RZ, UR4, PT ;  /* 0x00000004ff007c0c */ /* 0x000fe2000bf25070 */
[----:B------:R-:W-:Y:S01]  /*1200*/  ULDC.64 UR6, c[0x0][0xb00] ;  /* 0x0002c00000067ab9 */ /* 0x000fe20000000a00 */
[----:B------:R-:W-:Y:S01]  /*1210*/  IMAD.MOV.U32 R33, RZ, RZ, RZ ;  /* 0x000000ffff217224 */ /* 0x000fe200078e00ff */
[----:B------:R-:W-:-:S02]  /*1220*/  ISETP.NE.U32.AND P0, PT, RZ, UR6, PT ;  /* 0x00000006ff007c0c */ /* 0x000fc4000bf05070 */
[----:B------:R-:W-:Y:S02]  /*1230*/  ISETP.NE.AND.EX P1, PT, RZ, UR5, PT, P1 ;  /* 0x00000005ff007c0c */ /* 0x000fe4000bf25310 */
[----:B------:R-:W-:Y:S02]  /*1240*/  ISETP.NE.AND.EX P0, PT, RZ, UR7, PT, P0 ;  /* 0x00000007ff007c0c */ /* 0x000fe4000bf05300 */
[----:B--2---:R-:W-:Y:S01]  /*1250*/  SHF.R.S32.HI R3, RZ, 0x1f, R0 ;  /* 0x0000001fff037819 */ /* 0x004fe20000011400 */
[----:B------:R-:W-:Y:S08]  /*1260*/  STL [R1+0x64], R0 ;  /* 0x0000640001007387 */ /* 0x000ff00000100800 */
[C---:B------:R-:W-:Y:S01]  /*1270*/  @P1 LEA R6, P2, R0.reuse, UR4, 0x2 ;  /* 0x0000000400061c11 */ /* 0x040fe2000f8410ff */
[C---:B------:R-:W-:Y:S01]  /*1280*/  IMAD.SHL.U32 R36, R0.reuse, 0x4, RZ ;  /* 0x0000000400247824 */ /* 0x040fe200078e00ff */
[C-C-:B------:R-:W-:Y:S01]  /*1290*/  SHF.L.U64.HI R35, R0.reuse, 0x2, R3.reuse ;  /* 0x0000000200237819 */ /* 0x140fe20000010203 */
[----:B------:R0:W-:Y:S01]  /*12a0*/  STL [R1+0x7c], R3 ;  /* 0x00007c0301007387 */ /* 0x0001e20000100800 */
[----:B------:R-:W-:-:S02]  /*12b0*/  @P1 LEA.HI.X R7, R0, UR5, R3, 0x2, P2 ;  /* 0x0000000500071c11 */ /* 0x000fc400090f1403 */
[----:B------:R-:W-:Y:S01]  /*12c0*/  ISETP.NE.U32.AND P2, PT, RZ, UR8, PT ;  /* 0x00000008ff007c0c */ /* 0x000fe2000bf45070 */
[----:B------:R-:W-:Y:S01]  /*12d0*/  ULDC UR4, c[0x0][0x288] ;  /* 0x0000a20000047ab9 */ /* 0x000fe20000000800 */
[C---:B------:R-:W-:Y:S01]  /*12e0*/  IADD3 R8, P3, R36.reuse, UR6, RZ ;  /* 0x0000000624087c10 */ /* 0x040fe2000ff7e0ff */
[----:B------:R1:W-:Y:S01]  /*12f0*/  STL [R1+0x5c], R36 ;  /* 0x00005c2401007387 */ /* 0x0003e20000100800 */
[----:B------:R-:W-:Y:S01]  /*1300*/  ISETP.NE.AND.EX P2, PT, RZ, UR9, PT, P2 ;  /* 0x00000009ff007c0c */ /* 0x000fe2000bf45320 */
[----:B0-----:R-:W-:Y:S01]  /*1310*/  IMAD.MOV.U32 R3, RZ, RZ, RZ ;  /* 0x000000ffff037224 */ /* 0x001fe200078e00ff */
[C---:B------:R-:W-:Y:S01]  /*1320*/  IADD3.X R9, R35.reuse, UR7, RZ, P3, !PT ;  /* 0x0000000723097c10 */ /* 0x040fe20009ffe4ff */
[----:B---3--:R-:W-:Y:S01]  /*1330*/  IMAD.U32 R10, RZ, RZ, UR4 ;  /* 0x00000004ff0a7e24 */ /* 0x008fe2000f8e00ff */
[----:B------:R-:W-:Y:S01]  /*1340*/  ULDC.64 UR4, c[0x0][0x418] ;  /* 0x0001060000047ab9 */ /* 0x000fe20000000a00 */
[----:B------:R1:W-:Y:S04]  /*1350*/  STL [R1+0x60], R35 ;  /* 0x0000602301007387 */ /* 0x0003e80000100800 */
[----:B------:R1:W5:Y:S04]  /*1360*/  @P1 LDG.E R3, desc[UR40][R6.64] ;  /* 0x0000002806031981 */ /* 0x000368000c1e1900 */
[----:B------:R-:W-:Y:S01]  /*1370*/  @P2 IADD3 R4, P1, R36, UR8, RZ ;  /* 0x0000000824042c10 */ /* 0x000fe2000ff3e0ff */
[----:B------:R1:W5:Y:S03]  /*1380*/  @P0 LDG.E R33, desc[UR40][R8.64] ;  /* 0x0000002808210981 */ /* 0x000366000c1e1900 */
[----:B------:R-:W-:-:S05]  /*1390*/  @P2 IADD3.X R5, R35, UR9, RZ, P1, !PT ;  /* 0x0000000923052c10 */ /* 0x000fca0008ffe4ff */
[----:B------:R-:W2:Y:S01]  /*13a0*/  @P2 LDG.E R10, desc[UR40][R4.64] ;  /* 0x00000028040a2981 */ /* 0x000ea2000c1e1900 */
[----:B------:R-:W-:Y:S01]  /*13b0*/  UISETP.NE.U32.AND UP0, UPT, UR4, URZ, UPT ;  /* 0x0000003f0400728c */ /* 0x000fe2000bf05070 */
[----:B------:R-:W-:Y:S02]  /*13c0*/  IMAD.MOV.U32 R31, RZ, RZ, R0 ;  /* 0x000000ffff1f7224 */ /* 0x000fe400078e0000 */
        /* <DEDUP_REMOVED lines=8> */
[----:B--2---:R1:W-:Y:S01]  /*1450*/  STL [R1+0x1c], R10 ;  /* 0x00001c0a01007387 */ /* 0x0043e20000100800 */
[----:B----4-:R-:W-:Y:S05]  /*1460*/  @P2 BRA `(.L_x_5577) ;  /* 0x0000000000282947 */ /* 0x010fea0003800000 */
[----:B------:R-:W-:Y:S02]  /*1470*/  ULDC.64 UR4, c[0x0][0xaf8] ;  /* 0x0002be0000047ab9 */ /* 0x000fe40000000a00 */
[----:B------:R-:W-:-:S04]  /*1480*/  ISETP.NE.U32.AND P1, PT, RZ, UR4, PT ;  /* 0x00000004ff007c0c */ /* 0x000fc8000bf25070 */
[----:B------:R-:W-:-:S13]  /*1490*/  ISETP.NE.AND.EX P1, PT, RZ, UR5, PT, P1 ;  /* 0x00000005ff007c0c */ /* 0x000fda000bf25310 */
[----:B------:R-:W-:Y:S05]  /*14a0*/  @!P1 BRA `(.L_x_5577) ;  /* 0x0000000000189947 */ /* 0x000fea0003800000 */
[----:B------:R-:W0:Y:S02]  /*14b0*/  LDC.64 R4, c[0x0][0xaf8] ;  /* 0x0002be00ff047b82 */ /* 0x000e240000000a00 */
[----:B0-----:R-:W-:-:S05]  /*14c0*/  IMAD.WIDE R4, R31, 0x4, R4 ;  /* 0x000000041f047825 */ /* 0x001fca00078e0204 */
[----:B------:R-:W2:Y:S04]  /*14d0*/  LDG.E R0, desc[UR40][R4.64] ;  /* 0x0000002804007981 */ /* 0x000ea8000c1e1900 */
[----:B-1----:R-:W2:Y:S02]  /*14e0*/  LDG.E R7, desc[UR40][R4.64+0x4] ;  /* 0x0000042804077981 */ /* 0x002ea4000c1e1900 */
[----:B--2---:R-:W-:-:S05]  /*14f0*/  IMAD.IADD R10, R7, 0x1, -R0 ;  /* 0x00000001070a7824 */ /* 0x004fca00078e0a00 */
[----:B------:R0:W-:Y:S02]  /*1500*/  STL [R1+0x1c], R10 ;  /* 0x00001c0a01007387 */ /* 0x0001e40000100800 */
.L_x_5577:
[----:B------:R-:W-:Y:S01]  /*1510*/  ULDC.64 UR4, c[0x0][0xb18] ;  /* 0x0002c60000047ab9 */ /* 0x000fe20000000a00 */
[----:B------:R2:W-:Y:S01]  /*1520*/  STL [R1+0x58], R90 ;  /* 0x0000585a01007387 */ /* 0x0005e20000100800 */
[----:B------:R-:W-:-:S04]  /*1530*/  ISETP.NE.U32.AND P1, PT, RZ, UR4, PT ;  /* 0x00000004ff007c0c */ /* 0x000fc8000bf25070 */
[----:B------:R-:W-:-:S13]  /*1540*/  ISETP.NE.AND.EX P1, PT, RZ, UR5, PT, P1 ;  /* 0x00000005ff007c0c */ /* 0x000fda000bf25310 */
[----:B--2---:R-:W-:Y:S05]  /*1550*/  @!P1 BRA `(.L_x_5578) ;  /* 0x0000000000109947 */ /* 0x004fea0003800000 */
[----:B------:R-:W-:-:S04]  /*1560*/  IADD3 R4, P0, R36, UR4, RZ ;  /* 0x0000000424047c10 */ /* 0x000fc8000ff1e0ff */
[----:B------:R-:W-:-:S05]  /*1570*/  IADD3.X R5, R35, UR5, RZ, P0, !PT ;  /* 0x0000000523057c10 */ /* 0x000fca00087fe4ff */
[----:B------:R2:W5:Y:S01]  /*1580*/  LDG.E R32, desc[UR40][R4.64] ;  /* 0x0000002804207981 */ /* 0x000562000c1e1900 */
[----:B------:R-:W-:Y:S05]  /*1590*/  BRA `(.L_x_5579) ;  /* 0x0000000000107947 */ /* 0x000fea0003800000 */
.L_x_5578:
[----:B------:R-:W-:Y:S05]  /*15a0*/  @!P0 BRA `(.L_x_5579) ;  /* 0x00000000000c8947 */ /* 0x000fea0003800000 */
[----:B------:R-:W2:Y:S04]  /*15b0*/  LDG.E R5, desc[UR40][R8.64] ;  /* 0x0000002808057981 */ /* 0x000ea8000c1e1900 */
[----:B------:R-:W2:Y:S02]  /*15c0*/  LDG.E R32, desc[UR40][R8.64+0x4] ;  /* 0x0000042808207981 */ /* 0x000ea4000c1e1900 */
[----:B--2---:R-:W-:-:S07]  /*15d0*/  IMAD.IADD R32, R32, 0x1, -R5 ;  /* 0x0000000120207824 */ /* 0x004fce00078e0a05 */
.L_x_5579:
[----:B------:R-:W-:Y:S01]  /*15e0*/  ULDC.64 UR4, c[0x0][0xb08] ;  /* 0x0002c20000047ab9 */ /* 0x000fe20000000a00 */
[----:B-1----:R-:W1:Y:S01]  /*15f0*/  LDC R8, c[0x0][0x448] ;  /* 0x00011200ff087b82 */ /* 0x002e620000000800 */
[----:B------:R-:W-:-:S04]  /*1600*/  ISETP.NE.U32.AND P0, PT, RZ, UR4, PT ;  /* 0x00000004ff007c0c */ /* 0x000fc8000bf05070 */
[----:B------:R-:W-:Y:S01]  /*1610*/  ISETP.NE.AND.EX P0, PT, RZ, UR5, PT, P0 ;  /* 0x00000005ff007c0c */ /* 0x000fe2000bf05300 */
[----:B------:R-:W-:-:S12]  /*1620*/  ULDC.64 UR4, c[0x0][0xb28] ;  /* 0x0002ca0000047ab9 */ /* 0x000fd80000000a00 */
[----:B--2---:R-:W2:Y:S02]  /*1630*/  @P0 LDC.64 R4, c[0x0][0xb08] ;  /* 0x0002c200ff040b82 */ /* 0x004ea40000000a00 */
[----:B--2---:R-:W-:-:S05]  /*1640*/  @P0 IMAD.WIDE R4, R31, 0x4, R4 ;  /* 0x000000041f040825 */ /* 0x004fca00078e0204 */
        /* <DEDUP_REMOVED lines=11> */
[----:B---3--:R-:W-:Y:S01]  /*1700*/  VIADD R4, R12, 0x7f ;  /* 0x0000007f0c047836 */ /* 0x008fe20000000000 */
[----:B------:R1:W-:Y:S07]  /*1710*/  STL [R1+0x28], R12 ;  /* 0x0000280c01007387 */ /* 0x0003ee0000100800 */
[----:B------:R-:W3:Y:S08]  /*1720*/  @P1 LDC R11, c[0x0][0x44c] ;  /* 0x00011300ff0b1b82 */ /* 0x000ef00000000800 */
[----:B------:R-:W0:Y:S01]  /*1730*/  @P1 LDC R5, c[0x0][0x450] ;  /* 0x00011400ff051b82 */ /* 0x000e220000000800 */
[----:B--2---:R-:W-:-:S02]  /*1740*/  @P0 IMAD.IADD R24, R9, 0x1, -R0 ;  /* 0x0000000109180824 */ /* 0x004fc400078e0a00 */
[----:B---3--:R-:W-:-:S04]  /*1750*/  @P1 IMAD.HI.U32 R0, R4, R11, RZ ;  /* 0x0000000b04001227 */ /* 0x008fc800078e00ff */
[----:B----4-:R-:W-:Y:S01]  /*1760*/  IMAD.IADD R6, R8, 0x1, R24 ;  /* 0x0000000108067824 */ /* 0x010fe200078e0218 */
[----:B0-----:R-:W-:-:S03]  /*1770*/  @P1 SHF.R.U32.HI R4, RZ, R5, R0 ;  /* 0x00000005ff041219 */ /* 0x001fc60000011600 */
[C---:B------:R-:W-:Y:S01]  /*1780*/  VIADD R0, R6.reuse, 0x5f ;  /* 0x0000005f06007836 */ /* 0x040fe20000000000 */
[----:B------:R-:W-:Y:S01]  /*1790*/  IADD3 R29, R6, 0x60, -R10 ;  /* 0x00000060061d7810 */ /* 0x000fe20007ffe80a */
[----:B------:R1:W-:Y:S02]  /*17a0*/  STL [R1+0x2c], R6 ;  /* 0x00002c0601007387 */ /* 0x0003e40000100800 */
        /* <DEDUP_REMOVED lines=22> */
[----:B-1----:R-:W-:Y:S05]  /*1910*/  @!P1 BRA `(.L_x_5580) ;  /* 0x0000004000f89947 */ /* 0x002fea0003800000 */
        /* <DEDUP_REMOVED lines=20> */
.L_x_5582:
[----:B------:R-:W-:Y:S05]  /*1a60*/  BSYNC B6 ;  /* 0x0000000000067941 */ /* 0x000fea0003800000 */
.L_x_5581:
        /* <DEDUP_REMOVED lines=20> */
.L_x_5584:
[----:B------:R-:W-:Y:S05]  /*1bb0*/  BSYNC B6 ;  /* 0x0000000000067941 */ /* 0x000fea0003800000 */
.L_x_5583:
[----:B------:R-:W-:Y:S01]  /*1bc0*/  ULDC.64 UR4, c[0x0][0xaf0] ;  /* 0x0002bc0000047ab9 */ /* 0x000fe20000000a00 */
[----:B------:R-:W0:Y:S01]  /*1bd0*/  S2R R44, SR_TID.X ;  /* 0x00000000002c7919 */ /* 0x000e220000002100 */
[----:B------:R-:W-:Y:S01]  /*1be0*/  ISETP.NE.U32.AND P0, PT, RZ, UR4, PT ;  /* 0x00000004ff007c0c */ /* 0x000fe2000bf05070 */
[----:B------:R-:W1:Y:S01]  /*1bf0*/  LDC.64 R8, c[0x0][0x300] ;  /* 0x0000c000ff087b82 */ /* 0x000e620000000a00 */
[----:B------:R-:W-:Y:S01]  /*1c00*/  IMAD.IADD R61, R33, 0x1, R32 ;  /* 0x00000001213d7824 */ /* 0x000fe200078e0220 */
[----:B------:R-:W-:Y:S01]  /*1c10*/  ULDC.64 UR6, c[0x0][0xb00] ;  /* 0x0002c00000067ab9 */ /* 0x000fe20000000a00 */
[----:B------:R-:W-:Y:S01]  /*1c20*/  ISETP.NE.AND.EX P0, PT, RZ, UR5, PT, P0 ;  /* 0x00000005ff007c0c */ /* 0x000fe2000bf05300 */
[----:B------:R-:W2:Y:S01]  /*1c30*/  LDL R45, [R1+0x74] ;  /* 0x00007400012d7983 */ /* 0x000ea20000100800 */
[----:B------:R-:W-:Y:S02]  /*1c40*/  SHF.R.S32.HI R11, RZ, 0x1f, R90 ;  /* 0x0000001fff0b7819 */ /* 0x000fe4000001145a */
[----:B------:R-:W-:Y:S01]  /*1c50*/  SHF.R.S32.HI R42, RZ, 0x1f, R22 ;  /* 0x0000001fff2a7819 */ /* 0x000fe20000011416 */
[----:B------:R-:W-:Y:S01]  /*1c60*/  VIADD R62, R16, 0x20 ;  /* 0x00000020103e7836 */ /* 0x000fe20000000000 */
[----:B------:R-:W3:Y:S07]  /*1c70*/  LDC.64 R14, c[0x0][0x408] ;  /* 0x00010200ff0e7b82 */ /* 0x000eee0000000a00 */
[----:B------:R-:W-:Y:S01]  /*1c80*/  @P0 IADD3 R4, P1, R36, UR4, RZ ;  /* 0x0000000424040c10 */ /* 0x000fe2000ff3e0ff */
[----:B------:R-:W-:Y:S01]  /*1c90*/  VIADD R63, R16, 0x40 ;  /* 0x00000040103f7836 */ /* 0x000fe20000000000 */
[----:B------:R-:W4:Y:S02]  /*1ca0*/  LDC.64 R58, c[0x0][0x3f8] ;  /* 0x0000fe00ff3a7b82 */ /* 0x000f240000000a00 */
[----:B------:R-:W-:Y:S01]  /*1cb0*/  @P0 IADD3.X R5, R35, UR5, RZ, P1, !PT ;  /* 0x0000000523050c10 */ /* 0x000fe20008ffe4ff */
[----:B------:R-:W-:-:S04]  /*1cc0*/  ULDC.64 UR4, c[0x0][0x308] ;  /* 0x0000c20000047ab9 */ /* 0x000fc80000000a00 */
[----:B------:R0:W3:Y:S01]  /*1cd0*/  @P0 LDG.E R31, desc[UR40][R4.64] ;  /* 0x00000028041f0981 */ /* 0x0000e2000c1e1900 */
[----:B------:R-:W-:Y:S01]  /*1ce0*/  SHF.R.S32.HI R43, RZ, 0x1f, R61 ;  /* 0x0000001fff2b7819 */ /* 0x000fe2000001143d */
[-C--:B-1----:R-:W-:Y:S01]  /*1cf0*/  IMAD.WIDE.U32 R6, R61, R8.reuse, RZ ;  /* 0x000000083d067225 */ /* 0x082fe200078e00ff */
[----:B------:R-:W1:Y:S03]  /*1d00*/  LDC R41, c[0x0][0x3f4] ;  /* 0x0000fd00ff297b82 */ /* 0x000e660000000800 */
[----:B------:R-:W-:Y:S01]  /*1d10*/  IMAD R0, R43, R8, RZ ;  /* 0x000000082b007224 */ /* 0x000fe200078e02ff */
[----:B------:R-:W-:Y:S02]  /*1d20*/  ISETP.NE.U32.AND P0, PT, RZ, UR6, PT ;  /* 0x00000006ff007c0c */ /* 0x000fe4000bf05070 */
[----:B0-----:R-:W-:Y:S01]  /*1d30*/  SHF.R.U32.HI R40, RZ, 0x7, R44 ;  /* 0x00000007ff287819 */ /* 0x001fe2000001162c */
[----:B------:R-:W-:Y:S01]  /*1d40*/  IMAD R3, R61, R9, R0 ;  /* 0x000000093d037224 */ /* 0x000fe200078e0200 */
[----:B------:R-:W-:-:S02]  /*1d50*/  ISETP.NE.AND.EX P0, PT, RZ, UR7, PT, P0 ;  /* 0x00000007ff007c0c */ /* 0x000fc4000bf05300 */
[----:B------:R-:W-:Y:S01]  /*1d60*/  ISETP.NE.AND P6, PT, R40, 0x1, PT ;  /* 0x000000012800780c */ /* 0x000fe20003fc5270 */
[----:B------:R-:W-:Y:S02]  /*1d70*/  IMAD.IADD R7, R7, 0x1, R3 ;  /* 0x0000000107077824 */ /* 0x000fe400078e0203 */
[----:B------:R-:W-:Y:S02]  /*1d80*/  IMAD R3, R11, UR4, RZ ;  /* 0x000000040b037c24 */ /* 0x000fe4000f8e02ff */
[----:B------:R-:W-:-:S04]  /*1d90*/  IMAD.WIDE.U32 R4, R90, UR4, R6 ;  /* 0x000000045a047c25 */ /* 0x000fc8000f8e0006 */
[----:B------:R-:W-:Y:S01]  /*1da0*/  IMAD R3, R90, UR5, R3 ;  /* 0x000000055a037c24 */ /* 0x000fe2000f8e0203 */
[----:B------:R-:W-:-:S03]  /*1db0*/  ULDC.64 UR4, c[0x0][0x310] ;  /* 0x0000c40000047ab9 */ /* 0x000fc60000000a00 */
[----:B------:R-:W-:Y:S02]  /*1dc0*/  IMAD.IADD R5, R5, 0x1, R3 ;  /* 0x0000000105057824 */ /* 0x000fe400078e0203 */
[-C--:B------:R-:W-:Y:S02]  /*1dd0*/  IMAD R10, R42, R8.reuse, RZ ;  /* 0x000000082a0a7224 */ /* 0x080fe400078e02ff */
[----:B------:R-:W-:-:S04]  /*1de0*/  IMAD.WIDE.U32 R6, R22, R8, R16 ;  /* 0x0000000816067225 */ /* 0x000fc800078e0010 */
[C---:B------:R-:W-:Y:S02]  /*1df0*/  VIADD R64, R16.reuse, 0x60 ;  /* 0x0000006010407836 */ /* 0x040fe40000000000 */
[C---:B------:R-:W-:Y:S02]  /*1e00*/  VIADD R12, R16.reuse, 0xc0 ;  /* 0x000000c0100c7836 */ /* 0x040fe40000000000 */
[C---:B------:R-:W-:Y:S02]  /*1e10*/  VIADD R65, R16.reuse, 0x80 ;  /* 0x0000008010417836 */ /* 0x040fe40000000000 */
[C---:B------:R-:W-:Y:S02]  /*1e20*/  VIADD R66, R16.reuse, 0xa0 ;  /* 0x000000a010427836 */ /* 0x040fe40000000000 */
[----:B------:R-:W-:Y:S01]  /*1e30*/  VIADD R32, R16, 0xe0 ;  /* 0x000000e010207836 */ /* 0x000fe20000000000 */
[----:B------:R-:W-:Y:S02]  /*1e40*/  SHF.R.S32.HI R201, RZ, 0x1f, R200 ;  /* 0x0000001fffc97819 */ /* 0x000fe400000114c8 */
[----:B---3--:R-:W-:-:S04]  /*1e50*/  SHF.R.S32.HI R0, RZ, 0x1f, R31 ;  /* 0x0000001fff007819 */ /* 0x008fc8000001141f */
[----:B------:R-:W-:Y:S02]  /*1e60*/  SEL R20, R0, RZ, !P0 ;  /* 0x000000ff00147207 */ /* 0x000fe40004000000 */
[----:B------:R-:W-:-:S03]  /*1e70*/  SEL R21, R31, RZ, !P0 ;  /* 0x000000ff1f157207 */ /* 0x000fc60004000000 */
[----:B------:R-:W-:Y:S02]  /*1e80*/  IMAD R0, R20, UR4, RZ ;  /* 0x0000000414007c24 */ /* 0x000fe4000f8e02ff */
[----:B------:R-:W-:-:S04]  /*1e90*/  IMAD.WIDE.U32 R4, R21, UR4, R4 ;  /* 0x0000000415047c25 */ /* 0x000fc8000f8e0004 */
[----:B------:R-:W-:Y:S01]  /*1ea0*/  IMAD R3, R21, UR5, R0 ;  /* 0x0000000515037c24 */ /* 0x000fe2000f8e0200 */
[----:B------:R-:W-:Y:S05]  /*1eb0*/  @!P6 WARPSYNC.ALL ;  /* 0x000000000000e948 */ /* 0x000fea0003800000 */
[----:B------:R-:W-:Y:S01]  /*1ec0*/  ULDC UR4, c[0x0][0x320] ;  /* 0x0000c80000047ab9 */ /* 0x000fe20000000800 */
[----:B------:R-:W-:Y:S01]  /*1ed0*/  IMAD R0, R22, R9, R10 ;  /* 0x0000000916007224 */ /* 0x000fe200078e020a */
[----:B------:R-:W-:Y:S01]  /*1ee0*/  ISETP.GE.AND P1, PT, R62, UR4, PT ;  /* 0x000000043e007c0c */ /* 0x000fe2000bf26270 */
[----:B------:R-:W-:Y:S01]  /*1ef0*/  IMAD.IADD R3, R5, 0x1, R3 ;  /* 0x0000000105037824 */ /* 0x000fe200078e0203 */
[----:B------:R-:W-:Y:S01]  /*1f00*/  IADD3 R31, P0, R4, R6, RZ ;  /* 0x00000006041f7210 */ /* 0x000fe20007f1e0ff */
[----:B------:R-:W-:Y:S01]  /*1f10*/  ULDC.64 UR6, c[0x0][0x330] ;  /* 0x0000cc0000067ab9 */ /* 0x000fe20000000a00 */
[----:B------:R-:W-:-:S02]  /*1f20*/  SEL R6, RZ, 0xffffffff, P1 ;  /* 0xffffffffff067807 */ /* 0x000fc40000800000 */
[----:B------:R-:W-:Y:S02]  /*1f30*/  IADD3.X R0, R3, R7, R0, P0, !PT ;  /* 0x0000000703007210 */ /* 0x000fe400007fe400 */
[----:B------:R-:W-:Y:S01]  /*1f40*/  ISETP.GE.AND P0, PT, R16, UR4, PT ;  /* 0x0000000410007c0c */ /* 0x000fe2000bf06270 */
[----:B------:R-:W-:Y:S02]  /*1f50*/  IMAD R7, R11, UR6, RZ ;  /* 0x000000060b077c24 */ /* 0x000fe4000f8e02ff */
[----:B------:R-:W-:Y:S01]  /*1f60*/  IMAD.SHL.U32 R11, R6, 0x2, RZ ;  /* 0x00000002060b7824 */ /* 0x000fe200078e00ff */
[----:B------:R-:W-:Y:S02]  /*1f70*/  SEL R10, RZ, 0x1, P0 ;  /* 0x00000001ff0a7807 */ /* 0x000fe40000000000 */
[----:B------:R-:W-:Y:S02]  /*1f80*/  ISETP.GE.AND P0, PT, R63, UR4, PT ;  /* 0x000000043f007c0c */ /* 0x000fe4000bf06270 */
[----:B------:R-:W-:-:S02]  /*1f90*/  ISETP.GE.AND P1, PT, R64, UR4, PT ;  /* 0x0000000440007c0c */ /* 0x000fc4000bf26270 */
[----:B------:R-:W-:Y:S02]  /*1fa0*/  ISETP.GE.AND P2, PT, R12, UR4, PT ;  /* 0x000000040c007c0c */ /* 0x000fe4000bf46270 */
[----:B------:R-:W-:Y:S02]  /*1fb0*/  LOP3.LUT R10, R11, 0x2, R10, 0xe2, !PT ;  /* 0x000000020b0a7812 */ /* 0x000fe400078ee20a */
[----:B------:R-:W-:Y:S02]  /*1fc0*/  SEL R11, RZ, 0x4, P0 ;  /* 0x00000004ff0b7807 */ /* 0x000fe40000000000 */
[----:B------:R-:W-:Y:S02]  /*1fd0*/  SEL R12, RZ, 0x8, P1 ;  /* 0x00000008ff0c7807 */ /* 0x000fe40000800000 */
[----:B------:R-:W-:Y:S02]  /*1fe0*/  ISETP.GE.AND P0, PT, R65, UR4, PT ;  /* 0x0000000441007c0c */ /* 0x000fe4000bf06270 */
[----:B------:R-:W-:-:S02]  /*1ff0*/  ISETP.GE.AND P1, PT, R66, UR4, PT ;  /* 0x0000000442007c0c */ /* 0x000fc4000bf26270 */
[----:B------:R-:W-:Y:S02]  /*2000*/  LOP3.LUT R10, R12, R10, R11, 0xfe, !PT ;  /* 0x0000000a0c0a7212 */ /* 0x000fe400078efe0b */
[----:B------:R-:W-:Y:S02]  /*2010*/  SEL R11, RZ, 0x10, P0 ;  /* 0x00000010ff0b7807 */ /* 0x000fe40000000000 */
[----:B------:R-:W-:Y:S01]  /*2020*/  SEL R12, RZ, 0x20, P1 ;  /* 0x00000020ff0c7807 */ /* 0x000fe20000800000 */
[----:B------:R-:W-:Y:S01]  /*2030*/  IMAD R13, R90, UR7, R7 ;  /* 0x000000075a0d7c24 */ /* 0x000fe2000f8e0207 */
[----:B------:R-:W-:Y:S02]  /*2040*/  ISETP.GE.AND P3, PT, R32, UR4, PT ;  /* 0x0000000420007c0c */ /* 0x000fe4000bf66270 */
[----:B------:R-:W-:Y:S01]  /*2050*/  LOP3.LUT R11, R12, R10, R11, 0xfe, !PT ;  /* 0x0000000a0c0b7212 */ /* 0x000fe200078efe0b */
[----:B------:R-:W-:Y:S01]  /*2060*/  IMAD.WIDE.U32 R6, R90, UR6, R16 ;  /* 0x000000065a067c25 */ /* 0x000fe2000f8e0010 */
[----:B------:R-:W-:Y:S01]  /*2070*/  SEL R10, RZ, 0x40, P2 ;  /* 0x00000040ff0a7807 */ /* 0x000fe20001000000 */
[----:B------:R-:W-:-:S02]  /*2080*/  ULDC.64 UR4, c[0x0][0x338] ;  /* 0x0000ce0000047ab9 */ /* 0x000fc40000000a00 */
[----:B------:R-:W-:Y:S01]  /*2090*/  IMAD R12, R20, UR4, RZ ;  /* 0x00000004140c7c24 */ /* 0x000fe2000f8e02ff */
[----:B------:R-:W-:Y:S01]  /*20a0*/  LOP3.LUT R95, R11, R10, RZ, 0xfc, !PT ;  /* 0x0000000a0b5f7212 */ /* 0x000fe200078efcff */
[----:B------:R-:W-:Y:S02]  /*20b0*/  IMAD.IADD R7, R7, 0x1, R13 ;  /* 0x0000000107077824 */ /* 0x000fe400078e020d */
[C---:B------:R-:W-:Y:S02]  /*20c0*/  IMAD R10, R42.reuse, R14, RZ ;  /* 0x0000000e2a0a7224 */ /* 0x040fe400078e02ff */
[----:B----4-:R-:W-:Y:S02]  /*20d0*/  IMAD R32, R42, R58, RZ ;  /* 0x0000003a2a207224 */ /* 0x010fe400078e02ff */
[C---:B------:R-:W-:Y:S02]  /*20e0*/  IMAD R93, R21.reuse, UR5, R12 ;  /* 0x00000005155d7c24 */ /* 0x040fe4000f8e020c */
[----:B------:R-:W-:Y:S01]  /*20f0*/  IMAD.WIDE.U32 R6, R21, UR4, R6 ;  /* 0x0000000415067c25 */ /* 0x000fe2000f8e0006 */
[----:B-1----:R-:W-:Y:S01]  /*2100*/  ISETP.GE.AND P0, PT, R16, R41, PT ;  /* 0x000000291000720c */ /* 0x002fe20003f06270 */
[----:B------:R-:W-:-:S02]  /*2110*/  ULDC UR4, c[0x0][0x2f4] ;  /* 0x0000bd0000047ab9 */ /* 0x000fc40000000800 */
[C---:B------:R-:W-:Y:S02]  /*2120*/  IMAD R35, R22.reuse, R15, R10 ;  /* 0x0000000f16237224 */ /* 0x040fe400078e020a */
[----:B------:R-:W-:-:S04]  /*2130*/  IMAD.WIDE.U32 R12, R22, R14, R200 ;  /* 0x0000000e160c7225 */ /* 0x000fc800078e00c8 */
[----:B------:R-:W-:-:S04]  /*2140*/  IMAD.WIDE.U32 R20, R22, R14, R16 ;  /* 0x0000000e16147225 */ /* 0x000fc800078e0010 */
        /* <DEDUP_REMOVED lines=9> */
[----:B------:R-:W-:Y:S02]  /*21e0*/  IMAD R38, R11, R58, RZ ;  /* 0x0000003a0b267224 */ /* 0x000fe400078e02ff */
[C---:B------:R-:W-:Y:S02]  /*21f0*/  IMAD R85, R30.reuse, R15, R10 ;  /* 0x0000000f1e557224 */ /* 0x040fe400078e020a */
[----:B------:R-:W-:-:S04]  /*2200*/  IMAD.WIDE.U32 R10, R30, R14, R12 ;  /* 0x0000000e1e0a7225 */ /* 0x000fc800078e000c */
[----:B------:R-:W-:Y:S02]  /*2210*/  IMAD.WIDE.U32 R12, R30, R14, R34 ;  /* 0x0000000e1e0c7225 */ /* 0x000fe400078e0022 */
[----:B------:R-:W3:Y:S01]  /*2220*/  LDL R34, [R1+0x3c] ;  /* 0x00003c0001227983 */ /* 0x000ee20000100800 */
[----:B------:R-:W-:Y:S02]  /*2230*/  IADD3 R60, P2, R22, R61, RZ ;  /* 0x0000003d163c7210 */ /* 0x000fe40007f5e0ff */
[----:B------:R-:W-:-:S03]  /*2240*/  SEL R37, R41, RZ, P0 ;  /* 0x000000ff29257207 */ /* 0x000fc60000000000 */
[----:B------:R-:W-:Y:S02]  /*2250*/  IMAD.X R61, R42, 0x1, R43, P2 ;  /* 0x000000012a3d7824 */ /* 0x000fe400010e062b */
[----:B------:R-:W-:Y:S02]  /*2260*/  IMAD.IADD R37, R16, 0x1, R37 ;  /* 0x0000000110257824 */ /* 0x000fe400078e0225 */
[C---:B------:R-:W-:Y:S02]  /*2270*/  VIADD R42, R22.reuse, 0x40 ;  /* 0x00000040162a7836 */ /* 0x040fe40000000000 */
[----:B------:R-:W-:Y:S01]  /*2280*/  IMAD.WIDE.U32 R32, R22, R58, R16 ;  /* 0x0000003a16207225 */ /* 0x000fe200078e0010 */
[----:B------:R-:W-:-:S03]  /*2290*/  SHF.R.S32.HI R36, RZ, 0x1f, R37 ;  /* 0x0000001fff247819 */ /* 0x000fc60000011425 */
[----:B------:R-:W-:Y:S01]  /*22a0*/  IMAD.SHL.U32 R42, R42, 0x40, RZ ;  /* 0x000000402a2a7824 */ /* 0x000fe200078e00ff */
[----:B------:R-:W-:Y:S01]  /*22b0*/  LEA.HI R36, R36, R37, RZ, 0x3 ;  /* 0x0000002524247211 */ /* 0x000fe200078f18ff */
[----:B------:R-:W-:Y:S02]  /*22c0*/  IMAD.IADD R33, R39, 0x1, R33 ;  /* 0x0000000127217824 */ /* 0x000fe400078e0221 */
[----:B--2---:R-:W-:Y:S01]  /*22d0*/  IMAD.SHL.U32 R71, R45, 0x40, RZ ;  /* 0x000000402d477824 */ /* 0x004fe200078e00ff */
[----:B------:R-:W-:Y:S01]  /*22e0*/  LOP3.LUT R42, R42, 0x1c0, RZ, 0xc0, !PT ;  /* 0x000001c02a2a7812 */ /* 0x000fe200078ec0ff */
[----:B------:R-:W-:Y:S02]  /*22f0*/  VIADD R44, R44, 0xffffff80 ;  /* 0xffffff802c2c7836 */ /* 0x000fe40000000000 */
[----:B------:R-:W-:Y:S01]  /*2300*/  IMAD.WIDE.U32 R56, R30, R58, R32 ;  /* 0x0000003a1e387225 */ /* 0x000fe200078e0020 */
[----:B------:R-:W-:Y:S02]  /*2310*/  LOP3.LUT R71, R71, 0x1c0, RZ, 0xc0, !PT ;  /* 0x000001c047477812 */ /* 0x000fe400078ec0ff */
[----:B------:R-:W-:Y:S01]  /*2320*/  LOP3.LUT R32, R42, 0x38, R36, 0xf8, !PT ;  /* 0x000000382a207812 */ /* 0x000fe200078ef824 */
[----:B------:R-:W-:Y:S01]  /*2330*/  VIADD R76, R40, 0x8 ;  /* 0x00000008284c7836 */ /* 0x000fe20000000000 */
[----:B------:R-:W-:Y:S01]  /*2340*/  SHF.R.S32.HI R40, RZ, 0x1f, R44 ;  /* 0x0000001fff287819 */ /* 0x000fe2000001142c */
[----:B------:R-:W-:Y:S01]  /*2350*/  VIADD R42, R22, 0x40 ;  /* 0x00000040162a7836 */ /* 0x000fe20000000000 */
[----:B------:R-:W-:-:S02]  /*2360*/  SHF.R.U32.HI R74, RZ, 0x3, R71 ;  /* 0x00000003ff4a7819 */ /* 0x000fc40000011647 */
[----:B------:R-:W-:Y:S01]  /*2370*/  LOP3.LUT R33, R71, 0x18, R16, 0xf8, !PT ;  /* 0x0000001847217812 */ /* 0x000fe200078ef810 */
[----:B------:R-:W-:Y:S01]  /*2380*/  IMAD.SHL.U32 R42, R42, 0x40, RZ ;  /* 0x000000402a2a7824 */ /* 0x000fe200078e00ff */
[----:B------:R-:W-:Y:S02]  /*2390*/  LEA.HI R40, R40, R44, RZ, 0x5 ;  /* 0x0000002c28287211 */ /* 0x000fe400078f28ff */
[----:B------:R-:W-:Y:S02]  /*23a0*/  LOP3.LUT R33, R33, R74, RZ, 0x3c, !PT ;  /* 0x0000004a21217212 */ /* 0x000fe400078e3cff */
[----:B------:R-:W-:Y:S02]  /*23b0*/  SHF.R.S32.HI R40, RZ, 0x5, R40 ;  /* 0x00000005ff287819 */ /* 0x000fe40000011428 */
[----:B------:R-:W-:Y:S01]  /*23c0*/  LOP3.LUT R42, R42, 0x1c0, RZ, 0xc0, !PT ;  /* 0x000001c02a2a7812 */ /* 0x000fe200078ec0ff */
[----:B------:R-:W-:Y:S01]  /*23d0*/  IMAD.MOV.U32 R77, RZ, RZ, 0x20 ;  /* 0x00000020ff4d7424 */ /* 0x000fe200078e00ff */
[----:B------:R-:W-:Y:S01]  /*23e0*/  LOP3.LUT P1, RZ, R45, 0x4, RZ, 0xc0, !PT ;  /* 0x000000042dff7812 */ /* 0x000fe2000782c0ff */
[----:B------:R-:W-:Y:S01]  /*23f0*/  IMAD R79, R40, 0x200, R33 ;  /* 0x00000200284f7824 */ /* 0x000fe200078e0221 */
[----:B------:R-:W-:-:S02]  /*2400*/  LOP3.LUT R33, R71, 0x38, R36, 0xf8, !PT ;  /* 0x0000003847217812 */ /* 0x000fc400078ef824 */
[----:B------:R-:W-:Y:S01]  /*2410*/  SHF.R.U32.HI R42, RZ, 0x3, R42 ;  /* 0x00000003ff2a7819 */ /* 0x000fe2000001162a */
[----:B------:R-:W-:Y:S01]  /*2420*/  IMAD R37, R9, 0x60, RZ ;  /* 0x0000006009257824 */ /* 0x000fe200078e02ff */
[C---:B------:R-:W-:Y:S01]  /*2430*/  SHF.L.U64.HI R67, R8.reuse, 0x6, R9 ;  /* 0x0000000608437819 */ /* 0x040fe20000010209 */
[----:B------:R-:W-:Y:S01]  /*2440*/  IMAD.SHL.U32 R68, R8, 0x40, RZ ;  /* 0x0000004008447824 */ /* 0x000fe200078e00ff */
[----:B------:R-:W-:Y:S01]  /*2450*/  SHF.L.U64.HI R69, R14, 0x6, R15 ;  /* 0x000000060e457819 */ /* 0x000fe2000001020f */
[----:B------:R-:W-:Y:S01]  /*2460*/  IMAD R81, R15, 0x60, RZ ;  /* 0x000000600f517824 */ /* 0x000fe200078e02ff */
[----:B------:R-:W-:Y:S01]  /*2470*/  SHF.L.U64.HI R72, R58, 0x6, R59 ;  /* 0x000000063a487819 */ /* 0x000fe2000001023b */
[----:B------:R-:W-:Y:S01]  /*2480*/  IMAD.SHL.U32 R70, R14, 0x40, RZ ;  /* 0x000000400e467824 */ /* 0x000fe200078e00ff */
[----:B------:R-:W-:Y:S01]  /*2490*/  SEL R77, R77, 0xffffffe0, !P1 ;  /* 0xffffffe04d4d7807 */ /* 0x000fe20004800000 */
[----:B------:R-:W-:Y:S01]  /*24a0*/  IMAD R87, R30, R59, R38 ;  /* 0x0000003b1e577224 */ /* 0x000fe200078e0226 */
[----:B------:R-:W-:Y:S01]  /*24b0*/  LOP3.LUT R33, R33, R74, RZ, 0x3c, !PT ;  /* 0x0000004a21217212 */ /* 0x000fe200078e3cff */
[----:B------:R-:W-:Y:S01]  /*24c0*/  IMAD R35, R59, 0x60, RZ ;  /* 0x000000603b237824 */ /* 0x000fe200078e02ff */
[----:B------:R-:W-:Y:S01]  /*24d0*/  LOP3.LUT R32, R32, R42, RZ, 0x3c, !PT ;  /* 0x0000002a20207212 */ /* 0x000fe200078e3cff */
[----:B------:R-:W-:Y:S01]  /*24e0*/  IMAD.SHL.U32 R73, R58, 0x40, RZ ;  /* 0x000000403a497824 */ /* 0x000fe200078e00ff */
[----:B------:R-:W-:Y:S01]  /*24f0*/  SEL R94, RZ, 0xffffff80, P3 ;  /* 0xffffff80ff5e7807 */ /* 0x000fe20001800000 */
[----:B------:R-:W-:Y:S01]  /*2500*/  IMAD.WIDE.U32 R20, R30, R58, R20 ;  /* 0x0000003a1e147225 */ /* 0x000fe200078e0014 */
[----:B------:R-:W-:-:S03]  /*2510*/  LOP3.LUT R89, R36, 0xfffffff8, RZ, 0xc0, !PT ;  /* 0xfffffff824597812 */ /* 0x000fc600078ec0ff */
[----:B------:R-:W-:Y:S02]  /*2520*/  VIADD R45, R22, 0x40 ;  /* 0x00000040162d7836 */ /* 0x000fe40000000000 */
[----:B------:R-:W-:Y:S01]  /*2530*/  IMAD.WIDE.U32 R8, R8, 0x60, RZ ;  /* 0x0000006008087825 */ /* 0x000fe200078e00ff */
[----:B------:R-:W-:-:S03]  /*2540*/  LOP3.LUT R94, R95, 0x80, R94, 0xc8, !PT ;  /* 0x000000805f5e7812 */ /* 0x000fc600078ec85e */
[----:B------:R-:W-:-:S04]  /*2550*/  IMAD.WIDE.U32 R14, R14, 0x60, RZ ;  /* 0x000000600e0e7825 */ /* 0x000fc800078e00ff */
[----:B------:R-:W-:Y:S01]  /*2560*/  IMAD.WIDE.U32 R58, R58, 0x60, RZ ;  /* 0x000000603a3a7825 */ /* 0x000fe200078e00ff */
[----:B------:R-:W-:Y:S02]  /*2570*/  SHF.R.S32.HI R75, RZ, 0x1f, R45 ;  /* 0x0000001fff4b7819 */ /* 0x000fe4000001142d */
[----:B------:R-:W-:Y:S01]  /*2580*/  SHF.R.S32.HI R88, RZ, 0x3, R36 ;  /* 0x00000003ff587819 */ /* 0x000fe20000011424 */
[----:B------:R-:W-:Y:S01]  /*2590*/  IMAD.IADD R84, R11, 0x1, R85 ;  /* 0x000000010b547824 */ /* 0x000fe200078e0255 */
[----:B------:R-:W-:Y:S01]  /*25a0*/  SHF.R.S32.HI R90, RZ, 0x1f, R89 ;  /* 0x0000001fff5a7819 */ /* 0x000fe20000011459 */
[----:B------:R-:W-:Y:S01]  /*25b0*/  IMAD.IADD R86, R21, 0x1, R87 ;  /* 0x0000000115567824 */ /* 0x000fe200078e0257 */
[----:B------:R-:W-:Y:S01]  /*25c0*/  ISETP.GE.AND P1, PT, R16, UR4, PT ;  /* 0x0000000410007c0c */ /* 0x000fe2000bf26270 */
[----:B------:R-:W-:Y:S01]  /*25d0*/  IMAD.SHL.U32 R78, R41, 0x2, RZ ;  /* 0x00000002294e7824 */ /* 0x000fe200078e00ff */
[----:B------:R-:W-:Y:S01]  /*25e0*/  ISETP.GE.AND P2, PT, R62, UR4, PT ;  /* 0x000000043e007c0c */ /* 0x000fe2000bf46270 */
[----:B------:R-:W-:Y:S01]  /*25f0*/  IMAD.IADD R80, R9, 0x1, R37 ;  /* 0x0000000109507824 */ /* 0x000fe200078e0225 */
[----:B------:R-:W-:Y:S01]  /*2600*/  LOP3.LUT R95, R95, 0x40, RZ, 0xc0, !PT ;  /* 0x000000405f5f7812 */ /* 0x000fe200078ec0ff */
[----:B------:R-:W-:-:S02]  /*2610*/  IMAD.IADD R81, R15, 0x1, R81 ;  /* 0x000000010f517824 */ /* 0x000fc400078e0251 */
[----:B------:R-:W-:Y:S02]  /*2620*/  IMAD.IADD R82, R59, 0x1, R35 ;  /* 0x000000013b527824 */ /* 0x000fe400078e0223 */
[----:B------:R-:W-:Y:S02]  /*2630*/  IMAD.IADD R83, R77, 0x1, R79 ;  /* 0x000000014d537824 */ /* 0x000fe400078e024f */
[----:B------:R-:W-:Y:S02]  /*2640*/  IMAD.IADD R85, R85, 0x1, R13 ;  /* 0x0000000155557824 */ /* 0x000fe400078e020d */
[----:B------:R-:W-:Y:S02]  /*2650*/  IMAD.IADD R87, R87, 0x1, R57 ;  /* 0x0000000157577824 */ /* 0x000fe400078e0239 */
[----:B------:R-:W-:Y:S02]  /*2660*/  IMAD R91, R40, 0x200, R33 ;  /* 0x00000200285b7824 */ /* 0x000fe400078e0221 */
[----:B------:R-:W-:Y:S01]  /*2670*/  IMAD.IADD R93, R7, 0x1, R93 ;  /* 0x00000001075d7824 */ /* 0x000fe200078e025d */
[----:B------:R-:W-:Y:S01]  /*2680*/  @!P6 BAR.SYNC.DEFER_BLOCKING 0x9, 0x100 ;  /* 0x024400000000eb1d */ /* 0x000fe20000010000 */
[----:B---3--:R-:W-:-:S07]  /*2690*/  IMAD.IADD R92, R34, 0x1, R32 ;  /* 0x00000001225c7824 */ /* 0x008fce00078e0220 */
.L_x_5632:
        /* <DEDUP_REMOVED lines=26> */
[----:B---3--:R-:W-:Y:S05]  /*2840*/  @!P3 BRA `(.L_x_5586) ;  /* 0x0000002800c4b947 */ /* 0x008fea0003800000 */
        /* <DEDUP_REMOVED lines=41> */
.L_x_5589:
[----:B------:R-:W-:Y:S05]  /*2ae0*/  BSYNC B1 ;  /* 0x0000000000017941 */ /* 0x000fea0003800000 */
.L_x_5588:
[----:B0-----:R-:W-:Y:S01]  /*2af0*/  VIADD R36, R22, 0x40 ;  /* 0x0000004016247836 */ /* 0x001fe20000000000 */
[----:B------:R-:W-:Y:S01]  /*2b00*/  BSSY B1, `(.L_x_5590) ;  /* 0x000001c000017945 */ /* 0x000fe20003800000 */
[----:B------:R-:W-:Y:S01]  /*2b10*/  CS2R R44, SRZ ;  /* 0x00000000002c7805 */ /* 0x000fe2000001ff00 */
[----:B-----5:R-:W-:Y:S01]  /*2b20*/  IMAD.MOV.U32 R98, RZ, RZ, R50 ;  /* 0x000000ffff627224 */ /* 0x020fe200078e0032 */
[----:B------:R-:W-:Y:S02]  /*2b30*/  CS2R R46, SRZ ;  /* 0x00000000002e7805 */ /* 0x000fe4000001ff00 */
[----:B------:R-:W-:Y:S02]  /*2b40*/  ISETP.GE.AND P5, PT, R36, R106, PT ;  /* 0x0000006a2400720c */ /* 0x000fe40003fa6270 */
[----:B------:R-:W-:Y:S01]  /*2b50*/  CS2R R36, SRZ ;  /* 0x0000000000247805 */ /* 0x000fe2000001ff00 */
[----:B------:R-:W-:-:S10]  /*2b60*/  IMAD.MOV.U32 R99, RZ, RZ, R51 ;  /* 0x000000ffff637224 */ /* 0x000fd400078e0033 */
        /* <DEDUP_REMOVED lines=21> */
.L_x_5591:
[----:B------:R-:W-:Y:S05]  /*2cc0*/  BSYNC B1 ;  /* 0x0000000000017941 */ /* 0x000fea0003800000 */
.L_x_5590:
        /* <DEDUP_REMOVED lines=33> */
.L_x_5592:
[----:B------:R-:W-:Y:S01]  /*2ee0*/  IMAD R96, R18, 0x8, R19 ;  /* 0x0000000812607824 */ /* 0x000fe200078e0213 */
[----:B------:R-:W-:Y:S01]  /*2ef0*/  SHF.L.U32 R107, R202, 0x1f, RZ ;  /* 0x0000001fca6b7819 */ /* 0x000fe200000006ff */
[----:B------:R-:W-:Y:S03]  /*2f00*/  BSSY B1, `(.L_x_5593) ;  /* 0x0000003000017945 */ /* 0x000fe60003800000 */
[----:B------:R-:W0:Y:S02]  /*2f10*/  SYNCS.PHASECHK.TRANS64.TRYWAIT P6, [R96+URZ+0x32490], R107 ;  /* 0x0324906b600075a7 */ /* 0x000e2400080c017f */
[----:B0-----:R-:W-:Y:S05]  /*2f20*/  @!P6 BRA `(.L_x_5594) ;  /* 0x000001ac00b4e947 */ /* 0x001fea0003800000 */
.L_x_5892:
[----:B------:R-:W-:Y:S05]  /*2f30*/  BSYNC B1 ;  /* 0x0000000000017941 */ /* 0x000fea0003800000 */
.L_x_5593:
        /* <DEDUP_REMOVED lines=54> */
.L_x_5600:
[----:B------:R-:W-:Y:S05]  /*32a0*/  BSYNC B3 ;  /* 0x0000000000037941 */ /* 0x000fea0003800000 */
.L_x_5599:
[----:B--2---:R1:W-:Y:S02]  /*32b0*/  STG.E.128 desc[UR40][R42.64], R32 ;  /* 0x000000202a007986 */ /* 0x0043e4000c101d28 */
.L_x_5598:
[----:B------:R-:W-:Y:S05]  /*32c0*/  BSYNC B2 ;  /* 0x0000000000027941 */ /* 0x000fea0003800000 */
.L_x_5597:
        /* <DEDUP_REMOVED lines=51> */
.L_x_5602:
[----:B------:R-:W-:Y:S05]  /*3600*/  BSYNC B2 ;  /* 0x0000000000027941 */ /* 0x000fea0003800000 */
.L_x_5601:
[----:B--2---:R2:W-:Y:S02]  /*3610*/  STG.E.128 desc[UR40][R42.64+0x40], R32 ;  /* 0x000040202a007986 */ /* 0x0045e4000c101d28 */
.L_x_5596:
[----:B------:R-:W-:Y:S05]  /*3620*/  BSYNC B1 ;  /* 0x0000000000017941 */ /* 0x000fea0003800000 */
.L_x_5595:
        /* <DEDUP_REMOVED lines=53> */
.L_x_5607:
[----:B------:R-:W-:Y:S05]  /*3980*/  BSYNC B2 ;  /* 0x0000000000027941 */ /* 0x000fea0003800000 */
.L_x_5606:
[----:B--2---:R3:W-:Y:S02]  /*3990*/  STG.E.128 desc[UR40][R40.64], R32 ;  /* 0x0000002028007986 */ /* 0x0047e4000c101d28 */
.L_x_5605:
[----:B------:R-:W-:Y:S05]  /*39a0*/  BSYNC B1 ;  /* 0x0000000000017941 */ /* 0x000fea0003800000 */
.L_x_5604:
        /* <DEDUP_REMOVED lines=51> */
.L_x_5609:
[----:B------:R-:W-:Y:S05]  /*3ce0*/  BSYNC B1 ;  /* 0x0000000000017941 */ /* 0x000fea0003800000 */
.L_x_5608:
[----:B--2---:R1:W-:Y:S01]  /*3cf0*/  STG.E.128 desc[UR40][R40.64+0x40], R32 ;  /* 0x0000402028007986 */ /* 0x0043e2000c101d28 */
[----:B------:R-:W-:Y:S05]  /*3d00*/  BRA `(.L_x_5603) ;  /* 0x0000001400fc7947 */ /* 0x000fea0003800000 */
.L_x_5587:
[----:B------:R-:W-:Y:S01]  /*3d10*/  VIADD R36, R22, 0x40 ;  /* 0x0000004016247836 */ /* 0x000fe20000000000 */
[----:B------:R-:W-:-:S04]  /*3d20*/  CS2R R38, SRZ ;  /* 0x0000000000267805 */ /* 0x000fc8000001ff00 */
[----:B------:R-:W-:Y:S02]  /*3d30*/  ISETP.GE.AND P3, PT, R36, R106, PT ;  /* 0x0000006a2400720c */ /* 0x000fe40003f66270 */
        /* <DEDUP_REMOVED lines=40> */
[----:B---3--:R-:W-:Y:S01]  /*3fc0*/  IMAD.MOV.U32 R53, RZ, RZ, R35 ;  /* 0x000000ffff357224 */ /* 0x008fe200078e0023 */
[----:B------:R-:W-:Y:S02]  /*3fd0*/  PRMT R116, R116, 0x5410, R50 ;  /* 0x0000541074747816 */ /* 0x000fe40000000032 */
[----:B------:R-:W-:Y:S02]  /*3fe0*/  PRMT R132, R48, 0x7610, R132 ;  /* 0x0000761030847816 */ /* 0x000fe40000000084 */
[----:B------:R-:W-:Y:S02]  /*3ff0*/  PRMT R133, R49, 0x7610, R133 ;  /* 0x0000761031857816 */ /* 0x000fe40000000085 */
[----:B------:R-:W-:Y:S01]  /*4000*/  PRMT R117, R117, 0x5410, R51 ;  /* 0x0000541075757816 */ /* 0x000fe20000000033 */
[----:B----4-:R-:W-:Y:S01]  /*4010*/  IMAD.MOV.U32 R48, RZ, RZ, R42 ;  /* 0x000000ffff307224 */ /* 0x010fe200078e002a */
[----:B------:R-:W-:Y:S01]  /*4020*/  PRMT R114, R114, 0x5410, R53 ;  /* 0x0000541072727816 */ /* 0x000fe20000000035 */
[----:B------:R-:W-:-:S02]  /*4030*/  IMAD.MOV.U32 R49, RZ, RZ, R43 ;  /* 0x000000ffff317224 */ /* 0x000fc400078e002b */
[----:B------:R-:W-:Y:S02]  /*4040*/  IMAD.MOV.U32 R50, RZ, RZ, R40 ;  /* 0x000000ffff327224 */ /* 0x000fe400078e0028 */
[----:B------:R-:W-:Y:S02]  /*4050*/  IMAD.MOV.U32 R51, RZ, RZ, R41 ;  /* 0x000000ffff337224 */ /* 0x000fe400078e0029 */
        /* <DEDUP_REMOVED lines=10> */
[----:B------:R-:W-:-:S02]  /*4100*/  IMAD.MOV.U32 R50, RZ, RZ, R44 ;  /* 0x000000ffff327224 */ /* 0x000fc400078e002c */
[----:B------:R-:W-:Y:S01]  /*4110*/  IMAD.MOV.U32 R51, RZ, RZ, R45 ;  /* 0x000000ffff337224 */ /* 0x000fe200078e002d */
[----:B------:R-:W-:Y:S02]  /*4120*/  PRMT R124, R52, 0x7610, R124 ;  /* 0x00007610347c7816 */ /* 0x000fe4000000007c */
[----:B------:R-:W-:Y:S02]  /*4130*/  PRMT R129, R55, 0x7610, R129 ;  /* 0x0000761037817816 */ /* 0x000fe40000000081 */
[----:B------:R-:W-:Y:S02]  /*4140*/  PRMT R115, R48, 0x7610, R115 ;  /* 0x0000761030737816 */ /* 0x000fe40000000073 */
[----:B------:R-:W-:Y:S02]  /*4150*/  PRMT R116, R49, 0x7610, R116 ;  /* 0x0000761031747816 */ /* 0x000fe40000000074 */
[----:B------:R-:W-:Y:S02]  /*4160*/  PRMT R121, R50, 0x7610, R121 ;  /* 0x0000761032797816 */ /* 0x000fe40000000079 */
[----:B------:R-:W-:Y:S01]  /*4170*/  PRMT R117, R51, 0x7610, R117 ;  /* 0x0000761033757816 */ /* 0x000fe20000000075 */
[----:B------:R-:W-:Y:S06]  /*4180*/  @!P3 BRA `(.L_x_5610) ;  /* 0x000000000004b947 */ /* 0x000fec0003800000 */
[----:B------:R-:W-:Y:S01]  /*4190*/  BPT.TRAP 0x1 ;  /* 0x000000040000795c */ /* 0x000fe20000300000 */
.L_x_5610:
        /* <DEDUP_REMOVED lines=9> */
.L_x_5893:
[----:B------:R-:W-:Y:S05]  /*4230*/  BSYNC B1 ;  /* 0x0000000000017941 */ /* 0x000fea0003800000 */
.L_x_5611:
[----:B------:R-:W-:Y:S01]  /*4240*/  ISETP.GE.OR P5, PT, R22, R106, P1 ;  /* 0x0000006a1600720c */ /* 0x000fe20000fa6670 */
[----:B------:R-:W-:-:S12]  /*4250*/  BSSY B1, `(.L_x_5613) ;  /* 0x0000086000017945 */ /* 0x000fd80003800000 */
[----:B------:R-:W-:Y:S05]  /*4260*/  @P5 BRA `(.L_x_5614) ;  /* 0x0000000800105947 */ /* 0x000fea0003800000 */
[----:B------:R-:W1:Y:S01]  /*4270*/  S2R R50, SR_TID.X ;  /* 0x0000000000327919 */ /* 0x000e620000002100 */
[----:B------:R-:W-:Y:S01]  /*4280*/  SHF.R.S32.HI R48, RZ, 0x1f, R22 ;  /* 0x0000001fff307819 */ /* 0x000fe20000011416 */
[-C--:B--2---:R-:W-:Y:S01]  /*4290*/  IMAD.WIDE.U32 R104, R22, R102.reuse, R100 ;  /* 0x0000006616687225 */ /* 0x084fe200078e0064 */
[----:B------:R-:W-:Y:S03]  /*42a0*/  BSSY B2, `(.L_x_5615) ;  /* 0x0000074000027945 */ /* 0x000fe60003800000 */
[----:B------:R-:W-:Y:S01]  /*42b0*/  IMAD R48, R48, R102, RZ ;  /* 0x0000006630307224 */ /* 0x000fe200078e02ff */
[----:B------:R-:W-:-:S03]  /*42c0*/  IADD3 R108, P5, P6, R4, R104, R89 ;  /* 0x00000068046c7210 */ /* 0x000fc60007ebe059 */
[----:B------:R-:W-:Y:S01]  /*42d0*/  IMAD R49, R22, R103, R48 ;  /* 0x0000006716317224 */ /* 0x000fe200078e0230 */
[----:B------:R-:W-:-:S03]  /*42e0*/  SEL R48, R78, R111, !P0 ;  /* 0x0000006f4e307207 */ /* 0x000fc60004000000 */
[----:B------:R-:W-:Y:S01]  /*42f0*/  IMAD.IADD R112, R49, 0x1, R105 ;  /* 0x0000000131707824 */ /* 0x000fe200078e0269 */
[----:B------:R-:W-:-:S04]  /*4300*/  SHF.R.S32.HI R49, RZ, 0x1f, R48 ;  /* 0x0000001fff317819 */ /* 0x000fc80000011430 */
[----:B------:R-:W-:Y:S01]  /*4310*/  LEA.HI R49, R49, R48, RZ, 0x4 ;  /* 0x0000003031317211 */ /* 0x000fe200078f20ff */
[----:B------:R-:W-:Y:S01]  /*4320*/  IMAD R48, R18, 0x1800, R91 ;  /* 0x0000180012307824 */ /* 0x000fe200078e025b */
[----:B------:R-:W-:Y:S02]  /*4330*/  IADD3.X R110, R3, R112, R90, P5, P6 ;  /* 0x00000070036e7210 */ /* 0x000fe40002fec45a */
[----:B------:R-:W-:Y:S01]  /*4340*/  LEA.HI.SX32 R49, R49, R88, 0x1c ;  /* 0x0000005831317211 */ /* 0x000fe200078fe2ff */
[----:B------:R-:W-:-:S04]  /*4350*/  IMAD R48, R48, 0x2, R19 ;  /* 0x0000000230307824 */ /* 0x000fc800078e0213 */
[----:B------:R-:W-:Y:S02]  /*4360*/  IMAD.SHL.U32 R113, R49, 0x8, RZ ;  /* 0x0000000831717824 */ /* 0x000fe400078e00ff */
[----:B-1----:R-:W-:-:S03]  /*4370*/  VIADD R51, R50, 0xffffff80 ;  /* 0xffffff8032337836 */ /* 0x002fc60000000000 */
[----:B------:R-:W-:Y:S02]  /*4380*/  LOP3.LUT R49, R71, 0x38, R113, 0xf8, !PT ;  /* 0x0000003847317812 */ /* 0x000fe400078ef871 */
[----:B------:R-:W-:Y:S02]  /*4390*/  SHF.R.S32.HI R50, RZ, 0x1f, R51 ;  /* 0x0000001fff327819 */ /* 0x000fe40000011433 */
[----:B------:R-:W-:Y:S02]  /*43a0*/  LOP3.LUT R49, R49, R74, RZ, 0x3c, !PT ;  /* 0x0000004a31317212 */ /* 0x000fe400078e3cff */
[----:B------:R-:W-:-:S04]  /*43b0*/  LEA.HI R50, R50, R51, RZ, 0x5 ;  /* 0x0000003332327211 */ /* 0x000fc800078f28ff */
[----:B------:R-:W-:-:S05]  /*43c0*/  SHF.R.S32.HI R50, RZ, 0x5, R50 ;  /* 0x00000005ff327819 */ /* 0x000fca0000011432 */
[----:B------:R-:W-:-:S04]  /*43d0*/  IMAD R49, R50, 0x200, R49 ;  /* 0x0000020032317824 */ /* 0x000fc800078e0231 */
        /* <DEDUP_REMOVED lines=96> */
.L_x_5616:
[----:B------:R-:W-:Y:S05]  /*49e0*/  BSYNC B2 ;  /* 0x0000000000027941 */ /* 0x000fea0003800000 */
.L_x_5615:
        /* <DEDUP_REMOVED lines=12> */
.L_x_5614:
[----:B------:R-:W-:Y:S05]  /*4ab0*/  BSYNC B1 ;  /* 0x0000000000017941 */ /* 0x000fea0003800000 */
.L_x_5613:
[----:B-1----:R-:W-:Y:S02]  /*4ac0*/  VIADD R33, R22, 0x40 ;  /* 0x0000004016217836 */ /* 0x002fe40000000000 */
[-C--:B--2---:R-:W-:Y:S02]  /*4ad0*/  IMAD R32, R75, R102.reuse, RZ ;  /* 0x000000664b207224 */ /* 0x084fe400078e02ff */
[C---:B------:R-:W-:Y:S01]  /*4ae0*/  IMAD.WIDE.U32 R100, R33.reuse, R102, R100 ;  /* 0x0000006621647225 */ /* 0x040fe200078e0064 */
[----:B------:R-:W-:-:S03]  /*4af0*/  ISETP.GE.OR P5, PT, R33, R106, P1 ;  /* 0x0000006a2100720c */ /* 0x000fc60000fa6670 */
[----:B------:R-:W-:-:S10]  /*4b00*/  IMAD R103, R33, R103, R32 ;  /* 0x0000006721677224 */ /* 0x000fd400078e0220 */
[----:B------:R-:W-:Y:S05]  /*4b10*/  @P5 BRA `(.L_x_5603) ;  /* 0x0000000800785947 */ /* 0x000fea0003800000 */
[----:B------:R-:W2:Y:S01]  /*4b20*/  LDL R34, [R1+0x3c] ;  /* 0x00003c0001227983 */ /* 0x000ea20000100800 */
[----:B------:R-:W-:Y:S01]  /*4b30*/  IMAD.IADD R50, R101, 0x1, R103 ;  /* 0x0000000165327824 */ /* 0x000fe200078e0267 */
[----:B------:R-:W-:Y:S01]  /*4b40*/  IADD3 R32, P5, P6, R4, R100, R89 ;  /* 0x0000006404207210 */ /* 0x000fe20007ebe059 */
[----:B------:R-:W-:Y:S01]  /*4b50*/  VIADD R35, R22, 0x40 ;  /* 0x0000004016237836 */ /* 0x000fe20000000000 */
[----:B------:R-:W-:Y:S01]  /*4b60*/  SEL R111, R78, R111, !P0 ;  /* 0x0000006f4e6f7207 */ /* 0x000fe20004000000 */
[----:B------:R-:W-:Y:S01]  /*4b70*/  VIADD R36, R22, 0x40 ;  /* 0x0000004016247836 */ /* 0x000fe20000000000 */
[----:B------:R-:W-:Y:S01]  /*4b80*/  IADD3.X R33, R3, R50, R90, P5, P6 ;  /* 0x0000003203217210 */ /* 0x000fe20002fec45a */
[----:B------:R-:W-:Y:S01]  /*4b90*/  IMAD.SHL.U32 R35, R35, 0x40, RZ ;  /* 0x0000004023237824 */ /* 0x000fe200078e00ff */
[----:B------:R-:W-:Y:S01]  /*4ba0*/  LEA R48, P5, R32, R98, 0x1 ;  /* 0x0000006220307211 */ /* 0x000fe200078a08ff */
[----:B------:R-:W-:Y:S01]  /*4bb0*/  IMAD.SHL.U32 R36, R36, 0x40, RZ ;  /* 0x0000004024247824 */ /* 0x000fe200078e00ff */
[----:B------:R-:W-:Y:S02]  /*4bc0*/  BSSY B1, `(.L_x_5617) ;  /* 0x000006f000017945 */ /* 0x000fe40003800000 */
[----:B------:R-:W-:-:S02]  /*4bd0*/  LEA.HI.X R49, R32, R99, R33, 0x1, P5 ;  /* 0x0000006320317211 */ /* 0x000fc400028f0c21 */
[----:B------:R-:W-:Y:S02]  /*4be0*/  SHF.R.S32.HI R32, RZ, 0x1f, R111 ;  /* 0x0000001fff207819 */ /* 0x000fe4000001146f */
[----:B------:R-:W-:Y:S02]  /*4bf0*/  LOP3.LUT R35, R35, 0x1c0, RZ, 0xc0, !PT ;  /* 0x000001c023237812 */ /* 0x000fe400078ec0ff */
[----:B------:R-:W-:Y:S02]  /*4c00*/  LEA.HI R111, R32, R111, RZ, 0x4 ;  /* 0x0000006f206f7211 */ /* 0x000fe400078f20ff */
[----:B------:R-:W-:Y:S02]  /*4c10*/  LOP3.LUT R36, R36, 0x1c0, RZ, 0xc0, !PT ;  /* 0x000001c024247812 */ /* 0x000fe400078ec0ff */
[----:B------:R-:W-:Y:S02]  /*4c20*/  LEA.HI.SX32 R51, R111, R88, 0x1c ;  /* 0x000000586f337211 */ /* 0x000fe400078fe2ff */
[----:B------:R-:W-:-:S03]  /*4c30*/  SHF.R.U32.HI R35, RZ, 0x3, R35 ;  /* 0x00000003ff237819 */ /* 0x000fc60000011623 */
[----:B------:R-:W-:-:S05]  /*4c40*/  IMAD.SHL.U32 R51, R51, 0x8, RZ ;  /* 0x0000000833337824 */ /* 0x000fca00078e00ff */
[----:B------:R-:W-:-:S04]  /*4c50*/  LOP3.LUT R32, R36, 0x38, R51, 0xf8, !PT ;  /* 0x0000003824207812 */ /* 0x000fc800078ef833 */
[----:B------:R-:W-:-:S05]  /*4c60*/  LOP3.LUT R32, R32, R35, RZ, 0x3c, !PT ;  /* 0x0000002320207212 */ /* 0x000fca00078e3cff */
[----:B--2---:R-:W-:Y:S02]  /*4c70*/  IMAD.IADD R33, R34, 0x1, R32 ;  /* 0x0000000122217824 */ /* 0x004fe400078e0220 */
        /* <DEDUP_REMOVED lines=8> */
[--C-:B------:R-:W-:Y:S02]  /*4d00*/  SHF.R.U32.HI R55, RZ, 0x10, R41.reuse ;  /* 0x00000010ff377819 */ /* 0x100fe40000011629 */
[----:B------:R-:W-:Y:S02]  /*4d10*/  PRMT R117, R117, 0x5410, R54 ;  /* 0x0000541075757816 */ /* 0x000fe40000000036 */
[----:B------:R-:W-:Y:S01]  /*4d20*/  SHF.R.U64 R103, R40, 0x10, R41 ;  /* 0x0000001028677819 */ /* 0x000fe20000001229 */
[----:B-1----:R-:W-:Y:S01]  /*4d30*/  IMAD.U32 R40, R33, 0x10000, RZ ;  /* 0x0001000021287824 */ /* 0x002fe200078e00ff */
[----:B------:R-:W-:Y:S02]  /*4d40*/  SHF.R.U32.HI R53, RZ, 0x10, R43 ;  /* 0x00000010ff357819 */ /* 0x000fe4000001162b */
[----:B------:R-:W-:Y:S01]  /*4d50*/  SHF.R.U64 R102, R44, 0x10, R45 ;  /* 0x000000102c667819 */ /* 0x000fe2000000122d */
[----:B--2---:R-:W-:Y:S01]  /*4d60*/  IMAD.U32 R44, R37, 0x10000, RZ ;  /* 0x00010000252c7824 */ /* 0x004fe200078e00ff */
[----:B------:R-:W-:Y:S01]  /*4d70*/  PRMT R120, R120, 0x5410, R55 ;  /* 0x0000541078787816 */ /* 0x000fe20000000037 */
[----:B------:R-:W-:Y:S01]  /*4d80*/  IMAD.U32 R55, R117, 0x10000, RZ ;  /* 0x0001000075377824 */ /* 0x000fe200078e00ff */
[----:B------:R-:W-:-:S02]  /*4d90*/  SHF.R.U32.HI R105, RZ, 0x10, R47 ;  /* 0x00000010ff697819 */ /* 0x000fc4000001162f */
[----:B------:R-:W-:Y:S01]  /*4da0*/  PRMT R118, R118, 0x5410, R103 ;  /* 0x0000541076767816 */ /* 0x000fe20000000067 */
[----:B------:R-:W-:Y:S01]  /*4db0*/  FMUL.FTZ R103, R44, R55 ;  /* 0x000000372c677220 */ /* 0x000fe20000410000 */
[----:B------:R-:W-:Y:S01]  /*4dc0*/  PRMT R114, R114, 0x5410, R53 ;  /* 0x0000541072727816 */ /* 0x000fe20000000035 */
[----:B------:R-:W-:Y:S01]  /*4dd0*/  IMAD.U32 R53, R120, 0x10000, RZ ;  /* 0x0001000078357824 */ /* 0x000fe200078e00ff */
[----:B------:R-:W-:Y:S01]  /*4de0*/  SHF.R.U64 R52, R46, 0x10, R47 ;  /* 0x000000102e347819 */ /* 0x000fe2000000122f */
[----:B------:R-:W-:Y:S01]  /*4df0*/  IMAD.U32 R46, R39, 0x10000, RZ ;  /* 0x00010000272e7824 */ /* 0x000fe200078e00ff */
        /* <DEDUP_REMOVED lines=9> */
[----:B------:R-:W-:Y:S01]  /*4e90*/  FFMA.FTZ R105, R40, R55, R105 ;  /* 0x0000003728697223 */ /* 0x000fe20000010069 */
[----:B------:R-:W-:Y:S01]  /*4ea0*/  SHF.R.U64 R104, R42, 0x10, R43 ;  /* 0x000000102a687819 */ /* 0x000fe2000000122b */
[----:B------:R-:W-:Y:S01]  /*4eb0*/  IMAD.U32 R42, R36, 0x10000, RZ ;  /* 0x00010000242a7824 */ /* 0x000fe200078e00ff */
[----:B------:R-:W-:Y:S01]  /*4ec0*/  LOP3.LUT R41, R33, 0xffff0000, RZ, 0xc0, !PT ;  /* 0xffff000021297812 */ /* 0x000fe200078ec0ff */
[----:B------:R-:W-:Y:S01]  /*4ed0*/  FMUL.FTZ R55, R46, R103 ;  /* 0x000000672e377220 */ /* 0x000fe20000410000 */
[----:B------:R-:W-:Y:S01]  /*4ee0*/  LOP3.LUT R43, R36, 0xffff0000, RZ, 0xc0, !PT ;  /* 0xffff0000242b7812 */ /* 0x000fe200078ec0ff */
[----:B------:R-:W-:Y:S01]  /*4ef0*/  IMAD.U32 R36, R35, 0x10000, RZ ;  /* 0x0001000023247824 */ /* 0x000fe200078e00ff */
[----:B------:R-:W-:Y:S01]  /*4f00*/  LOP3.LUT R47, R39, 0xffff0000, RZ, 0xc0, !PT ;  /* 0xffff0000272f7812 */ /* 0x000fe200078ec0ff */
[----:B------:R-:W-:Y:S01]  /*4f10*/  FMUL.FTZ R44, R45, R52 ;  /* 0x000000342d2c7220 */ /* 0x000fe20000410000 */
[----:B------:R-:W-:Y:S01]  /*4f20*/  LOP3.LUT R116, R116, 0xffff0000, RZ, 0xc0, !PT ;  /* 0xffff000074747812 */ /* 0x000fe200078ec0ff */
[-C--:B------:R-:W-:Y:S01]  /*4f30*/  FMUL.FTZ R46, R46, R53.reuse ;  /* 0x000000352e2e7220 */ /* 0x080fe20000410000 */
[----:B------:R-:W-:Y:S01]  /*4f40*/  PRMT R121, R121, 0x5410, R102 ;  /* 0x0000541079797816 */ /* 0x000fe20000000066 */
[-C--:B------:R-:W-:Y:S01]  /*4f50*/  FMUL.FTZ R40, R45, R120.reuse ;  /* 0x000000782d287220 */ /* 0x080fe20000410000 */
[----:B------:R-:W-:Y:S01]  /*4f60*/  LOP3.LUT R114, R114, 0xffff0000, RZ, 0xc0, !PT ;  /* 0xffff000072727812 */ /* 0x000fe200078ec0ff */
[----:B------:R-:W-:Y:S01]  /*4f70*/  FFMA.FTZ R45, R41, R120, -R44 ;  /* 0x00000078292d7223 */ /* 0x000fe2000001082c */
[----:B------:R-:W-:Y:S01]  /*4f80*/  LOP3.LUT R37, R35, 0xffff0000, RZ, 0xc0, !PT ;  /* 0xffff000023257812 */ /* 0x000fe200078ec0ff */
[C---:B------:R-:W-:Y:S01]  /*4f90*/  FFMA.FTZ R55, R36.reuse, R53, -R55 ;  /* 0x0000003524377223 */ /* 0x040fe20000010837 */
        /* <DEDUP_REMOVED lines=49> */
.L_x_5618:
[----:B------:R-:W-:Y:S05]  /*52b0*/  BSYNC B1 ;  /* 0x0000000000017941 */ /* 0x000fea0003800000 */
.L_x_5617:
        /* <DEDUP_REMOVED lines=10> */
.L_x_5586:
[----:B------:R-:W-:-:S13]  /*5360*/  ISETP.NE.AND P3, PT, R216, 0x3, PT ;  /* 0x00000003d800780c */ /* 0x000fda0003f65270 */
[----:B------:R-:W-:Y:S05]  /*5370*/  @!P3 BRA `(.L_x_5619) ;  /* 0x000000000004b947 */ /* 0x000fea0003800000 */
[----:B------:R-:W-:Y:S01]  /*5380*/  BPT.TRAP 0x1 ;  /* 0x000000040000795c */ /* 0x000fe20000300000 */
.L_x_5619:
[----:B------:R-:W-:Y:S01]  /*5390*/  IMAD R96, R18, 0x8, R19 ;  /* 0x0000000812607824 */ /* 0x000fe200078e0213 */
[----:B------:R-:W-:Y:S01]  /*53a0*/  SHF.L.U32 R107, R202, 0x1f, RZ ;  /* 0x0000001fca6b7819 */ /* 0x000fe200000006ff */
[----:B------:R-:W-:Y:S01]  /*53b0*/  IMAD R106, R27, -0x60, R24 ;  /* 0xffffffa01b6a7824 */ /* 0x000fe200078e0218 */
[----:B------:R-:W-:Y:S02]  /*53c0*/  BSSY B1, `(.L_x_5620) ;  /* 0x0000004000017945 */ /* 0x000fe40003800000 */
[----:B------:R-:W0:Y:S02]  /*53d0*/  SYNCS.PHASECHK.TRANS64.TRYWAIT P4, [R96+URZ+0x32490], R107 ;  /* 0x0324906b600075a7 */ /* 0x000e24000808017f */
[----:B------:R-:W-:Y:S01]  /*53e0*/  VIMNMX R106, R106, 0x60, PT ;  /* 0x000000606a6a7848 */ /* 0x000fe20003fe0100 */
[----:B0-----:R-:W-:Y:S06]  /*53f0*/  @!P4 BRA `(.L_x_5621) ;  /* 0x0000018800a8c947 */ /* 0x001fec0003800000 */
.L_x_5894:
[----:B------:R-:W-:Y:S05]  /*5400*/  BSYNC B1 ;  /* 0x0000000000017941 */ /* 0x000fea0003800000 */
.L_x_5620:
[CC--:B------:R-:W-:Y:S01]  /*5410*/  ISETP.GE.AND P5, PT, R22.reuse, R106.reuse, PT ;  /* 0x0000006a1600720c */ /* 0x0c0fe20003fa6270 */
[----:B------:R-:W-:Y:S01]  /*5420*/  VIADD R32, R22, 0x40 ;  /* 0x0000004016207836 */ /* 0x000fe20000000000 */
[----:B------:R-:W-:Y:S04]  /*5430*/  BSSY B1, `(.L_x_5622) ;  /* 0x0000007000017945 */ /* 0x000fe80003800000 */
[----:B------:R-:W-:-:S07]  /*5440*/  ISETP.GE.AND P4, PT, R32, R106, PT ;  /* 0x0000006a2000720c */ /* 0x000fce0003f86270 */
[----:B------:R-:W-:Y:S06]  /*5450*/  @P5 BRA `(.L_x_5623) ;  /* 0x0000000000105947 */ /* 0x000fec0003800000 */
[----:B------:R-:W1:Y:S04]  /*5460*/  @!P1 LDS.128 R32, [R104] ;  /* 0x0000000068209984 */ /* 0x000e680000000c00 */
[----:B------:R-:W2:Y:S04]  /*5470*/  @!P2 LDS.128 R36, [R102] ;  /* 0x000000006624a984 */ /* 0x000ea80000000c00 */
[----:B-1----:R1:W-:Y:S04]  /*5480*/  @!P1 STG.E.128 desc[UR40][R42.64], R32 ;  /* 0x000000202a009986 */ /* 0x0023e8000c101d28 */
[----:B--2---:R1:W-:Y:S02]  /*5490*/  @!P2 STG.E.128 desc[UR40][R42.64+0x40], R36 ;  /* 0x000040242a00a986 */ /* 0x0043e4000c101d28 */
.L_x_5623:
[----:B------:R-:W-:Y:S05]  /*54a0*/  BSYNC B1 ;  /* 0x0000000000017941 */ /* 0x000fea0003800000 */
.L_x_5622:
[----:B------:R-:W-:Y:S05]  /*54b0*/  @P4 BRA `(.L_x_5603) ;  /* 0x0000000000104947 */ /* 0x000fea0003800000 */
[----:B-1----:R-:W1:Y:S04]  /*54c0*/  @!P1 LDS.128 R32, [R104+0x2000] ;  /* 0x0020000068209984 */ /* 0x002e680000000c00 */
[----:B------:R-:W2:Y:S04]  /*54d0*/  @!P2 LDS.128 R36, [R102+0x2000] ;  /* 0x002000006624a984 */ /* 0x000ea80000000c00 */
[----:B-1----:R3:W-:Y:S04]  /*54e0*/  @!P1 STG.E.128 desc[UR40][R40.64], R32 ;  /* 0x0000002028009986 */ /* 0x0027e8000c101d28 */
[----:B--2---:R3:W-:Y:S02]  /*54f0*/  @!P2 STG.E.128 desc[UR40][R40.64+0x40], R36 ;  /* 0x000040242800a986 */ /* 0x0047e4000c101d28 */
.L_x_5603:
[----:B------:R-:W-:Y:S05]  /*5500*/  BSYNC B0 ;  /* 0x0000000000007941 */ /* 0x000fea0003800000 */
.L_x_5585:
        /* <DEDUP_REMOVED lines=17> */
.L_x_5625:
[----:B------:R-:W-:Y:S05]  /*5620*/  BSYNC B0 ;  /* 0x0000000000007941 */ /* 0x000fea0003800000 */
.L_x_5624:
[----:B------:R-:W2:Y:S01]  /*5630*/  SYNCS.PHASECHK.TRANS64.TRYWAIT P3, [R96+URZ+0x324b0], R107 ;  /* 0x0324b06b600075a7 */ /* 0x000ea2000806017f */
[----:B------:R-:W-:Y:S01]  /*5640*/  ULDC UR42, c[0x0][0x320] ;  /* 0x0000c800002a7ab9 */ /* 0x000fe20000000800 */
[----:B------:R-:W-:Y:S01]  /*5650*/  ULDC.64 UR38, c[0x0][0x328] ;  /* 0x0000ca0000267ab9 */ /* 0x000fe20000000a00 */
[----:B------:R-:W-:Y:S01]  /*5660*/  ULDC.64 UR36, c[0x0][0x318] ;  /* 0x0000c60000247ab9 */ /* 0x000fe20000000a00 */
[----:B------:R-:W-:Y:S01]  /*5670*/  BSSY B0, `(.L_x_5626) ;  /* 0x0000003000007945 */ /* 0x000fe20003800000 */
[----:B-1----:R-:W-:-:S03]  /*5680*/  IMAD R32, R18, 0x6000, R79 ;  /* 0x0000600012207824 */ /* 0x002fc600078e024f */
[----:B--2---:R-:W-:Y:S05]  /*5690*/  @!P3 BRA `(.L_x_5627) ;  /* 0x000001880014b947 */ /* 0x004fea0003800000 */
.L_x_5895:
[----:B------:R-:W-:Y:S05]  /*56a0*/  BSYNC B0 ;  /* 0x0000000000007941 */ /* 0x000fea0003800000 */
.L_x_5626:
        /* <DEDUP_REMOVED lines=39> */
.L_x_5629:
[----:B------:R-:W-:Y:S05]  /*5920*/  BSYNC B0 ;  /* 0x0000000000007941 */ /* 0x000fea0003800000 */
.L_x_5628:
[----:B--2---:R-:W-:Y:S01]  /*5930*/  VIADD R32, R22, 0x40 ;  /* 0x0000004016207836 */ /* 0x004fe20000000000 */
[----:B------:R-:W-:Y:S04]  /*5940*/  BSSY B0, `(.L_x_5630) ;  /* 0x0000025000007945 */ /* 0x000fe80003800000 */
[----:B------:R-:W-:-:S13]  /*5950*/  ISETP.GE.AND P3, PT, R32, R106, PT ;  /* 0x0000006a2000720c */ /* 0x000fda0003f66270 */
[----:B------:R-:W-:Y:S05]  /*5960*/  @P3 BRA `(.L_x_5631) ;  /* 0x0000000000883947 */ /* 0x000fea0003800000 */
[----:B------:R-:W-:Y:S01]  /*5970*/  IADD3 R35, P3, R36, 0x40, RZ ;  /* 0x0000004024237810 */ /* 0x000fe20007f7e0ff */
        /* <DEDUP_REMOVED lines=33> */
.L_x_5631:
[----:B------:R-:W-:Y:S05]  /*5b90*/  BSYNC B0 ;  /* 0x0000000000007941 */ /* 0x000fea0003800000 */
.L_x_5630:
[----:B------:R-:W-:Y:S01]  /*5ba0*/  @!PT LDS RZ, [RZ] ;  /* 0x00000000fffff984 */ /* 0x000fe20000000800 */
[----:B------:R-:W-:Y:S01]  /*5bb0*/  @!PT LDS RZ, [RZ] ;  /* 0x00000000fffff984 */ /* 0x000fe20000000800 */
[----:B------:R-:W-:Y:S01]  /*5bc0*/  @!PT LDS RZ, [RZ] ;  /* 0x00000000fffff984 */ /* 0x000fe20000000800 */
[----:B------:R-:W-:Y:S01]  /*5bd0*/  @!PT LDS RZ, [RZ] ;  /* 0x00000000fffff984 */ /* 0x000fe20000000800 */
[----:B------:R3:W-:Y:S06]  /*5be0*/  MEMBAR.ALL.CTA ;  /* 0x0000000000007992 */ /* 0x0007ec0000008000 */
[----:B---3--:R-:W3:Y:S02]  /*5bf0*/  FENCE.VIEW.ASYNC.S ;  /* 0x00000000000073c6 */ /* 0x008ee40000000000 */
[----:B---3--:R3:W-:Y:S01]  /*5c00*/  BAR.SYNC.DEFER_BLOCKING R76, 0x80 ;  /* 0x0002004c0000751d */ /* 0x0087e20000010000 */
[----:B------:R-:W-:Y:S01]  /*5c10*/  ISETP.NE.AND P5, PT, R97, RZ, PT ;  /* 0x000000ff6100720c */ /* 0x000fe20003fa5270 */
[----:B------:R-:W-:-:S02]  /*5c20*/  VIADD R18, R18, 0x1 ;  /* 0x0000000112127836 */ /* 0x000fc40000000000 */
[----:B01----:R-:W-:-:S03]  /*5c30*/  @!P4 VIADD R96, R96, 0x324c0 ;  /* 0x000324c06060c836 */ /* 0x003fc60000000000 */
[C---:B------:R-:W-:Y:S02]  /*5c40*/  ISETP.NE.AND P3, PT, R18.reuse, 0x2, PT ;  /* 0x000000021200780c */ /* 0x040fe40003f65270 */
[----:B------:R-:W-:Y:S02]  /*5c50*/  @!P4 PRMT R96, RZ, 0x654, R96 ;  /* 0x00000654ff60c816 */ /* 0x000fe40000000060 */
[----:B--2---:R-:W-:Y:S02]  /*5c60*/  SEL R33, RZ, 0x1, P3 ;  /* 0x00000001ff217807 */ /* 0x004fe40001800000 */
        /* <DEDUP_REMOVED lines=9> */
.L_x_5580:
[----:B------:R-:W2:Y:S01]  /*5d00*/  LDL R5, [R1+0x28] ;  /* 0x0000280001057983 */ /* 0x000ea20000100800 */
[----:B------:R-:W0:Y:S01]  /*5d10*/  LDC R0, c[0x0][0x448] ;  /* 0x00011200ff007b82 */ /* 0x000e220000000800 */
        /* <DEDUP_REMOVED lines=23> */
[----:B0-----:R-:W-:Y:S02]  /*5e90*/  ISETP.NE.AND P1, PT, R0, 0x1, PT ;  /* 0x000000010000780c */ /* 0x001fe40003f25270 */
[----:B------:R-:W-:Y:S01]  /*5ea0*/  CS2R R108, SRZ ;  /* 0x00000000006c7805 */ /* 0x000fe2000001ff00 */
[----:B------:R-:W-:Y:S01]  /*5eb0*/  IMAD.MOV.U32 R173, RZ, RZ, RZ ;  /* 0x000000ffffad7224 */ /* 0x000fe200078e00ff */
[----:B------:R-:W-:-:S02]  /*5ec0*/  CS2R R104, SRZ ;  /* 0x0000000000687805 */ /* 0x000fc4000001ff00 */
[----:B------:R-:W-:Y:S02]  /*5ed0*/  CS2R R170, SRZ ;  /* 0x0000000000aa7805 */ /* 0x000fe4000001ff00 */
[----:B------:R-:W-:Y:S02]  /*5ee0*/  CS2R R100, SRZ ;  /* 0x0000000000647805 */ /* 0x000fe4000001ff00 */
[----:B---3--:R-:W-:Y:S02]  /*5ef0*/  CS2R R96, SRZ ;  /* 0x0000000000607805 */ /* 0x008fe4000001ff00 */
        /* <DEDUP_REMOVED lines=35> */
[----:B------:R-:W-:Y:S01]  /*6130*/  CS2R R26, SRZ ;  /* 0x00000000001a7805 */ /* 0x000fe2000001ff00 */
[----:B--2---:R-:W-:-:S04]  /*6140*/  VIADD R0, R5, 0x7f ;  /* 0x0000007f05007836 */ /* 0x004fc80000000000 */
[----:B0-----:R-:W-:-:S05]  /*6150*/  @P1 IMAD.HI.U32 R3, R0, R3, RZ ;  /* 0x0000000300031227 */ /* 0x001fca00078e00ff */
[----:B-1----:R-:W-:Y:S02]  /*6160*/  @P1 SHF.R.U32.HI R0, RZ, R4, R3 ;  /* 0x00000004ff001219 */ /* 0x002fe40000011603 */
[----:B------:R-:W-:Y:S02]  /*6170*/  CS2R R4, SRZ ;  /* 0x0000000000047805 */ /* 0x000fe4000001ff00 */
[----:B------:R-:W-:Y:S01]  /*6180*/  PLOP3.LUT P1, PT, PT, PT, PT, 0x80, 0x0 ;  /* 0x000000000000781c */ /* 0x000fe20003f2f070 */
        /* <DEDUP_REMOVED lines=13> */
.L_x_5633:
        /* <DEDUP_REMOVED lines=10> */
.L_x_5898:
[----:B01----:R-:W-:Y:S01]  /*6300*/  LEA.HI R0, R14, R14, RZ, 0x1 ;  /* 0x0000000e0e007211 */ /* 0x003fe200078f08ff */
[----:B------:R-:W-:Y:S01]  /*6310*/  VIADD R24, R19, 0x18400 ;  /* 0x0001840013187836 */ /* 0x000fe20000000000 */
[----:B------:R-:W-:Y:S01]  /*6320*/  BSSY B6, `(.L_x_5636) ;  /* 0x000001d000067945 */ /* 0x000fe20003800000 */
[----:B------:R-:W-:Y:S01]  /*6330*/  IMAD.MOV.U32 R213, RZ, RZ, 0x40000040 ;  /* 0x40000040ffd57424 */ /* 0x000fe200078e00ff */
[----:B------:R-:W-:Y:S02]  /*6340*/  LOP3.LUT R3, R0, 0x7fffe, RZ, 0xc0, !PT ;  /* 0x0007fffe00037812 */ /* 0x000fe400078ec0ff */
[----:B------:R-:W-:-:S03]  /*6350*/  LOP3.LUT P0, RZ, R24, 0x1bf, RZ, 0xc0, !PT ;  /* 0x000001bf18ff7812 */ /* 0x000fc6000780c0ff */
[----:B------:R-:W-:-:S04]  /*6360*/  IMAD.IADD R3, R14, 0x1, -R3 ;  /* 0x000000010e037824 */ /* 0x000fc800078e0a03 */
[----:B------:R-:W-:-:S05]  /*6370*/  IMAD R3, R3, 0x2000, R24 ;  /* 0x0000200003037824 */ /* 0x000fca00078e0218 */
[----:B------:R-:W-:Y:S01]  /*6380*/  SHF.R.U32.HI R0, RZ, 0x4, R3 ;  /* 0x00000004ff007819 */ /* 0x000fe20000011603 */
[----:B------:R-:W-:-:S03]  /*6390*/  VIADD R3, R3, 0xa000 ;  /* 0x0000a00003037836 */ /* 0x000fc60000000000 */
[----:B------:R-:W-:Y:S02]  /*63a0*/  LOP3.LUT R0, R0, 0x3fff, RZ, 0xc0, !PT ;  /* 0x00003fff00007812 */ /* 0x000fe400078ec0ff */
[----:B------:R-:W-:Y:S02]  /*63b0*/  SHF.R.U32.HI R3, RZ, 0x4, R3 ;  /* 0x00000004ff037819 */ /* 0x000fe40000011603 */
[----:B------:R-:W-:Y:S02]  /*63c0*/  LOP3.LUT R212, R0, 0x10000, RZ, 0xfc, !PT ;  /* 0x0001000000d47812 */ /* 0x000fe400078efcff */
        /* <DEDUP_REMOVED lines=18> */
.L_x_5637:
[----:B------:R-:W-:Y:S05]  /*64f0*/  BSYNC B6 ;  /* 0x0000000000067941 */ /* 0x000fea0003800000 */
.L_x_5636:
[----:B------:R-:W-:Y:S02]  /*6500*/  ULDC UR4, c[0x0][0x3f4] ;  /* 0x0000fd0000047ab9 */ /* 0x000fe40000000800 */
[----:B------:R-:W-:-:S13]  /*6510*/  ISETP.LT.AND P0, PT, RZ, UR4, PT ;  /* 0x00000004ff007c0c */ /* 0x000fda000bf01270 */
        /* <DEDUP_REMOVED lines=11> */
.L_x_5641:
[----:B-1----:R1:W2:Y:S02]  /*65d0*/  SYNCS.PHASECHK.TRANS64.TRYWAIT P0, [R19+URZ+0x32400], R0 ;  /* 0x03240000130075a7 */ /* 0x0022a4000800017f */
[----:B--2---:R-:W-:Y:S05]  /*65e0*/  @!P0 NANOSLEEP.SYNCS 0x989680 ;  /* 0x009896800000895d */ /* 0x004fea0003900000 */
[----:B------:R-:W2:Y:S02]  /*65f0*/  @!P0 SYNCS.PHASECHK.TRANS64 P0, [R19+URZ+0x32400], R0 ;  /* 0x03240000130085a7 */ /* 0x000ea4000800007f */
[----:B--2---:R-:W-:Y:S05]  /*6600*/  @!P0 BRA `(.L_x_5641) ;  /* 0xfffffffc00f08947 */ /* 0x004fea000383ffff */
.L_x_5640:
[----:B------:R-:W-:Y:S05]  /*6610*/  BSYNC B0 ;  /* 0x0000000000007941 */ /* 0x000fea0003800000 */
.L_x_5639:
[----:B------:R-:W-:Y:S05]  /*6620*/  BRA `(.L_x_5642) ;  /* 0x00000030000c7947 */ /* 0x000fea0003800000 */
.L_x_5638:
        /* <DEDUP_REMOVED lines=30> */
.L_x_5644:
[----:B------:R-:W-:Y:S05]  /*6810*/  BSYNC B6 ;  /* 0x0000000000067941 */ /* 0x000fea0003800000 */
.L_x_5643:
[----:B------:R-:W2:Y:S01]  /*6820*/  LDL R47, [R1+0x28] ;  /* 0x00002800012f7983 */ /* 0x000ea20000100800 */
[----:B------:R-:W-:Y:S01]  /*6830*/  ULDC.U8 UR4, c[0x0][0x410] ;  /* 0x0001040000047ab9 */ /* 0x000fe20000000000 */
[----:B------:R-:W-:Y:S01]  /*6840*/  BSSY B0, `(.L_x_5645) ;  /* 0x00002d9000007945 */ /* 0x000fe20003800000 */
[----:B------:R-:W-:Y:S01]  /*6850*/  ISETP.NE.AND P0, PT, RZ, UR4, PT ;  /* 0x00000004ff007c0c */ /* 0x000fe2000bf05270 */
[----:B--2---:R-:W-:-:S12]  /*6860*/  IMAD.IADD R41, R22, 0x1, R47 ;  /* 0x0000000116297824 */ /* 0x004fd800078e022f */
[----:B------:R-:W-:Y:S05]  /*6870*/  @!P0 BRA `(.L_x_5646) ;  /* 0x0000001400d08947 */ /* 0x000fea0003800000 */
[----:B------:R-:W0:Y:S01]  /*6880*/  LDC R35, c[0x0][0x448] ;  /* 0x00011200ff237b82 */ /* 0x000e220000000800 */
[----:B------:R-:W1:Y:S01]  /*6890*/  S2R R20, SR_TID.X ;  /* 0x0000000000147919 */ /* 0x000e620000002100 */
[----:B------:R-:W-:Y:S01]  /*68a0*/  ULDC.64 UR4, c[0x0][0x3f8] ;  /* 0x0000fe0000047ab9 */ /* 0x000fe20000000a00 */
[----:B------:R-:W-:Y:S01]  /*68b0*/  ULDC.64 UR6, c[0x0][0x408] ;  /* 0x0001020000067ab9 */ /* 0x000fe20000000a00 */
[----:B------:R-:W-:Y:S02]  /*68c0*/  IMAD.MOV.U32 R6, RZ, RZ, R24 ;  /* 0x000000ffff067224 */ /* 0x000fe400078e0018 */
[----:B------:R-:W-:Y:S02]  /*68d0*/  IMAD.MOV.U32 R7, RZ, RZ, R29 ;  /* 0x000000ffff077224 */ /* 0x000fe400078e001d */
[----:B------:R-:W-:Y:S02]  /*68e0*/  IMAD.MOV.U32 R8, RZ, RZ, R30 ;  /* 0x000000ffff087224 */ /* 0x000fe400078e001e */
[----:B------:R-:W-:Y:S01]  /*68f0*/  IMAD.MOV.U32 R9, RZ, RZ, R27 ;  /* 0x000000ffff097224 */ /* 0x000fe200078e001b */
[----:B0-----:R-:W-:Y:S01]  /*6900*/  ISETP.NE.AND P0, PT, R35, 0x1, PT ;  /* 0x000000012300780c */ /* 0x001fe20003f05270 */
[----:B-1----:R-:W-:-:S12]  /*6910*/  VIADD R21, R20, 0xffffff80 ;  /* 0xffffff8014157836 */ /* 0x002fd80000000000 */
[----:B------:R-:W0:Y:S01]  /*6920*/  @P0 LDC R0, c[0x0][0x44c] ;  /* 0x00011300ff000b82 */ /* 0x000e220000000800 */
[----:B------:R-:W-:-:S04]  /*6930*/  SHF.R.S32.HI R20, RZ, 0x1f, R21 ;  /* 0x0000001fff147819 */ /* 0x000fc80000011415 */
[----:B------:R-:W-:-:S03]  /*6940*/  LEA.HI R20, R20, R21, RZ, 0x2 ;  /* 0x0000001514147211 */ /* 0x000fc600078f10ff */
[----:B------:R-:W1:Y:S01]  /*6950*/  @P0 LDC R5, c[0x0][0x450] ;  /* 0x00011400ff050b82 */ /* 0x000e620000000800 */
[----:B------:R-:W-:-:S05]  /*6960*/  LOP3.LUT R20, R20, 0xfffffffc, RZ, 0xc0, !PT ;  /* 0xfffffffc14147812 */ /* 0x000fca00078ec0ff */
[----:B------:R-:W-:-:S04]  /*6970*/  IMAD.IADD R20, R21, 0x1, -R20 ;  /* 0x0000000115147824 */ /* 0x000fc800078e0a14 */
[----:B------:R-:W-:-:S04]  /*6980*/  IMAD R3, R20, 0x40, R41 ;  /* 0x0000004014037824 */ /* 0x000fc800078e0229 */
        /* <DEDUP_REMOVED lines=23> */
.L_x_5904:
[----:B------:R-:W5:Y:S01]  /*6b00*/  LDL R9, [R1+0x1c] ;  /* 0x00001c0001097983 */ /* 0x000f620000100800 */
[----:B------:R-:W-:Y:S01]  /*6b10*/  BSSY B1, `(.L_x_5648) ;  /* 0x000001f000017945 */ /* 0x000fe20003800000 */
[----:B------:R-:W-:Y:S02]  /*6b20*/  CS2R R30, SRZ ;  /* 0x00000000001e7805 */ /* 0x000fe4000001ff00 */
[----:B------:R-:W-:Y:S02]  /*6b30*/  CS2R R20, SRZ ;  /* 0x0000000000147805 */ /* 0x000fe4000001ff00 */
[----:B------:R-:W-:Y:S02]  /*6b40*/  CS2R R28, SRZ ;  /* 0x00000000001c7805 */ /* 0x000fe4000001ff00 */
[----:B------:R-:W-:Y:S01]  /*6b50*/  CS2R R24, SRZ ;  /* 0x0000000000187805 */ /* 0x000fe2000001ff00 */
[----:B-----5:R-:W-:-:S05]  /*6b60*/  IMAD R35, R9, R35, RZ ;  /* 0x0000002309237224 */ /* 0x020fca00078e02ff */
[----:B------:R-:W-:-:S13]  /*6b70*/  ISETP.GE.AND P0, PT, R41, R35, PT ;  /* 0x000000232900720c */ /* 0x000fda0003f06270 */
        /* <DEDUP_REMOVED lines=24> */
.L_x_5649:
[----:B------:R-:W-:Y:S05]  /*6d00*/  BSYNC B1 ;  /* 0x0000000000017941 */ /* 0x000fea0003800000 */
.L_x_5648:
        /* <DEDUP_REMOVED lines=20> */
.L_x_5910:
[----:B01----:R-:W5:Y:S04]  /*6e50*/  LDL R7, [R1+0x6c] ;  /* 0x00006c0001077983 */ /* 0x003f680000100800 */
[----:B------:R-:W2:Y:S01]  /*6e60*/  LDL R46, [R1+0x74] ;  /* 0x00007400012e7983 */ /* 0x000ea20000100800 */
[----:B------:R-:W-:Y:S01]  /*6e70*/  VIADD R4, R41, 0x40 ;  /* 0x0000004029047836 */ /* 0x000fe20000000000 */
[----:B------:R-:W-:Y:S01]  /*6e80*/  BSSY B1, `(.L_x_5651) ;  /* 0x0000022000017945 */ /* 0x000fe20003800000 */
[----:B------:R-:W-:Y:S02]  /*6e90*/  CS2R R8, SRZ ;  /* 0x0000000000087805 */ /* 0x000fe4000001ff00 */
[----:B------:R-:W-:Y:S02]  /*6ea0*/  CS2R R12, SRZ ;  /* 0x00000000000c7805 */ /* 0x000fe4000001ff00 */
[----:B------:R-:W-:-:S02]  /*6eb0*/  CS2R R10, SRZ ;  /* 0x00000000000a7805 */ /* 0x000fc4000001ff00 */
[----:B------:R-:W-:Y:S02]  /*6ec0*/  ISETP.GE.AND P0, PT, R4, R35, PT ;  /* 0x000000230400720c */ /* 0x000fe40003f06270 */
[----:B-----5:R-:W-:-:S04]  /*6ed0*/  LEA.HI R6, R7, R7, RZ, 0x1 ;  /* 0x0000000707067211 */ /* 0x020fc800078f08ff */
[----:B------:R-:W-:Y:S01]  /*6ee0*/  LOP3.LUT R6, R6, 0xfffffffe, RZ, 0xc0, !PT ;  /* 0xfffffffe06067812 */ /* 0x000fe200078ec0ff */
[----:B--2---:R-:W-:-:S04]  /*6ef0*/  IMAD.SHL.U32 R36, R46, 0x40, RZ ;  /* 0x000000402e247824 */ /* 0x004fc800078e00ff */
[----:B------:R-:W-:-:S05]  /*6f00*/  IMAD.IADD R73, R7, 0x1, -R6 ;  /* 0x0000000107497824 */ /* 0x000fca00078e0a06 */
[----:B------:R-:W-:Y:S01]  /*6f10*/  SHF.L.U32 R34, R73, 0x1f, RZ ;  /* 0x0000001f49227819 */ /* 0x000fe200000006ff */
[----:B------:R-:W-:Y:S06]  /*6f20*/  @P0 BRA `(.L_x_5652) ;  /* 0x00000000005c0947 */ /* 0x000fec0003800000 */
[----:B------:R-:W2:Y:S01]  /*6f30*/  LDL R15, [R1+0x80] ;  /* 0x00008000010f7983 */ /* 0x000ea20000100800 */
[----:B------:R-:W-:Y:S01]  /*6f40*/  ULDC UR4, c[0x0][0x3f4] ;  /* 0x0000fd0000047ab9 */ /* 0x000fe20000000800 */
[----:B---3--:R-:W-:Y:S01]  /*6f50*/  IMAD.MOV.U32 R6, RZ, RZ, R0 ;  /* 0x000000ffff067224 */ /* 0x008fe200078e0000 */
[----:B------:R-:W-:Y:S01]  /*6f60*/  ISETP.GE.AND P3, PT, R203, UR4, PT ;  /* 0x00000004cb007c0c */ /* 0x000fe2000bf66270 */
[----:B------:R-:W-:Y:S01]  /*6f70*/  IMAD.MOV.U32 R7, RZ, RZ, R3 ;  /* 0x000000ffff077224 */ /* 0x000fe200078e0003 */
        /* <DEDUP_REMOVED lines=9> */
[----:B--2---:R-:W-:Y:S01]  /*7010*/  @!P3 SHF.L.U64.HI R8, R203, 0x1, R15 ;  /* 0x00000001cb08b819 */ /* 0x004fe2000001020f */
        /* <DEDUP_REMOVED lines=8> */
.L_x_5652:
[----:B------:R-:W-:Y:S05]  /*70a0*/  BSYNC B1 ;  /* 0x0000000000017941 */ /* 0x000fea0003800000 */
.L_x_5651:
[----:B0-----:R-:W4:Y:S01]  /*70b0*/  S2R R7, SR_TID.X ;  /* 0x0000000000077919 */ /* 0x001f220000002100 */
[----:B------:R-:W0:Y:S01]  /*70c0*/  SYNCS.PHASECHK.TRANS64.TRYWAIT P0, [R19+URZ+0x32400], R34 ;  /* 0x03240022130075a7 */ /* 0x000e22000800017f */
[----:B------:R-:W-:Y:S01]  /*70d0*/  LOP3.LUT R3, R36, 0x1c0, RZ, 0xc0, !PT ;  /* 0x000001c024037812 */ /* 0x000fe200078ec0ff */
[----:B-----5:R-:W-:Y:S01]  /*70e0*/  IMAD.MOV.U32 R4, RZ, RZ, R26 ;  /* 0x000000ffff047224 */ /* 0x020fe200078e001a */
        /* <DEDUP_REMOVED lines=12> */
[----:B------:R-:W-:Y:S01]  /*71b0*/  IMAD.MOV.U32 R4, RZ, RZ, R13 ;  /* 0x000000ffff047224 */ /* 0x000fe200078e000d */
[----:B------:R-:W-:Y:S01]  /*71c0*/  PRMT R43, R5, 0x5410, R3 ;  /* 0x00005410052b7816 */ /* 0x000fe20000000003 */
[----:B------:R-:W-:Y:S01]  /*71d0*/  IMAD.MOV.U32 R5, RZ, RZ, R10 ;  /* 0x000000ffff057224 */ /* 0x000fe200078e000a */
[----:B------:R-:W-:Y:S02]  /*71e0*/  LOP3.LUT P2, RZ, R46, 0x4, RZ, 0xc0, !PT ;  /* 0x000000042eff7812 */ /* 0x000fe4000784c0ff */
[----:B------:R-:W-:Y:S02]  /*71f0*/  PRMT R44, R4, 0x7610, R44 ;  /* 0x00007610042c7816 */ /* 0x000fe4000000002c */
[----:B------:R-:W-:Y:S01]  /*7200*/  PRMT R45, R5, 0x7610, R45 ;  /* 0x00007610052d7816 */ /* 0x000fe2000000002d */
[----:B------:R-:W-:Y:S01]  /*7210*/  IMAD.MOV.U32 R5, RZ, RZ, R11 ;  /* 0x000000ffff057224 */ /* 0x000fe200078e000b */
[----:B------:R-:W-:Y:S01]  /*7220*/  ISETP.GE.AND P1, PT, R22, R41, PT ;  /* 0x000000291600720c */ /* 0x000fe20003f26270 */
[----:B----4-:R-:W-:-:S05]  /*7230*/  VIADD R14, R7, 0xffffff80 ;  /* 0xffffff80070e7836 */ /* 0x010fca0000000000 */
[----:B------:R-:W-:-:S04]  /*7240*/  SHF.R.S32.HI R7, RZ, 0x1f, R14 ;  /* 0x0000001fff077819 */ /* 0x000fc8000001140e */
[----:B------:R-:W-:-:S04]  /*7250*/  LEA.HI R7, R7, R14, RZ, 0x5 ;  /* 0x0000000e07077211 */ /* 0x000fc800078f28ff */
[----:B------:R-:W-:-:S05]  /*7260*/  SHF.R.S32.HI R7, RZ, 0x5, R7 ;  /* 0x00000005ff077819 */ /* 0x000fca0000011407 */
[----:B------:R-:W-:-:S04]  /*7270*/  IMAD R0, R7, 0x200, R0 ;  /* 0x0000020007007824 */ /* 0x000fc800078e0200 */
[----:B------:R-:W-:-:S04]  /*7280*/  IMAD R3, R0, 0x2, R19 ;  /* 0x0000000200037824 */ /* 0x000fc800078e0213 */
[C---:B------:R-:W-:Y:S02]  /*7290*/  VIADD R4, R3.reuse, 0x18400 ;  /* 0x0001840003047836 */ /* 0x040fe40000000000 */
[----:B------:R-:W-:Y:S01]  /*72a0*/  VIADD R0, R3, 0x18440 ;  /* 0x0001844003007836 */ /* 0x000fe20000000000 */
[----:B0-----:R-:W-:Y:S06]  /*72b0*/  @!P0 BRA `(.L_x_5654) ;  /* 0x00000170003c8947 */ /* 0x001fec0003800000 */
.L_x_5911:
[----:B------:R-:W-:Y:S05]  /*72c0*/  BSYNC B1 ;  /* 0x0000000000017941 */ /* 0x000fea0003800000 */
.L_x_5653:
        /* <DEDUP_REMOVED lines=10> */
[----:B------:R-:W-:Y:S02]  /*7370*/  SHF.R.U64 R14, R28, 0x10, R29 ;  /* 0x000000101c0e7819 */ /* 0x000fe4000000121d */
[----:B0-----:R-:W-:Y:S02]  /*7380*/  SHF.R.U32.HI R34, RZ, 0x10, R31 ;  /* 0x00000010ff227819 */ /* 0x001fe4000001161f */
[----:B------:R-:W-:Y:S02]  /*7390*/  SHF.R.U32.HI R28, RZ, 0x10, R29 ;  /* 0x00000010ff1c7819 */ /* 0x000fe4000001161d */
[----:B------:R-:W-:Y:S02]  /*73a0*/  SHF.R.U64 R33, R30, 0x10, R31 ;  /* 0x000000101e217819 */ /* 0x000fe4000000121f */
[----:B------:R-:W-:Y:S02]  /*73b0*/  PRMT R34, R37, 0x5432, R34 ;  /* 0x0000543225227816 */ /* 0x000fe40000000022 */
[----:B------:R-:W-:-:S02]  /*73c0*/  PRMT R31, R40, 0x5432, R28 ;  /* 0x00005432281f7816 */ /* 0x000fc4000000001c */
[----:B------:R-:W-:Y:S01]  /*73d0*/  PRMT R30, R39, 0x5432, R14 ;  /* 0x00005432271e7816 */ /* 0x000fe2000000000e */
[C---:B------:R-:W-:Y:S01]  /*73e0*/  IMAD.U32 R35, R34.reuse, 0x10000, RZ ;  /* 0x0001000022237824 */ /* 0x040fe200078e00ff */
[----:B------:R-:W-:Y:S01]  /*73f0*/  LOP3.LUT R34, R34, 0xffff0000, RZ, 0xc0, !PT ;  /* 0xffff000022227812 */ /* 0x000fe200078ec0ff */
[----:B------:R-:W-:Y:S01]  /*7400*/  IMAD.U32 R32, R31, 0x10000, RZ ;  /* 0x000100001f207824 */ /* 0x000fe200078e00ff */
        /* <DEDUP_REMOVED lines=35> */
.L_x_5658:
[----:B------:R-:W-:Y:S05]  /*7640*/  BSYNC B2 ;  /* 0x0000000000027941 */ /* 0x000fea0003800000 */
.L_x_5657:
        /* <DEDUP_REMOVED lines=47> */
.L_x_5656:
[----:B------:R-:W-:Y:S05]  /*7940*/  BSYNC B1 ;  /* 0x0000000000017941 */ /* 0x000fea0003800000 */
.L_x_5655:
[----:B-12---:R-:W-:-:S05]  /*7950*/  VIADD R4, R22, 0x40 ;  /* 0x0000004016047836 */ /* 0x006fca0000000000 */
[----:B------:R-:W-:-:S13]  /*7960*/  ISETP.GE.AND P0, PT, R4, R41, PT ;  /* 0x000000290400720c */ /* 0x000fda0003f06270 */
[----:B------:R-:W-:Y:S05]  /*7970*/  @P0 BRA `(.L_x_5659) ;  /* 0x0000001c00140947 */ /* 0x000fea0003800000 */
[----:B------:R-:W1:Y:S01]  /*7980*/  LDC R4, c[0x0][0x3f4] ;  /* 0x0000fd00ff047b82 */ /* 0x000e620000000800 */
        /* <DEDUP_REMOVED lines=50> */
.L_x_5661:
[----:B------:R-:W-:Y:S05]  /*7cb0*/  BSYNC B1 ;  /* 0x0000000000017941 */ /* 0x000fea0003800000 */
.L_x_5660:
[----:B------:R-:W-:Y:S05]  /*7cc0*/  @P1 BRA `(.L_x_5659) ;  /* 0x0000001800401947 */ /* 0x000fea0003800000 */
[----:B-1----:R-:W1:Y:S01]  /*7cd0*/  LDS.128 R4, [R0+0x2000] ;  /* 0x0020000000047984 */ /* 0x002e620000000c00 */
[----:B------:R-:W-:Y:S02]  /*7ce0*/  SHF.R.U32.HI R15, RZ, 0x10, R9 ;  /* 0x00000010ff0f7819 */ /* 0x000fe40000011609 */
[----:B------:R-:W-:Y:S02]  /*7cf0*/  SHF.R.U32.HI R12, RZ, 0x10, R11 ;  /* 0x00000010ff0c7819 */ /* 0x000fe4000001160b */
[----:B------:R-:W-:Y:S02]  /*7d00*/  PRMT R15, R43, 0x5410, R15 ;  /* 0x000054102b0f7816 */ /* 0x000fe4000000000f */
[----:B------:R-:W-:Y:S02]  /*7d10*/  PRMT R12, R46, 0x5432, R12 ;  /* 0x000054322e0c7816 */ /* 0x000fe4000000000c */
[----:B------:R-:W-:Y:S01]  /*7d20*/  SHF.R.U64 R14, R8, 0x10, R9 ;  /* 0x00000010080e7819 */ /* 0x000fe20000001209 */
        /* <DEDUP_REMOVED lines=41> */
.L_x_5646:
[----:B------:R-:W0:Y:S01]  /*7fc0*/  S2R R0, SR_TID.X ;  /* 0x0000000000007919 */ /* 0x000e220000002100 */
[----:B------:R-:W1:Y:S01]  /*7fd0*/  LDC R6, c[0x0][0x448] ;  /* 0x00011200ff067b82 */ /* 0x000e620000000800 */
[----:B------:R-:W-:Y:S01]  /*7fe0*/  ULDC.64 UR4, c[0x0][0x3f8] ;  /* 0x0000fe0000047ab9 */ /* 0x000fe20000000a00 */
[----:B------:R-:W-:Y:S01]  /*7ff0*/  ULDC.64 UR6, c[0x0][0x408] ;  /* 0x0001020000067ab9 */ /* 0x000fe20000000a00 */
[----:B------:R-:W-:Y:S02]  /*8000*/  IMAD.MOV.U32 R28, RZ, RZ, R24 ;  /* 0x000000ffff1c7224 */ /* 0x000fe400078e0018 */
[----:B------:R-:W-:Y:S02]  /*8010*/  IMAD.MOV.U32 R20, RZ, RZ, R30 ;  /* 0x000000ffff147224 */ /* 0x000fe400078e001e */
[----:B------:R-:W-:Y:S01]  /*8020*/  IMAD.MOV.U32 R21, RZ, RZ, R27 ;  /* 0x000000ffff157224 */ /* 0x000fe200078e001b */
[----:B-1----:R-:W-:Y:S01]  /*8030*/  ISETP.NE.AND P0, PT, R6, 0x1, PT ;  /* 0x000000010600780c */ /* 0x002fe20003f05270 */
[----:B0-----:R-:W-:-:S05]  /*8040*/  VIADD R0, R0, 0xffffff80 ;  /* 0xffffff8000007836 */ /* 0x001fca0000000000 */
[----:B------:R-:W-:-:S07]  /*8050*/  SHF.R.S32.HI R3, RZ, 0x1f, R0 ;  /* 0x0000001fff037819 */ /* 0x000fce0000011400 */
[----:B------:R-:W0:Y:S01]  /*8060*/  @P0 LDC R5, c[0x0][0x450] ;  /* 0x00011400ff050b82 */ /* 0x000e220000000800 */
[----:B------:R-:W-:-:S04]  /*8070*/  LEA.HI R3, R3, R0, RZ, 0x2 ;  /* 0x0000000003037211 */ /* 0x000fc800078f10ff */
[----:B------:R-:W-:-:S05]  /*8080*/  LOP3.LUT R3, R3, 0xfffffffc, RZ, 0xc0, !PT ;  /* 0xfffffffc03037812 */ /* 0x000fca00078ec0ff */
[----:B------:R-:W-:Y:S02]  /*8090*/  IMAD.IADD R3, R0, 0x1, -R3 ;  /* 0x0000000100037824 */ /* 0x000fe400078e0a03 */
[----:B------:R-:W1:Y:S02]  /*80a0*/  @P0 LDC R0, c[0x0][0x44c] ;  /* 0x00011300ff000b82 */ /* 0x000e640000000800 */
[----:B------:R-:W-:-:S04]  /*80b0*/  IMAD R3, R3, 0x40, R41 ;  /* 0x0000004003037824 */ /* 0x000fc800078e0229 */
[----:B-1----:R-:W-:-:S05]  /*80c0*/  @P0 IMAD.HI.U32 R0, R3, R0, RZ ;  /* 0x0000000003000227 */ /* 0x002fca00078e00ff */
[----:B0-----:R-:W-:-:S04]  /*80d0*/  @P0 SHF.R.U32.HI R3, RZ, R5, R0 ;  /* 0x00000005ff030219 */ /* 0x001fc80000011600 */
        /* <DEDUP_REMOVED lines=17> */
[----:B------:R-:W2:Y:S01]  /*81f0*/  LDL R11, [R1+0x1c] ;  /* 0x00001c00010b7983 */ /* 0x000ea20000100800 */
[----:B------:R-:W0:Y:S03]  /*8200*/  LDC R35, c[0x0][0x3f4] ;  /* 0x0000fd00ff237b82 */ /* 0x000e260000000800 */
[----:B------:R-:W1:Y:S04]  /*8210*/  SHFL.IDX PT, R3, R10, RZ, 0x1c1f ;  /* 0x001c1fff0a037589 */ /* 0x000e6800000e0000 */
[----:B------:R-:W3:Y:S04]  /*8220*/  SHFL.IDX PT, R0, R28, RZ, 0x1c1f ;  /* 0x001c1fff1c007589 */ /* 0x000ee800000e0000 */
[----:B------:R-:W4:Y:S04]  /*8230*/  SHFL.IDX PT, R14, R29, RZ, 0x1c1f ;  /* 0x001c1fff1d0e7589 */ /* 0x000f2800000e0000 */
[----:B------:R-:W5:Y:S01]  /*8240*/  SHFL.IDX PT, R8, R20, RZ, 0x1c1f ;  /* 0x001c1fff14087589 */ /* 0x000f6200000e0000 */
[----:B0-----:R-:W-:Y:S01]  /*8250*/  ISETP.GE.AND P0, PT, R16, R35, PT ;  /* 0x000000231000720c */ /* 0x001fe20003f06270 */
[----:B--2---:R-:W-:-:S05]  /*8260*/  IMAD R30, R11, R6, RZ ;  /* 0x000000060b1e7224 */ /* 0x004fca00078e02ff */
[----:B------:R-:W-:-:S13]  /*8270*/  ISETP.GE.OR P1, PT, R41, R30, P0 ;  /* 0x0000001e2900720c */ /* 0x000fda0000726670 */
[C---:B------:R-:W-:Y:S01]  /*8280*/  @!P1 IMAD.SHL.U32 R9, R16.reuse, 0x2, RZ ;  /* 0x0000000210099824 */ /* 0x040fe200078e00ff */
[----:B------:R-:W-:-:S04]  /*8290*/  @!P1 SHF.L.U64.HI R21, R16, 0x1, R17 ;  /* 0x0000000110159819 */ /* 0x000fc80000010211 */
[----:B-1----:R-:W-:-:S05]  /*82a0*/  @!P1 IADD3 R4, P2, R3, R9, RZ ;  /* 0x0000000903049210 */ /* 0x002fca0007f5e0ff */
[----:B---3--:R-:W-:-:S06]  /*82b0*/  @!P1 IMAD.X R5, R0, 0x1, R21, P2 ;  /* 0x0000000100059824 */ /* 0x008fcc00010e0615 */
[----:B------:R-:W2:Y:S01]  /*82c0*/  @!P1 LD.E.128 R4, desc[UR40][R4.64] ;  /* 0x0000002804049980 */ /* 0x000ea2000c101d00 */
[----:B----4-:R-:W-:-:S05]  /*82d0*/  @!P1 IADD3 R14, P2, R14, R9, RZ ;  /* 0x000000090e0e9210 */ /* 0x010fca0007f5e0ff */
[----:B-----5:R-:W-:-:S04]  /*82e0*/  @!P1 IMAD.X R3, R8, 0x1, R21, P2 ;  /* 0x0000000108039824 */ /* 0x020fc800010e0615 */
[----:B------:R-:W-:-:S05]  /*82f0*/  @!P1 IMAD.MOV.U32 R15, RZ, RZ, R3 ;  /* 0x000000ffff0f9224 */ /* 0x000fca00078e0003 */
[----:B------:R-:W3:Y:S01]  /*8300*/  @!P1 LD.E.128 R24, desc[UR40][R14.64] ;  /* 0x000000280e189980 */ /* 0x000ee2000c101d00 */
[----:B------:R-:W-:Y:S02]  /*8310*/  CS2R R38, SRZ ;  /* 0x0000000000267805 */ /* 0x000fe4000001ff00 */
[----:B------:R-:W-:Y:S01]  /*8320*/  CS2R R36, SRZ ;  /* 0x0000000000247805 */ /* 0x000fe2000001ff00 */
[----:B------:R-:W0:Y:S04]  /*8330*/  SHFL.IDX PT, R21, R29, 0x1, 0x1c1f ;  /* 0x003c1f001d157f89 */ /* 0x000e2800000e0000 */
[----:B------:R-:W1:Y:S01]  /*8340*/  SHFL.IDX PT, R20, R20, 0x1, 0x1c1f ;  /* 0x003c1f0014147f89 */ /* 0x000e6200000e0000 */
[----:B--2---:R-:W-:Y:S02]  /*8350*/  @!P1 IMAD.MOV.U32 R38, RZ, RZ, R4 ;  /* 0x000000ffff269224 */ /* 0x004fe400078e0004 */
[----:B------:R-:W-:Y:S01]  /*8360*/  @!P1 IMAD.MOV.U32 R39, RZ, RZ, R5 ;  /* 0x000000ffff279224 */ /* 0x000fe200078e0005 */
[----:B------:R-:W-:Y:S01]  /*8370*/  CS2R R4, SRZ ;  /* 0x0000000000047805 */ /* 0x000fe2000001ff00 */
[----:B------:R-:W-:-:S02]  /*8380*/  IMAD.MOV.U32 R0, RZ, RZ, R38 ;  /* 0x000000ffff007224 */ /* 0x000fc400078e0026 */
[----:B------:R-:W-:Y:S02]  /*8390*/  @!P1 IMAD.MOV.U32 R36, RZ, RZ, R6 ;  /* 0x000000ffff249224 */ /* 0x000fe400078e0006 */
[----:B------:R-:W-:Y:S01]  /*83a0*/  @!P1 IMAD.MOV.U32 R37, RZ, RZ, R7 ;  /* 0x000000ffff259224 */ /* 0x000fe200078e0007 */
[----:B------:R-:W-:Y:S01]  /*83b0*/  PRMT R40, R40, 0x5410, R0 ;  /* 0x0000541028287816 */ /* 0x000fe20000000000 */
[----:B------:R-:W-:Y:S01]  /*83c0*/  IMAD.MOV.U32 R3, RZ, RZ, R39 ;  /* 0x000000ffff037224 */ /* 0x000fe200078e0027 */
[----:B------:R-:W2:Y:S01]  /*83d0*/  SHFL.IDX PT, R0, R28, 0x1, 0x1c1f ;  /* 0x003c1f001c007f89 */ /* 0x000ea200000e0000 */
[----:B------:R-:W-:Y:S01]  /*83e0*/  CS2R R6, SRZ ;  /* 0x0000000000067805 */ /* 0x000fe2000001ff00 */
[----:B------:R-:W-:Y:S02]  /*83f0*/  IMAD.MOV.U32 R8, RZ, RZ, R36 ;  /* 0x000000ffff087224 */ /* 0x000fe400078e0024 */
[----:B------:R-:W-:Y:S01]  /*8400*/  IMAD.MOV.U32 R9, RZ, RZ, R37 ;  /* 0x000000ffff097224 */ /* 0x000fe200078e0025 */
[----:B------:R-:W-:Y:S01]  /*8410*/  PRMT R45, R45, 0x5410, R3 ;  /* 0x000054102d2d7816 */ /* 0x000fe20000000003 */
[----:B---3--:R-:W-:Y:S01]  /*8420*/  @!P1 IMAD.MOV.U32 R6, RZ, RZ, R24 ;  /* 0x000000ffff069224 */ /* 0x008fe200078e0018 */
[----:B------:R-:W-:Y:S01]  /*8430*/  PRMT R32, R8, 0x7610, R32 ;  /* 0x0000761008207816 */ /* 0x000fe20000000020 */
[----:B------:R-:W-:Y:S01]  /*8440*/  @!P1 IMAD.MOV.U32 R7, RZ, RZ, R25 ;  /* 0x000000ffff079224 */ /* 0x000fe200078e0019 */
[----:B------:R-:W-:Y:S01]  /*8450*/  PRMT R33, R9, 0x7610, R33 ;  /* 0x0000761009217816 */ /* 0x000fe20000000021 */
[----:B------:R-:W-:Y:S01]  /*8460*/  @!P1 IMAD.MOV.U32 R4, RZ, RZ, R26 ;  /* 0x000000ffff049224 */ /* 0x000fe200078e001a */
[----:B------:R3:W4:Y:S01]  /*8470*/  SHFL.IDX PT, R3, R10, 0x1, 0x1c1f ;  /* 0x003c1f000a037f89 */ /* 0x00072200000e0000 */
[----:B------:R-:W-:-:S02]  /*8480*/  @!P1 IMAD.MOV.U32 R5, RZ, RZ, R27 ;  /* 0x000000ffff059224 */ /* 0x000fc400078e001b */
[----:B------:R-:W-:Y:S02]  /*8490*/  IMAD.MOV.U32 R8, RZ, RZ, R6 ;  /* 0x000000ffff087224 */ /* 0x000fe400078e0006 */
[----:B------:R-:W-:Y:S02]  /*84a0*/  IMAD.MOV.U32 R9, RZ, RZ, R7 ;  /* 0x000000ffff097224 */ /* 0x000fe400078e0007 */
[----:B------:R-:W-:Y:S01]  /*84b0*/  IMAD.MOV.U32 R11, RZ, RZ, R5 ;  /* 0x000000ffff0b7224 */ /* 0x000fe200078e0005 */
[----:B------:R-:W-:Y:S01]  /*84c0*/  PRMT R40, R8, 0x7610, R40 ;  /* 0x0000761008287816 */ /* 0x000fe20000000028 */
[----:B---3--:R-:W-:Y:S01]  /*84d0*/  IMAD.MOV.U32 R10, RZ, RZ, R4 ;  /* 0x000000ffff0a7224 */ /* 0x008fe200078e0004 */
[----:B------:R-:W-:Y:S02]  /*84e0*/  PRMT R32, R32, 0x5410, R9 ;  /* 0x0000541020207816 */ /* 0x000fe40000000009 */
[----:B------:R-:W-:Y:S02]  /*84f0*/  CS2R R8, SRZ ;  /* 0x0000000000087805 */ /* 0x000fe4000001ff00 */
[----:B------:R-:W-:-:S02]  /*8500*/  PRMT R33, R33, 0x5410, R11 ;  /* 0x0000541021217816 */ /* 0x000fc4000000000b */
[----:B012---:R-:W-:-:S07]  /*8510*/  PRMT R45, R10, 0x7610, R45 ;  /* 0x000076100a2d7816 */ /* 0x007fce000000002d */
.L_x_5921:
        /* <DEDUP_REMOVED lines=23> */
[----:B------:R-:W5:Y:S02]  /*8690*/  LD.E.128 R8, desc[UR40][R8.64] ;  /* 0x0000002808087980 */ /* 0x000f64000c101d00 */
.L_x_5664:
[----:B------:R-:W-:Y:S05]  /*86a0*/  BSYNC B1 ;  /* 0x0000000000017941 */ /* 0x000fea0003800000 */
.L_x_5663:
[----:B------:R-:W4:Y:S01]  /*86b0*/  LDL R0, [R1+0x28] ;  /* 0x0000280001007983 */ /* 0x000f220000100800 */
[----:B------:R-:W0:Y:S01]  /*86c0*/  SYNCS.PHASECHK.TRANS64.TRYWAIT P1, [R19+URZ+0x32400], R24 ;  /* 0x03240018130075a7 */ /* 0x000e22000802017f */
[----:B------:R-:W-:Y:S01]  /*86d0*/  VIADD R21, R22, 0x40 ;  /* 0x0000004016157836 */ /* 0x000fe20000000000 */
[----:B------:R-:W-:Y:S01]  /*86e0*/  BSSY B1, `(.L_x_5665) ;  /* 0x0000011000017945 */ /* 0x000fe20003800000 */
[----:B-----5:R-:W-:Y:S02]  /*86f0*/  IMAD.MOV.U32 R20, RZ, RZ, R9 ;  /* 0x000000ffff147224 */ /* 0x020fe400078e0009 */
[----:B------:R-:W-:Y:S02]  /*8700*/  IMAD.MOV.U32 R54, RZ, RZ, R14 ;  /* 0x000000ffff367224 */ /* 0x000fe400078e000e */
[----:B------:R-:W-:Y:S01]  /*8710*/  IMAD.MOV.U32 R55, RZ, RZ, R15 ;  /* 0x000000ffff377224 */ /* 0x000fe200078e000f */
[----:B----4-:R-:W-:Y:S01]  /*8720*/  VIADDMNMX R3, R30, -R0, 0x80, PT ;  /* 0x000000801e037446 */ /* 0x010fe20003800900 */
[----:B------:R-:W-:-:S03]  /*8730*/  IMAD.MOV.U32 R0, RZ, RZ, R8 ;  /* 0x000000ffff007224 */ /* 0x000fc600078e0008 */
[-C--:B------:R-:W-:Y:S02]  /*8740*/  ISETP.GE.OR P2, PT, R22, R3.reuse, P0 ;  /* 0x000000031600720c */ /* 0x080fe40000746670 */
[----:B------:R-:W-:Y:S01]  /*8750*/  ISETP.GE.OR P0, PT, R21, R3, P0 ;  /* 0x000000031500720c */ /* 0x000fe20000706670 */
[----:B------:R-:W-:Y:S01]  /*8760*/  IMAD.MOV.U32 R3, RZ, RZ, R11 ;  /* 0x000000ffff037224 */ /* 0x000fe200078e000b */
[----:B------:R-:W-:Y:S01]  /*8770*/  PRMT R50, R20, 0x5410, R0 ;  /* 0x0000541014327816 */ /* 0x000fe20000000000 */
[----:B------:R-:W-:Y:S02]  /*8780*/  IMAD.MOV.U32 R0, RZ, RZ, R10 ;  /* 0x000000ffff007224 */ /* 0x000fe400078e000a */
[----:B------:R-:W-:Y:S02]  /*8790*/  IMAD.MOV.U32 R20, RZ, RZ, R12 ;  /* 0x000000ffff147224 */ /* 0x000fe400078e000c */
[----:B------:R-:W-:Y:S01]  /*87a0*/  IMAD.MOV.U32 R21, RZ, RZ, R13 ;  /* 0x000000ffff157224 */ /* 0x000fe200078e000d */
[----:B------:R-:W-:-:S02]  /*87b0*/  PRMT R51, R0, 0x5410, R3 ;  /* 0x0000541000337816 */ /* 0x000fc40000000003 */
[----:B------:R-:W-:Y:S02]  /*87c0*/  PRMT R52, R20, 0x7610, R52 ;  /* 0x0000761014347816 */ /* 0x000fe40000000034 */
[----:B------:R-:W-:Y:S01]  /*87d0*/  PRMT R53, R21, 0x7610, R53 ;  /* 0x0000761015357816 */ /* 0x000fe20000000035 */
[----:B0-----:R-:W-:Y:S06]  /*87e0*/  @!P1 BRA `(.L_x_5666) ;  /* 0x0000016000789947 */ /* 0x001fec0003800000 */
.L_x_5922:
[----:B------:R-:W-:Y:S05]  /*87f0*/  BSYNC B1 ;  /* 0x0000000000017941 */ /* 0x000fea0003800000 */
.L_x_5665:
[----:B------:R-:W-:Y:S04]  /*8800*/  BSSY B1, `(.L_x_5667) ;  /* 0x0000070000017945 */ /* 0x000fe80003800000 */
[----:B------:R-:W-:Y:S05]  /*8810*/  @P2 BRA `(.L_x_5668) ;  /* 0x0000000400b82947 */ /* 0x000fea0003800000 */
[----:B------:R-:W2:Y:S01]  /*8820*/  LDL R0, [R1+0x74] ;  /* 0x0000740001007983 */ /* 0x000ea20000100800 */
[----:B------:R-:W-:Y:S02]  /*8830*/  SHF.R.U64 R34, R38, 0x10, R39 ;  /* 0x0000001026227819 */ /* 0x000fe40000001227 */
[----:B------:R-:W-:Y:S01]  /*8840*/  SHF.R.U32.HI R38, RZ, 0x10, R37 ;  /* 0x00000010ff267819 */ /* 0x000fe20000011625 */
[----:B------:R-:W1:Y:S01]  /*8850*/  S2R R3, SR_TID.X ;  /* 0x0000000000037919 */ /* 0x000e620000002100 */
[----:B------:R-:W-:Y:S02]  /*8860*/  SHF.R.U32.HI R44, RZ, 0x10, R5 ;  /* 0x00000010ff2c7819 */ /* 0x000fe40000011605 */
[----:B------:R-:W-:Y:S02]  /*8870*/  PRMT R34, R40, 0x5432, R34 ;  /* 0x0000543228227816 */ /* 0x000fe40000000022 */
[----:B------:R-:W-:Y:S02]  /*8880*/  SHF.R.U32.HI R42, RZ, 0x10, R7 ;  /* 0x00000010ff2a7819 */ /* 0x000fe40000011607 */
[----:B------:R-:W-:-:S02]  /*8890*/  SHF.R.U64 R43, R4, 0x10, R5 ;  /* 0x00000010042b7819 */ /* 0x000fc40000001205 */
[C---:B------:R-:W-:Y:S02]  /*88a0*/  PRMT R38, R33.reuse, 0x5410, R38 ;  /* 0x0000541021267816 */ /* 0x040fe40000000026 */
[----:B------:R-:W-:Y:S01]  /*88b0*/  PRMT R44, R33, 0x5432, R44 ;  /* 0x00005432212c7816 */ /* 0x000fe2000000002c */
[----:B------:R-:W-:Y:S01]  /*88c0*/  IMAD.U32 R33, R34, 0x10000, RZ ;  /* 0x0001000022217824 */ /* 0x000fe200078e00ff */
[----:B------:R-:W-:Y:S02]  /*88d0*/  PRMT R42, R32, 0x5432, R42 ;  /* 0x00005432202a7816 */ /* 0x000fe4000000002a */
[----:B------:R-:W-:Y:S02]  /*88e0*/  PRMT R43, R45, 0x5410, R43 ;  /* 0x000054102d2b7816 */ /* 0x000fe4000000002b */
[----:B------:R-:W-:Y:S01]  /*88f0*/  LOP3.LUT R34, R34, 0xffff0000, RZ, 0xc0, !PT ;  /* 0xffff000022227812 */ /* 0x000fe200078ec0ff */
[----:B-1----:R-:W-:-:S05]  /*8900*/  VIADD R3, R3, 0xffffff80 ;  /* 0xffffff8003037836 */ /* 0x002fca0000000000 */
[----:B------:R-:W-:-:S04]  /*8910*/  SHF.R.S32.HI R25, RZ, 0x1f, R3 ;  /* 0x0000001fff197819 */ /* 0x000fc80000011403 */
[----:B------:R-:W-:Y:S01]  /*8920*/  LEA.HI R25, R25, R3, RZ, 0x5 ;  /* 0x0000000319197211 */ /* 0x000fe200078f28ff */
[----:B------:R-:W-:-:S03]  /*8930*/  IMAD.IADD R3, R16, 0x1, R35 ;  /* 0x0000000110037824 */ /* 0x000fc600078e0223 */
[----:B------:R-:W-:Y:S01]  /*8940*/  SHF.R.S32.HI R25, RZ, 0x5, R25 ;  /* 0x00000005ff197819 */ /* 0x000fe20000011419 */
[----:B--2---:R-:W-:-:S05]  /*8950*/  IMAD.SHL.U32 R0, R0, 0x40, RZ ;  /* 0x0000004000007824 */ /* 0x004fca00078e00ff */
[----:B------:R-:W-:-:S04]  /*8960*/  LOP3.LUT R20, R0, 0x1c0, RZ, 0xc0, !PT ;  /* 0x000001c000147812 */ /* 0x000fc800078ec0ff */
[C---:B------:R-:W-:Y:S02]  /*8970*/  LOP3.LUT R0, R20.reuse, 0x38, R16, 0xf8, !PT ;  /* 0x0000003814007812 */ /* 0x040fe400078ef810 */
[----:B------:R-:W-:Y:S02]  /*8980*/  SHF.R.U32.HI R21, RZ, 0x3, R20 ;  /* 0x00000003ff157819 */ /* 0x000fe40000011614 */
[----:B------:R-:W-:Y:S02]  /*8990*/  LOP3.LUT R3, R20, 0x38, R3, 0xf8, !PT ;  /* 0x0000003814037812 */ /* 0x000fe400078ef803 */
[-C--:B------:R-:W-:Y:S02]  /*89a0*/  LOP3.LUT R0, R0, R21.reuse, RZ, 0x3c, !PT ;  /* 0x0000001500007212 */ /* 0x080fe400078e3cff */
[----:B------:R-:W-:-:S03]  /*89b0*/  LOP3.LUT R3, R3, R21, RZ, 0x3c, !PT ;  /* 0x0000001503037212 */ /* 0x000fc600078e3cff */
[----:B------:R-:W-:-:S04]  /*89c0*/  IMAD R0, R25, 0x200, R0 ;  /* 0x0000020019007824 */ /* 0x000fc800078e0200 */
[----:B------:R-:W-:Y:S02]  /*89d0*/  IMAD R47, R0, 0x2, R19 ;  /* 0x00000002002f7824 */ /* 0x000fe400078e0213 */
[----:B------:R-:W-:Y:S01]  /*89e0*/  IMAD R0, R25, 0x200, R3 ;  /* 0x0000020019007824 */ /* 0x000fe200078e0203 */
[----:B------:R-:W-:Y:S02]  /*89f0*/  SHF.R.U64 R3, R36, 0x10, R37 ;  /* 0x0000001024037819 */ /* 0x000fe40000001225 */
[----:B0-----:R-:W0:Y:S01]  /*8a00*/  LDS.128 R24, [R47+0x18400] ;  /* 0x018400002f187984 */ /* 0x001e220000000c00 */
[----:B------:R-:W-:Y:S01]  /*8a10*/  IMAD R49, R0, 0x2, R19 ;  /* 0x0000000200317824 */ /* 0x000fe200078e0213 */
[----:B------:R-:W-:Y:S02]  /*8a20*/  SHF.R.U32.HI R0, RZ, 0x10, R39 ;  /* 0x00000010ff007819 */ /* 0x000fe40000011627 */
[----:B------:R-:W-:Y:S02]  /*8a30*/  SHF.R.U64 R39, R6, 0x10, R7 ;  /* 0x0000001006277819 */ /* 0x000fe40000001207 */
[----:B------:R-:W1:Y:S01]  /*8a40*/  LDS.128 R28, [R49+0x18400] ;  /* 0x01840000311c7984 */ /* 0x000e620000000c00 */
[----:B------:R-:W-:-:S02]  /*8a50*/  PRMT R36, R45, 0x5432, R0 ;  /* 0x000054322d247816 */ /* 0x000fc40000000000 */
[----:B------:R-:W-:Y:S02]  /*8a60*/  PRMT R39, R40, 0x5410, R39 ;  /* 0x0000541028277816 */ /* 0x000fe40000000027 */
[----:B------:R-:W-:Y:S02]  /*8a70*/  PRMT R37, R32, 0x5410, R3 ;  /* 0x0000541020257816 */ /* 0x000fe40000000003 */
[C---:B------:R-:W-:Y:S01]  /*8a80*/  LOP3.LUT R40, R39.reuse, 0xffff0000, RZ, 0xc0, !PT ;  /* 0xffff000027287812 */ /* 0x040fe200078ec0ff */
[----:B------:R-:W-:Y:S02]  /*8a90*/  IMAD.U32 R41, R39, 0x10000, RZ ;  /* 0x0001000027297824 */ /* 0x000fe400078e00ff */
        /* <DEDUP_REMOVED lines=21> */
[----:B------:R-:W-:Y:S01]  /*8bf0*/  FFMA.FTZ R31, R0, R41, R31 ;  /* 0x00000029001f7223 */ /* 0x000fe2000001001f */
[----:B------:R-:W-:Y:S02]  /*8c00*/  IMAD.U32 R0, R36, 0x10000, RZ ;  /* 0x0001000024007824 */ /* 0x000fe400078e00ff */
[----:B------:R-:W-:Y:S01]  /*8c10*/  FMUL.FTZ R48, R21, R34 ;  /* 0x0000002215307220 */ /* 0x000fe20000410000 */
[----:B------:R-:W-:Y:S01]  /*8c20*/  FMUL.FTZ R33, R25, R20 ;  /* 0x0000001419217220 */ /* 0x000fe20000410000 */
[----:B------:R-:W-:Y:S01]  /*8c30*/  FFMA.FTZ R46, R3, R34, -R46 ;  /* 0x00000022032e7223 */ /* 0x000fe2000001082e */
[----:B------:R-:W-:Y:S01]  /*8c40*/  LOP3.LUT R21, R42, 0xffff0000, RZ, 0xc0, !PT ;  /* 0xffff00002a157812 */ /* 0x000fe200078ec0ff */
[----:B------:R-:W-:Y:S01]  /*8c50*/  FMUL.FTZ R25, R25, R0 ;  /* 0x0000000019197220 */ /* 0x000fe20000410000 */
        /* <DEDUP_REMOVED lines=11> */
[----:B------:R-:W-:Y:S02]  /*8d10*/  IMAD.U32 R3, R38, 0x10000, RZ ;  /* 0x0001000026037824 */ /* 0x000fe400078e00ff */
[----:B------:R-:W-:Y:S01]  /*8d20*/  FMUL.FTZ R27, R27, R0 ;  /* 0x000000001b1b7220 */ /* 0x000fe20000410000 */
[----:B------:R-:W-:Y:S01]  /*8d30*/  FFMA.FTZ R34, R24, R21, R41 ;  /* 0x0000001518227223 */ /* 0x000fe20000010029 */
[C---:B------:R-:W-:Y:S01]  /*8d40*/  FMUL.FTZ R24, R32.reuse, R20 ;  /* 0x0000001420187220 */ /* 0x040fe20000410000 */
[C---:B------:R-:W-:Y:S01]  /*8d50*/  FFMA.FTZ R36, R5.reuse, R0, -R36 ;  /* 0x0000000005247223 */ /* 0x040fe20000010824 */
[----:B------:R-:W-:Y:S01]  /*8d60*/  FFMA.FTZ R27, R5, R4, R27 ;  /* 0x00000004051b7223 */ /* 0x000fe2000001001b */
[-C--:B------:R-:W-:Y:S01]  /*8d70*/  FMUL.FTZ R32, R32, R3.reuse ;  /* 0x0000000320207220 */ /* 0x080fe20000410000 */
[----:B------:R-:W-:Y:S01]  /*8d80*/  LOP3.LUT R43, R43, 0xffff0000, RZ, 0xc0, !PT ;  /* 0xffff00002b2b7812 */ /* 0x000fe200078ec0ff */
[----:B------:R-:W-:Y:S01]  /*8d90*/  FFMA.FTZ R21, R7, R3, -R24 ;  /* 0x0000000307157223 */ /* 0x000fe20000010818 */
[----:B------:R-:W-:Y:S01]  /*8da0*/  LOP3.LUT R37, R37, 0xffff0000, RZ, 0xc0, !PT ;  /* 0xffff000025257812 */ /* 0x000fe200078ec0ff */
[----:B------:R-:W-:Y:S01]  /*8db0*/  FFMA.FTZ R32, R7, R20, R32 ;  /* 0x0000001407207223 */ /* 0x000fe20000010020 */
[----:B------:R-:W-:Y:S01]  /*8dc0*/  LOP3.LUT R5, R44, 0xffff0000, RZ, 0xc0, !PT ;  /* 0xffff00002c057812 */ /* 0x000fe200078ec0ff */
[C---:B------:R-:W-:Y:S01]  /*8dd0*/  FMUL.FTZ R7, R29.reuse, R43 ;  /* 0x0000002b1d077220 */ /* 0x040fe20000410000 */
[----:B------:R-:W-:Y:S01]  /*8de0*/  LOP3.LUT R3, R38, 0xffff0000, RZ, 0xc0, !PT ;  /* 0xffff000026037812 */ /* 0x000fe200078ec0ff */
[----:B------:R-:W-:Y:S01]  /*8df0*/  FMUL.FTZ R0, R29, R37 ;  /* 0x000000251d007220 */ /* 0x000fe20000410000 */
[----:B------:R-:W-:Y:S01]  /*8e00*/  F2FP.BF16.F32.PACK_AB R4, R46, R45 ;  /* 0x0000002d2e04723e */ /* 0x000fe200000010ff */
[----:B------:R-:W-:Y:S01]  /*8e10*/  FMUL.FTZ R29, R30, R5 ;  /* 0x000000051e1d7220 */ /* 0x000fe20000410000 */
[----:B------:R-:W-:Y:S01]  /*8e20*/  FFMA.FTZ R7, R6, R37, -R7 ;  /* 0x0000002506077223 */ /* 0x000fe20000010807 */
[----:B------:R-:W-:Y:S01]  /*8e30*/  FMUL.FTZ R30, R30, R3 ;  /* 0x000000031e1e7220 */ /* 0x000fe20000410000 */
[----:B------:R-:W-:Y:S01]  /*8e40*/  FFMA.FTZ R0, R6, R43, R0 ;  /* 0x0000002b06007223 */ /* 0x000fe20000010000 */
[----:B------:R-:W-:Y:S01]  /*8e50*/  FFMA.FTZ R20, R26, R3, -R29 ;  /* 0x000000031a147223 */ /* 0x000fe2000001081d */
[----:B------:R-:W-:Y:S01]  /*8e60*/  F2FP.BF16.F32.PACK_AB R24, R48, R31 ;  /* 0x0000001f3018723e */ /* 0x000fe200000010ff */
[----:B------:R-:W-:Y:S01]  /*8e70*/  FFMA.FTZ R3, R26, R5, R30 ;  /* 0x000000051a037223 */ /* 0x000fe2000001001e */
[----:B------:R-:W-:-:S02]  /*8e80*/  F2FP.BF16.F32.PACK_AB R6, R7, R36 ;  /* 0x000000240706723e */ /* 0x000fc400000010ff */
[----:B------:R-:W-:Y:S02]  /*8e90*/  F2FP.BF16.F32.PACK_AB R5, R28, R33 ;  /* 0x000000211c05723e */ /* 0x000fe400000010ff */
[----:B------:R-:W-:Y:S02]  /*8ea0*/  F2FP.BF16.F32.PACK_AB R26, R0, R27 ;  /* 0x0000001b001a723e */ /* 0x000fe400000010ff */
[----:B------:R-:W-:Y:S02]  /*8eb0*/  F2FP.BF16.F32.PACK_AB R7, R20, R21 ;  /* 0x000000151407723e */ /* 0x000fe400000010ff */
[----:B------:R-:W-:Y:S02]  /*8ec0*/  F2FP.BF16.F32.PACK_AB R25, R34, R25 ;  /* 0x000000192219723e */ /* 0x000fe400000010ff */
[----:B------:R-:W-:Y:S01]  /*8ed0*/  F2FP.BF16.F32.PACK_AB R27, R3, R32 ;  /* 0x00000020031b723e */ /* 0x000fe200000010ff */
[----:B------:R1:W-:Y:S04]  /*8ee0*/  STS.128 [R47+0x18400], R4 ;  /* 0x018400042f007388 */ /* 0x0003e80000000c00 */
[----:B------:R1:W-:Y:S02]  /*8ef0*/  STS.128 [R49+0x18400], R24 ;  /* 0x0184001831007388 */ /* 0x0003e40000000c00 */
.L_x_5668:
[----:B------:R-:W-:Y:S05]  /*8f00*/  BSYNC B1 ;  /* 0x0000000000017941 */ /* 0x000fea0003800000 */
.L_x_5667:
[----:B------:R-:W-:Y:S01]  /*8f10*/  PRMT R3, R55, 0x5410, R54 ;  /* 0x0000541037037816 */ /* 0x000fe20000000036 */
[----:B------:R-:W-:Y:S06]  /*8f20*/  @P0 BRA `(.L_x_5659) ;  /* 0x0000000400a80947 */ /* 0x000fec0003800000 */
[----:B-1----:R-:W2:Y:S01]  /*8f30*/  LDL R4, [R1+0x3c] ;  /* 0x00003c0001047983 */ /* 0x002ea20000100800 */
[C---:B------:R-:W-:Y:S02]  /*8f40*/  VIADD R5, R22.reuse, 0x40 ;  /* 0x0000004016057836 */ /* 0x040fe40000000000 */
[----:B------:R-:W-:Y:S01]  /*8f50*/  VIADD R6, R22, 0x40 ;  /* 0x0000004016067836 */ /* 0x000fe20000000000 */
[----:B------:R-:W3:Y:S01]  /*8f60*/  LDL R41, [R1+0x84] ;  /* 0x0000840001297983 */ /* 0x000ee20000100800 */
[----:B------:R-:W-:Y:S02]  /*8f70*/  IMAD.SHL.U32 R5, R5, 0x40, RZ ;  /* 0x0000004005057824 */ /* 0x000fe400078e00ff */
[----:B------:R-:W-:Y:S02]  /*8f80*/  IMAD.SHL.U32 R6, R6, 0x40, RZ ;  /* 0x0000004006067824 */ /* 0x000fe400078e00ff */
[----:B------:R-:W-:Y:S01]  /*8f90*/  IMAD.IADD R0, R16, 0x1, R35 ;  /* 0x0000000110007824 */ /* 0x000fe200078e0223 */
[----:B------:R-:W-:-:S02]  /*8fa0*/  LOP3.LUT R5, R5, 0x1c0, RZ, 0xc0, !PT ;  /* 0x000001c005057812 */ /* 0x000fc400078ec0ff */
[----:B------:R-:W-:Y:S02]  /*8fb0*/  LOP3.LUT R6, R6, 0x1c0, RZ, 0xc0, !PT ;  /* 0x000001c006067812 */ /* 0x000fe400078ec0ff */
[----:B------:R-:W-:Y:S02]  /*8fc0*/  SHF.R.U32.HI R5, RZ, 0x3, R5 ;  /* 0x00000003ff057819 */ /* 0x000fe40000011605 */
[----:B------:R-:W-:-:S04]  /*8fd0*/  LOP3.LUT R0, R6, 0x38, R0, 0xf8, !PT ;  /* 0x0000003806007812 */ /* 0x000fc800078ef800 */
[----:B------:R-:W-:Y:S02]  /*8fe0*/  LOP3.LUT R0, R0, R5, RZ, 0x3c, !PT ;  /* 0x0000000500007212 */ /* 0x000fe400078e3cff */
[----:B------:R-:W-:Y:S02]  /*8ff0*/  SHF.R.U64 R21, R12, 0x10, R13 ;  /* 0x000000100c157819 */ /* 0x000fe4000000120d */
[--C-:B------:R-:W-:Y:S02]  /*9000*/  SHF.R.U64 R32, R8, 0x10, R9.reuse ;  /* 0x0000001008207819 */ /* 0x100fe40000001209 */
[----:B------:R-:W-:Y:S02]  /*9010*/  SHF.R.U32.HI R33, RZ, 0x10, R9 ;  /* 0x00000010ff217819 */ /* 0x000fe40000011609 */
[----:B------:R-:W-:Y:S02]  /*9020*/  PRMT R21, R52, 0x5410, R21 ;  /* 0x0000541034157816 */ /* 0x000fe40000000015 */
[----:B------:R-:W-:-:S02]  /*9030*/  PRMT R32, R50, 0x5432, R32 ;  /* 0x0000543232207816 */ /* 0x000fc40000000020 */
[----:B------:R-:W-:Y:S02]  /*9040*/  SHF.R.U32.HI R29, RZ, 0x10, R13 ;  /* 0x00000010ff1d7819 */ /* 0x000fe4000001160d */
[----:B------:R-:W-:Y:S02]  /*9050*/  PRMT R33, R50, 0x5410, R33 ;  /* 0x0000541032217816 */ /* 0x000fe40000000021 */
[--C-:B------:R-:W-:Y:S02]  /*9060*/  SHF.R.U32.HI R36, RZ, 0x10, R11.reuse ;  /* 0x00000010ff247819 */ /* 0x100fe4000001160b */
[----:B------:R-:W-:Y:S01]  /*9070*/  SHF.R.U64 R35, R10, 0x10, R11 ;  /* 0x000000100a237819 */ /* 0x000fe2000000120b */
[----:B------:R-:W-:Y:S01]  /*9080*/  IMAD.U32 R34, R32, 0x10000, RZ ;  /* 0x0001000020227824 */ /* 0x000fe200078e00ff */
[--C-:B------:R-:W-:Y:S01]  /*9090*/  SHF.R.U64 R30, R14, 0x10, R15.reuse ;  /* 0x000000100e1e7819 */ /* 0x100fe2000000120f */
[----:B------:R-:W-:Y:S01]  /*90a0*/  IMAD.U32 R28, R21, 0x10000, RZ ;  /* 0x00010000151c7824 */ /* 0x000fe200078e00ff */
[----:B------:R-:W-:-:S02]  /*90b0*/  SHF.R.U32.HI R31, RZ, 0x10, R15 ;  /* 0x00000010ff1f7819 */ /* 0x000fc4000001160f */
[----:B------:R-:W-:Y:S02]  /*90c0*/  PRMT R29, R53, 0x5410, R29 ;  /* 0x00005410351d7816 */ /* 0x000fe4000000001d */
[----:B------:R-:W-:Y:S02]  /*90d0*/  PRMT R36, R51, 0x5432, R36 ;  /* 0x0000543233247816 */ /* 0x000fe40000000024 */
[C---:B------:R-:W-:Y:S02]  /*90e0*/  PRMT R30, R3.reuse, 0x5432, R30 ;  /* 0x00005432031e7816 */ /* 0x040fe4000000001e */
[----:B------:R-:W-:Y:S02]  /*90f0*/  PRMT R31, R3, 0x5410, R31 ;  /* 0x00005410031f7816 */ /* 0x000fe4000000001f */
[----:B------:R-:W-:Y:S02]  /*9100*/  LOP3.LUT R21, R21, 0xffff0000, RZ, 0xc0, !PT ;  /* 0xffff000015157812 */ /* 0x000fe400078ec0ff */
[----:B------:R-:W-:Y:S01]  /*9110*/  PRMT R35, R51, 0x5410, R35 ;  /* 0x0000541033237816 */ /* 0x000fe20000000023 */
[----:B--2---:R-:W-:-:S04]  /*9120*/  IMAD.IADD R0, R4, 0x1, R0 ;  /* 0x0000000104007824 */ /* 0x004fc800078e0200 */
[----:B------:R-:W-:Y:S01]  /*9130*/  IMAD R0, R0, 0x2, R19 ;  /* 0x0000000200007824 */ /* 0x000fe200078e0213 */
[----:B---3--:R-:W-:Y:S04]  /*9140*/  LDS.128 R4, [R41+0x18400] ;  /* 0x0184000029047984 */ /* 0x008fe80000000c00 */
[----:B0-----:R-:W0:Y:S02]  /*9150*/  LDS.128 R24, [R0+0x18400] ;  /* 0x0184000000187984 */ /* 0x001e240000000c00 */
[C---:B0-----:R-:W-:Y:S01]  /*9160*/  IMAD.U32 R11, R24.reuse, 0x10000, RZ ;  /* 0x00010000180b7824 */ /* 0x041fe200078e00ff */
[----:B------:R-:W-:Y:S01]  /*9170*/  LOP3.LUT R12, R24, 0xffff0000, RZ, 0xc0, !PT ;  /* 0xffff0000180c7812 */ /* 0x000fe200078ec0ff */
[C---:B------:R-:W-:Y:S01]  /*9180*/  IMAD.U32 R13, R25.reuse, 0x10000, RZ ;  /* 0x00010000190d7824 */ /* 0x040fe200078e00ff */
[----:B------:R-:W-:Y:S01]  /*9190*/  LOP3.LUT R24, R25, 0xffff0000, RZ, 0xc0, !PT ;  /* 0xffff000019187812 */ /* 0x000fe200078ec0ff */
[----:B------:R-:W-:Y:S01]  /*91a0*/  IMAD.U32 R25, R33, 0x10000, RZ ;  /* 0x0001000021197824 */ /* 0x000fe200078e00ff */
[C---:B------:R-:W-:Y:S01]  /*91b0*/  LOP3.LUT R15, R26.reuse, 0xffff0000, RZ, 0xc0, !PT ;  /* 0xffff00001a0f7812 */ /* 0x040fe200078ec0ff */
[----:B------:R-:W-:-:S02]  /*91c0*/  IMAD.U32 R14, R26, 0x10000, RZ ;  /* 0x000100001a0e7824 */ /* 0x000fc400078e00ff */
[C---:B------:R-:W-:Y:S01]  /*91d0*/  FMUL.FTZ R38, R11.reuse, R34 ;  /* 0x000000220b267220 */ /* 0x040fe20000410000 */
[----:B------:R-:W-:Y:S01]  /*91e0*/  FMUL.FTZ R40, R11, R28 ;  /* 0x0000001c0b287220 */ /* 0x000fe20000410000 */
[----:B------:R-:W-:Y:S01]  /*91f0*/  IMAD.U32 R3, R4, 0x10000, RZ ;  /* 0x0001000004037824 */ /* 0x000fe200078e00ff */
[----:B------:R-:W-:Y:S01]  /*9200*/  LOP3.LUT R26, R27, 0xffff0000, RZ, 0xc0, !PT ;  /* 0xffff00001b1a7812 */ /* 0x000fe200078ec0ff */
[----:B------:R-:W-:Y:S02]  /*9210*/  IMAD.U32 R8, R5, 0x10000, RZ ;  /* 0x0001000005087824 */ /* 0x000fe400078e00ff */
[----:B------:R-:W-:Y:S01]  /*9220*/  FMUL.FTZ R37, R13, R25 ;  /* 0x000000190d257220 */ /* 0x000fe20000410000 */
[----:B------:R-:W-:Y:S02]  /*9230*/  IMAD.U32 R20, R27, 0x10000, RZ ;  /* 0x000100001b147824 */ /* 0x000fe400078e00ff */
[----:B------:R-:W-:Y:S02]  /*9240*/  IMAD.U32 R11, R29, 0x10000, RZ ;  /* 0x000100001d0b7824 */ /* 0x000fe400078e00ff */
[----:B------:R-:W-:-:S02]  /*9250*/  IMAD.U32 R27, R36, 0x10000, RZ ;  /* 0x00010000241b7824 */ /* 0x000fc400078e00ff */
[C---:B------:R-:W-:Y:S01]  /*9260*/  FFMA.FTZ R38, R3.reuse, R28, -R38 ;  /* 0x0000001c03267223 */ /* 0x040fe20000010826 */
[----:B------:R-:W-:Y:S01]  /*9270*/  FFMA.FTZ R40, R3, R34, R40 ;  /* 0x0000002203287223 */ /* 0x000fe20000010028 */
[-C--:B------:R-:W-:Y:S01]  /*9280*/  FMUL.FTZ R13, R13, R11.reuse ;  /* 0x0000000b0d0d7220 */ /* 0x080fe20000410000 */
[----:B------:R-:W-:Y:S01]  /*9290*/  FFMA.FTZ R37, R8, R11, -R37 ;  /* 0x0000000b08257223 */ /* 0x000fe20000010825 */
[----:B------:R-:W-:Y:S02]  /*92a0*/  IMAD.U32 R10, R7, 0x10000, RZ ;  /* 0x00010000070a7824 */ /* 0x000fe400078e00ff */
[----:B------:R-:W-:Y:S01]  /*92b0*/  FMUL.FTZ R39, R20, R27 ;  /* 0x0000001b14277220 */ /* 0x000fe20000410000 */
[----:B------:R-:W-:Y:S01]  /*92c0*/  IMAD.U32 R3, R31, 0x10000, RZ ;  /* 0x000100001f037824 */ /* 0x000fe200078e00ff */
[----:B------:R-:W-:Y:S02]  /*92d0*/  LOP3.LUT R11, R32, 0xffff0000, RZ, 0xc0, !PT ;  /* 0xffff0000200b7812 */ /* 0x000fe400078ec0ff */
[----:B------:R-:W-:Y:S01]  /*92e0*/  LOP3.LUT R4, R4, 0xffff0000, RZ, 0xc0, !PT ;  /* 0xffff000004047812 */ /* 0x000fe200078ec0ff */
[-C--:B------:R-:W-:Y:S01]  /*92f0*/  FMUL.FTZ R20, R20, R3.reuse ;  /* 0x0000000314147220 */ /* 0x080fe20000410000 */
[----:B------:R-:W-:Y:S01]  /*9300*/  FFMA.FTZ R39, R10, R3, -R39 ;  /* 0x000000030a277223 */ /* 0x000fe20000010827 */
[----:B------:R-:W-:Y:S01]  /*9310*/  FMUL.FTZ R3, R12, R11 ;  /* 0x0000000b0c037220 */ /* 0x000fe20000410000 */
[----:B------:R-:W-:Y:S01]  /*9320*/  FFMA.FTZ R25, R8, R25, R13 ;  /* 0x0000001908197223 */ /* 0x000fe2000001000d */
[----:B------:R-:W-:Y:S01]  /*9330*/  LOP3.LUT R33, R33, 0xffff0000, RZ, 0xc0, !PT ;  /* 0xffff000021217812 */ /* 0x000fe200078ec0ff */
[-C--:B------:R-:W-:Y:S01]  /*9340*/  FMUL.FTZ R13, R12, R21.reuse ;  /* 0x000000150c0d7220 */ /* 0x080fe20000410000 */
[----:B------:R-:W-:Y:S01]  /*9350*/  LOP3.LUT R29, R29, 0xffff0000, RZ, 0xc0, !PT ;  /* 0xffff00001d1d7812 */ /* 0x000fe200078ec0ff */
[----:B------:R-:W-:Y:S01]  /*9360*/  FFMA.FTZ R21, R4, R21, -R3 ;  /* 0x0000001504157223 */ /* 0x000fe20000010803 */
[----:B------:R-:W-:-:S02]  /*9370*/  IMAD.U32 R8, R35, 0x10000, RZ ;  /* 0x0001000023087824 */ /* 0x000fc400078e00ff */
[----:B------:R-:W-:Y:S02]  /*9380*/  IMAD.U32 R3, R30, 0x10000, RZ ;  /* 0x000100001e037824 */ /* 0x000fe400078e00ff */
[----:B------:R-:W-:Y:S01]  /*9390*/  FFMA.FTZ R20, R10, R27, R20 ;  /* 0x0000001b0a147223 */ /* 0x000fe20000010014 */
[----:B------:R-:W-:Y:S01]  /*93a0*/  FFMA.FTZ R13, R4, R11, R13 ;  /* 0x0000000b040d7223 */ /* 0x000fe2000001000d */
[----:B------:R-:W-:Y:S01]  /*93b0*/  LOP3.LUT R5, R5, 0xffff0000, RZ, 0xc0, !PT ;  /* 0xffff000005057812 */ /* 0x000fe200078ec0ff */
[----:B------:R-:W-:Y:S01]  /*93c0*/  FMUL.FTZ R10, R24, R33 ;  /* 0x00000021180a7220 */ /* 0x000fe20000410000 */
[----:B------:R-:W-:Y:S01]  /*93d0*/  FMUL.FTZ R4, R14, R8 ;  /* 0x000000080e047220 */ /* 0x000fe20000410000 */
[----:B------:R-:W-:Y:S02]  /*93e0*/  IMAD.U32 R9, R6, 0x10000, RZ ;  /* 0x0001000006097824 */ /* 0x000fe400078e00ff */
[----:B------:R-:W-:Y:S01]  /*93f0*/  FMUL.FTZ R24, R24, R29 ;  /* 0x0000001d18187220 */ /* 0x000fe20000410000 */
[----:B------:R-:W-:Y:S01]  /*9400*/  FMUL.FTZ R14, R14, R3 ;  /* 0x000000030e0e7220 */ /* 0x000fe20000410000 */
[----:B------:R-:W-:-:S02]  /*9410*/  LOP3.LUT R35, R35, 0xffff0000, RZ, 0xc0, !PT ;  /* 0xffff000023237812 */ /* 0x000fc400078ec0ff */
[----:B------:R-:W-:Y:S02]  /*9420*/  LOP3.LUT R36, R36, 0xffff0000, RZ, 0xc0, !PT ;  /* 0xffff000024247812 */ /* 0x000fe400078ec0ff */
[----:B------:R-:W-:Y:S02]  /*9430*/  LOP3.LUT R30, R30, 0xffff0000, RZ, 0xc0, !PT ;  /* 0xffff00001e1e7812 */ /* 0x000fe400078ec0ff */
[----:B------:R-:W-:Y:S01]  /*9440*/  LOP3.LUT R31, R31, 0xffff0000, RZ, 0xc0, !PT ;  /* 0xffff00001f1f7812 */ /* 0x000fe200078ec0ff */
[C---:B------:R-:W-:Y:S01]  /*9450*/  FFMA.FTZ R10, R5.reuse, R29, -R10 ;  /* 0x0000001d050a7223 */ /* 0x040fe2000001080a */
[----:B------:R-:W-:Y:S01]  /*9460*/  LOP3.LUT R6, R6, 0xffff0000, RZ, 0xc0, !PT ;  /* 0xffff000006067812 */ /* 0x000fe200078ec0ff */
[----:B------:R-:W-:Y:S01]  /*9470*/  FFMA.FTZ R24, R5, R33, R24 ;  /* 0x0000002105187223 */ /* 0x000fe20000010018 */
[----:B------:R-:W-:Y:S01]  /*9480*/  LOP3.LUT R7, R7, 0xffff0000, RZ, 0xc0, !PT ;  /* 0xffff000007077812 */ /* 0x000fe200078ec0ff */
[C---:B------:R-:W-:Y:S01]  /*9490*/  FFMA.FTZ R14, R9.reuse, R8, R14 ;  /* 0x00000008090e7223 */ /* 0x040fe2000001000e */
[----:B------:R-:W-:Y:S01]  /*94a0*/  FFMA.FTZ R3, R9, R3, -R4 ;  /* 0x0000000309037223 */ /* 0x000fe20000010804 */
        /* <DEDUP_REMOVED lines=18> */
.L_x_5659:
[----:B------:R-:W-:Y:S05]  /*95d0*/  BSYNC B0 ;  /* 0x0000000000007941 */ /* 0x000fea0003800000 */
.L_x_5645:
        /* <DEDUP_REMOVED lines=8> */
.L_x_5642:
[----:B0123--:R-:W0:Y:S01]  /*9660*/  S2R R0, SR_TID.X ;  /* 0x0000000000007919 */ /* 0x00fe220000002100 */
[----:B------:R-:W-:Y:S01]  /*9670*/  ISETP.NE.AND P0, PT, R216, 0x3, PT ;  /* 0x00000003d800780c */ /* 0x000fe20003f05270 */
[----:B------:R-:W-:Y:S05]  /*9680*/  WARPSYNC.ALL ;  /* 0x0000000000007948 */ /* 0x000fea0003800000 */
[----:B0-----:R-:W-:-:S05]  /*9690*/  SHF.R.U32.HI R0, RZ, 0x7, R0 ;  /* 0x00000007ff007819 */ /* 0x001fca0000011600 */
[----:B------:R-:W-:-:S05]  /*96a0*/  VIADD R0, R0, 0x8 ;  /* 0x0000000800007836 */ /* 0x000fca0000000000 */
[----:B------:R0:W-:Y:S06]  /*96b0*/  BAR.SYNC.DEFER_BLOCKING R0, 0x100 ;  /* 0x000400000000751d */ /* 0x0001ec0000010000 */
[----:B------:R-:W-:Y:S05]  /*96c0*/  @!P0 BRA `(.L_x_5669) ;  /* 0x0000000000048947 */ /* 0x000fea0003800000 */
[----:B------:R-:W-:Y:S01]  /*96d0*/  BPT.TRAP 0x1 ;  /* 0x000000040000795c */ /* 0x000fe20000300000 */
.L_x_5669:
[----:B------:R-:W-:Y:S01]  /*96e0*/  IMAD R174, R2, 0x8, R19 ;  /* 0x0000000802ae7824 */ /* 0x000fe200078e0213 */
[----:B------:R-:W-:-:S04]  /*96f0*/  SHF.L.U32 R7, R23, 0x1f, RZ ;  /* 0x0000001f17077819 */ /* 0x000fc800000006ff */
[----:B------:R1:W2:Y:S01]  /*9700*/  SYNCS.PHASECHK.TRANS64.TRYWAIT P1, [R174+URZ+0x32430], R7 ;  /* 0x03243007ae0075a7 */ /* 0x0002a2000802017f */
[----:B------:R-:W-:Y:S05]  /*9710*/  @!P0 BRA `(.L_x_5670) ;  /* 0x0000000000048947 */ /* 0x000fea0003800000 */
[----:B------:R-:W-:Y:S01]  /*9720*/  BPT.TRAP 0x1 ;  /* 0x000000040000795c */ /* 0x000fe20000300000 */
.L_x_5670:
[----:B------:R-:W-:-:S05]  /*9730*/  VIADD R3, R19, 0x1c400 ;  /* 0x0001c40013037836 */ /* 0x000fca0000000000 */
[----:B------:R-:W-:-:S04]  /*9740*/  SHF.R.U32.HI R3, RZ, 0x4, R3 ;  /* 0x00000004ff037819 */ /* 0x000fc80000011603 */
[----:B------:R-:W-:-:S04]  /*9750*/  LOP3.LUT R3, R3, 0x3fff, RZ, 0xc0, !PT ;  /* 0x00003fff03037812 */ /* 0x000fc800078ec0ff */
[----:B------:R-:W-:-:S05]  /*9760*/  LOP3.LUT R3, R3, 0x10000, RZ, 0xfc, !PT ;  /* 0x0001000003037812 */ /* 0x000fca00078efcff */
[----:B------:R3:W-:Y:S01]  /*9770*/  STL [R1+0x20], R3 ;  /* 0x0000200301007387 */ /* 0x0007e20000100800 */
[----:B--2---:R-:W-:Y:S05]  /*9780*/  @P1 BRA `(.L_x_5671) ;  /* 0x0000000000081947 */ /* 0x004fea0003800000 */
[----:B------:R-:W2:Y:S02]  /*9790*/  SYNCS.PHASECHK.TRANS64.TRYWAIT P1, [R174+URZ+0x32430], R7 ;  /* 0x03243007ae0075a7 */ /* 0x000ea4000802017f */
[----:B--2---:R-:W-:Y:S05]  /*97a0*/  @!P1 BRA `(.L_x_5672) ;  /* 0x00000150009c9947 */ /* 0x004fea0003800000 */
.L_x_5671:
[----:B---3--:R-:W3:Y:S01]  /*97b0*/  LDL R3, [R1+0x20] ;  /* 0x0000200001037983 */ /* 0x008ee20000100800 */
[----:B------:R-:W-:Y:S01]  /*97c0*/  IMAD.MOV.U32 R5, RZ, RZ, 0x40000040 ;  /* 0x40000040ff057424 */ /* 0x000fe200078e00ff */
[----:B------:R-:W-:Y:S05]  /*97d0*/  WARPSYNC.ALL ;  /* 0x0000000000007948 */ /* 0x000fea0003800000 */
[C---:B------:R-:W-:Y:S01]  /*97e0*/  R2UR UR4, R212.reuse ;  /* 0x00000000d40472ca */ /* 0x040fe200000e0000 */
[----:B-----5:R-:W-:Y:S01]  /*97f0*/  WARPGROUP.ARRIVE ;  /* 0x00000000000079c5 */ /* 0x020fe20000000000 */
[----:B------:R-:W-:Y:S01]  /*9800*/  R2UR UR5, R213 ;  /* 0x00000000d50572ca */ /* 0x000fe200000e0000 */
[----:B------:R-:W-:Y:S01]  /*9810*/  VIADD R12, R212, 0x2 ;  /* 0x00000002d40c7836 */ /* 0x000fe20000000000 */
[----:B------:R-:W-:Y:S01]  /*9820*/  R2UR UR7, R5 ;  /* 0x00000000050772ca */ /* 0x000fe200000e0000 */
[----:B------:R-:W-:Y:S01]  /*9830*/  IMAD.MOV.U32 R13, RZ, RZ, 0x40000040 ;  /* 0x40000040ff0d7424 */ /* 0x000fe200078e00ff */
[----:B------:R-:W-:Y:S01]  /*9840*/  BSSY B0, `(.L_x_5673) ;  /* 0x0000029000007945 */ /* 0x000fe20003800000 */
[----:B------:R-:W-:-:S02]  /*9850*/  IMAD.MOV.U32 R9, RZ, RZ, 0x40000040 ;  /* 0x40000040ff097424 */ /* 0x000fc400078e00ff */
[C---:B------:R-:W-:Y:S01]  /*9860*/  VIADD R10, R212.reuse, 0x4 ;  /* 0x00000004d40a7836 */ /* 0x040fe20000000000 */
[----:B------:R4:W-:Y:S01]  /*9870*/  STL.64 [R1+0x10], R12 ;  /* 0x0000100c01007387 */ /* 0x0009e20000100a00 */
[----:B------:R-:W-:Y:S02]  /*9880*/  IMAD.MOV.U32 R11, RZ, RZ, 0x40000040 ;  /* 0x40000040ff0b7424 */ /* 0x000fe400078e00ff */
[----:B------:R-:W-:Y:S02]  /*9890*/  VIADD R236, R212, 0x6 ;  /* 0x00000006d4ec7836 */ /* 0x000fe40000000000 */
[----:B------:R-:W-:Y:S01]  /*98a0*/  IMAD.MOV.U32 R237, RZ, RZ, 0x40000040 ;  /* 0x40000040ffed7424 */ /* 0x000fe200078e00ff */
[----:B------:R4:W-:Y:S01]  /*98b0*/  STL.64 [R1], R10 ;  /* 0x0000000a01007387 */ /* 0x0009e20000100a00 */
[----:B------:R-:W-:Y:S02]  /*98c0*/  IMAD.MOV.U32 R5, RZ, RZ, 0x40000040 ;  /* 0x40000040ff057424 */ /* 0x000fe400078e00ff */
[----:B---3--:R-:W-:-:S04]  /*98d0*/  IMAD R4, R2, 0x300, R3 ;  /* 0x0000030002047824 */ /* 0x008fc800078e0203 */
[C---:B------:R-:W-:Y:S01]  /*98e0*/  VIADD R8, R4.reuse, 0x2 ;  /* 0x0000000204087836 */ /* 0x040fe20000000000 */
[----:B------:R-:W-:-:S13]  /*98f0*/  R2UR UR6, R4 ;  /* 0x00000000040672ca */ /* 0x000fda00000e0000 */
[----:B------:R-:W-:Y:S01]  /*9900*/  HGMMA.64x96x16.F32.BF16 R24, gdesc[UR4], RZ, !UPT, gsb0 ;  /* 0x01600000041879f0 */ /* 0x000fe2000c0018ff */
[----:B------:R-:W-:Y:S02]  /*9910*/  R2UR UR4, R12 ;  /* 0x000000000c0472ca */ /* 0x000fe400000e0000 */
[----:B------:R-:W-:Y:S02]  /*9920*/  R2UR UR5, R13 ;  /* 0x000000000d0572ca */ /* 0x000fe400000e0000 */
[----:B------:R-:W-:Y:S01]  /*9930*/  R2UR UR6, R8 ;  /* 0x00000000080672ca */ /* 0x000fe200000e0000 */
[C---:B------:R-:W-:Y:S01]  /*9940*/  VIADD R8, R4.reuse, 0x4 ;  /* 0x0000000404087836 */ /* 0x040fe20000000000 */
[----:B------:R-:W-:Y:S01]  /*9950*/  R2UR UR7, R9 ;  /* 0x00000000090772ca */ /* 0x000fe200000e0000 */
[----:B------:R-:W-:Y:S02]  /*9960*/  IMAD.MOV.U32 R9, RZ, RZ, 0x40000040 ;  /* 0x40000040ff097424 */ /* 0x000fe400078e00ff */
        /* <DEDUP_REMOVED lines=15> */
[----:B------:R-:W-:Y:S01]  /*9a60*/  SHF.L.U32 R4, R73, 0x1f, RZ ;  /* 0x0000001f49047819 */ /* 0x000fe200000006ff */
[----:B------:R-:W-:-:S02]  /*9a70*/  WARPGROUP.DEPBAR.LE gsb0, 0x0 ;  /* 0x00008000000079c5 */ /* 0x000fc40000010000 */
[----:B------:R-:W-:-:S08]  /*9a80*/  WARPGROUP.ARRIVE ;  /* 0x00000000000079c5 */ /* 0x000fd00000000000 */
[----:B------:R-:W-:Y:S03]  /*9a90*/  HGMMA.64x96x16.F32.BF16 R24, gdesc[UR4], R24, gsb0 ;  /* 0x01600000041879f0 */ /* 0x000fe60008001818 */
[----:B------:R-:W-:Y:S02]  /*9aa0*/  WARPGROUP.DEPBAR.LE gsb0, 0x0 ;  /* 0x00008000000079c5 */ /* 0x000fe40000010000 */
[----:B------:R-:W3:Y:S02]  /*9ab0*/  SYNCS.PHASECHK.TRANS64.TRYWAIT P1, [R19+URZ+0x32410], R4 ;  /* 0x03241004130075a7 */ /* 0x000ee4000802017f */
[----:B---34-:R-:W-:Y:S05]  /*9ac0*/  @!P1 BRA `(.L_x_5674) ;  /* 0x0000014c00e89947 */ /* 0x018fea0003800000 */
.L_x_5923:
[----:B------:R-:W-:Y:S05]  /*9ad0*/  BSYNC B0 ;  /* 0x0000000000007941 */ /* 0x000fea0003800000 */
.L_x_5673:
[----:B------:R-:W-:Y:S05]  /*9ae0*/  @!P0 BRA `(.L_x_5675) ;  /* 0x0000000000048947 */ /* 0x000fea0003800000 */
[----:B------:R-:W-:Y:S01]  /*9af0*/  BPT.TRAP 0x1 ;  /* 0x000000040000795c */ /* 0x000fe20000300000 */
.L_x_5675:
[----:B------:R4:W0:Y:S01]  /*9b00*/  SYNCS.PHASECHK.TRANS64.TRYWAIT P2, [R174+URZ+0x32450], R7 ;  /* 0x03245007ae0075a7 */ /* 0x000822000804017f */
[----:B------:R-:W-:Y:S05]  /*9b10*/  @!P0 BRA `(.L_x_5676) ;  /* 0x0000000000048947 */ /* 0x000fea0003800000 */
[----:B------:R-:W-:Y:S01]  /*9b20*/  BPT.TRAP 0x1 ;  /* 0x000000040000795c */ /* 0x000fe20000300000 */
.L_x_5676:
[----:B------:R-:W5:Y:S01]  /*9b30*/  S2R R3, SR_TID.X ;  /* 0x0000000000037919 */ /* 0x000f620000002100 */
[----:B------:R-:W-:Y:S01]  /*9b40*/  BSSY B0, `(.L_x_5677) ;  /* 0x0000006000007945 */ /* 0x000fe20003800000 */
[----:B-----5:R-:W-:-:S04]  /*9b50*/  LOP3.LUT R3, R3, 0x7f, RZ, 0xc0, !PT ;  /* 0x0000007f03037812 */ /* 0x020fc800078ec0ff */
[----:B------:R-:W-:Y:S01]  /*9b60*/  ISETP.NE.AND P1, PT, R3, RZ, PT ;  /* 0x000000ff0300720c */ /* 0x000fe20003f25270 */
[----:B0-----:R-:W-:-:S12]  /*9b70*/  @P2 BRA `(.L_x_5678) ;  /* 0x0000000000082947 */ /* 0x001fd80003800000 */
[----:B------:R-:W0:Y:S02]  /*9b80*/  SYNCS.PHASECHK.TRANS64.TRYWAIT P2, [R174+URZ+0x32450], R7 ;  /* 0x03245007ae0075a7 */ /* 0x000e24000804017f */
[----:B0-----:R-:W-:Y:S05]  /*9b90*/  @!P2 BRA `(.L_x_5679) ;  /* 0x0000014c00c8a947 */ /* 0x001fea0003800000 */
.L_x_5678:
[----:B------:R-:W-:Y:S05]  /*9ba0*/  BSYNC B0 ;  /* 0x0000000000007941 */ /* 0x000fea0003800000 */
.L_x_5677:
[----:B------:R-:W-:Y:S05]  /*9bb0*/  WARPSYNC.ALL ;  /* 0x0000000000007948 */ /* 0x000fea0003800000 */
[----:B------:R-:W-:Y:S01]  /*9bc0*/  VIADD R3, R19, 0x400 ;  /* 0x0000040013037836 */ /* 0x000fe20000000000 */
[----:B---3--:R-:W-:Y:S01]  /*9bd0*/  LOP3.LUT R4, R72, 0x10000, RZ, 0xfc, !PT ;  /* 0x0001000048047812 */ /* 0x008fe200078efcff */
[----:B------:R-:W-:Y:S02]  /*9be0*/  IMAD.MOV.U32 R5, RZ, RZ, 0x40000040 ;  /* 0x40000040ff057424 */ /* 0x000fe400078e00ff */
[----:B-12-4-:R-:W-:Y:S01]  /*9bf0*/  IMAD.MOV.U32 R7, RZ, RZ, 0x40000040 ;  /* 0x40000040ff077424 */ /* 0x016fe200078e00ff */
[----:B------:R-:W-:Y:S01]  /*9c00*/  SHF.R.U32.HI R3, RZ, 0x4, R3 ;  /* 0x00000004ff037819 */ /* 0x000fe20000011603 */
[----:B------:R-:W-:Y:S01]  /*9c10*/  WARPGROUP.ARRIVE ;  /* 0x00000000000079c5 */ /* 0x000fe20000000000 */
[----:B------:R-:W-:Y:S01]  /*9c20*/  IMAD.MOV.U32 R235, RZ, RZ, 0x40000040 ;  /* 0x40000040ffeb7424 */ /* 0x000fe200078e00ff */
[----:B------:R-:W0:Y:S01]  /*9c30*/  LDC R75, c[0x0][0x448] ;  /* 0x00011200ff4b7b82 */ /* 0x000e220000000800 */
[----:B------:R-:W-:-:S04]  /*9c40*/  LOP3.LUT R3, R3, 0x3fff, RZ, 0xc0, !PT ;  /* 0x00003fff03037812 */ /* 0x000fc800078ec0ff */
[----:B------:R-:W-:-:S05]  /*9c50*/  LOP3.LUT R6, R3, 0x10000, RZ, 0xfc, !PT ;  /* 0x0001000003067812 */ /* 0x000fca00078efcff */
[----:B------:R1:W-:Y:S01]  /*9c60*/  STL [R1+0x24], R6 ;  /* 0x0000240601007387 */ /* 0x0003e20000100800 */
[C---:B------:R-:W-:Y:S02]  /*9c70*/  R2UR UR4, R4.reuse ;  /* 0x00000000040472ca */ /* 0x040fe400000e0000 */
[----:B------:R-:W-:Y:S01]  /*9c80*/  R2UR UR5, R5 ;  /* 0x00000000050572ca */ /* 0x000fe200000e0000 */
[----:B------:R-:W-:Y:S01]  /*9c90*/  VIADD R234, R4, 0x2 ;  /* 0x0000000204ea7836 */ /* 0x000fe20000000000 */
[----:B------:R-:W-:Y:S01]  /*9ca0*/  R2UR UR7, R7 ;  /* 0x00000000070772ca */ /* 0x000fe200000e0000 */
[----:B------:R-:W-:Y:S01]  /*9cb0*/  IMAD.MOV.U32 R9, RZ, RZ, 0x40000040 ;  /* 0x40000040ff097424 */ /* 0x000fe200078e00ff */
[----:B------:R-:W2:Y:S01]  /*9cc0*/  LDL.LU R73, [R1+0x8] ;  /* 0x0000080001497983 */ /* 0x000ea20000300800 */
[----:B-1----:R-:W-:-:S03]  /*9cd0*/  IMAD R6, R2, 0xc00, R6 ;  /* 0x00000c0002067824 */ /* 0x002fc600078e0206 */
[----:B------:R-:W3:Y:S02]  /*9ce0*/  LDL R72, [R1+0x40] ;  /* 0x0000400001487983 */ /* 0x000ee40000100800 */
[----:B------:R-:W-:Y:S01]  /*9cf0*/  R2UR UR6, R6 ;  /* 0x00000000060672ca */ /* 0x000fe200000e0000 */
[C---:B------:R-:W-:Y:S01]  /*9d00*/  VIADD R232, R4.reuse, 0x4 ;  /* 0x0000000404e87836 */ /* 0x040fe20000000000 */
[----:B------:R-:W3:Y:S01]  /*9d10*/  LDL R77, [R1+0x28] ;  /* 0x00002800014d7983 */ /* 0x000ee20000100800 */
[----:B------:R-:W-:Y:S02]  /*9d20*/  IMAD.MOV.U32 R233, RZ, RZ, 0x40000040 ;  /* 0x40000040ffe97424 */ /* 0x000fe400078e00ff */
[C---:B------:R-:W-:Y:S01]  /*9d30*/  VIADD R230, R4.reuse, 0x6 ;  /* 0x0000000604e67836 */ /* 0x040fe20000000000 */
[----:B------:R-:W4:Y:S01]  /*9d40*/  LDL R176, [R1+0x2c] ;  /* 0x00002c0001b07983 */ /* 0x000f220000100800 */
[----:B------:R-:W-:Y:S02]  /*9d50*/  IMAD.MOV.U32 R231, RZ, RZ, 0x40000040 ;  /* 0x40000040ffe77424 */ /* 0x000fe400078e00ff */
[----:B------:R-:W-:Y:S01]  /*9d60*/  VIADD R228, R4, 0x400 ;  /* 0x0000040004e47836 */ /* 0x000fe20000000000 */
[----:B------:R-:W5:Y:S03]  /*9d70*/  LDL R74, [R1+0x44] ;  /* 0x00004400014a7983 */ /* 0x000f660000100800 */
[----:B------:R-:W-:Y:S01]  /*9d80*/  HGMMA.64x96x16.F32.BF16 R24, gdesc[UR4], R24, gsb0 ;  /* 0x01600000041879f0 */ /* 0x000fe20008001818 */
[----:B------:R-:W-:Y:S01]  /*9d90*/  VIADD R8, R6, 0x2 ;  /* 0x0000000206087836 */ /* 0x000fe20000000000 */
[----:B------:R-:W-:Y:S01]  /*9da0*/  R2UR UR4, R234 ;  /* 0x00000000ea0472ca */ /* 0x000fe200000e0000 */
[----:B------:R-:W-:Y:S01]  /*9db0*/  IMAD.MOV.U32 R229, RZ, RZ, 0x40000040 ;  /* 0x40000040ffe57424 */ /* 0x000fe200078e00ff */
[----:B------:R-:W-:Y:S01]  /*9dc0*/  R2UR UR5, R235 ;  /* 0x00000000eb0572ca */ /* 0x000fe200000e0000 */
[----:B------:R-:W-:Y:S01]  /*9dd0*/  VIADD R226, R4, 0x402 ;  /* 0x0000040204e27836 */ /* 0x000fe20000000000 */
[----:B------:R-:W-:Y:S01]  /*9de0*/  R2UR UR6, R8 ;  /* 0x00000000080672ca */ /* 0x000fe200000e0000 */
[----:B------:R-:W-:Y:S01]  /*9df0*/  IMAD.MOV.U32 R227, RZ, RZ, 0x40000040 ;  /* 0x40000040ffe37424 */ /* 0x000fe200078e00ff */
[----:B------:R-:W-:Y:S01]  /*9e00*/  R2UR UR7, R9 ;  /* 0x00000000090772ca */ /* 0x000fe200000e0000 */
[----:B------:R-:W-:Y:S01]  /*9e10*/  VIADD R8, R6, 0x4 ;  /* 0x0000000406087836 */ /* 0x000fe20000000000 */
[----:B------:R-:W5:Y:S01]  /*9e20*/  LDL R177, [R1+0x1c] ;  /* 0x00001c0001b17983 */ /* 0x000f620000100800 */
[----:B------:R-:W-:Y:S01]  /*9e30*/  IMAD.MOV.U32 R9, RZ, RZ, 0x40000040 ;  /* 0x40000040ff097424 */ /* 0x000fe200078e00ff */
        /* <DEDUP_REMOVED lines=35> */
[----:B------:R-:W-:-:S02]  /*a070*/  VIADD R8, R6, 0x304 ;  /* 0x0000030406087836 */ /* 0x000fc40000000000 */
[----:B------:R-:W-:Y:S02]  /*a080*/  IMAD.MOV.U32 R225, RZ, RZ, 0x40000040 ;  /* 0x40000040ffe17424 */ /* 0x000fe400078e00ff */
[----:B------:R-:W-:Y:S01]  /*a090*/  IMAD.MOV.U32 R9, RZ, RZ, 0x40000040 ;  /* 0x40000040ff097424 */ /* 0x000fe200078e00ff */
[----:B------:R-:W-:Y:S02]  /*a0a0*/  WARPGROUP.DEPBAR.LE gsb0, 0x0 ;  /* 0x00008000000079c5 */ /* 0x000fe40000010000 */
[----:B------:R-:W-:-:S06]  /*a0b0*/  WARPGROUP.ARRIVE ;  /* 0x00000000000079c5 */ /* 0x000fcc0000000000 */
        /* <DEDUP_REMOVED lines=103> */
[----:B------:R-:W-:Y:S02]  /*a730*/  R2UR UR7, R7 ;  /* 0x00000000070772ca */ /* 0x000fe400000e0000 */
[----:B0-----:R-:W-:Y:S02]  /*a740*/  ISETP.NE.AND P5, PT, R75, 0x1, PT ;  /* 0x000000014b00780c */ /* 0x001fe40003fa5270 */
[----:B--2---:R-:W-:-:S11]  /*a750*/  LOP3.LUT R73, R73, 0xfffffff7, RZ, 0xc0, !PT ;  /* 0xfffffff749497812 */ /* 0x004fd600078ec0ff */
[----:B------:R-:W0:Y:S08]  /*a760*/  @P5 LDC R6, c[0x0][0x44c] ;  /* 0x00011300ff065b82 */ /* 0x000e300000000800 */
[----:B------:R-:W1:Y:S01]  /*a770*/  @P5 LDC R7, c[0x0][0x450] ;  /* 0x00011400ff075b82 */ /* 0x000e620000000800 */
[----:B------:R-:W-:-:S05]  /*a780*/  @P5 LOP3.LUT R73, R73, 0x8, RZ, 0xfc, !PT ;  /* 0x0000000849495812 */ /* 0x000fca00078efcff */
[----:B------:R3:W-:Y:S02]  /*a790*/  STL [R1+0x8], R73 ;  /* 0x0000084901007387 */ /* 0x0007e40000100800 */
[----:B---3--:R-:W-:Y:S01]  /*a7a0*/  IMAD.IADD R73, R72, 0x1, R77 ;  /* 0x0000000148497824 */ /* 0x008fe200078e024d */
[----:B------:R-:W-:Y:S02]  /*a7b0*/  WARPGROUP.DEPBAR.LE gsb0, 0x0 ;  /* 0x00008000000079c5 */ /* 0x000fe40000010000 */
[----:B------:R-:W-:-:S06]  /*a7c0*/  WARPGROUP.ARRIVE ;  /* 0x00000000000079c5 */ /* 0x000fcc0000000000 */
[----:B------:R-:W-:Y:S01]  /*a7d0*/  HGMMA.64x96x16.F32.BF16 R24, gdesc[UR4], R24, gsb0 ;  /* 0x01600000041879f0 */ /* 0x000fe20008001818 */
[----:B0-----:R-:W-:Y:S01]  /*a7e0*/  @P5 IMAD.HI.U32 R6, R73, R6, RZ ;  /* 0x0000000649065227 */ /* 0x001fe200078e00ff */
[----:B------:R-:W-:-:S04]  /*a7f0*/  ULDC UR4, c[0x0][0xa80] ;  /* 0x0002a00000047ab9 */ /* 0x000fc80000000800 */
[----:B-1----:R-:W-:-:S05]  /*a800*/  @P5 SHF.R.U32.HI R73, RZ, R7, R6 ;  /* 0x00000007ff495219 */ /* 0x002fca0000011606 */
[----:B------:R-:W0:Y:S01]  /*a810*/  SHFL.IDX PT, R72, R73, RZ, 0x1c1f ;  /* 0x001c1fff49487589 */ /* 0x000e2200000e0000 */
[----:B----4-:R-:W-:-:S04]  /*a820*/  IMAD R6, R214, -0x60, R176 ;  /* 0xffffffa0d6067824 */ /* 0x010fc800078e02b0 */
[----:B------:R-:W-:-:S04]  /*a830*/  VIADD R6, R6, 0x60 ;  /* 0x0000006006067836 */ /* 0x000fc80000000000 */
[----:B-----5:R-:W-:-:S05]  /*a840*/  IMAD R6, R74, -0x2, R6 ;  /* 0xfffffffe4a067824 */ /* 0x020fca00078e0206 */
[----:B------:R-:W-:-:S04]  /*a850*/  IADD3 R7, -R177, 0x1, R6 ;  /* 0x00000001b1077810 */ /* 0x000fc80007ffe106 */
[----:B0-----:R-:W-:-:S04]  /*a860*/  VIADDMNMX R75, R72, R7, R6, PT ;  /* 0x00000007484b7246 */ /* 0x001fc80003800106 */
[C---:B------:R-:W-:Y:S02]  /*a870*/  ISETP.GT.AND P3, PT, R75.reuse, RZ, PT ;  /* 0x000000ff4b00720c */ /* 0x040fe40003f64270 */
[C---:B------:R-:W-:Y:S02]  /*a880*/  ISETP.GT.AND P4, PT, R75.reuse, 0x1, PT ;  /* 0x000000014b00780c */ /* 0x040fe40003f84270 */
[----:B------:R-:W-:Y:S01]  /*a890*/  ISETP.GT.AND P2, PT, R75, 0x8, PT ;  /* 0x000000084b00780c */ /* 0x000fe20003f44270 */
[----:B------:R-:W-:Y:S02]  /*a8a0*/  WARPGROUP.DEPBAR.LE gsb0, 0x0 ;  /* 0x00008000000079c5 */ /* 0x000fe40000010000 */
[----:B------:R-:W-:Y:S02]  /*a8b0*/  FSEL R86, R24, -INF , P3 ;  /* 0xff80000018567808 */ /* 0x000fe40001800000 */
[----:B------:R-:W-:Y:S02]  /*a8c0*/  FSEL R88, R25, -INF , P4 ;  /* 0xff80000019587808 */ /* 0x000fe40002000000 */
[----:B------:R-:W-:-:S02]  /*a8d0*/  ISETP.GT.AND P3, PT, R75, 0x9, PT ;  /* 0x000000094b00780c */ /* 0x000fc40003f64270 */
[----:B------:R-:W-:Y:S02]  /*a8e0*/  FSEL R90, R28, -INF , P2 ;  /* 0xff8000001c5a7808 */ /* 0x000fe40001000000 */
[----:B------:R-:W-:Y:S02]  /*a8f0*/  FMNMX.FTZ R25, R86, R88, !PT ;  /* 0x0000005856197209 */ /* 0x000fe40007810000 */
[----:B------:R-:W-:Y:S02]  /*a900*/  ISETP.GT.AND P2, PT, R75, 0x10, PT ;  /* 0x000000104b00780c */ /* 0x000fe40003f44270 */
[----:B------:R-:W-:Y:S02]  /*a910*/  FSEL R92, R29, -INF , P3 ;  /* 0xff8000001d5c7808 */ /* 0x000fe40001800000 */
[----:B------:R-:W-:Y:S02]  /*a920*/  FMNMX.FTZ R25, R90, R25, !PT ;  /* 0x000000195a197209 */ /* 0x000fe40007810000 */
        /* <DEDUP_REMOVED lines=57> */
[----:B------:R-:W-:Y:S02]  /*acc0*/  FSEL R80, R69, -INF , P3 ;  /* 0xff80000045507808 */ /* 0x000fe40001800000 */
[----:B------:R-:W-:-:S04]  /*acd0*/  FMNMX.FTZ R25, R68, R25, !PT ;  /* 0x0000001944197209 */ /* 0x000fc80007810000 */
[----:B------:R-:W-:-:S05]  /*ace0*/  FMNMX.FTZ R25, R80, R25, !PT ;  /* 0x0000001950197209 */ /* 0x000fca0007810000 */
[----:B------:R-:W0:Y:S04]  /*acf0*/  SHFL.BFLY PT, R84, R25, 0x2, 0x1f ;  /* 0x0c401f0019547f89 */ /* 0x000e2800000e0000 */
[----:B------:R-:W1:Y:S01]  /*ad00*/  SHFL.IDX PT, R73, R73, 0x1, 0x1c1f ;  /* 0x003c1f0049497f89 */ /* 0x000e6200000e0000 */
[----:B0-----:R-:W-:-:S05]  /*ad10*/  FMNMX.FTZ R84, R25, R84, !PT ;  /* 0x0000005419547209 */ /* 0x001fca0007810000 */
[----:B------:R-:W0:Y:S01]  /*ad20*/  SHFL.BFLY PT, R29, R84, 0x1, 0x1f ;  /* 0x0c201f00541d7f89 */ /* 0x000e2200000e0000 */
[----:B-1----:R-:W-:-:S04]  /*ad30*/  VIADDMNMX R37, R73, R7, R6, PT ;  /* 0x0000000749257246 */ /* 0x002fc80003800106 */
[C---:B------:R-:W-:Y:S02]  /*ad40*/  ISETP.GT.AND P3, PT, R37.reuse, RZ, PT ;  /* 0x000000ff2500720c */ /* 0x040fe40003f64270 */
[C---:B------:R-:W-:Y:S01]  /*ad50*/  ISETP.GT.AND P4, PT, R37.reuse, 0x1, PT ;  /* 0x000000012500780c */ /* 0x040fe20003f84270 */
[----:B------:R-:W-:Y:S01]  /*ad60*/  IMAD.U32 R7, RZ, RZ, UR4 ;  /* 0x00000004ff077e24 */ /* 0x000fe2000f8e00ff */
[----:B------:R-:W-:Y:S02]  /*ad70*/  ISETP.GT.AND P2, PT, R37, 0x8, PT ;  /* 0x000000082500780c */ /* 0x000fe40003f44270 */
[----:B------:R-:W-:Y:S02]  /*ad80*/  FSEL R26, R26, -INF , P3 ;  /* 0xff8000001a1a7808 */ /* 0x000fe40001800000 */
[----:B------:R-:W-:Y:S02]  /*ad90*/  FSEL R25, R27, -INF , P4 ;  /* 0xff8000001b197808 */ /* 0x000fe40002000000 */
[----:B------:R-:W-:-:S02]  /*ada0*/  ISETP.GT.AND P3, PT, R37, 0x9, PT ;  /* 0x000000092500780c */ /* 0x000fc40003f64270 */
[----:B------:R-:W-:Y:S02]  /*adb0*/  FSEL R30, R30, -INF , P2 ;  /* 0xff8000001e1e7808 */ /* 0x000fe40001000000 */
[----:B------:R-:W-:Y:S02]  /*adc0*/  FMNMX.FTZ R27, R26, R25, !PT ;  /* 0x000000191a1b7209 */ /* 0x000fe40007810000 */
[----:B0-----:R-:W-:Y:S02]  /*add0*/  FMNMX.FTZ R6, R84, R29, !PT ;  /* 0x0000001d54067209 */ /* 0x001fe40007810000 */
[----:B------:R-:W-:Y:S02]  /*ade0*/  ISETP.GT.AND P2, PT, R37, 0x10, PT ;  /* 0x000000102500780c */ /* 0x000fe40003f44270 */
[C---:B------:R-:W-:Y:S01]  /*adf0*/  FSETP.NEU.FTZ.AND P4, PT, R6.reuse, -INF , PT ;  /* 0xff8000000600780b */ /* 0x040fe20003f9d000 */
[----:B------:R-:W-:Y:S01]  /*ae00*/  FMUL.FTZ R29, R6, R7 ;  /* 0x00000007061d7220 */ /* 0x000fe20000410000 */
[----:B------:R-:W-:-:S02]  /*ae10*/  FSEL R84, R31, -INF , P3 ;  /* 0xff8000001f547808 */ /* 0x000fc40001800000 */
[----:B------:R-:W-:Y:S02]  /*ae20*/  FMNMX.FTZ R27, R30, R27, !PT ;  /* 0x0000001b1e1b7209 */ /* 0x000fe40007810000 */
[----:B------:R-:W-:Y:S02]  /*ae30*/  FSEL R29, R29, RZ, P4 ;  /* 0x000000ff1d1d7208 */ /* 0x000fe40002000000 */
[C---:B------:R-:W-:Y:S02]  /*ae40*/  ISETP.GT.AND P3, PT, R37.reuse, 0x11, PT ;  /* 0x000000112500780c */ /* 0x040fe40003f64270 */
[----:B------:R-:W-:Y:S02]  /*ae50*/  FSEL R34, R34, -INF , P2 ;  /* 0xff80000022227808 */ /* 0x000fe40001000000 */
[----:B------:R-:W-:Y:S01]  /*ae60*/  FMNMX.FTZ R27, R84, R27, !PT ;  /* 0x0000001b541b7209 */ /* 0x000fe20007810000 */
[----:B------:R-:W-:Y:S01]  /*ae70*/  FFMA.FTZ R204, R86, R7, -R29 ;  /* 0x0000000756cc7223 */ /* 0x000fe2000001081d */
[----:B------:R-:W-:-:S02]  /*ae80*/  ISETP.GT.AND P2, PT, R37, 0x18, PT ;  /* 0x000000182500780c */ /* 0x000fc40003f44270 */
[----:B------:R-:W-:Y:S02]  /*ae90*/  FSEL R86, R35, -INF , P3 ;  /* 0xff80000023567808 */ /* 0x000fe40001800000 */
[----:B------:R-:W-:Y:S02]  /*aea0*/  FMNMX.FTZ R27, R34, R27, !PT ;  /* 0x0000001b221b7209 */ /* 0x000fe40007810000 */
        /* <DEDUP_REMOVED lines=13> */
[----:B------:R-:W-:Y:S01]  /*af80*/  FMNMX.FTZ R31, R42, R31, !PT ;  /* 0x0000001f2a1f7209 */ /* 0x000fe20007810000 */
[----:B------:R0:W-:Y:S01]  /*af90*/  MUFU.EX2 R27, R33 ;  /* 0x00000021001b7308 */ /* 0x0001e20000000800 */
[C---:B------:R-:W-:Y:S02]  /*afa0*/  ISETP.GT.AND P3, PT, R37.reuse, 0x29, PT ;  /* 0x000000292500780c */ /* 0x040fe40003f64270 */
[----:B------:R-:W-:Y:S01]  /*afb0*/  FSEL R46, R46, -INF , P2 ;  /* 0xff8000002e2e7808 */ /* 0x000fe20001000000 */
[----:B------:R-:W-:Y:S01]  /*afc0*/  FFMA.FTZ R35, R92, R7, -R29 ;  /* 0x000000075c237223 */ /* 0x000fe2000001081d */
[----:B------:R-:W-:Y:S02]  /*afd0*/  ISETP.GT.AND P2, PT, R37, 0x30, PT ;  /* 0x000000302500780c */ /* 0x000fe40003f44270 */
[----:B0-----:R-:W-:-:S02]  /*afe0*/  FMNMX.FTZ R33, R90, R31, !PT ;  /* 0x0000001f5a217209 */ /* 0x001fc40007810000 */
        /* <DEDUP_REMOVED lines=39> */
[----:B------:R-:W-:Y:S02]  /*b260*/  ISETP.GT.AND P3, PT, R37, 0x59, PT ;  /* 0x000000592500780c */ /* 0x000fe40003f64270 */
[----:B------:R-:W-:Y:S02]  /*b270*/  FSEL R70, R70, -INF , P2 ;  /* 0xff80000046467808 */ /* 0x000fe40001000000 */
[----:B------:R-:W-:Y:S02]  /*b280*/  FMNMX.FTZ R37, R40, R39, !PT ;  /* 0x0000002728257209 */ /* 0x000fe40007810000 */
[----:B------:R-:W-:-:S02]  /*b290*/  FSEL R98, R71, -INF , P3 ;  /* 0xff80000047627808 */ /* 0x000fc40001800000 */
[----:B------:R-:W-:-:S04]  /*b2a0*/  FMNMX.FTZ R37, R70, R37, !PT ;  /* 0x0000002546257209 */ /* 0x000fc80007810000 */
[----:B------:R-:W-:Y:S01]  /*b2b0*/  FMNMX.FTZ R37, R98, R37, !PT ;  /* 0x0000002562257209 */ /* 0x000fe20007810000 */
[----:B------:R-:W-:-:S04]  /*b2c0*/  FFMA.FTZ R43, R24, R7, -R29 ;  /* 0x00000007182b7223 */ /* 0x000fc8000001081d */
[----:B------:R-:W0:Y:S02]  /*b2d0*/  SHFL.BFLY PT, R24, R37, 0x2, 0x1f ;  /* 0x0c401f0025187f89 */ /* 0x000e2400000e0000 */
[----:B0-----:R-:W-:-:S05]  /*b2e0*/  FMNMX.FTZ R24, R37, R24, !PT ;  /* 0x0000001825187209 */ /* 0x001fca0007810000 */
[----:B------:R-:W0:Y:S01]  /*b2f0*/  SHFL.BFLY PT, R37, R24, 0x1, 0x1f ;  /* 0x0c201f0018257f89 */ /* 0x000e2200000e0000 */
        /* <DEDUP_REMOVED lines=9> */
[-CC-:B-1----:R-:W-:Y:S01]  /*b390*/  FFMA.FTZ R41, R28, R7.reuse, -R29.reuse ;  /* 0x000000071c297223 */ /* 0x182fe2000001081d */
[-CC-:B------:R-:W-:Y:S01]  /*b3a0*/  FFMA.FTZ R49, R74, R7.reuse, -R29.reuse ;  /* 0x000000074a317223 */ /* 0x180fe2000001081d */
[-CC-:B------:R-:W-:Y:S01]  /*b3b0*/  FFMA.FTZ R168, R64, R7.reuse, -R29.reuse ;  /* 0x0000000740a87223 */ /* 0x180fe2000001081d */
[-CC-:B------:R-:W-:Y:S01]  /*b3c0*/  FFMA.FTZ R51, R76, R7.reuse, -R29.reuse ;  /* 0x000000074c337223 */ /* 0x180fe2000001081d */
[-CC-:B------:R-:W-:Y:S01]  /*b3d0*/  FFMA.FTZ R170, R68, R7.reuse, -R29.reuse ;  /* 0x0000000744aa7223 */ /* 0x180fe2000001081d */
[----:B------:R-:W-:Y:S01]  /*b3e0*/  FFMA.FTZ R53, R80, R7, -R29 ;  /* 0x0000000750357223 */ /* 0x000fe2000001081d */
[----:B------:R-:W1:Y:S01]  /*b3f0*/  S2R R79, SR_TID.X ;  /* 0x00000000004f7919 */ /* 0x000e620000002100 */
[----:B------:R-:W2:Y:S01]  /*b400*/  @P5 LDC R28, c[0x0][0x450] ;  /* 0x00011400ff1c5b82 */ /* 0x000ea20000000800 */
[----:B0-----:R-:W-:-:S04]  /*b410*/  FMNMX.FTZ R172, R24, R37, !PT ;  /* 0x0000002518ac7209 */ /* 0x001fc80007810000 */
[C---:B------:R-:W-:Y:S01]  /*b420*/  FSETP.NEU.FTZ.AND P2, PT, R172.reuse, -INF , PT ;  /* 0xff800000ac00780b */ /* 0x040fe20003f5d000 */
[----:B------:R-:W-:-:S05]  /*b430*/  FMUL.FTZ R24, R172, R7 ;  /* 0x00000007ac187220 */ /* 0x000fca0000410000 */
[----:B------:R-:W-:-:S05]  /*b440*/  FSEL R29, R24, RZ, P2 ;  /* 0x000000ff181d7208 */ /* 0x000fca0001000000 */
[-CC-:B------:R-:W-:Y:S01]  /*b450*/  FFMA.FTZ R25, R25, R7.reuse, -R29.reuse ;  /* 0x0000000719197223 */ /* 0x180fe2000001081d */
[----:B------:R-:W-:-:S03]  /*b460*/  FFMA.FTZ R205, R26, R7, -R29 ;  /* 0x000000071acd7223 */ /* 0x000fc6000001081d */
[----:B------:R0:W-:Y:S02]  /*b470*/  MUFU.EX2 R26, R25 ;  /* 0x00000019001a7308 */ /* 0x0001e40000000800 */
[----:B0-----:R-:W0:Y:S01]  /*b480*/  @P5 LDC R25, c[0x0][0x44c] ;  /* 0x00011300ff195b82 */ /* 0x001e220000000800 */
[----:B------:R-:W-:-:S05]  /*b490*/  FFMA.FTZ R30, R30, R7, -R29 ;  /* 0x000000071e1e7223 */ /* 0x000fca000001081d */
[----:B------:R-:W3:Y:S01]  /*b4a0*/  MUFU.EX2 R204, R204 ;  /* 0x000000cc00cc7308 */ /* 0x000ee20000000800 */
[-CC-:B------:R-:W-:Y:S01]  /*b4b0*/  FFMA.FTZ R84, R84, R7.reuse, -R29.reuse ;  /* 0x0000000754547223 */ /* 0x180fe2000001081d */
[----:B------:R-:W-:-:S06]  /*b4c0*/  FFMA.FTZ R34, R34, R7, -R29 ;  /* 0x0000000722227223 */ /* 0x000fcc000001081d */
[----:B------:R-:W4:Y:S01]  /*b4d0*/  MUFU.EX2 R205, R205 ;  /* 0x000000cd00cd7308 */ /* 0x000f220000000800 */
[----:B-1----:R-:W-:Y:S01]  /*b4e0*/  SHF.R.U32.HI R79, RZ, 0x7, R79 ;  /* 0x00000007ff4f7819 */ /* 0x002fe2000001164f */
[----:B------:R-:W-:-:S06]  /*b4f0*/  @!P1 VIADD R24, R174, 0x32440 ;  /* 0x00032440ae189836 */ /* 0x000fcc0000000000 */
[----:B------:R-:W1:Y:S08]  /*b500*/  MUFU.EX2 R206, R206 ;  /* 0x000000ce00ce7308 */ /* 0x000e700000000800 */
[----:B------:R-:W5:Y:S01]  /*b510*/  MUFU.EX2 R30, R30 ;  /* 0x0000001e001e7308 */ /* 0x000f620000000800 */
[----:B------:R-:W-:Y:S01]  /*b520*/  FFMA.FTZ R86, R86, R7, -R29 ;  /* 0x0000000756567223 */ /* 0x000fe2000001081d */
[----:B------:R-:W-:-:S06]  /*b530*/  IADD3 R173, -R79, 0xb, RZ ;  /* 0x0000000b4fad7810 */ /* 0x000fcc0007ffe1ff */
[----:B------:R-:W-:Y:S01]  /*b540*/  MUFU.EX2 R39, R43 ;  /* 0x0000002b00277308 */ /* 0x000fe20000000800 */
[----:B------:R-:W-:Y:S01]  /*b550*/  FFMA.FTZ R38, R38, R7, -R29 ;  /* 0x0000000726267223 */ /* 0x000fe2000001081d */
[----:B------:R-:W-:Y:S01]  /*b560*/  @!P1 PRMT R24, RZ, 0x654, R24 ;  /* 0x00000654ff189816 */ /* 0x000fe20000000018 */
[----:B------:R-:W-:Y:S01]  /*b570*/  IMAD.MOV.U32 R175, RZ, RZ, R77 ;  /* 0x000000ffffaf7224 */ /* 0x000fe200078e004d */
[----:B------:R0:W-:Y:S06]  /*b580*/  BAR.ARV R173, 0x100 ;  /* 0x000400ad0000751d */ /* 0x0001ec0000002000 */
[----:B------:R2:W-:Y:S01]  /*b590*/  MUFU.EX2 R43, R32 ;  /* 0x00000020002b7308 */ /* 0x0005e20000000800 */
[----:B------:R1:W-:Y:S07]  /*b5a0*/  @!P1 SYNCS.ARRIVE.TRANS64.RED.A1T0 RZ, [R24+URZ], RZ ;  /* 0x000000ff18ff99a7 */ /* 0x0003ee000810043f */
[----:B------:R-:W5:Y:S01]  /*b5b0*/  MUFU.EX2 R207, R84 ;  /* 0x0000005400cf7308 */ /* 0x000f620000000800 */
[----:B--2---:R-:W-:Y:S01]  /*b5c0*/  LOP3.LUT R32, R3, 0x3000000, RZ, 0xfc, !PT ;  /* 0x0300000003207812 */ /* 0x004fe200078efcff */
[----:B0-----:R-:W-:-:S04]  /*b5d0*/  @P5 IMAD.HI.U32 R3, R77, R25, RZ ;  /* 0x000000194d035227 */ /* 0x001fc800078e00ff */
[----:B------:R-:W-:Y:S02]  /*b5e0*/  IMAD.MOV.U32 R25, RZ, RZ, 0x40000040 ;  /* 0x40000040ff197424 */ /* 0x000fe400078e00ff */
[----:B------:R-:W0:Y:S01]  /*b5f0*/  MUFU.EX2 R152, R152 ;  /* 0x0000009800987308 */ /* 0x000e220000000800 */
[----:B------:R-:W-:Y:S01]  /*b600*/  @P5 SHF.R.U32.HI R175, RZ, R28, R3 ;  /* 0x0000001cffaf5219 */ /* 0x000fe20000011603 */
[----:B---3--:R-:W-:Y:S01]  /*b610*/  FADD.FTZ R3, R204, R27 ;  /* 0x0000001bcc037221 */ /* 0x008fe20000010000 */
[----:B------:R-:W-:-:S05]  /*b620*/  R2UR UR7, R25 ;  /* 0x00000000190772ca */ /* 0x000fca00000e0000 */
[----:B------:R-:W2:Y:S01]  /*b630*/  MUFU.EX2 R34, R34 ;  /* 0x0000002200227308 */ /* 0x000ea20000000800 */
[----:B----4-:R-:W-:Y:S01]  /*b640*/  FADD.FTZ R25, R205, R26 ;  /* 0x0000001acd197221 */ /* 0x010fe20000010000 */
[----:B------:R3:W-:Y:S01]  /*b650*/  BAR.SYNC.DEFER_BLOCKING R0, 0x100 ;  /* 0x000400000000751d */ /* 0x0007e20000010000 */
[----:B------:R-:W-:Y:S01]  /*b660*/  FFMA.FTZ R88, R88, R7, -R29 ;  /* 0x0000000758587223 */ /* 0x000fe2000001081d */
[----:B-1----:R-:W-:-:S04]  /*b670*/  IMAD R24, R2, 0xc00, R32 ;  /* 0x00000c0002187824 */ /* 0x002fc800078e0220 */
[----:B------:R-:W1:Y:S01]  /*b680*/  MUFU.EX2 R153, R86 ;  /* 0x0000005600997308 */ /* 0x000e620000000800 */
[----:B------:R5:W-:Y:S01]  /*b690*/  STL [R1+0x18], R32 ;  /* 0x0000182001007387 */ /* 0x000be20000100800 */
[----:B---3--:R-:W-:Y:S01]  /*b6a0*/  FADD.FTZ R0, R206, R3 ;  /* 0x00000003ce007221 */ /* 0x008fe20000010000 */
[----:B------:R-:W-:-:S05]  /*b6b0*/  FFMA.FTZ R157, R42, R7, -R29 ;  /* 0x000000072a9d7223 */ /* 0x000fca000001081d */
[----:B------:R-:W3:Y:S01]  /*b6c0*/  MUFU.EX2 R154, R154 ;  /* 0x0000009a009a7308 */ /* 0x000ee20000000800 */
[----:B------:R-:W-:Y:S01]  /*b6d0*/  FADD.FTZ R3, R31, R0 ;  /* 0x000000001f037221 */ /* 0x000fe20000010000 */
[----:B-----5:R-:W-:-:S06]  /*b6e0*/  FADD.FTZ R32, R30, R25 ;  /* 0x000000191e207221 */ /* 0x020fcc0000010000 */
[----:B------:R-:W4:Y:S01]  /*b6f0*/  MUFU.EX2 R38, R38 ;  /* 0x0000002600267308 */ /* 0x000f220000000800 */
[----:B------:R-:W-:Y:S01]  /*b700*/  FADD.FTZ R25, R207, R32 ;  /* 0x00000020cf197221 */ /* 0x000fe20000010000 */
[----:B------:R-:W-:Y:S01]  /*b710*/  FFMA.FTZ R90, R90, R7, -R29 ;  /* 0x000000075a5a7223 */ /* 0x000fe2000001081d */
[----:B0-----:R-:W-:-:S05]  /*b720*/  FADD.FTZ R0, R152, R3 ;  /* 0x0000000398007221 */ /* 0x001fca0000010000 */
[----:B------:R-:W0:Y:S01]  /*b730*/  MUFU.EX2 R155, R88 ;  /* 0x00000058009b7308 */ /* 0x000e220000000800 */
[----:B--2---:R-:W-:Y:S01]  /*b740*/  FADD.FTZ R32, R34, R25 ;  /* 0x0000001922207221 */ /* 0x004fe20000010000 */
[----:B------:R-:W-:Y:S01]  /*b750*/  FFMA.FTZ R46, R46, R7, -R29 ;  /* 0x000000072e2e7223 */ /* 0x000fe2000001081d */
[----:B------:R-:W-:-:S05]  /*b760*/  FADD.FTZ R3, R33, R0 ;  /* 0x0000000021037221 */ /* 0x000fca0000010000 */
[----:B------:R-:W2:Y:S01]  /*b770*/  MUFU.EX2 R156, R156 ;  /* 0x0000009c009c7308 */ /* 0x000ea20000000800 */
[----:B-1----:R-:W-:-:S07]  /*b780*/  FADD.FTZ R25, R153, R32 ;  /* 0x0000002099197221 */ /* 0x002fce0000010000 */
[----:B------:R-:W1:Y:S01]  /*b790*/  MUFU.EX2 R157, R157 ;  /* 0x0000009d009d7308 */ /* 0x000e620000000800 */
[----:B------:R-:W-:Y:S01]  /*b7a0*/  FFMA.FTZ R92, R92, R7, -R29 ;  /* 0x000000075c5c7223 */ /* 0x000fe2000001081d */
[----:B---3--:R-:W-:Y:S01]  /*b7b0*/  FADD.FTZ R0, R154, R3 ;  /* 0x000000039a007221 */ /* 0x008fe20000010000 */
[----:B----4-:R-:W-:-:S05]  /*b7c0*/  FADD.FTZ R32, R38, R25 ;  /* 0x0000001926207221 */ /* 0x010fca0000010000 */
[----:B------:R-:W3:Y:S01]  /*b7d0*/  MUFU.EX2 R90, R90 ;  /* 0x0000005a005a7308 */ /* 0x000ee20000000800 */
[----:B------:R-:W-:Y:S01]  /*b7e0*/  FFMA.FTZ R50, R50, R7, -R29 ;  /* 0x0000000732327223 */ /* 0x000fe2000001081d */
[----:B------:R-:W-:Y:S02]  /*b7f0*/  VIADD R36, R24, 0x80 ;  /* 0x0000008018247836 */ /* 0x000fe40000000000 */
[----:B------:R-:W-:-:S04]  /*b800*/  FADD.FTZ R3, R35, R0 ;  /* 0x0000000023037221 */ /* 0x000fc80000010000 */
[----:B------:R-:W4:Y:S01]  /*b810*/  MUFU.EX2 R158, R158 ;  /* 0x0000009e009e7308 */ /* 0x000f220000000800 */
[----:B------:R-:W-:Y:S02]  /*b820*/  VIADD R28, R24, 0x100 ;  /* 0x00000100181c7836 */ /* 0x000fe40000000000 */
[----:B0-----:R-:W-:-:S05]  /*b830*/  FADD.FTZ R32, R155, R32 ;  /* 0x000000209b207221 */ /* 0x001fca0000010000 */
[----:B------:R-:W0:Y:S01]  /*b840*/  MUFU.EX2 R46, R46 ;  /* 0x0000002e002e7308 */ /* 0x000e220000000800 */
[----:B------:R-:W-:Y:S02]  /*b850*/  IMAD.MOV.U32 R25, RZ, RZ, 0x40000040 ;  /* 0x40000040ff197424 */ /* 0x000fe400078e00ff */
[----:B------:R-:W-:Y:S01]  /*b860*/  FFMA.FTZ R94, R94, R7, -R29 ;  /* 0x000000075e5e7223 */ /* 0x000fe2000001081d */
[----:B--2---:R-:W-:-:S04]  /*b870*/  FADD.FTZ R0, R156, R3 ;  /* 0x000000039c007221 */ /* 0x004fc80000010000 */
[----:B------:R-:W2:Y:S01]  /*b880*/  MUFU.EX2 R41, R41 ;  /* 0x0000002900297308 */ /* 0x000ea20000000800 */
[----:B------:R-:W-:Y:S01]  /*b890*/  R2UR UR10, R36 ;  /* 0x00000000240a72ca */ /* 0x000fe200000e0000 */
[----:B-1----:R-:W-:Y:S01]  /*b8a0*/  FADD.FTZ R3, R157, R32 ;  /* 0x000000209d037221 */ /* 0x002fe20000010000 */
[----:B------:R-:W-:-:S05]  /*b8b0*/  R2UR UR14, R28 ;  /* 0x000000001c0e72ca */ /* 0x000fca00000e0000 */
[----:B------:R-:W1:Y:S01]  /*b8c0*/  MUFU.EX2 R159, R92 ;  /* 0x0000005c009f7308 */ /* 0x000e620000000800 */
[----:B------:R-:W-:Y:S01]  /*b8d0*/  FFMA.FTZ R54, R54, R7, -R29 ;  /* 0x0000000736367223 */ /* 0x000fe2000001081d */
[C---:B------:R-:W-:Y:S01]  /*b8e0*/  R2UR UR6, R24.reuse ;  /* 0x00000000180672ca */ /* 0x040fe200000e0000 */
[C---:B------:R-:W-:Y:S01]  /*b8f0*/  VIADD R36, R24.reuse, 0x180 ;  /* 0x0000018018247836 */ /* 0x040fe20000000000 */
[----:B------:R-:W-:Y:S01]  /*b900*/  R2UR UR27, R25 ;  /* 0x00000000191b72ca */ /* 0x000fe200000e0000 */
[----:B------:R-:W-:-:S03]  /*b910*/  VIADD R28, R24, 0x200 ;  /* 0x00000200181c7836 */ /* 0x000fc60000000000 */
[----:B------:R-:W5:Y:S01]  /*b920*/  MUFU.EX2 R160, R160 ;  /* 0x000000a000a07308 */ /* 0x000f620000000800 */
[----:B------:R-:W-:Y:S02]  /*b930*/  VIADD R24, R24, 0x280 ;  /* 0x0000028018187836 */ /* 0x000fe40000000000 */
[----:B------:R-:W-:Y:S01]  /*b940*/  FADD.FTZ R25, R39, R0 ;  /* 0x0000000027197221 */ /* 0x000fe20000010000 */
[----:B---3--:R-:W-:-:S04]  /*b950*/  FADD.FTZ R3, R90, R3 ;  /* 0x000000035a037221 */ /* 0x008fc80000010000 */
[----:B------:R-:W3:Y:S01]  /*b960*/  MUFU.EX2 R50, R50 ;  /* 0x0000003200327308 */ /* 0x000ee20000000800 */
[----:B------:R-:W-:Y:S01]  /*b970*/  FFMA.FTZ R96, R96, R7, -R29 ;  /* 0x0000000760607223 */ /* 0x000fe2000001081d */
[----:B------:R-:W-:Y:S01]  /*b980*/  R2UR UR26, R24 ;  /* 0x00000000181a72ca */ /* 0x000fe200000e0000 */
[----:B----4-:R-:W-:-:S05]  /*b990*/  FADD.FTZ R0, R158, R25 ;  /* 0x000000199e007221 */ /* 0x010fca0000010000 */
[----:B------:R-:W4:Y:S01]  /*b9a0*/  MUFU.EX2 R161, R94 ;  /* 0x0000005e00a17308 */ /* 0x000f220000000800 */
[----:B0-----:R-:W-:Y:S01]  /*b9b0*/  FADD.FTZ R24, R46, R3 ;  /* 0x000000032e187221 */ /* 0x001fe20000010000 */
[----:B------:R-:W-:Y:S01]  /*b9c0*/  FFMA.FTZ R58, R58, R7, -R29 ;  /* 0x000000073a3a7223 */ /* 0x000fe2000001081d */
[----:B--2---:R-:W-:-:S05]  /*b9d0*/  FADD.FTZ R3, R41, R0 ;  /* 0x0000000029037221 */ /* 0x004fca0000010000 */
[----:B------:R-:W0:Y:S01]  /*b9e0*/  MUFU.EX2 R162, R162 ;  /* 0x000000a200a27308 */ /* 0x000e220000000800 */
[----:B-1----:R-:W-:-:S07]  /*b9f0*/  FADD.FTZ R25, R159, R24 ;  /* 0x000000189f197221 */ /* 0x002fce0000010000 */
[----:B------:R-:W1:Y:S01]  /*ba00*/  MUFU.EX2 R54, R54 ;  /* 0x0000003600367308 */ /* 0x000e620000000800 */
[----:B------:R-:W-:Y:S01]  /*ba10*/  FFMA.FTZ R82, R82, R7, -R29 ;  /* 0x0000000752527223 */ /* 0x000fe2000001081d */
[----:B-----5:R-:W-:-:S06]  /*ba20*/  FADD.FTZ R0, R160, R3 ;  /* 0x00000003a0007221 */ /* 0x020fcc0000010000 */
[----:B------:R-:W2:Y:S01]  /*ba30*/  MUFU.EX2 R45, R45 ;  /* 0x0000002d002d7308 */ /* 0x000ea20000000800 */
[----:B---3--:R-:W-:Y:S01]  /*ba40*/  FADD.FTZ R24, R50, R25 ;  /* 0x0000001932187221 */ /* 0x008fe20000010000 */
[----:B------:R-:W-:-:S06]  /*ba50*/  FFMA.FTZ R62, R62, R7, -R29 ;  /* 0x000000073e3e7223 */ /* 0x000fcc000001081d */
[----:B------:R-:W3:Y:S01]  /*ba60*/  MUFU.EX2 R163, R96 ;  /* 0x0000006000a37308 */ /* 0x000ee20000000800 */
[----:B------:R-:W-:Y:S01]  /*ba70*/  FADD.FTZ R3, R43, R0 ;  /* 0x000000002b037221 */ /* 0x000fe20000010000 */
[----:B----4-:R-:W-:-:S06]  /*ba80*/  FADD.FTZ R25, R161, R24 ;  /* 0x00000018a1197221 */ /* 0x010fcc0000010000 */
[----:B------:R-:W4:Y:S08]  /*ba90*/  MUFU.EX2 R164, R164 ;  /* 0x000000a400a47308 */ /* 0x000f300000000800 */
[----:B------:R-:W5:Y:S01]  /*baa0*/  MUFU.EX2 R58, R58 ;  /* 0x0000003a003a7308 */ /* 0x000f620000000800 */
[----:B------:R-:W-:Y:S01]  /*bab0*/  FFMA.FTZ R78, R78, R7, -R29 ;  /* 0x000000074e4e7223 */ /* 0x000fe2000001081d */
[----:B0-----:R-:W-:-:S06]  /*bac0*/  FADD.FTZ R0, R162, R3 ;  /* 0x00000003a2007221 */ /* 0x001fcc0000010000 */
[----:B------:R-:W0:Y:S01]  /*bad0*/  MUFU.EX2 R47, R47 ;  /* 0x0000002f002f7308 */ /* 0x000e220000000800 */
[----:B-1----:R-:W-:Y:S01]  /*bae0*/  FADD.FTZ R24, R54, R25 ;  /* 0x0000001936187221 */ /* 0x002fe20000010000 */
[----:B------:R-:W-:-:S06]  /*baf0*/  FFMA.FTZ R66, R66, R7, -R29 ;  /* 0x0000000742427223 */ /* 0x000fcc000001081d */
[----:B------:R-:W1:Y:S01]  /*bb00*/  MUFU.EX2 R165, R82 ;  /* 0x0000005200a57308 */ /* 0x000e620000000800 */
[----:B--2---:R-:W-:Y:S01]  /*bb10*/  FADD.FTZ R3, R45, R0 ;  /* 0x000000002d037221 */ /* 0x004fe20000010000 */
[----:B---3--:R-:W-:-:S06]  /*bb20*/  FADD.FTZ R25, R163, R24 ;  /* 0x00000018a3197221 */ /* 0x008fcc0000010000 */
[----:B------:R-:W2:Y:S08]  /*bb30*/  MUFU.EX2 R166, R166 ;  /* 0x000000a600a67308 */ /* 0x000eb00000000800 */
[----:B------:R-:W3:Y:S01]  /*bb40*/  MUFU.EX2 R62, R62 ;  /* 0x0000003e003e7308 */ /* 0x000ee20000000800 */
[----:B------:R-:W-:Y:S01]  /*bb50*/  FFMA.FTZ R40, R40, R7, -R29 ;  /* 0x0000000728287223 */ /* 0x000fe2000001081d */
[----:B----4-:R-:W-:-:S06]  /*bb60*/  FADD.FTZ R0, R164, R3 ;  /* 0x00000003a4007221 */ /* 0x010fcc0000010000 */
[----:B------:R-:W4:Y:S01]  /*bb70*/  MUFU.EX2 R49, R49 ;  /* 0x0000003100317308 */ /* 0x000f220000000800 */
[----:B-----5:R-:W-:Y:S01]  /*bb80*/  FADD.FTZ R24, R58, R25 ;  /* 0x000000193a187221 */ /* 0x020fe20000010000 */
[----:B------:R-:W-:-:S06]  /*bb90*/  FFMA.FTZ R70, R70, R7, -R29 ;  /* 0x0000000746467223 */ /* 0x000fcc000001081d */
[----:B------:R-:W5:Y:S01]  /*bba0*/  MUFU.EX2 R167, R78 ;  /* 0x0000004e00a77308 */ /* 0x000f620000000800 */
[----:B0-----:R-:W-:Y:S01]  /*bbb0*/  FADD.FTZ R3, R47, R0 ;  /* 0x000000002f037221 */ /* 0x001fe20000010000 */
[----:B-1----:R-:W-:-:S06]  /*bbc0*/  FADD.FTZ R25, R165, R24 ;  /* 0x00000018a5197221 */ /* 0x002fcc0000010000 */
[----:B------:R-:W0:Y:S08]  /*bbd0*/  MUFU.EX2 R168, R168 ;  /* 0x000000a800a87308 */ /* 0x000e300000000800 */
[----:B------:R-:W1:Y:S01]  /*bbe0*/  MUFU.EX2 R66, R66 ;  /* 0x0000004200427308 */ /* 0x000e620000000800 */
[----:B------:R-:W-:Y:S01]  /*bbf0*/  FFMA.FTZ R98, R98, R7, -R29 ;  /* 0x0000000762627223 */ /* 0x000fe2000001081d */
[----:B--2---:R-:W-:-:S06]  /*bc00*/  FADD.FTZ R0, R166, R3 ;  /* 0x00000003a6007221 */ /* 0x004fcc0000010000 */
[----:B------:R-:W2:Y:S01]  /*bc10*/  MUFU.EX2 R51, R51 ;  /* 0x0000003300337308 */ /* 0x000ea20000000800 */
[----:B---3--:R-:W-:-:S07]  /*bc20*/  FADD.FTZ R24, R62, R25 ;  /* 0x000000193e187221 */ /* 0x008fce0000010000 */
[----:B------:R-:W3:Y:S01]  /*bc30*/  MUFU.EX2 R169, R40 ;  /* 0x0000002800a97308 */ /* 0x000ee20000000800 */
[----:B----4-:R-:W-:Y:S01]  /*bc40*/  FADD.FTZ R3, R49, R0 ;  /* 0x0000000031037221 */ /* 0x010fe20000010000 */
[----:B-----5:R-:W-:-:S06]  /*bc50*/  FADD.FTZ R25, R167, R24 ;  /* 0x00000018a7197221 */ /* 0x020fcc0000010000 */
[----:B------:R-:W4:Y:S08]  /*bc60*/  MUFU.EX2 R170, R170 ;  /* 0x000000aa00aa7308 */ /* 0x000f300000000800 */
[----:B------:R-:W5:Y:S01]  /*bc70*/  MUFU.EX2 R70, R70 ;  /* 0x0000004600467308 */ /* 0x000f620000000800 */
[----:B0-----:R-:W-:Y:S01]  /*bc80*/  FADD.FTZ R0, R168, R3 ;  /* 0x00000003a8007221 */ /* 0x001fe20000010000 */
[----:B-1----:R-:W-:-:S06]  /*bc90*/  FADD.FTZ R24, R66, R25 ;  /* 0x0000001942187221 */ /* 0x002fcc0000010000 */
[----:B------:R-:W0:Y:S01]  /*bca0*/  MUFU.EX2 R53, R53 ;  /* 0x0000003500357308 */ /* 0x000e220000000800 */
[----:B------:R-:W-:-:S07]  /*bcb0*/  IMAD.MOV.U32 R37, RZ, RZ, 0x40000040 ;  /* 0x40000040ff257424 */ /* 0x000fce00078e00ff */
[----:B------:R-:W1:Y:S01]  /*bcc0*/  MUFU.EX2 R171, R98 ;  /* 0x0000006200ab7308 */ /* 0x000e620000000800 */
[----:B------:R-:W-:Y:S02]  /*bcd0*/  IMAD.MOV.U32 R29, RZ, RZ, 0x40000040 ;  /* 0x40000040ff1d7424 */ /* 0x000fe400078e00ff */
[----:B--2---:R-:W-:Y:S01]  /*bce0*/  FADD.FTZ R3, R51, R0 ;  /* 0x0000000033037221 */ /* 0x004fe20000010000 */
[----:B---3--:R-:W-:Y:S01]  /*bcf0*/  FADD.FTZ R25, R169, R24 ;  /* 0x00000018a9197221 */ /* 0x008fe20000010000 */
[----:B------:R-:W-:Y:S01]  /*bd00*/  R2UR UR11, R37 ;  /* 0x00000000250b72ca */ /* 0x000fe200000e0000 */
[----:B------:R-:W-:Y:S01]  /*bd10*/  IMAD.MOV.U32 R37, RZ, RZ, 0x40000040 ;  /* 0x40000040ff257424 */ /* 0x000fe200078e00ff */
[----:B------:R-:W-:Y:S01]  /*bd20*/  R2UR UR15, R29 ;  /* 0x000000001d0f72ca */ /* 0x000fe200000e0000 */
[----:B----4-:R-:W-:Y:S01]  /*bd30*/  FADD.FTZ R0, R170, R3 ;  /* 0x00000003aa007221 */ /* 0x010fe20000010000 */
[----:B------:R-:W-:Y:S02]  /*bd40*/  IMAD.MOV.U32 R29, RZ, RZ, 0x40000040 ;  /* 0x40000040ff1d7424 */ /* 0x000fe400078e00ff */
[----:B-----5:R-:W-:Y:S01]  /*bd50*/  FADD.FTZ R24, R70, R25 ;  /* 0x0000001946187221 */ /* 0x020fe20000010000 */
[----:B------:R-:W-:Y:S01]  /*bd60*/  F2FP.BF16.F32.PACK_AB R204, R27, R204 ;  /* 0x000000cc1bcc723e */ /* 0x000fe200000010ff */
[----:B0-----:R-:W-:Y:S01]  /*bd70*/  FADD.FTZ R3, R53, R0 ;  /* 0x0000000035037221 */ /* 0x001fe20000010000 */
[----:B------:R-:W-:-:S02]  /*bd80*/  F2FP.BF16.F32.PACK_AB R206, R31, R206 ;  /* 0x000000ce1fce723e */ /* 0x000fc400000010ff */
[----:B------:R-:W-:Y:S02]  /*bd90*/  F2FP.BF16.F32.PACK_AB R205, R26, R205 ;  /* 0x000000cd1acd723e */ /* 0x000fe400000010ff */
[----:B------:R-:W-:Y:S01]  /*bda0*/  F2FP.BF16.F32.PACK_AB R207, R207, R30 ;  /* 0x0000001ecfcf723e */ /* 0x000fe200000010ff */
[----:B-1----:R-:W-:Y:S01]  /*bdb0*/  FADD.FTZ R0, R171, R24 ;  /* 0x00000018ab007221 */ /* 0x002fe20000010000 */
[----:B------:R-:W-:Y:S02]  /*bdc0*/  R2UR UR18, R36 ;  /* 0x00000000241272ca */ /* 0x000fe400000e0000 */
[----:B------:R-:W-:Y:S02]  /*bdd0*/  R2UR UR19, R37 ;  /* 0x00000000251372ca */ /* 0x000fe400000e0000 */
[----:B------:R-:W-:Y:S02]  /*bde0*/  R2UR UR22, R28 ;  /* 0x000000001c1672ca */ /* 0x000fe400000e0000 */
[----:B------:R-:W-:-:S02]  /*bdf0*/  R2UR UR23, R29 ;  /* 0x000000001d1772ca */ /* 0x000fc400000e0000 */
        /* <DEDUP_REMOVED lines=20> */
[----:B------:R-:W-:-:S06]  /*bf40*/  WARPGROUP.ARRIVE ;  /* 0x00000000000079c5 */ /* 0x000fcc0000000000 */
[----:B------:R-:W-:Y:S03]  /*bf50*/  HGMMA.64x256x16.F32.BF16 R24, R204, gdesc[UR4].tnspB, RZ, !UPT, gsb0 ;  /* 0x43e00004cc187df0 */ /* 0x000fe6000c0018ff */
[----:B------:R-:W-:Y:S02]  /*bf60*/  WARPGROUP.DEPBAR.LE gsb0, 0x0 ;  /* 0x00008000000079c5 */ /* 0x000fe40000010000 */
[----:B------:R-:W-:-:S15]  /*bf70*/  WARPGROUP.ARRIVE ;  /* 0x00000000000079c5 */ /* 0x000fde0000000000 */
[----:B------:R-:W-:-:S08]  /*bf80*/  NOP ;  /* 0x0000000000007918 */ /* 0x000fd00000000000 */
[----:B------:R-:W-:Y:S03]  /*bf90*/  HGMMA.64x256x16.F32.BF16 R24, R152, gdesc[UR8].tnspB, R24, gsb0 ;  /* 0x43e0000898187df0 */ /* 0x000fe60008001818 */
        /* <DEDUP_REMOVED lines=11> */
[----:B------:R-:W-:Y:S01]  /*c050*/  HGMMA.64x256x16.F32.BF16 R24, R164, gdesc[UR20].tnspB, R24, gsb0 ;  /* 0x43e00014a4187df0 */ /* 0x000fe20008001818 */
[----:B------:R-:W-:-:S05]  /*c060*/  IADD3 R152, R175, R176, -R177 ;  /* 0x000000b0af987210 */ /* 0x000fca0007ffe8b1 */
[----:B------:R-:W-:-:S05]  /*c070*/  IMAD.HI R152, R152, 0x2aaaaaab, RZ ;  /* 0x2aaaaaab98987827 */ /* 0x000fca00078e02ff */
[----:B------:R-:W-:-:S04]  /*c080*/  SHF.R.U32.HI R153, RZ, 0x1f, R152 ;  /* 0x0000001fff997819 */ /* 0x000fc80000011698 */
[----:B------:R-:W-:-:S04]  /*c090*/  LEA.HI.SX32 R153, R152, R153, 0x1c ;  /* 0x0000009998997211 */ /* 0x000fc800078fe2ff */
[----:B------:R-:W-:Y:S01]  /*c0a0*/  VIMNMX R154, RZ, R153, !PT ;  /* 0x00000099ff9a7248 */ /* 0x000fe20007fe0100 */
[----:B------:R-:W-:-:S04]  /*c0b0*/  VIADD R214, R214, 0xfffffffe ;  /* 0xfffffffed6d67836 */ /* 0x000fc80000000000 */
[----:B------:R0:W-:Y:S01]  /*c0c0*/  STL [R1+0x30], R154 ;  /* 0x0000309a01007387 */ /* 0x0001e20000100800 */
[----:B------:R-:W-:Y:S01]  /*c0d0*/  ISETP.GE.AND P2, PT, R214, R154, PT ;  /* 0x0000009ad600720c */ /* 0x000fe20003f46270 */
[----:B------:R-:W-:-:S05]  /*c0e0*/  @!P1 VIADD R174, R174, 0x32460 ;  /* 0x00032460aeae9836 */ /* 0x000fca0000000000 */
[----:B------:R-:W-:Y:S01]  /*c0f0*/  @!P1 PRMT R174, RZ, 0x654, R174 ;  /* 0x00000654ffae9816 */ /* 0x000fe200000000ae */
[----:B------:R-:W-:Y:S02]  /*c100*/  WARPGROUP.DEPBAR.LE gsb0, 0x0 ;  /* 0x00008000000079c5 */ /* 0x000fe40000010000 */
[----:B------:R-:W-:-:S06]  /*c110*/  WARPGROUP.ARRIVE ;  /* 0x00000000000079c5 */ /* 0x000fcc0000000000 */
[----:B------:R-:W-:Y:S03]  /*c120*/  HGMMA.64x256x16.F32.BF16 R24, R168, gdesc[UR24].tnspB, R24, gsb0 ;  /* 0x43e00018a8187df0 */ /* 0x000fe60008001818 */
[----:B------:R-:W-:Y:S02]  /*c130*/  WARPGROUP.DEPBAR.LE gsb0, 0x0 ;  /* 0x00008000000079c5 */ /* 0x000fe40000010000 */
[----:B------:R0:W-:Y:S01]  /*c140*/  @!P1 SYNCS.ARRIVE.TRANS64.RED.A1T0 RZ, [R174+URZ], RZ ;  /* 0x000000ffaeff99a7 */ /* 0x0001e2000810043f */
[----:B------:R-:W-:Y:S05]  /*c150*/  @!P2 BRA `(.L_x_5680) ;  /* 0x000000300008a947 */ /* 0x000fea0003800000 */
[----:B------:R-:W-:Y:S02]  /*c160*/  IMAD.MOV.U32 R206, RZ, RZ, R172 ;  /* 0x000000ffffce7224 */ /* 0x000fe400078e00ac */
[----:B------:R-:W-:Y:S02]  /*c170*/  IMAD.MOV.U32 R207, RZ, RZ, R6 ;  /* 0x000000ffffcf7224 */ /* 0x000fe400078e0006 */
[----:B------:R-:W-:-:S07]  /*c180*/  IMAD.MOV.U32 R204, RZ, RZ, R214 ;  /* 0x000000ffffcc7224 */ /* 0x000fce00078e00d6 */
.L_x_5690:
[----:B------:R-:W-:Y:S01]  /*c190*/  VIADD R2, R2, 0x1 ;  /* 0x0000000102027836 */ /* 0x000fe20000000000 */
[----:B------:R-:W-:Y:S05]  /*c1a0*/  YIELD ;  /* 0x0000000000007946 */ /* 0x000fea0003800000 */
[----:B------:R-:W-:-:S04]  /*c1b0*/  ISETP.NE.AND P2, PT, R2, 0x2, PT ;  /* 0x000000020200780c */ /* 0x000fc80003f45270 */
[----:B------:R-:W-:Y:S02]  /*c1c0*/  SEL R6, RZ, 0x1, P2 ;  /* 0x00000001ff067807 */ /* 0x000fe40001000000 */
[----:B------:R-:W-:Y:S02]  /*c1d0*/  SEL R2, R2, RZ, P2 ;  /* 0x000000ff02027207 */ /* 0x000fe40001000000 */
[----:B------:R-:W-:Y:S01]  /*c1e0*/  LOP3.LUT R23, R23, R6, RZ, 0x3c, !PT ;  /* 0x0000000617177212 */ /* 0x000fe200078e3cff */
[----:B-1---5:R-:W-:Y:S06]  /*c1f0*/  @!P0 BRA `(.L_x_5681) ;  /* 0x0000000000048947 */ /* 0x022fec0003800000 */
[----:B------:R-:W-:Y:S01]  /*c200*/  BPT.TRAP 0x1 ;  /* 0x000000040000795c */ /* 0x000fe20000300000 */
.L_x_5681:
[----:B------:R-:W-:Y:S01]  /*c210*/  IMAD R205, R2, 0x8, R19 ;  /* 0x0000000802cd7824 */ /* 0x000fe200078e0213 */
[----:B------:R-:W-:-:S04]  /*c220*/  SHF.L.U32 R6, R23, 0x1f, RZ ;  /* 0x0000001f17067819 */ /* 0x000fc800000006ff */
[----:B------:R1:W2:Y:S01]  /*c230*/  SYNCS.PHASECHK.TRANS64.TRYWAIT P2, [R205+URZ+0x32430], R6 ;  /* 0x03243006cd0075a7 */ /* 0x0002a2000804017f */
[----:B------:R-:W-:Y:S05]  /*c240*/  @!P0 BRA `(.L_x_5682) ;  /* 0x0000000000048947 */ /* 0x000fea0003800000 */
[----:B------:R-:W-:Y:S01]  /*c250*/  BPT.TRAP 0x1 ;  /* 0x000000040000795c */ /* 0x000fe20000300000 */
.L_x_5682:
[----:B------:R-:W3:Y:S01]  /*c260*/  LDL R7, [R1+0x20] ;  /* 0x0000200001077983 */ /* 0x000ee20000100800 */
[----:B------:R-:W-:Y:S02]  /*c270*/  IMAD.MOV.U32 R157, RZ, RZ, 0x40000040 ;  /* 0x40000040ff9d7424 */ /* 0x000fe400078e00ff */
[----:B---3--:R-:W-:Y:S01]  /*c280*/  IMAD R156, R2, 0x300, R7 ;  /* 0x00000300029c7824 */ /* 0x008fe200078e0207 */
[----:B--2---:R-:W-:Y:S06]  /*c290*/  @P2 BRA `(.L_x_5683) ;  /* 0x0000000000082947 */ /* 0x004fec0003800000 */
[----:B------:R-:W2:Y:S02]  /*c2a0*/  SYNCS.PHASECHK.TRANS64.TRYWAIT P2, [R205+URZ+0x32430], R6 ;  /* 0x03243006cd0075a7 */ /* 0x000ea4000804017f */
[----:B--2---:R-:W-:Y:S05]  /*c2b0*/  @!P2 BRA `(.L_x_5684) ;  /* 0x000001280014a947 */ /* 0x004fea0003800000 */
.L_x_5683:
[----:B------:R-:W3:Y:S04]  /*c2c0*/  LDL.64 R220, [R1+0x10] ;  /* 0x0000100001dc7983 */ /* 0x000ee80000100a00 */
[----:B------:R-:W4:Y:S01]  /*c2d0*/  LDL.64 R214, [R1] ;  /* 0x0000000001d67983 */ /* 0x000f220000100a00 */
[----:B------:R-:W-:Y:S05]  /*c2e0*/  WARPSYNC.ALL ;  /* 0x0000000000007948 */ /* 0x000fea0003800000 */
[C---:B------:R-:W-:Y:S01]  /*c2f0*/  R2UR UR6, R156.reuse ;  /* 0x000000009c0672ca */ /* 0x040fe200000e0000 */
[C---:B0-----:R-:W-:Y:S01]  /*c300*/  VIADD R154, R156.reuse, 0x2 ;  /* 0x000000029c9a7836 */ /* 0x041fe20000000000 */
        /* <DEDUP_REMOVED lines=16> */
[----:B------:R-:W-:-:S03]  /*c410*/  R2UR UR17, R237 ;  /* 0x00000000ed1172ca */ /* 0x000fc600000e0000 */
[----:B------:R-:W-:Y:S03]  /*c420*/  HGMMA.64x96x16.F32.BF16 R152, gdesc[UR4], RZ, !UPT, gsb0 ;  /* 0x01600000049879f0 */ /* 0x000fe6000c0018ff */
[----:B------:R-:W-:Y:S02]  /*c430*/  WARPGROUP.DEPBAR.LE gsb0, 0x0 ;  /* 0x00008000000079c5 */ /* 0x000fe40000010000 */
[----:B------:R-:W-:Y:S01]  /*c440*/  WARPGROUP.ARRIVE ;  /* 0x00000000000079c5 */ /* 0x000fe20000000000 */
[----:B---3--:R-:W-:Y:S02]  /*c450*/  R2UR UR8, R220 ;  /* 0x00000000dc0872ca */ /* 0x008fe400000e0000 */
[----:B------:R-:W-:Y:S02]  /*c460*/  R2UR UR9, R221 ;  /* 0x00000000dd0972ca */ /* 0x000fe400000e0000 */
[----:B----4-:R-:W-:-:S02]  /*c470*/  R2UR UR12, R214 ;  /* 0x00000000d60c72ca */ /* 0x010fc400000e0000 */
[----:B------:R-:W-:-:S09]  /*c480*/  R2UR UR13, R215 ;  /* 0x00000000d70d72ca */ /* 0x000fd200000e0000 */
        /* <DEDUP_REMOVED lines=10> */
.L_x_5685:
[----:B------:R0:W3:Y:S01]  /*c530*/  SYNCS.PHASECHK.TRANS64.TRYWAIT P2, [R205+URZ+0x32450], R6 ;  /* 0x03245006cd0075a7 */ /* 0x0000e2000804017f */
[----:B------:R-:W-:Y:S05]  /*c540*/  @!P0 BRA `(.L_x_5686) ;  /* 0x0000000000048947 */ /* 0x000fea0003800000 */
[----:B------:R-:W-:Y:S01]  /*c550*/  BPT.TRAP 0x1 ;  /* 0x000000040000795c */ /* 0x000fe20000300000 */
.L_x_5686:
[----:B------:R-:W-:Y:S04]  /*c560*/  BSSY B0, `(.L_x_5687) ;  /* 0x0000004000007945 */ /* 0x000fe80003800000 */
[----:B---3--:R-:W-:Y:S05]  /*c570*/  @P2 BRA `(.L_x_5688) ;  /* 0x0000000000082947 */ /* 0x008fea0003800000 */
[----:B------:R-:W3:Y:S02]  /*c580*/  SYNCS.PHASECHK.TRANS64.TRYWAIT P2, [R205+URZ+0x32450], R6 ;  /* 0x03245006cd0075a7 */ /* 0x000ee4000804017f */
[----:B---3--:R-:W-:Y:S05]  /*c590*/  @!P2 BRA `(.L_x_5689) ;  /* 0x000001240070a947 */ /* 0x008fea0003800000 */
.L_x_5688:
[----:B------:R-:W-:Y:S05]  /*c5a0*/  BSYNC B0 ;  /* 0x0000000000007941 */ /* 0x000fea0003800000 */
.L_x_5687:
[----:B------:R-:W-:Y:S05]  /*c5b0*/  WARPSYNC.ALL ;  /* 0x0000000000007948 */ /* 0x000fea0003800000 */
[----:B------:R4:W-:Y:S01]  /*c5c0*/  STL [R1+0xa0], R16 ;  /* 0x0000a01001007387 */ /* 0x0009e20000100800 */
[----:B------:R-:W0:Y:S03]  /*c5d0*/  LDC R214, c[0x0][0x448] ;  /* 0x00011200ffd67b82 */ /* 0x000e260000000800 */
[----:B------:R-:W2:Y:S04]  /*c5e0*/  LDL R7, [R1+0x40] ;  /* 0x0000400001077983 */ /* 0x000ea80000100800 */
[----:B------:R-:W2:Y:S04]  /*c5f0*/  LDL R220, [R1+0x24] ;  /* 0x0000240001dc7983 */ /* 0x000ea80000100800 */
[----:B----4-:R-:W4:Y:S01]  /*c600*/  LDL R16, [R1+0x28] ;  /* 0x0000280001107983 */ /* 0x010f220000100800 */
[----:B------:R-:W-:Y:S01]  /*c610*/  IMAD.MOV.U32 R215, RZ, RZ, 0x40000040 ;  /* 0x40000040ffd77424 */ /* 0x000fe200078e00ff */
[----:B------:R-:W-:-:S02]  /*c620*/  R2UR UR4, R4 ;  /* 0x00000000040472ca */ /* 0x000fc400000e0000 */
[----:B------:R-:W-:Y:S01]  /*c630*/  R2UR UR5, R5 ;  /* 0x00000000050572ca */ /* 0x000fe200000e0000 */
[----:B------:R-:W-:Y:S01]  /*c640*/  WARPGROUP.ARRIVE ;  /* 0x00000000000079c5 */ /* 0x000fe20000000000 */
[----:B0-----:R-:W-:Y:S01]  /*c650*/  ISETP.NE.AND P2, PT, R214, 0x1, PT ;  /* 0x00000001d600780c */ /* 0x001fe20003f45270 */
[----:B------:R-:W-:Y:S01]  /*c660*/  IMAD.MOV.U32 R221, RZ, RZ, 0x40000040 ;  /* 0x40000040ffdd7424 */ /* 0x000fe200078e00ff */
[----:B------:R-:W4:Y:S11]  /*c670*/  LDL.LU R217, [R1+0x8] ;  /* 0x0000080001d97983 */ /* 0x000f360000300800 */
[----:B------:R-:W0:Y:S08]  /*c680*/  @P2 LDC R214, c[0x0][0x44c] ;  /* 0x00011300ffd62b82 */ /* 0x000e300000000800 */
[----:B-123--:R-:W1:Y:S01]  /*c690*/  @P2 LDC R6, c[0x0][0x450] ;  /* 0x00011400ff062b82 */ /* 0x00ee620000000800 */
[----:B------:R-:W-:Y:S01]  /*c6a0*/  R2UR UR7, R215 ;  /* 0x00000000d70772ca */ /* 0x000fe200000e0000 */
[----:B----4-:R-:W-:-:S02]  /*c6b0*/  IMAD.IADD R7, R7, 0x1, R16 ;  /* 0x0000000107077824 */ /* 0x010fc400078e0210 */
[----:B------:R-:W-:Y:S01]  /*c6c0*/  IMAD.MOV.U32 R215, RZ, RZ, 0x40000040 ;  /* 0x40000040ffd77424 */ /* 0x000fe200078e00ff */
[----:B------:R2:W5:Y:S01]  /*c6d0*/  LDL.LU R16, [R1+0xa0] ;  /* 0x0000a00001107983 */ /* 0x0005620000300800 */
[----:B0-----:R-:W-:-:S05]  /*c6e0*/  @P2 IMAD.HI.U32 R214, R7, R214, RZ ;  /* 0x000000d607d62227 */ /* 0x001fca00078e00ff */
[----:B-1----:R-:W-:Y:S01]  /*c6f0*/  @P2 SHF.R.U32.HI R7, RZ, R6, R214 ;  /* 0x00000006ff072219 */ /* 0x002fe200000116d6 */
[----:B------:R-:W-:-:S05]  /*c700*/  IMAD R214, R2, 0xc00, R220 ;  /* 0x00000c0002d67824 */ /* 0x000fca00078e02dc */
[----:B------:R-:W-:-:S13]  /*c710*/  R2UR UR6, R214 ;  /* 0x00000000d60672ca */ /* 0x000fda00000e0000 */
[----:B------:R-:W-:Y:S01]  /*c720*/  HGMMA.64x96x16.F32.BF16 R152, gdesc[UR4], R152, gsb0 ;  /* 0x01600000049879f0 */ /* 0x000fe20008001898 */
[----:B------:R-:W-:Y:S01]  /*c730*/  VIADD R220, R214, 0x2 ;  /* 0x00000002d6dc7836 */ /* 0x000fe20000000000 */
        /* <DEDUP_REMOVED lines=114> */
[----:B------:R-:W-:Y:S01]  /*ce60*/  LOP3.LUT R217, R217, 0xfffffeff, RZ, 0xc0, !PT ;  /* 0xfffffeffd9d97812 */ /* 0x000fe200078ec0ff */
[----:B------:R-:W-:-:S02]  /*ce70*/  WARPGROUP.DEPBAR.LE gsb0, 0x0 ;  /* 0x00008000000079c5 */ /* 0x000fc40000010000 */
[----:B------:R-:W-:-:S06]  /*ce80*/  WARPGROUP.ARRIVE ;  /* 0x00000000000079c5 */ /* 0x000fcc0000000000 */
[----:B------:R-:W-:Y:S01]  /*ce90*/  HGMMA.64x96x16.F32.BF16 R152, gdesc[UR4], R152, gsb0 ;  /* 0x01600000049879f0 */ /* 0x000fe20008001898 */
[----:B------:R-:W-:Y:S02]  /*cea0*/  R2UR UR6, R220 ;  /* 0x00000000dc0672ca */ /* 0x000fe400000e0000 */
[----:B------:R-:W-:Y:S02]  /*ceb0*/  R2UR UR7, R221 ;  /* 0x00000000dd0772ca */ /* 0x000fe400000e0000 */
[----:B------:R-:W-:Y:S02]  /*cec0*/  R2UR UR4, R10 ;  /* 0x000000000a0472ca */ /* 0x000fe400000e0000 */
[----:B------:R-:W-:Y:S02]  /*ced0*/  R2UR UR5, R11 ;  /* 0x000000000b0572ca */ /* 0x000fe400000e0000 */
[----:B------:R-:W-:-:S04]  /*cee0*/  @P1 LOP3.LUT R217, R217, 0x100, RZ, 0xfc, !PT ;  /* 0x00000100d9d91812 */ /* 0x000fc800078efcff */
[----:B------:R-:W-:-:S04]  /*cef0*/  LOP3.LUT R217, R217, 0xffffff7f, RZ, 0xc0, !PT ;  /* 0xffffff7fd9d97812 */ /* 0x000fc800078ec0ff */
[----:B------:R-:W-:-:S05]  /*cf00*/  @P0 LOP3.LUT R217, R217, 0x80, RZ, 0xfc, !PT ;  /* 0x00000080d9d90812 */ /* 0x000fca00078efcff */
[----:B------:R-:W-:Y:S04]  /*cf10*/  STL [R1+0x8], R217 ;  /* 0x000008d901007387 */ /* 0x000fe80000100800 */
[----:B------:R-:W3:Y:S04]  /*cf20*/  LDL R220, [R1+0x2c] ;  /* 0x00002c0001dc7983 */ /* 0x000ee80000100800 */
[----:B------:R-:W3:Y:S01]  /*cf30*/  LDL R221, [R1+0x1c] ;  /* 0x00001c0001dd7983 */ /* 0x000ee20000100800 */
[----:B------:R-:W-:Y:S02]  /*cf40*/  WARPGROUP.DEPBAR.LE gsb0, 0x0 ;  /* 0x00008000000079c5 */ /* 0x000fe40000010000 */
[----:B------:R-:W-:-:S06]  /*cf50*/  WARPGROUP.ARRIVE ;  /* 0x00000000000079c5 */ /* 0x000fcc0000000000 */
[----:B------:R-:W-:Y:S01]  /*cf60*/  HGMMA.64x96x16.F32.BF16 R152, gdesc[UR4], R152, gsb0 ;  /* 0x01600000049879f0 */ /* 0x000fe20008001898 */
[----:B------:R-:W-:Y:S02]  /*cf70*/  R2UR UR7, R215 ;  /* 0x00000000d70772ca */ /* 0x000fe400000e0000 */
[----:B------:R-:W4:Y:S01]  /*cf80*/  LDL R215, [R1+0x44] ;  /* 0x0000440001d77983 */ /* 0x000f220000100800 */
[----:B------:R-:W-:Y:S01]  /*cf90*/  VIADD R214, R214, 0x906 ;  /* 0x00000906d6d67836 */ /* 0x000fe20000000000 */
[----:B------:R-:W-:Y:S02]  /*cfa0*/  R2UR UR4, R8 ;  /* 0x00000000080472ca */ /* 0x000fe400000e0000 */
[----:B------:R-:W-:Y:S02]  /*cfb0*/  R2UR UR5, R9 ;  /* 0x00000000090572ca */ /* 0x000fe400000e0000 */
[----:B------:R-:W-:Y:S01]  /*cfc0*/  R2UR UR6, R214 ;  /* 0x00000000d60672ca */ /* 0x000fe200000e0000 */
[----:B------:R-:W0:Y:S01]  /*cfd0*/  SHFL.IDX PT, R6, R7, RZ, 0x1c1f ;  /* 0x001c1fff07067589 */ /* 0x000e2200000e0000 */
[----:B------:R-:W-:-:S04]  /*cfe0*/  IMAD.MOV.U32 R214, RZ, RZ, -0x60 ;  /* 0xffffffa0ffd67424 */ /* 0x000fc800078e00ff */
[----:B------:R-:W-:Y:S01]  /*cff0*/  IMAD R214, R204, R214, 0x1 ;  /* 0x00000001ccd67424 */ /* 0x000fe200078e02d6 */
[----:B------:R-:W-:Y:S02]  /*d000*/  WARPGROUP.DEPBAR.LE gsb0, 0x0 ;  /* 0x00008000000079c5 */ /* 0x000fe40000010000 */
[----:B------:R-:W-:-:S06]  /*d010*/  WARPGROUP.ARRIVE ;  /* 0x00000000000079c5 */ /* 0x000fcc0000000000 */
[----:B------:R-:W-:Y:S03]  /*d020*/  HGMMA.64x96x16.F32.BF16 R152, gdesc[UR4], R152, gsb0 ;  /* 0x01600000049879f0 */ /* 0x000fe60008001898 */
[----:B------:R-:W-:Y:S02]  /*d030*/  WARPGROUP.DEPBAR.LE gsb0, 0x0 ;  /* 0x00008000000079c5 */ /* 0x000fe40000010000 */
[----:B----4-:R-:W-:-:S05]  /*d040*/  IMAD R214, R215, -0x2, R214 ;  /* 0xfffffffed7d67824 */ /* 0x010fca00078e02d6 */
[----:B---3--:R-:W-:Y:S01]  /*d050*/  IADD3 R214, -R221, R214, R220 ;  /* 0x000000d6ddd67210 */ /* 0x008fe20007ffe1dc */
[----:B------:R-:W1:Y:S04]  /*d060*/  SHFL.IDX PT, R7, R7, 0x1, 0x1c1f ;  /* 0x003c1f0007077f89 */ /* 0x000e6800000e0000 */
[----:B0-----:R-:W-:Y:S01]  /*d070*/  IMAD.IADD R6, R214, 0x1, R6 ;  /* 0x00000001d6067824 */ /* 0x001fe200078e0206 */
[----:B------:R-:W3:Y:S04]  /*d080*/  LDL R220, [R1+0x18] ;  /* 0x0000180001dc7983 */ /* 0x000ee80000100800 */
[----:B------:R-:W-:-:S02]  /*d090*/  ISETP.GT.AND P3, PT, R6, RZ, PT ;  /* 0x000000ff0600720c */ /* 0x000fc40003f64270 */
[C---:B------:R-:W-:Y:S02]  /*d0a0*/  ISETP.GT.AND P2, PT, R6.reuse, 0x1, PT ;  /* 0x000000010600780c */ /* 0x040fe40003f44270 */
        /* <DEDUP_REMOVED lines=63> */
[----:B------:R-:W-:Y:S02]  /*d4a0*/  FSEL R215, R193, -INF , P3 ;  /* 0xff800000c1d77808 */ /* 0x000fe40001800000 */
[----:B------:R-:W-:Y:S02]  /*d4b0*/  FMNMX.FTZ R6, R192, R6, !PT ;  /* 0x00000006c0067209 */ /* 0x000fe40007810000 */
[----:B------:R-:W-:Y:S02]  /*d4c0*/  FSEL R196, R196, -INF , P2 ;  /* 0xff800000c4c47808 */ /* 0x000fe40001000000 */
[----:B------:R-:W-:Y:S02]  /*d4d0*/  FMNMX.FTZ R6, R215, R6, !PT ;  /* 0x00000006d7067209 */ /* 0x000fe40007810000 */
[----:B------:R-:W-:-:S02]  /*d4e0*/  FSEL R197, R197, -INF , P4 ;  /* 0xff800000c5c57808 */ /* 0x000fc40002000000 */
[----:B------:R-:W-:-:S04]  /*d4f0*/  FMNMX.FTZ R6, R196, R6, !PT ;  /* 0x00000006c4067209 */ /* 0x000fc80007810000 */
[----:B------:R-:W-:Y:S01]  /*d500*/  FMNMX.FTZ R6, R197, R6, !PT ;  /* 0x00000006c5067209 */ /* 0x000fe20007810000 */
[----:B-1----:R-:W-:-:S04]  /*d510*/  IMAD.IADD R214, R214, 0x1, R7 ;  /* 0x00000001d6d67824 */ /* 0x002fc800078e0207 */
[----:B------:R-:W0:Y:S02]  /*d520*/  SHFL.BFLY PT, R7, R6, 0x2, 0x1f ;  /* 0x0c401f0006077f89 */ /* 0x000e2400000e0000 */
[----:B0-----:R-:W-:-:S05]  /*d530*/  FMNMX.FTZ R6, R6, R7, !PT ;  /* 0x0000000706067209 */ /* 0x001fca0007810000 */
[----:B------:R-:W0:Y:S01]  /*d540*/  SHFL.BFLY PT, R7, R6, 0x1, 0x1f ;  /* 0x0c201f0006077f89 */ /* 0x000e2200000e0000 */
[----:B------:R-:W-:Y:S02]  /*d550*/  ISETP.GT.AND P3, PT, R214, RZ, PT ;  /* 0x000000ffd600720c */ /* 0x000fe40003f64270 */
[----:B0-----:R-:W-:-:S04]  /*d560*/  FMNMX.FTZ R6, R6, R7, !PT ;  /* 0x0000000706067209 */ /* 0x001fc80007810000 */
[----:B------:R-:W-:-:S04]  /*d570*/  FSETP.NEU.FTZ.AND P6, PT, R6, -INF , PT ;  /* 0xff8000000600780b */ /* 0x000fc80003fdd000 */
[----:B------:R-:W-:-:S05]  /*d580*/  FSEL R7, R6, RZ, P6 ;  /* 0x000000ff06077208 */ /* 0x000fca0003000000 */
[----:B------:R-:W-:Y:S02]  /*d590*/  FADD.FTZ R207, -R7, R207 ;  /* 0x000000cf07cf7221 */ /* 0x000fe40000010100 */
[----:B------:R-:W0:Y:S01]  /*d5a0*/  LDC R7, c[0x0][0xa80] ;  /* 0x0002a000ff077b82 */ /* 0x000e220000000800 */
[----:B------:R-:W-:Y:S02]  /*d5b0*/  ISETP.GT.AND P2, PT, R214, 0x1, PT ;  /* 0x00000001d600780c */ /* 0x000fe40003f44270 */
[----:B------:R-:W-:Y:S02]  /*d5c0*/  FSEL R193, R154, -INF , P3 ;  /* 0xff8000009ac17808 */ /* 0x000fe40001800000 */
[----:B------:R-:W-:Y:S02]  /*d5d0*/  FSEL R155, R155, -INF , P2 ;  /* 0xff8000009b9b7808 */ /* 0x000fe40001000000 */
[C---:B------:R-:W-:Y:S02]  /*d5e0*/  ISETP.GT.AND P4, PT, R214.reuse, 0x8, PT ;  /* 0x00000008d600780c */ /* 0x040fe40003f84270 */
[----:B------:R-:W-:-:S02]  /*d5f0*/  ISETP.GT.AND P3, PT, R214, 0x9, PT ;  /* 0x00000009d600780c */ /* 0x000fc40003f64270 */
[----:B------:R-:W-:Y:S02]  /*d600*/  ISETP.GT.AND P2, PT, R214, 0x10, PT ;  /* 0x00000010d600780c */ /* 0x000fe40003f44270 */
[----:B------:R-:W-:Y:S02]  /*d610*/  FSEL R158, R158, -INF , P4 ;  /* 0xff8000009e9e7808 */ /* 0x000fe40002000000 */
[----:B------:R-:W-:Y:S02]  /*d620*/  FSEL R159, R159, -INF , P3 ;  /* 0xff8000009f9f7808 */ /* 0x000fe40001800000 */
[----:B------:R-:W-:Y:S02]  /*d630*/  FSEL R162, R162, -INF , P2 ;  /* 0xff800000a2a27808 */ /* 0x000fe40001000000 */
[C---:B------:R-:W-:Y:S02]  /*d640*/  ISETP.GT.AND P4, PT, R214.reuse, 0x11, PT ;  /* 0x00000011d600780c */ /* 0x040fe40003f84270 */
[----:B------:R-:W-:-:S02]  /*d650*/  ISETP.GT.AND P3, PT, R214, 0x18, PT ;  /* 0x00000018d600780c */ /* 0x000fc40003f64270 */
[----:B------:R-:W-:Y:S01]  /*d660*/  ISETP.GT.AND P2, PT, R214, 0x19, PT ;  /* 0x00000019d600780c */ /* 0x000fe20003f44270 */
[----:B0-----:R-:W-:Y:S01]  /*d670*/  FMUL.FTZ R154, R6, R7 ;  /* 0x00000007069a7220 */ /* 0x001fe20000410000 */
[----:B------:R-:W-:Y:S02]  /*d680*/  FSEL R163, R163, -INF , P4 ;  /* 0xff800000a3a37808 */ /* 0x000fe40002000000 */
        /* <DEDUP_REMOVED lines=10> */
[C---:B------:R-:W-:Y:S02]  /*d730*/  ISETP.GT.AND P4, PT, R214.reuse, 0x29, PT ;  /* 0x00000029d600780c */ /* 0x040fe40003f84270 */
[C---:B------:R-:W-:Y:S02]  /*d740*/  ISETP.GT.AND P3, PT, R214.reuse, 0x30, PT ;  /* 0x00000030d600780c */ /* 0x040fe40003f64270 */
[----:B------:R-:W-:Y:S02]  /*d750*/  ISETP.GT.AND P2, PT, R214, 0x31, PT ;  /* 0x00000031d600780c */ /* 0x000fe40003f44270 */
[----:B------:R-:W-:Y:S02]  /*d760*/  FSEL R154, R154, RZ, P6 ;  /* 0x000000ff9a9a7208 */ /* 0x000fe40003000000 */
[----:B------:R-:W-:Y:S02]  /*d770*/  FSEL R187, R187, -INF , P1 ;  /* 0xff800000bbbb7808 */ /* 0x000fe40000800000 */
[----:B------:R-:W-:-:S02]  /*d780*/  FSEL R190, R190, -INF , P0 ;  /* 0xff800000bebe7808 */ /* 0x000fc40000000000 */
[----:B------:R-:W-:Y:S02]  /*d790*/  FSEL R175, R175, -INF , P4 ;  /* 0xff800000afaf7808 */ /* 0x000fe40002000000 */
[----:B------:R-:W-:Y:S02]  /*d7a0*/  FSEL R178, R178, -INF , P3 ;  /* 0xff800000b2b27808 */ /* 0x000fe40001800000 */
[----:B------:R-:W-:Y:S02]  /*d7b0*/  FSEL R179, R179, -INF , P2 ;  /* 0xff800000b3b37808 */ /* 0x000fe40001000000 */
[C---:B------:R-:W-:Y:S02]  /*d7c0*/  LOP3.LUT P1, RZ, R217.reuse, 0x100, RZ, 0xc0, !PT ;  /* 0x00000100d9ff7812 */ /* 0x040fe4000782c0ff */
[----:B------:R-:W-:Y:S01]  /*d7d0*/  LOP3.LUT P0, RZ, R217, 0x80, RZ, 0xc0, !PT ;  /* 0x00000080d9ff7812 */ /* 0x000fe2000780c0ff */
[-CC-:B------:R-:W-:Y:S01]  /*d7e0*/  FFMA.FTZ R217, R157, R7.reuse, -R154.reuse ;  /* 0x000000079dd97223 */ /* 0x180fe2000001089a */
[C---:B------:R-:W-:Y:S01]  /*d7f0*/  ISETP.GT.AND P4, PT, R214.reuse, 0x38, PT ;  /* 0x00000038d600780c */ /* 0x040fe20003f84270 */
[----:B------:R-:W-:Y:S01]  /*d800*/  FFMA.FTZ R157, R173, R7, -R154 ;  /* 0x00000007ad9d7223 */ /* 0x000fe2000001089a */
[----:B------:R-:W-:-:S02]  /*d810*/  ISETP.GT.AND P3, PT, R214, 0x39, PT ;  /* 0x00000039d600780c */ /* 0x000fc40003f64270 */
[----:B------:R-:W-:Y:S01]  /*d820*/  ISETP.GT.AND P2, PT, R214, 0x40, PT ;  /* 0x00000040d600780c */ /* 0x000fe20003f44270 */
[-C--:B------:R-:W-:Y:S01]  /*d830*/  FFMA.FTZ R152, R152, R7.reuse, -R154 ;  /* 0x0000000798987223 */ /* 0x080fe2000001089a */
[----:B------:R-:W-:Y:S01]  /*d840*/  FMUL.FTZ R173, R207, R7 ;  /* 0x00000007cfad7220 */ /* 0x000fe20000410000 */
[----:B------:R-:W-:Y:S02]  /*d850*/  FSEL R182, R182, -INF , P4 ;  /* 0xff800000b6b67808 */ /* 0x000fe40002000000 */
[----:B------:R-:W-:Y:S02]  /*d860*/  FSEL R183, R183, -INF , P3 ;  /* 0xff800000b7b77808 */ /* 0x000fe40001800000 */
[----:B------:R-:W-:Y:S02]  /*d870*/  FSEL R186, R186, -INF , P2 ;  /* 0xff800000baba7808 */ /* 0x000fe40001000000 */
[C---:B------:R-:W-:Y:S02]  /*d880*/  ISETP.GT.AND P2, PT, R214.reuse, 0x50, PT ;  /* 0x00000050d600780c */ /* 0x040fe40003f44270 */
[----:B------:R-:W-:-:S02]  /*d890*/  ISETP.GT.AND P3, PT, R214, 0x51, PT ;  /* 0x00000051d600780c */ /* 0x000fc40003f64270 */
[C---:B------:R-:W-:Y:S02]  /*d8a0*/  ISETP.GT.AND P4, PT, R214.reuse, 0x58, PT ;  /* 0x00000058d600780c */ /* 0x040fe40003f84270 */
[C---:B------:R-:W-:Y:S02]  /*d8b0*/  ISETP.GT.AND P5, PT, R214.reuse, 0x59, PT ;  /* 0x00000059d600780c */ /* 0x040fe40003fa4270 */
[----:B------:R-:W-:Y:S01]  /*d8c0*/  ISETP.GT.AND P6, PT, R214, 0x49, PT ;  /* 0x00000049d600780c */ /* 0x000fe20003fc4270 */
[-CC-:B------:R-:W-:Y:S01]  /*d8d0*/  FFMA.FTZ R214, R153, R7.reuse, -R154.reuse ;  /* 0x0000000799d67223 */ /* 0x180fe2000001089a */
[----:B------:R-:W-:Y:S01]  /*d8e0*/  MUFU.EX2 R152, R152 ;  /* 0x0000009800987308 */ /* 0x000fe20000000800 */
[----:B------:R-:W-:-:S07]  /*d8f0*/  FFMA.FTZ R153, R156, R7, -R154 ;  /* 0x000000079c997223 */ /* 0x000fce000001089a */
[----:B------:R-:W0:Y:S01]  /*d900*/  MUFU.EX2 R173, R173 ;  /* 0x000000ad00ad7308 */ /* 0x000e220000000800 */
[----:B------:R-:W-:-:S07]  /*d910*/  FFMA.FTZ R160, R160, R7, -R154 ;  /* 0x00000007a0a07223 */ /* 0x000fce000001089a */
[----:B------:R-:W1:Y:S01]  /*d920*/  MUFU.EX2 R214, R214 ;  /* 0x000000d600d67308 */ /* 0x000e620000000800 */
[-CC-:B------:R-:W-:Y:S01]  /*d930*/  FFMA.FTZ R161, R161, R7.reuse, -R154.reuse ;  /* 0x00000007a1a17223 */ /* 0x180fe2000001089a */
[-CC-:B------:R-:W-:Y:S01]  /*d940*/  FFMA.FTZ R164, R164, R7.reuse, -R154.reuse ;  /* 0x00000007a4a47223 */ /* 0x180fe2000001089a */
[-CC-:B------:R-:W-:Y:S01]  /*d950*/  FFMA.FTZ R165, R165, R7.reuse, -R154.reuse ;  /* 0x00000007a5a57223 */ /* 0x180fe2000001089a */
[-CC-:B------:R-:W-:Y:S01]  /*d960*/  FFMA.FTZ R168, R168, R7.reuse, -R154.reuse ;  /* 0x00000007a8a87223 */ /* 0x180fe2000001089a */
[----:B------:R-:W-:-:S03]  /*d970*/  FFMA.FTZ R169, R169, R7, -R154 ;  /* 0x00000007a9a97223 */ /* 0x000fc6000001089a */
        /* <DEDUP_REMOVED lines=13> */
[----:B------:R-:W-:-:S02]  /*da50*/  FFMA.FTZ R197, R197, R7, -R154 ;  /* 0x00000007c5c57223 */ /* 0x000fc4000001089a */
[----:B------:R-:W2:Y:S01]  /*da60*/  MUFU.EX2 R154, R217 ;  /* 0x000000d9009a7308 */ /* 0x000ea20000000800 */
[----:B0-----:R-:W-:-:S04]  /*da70*/  FFMA.FTZ R3, R173, R3, R152 ;  /* 0x00000003ad037223 */ /* 0x001fc80000010098 */
[----:B-1----:R-:W-:-:S04]  /*da80*/  FADD.FTZ R3, R214, R3 ;  /* 0x00000003d6037221 */ /* 0x002fc80000010000 */
[----:B----4-:R-:W-:-:S04]  /*da90*/  FADD.FTZ R3, R153, R3 ;  /* 0x0000000399037221 */ /* 0x010fc80000010000 */
[C---:B--2---:R-:W-:Y:S01]  /*daa0*/  FADD.FTZ R3, R154.reuse, R3 ;  /* 0x000000039a037221 */ /* 0x044fe20000010000 */
[----:B------:R-:W-:Y:S02]  /*dab0*/  F2FP.BF16.F32.PACK_AB R154, R154, R153 ;  /* 0x000000999a9a723e */ /* 0x000fe400000010ff */
        /* <DEDUP_REMOVED lines=27> */
[----:B------:R-:W-:-:S04]  /*dc70*/  FMNMX.FTZ R153, R198, R153, !PT ;  /* 0x00000099c6997209 */ /* 0x000fc80007810000 */
[----:B------:R-:W-:-:S05]  /*dc80*/  FMNMX.FTZ R153, R199, R153, !PT ;  /* 0x00000099c7997209 */ /* 0x000fca0007810000 */
[----:B------:R-:W0:Y:S02]  /*dc90*/  SHFL.BFLY PT, R172, R153, 0x2, 0x1f ;  /* 0x0c401f0099ac7f89 */ /* 0x000e2400000e0000 */
[----:B0-----:R-:W-:-:S05]  /*dca0*/  FMNMX.FTZ R172, R153, R172, !PT ;  /* 0x000000ac99ac7209 */ /* 0x001fca0007810000 */
[----:B------:R-:W0:Y:S01]  /*dcb0*/  SHFL.BFLY PT, R153, R172, 0x1, 0x1f ;  /* 0x0c201f00ac997f89 */ /* 0x000e2200000e0000 */
[----:B------:R-:W1:Y:S01]  /*dcc0*/  S2R R221, SR_TID.X ;  /* 0x0000000000dd7919 */ /* 0x000e620000002100 */
[----:B0-----:R-:W-:-:S04]  /*dcd0*/  FMNMX.FTZ R172, R172, R153, !PT ;  /* 0x00000099acac7209 */ /* 0x001fc80007810000 */
[----:B------:R-:W-:-:S04]  /*dce0*/  FSETP.NEU.FTZ.AND P2, PT, R172, -INF , PT ;  /* 0xff800000ac00780b */ /* 0x000fc80003f5d000 */
[----:B------:R-:W-:-:S05]  /*dcf0*/  FSEL R153, R172, RZ, P2 ;  /* 0x000000ffac997208 */ /* 0x000fca0001000000 */
[----:B------:R-:W-:Y:S01]  /*dd00*/  FADD.FTZ R153, -R153, R206 ;  /* 0x000000ce99997221 */ /* 0x000fe20000010100 */
[----:B------:R-:W-:-:S05]  /*dd10*/  FMUL.FTZ R206, R172, R7 ;  /* 0x00000007acce7220 */ /* 0x000fca0000410000 */
[----:B------:R-:W-:Y:S01]  /*dd20*/  FSEL R206, R206, RZ, P2 ;  /* 0x000000ffcece7208 */ /* 0x000fe20001000000 */
[----:B------:R-:W-:Y:S01]  /*dd30*/  FMUL.FTZ R153, R153, R7 ;  /* 0x0000000799997220 */ /* 0x000fe20000410000 */
[----:B------:R-:W-:-:S03]  /*dd40*/  F2FP.BF16.F32.PACK_AB R152, R214, R152 ;  /* 0x00000098d698723e */ /* 0x000fc600000010ff */
        /* <DEDUP_REMOVED lines=24> */
[----:B------:R-:W-:Y:S08]  /*ded0*/  MUFU.EX2 R207, R207 ;  /* 0x000000cf00cf7308 */ /* 0x000ff00000000800 */
[----:B------:R-:W0:Y:S08]  /*dee0*/  MUFU.EX2 R206, R153 ;  /* 0x0000009900ce7308 */ /* 0x000e300000000800 */
[----:B------:R1:W2:Y:S01]  /*def0*/  MUFU.EX2 R153, R214 ;  /* 0x000000d600997308 */ /* 0x0002a20000000800 */
[----:B------:R-:W-:-:S02]  /*df00*/  IMAD.MOV.U32 R159, RZ, RZ, 0x40000040 ;  /* 0x40000040ff9f7424 */ /* 0x000fc400078e00ff */
[----:B0-----:R-:W-:Y:S01]  /*df10*/  FFMA.FTZ R0, R206, R0, R207 ;  /* 0x00000000ce007223 */ /* 0x001fe200000100cf */
[----:B-1----:R-:W-:Y:S01]  /*df20*/  SHF.R.U32.HI R214, RZ, 0x7, R221 ;  /* 0x00000007ffd67819 */ /* 0x002fe200000116dd */
[-C--:B------:R-:W-:Y:S01]  /*df30*/  FMUL.FTZ R24, R24, R173.reuse ;  /* 0x000000ad18187220 */ /* 0x080fe20000410000 */
[-C--:B------:R-:W-:Y:S01]  /*df40*/  FMUL.FTZ R25, R25, R173.reuse ;  /* 0x000000ad19197220 */ /* 0x080fe20000410000 */
[----:B------:R-:W-:Y:S01]  /*df50*/  FMUL.FTZ R28, R28, R173 ;  /* 0x000000ad1c1c7220 */ /* 0x000fe20000410000 */
[C---:B--2---:R-:W-:Y:S01]  /*df60*/  FADD.FTZ R0, R153.reuse, R0 ;  /* 0x0000000099007221 */ /* 0x044fe20000010000 */
[----:B------:R-:W-:Y:S01]  /*df70*/  F2FP.BF16.F32.PACK_AB R153, R153, R207 ;  /* 0x000000cf9999723e */ /* 0x000fe200000010ff */
[----:B------:R-:W-:Y:S02]  /*df80*/  @!P1 VIADD R207, R205, 0x32440 ;  /* 0x00032440cdcf9836 */ /* 0x000fe40000000000 */
        /* <DEDUP_REMOVED lines=61> */
[----:B------:R-:W-:-:S02]  /*e360*/  R2UR UR7, R159 ;  /* 0x000000009f0772ca */ /* 0x000fc400000e0000 */
[----:B------:R-:W-:Y:S01]  /*e370*/  IADD3 R173, -R214, 0xb, RZ ;  /* 0x0000000bd6ad7810 */ /* 0x000fe20007ffe1ff */
[----:B------:R0:W-:Y:S01]  /*e380*/  MUFU.EX2 R159, R155 ;  /* 0x0000009b009f7308 */ /* 0x0001e20000000800 */
[----:B------:R-:W-:-:S03]  /*e390*/  @!P1 PRMT R207, RZ, 0x654, R207 ;  /* 0x00000654ffcf9816 */ /* 0x000fc600000000cf */
[----:B------:R1:W-:Y:S06]  /*e3a0*/  BAR.ARV R173, 0x100 ;  /* 0x000400ad0000751d */ /* 0x0003ec0000002000 */
[----:B0-----:R-:W-:Y:S01]  /*e3b0*/  VIADD R155, R214, 0x8 ;  /* 0x00000008d69b7836 */ /* 0x001fe20000000000 */
[----:B------:R0:W-:Y:S01]  /*e3c0*/  @!P1 SYNCS.ARRIVE.TRANS64.RED.A1T0 RZ, [R207+URZ], RZ ;  /* 0x000000ffcfff99a7 */ /* 0x0001e2000810043f */
[----:B------:R-:W2:Y:S03]  /*e3d0*/  MUFU.EX2 R193, R193 ;  /* 0x000000c100c17308 */ /* 0x000ea60000000800 */
[----:B------:R2:W-:Y:S01]  /*e3e0*/  BAR.SYNC.DEFER_BLOCKING R155, 0x100 ;  /* 0x0004009b0000751d */ /* 0x0005e20000010000 */
[----:B---3--:R-:W-:-:S02]  /*e3f0*/  IMAD R158, R2, 0xc00, R220 ;  /* 0x00000c00029e7824 */ /* 0x008fc400078e02dc */
[-C--:B------:R-:W-:Y:S01]  /*e400*/  FMUL.FTZ R26, R26, R206.reuse ;  /* 0x000000ce1a1a7220 */ /* 0x080fe20000410000 */
[-C--:B------:R-:W-:Y:S01]  /*e410*/  FMUL.FTZ R27, R27, R206.reuse ;  /* 0x000000ce1b1b7220 */ /* 0x080fe20000410000 */
[-C--:B------:R-:W-:Y:S01]  /*e420*/  FMUL.FTZ R30, R30, R206.reuse ;  /* 0x000000ce1e1e7220 */ /* 0x080fe20000410000 */
[-C--:B------:R-:W-:Y:S01]  /*e430*/  FMUL.FTZ R31, R31, R206.reuse ;  /* 0x000000ce1f1f7220 */ /* 0x080fe20000410000 */
[----:B------:R-:W-:Y:S01]  /*e440*/  R2UR UR6, R158 ;  /* 0x000000009e0672ca */ /* 0x000fe200000e0000 */
        /* <DEDUP_REMOVED lines=61> */
[----:B------:R-:W2:Y:S01]  /*e820*/  MUFU.EX2 R160, R160 ;  /* 0x000000a000a07308 */ /* 0x000ea20000000800 */
[----:B------:R-:W3:Y:S03]  /*e830*/  LDL R206, [R1+0x30] ;  /* 0x0000300001ce7983 */ /* 0x000ee60000100800 */
[----:B------:R-:W-:-:S06]  /*e840*/  WARPGROUP.ARRIVE ;  /* 0x00000000000079c5 */ /* 0x000fcc0000000000 */
[----:B------:R-:W-:Y:S01]  /*e850*/  HGMMA.64x256x16.F32.BF16 R24, R152, gdesc[UR4].tnspB, R24, gsb0 ;  /* 0x43e0000498187df0 */ /* 0x000fe20008001818 */
[----:B------:R-:W4:Y:S08]  /*e860*/  MUFU.EX2 R161, R161 ;  /* 0x000000a100a17308 */ /* 0x000f300000000800 */
[----:B------:R-:W-:Y:S08]  /*e870*/  MUFU.EX2 R165, R165 ;  /* 0x000000a500a57308 */ /* 0x000ff00000000800 */
[----:B------:R-:W-:Y:S08]  /*e880*/  MUFU.EX2 R162, R162 ;  /* 0x000000a200a27308 */ /* 0x000ff00000000800 */
[----:B------:R-:W1:Y:S08]  /*e890*/  MUFU.EX2 R163, R163 ;  /* 0x000000a300a37308 */ /* 0x000e700000000800 */
[----:B------:R-:W-:Y:S08]  /*e8a0*/  MUFU.EX2 R166, R166 ;  /* 0x000000a600a67308 */ /* 0x000ff00000000800 */
[----:B------:R-:W0:Y:S01]  /*e8b0*/  MUFU.EX2 R167, R167 ;  /* 0x000000a700a77308 */ /* 0x000e220000000800 */
[----:B--2---:R-:W-:-:S04]  /*e8c0*/  FADD.FTZ R3, R160, R3 ;  /* 0x00000003a0037221 */ /* 0x004fc80000010000 */
[----:B----4-:R-:W-:-:S03]  /*e8d0*/  FADD.FTZ R3, R161, R3 ;  /* 0x00000003a1037221 */ /* 0x010fc60000010000 */
[----:B------:R-:W-:Y:S08]  /*e8e0*/  MUFU.EX2 R168, R168 ;  /* 0x000000a800a87308 */ /* 0x000ff00000000800 */
[----:B------:R-:W-:Y:S08]  /*e8f0*/  MUFU.EX2 R169, R169 ;  /* 0x000000a900a97308 */ /* 0x000ff00000000800 */
[----:B------:R-:W-:Y:S08]  /*e900*/  MUFU.EX2 R157, R157 ;  /* 0x0000009d009d7308 */ /* 0x000ff00000000800 */
[----:B------:R-:W-:Y:S01]  /*e910*/  MUFU.EX2 R170, R170 ;  /* 0x000000aa00aa7308 */ /* 0x000fe20000000800 */
[----:B------:R-:W-:-:S07]  /*e920*/  WARPGROUP.DEPBAR.LE gsb0, 0x0 ;  /* 0x00008000000079c5 */ /* 0x000fce0000010000 */
[----:B------:R-:W2:Y:S01]  /*e930*/  MUFU.EX2 R154, R164 ;  /* 0x000000a4009a7308 */ /* 0x000ea20000000800 */
[----:B------:R-:W-:Y:S02]  /*e940*/  VIADD R152, R158, 0x80 ;  /* 0x000000809e987836 */ /* 0x000fe40000000000 */
[----:B------:R-:W-:-:S03]  /*e950*/  IMAD.MOV.U32 R153, RZ, RZ, 0x40000040 ;  /* 0x40000040ff997424 */ /* 0x000fc600078e00ff */
[----:B------:R-:W-:Y:S02]  /*e960*/  R2UR UR6, R152 ;  /* 0x00000000980672ca */ /* 0x000fe400000e0000 */
[----:B------:R-:W-:Y:S02]  /*e970*/  R2UR UR7, R153 ;  /* 0x00000000990772ca */ /* 0x000fe400000e0000 */
[----:B------:R-:W-:Y:S02]  /*e980*/  F2FP.BF16.F32.PACK_AB R152, R161, R160 ;  /* 0x000000a0a198723e */ /* 0x000fe400000010ff */
[----:B-1----:R-:W-:Y:S02]  /*e990*/  F2FP.BF16.F32.PACK_AB R153, R163, R162 ;  /* 0x000000a2a399723e */ /* 0x002fe400000010ff */
[----:B0-----:R-:W-:Y:S01]  /*e9a0*/  F2FP.BF16.F32.PACK_AB R155, R167, R166 ;  /* 0x000000a6a79b723e */ /* 0x001fe200000010ff */
[----:B--2---:R-:W-:Y:S01]  /*e9b0*/  FADD.FTZ R3, R154, R3 ;  /* 0x000000039a037221 */ /* 0x004fe20000010000 */
[----:B------:R-:W-:-:S04]  /*e9c0*/  F2FP.BF16.F32.PACK_AB R154, R165, R154 ;  /* 0x0000009aa59a723e */ /* 0x000fc800000010ff */
[----:B------:R-:W-:-:S06]  /*e9d0*/  WARPGROUP.ARRIVE ;  /* 0x00000000000079c5 */ /* 0x000fcc0000000000 */
[----:B------:R-:W-:Y:S01]  /*e9e0*/  HGMMA.64x256x16.F32.BF16 R24, R152, gdesc[UR4].tnspB, R24, gsb0 ;  /* 0x43e0000498187df0 */ /* 0x000fe20008001818 */
[----:B------:R-:W0:Y:S01]  /*e9f0*/  MUFU.EX2 R171, R171 ;  /* 0x000000ab00ab7308 */ /* 0x000e220000000800 */
[----:B------:R-:W-:-:S07]  /*ea00*/  FADD.FTZ R3, R165, R3 ;  /* 0x00000003a5037221 */ /* 0x000fce0000010000 */
[----:B------:R-:W-:Y:S08]  /*ea10*/  MUFU.EX2 R174, R174 ;  /* 0x000000ae00ae7308 */ /* 0x000ff00000000800 */
[----:B------:R-:W1:Y:S01]  /*ea20*/  MUFU.EX2 R175, R175 ;  /* 0x000000af00af7308 */ /* 0x000e620000000800 */
[----:B------:R-:W-:-:S04]  /*ea30*/  FADD.FTZ R3, R168, R3 ;  /* 0x00000003a8037221 */ /* 0x000fc80000010000 */
[----:B------:R-:W-:-:S03]  /*ea40*/  FADD.FTZ R3, R169, R3 ;  /* 0x00000003a9037221 */ /* 0x000fc60000010000 */
[----:B------:R-:W-:Y:S08]  /*ea50*/  MUFU.EX2 R176, R176 ;  /* 0x000000b000b07308 */ /* 0x000ff00000000800 */
[----:B------:R-:W-:Y:S08]  /*ea60*/  MUFU.EX2 R177, R177 ;  /* 0x000000b100b17308 */ /* 0x000ff00000000800 */
[----:B------:R-:W-:Y:S08]  /*ea70*/  MUFU.EX2 R181, R181 ;  /* 0x000000b500b57308 */ /* 0x000ff00000000800 */
        /* <DEDUP_REMOVED lines=11> */
[----:B0-----:R-:W-:Y:S02]  /*eb30*/  F2FP.BF16.F32.PACK_AB R153, R171, R170 ;  /* 0x000000aaab99723e */ /* 0x001fe400000010ff */
[----:B-1----:R-:W-:Y:S01]  /*eb40*/  F2FP.BF16.F32.PACK_AB R155, R175, R174 ;  /* 0x000000aeaf9b723e */ /* 0x002fe200000010ff */
[----:B--2---:R-:W-:Y:S01]  /*eb50*/  FADD.FTZ R3, R154, R3 ;  /* 0x000000039a037221 */ /* 0x004fe20000010000 */
[----:B------:R-:W-:-:S04]  /*eb60*/  F2FP.BF16.F32.PACK_AB R154, R157, R154 ;  /* 0x0000009a9d9a723e */ /* 0x000fc800000010ff */
[----:B------:R-:W-:-:S06]  /*eb70*/  WARPGROUP.ARRIVE ;  /* 0x00000000000079c5 */ /* 0x000fcc0000000000 */
[----:B------:R-:W-:Y:S01]  /*eb80*/  HGMMA.64x256x16.F32.BF16 R24, R152, gdesc[UR4].tnspB, R24, gsb0 ;  /* 0x43e0000498187df0 */ /* 0x000fe20008001818 */
[----:B------:R-:W-:-:S04]  /*eb90*/  FADD.FTZ R3, R157, R3 ;  /* 0x000000039d037221 */ /* 0x000fc80000010000 */
[----:B------:R-:W-:-:S04]  /*eba0*/  FADD.FTZ R3, R176, R3 ;  /* 0x00000003b0037221 */ /* 0x000fc80000010000 */
[----:B------:R-:W-:Y:S01]  /*ebb0*/  FADD.FTZ R3, R177, R3 ;  /* 0x00000003b1037221 */ /* 0x000fe20000010000 */
        /* <DEDUP_REMOVED lines=8> */
[----:B------:R-:W0:Y:S01]  /*ec40*/  MUFU.EX2 R154, R180 ;  /* 0x000000b4009a7308 */ /* 0x000e220000000800 */
[----:B------:R-:W-:Y:S02]  /*ec50*/  VIADD R152, R158, 0x180 ;  /* 0x000001809e987836 */ /* 0x000fe40000000000 */
[----:B------:R-:W-:-:S03]  /*ec60*/  IMAD.MOV.U32 R153, RZ, RZ, 0x40000040 ;  /* 0x40000040ff997424 */ /* 0x000fc600078e00ff */
[----:B------:R-:W-:Y:S02]  /*ec70*/  R2UR UR6, R152 ;  /* 0x00000000980672ca */ /* 0x000fe400000e0000 */
[----:B------:R-:W-:Y:S02]  /*ec80*/  R2UR UR7, R153 ;  /* 0x00000000990772ca */ /* 0x000fe400000e0000 */
[----:B------:R-:W-:Y:S02]  /*ec90*/  F2FP.BF16.F32.PACK_AB R152, R177, R176 ;  /* 0x000000b0b198723e */ /* 0x000fe400000010ff */
[----:B------:R-:W-:Y:S02]  /*eca0*/  F2FP.BF16.F32.PACK_AB R153, R179, R178 ;  /* 0x000000b2b399723e */ /* 0x000fe400000010ff */
[----:B------:R-:W-:Y:S01]  /*ecb0*/  F2FP.BF16.F32.PACK_AB R155, R183, R182 ;  /* 0x000000b6b79b723e */ /* 0x000fe200000010ff */
[----:B0-----:R-:W-:Y:S01]  /*ecc0*/  FADD.FTZ R3, R154, R3 ;  /* 0x000000039a037221 */ /* 0x001fe20000010000 */
        /* <DEDUP_REMOVED lines=46> */
[----:B---3--:R-:W-:-:S03]  /*efb0*/  ISETP.GT.AND P2, PT, R204, R206, PT ;  /* 0x000000cecc00720c */ /* 0x008fc60003f44270 */
[----:B------:R-:W-:Y:S01]  /*efc0*/  FADD.FTZ R191, R191, R0 ;  /* 0x00000000bfbf7221 */ /* 0x000fe20000010000 */
[----:B------:R-:W-:Y:S01]  /*efd0*/  @!P1 VIADD R205, R205, 0x32460 ;  /* 0x00032460cdcd9836 */ /* 0x000fe20000000000 */
[----:B------:R-:W-:Y:S02]  /*efe0*/  WARPGROUP.DEPBAR.LE gsb0, 0x0 ;  /* 0x00008000000079c5 */ /* 0x000fe40000010000 */
        /* <DEDUP_REMOVED lines=12> */
[----:B------:R-:W-:Y:S01]  /*f0b0*/  FADD.FTZ R194, R194, R191 ;  /* 0x000000bfc2c27221 */ /* 0x000fe20000010000 */
[----:B------:R-:W-:-:S03]  /*f0c0*/  @!P1 PRMT R205, RZ, 0x654, R205 ;  /* 0x00000654ffcd9816 */ /* 0x000fc600000000cd */
[----:B------:R-:W-:-:S04]  /*f0d0*/  FADD.FTZ R195, R195, R194 ;  /* 0x000000c2c3c37221 */ /* 0x000fc80000010000 */
[----:B------:R-:W-:Y:S01]  /*f0e0*/  FADD.FTZ R0, R198, R195 ;  /* 0x000000c3c6007221 */ /* 0x000fe20000010000 */
[----:B------:R-:W-:Y:S01]  /*f0f0*/  FADD.FTZ R3, R197, R3 ;  /* 0x00000003c5037221 */ /* 0x000fe20000010000 */
[----:B------:R-:W-:Y:S02]  /*f100*/  VIADD R204, R204, 0xffffffff ;  /* 0xffffffffcccc7836 */ /* 0x000fe40000000000 */
[----:B------:R-:W-:Y:S01]  /*f110*/  FADD.FTZ R0, R199, R0 ;  /* 0x00000000c7007221 */ /* 0x000fe20000010000 */
[----:B------:R-:W-:Y:S02]  /*f120*/  IMAD.MOV.U32 R206, RZ, RZ, R172 ;  /* 0x000000ffffce7224 */ /* 0x000fe400078e00ac */
[----:B------:R-:W-:Y:S01]  /*f130*/  IMAD.MOV.U32 R207, RZ, RZ, R6 ;  /* 0x000000ffffcf7224 */ /* 0x000fe200078e0006 */
[----:B------:R-:W-:Y:S02]  /*f140*/  WARPGROUP.DEPBAR.LE gsb0, 0x0 ;  /* 0x00008000000079c5 */ /* 0x000fe40000010000 */
[----:B------:R1:W-:Y:S01]  /*f150*/  @!P1 SYNCS.ARRIVE.TRANS64.RED.A1T0 RZ, [R205+URZ], RZ ;  /* 0x000000ffcdff99a7 */ /* 0x0003e2000810043f */
[----:B------:R-:W-:Y:S05]  /*f160*/  @P2 BRA `(.L_x_5690) ;  /* 0xffffffd000082947 */ /* 0x000fea000383ffff */
[----:B------:R-:W-:-:S07]  /*f170*/  IMAD.MOV.U32 R214, RZ, RZ, R204 ;  /* 0x000000ffffd67224 */ /* 0x000fce00078e00cc */
.L_x_5680:
[----:B------:R-:W-:-:S13]  /*f180*/  ISETP.GE.AND P2, PT, R214, RZ, PT ;  /* 0x000000ffd600720c */ /* 0x000fda0003f46270 */
[----:B------:R-:W-:Y:S05]  /*f190*/  @!P2 BRA `(.L_x_5691) ;  /* 0x0000002400f4a947 */ /* 0x000fea0003800000 */
[----:B-1----:R-:W-:Y:S02]  /*f1a0*/  IMAD.MOV.U32 R205, RZ, RZ, R172 ;  /* 0x000000ffffcd7224 */ /* 0x002fe400078e00ac */
[----:B------:R-:W-:-:S07]  /*f1b0*/  IMAD.MOV.U32 R206, RZ, RZ, R6 ;  /* 0x000000ffffce7224 */ /* 0x000fce00078e0006 */
.L_x_5701:
        /* <DEDUP_REMOVED lines=8> */
.L_x_5692:
[----:B------:R-:W-:Y:S01]  /*f240*/  IMAD R215, R2, 0x8, R19 ;  /* 0x0000000802d77824 */ /* 0x000fe200078e0213 */
[----:B------:R-:W-:-:S04]  /*f250*/  SHF.L.U32 R6, R23, 0x1f, RZ ;  /* 0x0000001f17067819 */ /* 0x000fc800000006ff */
[----:B------:R1:W2:Y:S01]  /*f260*/  SYNCS.PHASECHK.TRANS64.TRYWAIT P2, [R215+URZ+0x32430], R6 ;  /* 0x03243006d70075a7 */ /* 0x0002a2000804017f */
[----:B------:R-:W-:Y:S05]  /*f270*/  @!P0 BRA `(.L_x_5693) ;  /* 0x0000000000048947 */ /* 0x000fea0003800000 */
[----:B------:R-:W-:Y:S01]  /*f280*/  BPT.TRAP 0x1 ;  /* 0x000000040000795c */ /* 0x000fe20000300000 */
.L_x_5693:
[----:B------:R-:W3:Y:S01]  /*f290*/  LDL R7, [R1+0x20] ;  /* 0x0000200001077983 */ /* 0x000ee20000100800 */
[----:B------:R-:W-:Y:S02]  /*f2a0*/  IMAD.MOV.U32 R157, RZ, RZ, 0x40000040 ;  /* 0x40000040ff9d7424 */ /* 0x000fe400078e00ff */
[----:B---3--:R-:W-:Y:S01]  /*f2b0*/  IMAD R156, R2, 0x300, R7 ;  /* 0x00000300029c7824 */ /* 0x008fe200078e0207 */
[----:B--2---:R-:W-:Y:S06]  /*f2c0*/  @P2 BRA `(.L_x_5694) ;  /* 0x0000000000082947 */ /* 0x004fec0003800000 */
[----:B------:R-:W2:Y:S02]  /*f2d0*/  SYNCS.PHASECHK.TRANS64.TRYWAIT P2, [R215+URZ+0x32430], R6 ;  /* 0x03243006d70075a7 */ /* 0x000ea4000804017f */
[----:B--2---:R-:W-:Y:S05]  /*f2e0*/  @!P2 BRA `(.L_x_5695) ;  /* 0x000000f80030a947 */ /* 0x004fea0003800000 */
.L_x_5694:
[----:B------:R3:W-:Y:S04]  /*f2f0*/  STL.64 [R1+0xa8], R2 ;  /* 0x0000a80201007387 */ /* 0x0007e80000100a00 */
[----:B------:R-:W4:Y:S04]  /*f300*/  LDL.64 R220, [R1] ;  /* 0x0000000001dc7983 */ /* 0x000f280000100a00 */
[----:B---3--:R-:W3:Y:S01]  /*f310*/  LDL.64 R2, [R1+0x10] ;  /* 0x0000100001027983 */ /* 0x008ee20000100a00 */
        /* <DEDUP_REMOVED lines=8> */
[----:B------:R-:W-:-:S02]  /*f3a0*/  IMAD.MOV.U32 R155, RZ, RZ, 0x40000040 ;  /* 0x40000040ff9b7424 */ /* 0x000fc400078e00ff */
[----:B------:R-:W-:Y:S02]  /*f3b0*/  IMAD.MOV.U32 R153, RZ, RZ, 0x40000040 ;  /* 0x40000040ff997424 */ /* 0x000fe400078e00ff */
[----:B------:R-:W-:Y:S01]  /*f3c0*/  IMAD.MOV.U32 R157, RZ, RZ, 0x40000040 ;  /* 0x40000040ff9d7424 */ /* 0x000fe200078e00ff */
[----:B------:R-:W-:Y:S02]  /*f3d0*/  R2UR UR10, R154 ;  /* 0x000000009a0a72ca */ /* 0x000fe400000e0000 */
[----:B------:R-:W-:Y:S02]  /*f3e0*/  R2UR UR11, R155 ;  /* 0x000000009b0b72ca */ /* 0x000fe400000e0000 */
[----:B------:R-:W-:Y:S02]  /*f3f0*/  R2UR UR14, R152 ;  /* 0x00000000980e72ca */ /* 0x000fe400000e0000 */
[----:B------:R-:W-:Y:S02]  /*f400*/  R2UR UR15, R153 ;  /* 0x00000000990f72ca */ /* 0x000fe400000e0000 */
[----:B------:R-:W-:-:S02]  /*f410*/  R2UR UR18, R156 ;  /* 0x000000009c1272ca */ /* 0x000fc400000e0000 */
[----:B------:R-:W-:Y:S02]  /*f420*/  R2UR UR19, R157 ;  /* 0x000000009d1372ca */ /* 0x000fe400000e0000 */
[----:B------:R-:W-:-:S06]  /*f430*/  WARPGROUP.ARRIVE ;  /* 0x00000000000079c5 */ /* 0x000fcc0000000000 */
[----:B------:R-:W-:Y:S03]  /*f440*/  HGMMA.64x96x16.F32.BF16 R152, gdesc[UR4], RZ, !UPT, gsb0 ;  /* 0x01600000049879f0 */ /* 0x000fe6000c0018ff */
[----:B------:R-:W-:Y:S02]  /*f450*/  WARPGROUP.DEPBAR.LE gsb0, 0x0 ;  /* 0x00008000000079c5 */ /* 0x000fe40000010000 */
[----:B------:R-:W-:Y:S01]  /*f460*/  WARPGROUP.ARRIVE ;  /* 0x00000000000079c5 */ /* 0x000fe20000000000 */
[----:B---3--:R-:W-:Y:S02]  /*f470*/  R2UR UR8, R2 ;  /* 0x00000000020872ca */ /* 0x008fe400000e0000 */
[----:B------:R-:W-:Y:S02]  /*f480*/  R2UR UR9, R3 ;  /* 0x00000000030972ca */ /* 0x000fe400000e0000 */
[----:B------:R0:W5:Y:S11]  /*f490*/  LDL.LU.64 R2, [R1+0xa8] ;  /* 0x0000a80001027983 */ /* 0x0001760000300a00 */
[----:B------:R-:W-:Y:S01]  /*f4a0*/  HGMMA.64x96x16.F32.BF16 R152, gdesc[UR8], R152, gsb0 ;  /* 0x01600000089879f0 */ /* 0x000fe20008001898 */
[----:B----4-:R-:W-:-:S02]  /*f4b0*/  R2UR UR12, R220 ;  /* 0x00000000dc0c72ca */ /* 0x010fc400000e0000 */
        /* <DEDUP_REMOVED lines=10> */
[----:B0-----:R-:W-:Y:S05]  /*f560*/  @!P0 BRA `(.L_x_5696) ;  /* 0x0000000000048947 */ /* 0x001fea0003800000 */
[----:B------:R-:W-:Y:S01]  /*f570*/  BPT.TRAP 0x1 ;  /* 0x000000040000795c */ /* 0x000fe20000300000 */
.L_x_5696:
[----:B------:R0:W3:Y:S01]  /*f580*/  SYNCS.PHASECHK.TRANS64.TRYWAIT P2, [R215+URZ+0x32450], R6 ;  /* 0x03245006d70075a7 */ /* 0x0000e2000804017f */
[----:B------:R-:W-:Y:S05]  /*f590*/  @!P0 BRA `(.L_x_5697) ;  /* 0x0000000000048947 */ /* 0x000fea0003800000 */
[----:B------:R-:W-:Y:S01]  /*f5a0*/  BPT.TRAP 0x1 ;  /* 0x000000040000795c */ /* 0x000fe20000300000 */
.L_x_5697:
[----:B------:R-:W-:Y:S04]  /*f5b0*/  BSSY B0, `(.L_x_5698) ;  /* 0x0000004000007945 */ /* 0x000fe80003800000 */
[----:B---3--:R-:W-:Y:S05]  /*f5c0*/  @P2 BRA `(.L_x_5699) ;  /* 0x0000000000082947 */ /* 0x008fea0003800000 */
[----:B------:R-:W3:Y:S02]  /*f5d0*/  SYNCS.PHASECHK.TRANS64.TRYWAIT P2, [R215+URZ+0x32450], R6 ;  /* 0x03245006d70075a7 */ /* 0x000ee4000804017f */
[----:B---3--:R-:W-:Y:S05]  /*f5e0*/  @!P2 BRA `(.L_x_5700) ;  /* 0x000000f40084a947 */ /* 0x008fea0003800000 */
.L_x_5699:
[----:B------:R-:W-:Y:S05]  /*f5f0*/  BSYNC B0 ;  /* 0x0000000000007941 */ /* 0x000fea0003800000 */
.L_x_5698:
[----:B------:R-:W-:Y:S05]  /*f600*/  WARPSYNC.ALL ;  /* 0x0000000000007948 */ /* 0x000fea0003800000 */
[----:B------:R-:W0:Y:S01]  /*f610*/  LDL R204, [R1+0x24] ;  /* 0x0000240001cc7983 */ /* 0x000e220000100800 */
[----:B------:R-:W-:Y:S01]  /*f620*/  IMAD.MOV.U32 R7, RZ, RZ, 0x40000040 ;  /* 0x40000040ff077424 */ /* 0x000fe200078e00ff */
[----:B------:R-:W-:Y:S01]  /*f630*/  R2UR UR4, R4 ;  /* 0x00000000040472ca */ /* 0x000fe200000e0000 */
[----:B------:R-:W-:Y:S01]  /*f640*/  WARPGROUP.ARRIVE ;  /* 0x00000000000079c5 */ /* 0x000fe20000000000 */
[----:B------:R-:W-:Y:S01]  /*f650*/  R2UR UR5, R5 ;  /* 0x00000000050572ca */ /* 0x000fe200000e0000 */
[----:B------:R-:W-:Y:S01]  /*f660*/  IMAD.MOV.U32 R221, RZ, RZ, 0x40000040 ;  /* 0x40000040ffdd7424 */ /* 0x000fe200078e00ff */
[----:B------:R-:W-:Y:S01]  /*f670*/  R2UR UR7, R7 ;  /* 0x00000000070772ca */ /* 0x000fe200000e0000 */
[----:B0123-5:R-:W-:-:S04]  /*f680*/  IMAD R6, R2, 0xc00, R204 ;  /* 0x00000c0002067824 */ /* 0x02ffc800078e02cc */
[C---:B------:R-:W-:Y:S01]  /*f690*/  VIADD R220, R6.reuse, 0x2 ;  /* 0x0000000206dc7836 */ /* 0x040fe20000000000 */
[----:B------:R-:W-:-:S13]  /*f6a0*/  R2UR UR6, R6 ;  /* 0x00000000060672ca */ /* 0x000fda00000e0000 */
        /* <DEDUP_REMOVED lines=118> */
[----:B------:R-:W-:Y:S02]  /*fe10*/  R2UR UR6, R220 ;  /* 0x00000000dc0672ca */ /* 0x000fe400000e0000 */
[----:B------:R-:W-:Y:S02]  /*fe20*/  R2UR UR7, R221 ;  /* 0x00000000dd0772ca */ /* 0x000fe400000e0000 */
[----:B------:R-:W-:Y:S01]  /*fe30*/  R2UR UR4, R10 ;  /* 0x000000000a0472ca */ /* 0x000fe200000e0000 */
[----:B------:R-:W-:Y:S01]  /*fe40*/  VIADD R6, R6, 0x906 ;  /* 0x0000090606067836 */ /* 0x000fe20000000000 */
[----:B------:R-:W-:Y:S01]  /*fe50*/  R2UR UR5, R11 ;  /* 0x000000000b0572ca */ /* 0x000fe200000e0000 */
[----:B------:R-:W-:Y:S01]  /*fe60*/  IMAD.MOV.U32 R7, RZ, RZ, 0x40000040 ;  /* 0x40000040ff077424 */ /* 0x000fe200078e00ff */
[----:B------:R-:W2:Y:S01]  /*fe70*/  LDL R221, [R1+0x18] ;  /* 0x0000180001dd7983 */ /* 0x000ea20000100800 */
        /* <DEDUP_REMOVED lines=41> */
[----:B0-----:R-:W-:-:S04]  /*10110*/  FMUL.FTZ R204, R6, R7 ;  /* 0x0000000706cc7220 */ /* 0x001fc80000410000 */
[-CC-:B------:R-:W-:Y:S01]  /*10120*/  FFMA.FTZ R207, R157, R7.reuse, -R204.reuse ;  /* 0x000000079dcf7223 */ /* 0x180fe200000108cc */
[-CC-:B------:R-:W-:Y:S01]  /*10130*/  FFMA.FTZ R157, R173, R7.reuse, -R204.reuse ;  /* 0x00000007ad9d7223 */ /* 0x180fe200000108cc */
[-CC-:B------:R-:W-:Y:S01]  /*10140*/  FFMA.FTZ R152, R152, R7.reuse, -R204.reuse ;  /* 0x0000000798987223 */ /* 0x180fe200000108cc */
[-C--:B------:R-:W-:Y:S01]  /*10150*/  FMUL.FTZ R173, R217, R7.reuse ;  /* 0x00000007d9ad7220 */ /* 0x080fe20000410000 */
[-CC-:B------:R-:W-:Y:S01]  /*10160*/  FFMA.FTZ R206, R153, R7.reuse, -R204.reuse ;  /* 0x0000000799ce7223 */ /* 0x180fe200000108cc */
[----:B------:R-:W-:-:S03]  /*10170*/  FFMA.FTZ R153, R156, R7, -R204 ;  /* 0x000000079c997223 */ /* 0x000fc600000108cc */
[----:B------:R-:W-:Y:S01]  /*10180*/  MUFU.EX2 R152, R152 ;  /* 0x0000009800987308 */ /* 0x000fe20000000800 */
        /* <DEDUP_REMOVED lines=20> */
[----:B------:R-:W1:Y:S01]  /*102d0*/  MUFU.EX2 R204, R206 ;  /* 0x000000ce00cc7308 */ /* 0x000e620000000800 */
[----:B0-----:R-:W-:-:S04]  /*102e0*/  FFMA.FTZ R3, R173, R3, R152 ;  /* 0x00000003ad037223 */ /* 0x001fc80000010098 */
[C---:B-1----:R-:W-:Y:S01]  /*102f0*/  FADD.FTZ R3, R204.reuse, R3 ;  /* 0x00000003cc037221 */ /* 0x042fe20000010000 */
        /* <DEDUP_REMOVED lines=18> */
[----:B------:R-:W-:Y:S01]  /*10420*/  FMNMX.FTZ R152, R187, R152, !PT ;  /* 0x00000098bb987209 */ /* 0x000fe20007810000 */
[----:B------:R-:W0:Y:S03]  /*10430*/  MUFU.EX2 R153, R153 ;  /* 0x0000009900997308 */ /* 0x000e260000000800 */
[----:B------:R-:W-:-:S04]  /*10440*/  FMNMX.FTZ R152, R190, R152, !PT ;  /* 0x00000098be987209 */ /* 0x000fc80007810000 */
[----:B------:R-:W-:Y:S01]  /*10450*/  FMNMX.FTZ R152, R191, R152, !PT ;  /* 0x00000098bf987209 */ /* 0x000fe20007810000 */
[----:B------:R-:W1:Y:S03]  /*10460*/  MUFU.EX2 R206, R207 ;  /* 0x000000cf00ce7308 */ /* 0x000e660000000800 */
[----:B------:R-:W-:-:S04]  /*10470*/  FMNMX.FTZ R152, R194, R152, !PT ;  /* 0x00000098c2987209 */ /* 0x000fc80007810000 */
[----:B------:R-:W-:-:S04]  /*10480*/  FMNMX.FTZ R152, R195, R152, !PT ;  /* 0x00000098c3987209 */ /* 0x000fc80007810000 */
[----:B------:R-:W-:Y:S01]  /*10490*/  FMNMX.FTZ R152, R198, R152, !PT ;  /* 0x00000098c6987209 */ /* 0x000fe20007810000 */
[----:B0-----:R-:W-:-:S03]  /*104a0*/  FADD.FTZ R3, R153, R3 ;  /* 0x0000000399037221 */ /* 0x001fc60000010000 */
[----:B------:R-:W-:Y:S01]  /*104b0*/  FMNMX.FTZ R152, R199, R152, !PT ;  /* 0x00000098c7987209 */ /* 0x000fe20007810000 */
[C---:B-1----:R-:W-:Y:S01]  /*104c0*/  FADD.FTZ R3, R206.reuse, R3 ;  /* 0x00000003ce037221 */ /* 0x042fe20000010000 */
[----:B------:R-:W-:-:S03]  /*104d0*/  F2FP.BF16.F32.PACK_AB R206, R206, R153 ;  /* 0x00000099cece723e */ /* 0x000fc600000010ff */
[----:B------:R-:W0:Y:S02]  /*104e0*/  SHFL.BFLY PT, R153, R152, 0x2, 0x1f ;  /* 0x0c401f0098997f89 */ /* 0x000e2400000e0000 */
[----:B0-----:R-:W-:-:S05]  /*104f0*/  FMNMX.FTZ R153, R152, R153, !PT ;  /* 0x0000009998997209 */ /* 0x001fca0007810000 */
[----:B------:R-:W0:Y:S02]  /*10500*/  SHFL.BFLY PT, R172, R153, 0x1, 0x1f ;  /* 0x0c201f0099ac7f89 */ /* 0x000e2400000e0000 */
[----:B0-----:R-:W-:-:S05]  /*10510*/  FMNMX.FTZ R172, R153, R172, !PT ;  /* 0x000000ac99ac7209 */ /* 0x001fca0007810000 */
[C---:B------:R-:W-:Y:S01]  /*10520*/  FMUL.FTZ R152, R172.reuse, R7 ;  /* 0x00000007ac987220 */ /* 0x040fe20000410000 */
[----:B------:R-:W-:-:S03]  /*10530*/  FADD.FTZ R207, -R172, R205 ;  /* 0x000000cdaccf7221 */ /* 0x000fc60000010100 */
[-CC-:B------:R-:W-:Y:S01]  /*10540*/  FFMA.FTZ R153, R158, R7.reuse, -R152.reuse ;  /* 0x000000079e997223 */ /* 0x180fe20000010898 */
[-CC-:B------:R-:W-:Y:S01]  /*10550*/  FFMA.FTZ R158, R170, R7.reuse, -R152.reuse ;  /* 0x00000007aa9e7223 */ /* 0x180fe20000010898 */
[----:B--2---:R-:W-:Y:S02]  /*10560*/  IMAD R170, R2, 0xc00, R221 ;  /* 0x00000c0002aa7824 */ /* 0x004fe400078e02dd */
[----:B------:R-:W0:Y:S01]  /*10570*/  S2R R221, SR_TID.X ;  /* 0x0000000000dd7919 */ /* 0x000e220000002100 */
[-CC-:B------:R-:W-:Y:S01]  /*10580*/  FFMA.FTZ R154, R154, R7.reuse, -R152.reuse ;  /* 0x000000079a9a7223 */ /* 0x180fe20000010898 */
[-C--:B------:R-:W-:Y:S01]  /*10590*/  FMUL.FTZ R207, R207, R7.reuse ;  /* 0x00000007cfcf7220 */ /* 0x080fe20000410000 */
[----:B------:R-:W-:-:S04]  /*105a0*/  FFMA.FTZ R205, R155, R7, -R152 ;  /* 0x000000079bcd7223 */ /* 0x000fc80000010898 */
[----:B------:R-:W-:Y:S08]  /*105b0*/  MUFU.EX2 R154, R154 ;  /* 0x0000009a009a7308 */ /* 0x000ff00000000800 */
[----:B------:R-:W1:Y:S08]  /*105c0*/  MUFU.EX2 R207, R207 ;  /* 0x000000cf00cf7308 */ /* 0x000e700000000800 */
[----:B------:R-:W2:Y:S01]  /*105d0*/  MUFU.EX2 R205, R205 ;  /* 0x000000cd00cd7308 */ /* 0x000ea20000000800 */
[-CC-:B------:R-:W-:Y:S01]  /*105e0*/  FFMA.FTZ R155, R159, R7.reuse, -R152.reuse ;  /* 0x000000079f9b7223 */ /* 0x180fe20000010898 */
[-CC-:B------:R-:W-:Y:S01]  /*105f0*/  FFMA.FTZ R162, R162, R7.reuse, -R152.reuse ;  /* 0x00000007a2a27223 */ /* 0x180fe20000010898 */
[-C--:B------:R-:W-:Y:S01]  /*10600*/  FFMA.FTZ R163, R163, R7.reuse, -R152 ;  /* 0x00000007a3a37223 */ /* 0x080fe20000010898 */
[----:B-1----:R-:W-:Y:S01]  /*10610*/  FFMA.FTZ R0, R207, R0, R154 ;  /* 0x00000000cf007223 */ /* 0x002fe2000001009a */
[-CC-:B------:R-:W-:Y:S01]  /*10620*/  FFMA.FTZ R166, R166, R7.reuse, -R152.reuse ;  /* 0x00000007a6a67223 */ /* 0x180fe20000010898 */
[-CC-:B------:R-:W-:Y:S01]  /*10630*/  FFMA.FTZ R167, R167, R7.reuse, -R152.reuse ;  /* 0x00000007a7a77223 */ /* 0x180fe20000010898 */
[-CC-:B------:R-:W-:Y:S01]  /*10640*/  FFMA.FTZ R159, R171, R7.reuse, -R152.reuse ;  /* 0x00000007ab9f7223 */ /* 0x180fe20000010898 */
[-CC-:B------:R-:W-:Y:S01]  /*10650*/  FFMA.FTZ R174, R174, R7.reuse, -R152.reuse ;  /* 0x00000007aeae7223 */ /* 0x180fe20000010898 */
[-CC-:B------:R-:W-:Y:S01]  /*10660*/  FFMA.FTZ R175, R175, R7.reuse, -R152.reuse ;  /* 0x00000007afaf7223 */ /* 0x180fe20000010898 */
[-C--:B------:R-:W-:Y:S01]  /*10670*/  FFMA.FTZ R178, R178, R7.reuse, -R152 ;  /* 0x00000007b2b27223 */ /* 0x080fe20000010898 */
[C---:B--2---:R-:W-:Y:S01]  /*10680*/  FADD.FTZ R0, R205.reuse, R0 ;  /* 0x00000000cd007221 */ /* 0x044fe20000010000 */
[----:B------:R-:W-:Y:S01]  /*10690*/  F2FP.BF16.F32.PACK_AB R205, R205, R154 ;  /* 0x0000009acdcd723e */ /* 0x000fe200000010ff */
        /* <DEDUP_REMOVED lines=11> */
[----:B0-----:R-:W-:Y:S01]  /*10750*/  SHF.R.U32.HI R154, RZ, 0x7, R221 ;  /* 0x00000007ff9a7819 */ /* 0x001fe200000116dd */
[----:B------:R-:W-:-:S02]  /*10760*/  @!P1 VIADD R152, R215, 0x32440 ;  /* 0x00032440d7989836 */ /* 0x000fc40000000000 */
        /* <DEDUP_REMOVED lines=64> */
[----:B------:R-:W-:-:S02]  /*10b70*/  IADD3 R173, -R154, 0xb, RZ ;  /* 0x0000000b9aad7810 */ /* 0x000fc40007ffe1ff */
[----:B------:R-:W-:-:S03]  /*10b80*/  @!P1 PRMT R152, RZ, 0x654, R152 ;  /* 0x00000654ff989816 */ /* 0x000fc60000000098 */
[----:B------:R2:W-:Y:S06]  /*10b90*/  BAR.ARV R173, 0x100 ;  /* 0x000400ad0000751d */ /* 0x0005ec0000002000 */
[----:B------:R0:W-:Y:S01]  /*10ba0*/  @!P1 SYNCS.ARRIVE.TRANS64.RED.A1T0 RZ, [R152+URZ], RZ ;  /* 0x000000ff98ff99a7 */ /* 0x0001e2000810043f */
[----:B------:R-:W-:Y:S02]  /*10bb0*/  IMAD.MOV.U32 R171, RZ, RZ, 0x40000040 ;  /* 0x40000040ffab7424 */ /* 0x000fe400078e00ff */
[----:B0-----:R-:W-:-:S03]  /*10bc0*/  VIADD R152, R154, 0x8 ;  /* 0x000000089a987836 */ /* 0x001fc60000000000 */
[----:B------:R-:W-:Y:S01]  /*10bd0*/  R2UR UR7, R171 ;  /* 0x00000000ab0772ca */ /* 0x000fe200000e0000 */
[----:B------:R-:W-:Y:S01]  /*10be0*/  MUFU.EX2 R153, R153 ;  /* 0x0000009900997308 */ /* 0x000fe20000000800 */
[----:B------:R0:W-:Y:S07]  /*10bf0*/  BAR.SYNC.DEFER_BLOCKING R152, 0x100 ;  /* 0x000400980000751d */ /* 0x0001ee0000010000 */
[----:B------:R-:W1:Y:S01]  /*10c00*/  MUFU.EX2 R171, R155 ;  /* 0x0000009b00ab7308 */ /* 0x000e620000000800 */
        /* <DEDUP_REMOVED lines=65> */
[----:B-1----:R-:W-:-:S05]  /*11020*/  F2FP.BF16.F32.PACK_AB R207, R171, R153 ;  /* 0x00000099abcf723e */ /* 0x002fca00000010ff */
[----:B------:R-:W-:-:S06]  /*11030*/  WARPGROUP.ARRIVE ;  /* 0x00000000000079c5 */ /* 0x000fcc0000000000 */
[----:B------:R-:W-:Y:S01]  /*11040*/  HGMMA.64x256x16.F32.BF16 R24, R204, gdesc[UR4].tnspB, R24, gsb0 ;  /* 0x43e00004cc187df0 */ /* 0x000fe20008001818 */
[----:B------:R-:W1:Y:S08]  /*11050*/  MUFU.EX2 R160, R160 ;  /* 0x000000a000a07308 */ /* 0x000e700000000800 */
[----:B------:R-:W3:Y:S08]  /*11060*/  MUFU.EX2 R161, R161 ;  /* 0x000000a100a17308 */ /* 0x000ef00000000800 */
[----:B------:R-:W4:Y:S08]  /*11070*/  MUFU.EX2 R154, R164 ;  /* 0x000000a4009a7308 */ /* 0x000f300000000800 */
[----:B------:R-:W2:Y:S01]  /*11080*/  MUFU.EX2 R165, R165 ;  /* 0x000000a500a57308 */ /* 0x000ea20000000800 */
[----:B------:R-:W-:Y:S01]  /*11090*/  FADD.FTZ R0, R153, R0 ;  /* 0x0000000099007221 */ /* 0x000fe20000010000 */
[----:B-1----:R-:W-:Y:S01]  /*110a0*/  FADD.FTZ R3, R160, R3 ;  /* 0x00000003a0037221 */ /* 0x002fe20000010000 */
[----:B0-----:R-:W-:-:S02]  /*110b0*/  VIADD R152, R170, 0x80 ;  /* 0x00000080aa987836 */ /* 0x001fc40000000000 */
[----:B------:R-:W-:Y:S02]  /*110c0*/  IMAD.MOV.U32 R153, RZ, RZ, 0x40000040 ;  /* 0x40000040ff997424 */ /* 0x000fe400078e00ff */
[----:B---3--:R-:W-:Y:S01]  /*110d0*/  FADD.FTZ R3, R161, R3 ;  /* 0x00000003a1037221 */ /* 0x008fe20000010000 */
[----:B------:R-:W-:Y:S02]  /*110e0*/  R2UR UR6, R152 ;  /* 0x00000000980672ca */ /* 0x000fe400000e0000 */
[----:B------:R-:W-:Y:S01]  /*110f0*/  R2UR UR7, R153 ;  /* 0x00000000990772ca */ /* 0x000fe200000e0000 */
[----:B----4-:R-:W-:Y:S01]  /*11100*/  FADD.FTZ R3, R154, R3 ;  /* 0x000000039a037221 */ /* 0x010fe20000010000 */
[----:B------:R-:W-:Y:S02]  /*11110*/  F2FP.BF16.F32.PACK_AB R152, R161, R160 ;  /* 0x000000a0a198723e */ /* 0x000fe400000010ff */
[C---:B--2---:R-:W-:Y:S01]  /*11120*/  F2FP.BF16.F32.PACK_AB R154, R165.reuse, R154 ;  /* 0x0000009aa59a723e */ /* 0x044fe200000010ff */
[----:B------:R-:W0:Y:S08]  /*11130*/  MUFU.EX2 R168, R168 ;  /* 0x000000a800a87308 */ /* 0x000e300000000800 */
[----:B------:R-:W-:Y:S01]  /*11140*/  MUFU.EX2 R169, R169 ;  /* 0x000000a900a97308 */ /* 0x000fe20000000800 */
[----:B------:R-:W-:-:S07]  /*11150*/  FADD.FTZ R3, R165, R3 ;  /* 0x00000003a5037221 */ /* 0x000fce0000010000 */
[----:B------:R-:W-:Y:S01]  /*11160*/  MUFU.EX2 R160, R156 ;  /* 0x0000009c00a07308 */ /* 0x000fe20000000800 */
[----:B0-----:R-:W-:-:S07]  /*11170*/  FADD.FTZ R3, R168, R3 ;  /* 0x00000003a8037221 */ /* 0x001fce0000010000 */
[----:B------:R-:W-:Y:S08]  /*11180*/  MUFU.EX2 R157, R157 ;  /* 0x0000009d009d7308 */ /* 0x000ff00000000800 */
[----:B------:R-:W-:Y:S01]  /*11190*/  MUFU.EX2 R174, R174 ;  /* 0x000000ae00ae7308 */ /* 0x000fe20000000800 */
[----:B------:R-:W-:-:S07]  /*111a0*/  WARPGROUP.DEPBAR.LE gsb0, 0x0 ;  /* 0x00008000000079c5 */ /* 0x000fce0000010000 */
[----:B------:R-:W-:Y:S08]  /*111b0*/  MUFU.EX2 R207, R162 ;  /* 0x000000a200cf7308 */ /* 0x000ff00000000800 */
[----:B------:R-:W0:Y:S08]  /*111c0*/  MUFU.EX2 R206, R163 ;  /* 0x000000a300ce7308 */ /* 0x000e300000000800 */
[----:B------:R-:W-:Y:S08]  /*111d0*/  MUFU.EX2 R205, R166 ;  /* 0x000000a600cd7308 */ /* 0x000ff00000000800 */
[----:B------:R-:W1:Y:S01]  /*111e0*/  MUFU.EX2 R204, R167 ;  /* 0x000000a700cc7308 */ /* 0x000e620000000800 */
[----:B0-----:R-:W-:-:S02]  /*111f0*/  F2FP.BF16.F32.PACK_AB R153, R206, R207 ;  /* 0x000000cfce99723e */ /* 0x001fc400000010ff */
[----:B-1----:R-:W-:-:S04]  /*11200*/  F2FP.BF16.F32.PACK_AB R155, R204, R205 ;  /* 0x000000cdcc9b723e */ /* 0x002fc800000010ff */
[----:B------:R-:W-:-:S06]  /*11210*/  WARPGROUP.ARRIVE ;  /* 0x00000000000079c5 */ /* 0x000fcc0000000000 */
[----:B------:R-:W-:Y:S01]  /*11220*/  HGMMA.64x256x16.F32.BF16 R24, R152, gdesc[UR4].tnspB, R24, gsb0 ;  /* 0x43e0000498187df0 */ /* 0x000fe20008001818 */
[----:B------:R-:W-:Y:S01]  /*11230*/  MUFU.EX2 R175, R175 ;  /* 0x000000af00af7308 */ /* 0x000fe20000000800 */
[----:B------:R-:W-:-:S04]  /*11240*/  FADD.FTZ R3, R169, R3 ;  /* 0x00000003a9037221 */ /* 0x000fc80000010000 */
[----:B------:R-:W-:Y:S01]  /*11250*/  FADD.FTZ R3, R160, R3 ;  /* 0x00000003a0037221 */ /* 0x000fe20000010000 */
[----:B------:R-:W-:-:S03]  /*11260*/  F2FP.BF16.F32.PACK_AB R156, R169, R168 ;  /* 0x000000a8a99c723e */ /* 0x000fc600000010ff */
[----:B------:R-:W-:Y:S01]  /*11270*/  FADD.FTZ R3, R157, R3 ;  /* 0x000000039d037221 */ /* 0x000fe20000010000 */
[----:B------:R-:W-:Y:S08]  /*11280*/  MUFU.EX2 R177, R177 ;  /* 0x000000b100b17308 */ /* 0x000ff00000000800 */
[----:B------:R-:W-:Y:S08]  /*11290*/  MUFU.EX2 R162, R180 ;  /* 0x000000b400a27308 */ /* 0x000ff00000000800 */
[----:B------:R-:W-:Y:S08]  /*112a0*/  MUFU.EX2 R181, R181 ;  /* 0x000000b500b57308 */ /* 0x000ff00000000800 */
[----:B------:R-:W-:Y:S08]  /*112b0*/  MUFU.EX2 R178, R178 ;  /* 0x000000b200b27308 */ /* 0x000ff00000000800 */
[----:B------:R-:W0:Y:S08]  /*112c0*/  MUFU.EX2 R179, R179 ;  /* 0x000000b300b37308 */ /* 0x000e300000000800 */
[----:B------:R-:W-:Y:S08]  /*112d0*/  MUFU.EX2 R182, R182 ;  /* 0x000000b600b67308 */ /* 0x000ff00000000800 */
[----:B------:R-:W1:Y:S01]  /*112e0*/  MUFU.EX2 R183, R183 ;  /* 0x000000b700b77308 */ /* 0x000e620000000800 */
[----:B0-----:R-:W-:-:S02]  /*112f0*/  F2FP.BF16.F32.PACK_AB R161, R179, R178 ;  /* 0x000000b2b3a1723e */ /* 0x001fc400000010ff */
[----:B-1----:R-:W-:Y:S01]  /*11300*/  F2FP.BF16.F32.PACK_AB R163, R183, R182 ;  /* 0x000000b6b7a3723e */ /* 0x002fe200000010ff */
[----:B------:R-:W-:-:S04]  /*11310*/  WARPGROUP.DEPBAR.LE gsb0, 0x0 ;  /* 0x00008000000079c5 */ /* 0x000fc80000010000 */
[----:B------:R0:W-:Y:S08]  /*11320*/  MUFU.EX2 R154, R158 ;  /* 0x0000009e009a7308 */ /* 0x0001f00000000800 */
[----:B------:R1:W2:Y:S01]  /*11330*/  MUFU.EX2 R155, R159 ;  /* 0x0000009f009b7308 */ /* 0x0002a20000000800 */
[----:B------:R-:W-:Y:S02]  /*11340*/  VIADD R152, R170, 0x100 ;  /* 0x00000100aa987836 */ /* 0x000fe40000000000 */
[----:B------:R-:W-:Y:S01]  /*11350*/  IMAD.MOV.U32 R153, RZ, RZ, 0x40000040 ;  /* 0x40000040ff997424 */ /* 0x000fe200078e00ff */
[----:B0-----:R-:W-:-:S02]  /*11360*/  F2FP.BF16.F32.PACK_AB R158, R157, R160 ;  /* 0x000000a09d9e723e */ /* 0x001fc400000010ff */
[----:B------:R-:W-:Y:S02]  /*11370*/  R2UR UR6, R152 ;  /* 0x00000000980672ca */ /* 0x000fe400000e0000 */
[----:B------:R-:W-:Y:S02]  /*11380*/  R2UR UR7, R153 ;  /* 0x00000000990772ca */ /* 0x000fe400000e0000 */
[----:B-1----:R-:W-:Y:S02]  /*11390*/  F2FP.BF16.F32.PACK_AB R159, R175, R174 ;  /* 0x000000aeaf9f723e */ /* 0x002fe400000010ff */
[----:B--2---:R-:W-:-:S04]  /*113a0*/  F2FP.BF16.F32.PACK_AB R157, R155, R154 ;  /* 0x0000009a9b9d723e */ /* 0x004fc800000010ff */
[----:B------:R-:W-:-:S06]  /*113b0*/  WARPGROUP.ARRIVE ;  /* 0x00000000000079c5 */ /* 0x000fcc0000000000 */
[----:B------:R-:W-:Y:S01]  /*113c0*/  HGMMA.64x256x16.F32.BF16 R24, R156, gdesc[UR4].tnspB, R24, gsb0 ;  /* 0x43e000049c187df0 */ /* 0x000fe20008001818 */
[----:B------:R-:W0:Y:S01]  /*113d0*/  MUFU.EX2 R160, R176 ;  /* 0x000000b000a07308 */ /* 0x000e220000000800 */
[----:B------:R-:W-:Y:S02]  /*113e0*/  VIADD R152, R170, 0x180 ;  /* 0x00000180aa987836 */ /* 0x000fe40000000000 */
[----:B------:R-:W-:-:S03]  /*113f0*/  IMAD.MOV.U32 R153, RZ, RZ, 0x40000040 ;  /* 0x40000040ff997424 */ /* 0x000fc600078e00ff */
[----:B------:R-:W-:Y:S02]  /*11400*/  R2UR UR6, R152 ;  /* 0x00000000980672ca */ /* 0x000fe400000e0000 */
[----:B------:R-:W-:Y:S01]  /*11410*/  R2UR UR7, R153 ;  /* 0x00000000990772ca */ /* 0x000fe200000e0000 */
[----:B0-----:R-:W-:-:S04]  /*11420*/  FADD.FTZ R3, R160, R3 ;  /* 0x00000003a0037221 */ /* 0x001fc80000010000 */
[C---:B------:R-:W-:Y:S01]  /*11430*/  FADD.FTZ R3, R177.reuse, R3 ;  /* 0x00000003b1037221 */ /* 0x040fe20000010000 */
[----:B------:R-:W-:-:S03]  /*11440*/  F2FP.BF16.F32.PACK_AB R160, R177, R160 ;  /* 0x000000a0b1a0723e */ /* 0x000fc600000010ff */
[----:B------:R-:W-:Y:S01]  /*11450*/  FADD.FTZ R3, R162, R3 ;  /* 0x00000003a2037221 */ /* 0x000fe20000010000 */
[C---:B------:R-:W-:Y:S01]  /*11460*/  F2FP.BF16.F32.PACK_AB R162, R181.reuse, R162 ;  /* 0x000000a2b5a2723e */ /* 0x040fe200000010ff */
[----:B------:R-:W0:Y:S08]  /*11470*/  MUFU.EX2 R164, R184 ;  /* 0x000000b800a47308 */ /* 0x000e300000000800 */
[----:B------:R-:W1:Y:S01]  /*11480*/  MUFU.EX2 R185, R185 ;  /* 0x000000b900b97308 */ /* 0x000e620000000800 */
[----:B------:R-:W-:-:S07]  /*11490*/  FADD.FTZ R3, R181, R3 ;  /* 0x00000003b5037221 */ /* 0x000fce0000010000 */
[----:B------:R-:W-:Y:S08]  /*114a0*/  MUFU.EX2 R166, R188 ;  /* 0x000000bc00a67308 */ /* 0x000ff00000000800 */
[----:B------:R-:W-:Y:S08]  /*114b0*/  MUFU.EX2 R189, R189 ;  /* 0x000000bd00bd7308 */ /* 0x000ff00000000800 */
[----:B------:R-:W-:Y:S08]  /*114c0*/  MUFU.EX2 R186, R186 ;  /* 0x000000ba00ba7308 */ /* 0x000ff00000000800 */
[----:B------:R-:W2:Y:S08]  /*114d0*/  MUFU.EX2 R187, R187 ;  /* 0x000000bb00bb7308 */ /* 0x000eb00000000800 */
[----:B------:R-:W-:Y:S08]  /*114e0*/  MUFU.EX2 R190, R190 ;  /* 0x000000be00be7308 */ /* 0x000ff00000000800 */
[----:B------:R-:W3:Y:S01]  /*114f0*/  MUFU.EX2 R191, R191 ;  /* 0x000000bf00bf7308 */ /* 0x000ee20000000800 */
[----:B0-----:R-:W-:Y:S01]  /*11500*/  FADD.FTZ R3, R164, R3 ;  /* 0x00000003a4037221 */ /* 0x001fe20000010000 */
[----:B------:R-:W-:-:S02]  /*11510*/  VIADD R152, R170, 0x200 ;  /* 0x00000200aa987836 */ /* 0x000fc40000000000 */
[----:B------:R-:W-:Y:S02]  /*11520*/  IMAD.MOV.U32 R153, RZ, RZ, 0x40000040 ;  /* 0x40000040ff997424 */ /* 0x000fe400078e00ff */
[C---:B-1----:R-:W-:Y:S01]  /*11530*/  FADD.FTZ R3, R185.reuse, R3 ;  /* 0x00000003b9037221 */ /* 0x042fe20000010000 */
[----:B------:R-:W-:Y:S02]  /*11540*/  F2FP.BF16.F32.PACK_AB R164, R185, R164 ;  /* 0x000000a4b9a4723e */ /* 0x000fe400000010ff */
[----:B--2---:R-:W-:Y:S01]  /*11550*/  F2FP.BF16.F32.PACK_AB R165, R187, R186 ;  /* 0x000000babba5723e */ /* 0x004fe200000010ff */
[----:B------:R-:W-:Y:S01]  /*11560*/  FADD.FTZ R3, R166, R3 ;  /* 0x00000003a6037221 */ /* 0x000fe20000010000 */
[----:B------:R-:W-:Y:S02]  /*11570*/  F2FP.BF16.F32.PACK_AB R166, R189, R166 ;  /* 0x000000a6bda6723e */ /* 0x000fe400000010ff */
[----:B---3--:R-:W-:Y:S01]  /*11580*/  F2FP.BF16.F32.PACK_AB R167, R191, R190 ;  /* 0x000000bebfa7723e */ /* 0x008fe200000010ff */
[----:B------:R-:W-:-:S02]  /*11590*/  WARPGROUP.DEPBAR.LE gsb0, 0x0 ;  /* 0x00008000000079c5 */ /* 0x000fc40000010000 */
[----:B------:R-:W-:-:S06]  /*115a0*/  WARPGROUP.ARRIVE ;  /* 0x00000000000079c5 */ /* 0x000fcc0000000000 */
[----:B------:R-:W-:Y:S01]  /*115b0*/  HGMMA.64x256x16.F32.BF16 R24, R160, gdesc[UR4].tnspB, R24, gsb0 ;  /* 0x43e00004a0187df0 */ /* 0x000fe20008001818 */
[----:B------:R-:W-:Y:S02]  /*115c0*/  R2UR UR6, R152 ;  /* 0x00000000980672ca */ /* 0x000fe400000e0000 */
[----:B------:R-:W-:Y:S01]  /*115d0*/  R2UR UR7, R153 ;  /* 0x00000000990772ca */ /* 0x000fe200000e0000 */
[----:B------:R-:W-:Y:S08]  /*115e0*/  MUFU.EX2 R168, R192 ;  /* 0x000000c000a87308 */ /* 0x000ff00000000800 */
[----:B------:R-:W-:Y:S08]  /*115f0*/  MUFU.EX2 R193, R193 ;  /* 0x000000c100c17308 */ /* 0x000ff00000000800 */
[----:B------:R-:W-:Y:S08]  /*11600*/  MUFU.EX2 R196, R196 ;  /* 0x000000c400c47308 */ /* 0x000ff00000000800 */
[----:B------:R-:W0:Y:S08]  /*11610*/  MUFU.EX2 R197, R197 ;  /* 0x000000c500c57308 */ /* 0x000e300000000800 */
[----:B------:R-:W-:Y:S08]  /*11620*/  MUFU.EX2 R194, R194 ;  /* 0x000000c200c27308 */ /* 0x000ff00000000800 */
[----:B------:R-:W1:Y:S08]  /*11630*/  MUFU.EX2 R195, R195 ;  /* 0x000000c300c37308 */ /* 0x000e700000000800 */
[----:B------:R-:W-:Y:S08]  /*11640*/  MUFU.EX2 R198, R198 ;  /* 0x000000c600c67308 */ /* 0x000ff00000000800 */
[----:B------:R-:W2:Y:S01]  /*11650*/  MUFU.EX2 R199, R199 ;  /* 0x000000c700c77308 */ /* 0x000ea20000000800 */
[----:B------:R-:W-:-:S02]  /*11660*/  VIADD R152, R170, 0x280 ;  /* 0x00000280aa987836 */ /* 0x000fc40000000000 */
[----:B------:R-:W-:Y:S02]  /*11670*/  IMAD.MOV.U32 R153, RZ, RZ, 0x40000040 ;  /* 0x40000040ff997424 */ /* 0x000fe400078e00ff */
[----:B------:R-:W-:Y:S01]  /*11680*/  FADD.FTZ R3, R189, R3 ;  /* 0x00000003bd037221 */ /* 0x000fe20000010000 */
[----:B------:R-:W-:Y:S01]  /*11690*/  FADD.FTZ R0, R171, R0 ;  /* 0x00000000ab007221 */ /* 0x000fe20000010000 */
[----:B0-----:R-:W-:Y:S02]  /*116a0*/  F2FP.BF16.F32.PACK_AB R170, R197, R196 ;  /* 0x000000c4c5aa723e */ /* 0x001fe400000010ff */
[----:B------:R-:W-:Y:S01]  /*116b0*/  FADD.FTZ R3, R168, R3 ;  /* 0x00000003a8037221 */ /* 0x000fe20000010000 */
[----:B------:R-:W-:Y:S02]  /*116c0*/  F2FP.BF16.F32.PACK_AB R168, R193, R168 ;  /* 0x000000a8c1a8723e */ /* 0x000fe400000010ff */
[----:B-1----:R-:W-:Y:S02]  /*116d0*/  F2FP.BF16.F32.PACK_AB R169, R195, R194 ;  /* 0x000000c2c3a9723e */ /* 0x002fe400000010ff */
[----:B--2---:R-:W-:Y:S01]  /*116e0*/  F2FP.BF16.F32.PACK_AB R171, R199, R198 ;  /* 0x000000c6c7ab723e */ /* 0x004fe200000010ff */
[----:B------:R-:W-:-:S02]  /*116f0*/  WARPGROUP.DEPBAR.LE gsb0, 0x0 ;  /* 0x00008000000079c5 */ /* 0x000fc40000010000 */
[----:B------:R-:W-:-:S06]  /*11700*/  WARPGROUP.ARRIVE ;  /* 0x00000000000079c5 */ /* 0x000fcc0000000000 */
[----:B------:R-:W-:Y:S01]  /*11710*/  HGMMA.64x256x16.F32.BF16 R24, R164, gdesc[UR4].tnspB, R24, gsb0 ;  /* 0x43e00004a4187df0 */ /* 0x000fe20008001818 */
        /* <DEDUP_REMOVED lines=17> */
[----:B------:R-:W-:-:S03]  /*11830*/  ISETP.GT.AND P2, PT, R214, RZ, PT ;  /* 0x000000ffd600720c */ /* 0x000fc60003f44270 */
[----:B------:R-:W-:Y:S01]  /*11840*/  FADD.FTZ R191, R191, R190 ;  /* 0x000000bebfbf7221 */ /* 0x000fe20000010000 */
[----:B------:R-:W-:-:S03]  /*11850*/  @!P1 VIADD R215, R215, 0x32460 ;  /* 0x00032460d7d79836 */ /* 0x000fc60000000000 */
[----:B------:R-:W-:Y:S01]  /*11860*/  FADD.FTZ R194, R194, R191 ;  /* 0x000000bfc2c27221 */ /* 0x000fe20000010000 */
[----:B------:R-:W-:Y:S01]  /*11870*/  FADD.FTZ R3, R193, R3 ;  /* 0x00000003c1037221 */ /* 0x000fe20000010000 */
[----:B------:R-:W-:Y:S02]  /*11880*/  @!P1 PRMT R215, RZ, 0x654, R215 ;  /* 0x00000654ffd79816 */ /* 0x000fe400000000d7 */
[----:B------:R-:W-:Y:S01]  /*11890*/  FADD.FTZ R195, R195, R194 ;  /* 0x000000c2c3c37221 */ /* 0x000fe20000010000 */
[----:B------:R-:W-:-:S03]  /*118a0*/  FADD.FTZ R3, R196, R3 ;  /* 0x00000003c4037221 */ /* 0x000fc60000010000 */
[----:B------:R-:W-:Y:S01]  /*118b0*/  FADD.FTZ R0, R198, R195 ;  /* 0x000000c3c6007221 */ /* 0x000fe20000010000 */
[----:B------:R-:W-:Y:S01]  /*118c0*/  FADD.FTZ R3, R197, R3 ;  /* 0x00000003c5037221 */ /* 0x000fe20000010000 */
[----:B------:R-:W-:Y:S02]  /*118d0*/  VIADD R214, R214, 0xffffffff ;  /* 0xffffffffd6d67836 */ /* 0x000fe40000000000 */
[----:B------:R-:W-:Y:S01]  /*118e0*/  FADD.FTZ R0, R199, R0 ;  /* 0x00000000c7007221 */ /* 0x000fe20000010000 */
[----:B------:R-:W-:Y:S02]  /*118f0*/  IMAD.MOV.U32 R205, RZ, RZ, R172 ;  /* 0x000000ffffcd7224 */ /* 0x000fe400078e00ac */
[----:B------:R-:W-:Y:S01]  /*11900*/  IMAD.MOV.U32 R206, RZ, RZ, R6 ;  /* 0x000000ffffce7224 */ /* 0x000fe200078e0006 */
[----:B------:R-:W-:Y:S02]  /*11910*/  WARPGROUP.DEPBAR.LE gsb0, 0x0 ;  /* 0x00008000000079c5 */ /* 0x000fe40000010000 */
[----:B------:R-:W-:-:S06]  /*11920*/  WARPGROUP.ARRIVE ;  /* 0x00000000000079c5 */ /* 0x000fcc0000000000 */
[----:B------:R-:W-:Y:S03]  /*11930*/  HGMMA.64x256x16.F32.BF16 R24, R168, gdesc[UR4].tnspB, R24, gsb0 ;  /* 0x43e00004a8187df0 */ /* 0x000fe60008001818 */
[----:B------:R-:W-:Y:S02]  /*11940*/  WARPGROUP.DEPBAR.LE gsb0, 0x0 ;  /* 0x00008000000079c5 */ /* 0x000fe40000010000 */
[----:B------:R2:W-:Y:S01]  /*11950*/  @!P1 SYNCS.ARRIVE.TRANS64.RED.A1T0 RZ, [R215+URZ], RZ ;  /* 0x000000ffd7ff99a7 */ /* 0x0005e2000810043f */
[----:B------:R-:W-:Y:S05]  /*11960*/  @P2 BRA `(.L_x_5701) ;  /* 0xffffffd800142947 */ /* 0x000fea000383ffff */
.L_x_5691:
[----:B------:R-:W3:Y:S01]  /*11970*/  LDL.LU R179, [R1+0x6c] ;  /* 0x00006c0001b37983 */ /* 0x000ee20000300800 */
[----:B------:R-:W-:Y:S05]  /*11980*/  WARPSYNC.ALL ;  /* 0x0000000000007948 */ /* 0x000fea0003800000 */
[----:B------:R-:W4:Y:S01]  /*11990*/  SHFL.BFLY PT, R4, R3, 0x2, 0x1f ;  /* 0x0c401f0003047f89 */ /* 0x000f2200000e0000 */
[----:B------:R-:W-:Y:S01]  /*119a0*/  VIADD R2, R2, 0x1 ;  /* 0x0000000102027836 */ /* 0x000fe20000000000 */
[----:B------:R0:W-:Y:S08]  /*119b0*/  BAR.ARV R173, 0x100 ;  /* 0x000400ad0000751d */ /* 0x0001f00000002000 */
[----:B------:R-:W-:Y:S06]  /*119c0*/  BAR.ARV 0x8, 0x180 ;  /* 0x0206000000007b1d */ /* 0x000fec0000002000 */
[----:B------:R-:W-:Y:S01]  /*119d0*/  ISETP.NE.AND P0, PT, R2, 0x2, PT ;  /* 0x000000020200780c */ /* 0x000fe20003f05270 */
[----:B------:R-:W1:Y:S01]  /*119e0*/  SHFL.BFLY PT, R9, R0, 0x2, 0x1f ;  /* 0x0c401f0000097f89 */ /* 0x000e6200000e0000 */
[----:B------:R-:W-:-:S02]  /*119f0*/  PLOP3.LUT P1, PT, PT, PT, PT, 0x8, 0x0 ;  /* 0x000000000000781c */ /* 0x000fc40003f2e170 */
[----:B------:R-:W-:Y:S01]  /*11a00*/  SEL R12, RZ, 0x1, P0 ;  /* 0x00000001ff0c7807 */ /* 0x000fe20000000000 */
[----:B----4-:R-:W-:Y:S01]  /*11a10*/  FADD.FTZ R5, R4, R3 ;  /* 0x0000000304057221 */ /* 0x010fe20000010000 */
[----:B------:R-:W-:Y:S01]  /*11a20*/  IMAD.MOV.U32 R4, RZ, RZ, RZ ;  /* 0x000000ffff047224 */ /* 0x000fe200078e00ff */
[----:B------:R-:W-:Y:S02]  /*11a30*/  SEL R2, R2, RZ, P0 ;  /* 0x000000ff02027207 */ /* 0x000fe40000000000 */
[----:B------:R-:W-:Y:S01]  /*11a40*/  LOP3.LUT R23, R23, R12, RZ, 0x3c, !PT ;  /* 0x0000000c17177212 */ /* 0x000fe200078e3cff */
[----:B------:R-:W4:Y:S01]  /*11a50*/  SHFL.BFLY PT, R8, R5, 0x1, 0x1f ;  /* 0x0c201f0005087f89 */ /* 0x000f2200000e0000 */
[----:B-1----:R-:W-:Y:S01]  /*11a60*/  FADD.FTZ R10, R9, R0 ;  /* 0x00000000090a7221 */ /* 0x002fe20000010000 */
[----:B------:R-:W-:-:S04]  /*11a70*/  IMAD.MOV.U32 R0, RZ, RZ, RZ ;  /* 0x000000ffff007224 */ /* 0x000fc800078e00ff */
[----:B------:R-:W1:Y:S01]  /*11a80*/  SHFL.BFLY PT, R9, R10, 0x1, 0x1f ;  /* 0x0c201f000a097f89 */ /* 0x000e6200000e0000 */
[----:B----4-:R-:W-:Y:S01]  /*11a90*/  FADD.FTZ R8, R5, R8 ;  /* 0x0000000805087221 */ /* 0x010fe20000010000 */
[----:B------:R-:W-:-:S04]  /*11aa0*/  IMAD.MOV.U32 R5, RZ, RZ, -0x800000 ;  /* 0xff800000ff057424 */ /* 0x000fc800078e00ff */
[----:B------:R-:W-:-:S13]  /*11ab0*/  FSETP.NE.FTZ.AND P2, PT, R8, RZ, PT ;  /* 0x000000ff0800720b */ /* 0x000fda0003f55000 */
[----:B------:R-:W4:Y:S01]  /*11ac0*/  @P2 MUFU.LG2 R14, R8 ;  /* 0x00000008000e2308 */ /* 0x000f220000000c00 */
[----:B------:R-:W-:Y:S01]  /*11ad0*/  @P2 FMUL.FTZ R12, R7, 0.69314718246459960938 ;  /* 0x3f317218070c2820 */ /* 0x000fe20000410000 */
[----:B-1----:R-:W-:-:S05]  /*11ae0*/  FADD.FTZ R9, R10, R9 ;  /* 0x000000090a097221 */ /* 0x002fca0000010000 */
[----:B------:R-:W-:Y:S01]  /*11af0*/  FSETP.NE.FTZ.AND P3, PT, R9, RZ, PT ;  /* 0x000000ff0900720b */ /* 0x000fe20003f75000 */
[----:B------:R-:W1:Y:S01]  /*11b00*/  @P2 MUFU.RCP R4, R8 ;  /* 0x0000000800042308 */ /* 0x000e620000001000 */
[----:B----4-:R-:W-:-:S11]  /*11b10*/  @P2 FMUL.FTZ R19, R14, 0.69314718246459960938 ;  /* 0x3f3172180e132820 */ /* 0x010fd60000410000 */
[----:B------:R-:W4:Y:S01]  /*11b20*/  @P3 MUFU.LG2 R15, R9 ;  /* 0x00000009000f3308 */ /* 0x000f220000000c00 */
[----:B------:R-:W-:Y:S01]  /*11b30*/  @P3 FMUL.FTZ R13, R7, 0.69314718246459960938 ;  /* 0x3f317218070d3820 */ /* 0x000fe20000410000 */
[----:B------:R-:W-:Y:S01]  /*11b40*/  @P2 FFMA.FTZ R5, R12, R6, R19 ;  /* 0x000000060c052223 */ /* 0x000fe20000010013 */
[-C--:B-1----:R-:W-:Y:S01]  /*11b50*/  FMUL.FTZ R163, R72, R4.reuse ;  /* 0x0000000448a37220 */ /* 0x082fe20000410000 */
        /* <DEDUP_REMOVED lines=11> */
[----:B----4-:R-:W-:Y:S01]  /*11c10*/  @P3 FMUL.FTZ R14, R15, 0.69314718246459960938 ;  /* 0x3f3172180f0e3820 */ /* 0x010fe20000410000 */
        /* <DEDUP_REMOVED lines=119> */
[----:B---3--:R-:W-:-:S05]  /*12390*/  VIADD R179, R179, 0x1 ;  /* 0x00000001b3b37836 */ /* 0x008fca0000000000 */
[----:B------:R0:W-:Y:S02]  /*123a0*/  STL [R1+0x6c], R179 ;  /* 0x00006cb301007387 */ /* 0x0001e40000100800 */
.L_x_5634:
        /* <DEDUP_REMOVED lines=10> */
[----:B------:R-:W4:Y:S04]  /*12450*/  LDL R14, [R1+0x8c] ;  /* 0x00008c00010e7983 */ /* 0x000f280000100800 */
[----:B------:R-:W2:Y:S04]  /*12460*/  LDL.LU R186, [R1+0x5c] ;  /* 0x00005c0001ba7983 */ /* 0x000ea80000300800 */
[----:B------:R-:W2:Y:S01]  /*12470*/  LDL.LU R184, [R1+0x60] ;  /* 0x0000600001b87983 */ /* 0x000ea20000300800 */
[----:B------:R-:W0:Y:S01]  /*12480*/  S2R R6, SR_SWINHI ;  /* 0x0000000000067919 */ /* 0x000e220000002f00 */
[----:B------:R-:W-:Y:S05]  /*12490*/  WARPSYNC.ALL ;  /* 0x0000000000007948 */ /* 0x000fea0003800000 */
[----:B------:R-:W-:Y:S01]  /*124a0*/  F2FP.BF16.F32.PACK_AB R24, R25, R24 ;  /* 0x000000181918723e */ /* 0x000fe200000010ff */
[----:B------:R-:W-:Y:S01]  /*124b0*/  ULDC.64 UR4, c[0x0][0xd00] ;  /* 0x0003400000047ab9 */ /* 0x000fe20000000a00 */
[----:B------:R-:W-:Y:S01]  /*124c0*/  F2FP.BF16.F32.PACK_AB R32, R33, R32 ;  /* 0x000000202120723e */ /* 0x000fe200000010ff */
[----:B------:R-:W2:Y:S01]  /*124d0*/  LDL R182, [R1+0x40] ;  /* 0x0000400001b67983 */ /* 0x000ea20000100800 */
[----:B------:R-:W-:-:S02]  /*124e0*/  F2FP.BF16.F32.PACK_AB R27, R76, R27 ;  /* 0x0000001b4c1b723e */ /* 0x000fc400000010ff */
[----:B------:R-:W-:Y:S01]  /*124f0*/  F2FP.BF16.F32.PACK_AB R40, R41, R40 ;  /* 0x000000282928723e */ /* 0x000fe200000010ff */
[----:B------:R-:W2:Y:S01]  /*12500*/  LDL R180, [R1+0x28] ;  /* 0x0000280001b47983 */ /* 0x000ea20000100800 */
        /* <DEDUP_REMOVED lines=38> */
[----:B------:R-:W-:Y:S01]  /*12770*/  IMAD.MOV.U32 R3, RZ, RZ, RZ ;  /* 0x000000ffff037224 */ /* 0x000fe200078e00ff */
[----:B------:R-:W0:Y:S01]  /*12780*/  LDC R0, c[0x0][0xce8] ;  /* 0x00033a00ff007b82 */ /* 0x000e220000000800 */
[----:B----4-:R-:W-:-:S07]  /*12790*/  IMAD.WIDE R134, R14, 0x2, R12 ;  /* 0x000000020e867825 */ /* 0x010fce00078e020c */
[----:B------:R-:W-:Y:S01]  /*127a0*/  BAR.SYNC.DEFER_BLOCKING 0x1, 0x100 ;  /* 0x0044000000007b1d */ /* 0x000fe20000010000 */
[C---:B-----5:R-:W-:Y:S02]  /*127b0*/  IADD3 R30, P1, R134.reuse, 0x20, RZ ;  /* 0x00000020861e7810 */ /* 0x060fe40007f3e0ff */
[C---:B------:R-:W-:Y:S02]  /*127c0*/  IADD3 R14, P2, R134.reuse, 0x40, RZ ;  /* 0x00000040860e7810 */ /* 0x040fe40007f5e0ff */
[----:B------:R-:W-:Y:S02]  /*127d0*/  IADD3 R20, P3, R134, 0x60, RZ ;  /* 0x0000006086147810 */ /* 0x000fe40007f7e0ff */
[----:B------:R-:W-:Y:S02]  /*127e0*/  LOP3.LUT R179, R30, 0x380, RZ, 0xc0, !PT ;  /* 0x000003801eb37812 */ /* 0x000fe400078ec0ff */
[----:B------:R-:W-:Y:S02]  /*127f0*/  LOP3.LUT R38, R14, 0x380, RZ, 0xc0, !PT ;  /* 0x000003800e267812 */ /* 0x000fe400078ec0ff */
[----:B------:R-:W-:-:S02]  /*12800*/  LOP3.LUT R86, R20, 0x380, RZ, 0xc0, !PT ;  /* 0x0000038014567812 */ /* 0x000fc400078ec0ff */
[----:B------:R-:W-:Y:S02]  /*12810*/  SHF.R.U64 R179, R179, 0x3, RZ ;  /* 0x00000003b3b37819 */ /* 0x000fe400000012ff */
[----:B------:R-:W-:Y:S02]  /*12820*/  IADD3 R94, P4, R134, 0x4000, RZ ;  /* 0x00004000865e7810 */ /* 0x000fe40007f9e0ff */
[----:B------:R-:W-:Y:S02]  /*12830*/  SHF.R.U64 R181, R38, 0x3, RZ ;  /* 0x0000000326b57819 */ /* 0x000fe400000012ff */
[----:B------:R-:W-:Y:S02]  /*12840*/  IADD3 R98, P5, R134, 0x4020, RZ ;  /* 0x0000402086627810 */ /* 0x000fe40007fbe0ff */
[----:B------:R-:W-:Y:S02]  /*12850*/  SHF.R.U64 R183, R86, 0x3, RZ ;  /* 0x0000000356b77819 */ /* 0x000fe400000012ff */
[C---:B------:R-:W-:Y:S01]  /*12860*/  IADD3 R6, P0, R134.reuse, 0x4040, RZ ;  /* 0x0000404086067810 */ /* 0x040fe20007f1e0ff */
[--C-:B------:R-:W-:Y:S01]  /*12870*/  IMAD.X R31, RZ, RZ, R135.reuse, P1 ;  /* 0x000000ffff1f7224 */ /* 0x100fe200008e0687 */
[----:B------:R-:W-:Y:S01]  /*12880*/  LOP3.LUT R30, R179, R30, RZ, 0x3c, !PT ;  /* 0x0000001eb31e7212 */ /* 0x000fe200078e3cff */
[--C-:B------:R-:W-:Y:S01]  /*12890*/  IMAD.X R39, RZ, RZ, R135.reuse, P2 ;  /* 0x000000ffff277224 */ /* 0x100fe200010e0687 */
[----:B------:R-:W-:Y:S01]  /*128a0*/  LOP3.LUT R21, R134, 0x380, RZ, 0xc0, !PT ;  /* 0x0000038086157812 */ /* 0x000fe200078ec0ff */
[----:B------:R-:W-:Y:S01]  /*128b0*/  IMAD.X R87, RZ, RZ, R135, P3 ;  /* 0x000000ffff577224 */ /* 0x000fe200018e0687 */
[----:B------:R-:W-:-:S02]  /*128c0*/  LOP3.LUT R38, R181, R14, RZ, 0x3c, !PT ;  /* 0x0000000eb5267212 */ /* 0x000fc400078e3cff */
[----:B------:R-:W-:Y:S02]  /*128d0*/  LOP3.LUT R179, R94, 0x380, RZ, 0xc0, !PT ;  /* 0x000003805eb37812 */ /* 0x000fe400078ec0ff */
[C---:B------:R-:W-:Y:S02]  /*128e0*/  IADD3 R106, P1, R134.reuse, 0x4060, RZ ;  /* 0x00004060866a7810 */ /* 0x040fe40007f3e0ff */
[C---:B------:R-:W-:Y:S02]  /*128f0*/  IADD3 R110, P2, R134.reuse, 0x8000, RZ ;  /* 0x00008000866e7810 */ /* 0x040fe40007f5e0ff */
[----:B------:R-:W-:Y:S02]  /*12900*/  IADD3 R114, P3, R134, 0x8020, RZ ;  /* 0x0000802086727810 */ /* 0x000fe40007f7e0ff */
[----:B------:R-:W-:Y:S02]  /*12910*/  LOP3.LUT R86, R183, R20, RZ, 0x3c, !PT ;  /* 0x00000014b7567212 */ /* 0x000fe400078e3cff */
[----:B------:R-:W-:-:S02]  /*12920*/  LOP3.LUT R181, R98, 0x380, RZ, 0xc0, !PT ;  /* 0x0000038062b57812 */ /* 0x000fc400078ec0ff */
[----:B------:R-:W-:Y:S02]  /*12930*/  LOP3.LUT R183, R6, 0x380, RZ, 0xc0, !PT ;  /* 0x0000038006b77812 */ /* 0x000fe400078ec0ff */
[----:B------:R-:W-:Y:S02]  /*12940*/  SHF.R.U64 R21, R21, 0x3, RZ ;  /* 0x0000000315157819 */ /* 0x000fe400000012ff */
[----:B------:R-:W-:Y:S01]  /*12950*/  SHF.R.U64 R179, R179, 0x3, RZ ;  /* 0x00000003b3b37819 */ /* 0x000fe200000012ff */
[--C-:B------:R-:W-:Y:S01]  /*12960*/  IMAD.X R95, RZ, RZ, R135.reuse, P4 ;  /* 0x000000ffff5f7224 */ /* 0x100fe200020e0687 */
[----:B------:R-:W-:Y:S01]  /*12970*/  SHF.R.U64 R181, R181, 0x3, RZ ;  /* 0x00000003b5b57819 */ /* 0x000fe200000012ff */
[--C-:B------:R-:W-:Y:S01]  /*12980*/  IMAD.X R99, RZ, RZ, R135.reuse, P5 ;  /* 0x000000ffff637224 */ /* 0x100fe200028e0687 */
[----:B------:R-:W-:Y:S01]  /*12990*/  SHF.R.U64 R183, R183, 0x3, RZ ;  /* 0x00000003b7b77819 */ /* 0x000fe200000012ff */
[--C-:B------:R-:W-:Y:S01]  /*129a0*/  IMAD.X R103, RZ, RZ, R135.reuse, P0 ;  /* 0x000000ffff677224 */ /* 0x100fe200000e0687 */
[C---:B------:R-:W-:Y:S01]  /*129b0*/  IADD3 R118, P4, R134.reuse, 0x8040, RZ ;  /* 0x0000804086767810 */ /* 0x040fe20007f9e0ff */
[--C-:B------:R-:W-:Y:S01]  /*129c0*/  IMAD.X R107, RZ, RZ, R135.reuse, P1 ;  /* 0x000000ffff6b7224 */ /* 0x100fe200008e0687 */
[C---:B------:R-:W-:Y:S01]  /*129d0*/  IADD3 R122, P5, R134.reuse, 0x8060, RZ ;  /* 0x00008060867a7810 */ /* 0x040fe20007fbe0ff */
[--C-:B------:R-:W-:Y:S01]  /*129e0*/  IMAD.X R111, RZ, RZ, R135.reuse, P2 ;  /* 0x000000ffff6f7224 */ /* 0x100fe200010e0687 */
[C---:B---3--:R-:W-:Y:S01]  /*129f0*/  IADD3 R88, P0, R134.reuse, 0xc000, RZ ;  /* 0x0000c00086587810 */ /* 0x048fe20007f1e0ff */
[----:B------:R-:W-:Y:S01]  /*12a00*/  IMAD.X R115, RZ, RZ, R135, P3 ;  /* 0x000000ffff737224 */ /* 0x000fe200018e0687 */
[----:B------:R-:W-:-:S02]  /*12a10*/  IADD3 R130, P1, R134, 0xc020, RZ ;  /* 0x0000c02086827810 */ /* 0x000fc40007f3e0ff */
[C---:B------:R-:W-:Y:S02]  /*12a20*/  IADD3 R172, P2, R134.reuse, 0xc040, RZ ;  /* 0x0000c04086ac7810 */ /* 0x040fe40007f5e0ff */
[----:B------:R-:W-:Y:S02]  /*12a30*/  IADD3 R151, P3, R134, 0xc060, RZ ;  /* 0x0000c06086977810 */ /* 0x000fe40007f7e0ff */
[----:B------:R-:W-:Y:S02]  /*12a40*/  LOP3.LUT R134, R21, R134, RZ, 0x3c, !PT ;  /* 0x0000008615867212 */ /* 0x000fe400078e3cff */
[----:B------:R-:W-:Y:S02]  /*12a50*/  LOP3.LUT R185, R106, 0x380, RZ, 0xc0, !PT ;  /* 0x000003806ab97812 */ /* 0x000fe400078ec0ff */
[----:B------:R-:W-:Y:S02]  /*12a60*/  LOP3.LUT R94, R179, R94, RZ, 0x3c, !PT ;  /* 0x0000005eb35e7212 */ /* 0x000fe400078e3cff */
[----:B------:R-:W-:-:S02]  /*12a70*/  LOP3.LUT R98, R181, R98, RZ, 0x3c, !PT ;  /* 0x00000062b5627212 */ /* 0x000fc400078e3cff */
[----:B------:R-:W-:Y:S02]  /*12a80*/  LOP3.LUT R179, R110, 0x380, RZ, 0xc0, !PT ;  /* 0x000003806eb37812 */ /* 0x000fe400078ec0ff */
[----:B------:R-:W-:Y:S02]  /*12a90*/  LOP3.LUT R102, R183, R6, RZ, 0x3c, !PT ;  /* 0x00000006b7667212 */ /* 0x000fe400078e3cff */
[----:B------:R-:W-:Y:S02]  /*12aa0*/  LOP3.LUT R181, R114, 0x380, RZ, 0xc0, !PT ;  /* 0x0000038072b57812 */ /* 0x000fe400078ec0ff */
[----:B------:R-:W-:Y:S02]  /*12ab0*/  LOP3.LUT R183, R118, 0x380, RZ, 0xc0, !PT ;  /* 0x0000038076b77812 */ /* 0x000fe400078ec0ff */
[----:B------:R-:W-:Y:S02]  /*12ac0*/  SHF.R.U64 R185, R185, 0x3, RZ ;  /* 0x00000003b9b97819 */ /* 0x000fe400000012ff */
[----:B------:R-:W-:-:S02]  /*12ad0*/  MOV R134, R134 ;  /* 0x0000008600867202 */ /* 0x000fc40000000f00 */
[----:B------:R-:W-:Y:S02]  /*12ae0*/  SHF.R.U64 R179, R179, 0x3, RZ ;  /* 0x00000003b3b37819 */ /* 0x000fe400000012ff */
[----:B------:R-:W-:Y:S02]  /*12af0*/  MOV R30, R30 ;  /* 0x0000001e001e7202 */ /* 0x000fe40000000f00 */
[----:B------:R-:W-:Y:S02]  /*12b00*/  SHF.R.U64 R181, R181, 0x3, RZ ;  /* 0x00000003b5b57819 */ /* 0x000fe400000012ff */
[----:B------:R-:W-:Y:S02]  /*12b10*/  MOV R38, R38 ;  /* 0x0000002600267202 */ /* 0x000fe40000000f00 */
[----:B------:R-:W-:Y:S02]  /*12b20*/  SHF.R.U64 R183, R183, 0x3, RZ ;  /* 0x00000003b7b77819 */ /* 0x000fe400000012ff */
[----:B------:R-:W-:Y:S01]  /*12b30*/  MOV R86, R86 ;  /* 0x0000005600567202 */ /* 0x000fe20000000f00 */
[----:B------:R3:W-:Y:S01]  /*12b40*/  STSM.16.M88.4 [R134], R24 ;  /* 0x0000001886007844 */ /* 0x0007e20000000200 */
[----:B------:R-:W-:-:S02]  /*12b50*/  LOP3.LUT R106, R185, R106, RZ, 0x3c, !PT ;  /* 0x0000006ab96a7212 */ /* 0x000fc400078e3cff */
[----:B------:R-:W-:Y:S01]  /*12b60*/  MOV R94, R94 ;  /* 0x0000005e005e7202 */ /* 0x000fe20000000f00 */
[----:B------:R4:W-:Y:S01]  /*12b70*/  STSM.16.M88.4 [R30], R32 ;  /* 0x000000201e007844 */ /* 0x0009e20000000200 */
[----:B------:R-:W-:Y:S02]  /*12b80*/  LOP3.LUT R185, R122, 0x380, RZ, 0xc0, !PT ;  /* 0x000003807ab97812 */ /* 0x000fe400078ec0ff */
[----:B------:R-:W-:Y:S02]  /*12b90*/  LOP3.LUT R110, R179, R110, RZ, 0x3c, !PT ;  /* 0x0000006eb36e7212 */ /* 0x000fe400078e3cff */
[----:B------:R-:W-:Y:S01]  /*12ba0*/  MOV R98, R98 ;  /* 0x0000006200627202 */ /* 0x000fe20000000f00 */
[----:B------:R-:W-:Y:S01]  /*12bb0*/  IMAD.X R119, RZ, RZ, R135, P4 ;  /* 0x000000ffff777224 */ /* 0x000fe200020e0687 */
[----:B------:R-:W-:Y:S01]  /*12bc0*/  LOP3.LUT R114, R181, R114, RZ, 0x3c, !PT ;  /* 0x00000072b5727212 */ /* 0x000fe200078e3cff */
[----:B------:R-:W-:Y:S01]  /*12bd0*/  STSM.16.M88.4 [R38], R40 ;  /* 0x0000002826007844 */ /* 0x000fe20000000200 */
[----:B------:R-:W-:-:S02]  /*12be0*/  LOP3.LUT R179, R88, 0x380, RZ, 0xc0, !PT ;  /* 0x0000038058b37812 */ /* 0x000fc400078ec0ff */
[----:B------:R-:W-:Y:S01]  /*12bf0*/  MOV R102, R102 ;  /* 0x0000006600667202 */ /* 0x000fe20000000f00 */
[----:B------:R-:W-:Y:S01]  /*12c00*/  STSM.16.M88.4 [R86], R48 ;  /* 0x0000003056007844 */ /* 0x000fe20000000200 */
[----:B------:R-:W-:Y:S02]  /*12c10*/  LOP3.LUT R118, R183, R118, RZ, 0x3c, !PT ;  /* 0x00000076b7767212 */ /* 0x000fe400078e3cff */
[----:B------:R-:W-:Y:S01]  /*12c20*/  LOP3.LUT R181, R130, 0x380, RZ, 0xc0, !PT ;  /* 0x0000038082b57812 */ /* 0x000fe200078ec0ff */
[----:B------:R-:W-:Y:S01]  /*12c30*/  STSM.16.M88.4 [R94], R56 ;  /* 0x000000385e007844 */ /* 0x000fe20000000200 */
[----:B------:R-:W-:Y:S02]  /*12c40*/  LOP3.LUT R183, R172, 0x380, RZ, 0xc0, !PT ;  /* 0x00000380acb77812 */ /* 0x000fe400078ec0ff */
[----:B------:R-:W-:Y:S01]  /*12c50*/  SHF.R.U64 R185, R185, 0x3, RZ ;  /* 0x00000003b9b97819 */ /* 0x000fe200000012ff */
[----:B------:R-:W-:Y:S01]  /*12c60*/  STSM.16.M88.4 [R98], R64 ;  /* 0x0000004062007844 */ /* 0x000fe20000000200 */
[----:B------:R-:W-:-:S02]  /*12c70*/  LOP3.LUT R6, R151, 0x380, RZ, 0xc0, !PT ;  /* 0x0000038097067812 */ /* 0x000fc400078ec0ff */
[----:B------:R-:W-:Y:S02]  /*12c80*/  MOV R106, R106 ;  /* 0x0000006a006a7202 */ /* 0x000fe40000000f00 */
[----:B---3--:R-:W-:Y:S02]  /*12c90*/  F2FP.BF16.F32.PACK_AB R24, R81, R165 ;  /* 0x000000a55118723e */ /* 0x008fe400000010ff */
[----:B------:R-:W-:Y:S02]  /*12ca0*/  F2FP.BF16.F32.PACK_AB R25, R83, R82 ;  /* 0x000000525319723e */ /* 0x000fe400000010ff */
[----:B------:R-:W-:Y:S02]  /*12cb0*/  F2FP.BF16.F32.PACK_AB R26, R85, R166 ;  /* 0x000000a6551a723e */ /* 0x000fe400000010ff */
[----:B------:R-:W-:Y:S01]  /*12cc0*/  F2FP.BF16.F32.PACK_AB R27, R54, R46 ;  /* 0x0000002e361b723e */ /* 0x000fe200000010ff */
[----:B------:R3:W-:Y:S01]  /*12cd0*/  STSM.16.M88.4 [R102], R8 ;  /* 0x0000000866007844 */ /* 0x0007e20000000200 */
[----:B------:R-:W-:-:S02]  /*12ce0*/  SHF.R.U64 R179, R179, 0x3, RZ ;  /* 0x00000003b3b37819 */ /* 0x000fc400000012ff */
[----:B------:R-:W-:Y:S02]  /*12cf0*/  MOV R110, R110 ;  /* 0x0000006e006e7202 */ /* 0x000fe40000000f00 */
[----:B----4-:R-:W-:Y:S02]  /*12d00*/  F2FP.BF16.F32.PACK_AB R30, R93, R168 ;  /* 0x000000a85d1e723e */ /* 0x010fe400000010ff */
[----:B------:R-:W-:Y:S01]  /*12d10*/  F2FP.BF16.F32.PACK_AB R31, R92, R84 ;  /* 0x000000545c1f723e */ /* 0x000fe200000010ff */
[----:B------:R-:W-:Y:S01]  /*12d20*/  IMAD.X R123, RZ, RZ, R135, P5 ;  /* 0x000000ffff7b7224 */ /* 0x000fe200028e0687 */
[----:B------:R-:W-:Y:S02]  /*12d30*/  SHF.R.U64 R181, R181, 0x3, RZ ;  /* 0x00000003b5b57819 */ /* 0x000fe400000012ff */
[----:B------:R-:W-:Y:S02]  /*12d40*/  MOV R114, R114 ;  /* 0x0000007200727202 */ /* 0x000fe40000000f00 */
[----:B------:R-:W-:-:S02]  /*12d50*/  F2FP.BF16.F32.PACK_AB R32, R97, R169 ;  /* 0x000000a96120723e */ /* 0x000fc400000010ff */
[----:B------:R-:W-:Y:S02]  /*12d60*/  F2FP.BF16.F32.PACK_AB R33, R100, R96 ;  /* 0x000000606421723e */ /* 0x000fe400000010ff */
[----:B------:R-:W-:Y:S02]  /*12d70*/  F2FP.BF16.F32.PACK_AB R34, R101, R170 ;  /* 0x000000aa6522723e */ /* 0x000fe400000010ff */
[----:B------:R-:W-:Y:S01]  /*12d80*/  F2FP.BF16.F32.PACK_AB R35, R108, R104 ;  /* 0x000000686c23723e */ /* 0x000fe200000010ff */
[----:B------:R-:W-:Y:S01]  /*12d90*/  IMAD.X R127, RZ, RZ, R135, P0 ;  /* 0x000000ffff7f7224 */ /* 0x000fe200000e0687 */
[----:B------:R-:W-:Y:S02]  /*12da0*/  SHF.R.U64 R183, R183, 0x3, RZ ;  /* 0x00000003b7b77819 */ /* 0x000fe400000012ff */
[----:B------:R-:W-:Y:S02]  /*12db0*/  MOV R118, R118 ;  /* 0x0000007600767202 */ /* 0x000fe40000000f00 */
[----:B---3--:R-:W-:-:S02]  /*12dc0*/  F2FP.BF16.F32.PACK_AB R8, R105, R171 ;  /* 0x000000ab6908723e */ /* 0x008fc400000010ff */
[----:B------:R-:W-:Y:S02]  /*12dd0*/  F2FP.BF16.F32.PACK_AB R9, R116, R112 ;  /* 0x000000707409723e */ /* 0x000fe400000010ff */
[----:B------:R-:W-:Y:S02]  /*12de0*/  F2FP.BF16.F32.PACK_AB R10, R109, R173 ;  /* 0x000000ad6d0a723e */ /* 0x000fe400000010ff */
[----:B------:R-:W-:Y:S01]  /*12df0*/  F2FP.BF16.F32.PACK_AB R11, R124, R120 ;  /* 0x000000787c0b723e */ /* 0x000fe200000010ff */
[--C-:B------:R-:W-:Y:S01]  /*12e00*/  IMAD.X R131, RZ, RZ, R135.reuse, P1 ;  /* 0x000000ffff837224 */ /* 0x100fe200008e0687 */
[----:B------:R-:W-:Y:S01]  /*12e10*/  LOP3.LUT R122, R185, R122, RZ, 0x3c, !PT ;  /* 0x0000007ab97a7212 */ /* 0x000fe200078e3cff */
[----:B------:R3:W-:Y:S01]  /*12e20*/  STSM.16.M88.4 [R106], R24 ;  /* 0x000000186a007844 */ /* 0x0007e20000000200 */
[----:B------:R-:W-:Y:S01]  /*12e30*/  SHF.R.U64 R6, R6, 0x3, RZ ;  /* 0x0000000306067819 */ /* 0x000fe200000012ff */
[--C-:B------:R-:W-:Y:S01]  /*12e40*/  IMAD.X R15, RZ, RZ, R135.reuse, P2 ;  /* 0x000000ffff0f7224 */ /* 0x100fe200010e0687 */
[----:B------:R-:W-:Y:S01]  /*12e50*/  LOP3.LUT R126, R179, R88, RZ, 0x3c, !PT ;  /* 0x00000058b37e7212 */ /* 0x000fe200078e3cff */
[----:B------:R-:W-:Y:S01]  /*12e60*/  STSM.16.M88.4 [R110], R28 ;  /* 0x0000001c6e007844 */ /* 0x000fe20000000200 */
[----:B------:R-:W-:Y:S01]  /*12e70*/  LOP3.LUT R130, R181, R130, RZ, 0x3c, !PT ;  /* 0x00000082b5827212 */ /* 0x000fe200078e3cff */
[----:B------:R-:W-:Y:S01]  /*12e80*/  IMAD.X R21, RZ, RZ, R135, P3 ;  /* 0x000000ffff157224 */ /* 0x000fe200018e0687 */
[----:B------:R-:W-:Y:S01]  /*12e90*/  LOP3.LUT R14, R183, R172, RZ, 0x3c, !PT ;  /* 0x000000acb70e7212 */ /* 0x000fe200078e3cff */
[----:B------:R-:W-:Y:S01]  /*12ea0*/  STSM.16.M88.4 [R114], R32 ;  /* 0x0000002072007844 */ /* 0x000fe20000000200 */
[----:B------:R-:W-:-:S02]  /*12eb0*/  LOP3.LUT R20, R6, R151, RZ, 0x3c, !PT ;  /* 0x0000009706147212 */ /* 0x000fc400078e3cff */
[----:B------:R-:W-:Y:S01]  /*12ec0*/  MOV R122, R122 ;  /* 0x0000007a007a7202 */ /* 0x000fe20000000f00 */
[----:B------:R2:W-:Y:S01]  /*12ed0*/  STSM.16.M88.4 [R118], R8 ;  /* 0x0000000876007844 */ /* 0x0005e20000000200 */
[----:B------:R-:W-:Y:S02]  /*12ee0*/  MOV R126, R126 ;  /* 0x0000007e007e7202 */ /* 0x000fe40000000f00 */
[----:B------:R-:W-:Y:S02]  /*12ef0*/  F2FP.BF16.F32.PACK_AB R38, R125, R177 ;  /* 0x000000b17d26723e */ /* 0x000fe400000010ff */
[----:B---3--:R-:W-:Y:S02]  /*12f00*/  F2FP.BF16.F32.PACK_AB R24, R113, R174 ;  /* 0x000000ae7118723e */ /* 0x008fe400000010ff */
[----:B------:R-:W-:Y:S02]  /*12f10*/  F2FP.BF16.F32.PACK_AB R25, R152, R128 ;  /* 0x000000809819723e */ /* 0x000fe400000010ff */
[----:B------:R-:W-:-:S02]  /*12f20*/  F2FP.BF16.F32.PACK_AB R26, R117, R175 ;  /* 0x000000af751a723e */ /* 0x000fc400000010ff */
[----:B------:R-:W-:Y:S02]  /*12f30*/  F2FP.BF16.F32.PACK_AB R27, R154, R153 ;  /* 0x000000999a1b723e */ /* 0x000fe400000010ff */
[----:B------:R-:W-:Y:S02]  /*12f40*/  F2FP.BF16.F32.PACK_AB R39, R158, R157 ;  /* 0x0000009d9e27723e */ /* 0x000fe400000010ff */
[----:B------:R-:W-:Y:S02]  /*12f50*/  ISETP.NE.U32.AND P0, PT, RZ, UR4, PT ;  /* 0x00000004ff007c0c */ /* 0x000fe4000bf05070 */
[----:B--2---:R-:W-:Y:S02]  /*12f60*/  IADD3 R8, P1, R186, UR4, RZ ;  /* 0x00000004ba087c10 */ /* 0x004fe4000ff3e0ff */
[----:B------:R-:W-:Y:S02]  /*12f70*/  MOV R130, R130 ;  /* 0x0000008200827202 */ /* 0x000fe40000000f00 */
[----:B------:R-:W-:-:S02]  /*12f80*/  F2FP.BF16.F32.PACK_AB R40, R129, R178 ;  /* 0x000000b28128723e */ /* 0x000fc400000010ff */
[----:B------:R-:W-:Y:S02]  /*12f90*/  F2FP.BF16.F32.PACK_AB R41, R160, R159 ;  /* 0x0000009fa029723e */ /* 0x000fe400000010ff */
[----:B------:R-:W-:Y:S02]  /*12fa0*/  F2FP.BF16.F32.PACK_AB R42, R133, R132 ;  /* 0x00000084852a723e */ /* 0x000fe400000010ff */
[----:B------:R-:W-:Y:S02]  /*12fb0*/  F2FP.BF16.F32.PACK_AB R43, R162, R161 ;  /* 0x000000a1a22b723e */ /* 0x000fe400000010ff */
[----:B------:R-:W-:Y:S01]  /*12fc0*/  MOV R14, R14 ;  /* 0x0000000e000e7202 */ /* 0x000fe20000000f00 */
[----:B------:R2:W-:Y:S01]  /*12fd0*/  STSM.16.M88.4 [R122], R24 ;  /* 0x000000187a007844 */ /* 0x0005e20000000200 */
[----:B------:R-:W-:Y:S02]  /*12fe0*/  MOV R20, R20 ;  /* 0x0000001400147202 */ /* 0x000fe40000000f00 */
[----:B------:R-:W-:Y:S01]  /*12ff0*/  ISETP.NE.AND.EX P0, PT, RZ, UR5, PT, P0 ;  /* 0x00000005ff007c0c */ /* 0x000fe2000bf05300 */
[----:B------:R2:W-:Y:S01]  /*13000*/  STSM.16.M88.4 [R126], R36 ;  /* 0x000000247e007844 */ /* 0x0005e20000000200 */
[----:B------:R-:W-:Y:S01]  /*13010*/  IADD3.X R9, R184, UR5, RZ, P1, !PT ;  /* 0x00000005b8097c10 */ /* 0x000fe20008ffe4ff */
[----:B------:R-:W-:-:S02]  /*13020*/  ULDC.64 UR4, c[0x0][0xd08] ;  /* 0x0003420000047ab9 */ /* 0x000fc40000000a00 */
[----:B------:R2:W-:Y:S01]  /*13030*/  STSM.16.M88.4 [R130], R40 ;  /* 0x0000002882007844 */ /* 0x0005e20000000200 */
[----:B------:R-:W-:-:S03]  /*13040*/  ISETP.NE.U32.AND P2, PT, RZ, UR4, PT ;  /* 0x00000004ff007c0c */ /* 0x000fc6000bf45070 */
[----:B------:R2:W-:Y:S01]  /*13050*/  STSM.16.M88.4 [R14], R136 ;  /* 0x000000880e007844 */ /* 0x0005e20000000200 */
[----:B------:R-:W-:-:S03]  /*13060*/  ISETP.NE.AND.EX P2, PT, RZ, UR5, PT, P2 ;  /* 0x00000005ff007c0c */ /* 0x000fc6000bf45320 */
[----:B------:R2:W-:Y:S01]  /*13070*/  STSM.16.M88.4 [R20], R144 ;  /* 0x0000009014007844 */ /* 0x0005e20000000200 */
[----:B------:R-:W-:Y:S09]  /*13080*/  BAR.SYNC.DEFER_BLOCKING 0x1, 0x100 ;  /* 0x0044000000007b1d */ /* 0x000ff20000010000 */
[----:B------:R-:W-:Y:S01]  /*13090*/  @P2 IADD3 R6, P3, R186, UR4, RZ ;  /* 0x00000004ba062c10 */ /* 0x000fe2000ff7e0ff */
[----:B------:R-:W-:-:S02]  /*130a0*/  ULDC UR4, c[0x0][0xb88] ;  /* 0x0002e20000047ab9 */ /* 0x000fc40000000800 */
[----:B------:R-:W-:Y:S01]  /*130b0*/  IMAD.U32 R11, RZ, RZ, UR4 ;  /* 0x00000004ff0b7e24 */ /* 0x000fe2000f8e00ff */
[----:B------:R-:W-:Y:S01]  /*130c0*/  @P2 IADD3.X R7, R184, UR5, RZ, P3, !PT ;  /* 0x00000005b8072c10 */ /* 0x000fe20009ffe4ff */
[----:B------:R2:W5:Y:S04]  /*130d0*/  @P0 LDG.E R3, desc[UR40][R8.64] ;  /* 0x0000002808030981 */ /* 0x000568000c1e1900 */
[----:B------:R2:W5:Y:S01]  /*130e0*/  @P2 LDG.E R11, desc[UR40][R6.64] ;  /* 0x00000028060b2981 */ /* 0x000562000c1e1900 */
[----:B0-----:R-:W-:-:S13]  /*130f0*/  ISETP.NE.AND P1, PT, R0, 0x1, PT ;  /* 0x000000010000780c */ /* 0x001fda0003f25270 */
[----:B------:R-:W0:Y:S08]  /*13100*/  @P1 LDC R10, c[0x0][0xcec] ;  /* 0x00033b00ff0a1b82 */ /* 0x000e300000000800 */
[----:B------:R-:W3:Y:S01]  /*13110*/  @P1 LDC R15, c[0x0][0xcf0] ;  /* 0x00033c00ff0f1b82 */ /* 0x000ee20000000800 */
[----:B------:R-:W-:Y:S01]  /*13120*/  IMAD.IADD R29, R182, 0x1, R180 ;  /* 0x00000001b61d7824 */ /* 0x000fe200078e02b4 */
[----:B--2---:R-:W-:Y:S06]  /*13130*/  @P2 BRA `(.L_x_5704) ;  /* 0x0000000000102947 */ /* 0x004fec0003800000 */
[----:B------:R-:W-:Y:S05]  /*13140*/  @!P0 BRA `(.L_x_5704) ;  /* 0x00000000000c8947 */ /* 0x000fea0003800000 */
[----:B------:R-:W2:Y:S04]  /*13150*/  LDG.E R6, desc[UR40][R8.64] ;  /* 0x0000002808067981 */ /* 0x000ea8000c1e1900 */
[----:B-----5:R-:W2:Y:S02]  /*13160*/  LDG.E R11, desc[UR40][R8.64+0x4] ;  /* 0x00000428080b7981 */ /* 0x020ea4000c1e1900 */
[----:B--2---:R-:W-:-:S07]  /*13170*/  IMAD.IADD R11, R11, 0x1, -R6 ;  /* 0x000000010b0b7824 */ /* 0x004fce00078e0a06 */
.L_x_5704:
[----:B------:R-:W2:Y:S01]  /*13180*/  LDL.LU R24, [R1+0x7c] ;  /* 0x00007c0001187983 */ /* 0x000ea20000300800 */
[----:B------:R-:W4:Y:S01]  /*13190*/  S2R R7, SR_TID.X ;  /* 0x0000000000077919 */ /* 0x000f220000002100 */
[----:B0-----:R-:W-:Y:S01]  /*131a0*/  @P1 IMAD.HI.U32 R6, R29, R10, RZ ;  /* 0x0000000a1d061227 */ /* 0x001fe200078e00ff */
[----:B------:R-:W-:Y:S01]  /*131b0*/  ULDC.64 UR4, c[0x0][0xc90] ;  /* 0x0003240000047ab9 */ /* 0x000fe20000000a00 */
[--C-:B-----5:R-:W-:Y:S01]  /*131c0*/  SHF.R.S32.HI R21, RZ, 0x1f, R3.reuse ;  /* 0x0000001fff157819 */ /* 0x120fe20000011403 */
[----:B------:R-:W2:Y:S01]  /*131d0*/  LDL.LU R14, [R1+0x64] ;  /* 0x00006400010e7983 */ /* 0x000ea20000300800 */
[----:B------:R-:W-:Y:S01]  /*131e0*/  IMAD.MOV.U32 R20, RZ, RZ, R3 ;  /* 0x000000ffff147224 */ /* 0x000fe200078e0003 */
[----:B------:R-:W0:Y:S02]  /*131f0*/  @P1 LDC R79, c[0x0][0xcec] ;  /* 0x00033b00ff4f1b82 */ /* 0x000e240000000800 */
[----:B------:R-:W2:Y:S04]  /*13200*/  LDL.LU R85, [R1+0x58] ;  /* 0x0000580001557983 */ /* 0x000ea80000300800 */
[----:B------:R-:W2:Y:S01]  /*13210*/  LDL R95, [R1+0xc] ;  /* 0x00000c00015f7983 */ /* 0x000ea20000100800 */
[----:B------:R-:W-:Y:S01]  /*13220*/  IMAD.MOV.U32 R9, RZ, RZ, R29 ;  /* 0x000000ffff097224 */ /* 0x000fe200078e001d */
[----:B---3--:R-:W-:-:S02]  /*13230*/  @P1 SHF.R.U32.HI R9, RZ, R15, R6 ;  /* 0x0000000fff091219 */ /* 0x008fc40000011606 */
[----:B------:R-:W3:Y:S03]  /*13240*/  LDL R26, [R1+0x88] ;  /* 0x00008800011a7983 */ /* 0x000ee60000100800 */
[----:B------:R-:W-:Y:S01]  /*13250*/  IMAD.MOV R27, RZ, RZ, -R9 ;  /* 0x000000ffff1b7224 */ /* 0x000fe200078e0a09 */
[----:B------:R0:W5:Y:S04]  /*13260*/  LDL R96, [R1+0x9c] ;  /* 0x00009c0001607983 */ /* 0x0001680000100800 */
[----:B------:R0:W5:Y:S04]  /*13270*/  LDL R94, [R1+0x98] ;  /* 0x00009800015e7983 */ /* 0x0001680000100800 */
[----:B------:R0:W5:Y:S04]  /*13280*/  LDL R93, [R1+0x4c] ;  /* 0x00004c00015d7983 */ /* 0x0001680000100800 */
[----:B------:R0:W5:Y:S01]  /*13290*/  LDL R92, [R1+0x94] ;  /* 0x00009400015c7983 */ /* 0x0001620000100800 */
[----:B----4-:R-:W-:-:S03]  /*132a0*/  VIADD R84, R7, 0xffffff80 ;  /* 0xffffff8007547836 */ /* 0x010fc60000000000 */
[----:B------:R4:W5:Y:S02]  /*132b0*/  LDL R88, [R1+0x48] ;  /* 0x0000480001587983 */ /* 0x0009640000100800 */
[--C-:B------:R-:W-:Y:S02]  /*132c0*/  SHF.R.S32.HI R83, RZ, 0x1f, R84.reuse ;  /* 0x0000001fff537819 */ /* 0x100fe40000011454 */
[----:B------:R4:W5:Y:S02]  /*132d0*/  LDL R87, [R1+0x90] ;  /* 0x0000900001577983 */ /* 0x0009640000100800 */
[----:B------:R-:W-:Y:S02]  /*132e0*/  LEA.HI R83, R83, R84, RZ, 0x3 ;  /* 0x0000005453537211 */ /* 0x000fe400078f18ff */
[----:B------:R4:W5:Y:S02]  /*132f0*/  LDL R86, [R1+0x50] ;  /* 0x0000500001567983 */ /* 0x0009640000100800 */
[----:B------:R-:W-:Y:S01]  /*13300*/  SHF.R.S32.HI R83, RZ, 0x3, R83 ;  /* 0x00000003ff537819 */ /* 0x000fe20000011453 */
[----:B------:R-:W1:Y:S01]  /*13310*/  S2R R30, SR_TID.X ;  /* 0x00000000001e7919 */ /* 0x000e620000002100 */
[----:B------:R-:W-:-:S04]  /*13320*/  SHF.R.S32.HI R82, RZ, 0x1f, R84 ;  /* 0x0000001fff527819 */ /* 0x000fc80000011454 */
[----:B------:R-:W-:-:S04]  /*13330*/  LEA.HI R82, R82, R84, RZ, 0x3 ;  /* 0x0000005452527211 */ /* 0x000fc800078f18ff */
[----:B------:R-:W-:-:S05]  /*13340*/  LOP3.LUT R82, R82, 0xfffffff8, RZ, 0xc0, !PT ;  /* 0xfffffff852527812 */ /* 0x000fca00078ec0ff */
[----:B------:R-:W-:Y:S02]  /*13350*/  IMAD.IADD R82, R84, 0x1, -R82 ;  /* 0x0000000154527824 */ /* 0x000fe400078e0a52 */
[----:B------:R-:W4:Y:S01]  /*13360*/  @P1 LDC R84, c[0x0][0xcf0] ;  /* 0x00033c00ff541b82 */ /* 0x000f220000000800 */
[----:B-1----:R-:W-:-:S05]  /*13370*/  VIADD R31, R30, 0xffffff80 ;  /* 0xffffff801e1f7836 */ /* 0x002fca0000000000 */
[----:B------:R-:W-:-:S04]  /*13380*/  SHF.R.S32.HI R30, RZ, 0x1f, R31 ;  /* 0x0000001fff1e7819 */ /* 0x000fc8000001141f */
[----:B------:R-:W-:-:S04]  /*13390*/  LEA.HI R30, R30, R31, RZ, 0x7 ;  /* 0x0000001f1e1e7211 */ /* 0x000fc800078f38ff */
[----:B------:R-:W-:Y:S01]  /*133a0*/  LOP3.LUT R30, R30, 0xffffff80, RZ, 0xc0, !PT ;  /* 0xffffff801e1e7812 */ /* 0x000fe200078ec0ff */
[----:B------:R-:W-:-:S04]  /*133b0*/  IMAD R78, R11, R0, RZ ;  /* 0x000000000b4e7224 */ /* 0x000fc800078e02ff */
[----:B------:R-:W-:Y:S01]  /*133c0*/  IMAD.IADD R30, R31, 0x1, -R30 ;  /* 0x000000011f1e7824 */ /* 0x000fe200078e0a1e */
[----:B------:R-:W-:Y:S01]  /*133d0*/  BSSY B1, `(.L_x_5705) ;  /* 0x00000cd000017945 */ /* 0x000fe20003800000 */
[----:B--2---:R-:W-:Y:S02]  /*133e0*/  SEL R76, R14, RZ, !P0 ;  /* 0x000000ff0e4c7207 */ /* 0x004fe40004000000 */
[----:B------:R-:W-:Y:S01]  /*133f0*/  SHF.R.S32.HI R77, RZ, 0x1f, R85 ;  /* 0x0000001fff4d7819 */ /* 0x000fe20000011455 */
[----:B------:R-:W-:Y:S01]  /*13400*/  IMAD.WIDE.U32 R6, R85, UR4, R20 ;  /* 0x0000000455067c25 */ /* 0x000fe2000f8e0014 */
[----:B------:R-:W-:-:S03]  /*13410*/  SEL R20, R24, RZ, !P0 ;  /* 0x000000ff18147207 */ /* 0x000fc60004000000 */
[----:B------:R-:W-:Y:S02]  /*13420*/  IMAD R8, R77, UR4, RZ ;  /* 0x000000044d087c24 */ /* 0x000fe4000f8e02ff */
[----:B------:R-:W-:Y:S02]  /*13430*/  IMAD R25, R83, 0x40, R95 ;  /* 0x0000004053197824 */ /* 0x000fe400078e025f */
[----:B------:R-:W-:Y:S01]  /*13440*/  IMAD R15, R85, UR5, R8 ;  /* 0x00000005550f7c24 */ /* 0x000fe2000f8e0208 */
[----:B------:R-:W-:-:S03]  /*13450*/  ULDC.64 UR4, c[0x0][0xc98] ;  /* 0x0003260000047ab9 */ /* 0x000fc60000000a00 */
[----:B------:R-:W-:Y:S02]  /*13460*/  IMAD.IADD R7, R7, 0x1, R15 ;  /* 0x0000000107077824 */ /* 0x000fe400078e020f */
[----:B------:R-:W-:Y:S02]  /*13470*/  IMAD R15, R0, R27, R29 ;  /* 0x0000001b000f7224 */ /* 0x000fe400078e021d */
[----:B------:R-:W-:Y:S02]  /*13480*/  IMAD R27, R20, UR4, RZ ;  /* 0x00000004141b7c24 */ /* 0x000fe4000f8e02ff */
[----:B------:R-:W-:Y:S01]  /*13490*/  IMAD.WIDE.U32 R6, R76, UR4, R6 ;  /* 0x000000044c067c25 */ /* 0x000fe2000f8e0006 */
[----:B------:R-:W-:-:S03]  /*134a0*/  SHF.R.S32.HI R8, RZ, 0x1f, R15 ;  /* 0x0000001fff087819 */ /* 0x000fc6000001140f */
[----:B------:R-:W-:Y:S01]  /*134b0*/  IMAD.WIDE R12, R25, 0x2, R12 ;  /* 0x00000002190c7825 */ /* 0x000fe200078e020c */
[----:B------:R-:W-:Y:S02]  /*134c0*/  SHF.R.S32.HI R25, RZ, 0x1f, R9 ;  /* 0x0000001fff197819 */ /* 0x000fe40000011409 */
[----:B------:R-:W-:Y:S01]  /*134d0*/  IADD3 R6, P0, R9, R6, RZ ;  /* 0x0000000609067210 */ /* 0x000fe20007f1e0ff */
[----:B------:R-:W-:Y:S01]  /*134e0*/  IMAD R27, R76, UR5, R27 ;  /* 0x000000054c1b7c24 */ /* 0x000fe2000f8e021b */
[----:B------:R-:W-:Y:S02]  /*134f0*/  ULDC.64 UR4, c[0x0][0xc88] ;  /* 0x0003220000047ab9 */ /* 0x000fe40000000a00 */
[----:B------:R-:W-:Y:S02]  /*13500*/  IMAD R10, R8, UR4, RZ ;  /* 0x00000004080a7c24 */ /* 0x000fe4000f8e02ff */
[----:B------:R-:W-:Y:S02]  /*13510*/  IADD3.X R7, R25, R7, R27, P0, !PT ;  /* 0x0000000719077210 */ /* 0x000fe400007fe41b */
[----:B------:R-:W-:Y:S01]  /*13520*/  IADD3 R9, P2, R12, 0x1000, RZ ;  /* 0x000010000c097810 */ /* 0x000fe20007f5e0ff */
[----:B------:R-:W-:-:S02]  /*13530*/  IMAD R25, R15, UR5, R10 ;  /* 0x000000050f197c24 */ /* 0x000fc4000f8e020a */
[----:B------:R-:W-:Y:S01]  /*13540*/  IMAD.WIDE.U32 R6, R15, UR4, R6 ;  /* 0x000000040f067c25 */ /* 0x000fe2000f8e0006 */
[----:B------:R-:W-:Y:S01]  /*13550*/  IADD3 R15, P3, R12, 0x2000, RZ ;  /* 0x000020000c0f7810 */ /* 0x000fe20007f7e0ff */
[----:B------:R-:W-:Y:S01]  /*13560*/  ULDC.64 UR4, c[0x0][0xc50] ;  /* 0x0003140000047ab9 */ /* 0x000fe20000000a00 */
[----:B------:R-:W-:Y:S01]  /*13570*/  LOP3.LUT R8, R9, 0x380, RZ, 0xc0, !PT ;  /* 0x0000038009087812 */ /* 0x000fe200078ec0ff */
[----:B------:R-:W-:Y:S01]  /*13580*/  IMAD.IADD R7, R7, 0x1, R25 ;  /* 0x0000000107077824 */ /* 0x000fe200078e0219 */
[----:B------:R-:W-:Y:S02]  /*13590*/  LEA R10, P0, R6, UR4, 0x2 ;  /* 0x00000004060a7c11 */ /* 0x000fe4000f8010ff */
[----:B------:R-:W-:Y:S02]  /*135a0*/  LOP3.LUT R14, R15, 0x380, RZ, 0xc0, !PT ;  /* 0x000003800f0e7812 */ /* 0x000fe400078ec0ff */
[----:B------:R-:W-:Y:S02]  /*135b0*/  SHF.R.U64 R8, R8, 0x3, RZ ;  /* 0x0000000308087819 */ /* 0x000fe400000012ff */
[----:B------:R-:W-:Y:S01]  /*135c0*/  LEA.HI.X R6, R6, UR5, R7, 0x2, P0 ;  /* 0x0000000506067c11 */ /* 0x000fe200080f1407 */
[----:B------:R-:W-:Y:S01]  /*135d0*/  ULDC.64 UR4, c[0x0][0xba0] ;  /* 0x0002e80000047ab9 */ /* 0x000fe20000000a00 */
[----:B------:R-:W-:-:S02]  /*135e0*/  IADD3 R29, P0, R12, 0x4000, RZ ;  /* 0x000040000c1d7810 */ /* 0x000fc40007f1e0ff */
[----:B------:R-:W-:Y:S02]  /*135f0*/  SHF.R.U64 R14, R14, 0x3, RZ ;  /* 0x000000030e0e7819 */ /* 0x000fe400000012ff */
[----:B------:R-:W-:Y:S01]  /*13600*/  LOP3.LUT R8, R8, R9, RZ, 0x3c, !PT ;  /* 0x0000000908087212 */ /* 0x000fe200078e3cff */
[--C-:B------:R-:W-:Y:S01]  /*13610*/  IMAD.X R9, RZ, RZ, R13.reuse, P2 ;  /* 0x000000ffff097224 */ /* 0x100fe200010e060d */
[----:B------:R-:W-:Y:S02]  /*13620*/  LOP3.LUT R28, R29, 0x380, RZ, 0xc0, !PT ;  /* 0x000003801d1c7812 */ /* 0x000fe400078ec0ff */
[----:B------:R-:W-:Y:S01]  /*13630*/  LOP3.LUT R14, R14, R15, RZ, 0x3c, !PT ;  /* 0x0000000f0e0e7212 */ /* 0x000fe200078e3cff */
[----:B------:R-:W-:Y:S01]  /*13640*/  IMAD.X R15, RZ, RZ, R13, P3 ;  /* 0x000000ffff0f7224 */ /* 0x000fe200018e060d */
[C---:B------:R-:W-:Y:S02]  /*13650*/  IADD3 R37, P2, R12.reuse, 0x6000, RZ ;  /* 0x000060000c257810 */ /* 0x040fe40007f5e0ff */
[----:B------:R-:W-:-:S02]  /*13660*/  IADD3 R25, P5, R12, 0x3000, RZ ;  /* 0x000030000c197810 */ /* 0x000fc40007fbe0ff */
[C---:B------:R-:W-:Y:S02]  /*13670*/  IADD3 R33, P4, R12.reuse, 0x5000, RZ ;  /* 0x000050000c217810 */ /* 0x040fe40007f9e0ff */
[----:B------:R-:W-:Y:S02]  /*13680*/  IADD3 R41, P3, R12, 0x7000, RZ ;  /* 0x000070000c297810 */ /* 0x000fe40007f7e0ff */
[----:B------:R-:W-:Y:S02]  /*13690*/  SHF.R.U64 R28, R28, 0x3, RZ ;  /* 0x000000031c1c7819 */ /* 0x000fe400000012ff */
[----:B------:R-:W-:Y:S02]  /*136a0*/  LOP3.LUT R36, R37, 0x380, RZ, 0xc0, !PT ;  /* 0x0000038025247812 */ /* 0x000fe400078ec0ff */
[----:B------:R-:W-:Y:S02]  /*136b0*/  LOP3.LUT R24, R25, 0x380, RZ, 0xc0, !PT ;  /* 0x0000038019187812 */ /* 0x000fe400078ec0ff */
[----:B------:R-:W-:-:S02]  /*136c0*/  LOP3.LUT R32, R33, 0x380, RZ, 0xc0, !PT ;  /* 0x0000038021207812 */ /* 0x000fc400078ec0ff */
[----:B------:R-:W-:Y:S02]  /*136d0*/  LOP3.LUT R40, R41, 0x380, RZ, 0xc0, !PT ;  /* 0x0000038029287812 */ /* 0x000fe400078ec0ff */
[----:B------:R-:W-:Y:S01]  /*136e0*/  LOP3.LUT R28, R28, R29, RZ, 0x3c, !PT ;  /* 0x0000001d1c1c7212 */ /* 0x000fe200078e3cff */
[----:B------:R-:W-:Y:S01]  /*136f0*/  IMAD.X R29, RZ, RZ, R13, P0 ;  /* 0x000000ffff1d7224 */ /* 0x000fe200000e060d */
[----:B------:R-:W-:Y:S02]  /*13700*/  SHF.R.U64 R36, R36, 0x3, RZ ;  /* 0x0000000324247819 */ /* 0x000fe400000012ff */
[----:B------:R-:W-:Y:S02]  /*13710*/  SHF.R.U64 R24, R24, 0x3, RZ ;  /* 0x0000000318187819 */ /* 0x000fe400000012ff */
[----:B------:R-:W-:Y:S02]  /*13720*/  SHF.R.U64 R32, R32, 0x3, RZ ;  /* 0x0000000320207819 */ /* 0x000fe400000012ff */
[----:B------:R-:W-:-:S02]  /*13730*/  IADD3 R49, P0, R12, 0x9000, RZ ;  /* 0x000090000c317810 */ /* 0x000fc40007f1e0ff */
[----:B------:R-:W-:Y:S02]  /*13740*/  SHF.R.U64 R40, R40, 0x3, RZ ;  /* 0x0000000328287819 */ /* 0x000fe400000012ff */
[----:B------:R-:W-:Y:S01]  /*13750*/  LOP3.LUT R36, R36, R37, RZ, 0x3c, !PT ;  /* 0x0000002524247212 */ /* 0x000fe200078e3cff */
[--C-:B------:R-:W-:Y:S01]  /*13760*/  IMAD.X R37, RZ, RZ, R13.reuse, P2 ;  /* 0x000000ffff257224 */ /* 0x100fe200010e060d */
[----:B------:R-:W-:Y:S01]  /*13770*/  LOP3.LUT R24, R24, R25, RZ, 0x3c, !PT ;  /* 0x0000001918187212 */ /* 0x000fe200078e3cff */
[--C-:B------:R-:W-:Y:S01]  /*13780*/  IMAD.X R25, RZ, RZ, R13.reuse, P5 ;  /* 0x000000ffff197224 */ /* 0x100fe200028e060d */
[----:B------:R-:W-:Y:S01]  /*13790*/  LOP3.LUT R32, R32, R33, RZ, 0x3c, !PT ;  /* 0x0000002120207212 */ /* 0x000fe200078e3cff */
[--C-:B------:R-:W-:Y:S01]  /*137a0*/  IMAD.X R33, RZ, RZ, R13.reuse, P4 ;  /* 0x000000ffff217224 */ /* 0x100fe200020e060d */
[----:B------:R-:W-:Y:S02]  /*137b0*/  LOP3.LUT R48, R49, 0x380, RZ, 0xc0, !PT ;  /* 0x0000038031307812 */ /* 0x000fe400078ec0ff */
[----:B------:R-:W-:Y:S01]  /*137c0*/  LOP3.LUT R40, R40, R41, RZ, 0x3c, !PT ;  /* 0x0000002928287212 */ /* 0x000fe200078e3cff */
[----:B------:R-:W-:Y:S01]  /*137d0*/  IMAD.X R41, RZ, RZ, R13, P3 ;  /* 0x000000ffff297224 */ /* 0x000fe200018e060d */
[----:B------:R-:W-:-:S02]  /*137e0*/  IADD3 R57, P2, R12, 0xb000, RZ ;  /* 0x0000b0000c397810 */ /* 0x000fc40007f5e0ff */
[C---:B------:R-:W-:Y:S02]  /*137f0*/  IADD3 R45, P5, R12.reuse, 0x8000, RZ ;  /* 0x000080000c2d7810 */ /* 0x040fe40007fbe0ff */
[C---:B------:R-:W-:Y:S01]  /*13800*/  IADD3 R53, P4, R12.reuse, 0xa000, RZ ;  /* 0x0000a0000c357810 */ /* 0x040fe20007f9e0ff */
[----:B------:R-:W-:Y:S01]  /*13810*/  IMAD R80, R21, UR4, RZ ;  /* 0x0000000415507c24 */ /* 0x000fe2000f8e02ff */
[----:B------:R-:W-:Y:S02]  /*13820*/  IADD3 R61, P3, R12, 0xc000, RZ ;  /* 0x0000c0000c3d7810 */ /* 0x000fe40007f7e0ff */
[----:B------:R-:W-:Y:S02]  /*13830*/  SHF.R.U64 R48, R48, 0x3, RZ ;  /* 0x0000000330307819 */ /* 0x000fe400000012ff */
[----:B------:R-:W-:Y:S02]  /*13840*/  LOP3.LUT R56, R57, 0x380, RZ, 0xc0, !PT ;  /* 0x0000038039387812 */ /* 0x000fe400078ec0ff */
[----:B------:R-:W-:-:S02]  /*13850*/  LOP3.LUT R44, R45, 0x380, RZ, 0xc0, !PT ;  /* 0x000003802d2c7812 */ /* 0x000fc400078ec0ff */
[----:B------:R-:W-:Y:S01]  /*13860*/  LOP3.LUT R52, R53, 0x380, RZ, 0xc0, !PT ;  /* 0x0000038035347812 */ /* 0x000fe200078ec0ff */
[----:B------:R-:W-:Y:S01]  /*13870*/  IMAD R21, R3, UR5, R80 ;  /* 0x0000000503157c24 */ /* 0x000fe2000f8e0250 */
[----:B------:R-:W-:Y:S01]  /*13880*/  LOP3.LUT R60, R61, 0x380, RZ, 0xc0, !PT ;  /* 0x000003803d3c7812 */ /* 0x000fe200078ec0ff */
[----:B------:R-:W-:Y:S01]  /*13890*/  SHFL.IDX PT, R50, R10, RZ, 0x1c1f ;  /* 0x001c1fff0a327589 */ /* 0x000fe200000e0000 */
[----:B------:R-:W-:Y:S01]  /*138a0*/  LOP3.LUT R48, R48, R49, RZ, 0x3c, !PT ;  /* 0x0000003130307212 */ /* 0x000fe200078e3cff */
[----:B------:R-:W-:Y:S01]  /*138b0*/  IMAD.WIDE.U32 R80, R3, UR4, RZ ;  /* 0x0000000403507c25 */ /* 0x000fe2000f8e00ff */
[----:B------:R-:W-:Y:S01]  /*138c0*/  SHF.R.U64 R56, R56, 0x3, RZ ;  /* 0x0000000338387819 */ /* 0x000fe200000012ff */
[----:B------:R-:W1:Y:S01]  /*138d0*/  SHFL.IDX PT, R51, R6, RZ, 0x1c1f ;  /* 0x001c1fff06337589 */ /* 0x000e6200000e0000 */
[----:B------:R-:W-:Y:S01]  /*138e0*/  SHF.R.U64 R44, R44, 0x3, RZ ;  /* 0x000000032c2c7819 */ /* 0x000fe200000012ff */
[----:B------:R-:W-:Y:S01]  /*138f0*/  IMAD.X R49, RZ, RZ, R13, P0 ;  /* 0x000000ffff317224 */ /* 0x000fe200000e060d */
[----:B------:R-:W-:Y:S01]  /*13900*/  SHF.R.U64 R52, R52, 0x3, RZ ;  /* 0x0000000334347819 */ /* 0x000fe200000012ff */
[----:B---3--:R-:W-:Y:S01]  /*13910*/  IMAD.IADD R7, R26, 0x1, R180 ;  /* 0x000000011a077824 */ /* 0x008fe200078e02b4 */
[----:B------:R2:W-:Y:S01]  /*13920*/  SHFL.IDX PT, R54, R10, 0x1, 0x1c1f ;  /* 0x003c1f000a367f89 */ /* 0x0005e200000e0000 */
[----:B------:R-:W-:Y:S01]  /*13930*/  IMAD R3, R82, 0x20, R83 ;  /* 0x0000002052037824 */ /* 0x000fe200078e0253 */
[----:B------:R-:W-:Y:S01]  /*13940*/  SHF.R.U64 R60, R60, 0x3, RZ ;  /* 0x000000033c3c7819 */ /* 0x000fe200000012ff */
[----:B------:R-:W-:Y:S01]  /*13950*/  ULDC.64 UR4, c[0x0][0xbe8] ;  /* 0x0002fa0000047ab9 */ /* 0x000fe20000000a00 */
[----:B------:R3:W1:Y:S01]  /*13960*/  SHFL.IDX PT, R55, R6, 0x1, 0x1c1f ;  /* 0x003c1f0006377f89 */ /* 0x00066200000e0000 */
[----:B------:R-:W-:Y:S01]  /*13970*/  LOP3.LUT P0, RZ, R30, 0x3, RZ, 0xc0, !PT ;  /* 0x000000031eff7812 */ /* 0x000fe2000780c0ff */
[----:B------:R-:W-:Y:S01]  /*13980*/  IMAD.IADD R81, R81, 0x1, R21 ;  /* 0x0000000151517824 */ /* 0x000fe200078e0215 */
[----:B------:R-:W-:Y:S01]  /*13990*/  LOP3.LUT R56, R56, R57, RZ, 0x3c, !PT ;  /* 0x0000003938387212 */ /* 0x000fe200078e3cff */
[----:B------:R-:W-:Y:S01]  /*139a0*/  IMAD.X R57, RZ, RZ, R13, P2 ;  /* 0x000000ffff397224 */ /* 0x000fe200010e060d */
[----:B------:R-:W-:Y:S01]  /*139b0*/  LOP3.LUT R44, R44, R45, RZ, 0x3c, !PT ;  /* 0x0000002d2c2c7212 */ /* 0x000fe200078e3cff */
[----:B------:R-:W-:Y:S01]  /*139c0*/  IMAD R77, R77, UR4, RZ ;  /* 0x000000044d4d7c24 */ /* 0x000fe2000f8e02ff */
[----:B------:R-:W-:Y:S01]  /*139d0*/  LOP3.LUT R52, R52, R53, RZ, 0x3c, !PT ;  /* 0x0000003534347212 */ /* 0x000fe200078e3cff */
[----:B------:R-:W-:Y:S01]  /*139e0*/  IMAD.IADD R82, R180, 0x1, R3 ;  /* 0x00000001b4527824 */ /* 0x000fe200078e0203 */
[----:B------:R-:W-:Y:S01]  /*139f0*/  LOP3.LUT R60, R60, R61, RZ, 0x3c, !PT ;  /* 0x0000003d3c3c7212 */ /* 0x000fe200078e3cff */
[--C-:B------:R-:W-:Y:S01]  /*13a00*/  IMAD.X R45, RZ, RZ, R13.reuse, P5 ;  /* 0x000000ffff2d7224 */ /* 0x100fe200028e060d */
[C---:B------:R-:W-:Y:S01]  /*13a10*/  ISETP.GE.OR P2, PT, R7.reuse, R78, P0 ;  /* 0x0000004e0700720c */ /* 0x040fe20000746670 */
[--C-:B------:R-:W-:Y:S01]  /*13a20*/  IMAD.X R53, RZ, RZ, R13.reuse, P4 ;  /* 0x000000ffff357224 */ /* 0x100fe200020e060d */
[C---:B------:R-:W-:Y:S01]  /*13a30*/  IADD3 R65, P5, R12.reuse, 0xd000, RZ ;  /* 0x0000d0000c417810 */ /* 0x040fe20007fbe0ff */
[----:B------:R-:W-:Y:S01]  /*13a40*/  VIADD R7, R7, 0x8 ;  /* 0x0000000807077836 */ /* 0x000fe20000000000 */
[C---:B------:R-:W-:Y:S01]  /*13a50*/  IADD3 R69, P4, R12.reuse, 0xe000, RZ ;  /* 0x0000e0000c457810 */ /* 0x040fe20007f9e0ff */
[----:B------:R-:W-:Y:S01]  /*13a60*/  IMAD.X R61, RZ, RZ, R13, P3 ;  /* 0x000000ffff3d7224 */ /* 0x000fe200018e060d */
[----:B------:R-:W-:Y:S01]  /*13a70*/  IADD3 R11, P3, R12, 0xf000, RZ ;  /* 0x0000f0000c0b7810 */ /* 0x000fe20007f7e0ff */
[----:B------:R-:W-:-:S02]  /*13a80*/  IMAD R77, R85, UR5, R77 ;  /* 0x00000005554d7c24 */ /* 0x000fc4000f8e024d */
[----:B------:R-:W-:Y:S01]  /*13a90*/  IMAD.WIDE.U32 R80, R85, UR4, R80 ;  /* 0x0000000455507c25 */ /* 0x000fe2000f8e0050 */
[----:B------:R-:W-:Y:S01]  /*13aa0*/  LOP3.LUT R64, R65, 0x380, RZ, 0xc0, !PT ;  /* 0x0000038041407812 */ /* 0x000fe200078ec0ff */
[----:B------:R-:W-:Y:S02]  /*13ab0*/  ULDC.64 UR4, c[0x0][0xbf0] ;  /* 0x0002fc0000047ab9 */ /* 0x000fe40000000a00 */
[----:B0-----:R-:W-:Y:S01]  /*13ac0*/  @P1 IMAD.HI.U32 R3, R82, R79, RZ ;  /* 0x0000004f52031227 */ /* 0x001fe200078e00ff */
[----:B------:R-:W-:Y:S02]  /*13ad0*/  LOP3.LUT R68, R69, 0x380, RZ, 0xc0, !PT ;  /* 0x0000038045447812 */ /* 0x000fe400078ec0ff */
[----:B------:R-:W-:Y:S01]  /*13ae0*/  LOP3.LUT R27, R12, 0x380, RZ, 0xc0, !PT ;  /* 0x000003800c1b7812 */ /* 0x000fe200078ec0ff */
[----:B------:R-:W-:Y:S01]  /*13af0*/  IMAD.IADD R81, R81, 0x1, R77 ;  /* 0x0000000151517824 */ /* 0x000fe200078e024d */
[----:B------:R-:W-:Y:S01]  /*13b00*/  ISETP.GE.OR P0, PT, R7, R78, P0 ;  /* 0x0000004e0700720c */ /* 0x000fe20000706670 */
[----:B------:R-:W-:Y:S01]  /*13b10*/  IMAD.MOV.U32 R21, RZ, RZ, R82 ;  /* 0x000000ffff157224 */ /* 0x000fe200078e0052 */
[----:B--2---:R-:W-:Y:S01]  /*13b20*/  LOP3.LUT R10, R11, 0x380, RZ, 0xc0, !PT ;  /* 0x000003800b0a7812 */ /* 0x004fe200078ec0ff */
[----:B------:R-:W-:Y:S01]  /*13b30*/  IMAD R77, R20, UR4, RZ ;  /* 0x00000004144d7c24 */ /* 0x000fe2000f8e02ff */
[----:B----4-:R-:W-:-:S02]  /*13b40*/  @P1 SHF.R.U32.HI R21, RZ, R84, R3 ;  /* 0x00000054ff151219 */ /* 0x010fc40000011603 */
[----:B------:R-:W-:Y:S02]  /*13b50*/  SHF.R.U64 R64, R64, 0x3, RZ ;  /* 0x0000000340407819 */ /* 0x000fe400000012ff */
[----:B------:R-:W-:Y:S02]  /*13b60*/  SHF.R.U64 R68, R68, 0x3, RZ ;  /* 0x0000000344447819 */ /* 0x000fe400000012ff */
[----:B------:R-:W-:Y:S02]  /*13b70*/  SHF.R.U64 R27, R27, 0x3, RZ ;  /* 0x000000031b1b7819 */ /* 0x000fe400000012ff */
[----:B------:R-:W-:Y:S01]  /*13b80*/  SHF.R.U64 R10, R10, 0x3, RZ ;  /* 0x000000030a0a7819 */ /* 0x000fe200000012ff */
[C---:B------:R-:W-:Y:S01]  /*13b90*/  IMAD R79, R76.reuse, UR5, R77 ;  /* 0x000000054c4f7c24 */ /* 0x040fe2000f8e024d */
[----:B------:R-:W-:Y:S01]  /*13ba0*/  SHF.R.S32.HI R3, RZ, 0x1f, R21 ;  /* 0x0000001fff037819 */ /* 0x000fe20000011415 */
[----:B------:R-:W-:Y:S01]  /*13bb0*/  IMAD.WIDE.U32 R76, R76, UR4, R80 ;  /* 0x000000044c4c7c25 */ /* 0x000fe2000f8e0050 */
[----:B------:R-:W-:Y:S01]  /*13bc0*/  LOP3.LUT R64, R64, R65, RZ, 0x3c, !PT ;  /* 0x0000004140407212 */ /* 0x000fe200078e3cff */
[----:B------:R-:W-:Y:S01]  /*13bd0*/  ULDC.64 UR4, c[0x0][0xbe0] ;  /* 0x0002f80000047ab9 */ /* 0x000fe20000000a00 */
[----:B------:R-:W-:Y:S01]  /*13be0*/  LOP3.LUT R68, R68, R69, RZ, 0x3c, !PT ;  /* 0x0000004544447212 */ /* 0x000fe200078e3cff */
[--C-:B------:R-:W-:Y:S01]  /*13bf0*/  IMAD.X R65, RZ, RZ, R13.reuse, P5 ;  /* 0x000000ffff417224 */ /* 0x100fe200028e060d */
[----:B---3--:R-:W-:Y:S01]  /*13c00*/  LOP3.LUT R6, R27, R12, RZ, 0x3c, !PT ;  /* 0x0000000c1b067212 */ /* 0x008fe200078e3cff */
[--C-:B------:R-:W-:Y:S01]  /*13c10*/  IMAD.X R69, RZ, RZ, R13.reuse, P4 ;  /* 0x000000ffff457224 */ /* 0x100fe200020e060d */
[----:B------:R-:W-:Y:S01]  /*13c20*/  LOP3.LUT R72, R10, R11, RZ, 0x3c, !PT ;  /* 0x0000000b0a487212 */ /* 0x000fe200078e3cff */
[----:B------:R-:W-:-:S02]  /*13c30*/  IMAD.X R73, RZ, RZ, R13, P3 ;  /* 0x000000ffff497224 */ /* 0x000fc400018e060d */
[----:B------:R-:W-:Y:S02]  /*13c40*/  IMAD.MOV.U32 R7, RZ, RZ, R13 ;  /* 0x000000ffff077224 */ /* 0x000fe400078e000d */
[----:B------:R-:W-:Y:S01]  /*13c50*/  IMAD.MOV R81, RZ, RZ, -R21 ;  /* 0x000000ffff517224 */ /* 0x000fe200078e0a15 */
[----:B-1----:R-:W-:Y:S01]  /*13c60*/  @!P2 ST.E desc[UR40][R50.64], R5 ;  /* 0x000000053200a985 */ /* 0x002fe2000c101928 */
[----:B------:R-:W-:Y:S02]  /*13c70*/  IMAD R20, R3, UR4, RZ ;  /* 0x0000000403147c24 */ /* 0x000fe4000f8e02ff */
[----:B------:R-:W-:Y:S01]  /*13c80*/  IMAD R3, R0, R81, R82 ;  /* 0x0000005100037224 */ /* 0x000fe200078e0252 */
[----:B------:R0:W-:Y:S01]  /*13c90*/  @!P0 ST.E desc[UR40][R54.64], R4 ;  /* 0x0000000436008985 */ /* 0x0001e2000c101928 */
[----:B------:R-:W-:-:S03]  /*13ca0*/  IMAD.IADD R77, R77, 0x1, R79 ;  /* 0x000000014d4d7824 */ /* 0x000fc600078e024f */
[----:B------:R-:W5:Y:S01]  /*13cb0*/  LD.E.128 R8, desc[UR40][R8.64] ;  /* 0x0000002808087980 */ /* 0x000f62000c101d00 */
[----:B------:R-:W-:-:S03]  /*13cc0*/  IMAD R79, R21, UR5, R20 ;  /* 0x00000005154f7c24 */ /* 0x000fc6000f8e0214 */
[----:B------:R-:W5:Y:S01]  /*13cd0*/  LD.E.128 R12, desc[UR40][R14.64] ;  /* 0x000000280e0c7980 */ /* 0x000f62000c101d00 */
[----:B------:R-:W-:-:S03]  /*13ce0*/  SHF.R.S32.HI R0, RZ, 0x1f, R3 ;  /* 0x0000001fff007819 */ /* 0x000fc60000011403 */
[----:B0-----:R-:W5:Y:S04]  /*13cf0*/  LD.E.128 R4, desc[UR40][R6.64] ;  /* 0x0000002806047980 */ /* 0x001f68000c101d00 */
        /* <DEDUP_REMOVED lines=13> */
[----:B------:R-:W-:Y:S01]  /*13dd0*/  IMAD.WIDE.U32 R20, R21, UR4, R76 ;  /* 0x0000000415147c25 */ /* 0x000fe2000f8e004c */
[----:B------:R-:W-:Y:S01]  /*13de0*/  ULDC.64 UR4, c[0x0][0xbd8] ;  /* 0x0002f60000047ab9 */ /* 0x000fe20000000a00 */
        /* <DEDUP_REMOVED lines=8> */
[----:B------:R-:W-:Y:S02]  /*13e70*/  IMAD.IADD R85, R83, 0x1, R180 ;  /* 0x0000000153557824 */ /* 0x000fe400078e02b4 */
[C---:B------:R-:W-:Y:S02]  /*13e80*/  IMAD R79, R3.reuse, UR5, R0 ;  /* 0x00000005034f7c24 */ /* 0x040fe4000f8e0200 */
[----:B------:R-:W-:Y:S01]  /*13e90*/  IMAD.WIDE.U32 R20, R3, UR4, R20 ;  /* 0x0000000403147c25 */ /* 0x000fe2000f8e0014 */
[----:B------:R-:W-:Y:S01]  /*13ea0*/  ISETP.GE.AND P2, PT, R85, R78, PT ;  /* 0x0000004e5500720c */ /* 0x000fe20003f46270 */
[----:B------:R-:W-:Y:S02]  /*13eb0*/  ULDC.64 UR4, c[0x0][0xb80] ;  /* 0x0002e00000047ab9 */ /* 0x000fe40000000a00 */
[----:B------:R-:W-:-:S02]  /*13ec0*/  VIADD R0, R19, 0x32420 ;  /* 0x0003242013007836 */ /* 0x000fc40000000000 */
[----:B------:R-:W-:Y:S01]  /*13ed0*/  IMAD.IADD R21, R21, 0x1, R79 ;  /* 0x0000000115157824 */ /* 0x000fe200078e024f */
[C---:B------:R-:W-:Y:S02]  /*13ee0*/  LEA R79, P3, R20.reuse, UR4, 0x1 ;  /* 0x00000004144f7c11 */ /* 0x040fe4000f8608ff */
[----:B------:R-:W-:Y:S02]  /*13ef0*/  PRMT R0, RZ, 0x654, R0 ;  /* 0x00000654ff007816 */ /* 0x000fe40000000000 */
[----:B------:R-:W-:Y:S01]  /*13f00*/  LEA.HI.X R84, R20, UR5, R21, 0x1, P3 ;  /* 0x0000000514547c11 */ /* 0x000fe200098f0c15 */
[C---:B------:R-:W-:Y:S02]  /*13f10*/  VIADD R77, R85.reuse, 0x20 ;  /* 0x00000020554d7836 */ /* 0x040fe40000000000 */
[----:B------:R-:W-:Y:S01]  /*13f20*/  VIADD R3, R85, 0x40 ;  /* 0x0000004055037836 */ /* 0x000fe20000000000 */
[----:B0-----:R0:W-:Y:S01]  /*13f30*/  SYNCS.ARRIVE.TRANS64.RED.A1T0 RZ, [R0+URZ], RZ ;  /* 0x000000ff00ff79a7 */ /* 0x0011e2000810043f */
[----:B------:R1:W2:Y:S01]  /*13f40*/  SHFL.IDX PT, R82, R79, RZ, 0x181f ;  /* 0x00181fff4f527589 */ /* 0x0002a200000e0000 */
[----:B------:R-:W-:-:S02]  /*13f50*/  ISETP.GE.AND P1, PT, R77, R78, PT ;  /* 0x0000004e4d00720c */ /* 0x000fc40003f26270 */
[----:B------:R-:W-:Y:S01]  /*13f60*/  ISETP.GE.AND P0, PT, R3, R78, PT ;  /* 0x0000004e0300720c */ /* 0x000fe20003f06270 */
[----:B0-----:R1:W0:Y:S01]  /*13f70*/  SHFL.IDX PT, R0, R84, RZ, 0x181f ;  /* 0x00181fff54007589 */ /* 0x00122200000e0000 */
[----:B------:R-:W-:Y:S11]  /*13f80*/  @P2 BRA `(.L_x_5706) ;  /* 0x0000000000442947 */ /* 0x000ff60003800000 */
[----:B------:R-:W-:Y:S02]  /*13f90*/  ULDC UR4, c[0x0][0xbc8] ;  /* 0x0002f20000047ab9 */ /* 0x000fe40000000800 */
[----:B------:R-:W-:Y:S02]  /*13fa0*/  ISETP.GE.AND P2, PT, R95, UR4, PT ;  /* 0x000000045f007c0c */ /* 0x000fe4000bf46270 */
[----:B-----5:R-:W-:Y:S02]  /*13fb0*/  ISETP.GE.AND P3, PT, R93, UR4, PT ;  /* 0x000000045d007c0c */ /* 0x020fe4000bf66270 */
[----:B------:R-:W-:-:S09]  /*13fc0*/  ISETP.GE.AND P4, PT, R88, UR4, PT ;  /* 0x0000000458007c0c */ /* 0x000fd2000bf86270 */
[----:B--2---:R-:W-:-:S04]  /*13fd0*/  @!P2 LEA R20, P5, R95, R82, 0x1 ;  /* 0x000000525f14a211 */ /* 0x004fc800078a08ff */
[----:B0-----:R-:W-:Y:S02]  /*13fe0*/  @!P2 LEA.HI.X R21, R95, R0, R96, 0x1, P5 ;  /* 0x000000005f15a211 */ /* 0x001fe400028f0c60 */
        /* <DEDUP_REMOVED lines=11> */
.L_x_5706:
[----:B------:R-:W-:Y:S05]  /*140a0*/  BSYNC B1 ;  /* 0x0000000000017941 */ /* 0x000fea0003800000 */
.L_x_5705:
        /* <DEDUP_REMOVED lines=21> */
.L_x_5708:
[----:B------:R-:W-:Y:S05]  /*14200*/  BSYNC B1 ;  /* 0x0000000000017941 */ /* 0x000fea0003800000 */
.L_x_5707:
        /* <DEDUP_REMOVED lines=21> */
.L_x_5710:
[----:B------:R-:W-:Y:S05]  /*14360*/  BSYNC B1 ;  /* 0x0000000000017941 */ /* 0x000fea0003800000 */
.L_x_5709:
[----:B------:R-:W-:Y:S01]  /*14370*/  VIADD R3, R85, 0x60 ;  /* 0x0000006055037836 */ /* 0x000fe20000000000 */
[----:B01--4-:R-:W4:Y:S04]  /*14380*/  SHFL.IDX PT, R84, R84, 0x3, 0x181f ;  /* 0x00781f0054547f89 */ /* 0x013f2800000e0000 */
        /* <DEDUP_REMOVED lines=22> */
.L_x_5703:
[----:B------:R-:W4:Y:S01]  /*144f0*/  LDL.LU R6, [R1+0x5c] ;  /* 0x00005c0001067983 */ /* 0x000f220000300800 */
[----:B------:R-:W-:Y:S01]  /*14500*/  ULDC.64 UR4, c[0x0][0xd00] ;  /* 0x0003400000047ab9 */ /* 0x000fe20000000a00 */
[----:B------:R-:W-:Y:S01]  /*14510*/  IMAD.MOV.U32 R0, RZ, RZ, RZ ;  /* 0x000000ffff007224 */ /* 0x000fe200078e00ff */
[----:B------:R-:W0:Y:S01]  /*14520*/  LDC R25, c[0x0][0xce8] ;  /* 0x00033a00ff197b82 */ /* 0x000e220000000800 */
[----:B------:R-:W2:Y:S01]  /*14530*/  LDL.LU R3, [R1+0x60] ;  /* 0x0000600001037983 */ /* 0x000ea20000300800 */
[----:B------:R-:W-:-:S04]  /*14540*/  ISETP.NE.U32.AND P0, PT, RZ, UR4, PT ;  /* 0x00000004ff007c0c */ /* 0x000fc8000bf05070 */
[----:B------:R-:W-:Y:S02]  /*14550*/  ISETP.NE.AND.EX P0, PT, RZ, UR5, PT, P0 ;  /* 0x00000005ff007c0c */ /* 0x000fe4000bf05300 */
[----:B----4-:R-:W-:-:S04]  /*14560*/  IADD3 R4, P1, R6, UR4, RZ ;  /* 0x0000000406047c10 */ /* 0x010fc8000ff3e0ff */
[----:B--2---:R-:W-:Y:S01]  /*14570*/  IADD3.X R5, R3, UR5, RZ, P1, !PT ;  /* 0x0000000503057c10 */ /* 0x004fe20008ffe4ff */
[----:B------:R-:W-:Y:S02]  /*14580*/  ULDC.64 UR4, c[0x0][0xd08] ;  /* 0x0003420000047ab9 */ /* 0x000fe40000000a00 */
[----:B------:R-:W-:-:S04]  /*14590*/  ISETP.NE.U32.AND P1, PT, RZ, UR4, PT ;  /* 0x00000004ff007c0c */ /* 0x000fc8000bf25070 */
[----:B------:R2:W5:Y:S01]  /*145a0*/  @P0 LDG.E R0, desc[UR40][R4.64] ;  /* 0x0000002804000981 */ /* 0x000562000c1e1900 */
[----:B------:R-:W-:Y:S01]  /*145b0*/  ISETP.NE.AND.EX P1, PT, RZ, UR5, PT, P1 ;  /* 0x00000005ff007c0c */ /* 0x000fe2000bf25310 */
[----:B------:R-:W4:-:S12]  /*145c0*/  S2R R10, SR_TID.X ;  /* 0x00000000000a7919 */ /* 0x000f180000002100 */
[----:B------:R-:W-:Y:S01]  /*145d0*/  @P1 IADD3 R6, P2, R6, UR4, RZ ;  /* 0x0000000406061c10 */ /* 0x000fe2000ff5e0ff */
[----:B------:R-:W-:Y:S02]  /*145e0*/  ULDC UR4, c[0x0][0xb88] ;  /* 0x0002e20000047ab9 */ /* 0x000fe40000000800 */
[----:B------:R-:W-:Y:S01]  /*145f0*/  IMAD.U32 R8, RZ, RZ, UR4 ;  /* 0x00000004ff087e24 */ /* 0x000fe2000f8e00ff */
[----:B------:R-:W-:-:S05]  /*14600*/  @P1 IADD3.X R7, R3, UR5, RZ, P2, !PT ;  /* 0x0000000503071c10 */ /* 0x000fca00097fe4ff */
[----:B------:R2:W5:Y:S01]  /*14610*/  @P1 LDG.E R8, desc[UR40][R6.64] ;  /* 0x0000002806081981 */ /* 0x000562000c1e1900 */
[----:B0-----:R-:W-:Y:S01]  /*14620*/  ISETP.NE.AND P2, PT, R25, 0x1, PT ;  /* 0x000000011900780c */ /* 0x001fe20003f45270 */
[----:B----4-:R-:W-:-:S12]  /*14630*/  VIADD R28, R10, 0xffffff80 ;  /* 0xffffff800a1c7836 */ /* 0x010fd80000000000 */
[----:B------:R-:W0:Y:S01]  /*14640*/  @P2 LDC R27, c[0x0][0xcec] ;  /* 0x00033b00ff1b2b82 */ /* 0x000e220000000800 */
[----:B------:R-:W-:Y:S01]  /*14650*/  ISETP.GE.AND P3, PT, R28, 0x80, PT ;  /* 0x000000801c00780c */ /* 0x000fe20003f66270 */
[----:B--2---:R-:W-:-:S12]  /*14660*/  @P1 BRA `(.L_x_5712) ;  /* 0x0000000000101947 */ /* 0x004fd80003800000 */
[----:B------:R-:W-:Y:S05]  /*14670*/  @!P0 BRA `(.L_x_5712) ;  /* 0x00000000000c8947 */ /* 0x000fea0003800000 */
[----:B------:R-:W2:Y:S04]  /*14680*/  LDG.E R3, desc[UR40][R4.64] ;  /* 0x0000002804037981 */ /* 0x000ea8000c1e1900 */
[----:B-----5:R-:W2:Y:S02]  /*14690*/  LDG.E R8, desc[UR40][R4.64+0x4] ;  /* 0x0000042804087981 */ /* 0x020ea4000c1e1900 */
[----:B--2---:R-:W-:-:S07]  /*146a0*/  IMAD.IADD R8, R8, 0x1, -R3 ;  /* 0x0000000108087824 */ /* 0x004fce00078e0a03 */
.L_x_5712:
[----:B------:R-:W2:Y:S04]  /*146b0*/  LDL.LU R4, [R1+0x64] ;  /* 0x0000640001047983 */ /* 0x000ea80000300800 */
[----:B------:R-:W4:Y:S04]  /*146c0*/  LDL.LU R3, [R1+0x7c] ;  /* 0x00007c0001037983 */ /* 0x000f280000300800 */
[----:B------:R-:W3:Y:S04]  /*146d0*/  LDL R26, [R1+0x58] ;  /* 0x00005800011a7983 */ /* 0x000ee80000100800 */
[----:B------:R0:W5:Y:S01]  /*146e0*/  LDL R24, [R1+0x28] ;  /* 0x0000280001187983 */ /* 0x0001620000100800 */
[----:B------:R-:W-:Y:S01]  /*146f0*/  BSSY B1, `(.L_x_5713) ;  /* 0x000002c000017945 */ /* 0x000fe20003800000 */
[----:B-----5:R-:W-:-:S02]  /*14700*/  SHF.R.S32.HI R11, RZ, 0x1f, R0 ;  /* 0x0000001fff0b7819 */ /* 0x020fc40000011400 */
[----:B--2---:R-:W-:Y:S02]  /*14710*/  SEL R13, R4, RZ, !P0 ;  /* 0x000000ff040d7207 */ /* 0x004fe40004000000 */
[----:B----4-:R-:W-:Y:S02]  /*14720*/  SEL R14, R3, RZ, !P0 ;  /* 0x000000ff030e7207 */ /* 0x010fe40004000000 */
[----:B---3--:R-:W-:Y:S01]  /*14730*/  SHF.R.S32.HI R12, RZ, 0x1f, R26 ;  /* 0x0000001fff0c7819 */ /* 0x008fe2000001141a */
[----:B0-----:R-:W-:Y:S06]  /*14740*/  @P3 BRA `(.L_x_5714) ;  /* 0x0000000000983947 */ /* 0x001fec0003800000 */
[----:B------:R-:W0:Y:S01]  /*14750*/  LDC R9, c[0x0][0xce8] ;  /* 0x00033a00ff097b82 */ /* 0x000e220000000800 */
[----:B------:R-:W-:Y:S01]  /*14760*/  IADD3 R10, R24, -0x80, R10 ;  /* 0xffffff80180a7810 */ /* 0x000fe20007ffe00a */
[----:B0-----:R-:W-:-:S05]  /*14770*/  IMAD R3, R8, R9, RZ ;  /* 0x0000000908037224 */ /* 0x001fca00078e02ff */
        /* <DEDUP_REMOVED lines=13> */
[----:B------:R-:W2:Y:S01]  /*14850*/  @P0 LDC R21, c[0x0][0xcf0] ;  /* 0x00033c00ff150b82 */ /* 0x000ea20000000800 */
[----:B------:R-:W-:-:S04]  /*14860*/  IMAD.WIDE.U32 R4, R13, UR4, R4 ;  /* 0x000000040d047c25 */ /* 0x000fc8000f8e0004 */
[----:B0-----:R-:W-:-:S05]  /*14870*/  @P0 IMAD.HI.U32 R6, R10, R15, RZ ;  /* 0x0000000f0a060227 */ /* 0x001fca00078e00ff */
[----:B--2---:R-:W-:Y:S01]  /*14880*/  @P0 SHF.R.U32.HI R3, RZ, R21, R6 ;  /* 0x00000015ff030219 */ /* 0x004fe20000011606 */
        /* <DEDUP_REMOVED lines=18> */
.L_x_5714:
[----:B------:R-:W-:Y:S05]  /*149b0*/  BSYNC B1 ;  /* 0x0000000000017941 */ /* 0x000fea0003800000 */
.L_x_5713:
[--C-:B0-----:R-:W-:Y:S01]  /*149c0*/  SHF.R.S32.HI R6, RZ, 0x1f, R28.reuse ;  /* 0x0000001fff067819 */ /* 0x101fe2000001141c */
[----:B------:R-:W0:Y:S01]  /*149d0*/  @P2 LDC R9, c[0x0][0xcf0] ;  /* 0x00033c00ff092b82 */ /* 0x000e220000000800 */
[----:B------:R-:W-:Y:S01]  /*149e0*/  SHF.R.S32.HI R20, RZ, 0x1f, R28 ;  /* 0x0000001fff147819 */ /* 0x000fe2000001141c */
[----:B------:R-:W-:Y:S01]  /*149f0*/  ULDC.64 UR4, c[0x0][0xba0] ;  /* 0x0002e80000047ab9 */ /* 0x000fe20000000a00 */
[-C--:B------:R-:W-:Y:S01]  /*14a00*/  LEA.HI R6, R6, R28.reuse, RZ, 0x3 ;  /* 0x0000001c06067211 */ /* 0x080fe200078f18ff */
[----:B------:R-:W-:Y:S01]  /*14a10*/  IMAD R3, R11, UR4, RZ ;  /* 0x000000040b037c24 */ /* 0x000fe2000f8e02ff */
[----:B------:R-:W-:Y:S01]  /*14a20*/  LEA.HI R20, R20, R28, RZ, 0x3 ;  /* 0x0000001c14147211 */ /* 0x000fe200078f18ff */
[----:B------:R-:W-:Y:S01]  /*14a30*/  IMAD.WIDE.U32 R4, R0, UR4, RZ ;  /* 0x0000000400047c25 */ /* 0x000fe2000f8e00ff */
[----:B------:R-:W-:Y:S02]  /*14a40*/  LOP3.LUT R6, R6, 0xfffffff8, RZ, 0xc0, !PT ;  /* 0xfffffff806067812 */ /* 0x000fe400078ec0ff */
[----:B------:R-:W-:Y:S01]  /*14a50*/  SHF.R.S32.HI R20, RZ, 0x3, R20 ;  /* 0x00000003ff147819 */ /* 0x000fe20000011414 */
[----:B------:R-:W-:Y:S01]  /*14a60*/  IMAD R3, R0, UR5, R3 ;  /* 0x0000000500037c24 */ /* 0x000fe2000f8e0203 */
[----:B------:R-:W-:Y:S01]  /*14a70*/  ULDC.64 UR4, c[0x0][0xbe8] ;  /* 0x0002fa0000047ab9 */ /* 0x000fe20000000a00 */
[----:B------:R-:W-:-:S02]  /*14a80*/  IMAD.IADD R6, R28, 0x1, -R6 ;  /* 0x000000011c067824 */ /* 0x000fc400078e0a06 */
[----:B------:R-:W-:Y:S02]  /*14a90*/  IMAD R0, R12, UR4, RZ ;  /* 0x000000040c007c24 */ /* 0x000fe4000f8e02ff */
[----:B------:R-:W-:Y:S02]  /*14aa0*/  IMAD R6, R6, 0x20, R20 ;  /* 0x0000002006067824 */ /* 0x000fe400078e0214 */
[----:B------:R-:W-:Y:S02]  /*14ab0*/  IMAD R7, R26, UR5, R0 ;  /* 0x000000051a077c24 */ /* 0x000fe4000f8e0200 */
[----:B------:R-:W-:Y:S02]  /*14ac0*/  IMAD.IADD R10, R24, 0x1, R6 ;  /* 0x00000001180a7824 */ /* 0x000fe400078e0206 */
[----:B------:R-:W-:Y:S02]  /*14ad0*/  IMAD.IADD R5, R5, 0x1, R3 ;  /* 0x0000000105057824 */ /* 0x000fe400078e0203 */
[----:B------:R-:W-:-:S04]  /*14ae0*/  @P2 IMAD.HI.U32 R0, R10, R27, RZ ;  /* 0x0000001b0a002227 */ /* 0x000fc800078e00ff */
[----:B------:R-:W-:Y:S01]  /*14af0*/  IMAD.WIDE.U32 R4, R26, UR4, R4 ;  /* 0x000000041a047c25 */ /* 0x000fe2000f8e0004 */
[----:B------:R-:W-:-:S03]  /*14b00*/  ULDC.64 UR4, c[0x0][0xbf0] ;  /* 0x0002fc0000047ab9 */ /* 0x000fc60000000a00 */
[----:B------:R-:W-:Y:S01]  /*14b10*/  IMAD.MOV.U32 R3, RZ, RZ, R10 ;  /* 0x000000ffff037224 */ /* 0x000fe200078e000a */
[----:B0-----:R-:W-:Y:S01]  /*14b20*/  @P2 SHF.R.U32.HI R3, RZ, R9, R0 ;  /* 0x00000009ff032219 */ /* 0x001fe20000011600 */
        /* <DEDUP_REMOVED lines=24> */
[----:B------:R0:W2:Y:S04]  /*14cb0*/  SHFL.IDX PT, R0, R4, RZ, 0x181f ;  /* 0x00181fff04007589 */ /* 0x0000a800000e0000 */
[----:B------:R0:W3:Y:S02]  /*14cc0*/  SHFL.IDX PT, R14, R3, RZ, 0x181f ;  /* 0x00181fff030e7589 */ /* 0x0000e400000e0000 */
.L_x_5926:
[----:B------:R-:W-:Y:S01]  /*14cd0*/  IMAD R8, R8, R25, RZ ;  /* 0x0000001908087224 */ /* 0x000fe200078e02ff */
[----:B------:R-:W-:Y:S01]  /*14ce0*/  BSSY B1, `(.L_x_5716) ;  /* 0x000001d000017945 */ /* 0x000fe20003800000 */
[----:B------:R-:W-:-:S05]  /*14cf0*/  IMAD.IADD R7, R20, 0x1, R24 ;  /* 0x0000000114077824 */ /* 0x000fca00078e0218 */
[----:B------:R-:W-:-:S13]  /*14d00*/  ISETP.GE.AND P0, PT, R7, R8, PT ;  /* 0x000000080700720c */ /* 0x000fda0003f06270 */
[----:B------:R-:W-:Y:S05]  /*14d10*/  @P0 BRA `(.L_x_5717) ;  /* 0x0000000000640947 */ /* 0x000fea0003800000 */
[----:B------:R-:W4:Y:S01]  /*14d20*/  LDL R20, [R1+0xc] ;  /* 0x00000c0001147983 */ /* 0x000f220000100800 */
[----:B------:R-:W-:-:S03]  /*14d30*/  ULDC UR4, c[0x0][0xbc8] ;  /* 0x0002f20000047ab9 */ /* 0x000fc60000000800 */
[----:B------:R-:W5:Y:S04]  /*14d40*/  LDL R15, [R1+0x4c] ;  /* 0x00004c00010f7983 */ /* 0x000f680000100800 */
[----:B------:R-:W2:Y:S04]  /*14d50*/  LDL R9, [R1+0x48] ;  /* 0x0000480001097983 */ /* 0x000ea80000100800 */
[----:B------:R-:W3:Y:S04]  /*14d60*/  LDL R5, [R1+0x50] ;  /* 0x0000500001057983 */ /* 0x000ee80000100800 */
[----:B------:R-:W3:Y:S04]  /*14d70*/  LDL R21, [R1+0x9c] ;  /* 0x00009c0001157983 */ /* 0x000ee80000100800 */
[----:B------:R-:W3:Y:S04]  /*14d80*/  LDL R26, [R1+0x98] ;  /* 0x00009800011a7983 */ /* 0x000ee80000100800 */
[----:B------:R-:W3:Y:S04]  /*14d90*/  LDL R24, [R1+0x94] ;  /* 0x0000940001187983 */ /* 0x000ee80000100800 */
[----:B------:R-:W3:Y:S01]  /*14da0*/  LDL R6, [R1+0x90] ;  /* 0x0000900001067983 */ /* 0x000ee20000100800 */
[----:B----4-:R-:W-:-:S02]  /*14db0*/  ISETP.GE.AND P3, PT, R20, UR4, PT ;  /* 0x0000000414007c0c */ /* 0x010fc4000bf66270 */
[----:B-----5:R-:W-:Y:S02]  /*14dc0*/  ISETP.GE.AND P2, PT, R15, UR4, PT ;  /* 0x000000040f007c0c */ /* 0x020fe4000bf46270 */
[----:B--2---:R-:W-:Y:S02]  /*14dd0*/  ISETP.GE.AND P1, PT, R9, UR4, PT ;  /* 0x0000000409007c0c */ /* 0x004fe4000bf26270 */
[----:B---3--:R-:W-:-:S07]  /*14de0*/  ISETP.GE.AND P0, PT, R5, UR4, PT ;  /* 0x0000000405007c0c */ /* 0x008fce000bf06270 */
[CC--:B------:R-:W-:Y:S02]  /*14df0*/  @!P3 LEA R10, P5, R20.reuse, R14.reuse, 0x1 ;  /* 0x0000000e140ab211 */ /* 0x0c0fe400078a08ff */
[----:B------:R-:W-:Y:S02]  /*14e00*/  @!P2 LEA R12, P4, R15, R14, 0x1 ;  /* 0x0000000e0f0ca211 */ /* 0x000fe400078808ff */
[----:B------:R-:W-:Y:S02]  /*14e10*/  @!P3 LEA.HI.X R11, R20, R0, R21, 0x1, P5 ;  /* 0x00000000140bb211 */ /* 0x000fe400028f0c15 */
[----:B------:R-:W-:Y:S02]  /*14e20*/  @!P1 LEA R20, P5, R9, R14, 0x1 ;  /* 0x0000000e09149211 */ /* 0x000fe400078a08ff */
[----:B------:R-:W-:Y:S02]  /*14e30*/  @!P2 LEA.HI.X R13, R15, R0, R26, 0x1, P4 ;  /* 0x000000000f0da211 */ /* 0x000fe400020f0c1a */
[----:B------:R-:W-:-:S02]  /*14e40*/  @!P0 LEA R14, P4, R5, R14, 0x1 ;  /* 0x0000000e050e8211 */ /* 0x000fc400078808ff */
[-C--:B------:R-:W-:Y:S02]  /*14e50*/  @!P1 LEA.HI.X R21, R9, R0.reuse, R24, 0x1, P5 ;  /* 0x0000000009159211 */ /* 0x080fe400028f0c18 */
[----:B------:R-:W-:Y:S01]  /*14e60*/  @!P0 LEA.HI.X R15, R5, R0, R6, 0x1, P4 ;  /* 0x00000000050f8211 */ /* 0x000fe200020f0c06 */
[----:B------:R4:W-:Y:S04]  /*14e70*/  @!P3 ST.E.128 desc[UR40][R10.64], RZ ;  /* 0x000000ff0a00b985 */ /* 0x0009e8000c101d28 */
[----:B------:R4:W-:Y:S04]  /*14e80*/  @!P2 ST.E.128 desc[UR40][R12.64], RZ ;  /* 0x000000ff0c00a985 */ /* 0x0009e8000c101d28 */
[----:B------:R4:W-:Y:S04]  /*14e90*/  @!P1 ST.E.128 desc[UR40][R20.64], RZ ;  /* 0x000000ff14009985 */ /* 0x0009e8000c101d28 */
[----:B------:R4:W-:Y:S02]  /*14ea0*/  @!P0 ST.E.128 desc[UR40][R14.64], RZ ;  /* 0x000000ff0e008985 */ /* 0x0009e4000c101d28 */
.L_x_5717:
[----:B------:R-:W-:Y:S05]  /*14eb0*/  BSYNC B1 ;  /* 0x0000000000017941 */ /* 0x000fea0003800000 */
.L_x_5716:
[----:B------:R-:W-:-:S03]  /*14ec0*/  UMOV UR4, 0xffffffff ;  /* 0xffffffff00047882 */ /* 0x000fc60000000000 */
[----:B------:R-:W-:Y:S05]  /*14ed0*/  BRA.DIV UR4, `(.L_x_5718) ;  /* 0x0000009e04907947 */ /* 0x000fea000b800000 */
[----:B--2---:R2:W0:Y:S04]  /*14ee0*/  SHFL.IDX PT, R0, R4, 0x1, 0x181f ;  /* 0x00381f0004007f89 */ /* 0x00442800000e0000 */
[----:B---34-:R2:W3:Y:S02]  /*14ef0*/  SHFL.IDX PT, R14, R3, 0x1, 0x181f ;  /* 0x00381f00030e7f89 */ /* 0x0184e400000e0000 */
.L_x_5930:
[----:B------:R-:W-:Y:S01]  /*14f00*/  VIADD R5, R7, 0x20 ;  /* 0x0000002007057836 */ /* 0x000fe20000000000 */
[----:B------:R-:W-:Y:S04]  /*14f10*/  BSSY B1, `(.L_x_5719) ;  /* 0x000001c000017945 */ /* 0x000fe80003800000 */
[----:B------:R-:W-:-:S13]  /*14f20*/  ISETP.GE.AND P0, PT, R5, R8, PT ;  /* 0x000000080500720c */ /* 0x000fda0003f06270 */
[----:B------:R-:W-:Y:S05]  /*14f30*/  @P0 BRA `(.L_x_5720) ;  /* 0x0000000000640947 */ /* 0x000fea0003800000 */
[----:B------:R-:W4:Y:S01]  /*14f40*/  LDL R20, [R1+0xc] ;  /* 0x00000c0001147983 */ /* 0x000f220000100800 */
[----:B------:R-:W-:-:S03]  /*14f50*/  ULDC UR4, c[0x0][0xbc8] ;  /* 0x0002f20000047ab9 */ /* 0x000fc60000000800 */
[----:B------:R-:W5:Y:S04]  /*14f60*/  LDL R15, [R1+0x4c] ;  /* 0x00004c00010f7983 */ /* 0x000f680000100800 */
[----:B------:R-:W2:Y:S04]  /*14f70*/  LDL R24, [R1+0x48] ;  /* 0x0000480001187983 */ /* 0x000ea80000100800 */
[----:B------:R-:W3:Y:S04]  /*14f80*/  LDL R6, [R1+0x50] ;  /* 0x0000500001067983 */ /* 0x000ee80000100800 */
[----:B------:R-:W0:Y:S04]  /*14f90*/  LDL R21, [R1+0x9c] ;  /* 0x00009c0001157983 */ /* 0x000e280000100800 */
        /* <DEDUP_REMOVED lines=8> */
[C---:B------:R-:W-:Y:S02]  /*15020*/  @!P2 LEA R12, P4, R15.reuse, R14, 0x1 ;  /* 0x0000000e0f0ca211 */ /* 0x040fe400078808ff */
[----:B0-----:R-:W-:Y:S02]  /*15030*/  @!P3 LEA.HI.X R11, R20, R0, R21, 0x1, P5 ;  /* 0x00000000140bb211 */ /* 0x001fe400028f0c15 */
        /* <DEDUP_REMOVED lines=9> */
.L_x_5720:
[----:B------:R-:W-:Y:S05]  /*150d0*/  BSYNC B1 ;  /* 0x0000000000017941 */ /* 0x000fea0003800000 */
.L_x_5719:
[----:B------:R-:W-:-:S03]  /*150e0*/  UMOV UR4, 0xffffffff ;  /* 0xffffffff00047882 */ /* 0x000fc60000000000 */
[----:B------:R-:W-:Y:S05]  /*150f0*/  BRA.DIV UR4, `(.L_x_5721) ;  /* 0x0000009e04507947 */ /* 0x000fea000b800000 */
[----:B0-----:R0:W0:Y:S04]  /*15100*/  SHFL.IDX PT, R0, R4, 0x2, 0x181f ;  /* 0x00581f0004007f89 */ /* 0x00102800000e0000 */
[----:B---34-:R3:W4:Y:S02]  /*15110*/  SHFL.IDX PT, R14, R3, 0x2, 0x181f ;  /* 0x00581f00030e7f89 */ /* 0x01872400000e0000 */
.L_x_5934:
[----:B------:R-:W-:Y:S01]  /*15120*/  VIADD R5, R7, 0x40 ;  /* 0x0000004007057836 */ /* 0x000fe20000000000 */
[----:B------:R-:W-:Y:S04]  /*15130*/  BSSY B1, `(.L_x_5722) ;  /* 0x000001c000017945 */ /* 0x000fe80003800000 */
[----:B------:R-:W-:-:S13]  /*15140*/  ISETP.GE.AND P0, PT, R5, R8, PT ;  /* 0x000000080500720c */ /* 0x000fda0003f06270 */
[----:B------:R-:W-:Y:S05]  /*15150*/  @P0 BRA `(.L_x_5723) ;  /* 0x0000000000640947 */ /* 0x000fea0003800000 */
[----:B------:R-:W5:Y:S01]  /*15160*/  LDL R20, [R1+0xc] ;  /* 0x00000c0001147983 */ /* 0x000f620000100800 */
[----:B------:R-:W-:-:S03]  /*15170*/  ULDC UR4, c[0x0][0xbc8] ;  /* 0x0002f20000047ab9 */ /* 0x000fc60000000800 */
[----:B------:R-:W2:Y:S04]  /*15180*/  LDL R15, [R1+0x4c] ;  /* 0x00004c00010f7983 */ /* 0x000ea80000100800 */
[----:B------:R-:W3:Y:S04]  /*15190*/  LDL R24, [R1+0x48] ;  /* 0x0000480001187983 */ /* 0x000ee80000100800 */
[----:B------:R-:W4:Y:S04]  /*151a0*/  LDL R6, [R1+0x50] ;  /* 0x0000500001067983 */ /* 0x000f280000100800 */
[----:B------:R-:W0:Y:S04]  /*151b0*/  LDL R21, [R1+0x9c] ;  /* 0x00009c0001157983 */ /* 0x000e280000100800 */
[----:B------:R-:W4:Y:S04]  /*151c0*/  LDL R26, [R1+0x98] ;  /* 0x00009800011a7983 */ /* 0x000f280000100800 */
[----:B------:R-:W4:Y:S04]  /*151d0*/  LDL R25, [R1+0x94] ;  /* 0x0000940001197983 */ /* 0x000f280000100800 */
[----:B------:R-:W4:Y:S01]  /*151e0*/  LDL R9, [R1+0x90] ;  /* 0x0000900001097983 */ /* 0x000f220000100800 */
[----:B-----5:R-:W-:-:S02]  /*151f0*/  ISETP.GE.AND P3, PT, R20, UR4, PT ;  /* 0x0000000414007c0c */ /* 0x020fc4000bf66270 */
[----:B--2---:R-:W-:Y:S02]  /*15200*/  ISETP.GE.AND P2, PT, R15, UR4, PT ;  /* 0x000000040f007c0c */ /* 0x004fe4000bf46270 */
[----:B---3--:R-:W-:Y:S02]  /*15210*/  ISETP.GE.AND P1, PT, R24, UR4, PT ;  /* 0x0000000418007c0c */ /* 0x008fe4000bf26270 */
[----:B----4-:R-:W-:-:S07]  /*15220*/  ISETP.GE.AND P0, PT, R6, UR4, PT ;  /* 0x0000000406007c0c */ /* 0x010fce000bf06270 */
        /* <DEDUP_REMOVED lines=12> */
.L_x_5723:
[----:B------:R-:W-:Y:S05]  /*152f0*/  BSYNC B1 ;  /* 0x0000000000017941 */ /* 0x000fea0003800000 */
.L_x_5722:
[----:B------:R-:W-:-:S03]  /*15300*/  UMOV UR4, 0xffffffff ;  /* 0xffffffff00047882 */ /* 0x000fc60000000000 */
[----:B------:R-:W-:Y:S05]  /*15310*/  BRA.DIV UR4, `(.L_x_5724) ;  /* 0x0000009e04107947 */ /* 0x000fea000b800000 */
[----:B0-----:R0:W0:Y:S04]  /*15320*/  SHFL.IDX PT, R0, R4, 0x3, 0x181f ;  /* 0x00781f0004007f89 */ /* 0x00102800000e0000 */
[----:B----4-:R4:W0:Y:S02]  /*15330*/  SHFL.IDX PT, R14, R3, 0x3, 0x181f ;  /* 0x00781f00030e7f89 */ /* 0x01082400000e0000 */
.L_x_5938:
[----:B--234-:R-:W-:-:S05]  /*15340*/  VIADD R3, R7, 0x60 ;  /* 0x0000006007037836 */ /* 0x01cfca0000000000 */
[----:B------:R-:W-:-:S13]  /*15350*/  ISETP.GE.AND P0, PT, R3, R8, PT ;  /* 0x000000080300720c */ /* 0x000fda0003f06270 */
[----:B------:R-:W-:Y:S05]  /*15360*/  @P0 BRA `(.L_x_5711) ;  /* 0x0000000000640947 */ /* 0x000fea0003800000 */
[----:B------:R-:W2:Y:S01]  /*15370*/  LDL R9, [R1+0xc] ;  /* 0x00000c0001097983 */ /* 0x000ea20000100800 */
[----:B------:R-:W-:-:S03]  /*15380*/  ULDC UR4, c[0x0][0xbc8] ;  /* 0x0002f20000047ab9 */ /* 0x000fc60000000800 */
[----:B------:R-:W3:Y:S04]  /*15390*/  LDL R15, [R1+0x4c] ;  /* 0x00004c00010f7983 */ /* 0x000ee80000100800 */
[----:B------:R-:W4:Y:S04]  /*153a0*/  LDL R12, [R1+0x48] ;  /* 0x00004800010c7983 */ /* 0x000f280000100800 */
[----:B------:R-:W5:Y:S04]  /*153b0*/  LDL R10, [R1+0x50] ;  /* 0x00005000010a7983 */ /* 0x000f680000100800 */
[----:B------:R-:W5:Y:S04]  /*153c0*/  LDL R21, [R1+0x9c] ;  /* 0x00009c0001157983 */ /* 0x000f680000100800 */
[----:B------:R-:W5:Y:S04]  /*153d0*/  LDL R20, [R1+0x98] ;  /* 0x0000980001147983 */ /* 0x000f680000100800 */
[----:B------:R-:W5:Y:S04]  /*153e0*/  LDL R13, [R1+0x94] ;  /* 0x00009400010d7983 */ /* 0x000f680000100800 */
[----:B------:R-:W5:Y:S01]  /*153f0*/  LDL R11, [R1+0x90] ;  /* 0x00009000010b7983 */ /* 0x000f620000100800 */
[----:B--2---:R-:W-:-:S02]  /*15400*/  ISETP.GE.AND P3, PT, R9, UR4, PT ;  /* 0x0000000409007c0c */ /* 0x004fc4000bf66270 */
[----:B---3--:R-:W-:Y:S02]  /*15410*/  ISETP.GE.AND P2, PT, R15, UR4, PT ;  /* 0x000000040f007c0c */ /* 0x008fe4000bf46270 */
[----:B----4-:R-:W-:Y:S02]  /*15420*/  ISETP.GE.AND P1, PT, R12, UR4, PT ;  /* 0x000000040c007c0c */ /* 0x010fe4000bf26270 */
[----:B-----5:R-:W-:-:S07]  /*15430*/  ISETP.GE.AND P0, PT, R10, UR4, PT ;  /* 0x000000040a007c0c */ /* 0x020fce000bf06270 */
[-C--:B0-----:R-:W-:Y:S02]  /*15440*/  @!P3 LEA R4, P5, R9, R14.reuse, 0x1 ;  /* 0x0000000e0904b211 */ /* 0x081fe400078a08ff */
        /* <DEDUP_REMOVED lines=11> */
.L_x_5711:
[----:B------:R-:W-:Y:S05]  /*15500*/  BSYNC B0 ;  /* 0x0000000000007941 */ /* 0x000fea0003800000 */
.L_x_5702:
[----:B------:R-:W-:Y:S02]  /*15510*/  ULDC UR4, c[0x0][0xd3c] ;  /* 0x00034f0000047ab9 */ /* 0x000fe40000000800 */
[----:B------:R-:W-:-:S13]  /*15520*/  ISETP.GE.AND P0, PT, R91, UR4, PT ;  /* 0x000000045b007c0c */ /* 0x000fda000bf06270 */
[----:B------:R-:W-:Y:S05]  /*15530*/  @!P0 BRA `(.L_x_5725) ;  /* 0xfffffebc00148947 */ /* 0x000fea000383ffff */
[----:B------:R-:W-:Y:S05]  /*15540*/  BRA `(.L_x_5576) ;  /* 0x0000008800247947 */ /* 0x000fea0003800000 */
.L_x_5574:
        /* <DEDUP_REMOVED lines=18> */
.L_x_5726:
        /* <DEDUP_REMOVED lines=42> */
.L_x_5732:
        /* <DEDUP_REMOVED lines=12> */
.L_x_5731:
[----:B------:R-:W-:Y:S05]  /*159d0*/  BSYNC B0 ;  /* 0x0000000000007941 */ /* 0x000fea0003800000 */
.L_x_5730:
        /* <DEDUP_REMOVED lines=21> */
.L_x_5728:
        /* <DEDUP_REMOVED lines=20> */
.L_x_5733:
        /* <DEDUP_REMOVED lines=57> */
.L_x_5729:
[----:B------:R-:W-:Y:S02]  /*16000*/  IMAD.MOV.U32 R17, RZ, RZ, RZ ;  /* 0x000000ffff117224 */ /* 0x000fe400078e00ff */
[----:B------:R-:W-:Y:S02]  /*16010*/  IMAD.U32 R16, RZ, RZ, UR6 ;  /* 0x00000006ff107e24 */ /* 0x000fe4000f8e00ff */
[----:B------:R-:W-:-:S07]  /*16020*/  IMAD.MOV.U32 R18, RZ, RZ, RZ ;  /* 0x000000ffff127224 */ /* 0x000fce00078e00ff */
.L_x_5734:
[----:B------:R-:W-:-:S13]  /*16030*/  ISETP.NE.AND P0, PT, R0, RZ, PT ;  /* 0x000000ff0000720c */ /* 0x000fda0003f05270 */
[----:B------:R-:W1:Y:S01]  /*16040*/  @!P0 S2R R3, SR_CgaCtaId ;  /* 0x0000000000038919 */ /* 0x000e620000008800 */
[----:B------:R-:W-:-:S04]  /*16050*/  @!P0 MOV R0, 0x400 ;  /* 0x0000040000008802 */ /* 0x000fc80000000f00 */
[----:B-1----:R-:W-:-:S05]  /*16060*/  @!P0 LEA R0, R3, R0, 0x18 ;  /* 0x0000000003008211 */ /* 0x002fca00078ec0ff */
[----:B------:R1:W-:Y:S01]  /*16070*/  @!P0 STS.128 [R0+0x324d0], R16 ;  /* 0x0324d01000008388 */ /* 0x0003e20000000c00 */
[----:B------:R-:W-:Y:S06]  /*16080*/  BAR.ARV 0x5, 0x180 ;  /* 0x0146000000007b1d */ /* 0x000fec0000002000 */
.L_x_5727:
        /* <DEDUP_REMOVED lines=38> */
.L_x_5881:
[----:B0-----:R-:W0:Y:S02]  /*162f0*/  LDC.64 R2, c[0x0][0xd88] ;  /* 0x00036200ff027b82 */ /* 0x001e240000000a00 */
[----:B0-----:R-:W-:-:S05]  /*16300*/  IMAD.WIDE R2, R19, 0x4, R2 ;  /* 0x0000000413027825 */ /* 0x001fca00078e0202 */
[----:B-1----:R-:W1:Y:S01]  /*16310*/  LDG.E R13, desc[UR40][R2.64] ;  /* 0x00000028020d7981 */ /* 0x002e62000c1e1900 */
[----:B------:R-:W-:Y:S05]  /*16320*/  YIELD ;  /* 0x0000000000007946 */ /* 0x000fea0003800000 */
[----:B------:R-:W-:Y:S01]  /*16330*/  ULDC.64 UR4, c[0x0][0xb20] ;  /* 0x0002c80000047ab9 */ /* 0x000fe20000000a00 */
[----:B--2---:R-:W-:Y:S01]  /*16340*/  IMAD.MOV.U32 R0, RZ, RZ, RZ ;  /* 0x000000ffff007224 */ /* 0x004fe200078e00ff */
[----:B------:R-:W-:Y:S01]  /*16350*/  ISETP.NE.U32.AND P0, PT, RZ, UR4, PT ;  /* 0x00000004ff007c0c */ /* 0x000fe2000bf05070 */
[----:B------:R-:W-:Y:S01]  /*16360*/  IMAD.MOV.U32 R10, RZ, RZ, RZ ;  /* 0x000000ffff0a7224 */ /* 0x000fe200078e00ff */
[----:B------:R-:W-:Y:S01]  /*16370*/  ULDC.64 UR10, c[0x0][0xb10] ;  /* 0x0002c400000a7ab9 */ /* 0x000fe20000000a00 */
[----:B------:R-:W-:Y:S01]  /*16380*/  ULDC.64 UR8, c[0x0][0xb08] ;  /* 0x0002c20000087ab9 */ /* 0x000fe20000000a00 */
[----:B------:R-:W-:Y:S01]  /*16390*/  ISETP.NE.AND.EX P0, PT, RZ, UR5, PT, P0 ;  /* 0x00000005ff007c0c */ /* 0x000fe2000bf05300 */
[----:B------:R-:W-:Y:S01]  /*163a0*/  ULDC.64 UR6, c[0x0][0xb00] ;  /* 0x0002c00000067ab9 */ /* 0x000fe20000000a00 */
[----:B-1----:R-:W-:Y:S01]  /*163b0*/  SHF.R.S32.HI R4, RZ, 0x1f, R13 ;  /* 0x0000001fff047819 */ /* 0x002fe2000001140d */
[----:B-----5:R-:W-:-:S10]  /*163c0*/  IMAD.SHL.U32 R8, R13, 0x4, RZ ;  /* 0x000000040d087824 */ /* 0x020fd400078e00ff */
        /* <DEDUP_REMOVED lines=12> */
[C---:B------:R-:W-:Y:S01]  /*16490*/  IADD3 R6, P5, R8.reuse, UR6, RZ ;  /* 0x0000000608067c10 */ /* 0x040fe2000ffbe0ff */
[----:B------:R-:W-:Y:S01]  /*164a0*/  IMAD.MOV.U32 R9, RZ, RZ, RZ ;  /* 0x000000ffff097224 */ /* 0x000fe200078e00ff */
[----:B------:R-:W-:Y:S01]  /*164b0*/  ISETP.NE.AND.EX P3, PT, RZ, UR11, PT, P3 ;  /* 0x0000000bff007c0c */ /* 0x000fe2000bf65330 */
[----:B------:R-:W-:Y:S01]  /*164c0*/  STL [R1+0x24], R15 ;  /* 0x0000240f01007387 */ /* 0x000fe20000100800 */
[----:B------:R-:W-:Y:S02]  /*164d0*/  ISETP.NE.U32.AND P0, PT, RZ, UR6, PT ;  /* 0x00000006ff007c0c */ /* 0x000fe4000bf05070 */
[----:B-1----:R-:W-:-:S02]  /*164e0*/  IADD3 R2, P4, R8, UR4, RZ ;  /* 0x0000000408027c10 */ /* 0x002fc4000ff9e0ff */
[----:B------:R-:W-:Y:S02]  /*164f0*/  ISETP.NE.U32.AND P1, PT, RZ, UR8, PT ;  /* 0x00000008ff007c0c */ /* 0x000fe4000bf25070 */
[C---:B------:R-:W-:Y:S02]  /*16500*/  IADD3.X R3, R15.reuse, UR5, RZ, P4, !PT ;  /* 0x000000050f037c10 */ /* 0x040fe4000a7fe4ff */
[----:B0-----:R-:W-:Y:S01]  /*16510*/  IADD3 R4, P4, R8, UR8, RZ ;  /* 0x0000000808047c10 */ /* 0x001fe2000ff9e0ff */
[----:B------:R-:W-:Y:S01]  /*16520*/  ULDC UR4, c[0x0][0x288] ;  /* 0x0000a20000047ab9 */ /* 0x000fe20000000800 */
[----:B------:R-:W-:Y:S01]  /*16530*/  ISETP.NE.AND.EX P0, PT, RZ, UR7, PT, P0 ;  /* 0x00000007ff007c0c */ /* 0x000fe2000bf05300 */
[----:B------:R-:W2:Y:S01]  /*16540*/  @P2 LDG.E R10, desc[UR40][R2.64] ;  /* 0x00000028020a2981 */ /* 0x000ea2000c1e1900 */
[----:B------:R-:W-:Y:S02]  /*16550*/  IADD3.X R5, R15, UR9, RZ, P4, !PT ;  /* 0x000000090f057c10 */ /* 0x000fe4000a7fe4ff */
[----:B------:R-:W-:-:S02]  /*16560*/  ISETP.NE.AND.EX P1, PT, RZ, UR9, PT, P1 ;  /* 0x00000009ff007c0c */ /* 0x000fc4000bf25310 */
[----:B------:R-:W-:-:S07]  /*16570*/  IADD3.X R7, R15, UR7, RZ, P5, !PT ;  /* 0x000000070f077c10 */ /* 0x000fce000affe4ff */
[----:B------:R0:W5:Y:S04]  /*16580*/  @P0 LDG.E R12, desc[UR40][R6.64] ;  /* 0x00000028060c0981 */ /* 0x000168000c1e1900 */
[----:B------:R0:W5:Y:S04]  /*16590*/  @P1 LDG.E R9, desc[UR40][R4.64] ;  /* 0x0000002804091981 */ /* 0x000168000c1e1900 */
[----:B--2---:R1:W-:Y:S02]  /*165a0*/  STL [R1+0x3c], R10 ;  /* 0x00003c0a01007387 */ /* 0x0043e40000100800 */
[----:B-1----:R-:W-:Y:S01]  /*165b0*/  @P3 IADD3 R10, P4, R8, UR10, RZ ;  /* 0x0000000a080a3c10 */ /* 0x002fe2000ff9e0ff */
[----:B------:R-:W-:Y:S01]  /*165c0*/  IMAD.U32 R8, RZ, RZ, UR4 ;  /* 0x00000004ff087e24 */ /* 0x000fe2000f8e00ff */
[----:B------:R-:W-:-:S02]  /*165d0*/  ULDC.64 UR4, c[0x0][0x418] ;  /* 0x0001060000047ab9 */ /* 0x000fc40000000a00 */
[----:B------:R-:W-:-:S05]  /*165e0*/  @P3 IADD3.X R11, R15, UR11, RZ, P4, !PT ;  /* 0x0000000b0f0b3c10 */ /* 0x000fca000a7fe4ff */
        /* <DEDUP_REMOVED lines=12> */
[----:B0---4-:R-:W-:Y:S06]  /*166b0*/  @P3 BRA `(.L_x_5736) ;  /* 0x0000000000143947 */ /* 0x011fec0003800000 */
[----:B------:R-:W-:Y:S05]  /*166c0*/  @!P2 BRA `(.L_x_5736) ;  /* 0x000000000010a947 */ /* 0x000fea0003800000 */
[----:B------:R-:W2:Y:S04]  /*166d0*/  LDG.E R11, desc[UR40][R2.64] ;  /* 0x00000028020b7981 */ /* 0x000ea8000c1e1900 */
[----:B------:R-:W2:Y:S02]  /*166e0*/  LDG.E R2, desc[UR40][R2.64+0x4] ;  /* 0x0000042802027981 */ /* 0x000ea4000c1e1900 */
[----:B--2--5:R-:W-:-:S05]  /*166f0*/  IMAD.IADD R14, R2, 0x1, -R11 ;  /* 0x00000001020e7824 */ /* 0x024fca00078e0a0b */
[----:B------:R0:W-:Y:S02]  /*16700*/  STL [R1+0x40], R14 ;  /* 0x0000400e01007387 */ /* 0x0001e40000100800 */
.L_x_5736:
        /* <DEDUP_REMOVED lines=12> */
.L_x_5737:
[----:B------:R-:W-:Y:S05]  /*167d0*/  @!P0 BRA `(.L_x_5738) ;  /* 0x00000000000c8947 */ /* 0x000fea0003800000 */
[----:B------:R-:W2:Y:S04]  /*167e0*/  LDG.E R10, desc[UR40][R6.64] ;  /* 0x00000028060a7981 */ /* 0x000ea8000c1e1900 */
[----:B------:R-:W2:Y:S02]  /*167f0*/  LDG.E R6, desc[UR40][R6.64+0x4] ;  /* 0x0000042806067981 */ /* 0x000ea4000c1e1900 */
[----:B--2---:R-:W-:-:S07]  /*16800*/  IMAD.IADD R10, R6, 0x1, -R10 ;  /* 0x00000001060a7824 */ /* 0x004fce00078e0a0a */
.L_x_5738:
        /* <DEDUP_REMOVED lines=47> */
.L_x_5941:
[----:B--2---:R-:W-:Y:S02]  /*16b00*/  ISETP.NE.AND P0, PT, R14, RZ, PT ;  /* 0x000000ff0e00720c */ /* 0x004fe40003f05270 */
[----:B------:R-:W-:-:S11]  /*16b10*/  PLOP3.LUT P6, PT, PT, PT, PT, 0x8, 0x0 ;  /* 0x000000000000781c */ /* 0x000fd60003fce170 */
[----:B------:R-:W-:Y:S05]  /*16b20*/  @P0 BRA `(.L_x_5742) ;  /* 0x00000000000c0947 */ /* 0x000fea0003800000 */
[----:B------:R-:W-:-:S03]  /*16b30*/  UMOV UR4, 0xffffffff ;  /* 0xffffffff00047882 */ /* 0x000fc60000000000 */
[----:B------:R-:W-:Y:S05]  /*16b40*/  BRA.DIV UR4, `(.L_x_5743) ;  /* 0x0000008604807947 */ /* 0x000fea000b800000 */
[----:B------:R-:W-:-:S13]  /*16b50*/  ELECT P6, URZ, PT ;  /* 0x00000000003f782f */ /* 0x000fda00038c0000 */
.L_x_5742:
        /* <DEDUP_REMOVED lines=10> */
.L_x_5944:
[----:B------:R-:W-:Y:S05]  /*16c00*/  BSYNC B1 ;  /* 0x0000000000017941 */ /* 0x000fea0003800000 */
.L_x_5744:
        /* <DEDUP_REMOVED lines=14> */
.L_x_5945:
[----:B------:R-:W-:Y:S05]  /*16cf0*/  BSYNC B2 ;  /* 0x0000000000027941 */ /* 0x000fea0003800000 */
.L_x_5748:
        /* <DEDUP_REMOVED lines=9> */
.L_x_5751:
[----:B------:R-:W-:Y:S05]  /*16d90*/  BSYNC B2 ;  /* 0x0000000000027941 */ /* 0x000fea0003800000 */
.L_x_5750:
        /* <DEDUP_REMOVED lines=14> */
.L_x_5752:
        /* <DEDUP_REMOVED lines=13> */
.L_x_5946:
[----:B------:R-:W-:Y:S05]  /*16f50*/  BSYNC B2 ;  /* 0x0000000000027941 */ /* 0x000fea0003800000 */
.L_x_5753:
        /* <DEDUP_REMOVED lines=11> */
.L_x_5756:
[----:B------:R-:W-:Y:S05]  /*17010*/  BSYNC B2 ;  /* 0x0000000000027941 */ /* 0x000fea0003800000 */
.L_x_5755:
        /* <DEDUP_REMOVED lines=11> */
.L_x_5757:
        /* <DEDUP_REMOVED lines=15> */
.L_x_5758:
        /* <DEDUP_REMOVED lines=15> */
.L_x_5759:
        /* <DEDUP_REMOVED lines=15> */
.L_x_5760:
        /* <DEDUP_REMOVED lines=10> */
.L_x_5747:
[----:B------:R-:W-:Y:S05]  /*17440*/  BSYNC B1 ;  /* 0x0000000000017941 */ /* 0x000fea0003800000 */
.L_x_5746:
        /* <DEDUP_REMOVED lines=13> */
.L_x_5776:
[----:B------:R-:W-:Y:S05]  /*17520*/  YIELD ;  /* 0x0000000000007946 */ /* 0x000fea0003800000 */
[----:B------:R-:W-:Y:S04]  /*17530*/  BSSY B1, `(.L_x_5761) ;  /* 0x0000081000017945 */ /* 0x000fe80003800000 */
[----:B---3--:R-:W-:Y:S05]  /*17540*/  @!P6 BRA `(.L_x_5762) ;  /* 0x0000000400fce947 */ /* 0x008fea0003800000 */
[----:B------:R-:W3:Y:S04]  /*17550*/  LDL R7, [R1+0x4] ;  /* 0x0000040001077983 */ /* 0x000ee80000100800 */
[----:B--2---:R-:W3:Y:S04]  /*17560*/  LDL R4, [R1+0x10] ;  /* 0x0000100001047983 */ /* 0x004ee80000100800 */
[----:B------:R-:W2:Y:S01]  /*17570*/  LDL R5, [R1+0x20] ;  /* 0x0000200001057983 */ /* 0x000ea20000100800 */
[----:B------:R-:W0:Y:S01]  /*17580*/  S2R R6, SR_TID.X ;  /* 0x0000000000067919 */ /* 0x000e220000002100 */
[----:B------:R-:W-:Y:S01]  /*17590*/  BSSY B2, `(.L_x_5763) ;  /* 0x0000007000027945 */ /* 0x000fe20003800000 */
[----:B0-----:R-:W-:-:S04]  /*175a0*/  LOP3.LUT R6, R6, 0x7f, RZ, 0xc0, !PT ;  /* 0x0000007f06067812 */ /* 0x001fc800078ec0ff */
[----:B------:R-:W-:Y:S01]  /*175b0*/  ISETP.NE.AND P2, PT, R6, RZ, PT ;  /* 0x000000ff0600720c */ /* 0x000fe20003f45270 */
[----:B---3--:R-:W-:Y:S01]  /*175c0*/  IMAD R4, R4, 0x8, R7 ;  /* 0x0000000804047824 */ /* 0x008fe200078e0207 */
[----:B--2---:R-:W-:-:S04]  /*175d0*/  SHF.L.U32 R5, R5, 0x1f, RZ ;  /* 0x0000001f05057819 */ /* 0x004fc800000006ff */
[----:B------:R-:W0:Y:S02]  /*175e0*/  SYNCS.PHASECHK.TRANS64.TRYWAIT P1, [R4+URZ+0x324a0], R5 ;  /* 0x0324a005040075a7 */ /* 0x000e24000802017f */
[----:B0-----:R-:W-:Y:S05]  /*175f0*/  @!P1 BRA `(.L_x_5764) ;  /* 0x0000007c00349947 */ /* 0x001fea0003800000 */
.L_x_5947:
[----:B------:R-:W-:Y:S05]  /*17600*/  BSYNC B2 ;  /* 0x0000000000027941 */ /* 0x000fea0003800000 */
.L_x_5763:
        /* <DEDUP_REMOVED lines=9> */
.L_x_5766:
[----:B------:R-:W-:Y:S05]  /*176a0*/  BSYNC B2 ;  /* 0x0000000000027941 */ /* 0x000fea0003800000 */
.L_x_5765:
        /* <DEDUP_REMOVED lines=13> */
.L_x_5767:
        /* <DEDUP_REMOVED lines=13> */
.L_x_5948:
[----:B------:R-:W-:Y:S05]  /*17850*/  BSYNC B2 ;  /* 0x0000000000027941 */ /* 0x000fea0003800000 */
.L_x_5768:
        /* <DEDUP_REMOVED lines=11> */
.L_x_5771:
[----:B------:R-:W-:Y:S05]  /*17910*/  BSYNC B2 ;  /* 0x0000000000027941 */ /* 0x000fea0003800000 */
.L_x_5770:
        /* <DEDUP_REMOVED lines=11> */
.L_x_5772:
        /* <DEDUP_REMOVED lines=15> */
.L_x_5773:
        /* <DEDUP_REMOVED lines=15> */
.L_x_5774:
        /* <DEDUP_REMOVED lines=15> */
.L_x_5775:
        /* <DEDUP_REMOVED lines=10> */
.L_x_5762:
[----:B------:R-:W-:Y:S05]  /*17d40*/  BSYNC B1 ;  /* 0x0000000000017941 */ /* 0x000fea0003800000 */
.L_x_5761:
        /* <DEDUP_REMOVED lines=12> */
.L_x_5740:
[----:B------:R-:W-:Y:S05]  /*17e10*/  BSYNC B0 ;  /* 0x0000000000007941 */ /* 0x000fea0003800000 */
.L_x_5739:
        /* <DEDUP_REMOVED lines=14> */
[----:B--23--:R-:W-:-:S04]  /*17f00*/  VIMNMX R4, R10, R0, PT ;  /* 0x000000000a047248 */ /* 0x00cfc80003fe0100 */
[----:B------:R-:W-:Y:S01]  /*17f10*/  ISETP.GT.AND P0, PT, R4, RZ, PT ;  /* 0x000000ff0400720c */ /* 0x000fe20003f04270 */
        /* <DEDUP_REMOVED lines=8> */
[----:B------:R-:W3:Y:S01]  /*17fa0*/  LDC.64 R4, c[0x0][0xd60] ;  /* 0x00035800ff047b82 */ /* 0x000ee20000000a00 */
[----:B------:R-:W2:Y:S08]  /*17fb0*/  FLO.U32 R0, UR4 ;  /* 0x0000000400007d00 */ /* 0x000eb000080e0000 */
[----:B------:R-:W3:Y:S01]  /*17fc0*/  POPC R2, UR4 ;  /* 0x0000000400027d09 */ /* 0x000ee20008000000 */
[----:B--2---:R-:W-:-:S13]  /*17fd0*/  ISETP.EQ.U32.AND P0, PT, R0, R3, PT ;  /* 0x000000030000720c */ /* 0x004fda0003f02070 */
[----:B---3--:R-:W2:Y:S01]  /*17fe0*/  @P0 ATOMG.E.ADD.STRONG.GPU PT, R5, desc[UR40][R4.64], R2 ;  /* 0x00000002040509a8 */ /* 0x008ea200081ee1e8 */
[----:B------:R-:W3:Y:S02]  /*17ff0*/  S2R R3, SR_LTMASK ;  /* 0x0000000000037919 */ /* 0x000ee40000003900 */
[----:B---3--:R-:W-:-:S06]  /*18000*/  LOP3.LUT R3, R3, UR4, RZ, 0xc0, !PT ;  /* 0x0000000403037c12 */ /* 0x008fcc000f8ec0ff */
[----:B------:R-:W3:Y:S01]  /*18010*/  POPC R3, R3 ;  /* 0x0000000300037309 */ /* 0x000ee20000000000 */
[----:B--2---:R-:W3:Y:S02]  /*18020*/  SHFL.IDX PT, R0, R5, R0, 0x1f ;  /* 0x00001f0005007589 */ /* 0x004ee400000e0000 */
[----:B---3--:R-:W-:Y:S01]  /*18030*/  IADD3 R16, R0, UR36, R3 ;  /* 0x0000002400107c10 */ /* 0x008fe2000fffe003 */
[----:B------:R-:W-:Y:S06]  /*18040*/  BRA `(.L_x_5779) ;  /* 0x0000004c00607947 */ /* 0x000fec0003800000 */
.L_x_5778:
        /* <DEDUP_REMOVED lines=20> */
[----:B0-2---:R-:W-:Y:S05]  /*18190*/  CALL.ABS.NOINC R2 ;  /* 0x0000000002007343 */ /* 0x005fea0003c00000 */
.L_x_5781:
[----:B------:R-:W-:Y:S05]  /*181a0*/  BSYNC B6 ;  /* 0x0000000000067941 */ /* 0x000fea0003800000 */
.L_x_5780:
        /* <DEDUP_REMOVED lines=15> */
[----:B-1----:R-:W-:Y:S02]  /*182a0*/  IMAD.U32 R11, RZ, RZ, UR5 ;  /* 0x00000005ff0b7e24 */ /* 0x002fe4000f8e00ff */
[----:B------:R-:W-:Y:S02]  /*182b0*/  IMAD.MOV.U32 R8, RZ, RZ, 0x70 ;  /* 0x00000070ff087424 */ /* 0x000fe400078e00ff */
[----:B------:R-:W-:Y:S02]  /*182c0*/  IMAD.MOV.U32 R12, RZ, RZ, 0x1 ;  /* 0x00000001ff0c7424 */ /* 0x000fe400078e00ff */
[----:B--2---:R-:W-:-:S07]  /*182d0*/  IMAD.MOV.U32 R13, RZ, RZ, RZ ;  /* 0x000000ffff0d7224 */ /* 0x004fce00078e00ff */
[----:B------:R-:W-:-:S07]  /*182e0*/  LEPC R20, `(.L_x_5784) ;  /* 0x000000001014794e */ /* 0x000fce0000000000 */
[----:B0--3--:R-:W-:Y:S05]  /*182f0*/  CALL.ABS.NOINC R2 ;  /* 0x0000000002007343 */ /* 0x009fea0003c00000 */
.L_x_5784:
        /* <DEDUP_REMOVED lines=16> */
.L_x_5783:
[----:B------:R-:W-:Y:S05]  /*18400*/  BSYNC B6 ;  /* 0x0000000000067941 */ /* 0x000fea0003800000 */
.L_x_5782:
        /* <DEDUP_REMOVED lines=10> */
[----:B----4-:R2:W3:Y:S02]  /*184b0*/  @P0 LDG.E R7, desc[UR40][R2.64] ;  /* 0x0000002802070981 */ /* 0x0104e4000c1e1900 */
        /* <DEDUP_REMOVED lines=14> */
.L_x_5951:
        /* <DEDUP_REMOVED lines=12> */
.L_x_5954:
        /* <DEDUP_REMOVED lines=25> */
.L_x_5788:
[----:B------:R-:W3:Y:S04]  /*187f0*/  LDL R7, [R1+0x4] ;  /* 0x0000040001077983 */ /* 0x000ee80000100800 */
[----:B0-2---:R-:W3:Y:S04]  /*18800*/  LDL R0, [R1+0xc] ;  /* 0x00000c0001007983 */ /* 0x005ee80000100800 */
[----:B------:R-:W2:Y:S01]  /*18810*/  LDL R2, [R1+0x1c] ;  /* 0x00001c0001027983 */ /* 0x000ea20000100800 */
[----:B---3--:R-:W-:Y:S01]  /*18820*/  IMAD R0, R0, 0x8, R7 ;  /* 0x0000000800007824 */ /* 0x008fe200078e0207 */
[----:B--2---:R-:W-:-:S04]  /*18830*/  SHF.L.U32 R2, R2, 0x1f, RZ ;  /* 0x0000001f02027819 */ /* 0x004fc800000006ff */
[----:B------:R-:W0:Y:S02]  /*18840*/  SYNCS.PHASECHK.TRANS64.TRYWAIT P0, [R0+URZ+0x32440], R2 ;  /* 0x03244002000075a7 */ /* 0x000e24000800017f */
[----:B0-----:R-:W-:Y:S05]  /*18850*/  @!P0 BRA `(.L_x_5789) ;  /* 0x0000006c00188947 */ /* 0x001fea0003800000 */
.L_x_5955:
        /* <DEDUP_REMOVED lines=11> */
.L_x_5790:
        /* <DEDUP_REMOVED lines=27> */
.L_x_5786:
        /* <DEDUP_REMOVED lines=37> */
.L_x_5792:
[----:B------:R-:W-:Y:S05]  /*18d10*/  BSYNC B6 ;  /* 0x0000000000067941 */ /* 0x000fea0003800000 */
.L_x_5791:
[----:B------:R-:W3:Y:S01]  /*18d20*/  LDL R4, [R1+0x50] ;  /* 0x0000500001047983 */ /* 0x000ee20000100800 */
[----:B------:R-:W0:Y:S01]  /*18d30*/  LDC R7, c[0x0][0x448] ;  /* 0x00011200ff077b82 */ /* 0x000e220000000800 */
[----:B------:R-:W-:Y:S01]  /*18d40*/  ULDC.64 UR4, c[0x0][0x298] ;  /* 0x0000a60000047ab9 */ /* 0x000fe20000000a00 */
[----:B------:R-:W-:Y:S01]  /*18d50*/  ULDC.64 UR6, c[0x0][0x280] ;  /* 0x0000a00000067ab9 */ /* 0x000fe20000000a00 */
[----:B------:R-:W4:Y:S04]  /*18d60*/  LDL R10, [R1+0x3c] ;  /* 0x00003c00010a7983 */ /* 0x000f280000100800 */
[----:B------:R-:W4:Y:S01]  /*18d70*/  LDL R9, [R1+0x5c] ;  /* 0x00005c0001097983 */ /* 0x000f220000100800 */
[----:B--2---:R-:W2:Y:S01]  /*18d80*/  S2R R2, SR_TID.X ;  /* 0x0000000000027919 */ /* 0x004ea20000002100 */
[----:B------:R-:W1:Y:S02]  /*18d90*/  S2R R0, SR_TID.X ;  /* 0x0000000000007919 */ /* 0x000e640000002100 */
[----:B------:R-:W4:Y:S04]  /*18da0*/  LDL R8, [R1+0x60] ;  /* 0x0000600001087983 */ /* 0x000f280000100800 */
[----:B------:R-:W4:Y:S01]  /*18db0*/  LDL R6, [R1+0x44] ;  /* 0x0000440001067983 */ /* 0x000f220000100800 */
[----:B0-----:R-:W-:-:S13]  /*18dc0*/  ISETP.NE.AND P0, PT, R7, 0x1, PT ;  /* 0x000000010700780c */ /* 0x001fda0003f05270 */
[----:B------:R-:W0:Y:S01]  /*18dd0*/  @P0 LDC R3, c[0x0][0x450] ;  /* 0x00011400ff030b82 */ /* 0x000e220000000800 */
[----:B--2---:R-:W-:-:S04]  /*18de0*/  LOP3.LUT R2, R2, 0x7f, RZ, 0xc0, !PT ;  /* 0x0000007f02027812 */ /* 0x004fc800078ec0ff */
[----:B------:R-:W-:Y:S01]  /*18df0*/  SHF.R.U32.HI R2, RZ, 0x3, R2 ;  /* 0x00000003ff027819 */ /* 0x000fe20000011602 */
[----:B-1----:R-:W-:-:S05]  /*18e00*/  IMAD.SHL.U32 R0, R0, 0x10, RZ ;  /* 0x0000001000007824 */ /* 0x002fca00078e00ff */
        /* <DEDUP_REMOVED lines=127> */
.L_x_5972:
        /* <DEDUP_REMOVED lines=12> */
.L_x_5794:
        /* <DEDUP_REMOVED lines=38> */
.L_x_5796:
[----:B------:R-:W-:Y:S05]  /*19920*/  BSYNC B6 ;  /* 0x0000000000067941 */ /* 0x000fea0003800000 */
.L_x_5795:
        /* <DEDUP_REMOVED lines=145> */
[----:B------:R0:W1:Y:S04]  /*1a240*/  SHFL.IDX PT, R6, R0, 0x7, 0x181f ;  /* 0x00f81f0000067f89 */ /* 0x00006800000e0000 */
[----:B------:R0:W-:Y:S04]  /*1a250*/  @!P4 LDGSTS.E.BYPASS.LTC128B.128 [R9+0x25400], desc[UR40][R4.64], !P3 ;  /* 0x254000000409cfae */ /* 0x0001e8000d901d68 */
[----:B------:R0:W-:Y:S04]  /*1a260*/  @!P4 LDGSTS.E.BYPASS.LTC128B.128 [R9+0x29400], desc[UR40][R4.64+0x80], !P2 ;  /* 0x294000800409cfae */ /* 0x0001e8000d101d68 */
[----:B------:R0:W-:Y:S04]  /*1a270*/  @!P4 LDGSTS.E.BYPASS.LTC128B.128 [R9+0x2d400], desc[UR40][R4.64+0x100], !P1 ;  /* 0x2d4001000409cfae */ /* 0x0001e8000c901d68 */
[----:B------:R0:W-:Y:S04]  /*1a280*/  @!P4 LDGSTS.E.BYPASS.LTC128B.128 [R9+0x31400], desc[UR40][R4.64+0x180], !P0 ;  /* 0x314001800409cfae */ /* 0x0001e8000c101d68 */
[----:B------:R-:W2:Y:S02]  /*1a290*/  SHFL.IDX PT, R2, R2, 0x7, 0x181f ;  /* 0x00f81f0002027f89 */ /* 0x000ea400000e0000 */
.L_x_5990:
[----:B0-----:R-:W4:Y:S01]  /*1a2a0*/  LDL.LU R0, [R1+0x78] ;  /* 0x0000780001007983 */ /* 0x001f220000300800 */
[----:B------:R-:W-:Y:S01]  /*1a2b0*/  BSSY B0, `(.L_x_5798) ;  /* 0x000000d000007945 */ /* 0x000fe20003800000 */
[----:B----4-:R-:W-:-:S13]  /*1a2c0*/  ISETP.GE.AND P4, PT, R0, R3, PT ;  /* 0x000000030000720c */ /* 0x010fda0003f86270 */
[----:B------:R-:W-:Y:S05]  /*1a2d0*/  @P4 BRA `(.L_x_5799) ;  /* 0x0000000000284947 */ /* 0x000fea0003800000 */
[----:B------:R-:W4:Y:S01]  /*1a2e0*/  LDL R0, [R1+0x18] ;  /* 0x0000180001007983 */ /* 0x000f220000100800 */
[----:B--2---:R-:W-:-:S05]  /*1a2f0*/  LEA R2, P4, R8, R2, 0x1 ;  /* 0x0000000208027211 */ /* 0x004fca00078808ff */
[----:B-1----:R-:W-:-:S05]  /*1a300*/  IMAD.X R3, RZ, RZ, R6, P4 ;  /* 0x000000ffff037224 */ /* 0x002fca00020e0606 */
[----:B------:R-:W-:Y:S01]  /*1a310*/  @!PT LDS RZ, [RZ] ;  /* 0x00000000fffff984 */ /* 0x000fe20000000800 */
[----:B------:R-:W-:Y:S01]  /*1a320*/  @!PT LDS RZ, [RZ] ;  /* 0x00000000fffff984 */ /* 0x000fe20000000800 */
[----:B------:R-:W-:Y:S01]  /*1a330*/  @!PT LDS RZ, [RZ] ;  /* 0x00000000fffff984 */ /* 0x000fe20000000800 */
[----:B----4-:R0:W-:Y:S04]  /*1a340*/  LDGSTS.E.BYPASS.LTC128B.128 [R0+0x25c00], desc[UR40][R2.64], !P3 ;  /* 0x25c0000002007fae */ /* 0x0101e8000d901d68 */
[----:B------:R0:W-:Y:S04]  /*1a350*/  LDGSTS.E.BYPASS.LTC128B.128 [R0+0x29c00], desc[UR40][R2.64+0x80], !P2 ;  /* 0x29c0008002007fae */ /* 0x0001e8000d101d68 */
[----:B------:R0:W-:Y:S04]  /*1a360*/  LDGSTS.E.BYPASS.LTC128B.128 [R0+0x2dc00], desc[UR40][R2.64+0x100], !P1 ;  /* 0x2dc0010002007fae */ /* 0x0001e8000c901d68 */
[----:B------:R0:W-:Y:S02]  /*1a370*/  LDGSTS.E.BYPASS.LTC128B.128 [R0+0x31c00], desc[UR40][R2.64+0x180], !P0 ;  /* 0x31c0018002007fae */ /* 0x0001e4000c101d68 */
.L_x_5799:
[----:B------:R-:W-:Y:S05]  /*1a380*/  BSYNC B0 ;  /* 0x0000000000007941 */ /* 0x000fea0003800000 */
.L_x_5798:
[----:B------:R4:W5:Y:S01]  /*1a390*/  LDL R8, [R1+0x4] ;  /* 0x0000040001087983 */ /* 0x0009620000100800 */
[----:B------:R-:W-:Y:S01]  /*1a3a0*/  PLOP3.LUT P0, PT, PT, PT, PT, 0x80, 0x0 ;  /* 0x000000000000781c */ /* 0x000fe20003f0f070 */
[----:B------:R-:W-:-:S12]  /*1a3b0*/  NOP ;  /* 0x0000000000007918 */ /* 0x000fd80000000000 */
.L_x_5800:
[----:B0-2---:R-:W2:Y:S01]  /*1a3c0*/  LDL R2, [R1+0x4] ;  /* 0x0000040001027983 */ /* 0x005ea20000100800 */
        /* <DEDUP_REMOVED lines=18> */
.L_x_5991:
[----:B------:R-:W-:Y:S05]  /*1a4f0*/  BSYNC B0 ;  /* 0x0000000000007941 */ /* 0x000fea0003800000 */
.L_x_5801:
[----:B0-----:R-:W2:Y:S01]  /*1a500*/  LDL R2, [R1+0x8] ;  /* 0x0000080001027983 */ /* 0x001ea20000100800 */
[----:B------:R-:W-:Y:S01]  /*1a510*/  BSSY B0, `(.L_x_5803) ;  /* 0x0000063000007945 */ /* 0x000fe20003800000 */
[----:B--2---:R-:W-:-:S13]  /*1a520*/  LOP3.LUT P0, RZ, R2, 0x1, RZ, 0xc0, !PT ;  /* 0x0000000102ff7812 */ /* 0x004fda000780c0ff */
[----:B------:R-:W-:Y:S05]  /*1a530*/  @!P0 BRA `(.L_x_5804) ;  /* 0x0000000400808947 */ /* 0x000fea0003800000 */
[----:B------:R-:W2:Y:S04]  /*1a540*/  LDL R2, [R1+0x4] ;  /* 0x0000040001027983 */ /* 0x000ea80000100800 */
[----:B---3--:R-:W3:Y:S01]  /*1a550*/  LDL R4, [R1+0x1c] ;  /* 0x00001c0001047983 */ /* 0x008ee20000100800 */
        /* <DEDUP_REMOVED lines=10> */
.L_x_5992:
[----:B------:R-:W-:Y:S05]  /*1a600*/  BSYNC B1 ;  /* 0x0000000000017941 */ /* 0x000fea0003800000 */
.L_x_5805:
        /* <DEDUP_REMOVED lines=9> */
.L_x_5808:
[----:B------:R-:W-:Y:S05]  /*1a6a0*/  BSYNC B1 ;  /* 0x0000000000017941 */ /* 0x000fea0003800000 */
.L_x_5807:
        /* <DEDUP_REMOVED lines=14> */
.L_x_5809:
        /* <DEDUP_REMOVED lines=16> */
.L_x_5810:
        /* <DEDUP_REMOVED lines=16> */
.L_x_5811:
        /* <DEDUP_REMOVED lines=16> */
.L_x_5812:
        /* <DEDUP_REMOVED lines=11> */
.L_x_5804:
[----:B------:R-:W-:Y:S05]  /*1ab40*/  BSYNC B0 ;  /* 0x0000000000007941 */ /* 0x000fea0003800000 */
.L_x_5803:
[----:B---3--:R-:W2:Y:S01]  /*1ab50*/  LDL R4, [R1+0x38] ;  /* 0x0000380001047983 */ /* 0x008ea20000100800 */
        /* <DEDUP_REMOVED lines=9> */
[----:B-1----:R-:W2:Y:S04]  /*1abf0*/  LDL R6, [R1+0x8] ;  /* 0x0000080001067983 */ /* 0x002ea80000100800 */
        /* <DEDUP_REMOVED lines=38> */
.L_x_5819:
[----:B------:R-:W2:Y:S01]  /*1ae60*/  LDL R2, [R1+0x4] ;  /* 0x0000040001027983 */ /* 0x000ea20000100800 */
[----:B------:R-:W-:Y:S01]  /*1ae70*/  SHF.L.U32 R6, R8, 0x1f, RZ ;  /* 0x0000001f08067819 */ /* 0x000fe200000006ff */
[----:B-1----:R-:W1:Y:S01]  /*1ae80*/  S2R R0, SR_TID.X ;  /* 0x0000000000007919 */ /* 0x002e620000002100 */
[----:B------:R-:W-:Y:S01]  /*1ae90*/  BSSY B3, `(.L_x_5820) ;  /* 0x0000006000037945 */ /* 0x000fe20003800000 */
[----:B-1----:R-:W-:-:S04]  /*1aea0*/  LOP3.LUT R0, R0, 0x7f, RZ, 0xc0, !PT ;  /* 0x0000007f00007812 */ /* 0x002fc800078ec0ff */
[----:B------:R-:W-:Y:S01]  /*1aeb0*/  ISETP.NE.AND P1, PT, R0, RZ, PT ;  /* 0x000000ff0000720c */ /* 0x000fe20003f25270 */
[----:B--2---:R-:W-:-:S04]  /*1aec0*/  IMAD R2, R9, 0x8, R2 ;  /* 0x0000000809027824 */ /* 0x004fc800078e0202 */
[----:B------:R-:W1:Y:S02]  /*1aed0*/  SYNCS.PHASECHK.TRANS64.TRYWAIT P0, [R2+URZ+0x32440], R6 ;  /* 0x03244006020075a7 */ /* 0x000e64000800017f */
[----:B-1----:R-:W-:Y:S06]  /*1aee0*/  @!P0 BRA `(.L_x_5821) ;  /* 0x0000005c00e48947 */ /* 0x002fec0003800000 */
.L_x_5993:
[----:B------:R-:W-:Y:S05]  /*1aef0*/  BSYNC B3 ;  /* 0x0000000000037941 */ /* 0x000fea0003800000 */
.L_x_5820:
        /* <DEDUP_REMOVED lines=9> */
.L_x_5823:
[----:B------:R-:W-:Y:S05]  /*1af90*/  BSYNC B3 ;  /* 0x0000000000037941 */ /* 0x000fea0003800000 */
.L_x_5822:
        /* <DEDUP_REMOVED lines=14> */
.L_x_5824:
        /* <DEDUP_REMOVED lines=14> */
.L_x_5994:
[----:B------:R-:W-:Y:S05]  /*1b160*/  BSYNC B3 ;  /* 0x0000000000037941 */ /* 0x000fea0003800000 */
.L_x_5825:
        /* <DEDUP_REMOVED lines=11> */
.L_x_5828:
[----:B------:R-:W-:Y:S05]  /*1b220*/  BSYNC B3 ;  /* 0x0000000000037941 */ /* 0x000fea0003800000 */
.L_x_5827:
        /* <DEDUP_REMOVED lines=11> */
.L_x_5829:
        /* <DEDUP_REMOVED lines=16> */
.L_x_5830:
        /* <DEDUP_REMOVED lines=16> */
.L_x_5831:
        /* <DEDUP_REMOVED lines=16> */
.L_x_5832:
        /* <DEDUP_REMOVED lines=11> */
.L_x_5818:
[----:B------:R-:W-:Y:S05]  /*1b690*/  BSYNC B1 ;  /* 0x0000000000017941 */ /* 0x000fea0003800000 */
.L_x_5817:
[----:B------:R-:W2:Y:S02]  /*1b6a0*/  LDL.LU R5, [R1+0x38] ;  /* 0x0000380001057983 */ /* 0x000ea40000300800 */
[----:B--2---:R-:W-:-:S07]  /*1b6b0*/  VIADD R0, R5, 0xfffffffd ;  /* 0xfffffffd05007836 */ /* 0x004fce0000000000 */
.L_x_5816:
[----:B------:R-:W-:Y:S05]  /*1b6c0*/  BSYNC B2 ;  /* 0x0000000000027941 */ /* 0x000fea0003800000 */
.L_x_5815:
[----:B------:R-:W-:-:S13]  /*1b6d0*/  ISETP.NE.AND P0, PT, R4, RZ, PT ;  /* 0x000000ff0400720c */ /* 0x000fda0003f05270 */
[----:B------:R-:W-:Y:S05]  /*1b6e0*/  @!P0 BRA `(.L_x_5814) ;  /* 0x0000001400488947 */ /* 0x000fea0003800000 */
.L_x_5865:
        /* <DEDUP_REMOVED lines=8> */
[----:B-1----:R-:W-:Y:S02]  /*1b770*/  SEL R6, RZ, 0x1, P0 ;  /* 0x00000001ff067807 */ /* 0x002fe40000000000 */
        /* <DEDUP_REMOVED lines=28> */
.L_x_5835:
        /* <DEDUP_REMOVED lines=9> */
.L_x_5995:
[----:B------:R-:W-:Y:S05]  /*1b9d0*/  BSYNC B2 ;  /* 0x0000000000027941 */ /* 0x000fea0003800000 */
.L_x_5836:
        /* <DEDUP_REMOVED lines=9> */
.L_x_5839:
[----:B------:R-:W-:Y:S05]  /*1ba70*/  BSYNC B2 ;  /* 0x0000000000027941 */ /* 0x000fea0003800000 */
.L_x_5838:
        /* <DEDUP_REMOVED lines=13> */
.L_x_5840:
        /* <DEDUP_REMOVED lines=14> */
.L_x_5996:
[----:B------:R-:W-:Y:S05]  /*1bc30*/  BSYNC B2 ;  /* 0x0000000000027941 */ /* 0x000fea0003800000 */
.L_x_5841:
        /* <DEDUP_REMOVED lines=11> */
.L_x_5844:
[----:B------:R-:W-:Y:S05]  /*1bcf0*/  BSYNC B2 ;  /* 0x0000000000027941 */ /* 0x000fea0003800000 */
.L_x_5843:
        /* <DEDUP_REMOVED lines=10> */
.L_x_5845:
        /* <DEDUP_REMOVED lines=16> */
.L_x_5846:
        /* <DEDUP_REMOVED lines=16> */
.L_x_5847:
        /* <DEDUP_REMOVED lines=16> */
.L_x_5848:
        /* <DEDUP_REMOVED lines=11> */
.L_x_5834:
[----:B------:R-:W-:Y:S05]  /*1c150*/  BSYNC B1 ;  /* 0x0000000000017941 */ /* 0x000fea0003800000 */
.L_x_5833:
        /* <DEDUP_REMOVED lines=36> */
.L_x_5851:
        /* <DEDUP_REMOVED lines=9> */
.L_x_5997:
[----:B------:R-:W-:Y:S05]  /*1c430*/  BSYNC B2 ;  /* 0x0000000000027941 */ /* 0x000fea0003800000 */
.L_x_5852:
        /* <DEDUP_REMOVED lines=9> */
.L_x_5855:
[----:B------:R-:W-:Y:S05]  /*1c4d0*/  BSYNC B2 ;  /* 0x0000000000027941 */ /* 0x000fea0003800000 */
.L_x_5854:
        /* <DEDUP_REMOVED lines=14> */
.L_x_5856:
        /* <DEDUP_REMOVED lines=14> */
.L_x_5998:
[----:B------:R-:W-:Y:S05]  /*1c6a0*/  BSYNC B2 ;  /* 0x0000000000027941 */ /* 0x000fea0003800000 */
.L_x_5857:
        /* <DEDUP_REMOVED lines=11> */
.L_x_5860:
[----:B------:R-:W-:Y:S05]  /*1c760*/  BSYNC B2 ;  /* 0x0000000000027941 */ /* 0x000fea0003800000 */
.L_x_5859:
        /* <DEDUP_REMOVED lines=11> */
.L_x_5861:
        /* <DEDUP_REMOVED lines=16> */
.L_x_5862:
        /* <DEDUP_REMOVED lines=16> */
.L_x_5863:
        /* <DEDUP_REMOVED lines=16> */
.L_x_5864:
        /* <DEDUP_REMOVED lines=11> */
.L_x_5850:
[----:B------:R-:W-:Y:S05]  /*1cbd0*/  BSYNC B1 ;  /* 0x0000000000017941 */ /* 0x000fea0003800000 */
.L_x_5849:
[C---:B------:R-:W-:Y:S01]  /*1cbe0*/  ISETP.GT.AND P0, PT, R0.reuse, 0x1, PT ;  /* 0x000000010000780c */ /* 0x040fe20003f04270 */
[----:B------:R-:W-:-:S12]  /*1cbf0*/  VIADD R0, R0, 0xfffffffe ;  /* 0xfffffffe00007836 */ /* 0x000fd80000000000 */
[----:B------:R-:W-:Y:S05]  /*1cc00*/  @P0 BRA `(.L_x_5865) ;  /* 0xffffffe800b80947 */ /* 0x000fea000383ffff */
.L_x_5814:
[----:B------:R-:W-:Y:S05]  /*1cc10*/  BSYNC B0 ;  /* 0x0000000000007941 */ /* 0x000fea0003800000 */
.L_x_5813:
[----:B------:R-:W2:Y:S04]  /*1cc20*/  LDL.LU R4, [R1+0xc] ;  /* 0x00000c0001047983 */ /* 0x000ea80000300800 */
[----:B------:R-:W3:Y:S01]  /*1cc30*/  LDL.LU R3, [R1+0x1c] ;  /* 0x00001c0001037983 */ /* 0x000ee20000300800 */
[----:B------:R-:W0:Y:S01]  /*1cc40*/  S2R R2, SR_TID.X ;  /* 0x0000000000027919 */ /* 0x000e220000002100 */
[----:B------:R-:W-:Y:S01]  /*1cc50*/  BSSY B0, `(.L_x_5866) ;  /* 0x0000015000007945 */ /* 0x000fe20003800000 */
[----:B0-----:R-:W-:-:S04]  /*1cc60*/  LOP3.LUT R2, R2, 0x7f, RZ, 0xc0, !PT ;  /* 0x0000007f02027812 */ /* 0x001fc800078ec0ff */
[----:B------:R-:W-:Y:S01]  /*1cc70*/  ISETP.NE.AND P1, PT, R2, RZ, PT ;  /* 0x000000ff0200720c */ /* 0x000fe20003f25270 */
[----:B--2---:R-:W-:-:S05]  /*1cc80*/  VIADD R0, R4, 0x1 ;  /* 0x0000000104007836 */ /* 0x004fca0000000000 */
[----:B------:R-:W-:-:S04]  /*1cc90*/  ISETP.NE.AND P0, PT, R0, 0x2, PT ;  /* 0x000000020000780c */ /* 0x000fc80003f05270 */
[----:B------:R-:W-:-:S04]  /*1cca0*/  SEL R2, RZ, 0x1, P0 ;  /* 0x00000001ff027807 */ /* 0x000fc80000000000 */
[----:B---3--:R-:W-:-:S05]  /*1ccb0*/  LOP3.LUT R3, R3, R2, RZ, 0x3c, !PT ;  /* 0x0000000203037212 */ /* 0x008fca00078e3cff */
[----:B------:R0:W-:Y:S01]  /*1ccc0*/  STL [R1+0x1c], R3 ;  /* 0x00001c0301007387 */ /* 0x0001e20000100800 */
[----:B------:R-:W-:Y:S05]  /*1ccd0*/  @P1 BRA `(.L_x_5867) ;  /* 0x0000000000301947 */ /* 0x000fea0003800000 */
[----:B0-----:R-:W0:Y:S01]  /*1cce0*/  S2R R3, SR_LANEID ;  /* 0x0000000000037919 */ /* 0x001e220000000000 */
[----:B------:R-:W-:Y:S01]  /*1ccf0*/  VOTEU.ANY UR4, UPT, PT ;  /* 0x0000000000047886 */ /* 0x000fe200038e0100 */
[----:B------:R-:W2:Y:S01]  /*1cd00*/  LDC.64 R4, c[0x0][0xd60] ;  /* 0x00035800ff047b82 */ /* 0x000ea20000000a00 */
[----:B------:R-:W0:Y:S02]  /*1cd10*/  FLO.U32 R2, UR4 ;  /* 0x0000000400027d00 */ /* 0x000e2400080e0000 */
[----:B0-----:R-:W-:-:S06]  /*1cd20*/  ISETP.EQ.U32.AND P1, PT, R2, R3, PT ;  /* 0x000000030200720c */ /* 0x001fcc0003f22070 */
[----:B------:R-:W2:Y:S07]  /*1cd30*/  POPC R3, UR4 ;  /* 0x0000000400037d09 */ /* 0x000eae0008000000 */
[----:B--2---:R-:W2:Y:S01]  /*1cd40*/  @P1 ATOMG.E.ADD.STRONG.GPU PT, R3, desc[UR40][R4.64], R3 ;  /* 0x00000003040319a8 */ /* 0x004ea200081ee1e8 */
[----:B-1----:R-:W0:Y:S02]  /*1cd50*/  S2R R6, SR_LTMASK ;  /* 0x0000000000067919 */ /* 0x002e240000003900 */
[----:B0-----:R-:W-:-:S04]  /*1cd60*/  LOP3.LUT R6, R6, UR4, RZ, 0xc0, !PT ;  /* 0x0000000406067c12 */ /* 0x001fc8000f8ec0ff */
[----:B------:R-:W0:Y:S01]  /*1cd70*/  POPC R7, R6 ;  /* 0x0000000600077309 */ /* 0x000e220000000000 */
[----:B--2---:R-:W0:Y:S02]  /*1cd80*/  SHFL.IDX PT, R2, R3, R2, 0x1f ;  /* 0x00001f0203027589 */ /* 0x004e2400000e0000 */
[----:B0-----:R-:W-:-:S07]  /*1cd90*/  IADD3 R16, R2, UR36, R7 ;  /* 0x0000002402107c10 */ /* 0x001fce000fffe007 */
.L_x_5867:
[----:B------:R-:W-:Y:S05]  /*1cda0*/  BSYNC B0 ;  /* 0x0000000000007941 */ /* 0x000fea0003800000 */
.L_x_5866:
[----:B------:R-:W-:-:S05]  /*1cdb0*/  SEL R0, R0, RZ, P0 ;  /* 0x000000ff00007207 */ /* 0x000fca0000000000 */
[----:B------:R2:W-:Y:S02]  /*1cdc0*/  STL [R1+0xc], R0 ;  /* 0x00000c0001007387 */ /* 0x0005e40000100800 */
.L_x_5779:
[----:B------:R-:W-:Y:S05]  /*1cdd0*/  BSYNC B7 ;  /* 0x0000000000077941 */ /* 0x000fea0003800000 */
.L_x_5777:
        /* <DEDUP_REMOVED lines=13> */
.L_x_5868:
[----:B------:R-:W1:Y:S01]  /*1ceb0*/  S2R R0, SR_TID.X ;  /* 0x0000000000007919 */ /* 0x000e620000002100 */
[----:B------:R-:W-:Y:S01]  /*1cec0*/  UMOV UR4, 0xffffffff ;  /* 0xffffffff00047882 */ /* 0x000fe20000000000 */
[----:B-1----:R-:W-:-:S04]  /*1ced0*/  LOP3.LUT R6, R0, 0x1f, RZ, 0xc0, !PT ;  /* 0x0000001f00067812 */ /* 0x002fc800078ec0ff */
        /* <DEDUP_REMOVED lines=33> */
.L_x_6008:
[----:B------:R-:W-:Y:S02]  /*1d0f0*/  ULDC UR4, c[0x0][0xd38] ;  /* 0x00034e0000047ab9 */ /* 0x000fe40000000800 */
[----:B------:R-:W-:-:S04]  /*1d100*/  IMAD.U32 R4, RZ, RZ, UR4 ;  /* 0x00000004ff047e24 */ /* 0x000fc8000f8e00ff */
[----:B-1----:R-:W-:-:S04]  /*1d110*/  IMAD R16, R16, R4, RZ ;  /* 0x0000000410107224 */ /* 0x002fc800078e02ff */
[----:B------:R-:W-:-:S05]  /*1d120*/  IMAD.IADD R5, R5, 0x1, R16 ;  /* 0x0000000105057824 */ /* 0x000fca00078e0210 */
[----:B------:R-:W-:-:S13]  /*1d130*/  ISETP.GT.AND P6, PT, R5, R0, PT ;  /* 0x000000000500720c */ /* 0x000fda0003fc4270 */
[----:B------:R-:W-:Y:S05]  /*1d140*/  @P6 BRA `(.L_x_5871) ;  /* 0x00000000009c6947 */ /* 0x000fea0003800000 */
.L_x_5876:
        /* <DEDUP_REMOVED lines=14> */
.L_x_5874:
[----:B------:R-:W-:Y:S05]  /*1d230*/  BSYNC B0 ;  /* 0x0000000000007941 */ /* 0x000fea0003800000 */
.L_x_5873:
        /* <DEDUP_REMOVED lines=18> */
.L_x_6016:
[----:B------:R-:W-:Y:S02]  /*1d360*/  ULDC UR4, c[0x0][0xd38] ;  /* 0x00034e0000047ab9 */ /* 0x000fe40000000800 */
[----:B------:R-:W-:-:S04]  /*1d370*/  IMAD.U32 R4, RZ, RZ, UR4 ;  /* 0x00000004ff047e24 */ /* 0x000fc8000f8e00ff */
[----:B-1----:R-:W-:-:S04]  /*1d380*/  IMAD R16, R16, R4, RZ ;  /* 0x0000000410107224 */ /* 0x002fc800078e02ff */
[----:B------:R-:W-:-:S05]  /*1d390*/  IMAD.IADD R5, R16, 0x1, R5 ;  /* 0x0000000110057824 */ /* 0x000fca00078e0205 */
[----:B------:R-:W-:-:S13]  /*1d3a0*/  ISETP.GT.AND P6, PT, R5, R0, PT ;  /* 0x000000000500720c */ /* 0x000fda0003fc4270 */
[----:B------:R-:W-:Y:S05]  /*1d3b0*/  @!P6 BRA `(.L_x_5876) ;  /* 0xfffffffc0064e947 */ /* 0x000fea000383ffff */
.L_x_5871:
        /* <DEDUP_REMOVED lines=8> */
.L_x_6020:
[----:B------:R-:W-:Y:S01]  /*1d440*/  ISETP.NE.AND P0, PT, R5, RZ, PT ;  /* 0x000000ff0500720c */ /* 0x000fe20003f05270 */
[----:B-1----:R-:W-:-:S12]  /*1d450*/  IMAD.MOV.U32 R2, RZ, RZ, RZ ;  /* 0x000000ffff027224 */ /* 0x002fd800078e00ff */
[----:B------:R-:W-:Y:S05]  /*1d460*/  @!P0 BRA `(.L_x_5878) ;  /* 0x0000000000108947 */ /* 0x000fea0003800000 */
[----:B------:R-:W-:Y:S01]  /*1d470*/  UMOV UR4, 0xffffffff ;  /* 0xffffffff00047882 */ /* 0x000fe20000000000 */
[----:B------:R-:W-:Y:S02]  /*1d480*/  VIADD R12, R6, 0xffffffff ;  /* 0xffffffff060c7836 */ /* 0x000fe40000000000 */
[----:B------:R-:W-:Y:S05]  /*1d490*/  BRA.DIV UR4, `(.L_x_5879) ;  /* 0x00000046044c7947 */ /* 0x000fea000b800000 */
[----:B------:R1:W3:Y:S02]  /*1d4a0*/  SHFL.IDX PT, R2, R3, R12, 0x1f ;  /* 0x00001f0c03027589 */ /* 0x0002e400000e0000 */
.L_x_5878:
[----:B-----5:R-:W0:Y:S01]  /*1d4b0*/  LDC.64 R8, c[0x0][0xd90] ;  /* 0x00036400ff087b82 */ /* 0x020e220000000a00 */
[----:B------:R-:W-:-:S04]  /*1d4c0*/  IMAD.IADD R19, R6, 0x1, R19 ;  /* 0x0000000106137824 */ /* 0x000fc800078e0213 */
[----:B0-----:R-:W-:-:S06]  /*1d4d0*/  IMAD.WIDE R6, R19, 0x4, R8 ;  /* 0x0000000413067825 */ /* 0x001fcc00078e0208 */
[----:B------:R-:W2:Y:S01]  /*1d4e0*/  LDG.E R6, desc[UR40][R6.64] ;  /* 0x0000002806067981 */ /* 0x000ea2000c1e1900 */
[----:B---3--:R-:W-:-:S04]  /*1d4f0*/  IMAD R16, R2, R4, R16 ;  /* 0x0000000402107224 */ /* 0x008fc800078e0210 */
[----:B------:R-:W-:Y:S02]  /*1d500*/  IMAD.IADD R0, R0, 0x1, -R16 ;  /* 0x0000000100007824 */ /* 0x000fe400078e0a10 */
[----:B--2---:R-:W-:-:S05]  /*1d510*/  IMAD R5, R17, R6, RZ ;  /* 0x0000000611057224 */ /* 0x004fca00078e02ff */
[----:B------:R-:W-:-:S04]  /*1d520*/  IABS R7, R5 ;  /* 0x0000000500077213 */ /* 0x000fc80000000000 */
[----:B-1----:R-:W0:Y:S08]  /*1d530*/  I2F.RP R3, R7 ;  /* 0x0000000700037306 */ /* 0x002e300000209400 */
        /* <DEDUP_REMOVED lines=57> */
.L_x_5872:
[----:B------:R-:W-:Y:S01]  /*1d8d0*/  UMOV UR4, URZ ;  /* 0x0000003f00047c82 */ /* 0x000fe20008000000 */
[----:B------:R-:W-:Y:S01]  /*1d8e0*/  UMOV UR5, URZ ;  /* 0x0000003f00057c82 */ /* 0x000fe20008000000 */
[----:B------:R-:W-:Y:S01]  /*1d8f0*/  ULDC UR6, c[0x0][0xd3c] ;  /* 0x00034f0000067ab9 */ /* 0x000fe20000000800 */
[----:B------:R-:W-:Y:S02]  /*1d900*/  IMAD.MOV.U32 R16, RZ, RZ, R0 ;  /* 0x000000ffff107224 */ /* 0x000fe400078e0000 */
[----:B------:R-:W-:Y:S02]  /*1d910*/  IMAD.U32 R17, RZ, RZ, UR4 ;  /* 0x00000004ff117e24 */ /* 0x000fe4000f8e00ff */
[----:B------:R-:W-:Y:S02]  /*1d920*/  IMAD.U32 R18, RZ, RZ, UR5 ;  /* 0x00000005ff127e24 */ /* 0x000fe4000f8e00ff */
[----:B------:R-:W-:-:S07]  /*1d930*/  IMAD.U32 R19, RZ, RZ, UR6 ;  /* 0x00000006ff137e24 */ /* 0x000fce000f8e00ff */
.L_x_5880:
        /* <DEDUP_REMOVED lines=12> */
.L_x_5869:
[----:B------:R-:W-:Y:S02]  /*1da00*/  ULDC UR4, c[0x0][0xd3c] ;  /* 0x00034f0000047ab9 */ /* 0x000fe40000000800 */
[----:B---3--:R-:W-:-:S13]  /*1da10*/  ISETP.GE.AND P0, PT, R19, UR4, PT ;  /* 0x0000000413007c0c */ /* 0x008fda000bf06270 */
[----:B------:R-:W-:Y:S05]  /*1da20*/  @!P0 BRA `(.L_x_5881) ;  /* 0xffffff8800308947 */ /* 0x000fea000383ffff */
[----:B------:R-:W-:Y:S05]  /*1da30*/  BSYNC B8 ;  /* 0x0000000000087941 */ /* 0x000fea0003800000 */
.L_x_5735:
[----:B--2---:R-:W2:Y:S01]  /*1da40*/  LDL.LU R0, [R1+0x6c] ;  /* 0x00006c0001007983 */ /* 0x004ea20000300800 */
[----:B------:R-:W-:Y:S01]  /*1da50*/  BSSY B0, `(.L_x_5882) ;  /* 0x000000b000007945 */ /* 0x000fe20003800000 */
[----:B------:R-:W3:Y:S01]  /*1da60*/  S2R R5, SR_CgaCtaId ;  /* 0x0000000000057919 */ /* 0x000ee20000008800 */
[----:B--2---:R-:W-:-:S05]  /*1da70*/  VIADD R0, R0, 0x1 ;  /* 0x0000000100007836 */ /* 0x004fca0000000000 */
[----:B0-----:R-:W-:-:S04]  /*1da80*/  LEA.HI R2, R0, R0, RZ, 0x1 ;  /* 0x0000000000027211 */ /* 0x001fc800078f08ff */
[----:B------:R-:W-:-:S05]  /*1da90*/  LOP3.LUT R3, R2, 0xfffffffe, RZ, 0xc0, !PT ;  /* 0xfffffffe02037812 */ /* 0x000fca00078ec0ff */
[----:B------:R-:W-:Y:S01]  /*1daa0*/  IMAD.IADD R3, R0, 0x1, -R3 ;  /* 0x0000000100037824 */ /* 0x000fe200078e0a03 */
[----:B------:R-:W-:-:S04]  /*1dab0*/  MOV R0, 0x400 ;  /* 0x0000040000007802 */ /* 0x000fc80000000f00 */
[----:B---3--:R-:W-:Y:S02]  /*1dac0*/  LEA R0, R5, R0, 0x18 ;  /* 0x0000000005007211 */ /* 0x008fe400078ec0ff */
[----:B------:R-:W-:-:S04]  /*1dad0*/  SHF.L.U32 R3, R3, 0x1f, RZ ;  /* 0x0000001f03037819 */ /* 0x000fc800000006ff */
[----:B------:R-:W0:Y:S02]  /*1dae0*/  SYNCS.PHASECHK.TRANS64.TRYWAIT P0, [R0+URZ+0x32420], R3 ;  /* 0x03242003000075a7 */ /* 0x000e24000800017f */
[----:B0-----:R-:W-:Y:S05]  /*1daf0*/  @!P0 BRA `(.L_x_5883) ;  /* 0x0000003c00dc8947 */ /* 0x001fea0003800000 */
.L_x_6023:
[----:B------:R-:W-:Y:S05]  /*1db00*/  BSYNC B0 ;  /* 0x0000000000007941 */ /* 0x000fea0003800000 */
.L_x_5882:
[----:B------:R-:W-:-:S03]  /*1db10*/  UMOV UR4, 0xffffffff ;  /* 0xffffffff00047882 */ /* 0x000fc60000000000 */
[----:B------:R-:W-:Y:S05]  /*1db20*/  BRA.DIV UR4, `(.L_x_5884) ;  /* 0x0000003e04e47947 */ /* 0x000fea000b800000 */
[----:B------:R-:W2:Y:S02]  /*1db30*/  S2R R2, SR_TID.X ;  /* 0x0000000000027919 */ /* 0x000ea40000002100 */
[----:B--2---:R-:W-:-:S04]  /*1db40*/  SHF.R.U32.HI R2, RZ, 0x5, R2 ;  /* 0x00000005ff027819 */ /* 0x004fc80000011602 */
[----:B------:R-:W-:-:S05]  /*1db50*/  LOP3.LUT R2, R2, 0x3, RZ, 0xc0, !PT ;  /* 0x0000000302027812 */ /* 0x000fca00078ec0ff */
[----:B------:R2:W3:Y:S02]  /*1db60*/  SHFL.IDX PT, R14, R2, RZ, 0x1f ;  /* 0x00001fff020e7589 */ /* 0x0004e400000e0000 */
.L_x_6026:
[----:B---3--:R-:W-:-:S13]  /*1db70*/  ISETP.NE.AND P0, PT, R14, RZ, PT ;  /* 0x000000ff0e00720c */ /* 0x008fda0003f05270 */
[----:B------:R-:W-:Y:S05]  /*1db80*/  @P0 BRA `(.L_x_5576) ;  /* 0x0000000000940947 */ /* 0x000fea0003800000 */
[----:B------:R-:W-:-:S03]  /*1db90*/  UMOV UR4, 0xffffffff ;  /* 0xffffffff00047882 */ /* 0x000fc60000000000 */
[----:B------:R-:W-:Y:S05]  /*1dba0*/  BRA.DIV UR4, `(.L_x_5885) ;  /* 0x0000003e04f87947 */ /* 0x000fea000b800000 */
[----:B------:R-:W-:-:S13]  /*1dbb0*/  ELECT P6, URZ, PT ;  /* 0x00000000003f782f */ /* 0x000fda00038c0000 */
.L_x_6029:
[----:B------:R-:W-:Y:S05]  /*1dbc0*/  @!P6 BRA `(.L_x_5576) ;  /* 0x000000000084e947 */ /* 0x000fea0003800000 */
[----:B--2---:R-:W2:Y:S02]  /*1dbd0*/  LDL.LU R2, [R1+0x84] ;  /* 0x0000840001027983 */ /* 0x004ea40000300800 */
[----:B--2---:R-:W-:-:S04]  /*1dbe0*/  LOP3.LUT R2, R2, 0x2, RZ, 0xfc, !PT ;  /* 0x0000000202027812 */ /* 0x004fc800078efcff */
[----:B------:R-:W-:-:S13]  /*1dbf0*/  ISETP.NE.AND P2, PT, R2, 0x3, PT ;  /* 0x000000030200780c */ /* 0x000fda0003f45270 */
[----:B------:R-:W-:Y:S05]  /*1dc00*/  @!P2 BRA `(.L_x_5886) ;  /* 0x000000000004a947 */ /* 0x000fea0003800000 */
[----:B------:R-:W-:Y:S01]  /*1dc10*/  BPT.TRAP 0x1 ;  /* 0x000000040000795c */ /* 0x000fe20000300000 */
.L_x_5886:
[----:B0-----:R-:W1:Y:S04]  /*1dc20*/  LDL R3, [R1+0xc] ;  /* 0x00000c0001037983 */ /* 0x001e680000100800 */
[----:B------:R-:W2:Y:S01]  /*1dc30*/  LDL.LU R7, [R1+0x1c] ;  /* 0x00001c0001077983 */ /* 0x000ea20000300800 */
[----:B------:R-:W-:-:S04]  /*1dc40*/  VIADD R2, R0, 0x32440 ;  /* 0x0003244000027836 */ /* 0x000fc80000000000 */
[C---:B-1----:R-:W-:Y:S02]  /*1dc50*/  IMAD R6, R3.reuse, 0x8, R2 ;  /* 0x0000000803067824 */ /* 0x042fe400078e0202 */
        /* <DEDUP_REMOVED lines=10> */
.L_x_6030:
[----:B------:R-:W1:Y:S02]  /*1dd00*/  SYNCS.PHASECHK.TRANS64.TRYWAIT P0, [R7+URZ], R2 ;  /* 0x00000002070075a7 */ /* 0x000e64000800017f */
[----:B-1----:R-:W-:Y:S05]  /*1dd10*/  @!P0 BRA `(.L_x_5888) ;  /* 0x0000003c00d08947 */ /* 0x002fea0003800000 */
.L_x_6031:
[----:B------:R-:W-:Y:S05]  /*1dd20*/  @!P2 BRA `(.L_x_5889) ;  /* 0x000000000004a947 */ /* 0x000fea0003800000 */
[----:B------:R-:W-:Y:S01]  /*1dd30*/  BPT.TRAP 0x1 ;  /* 0x000000040000795c */ /* 0x000fe20000300000 */
.L_x_5889:
[----:B------:R-:W2:Y:S01]  /*1dd40*/  LDL.LU R4, [R1+0xc] ;  /* 0x00000c0001047983 */ /* 0x000ea20000300800 */
[----:B------:R-:W-:-:S04]  /*1dd50*/  VIADD R0, R0, 0x32460 ;  /* 0x0003246000007836 */ /* 0x000fc80000000000 */
[----:B--2---:R-:W-:-:S04]  /*1dd60*/  IMAD R4, R4, 0x8, R0 ;  /* 0x0000000804047824 */ /* 0x004fc800078e0200 */
[----:B------:R-:W2:Y:S02]  /*1dd70*/  SYNCS.PHASECHK.TRANS64.TRYWAIT P0, [R4+URZ], R5 ;  /* 0x00000005040075a7 */ /* 0x000ea4000800017f */
[----:B--2---:R-:W-:Y:S05]  /*1dd80*/  @!P0 BRA `(.L_x_5890) ;  /* 0x0000003c00c88947 */ /* 0x004fea0003800000 */
.L_x_6032:
[----:B------:R-:W-:-:S07]  /*1dd90*/  IMAD R3, R3, 0x8, R0 ;  /* 0x0000000803037824 */ /* 0x000fce00078e0200 */
.L_x_5891:
[----:B---3--:R3:W0:Y:S02]  /*1dda0*/  SYNCS.PHASECHK.TRANS64.TRYWAIT P0, [R3+URZ], R2 ;  /* 0x00000002030075a7 */ /* 0x008624000800017f */
[----:B0-----:R-:W-:Y:S05]  /*1ddb0*/  @!P0 NANOSLEEP.SYNCS 0x989680 ;  /* 0x009896800000895d */ /* 0x001fea0003900000 */
[----:B------:R-:W0:Y:S02]  /*1ddc0*/  @!P0 SYNCS.PHASECHK.TRANS64 P0, [R3+URZ], R2 ;  /* 0x00000002030085a7 */ /* 0x000e24000800007f */
[----:B0-----:R-:W-:Y:S05]  /*1ddd0*/  @!P0 BRA `(.L_x_5891) ;  /* 0xfffffffc00f08947 */ /* 0x001fea000383ffff */
.L_x_5576:
[----:B------:R-:W-:Y:S05]  /*1dde0*/  BSYNC B9 ;  /* 0x0000000000097941 */ /* 0x000fea0003800000 */
.L_x_5573:
[----:B------:R-:W-:Y:S05]  /*1ddf0*/  EXIT ;  /* 0x000000000000794d */ /* 0x000fea0003800000 */
.L_x_5594:
[----:B0-----:R0:W1:Y:S02]  /*1de00*/  SYNCS.PHASECHK.TRANS64.TRYWAIT P6, [R96+URZ+0x32490], R107 ;  /* 0x0324906b600075a7 */ /* 0x00106400080c017f */
[----:B-1----:R-:W-:Y:S05]  /*1de10*/  @!P6 NANOSLEEP.SYNCS 0x989680 ;  /* 0x009896800000e95d */ /* 0x002fea0003900000 */
[----:B------:R-:W1:Y:S02]  /*1de20*/  @!P6 SYNCS.PHASECHK.TRANS64 P6, [R96+URZ+0x32490], R107 ;  /* 0x0324906b6000e5a7 */ /* 0x000e6400080c007f */
[----:B-1----:R-:W-:Y:S05]  /*1de30*/  @!P6 BRA `(.L_x_5594) ;  /* 0xfffffffc00f0e947 */ /* 0x002fea000383ffff */
[----:B------:R-:W-:Y:S05]  /*1de40*/  BRA `(.L_x_5892) ;  /* 0xfffffe5000387947 */ /* 0x000fea000383ffff */
.L_x_5612:
[----:B0-----:R0:W1:Y:S02]  /*1de50*/  SYNCS.PHASECHK.TRANS64.TRYWAIT P5, [R96+URZ+0x32490], R107 ;  /* 0x0324906b600075a7 */ /* 0x00106400080a017f */
[----:B-1----:R-:W-:Y:S05]  /*1de60*/  @!P5 NANOSLEEP.SYNCS 0x989680 ;  /* 0x009896800000d95d */ /* 0x002fea0003900000 */
[----:B------:R-:W1:Y:S02]  /*1de70*/  @!P5 SYNCS.PHASECHK.TRANS64 P5, [R96+URZ+0x32490], R107 ;  /* 0x0324906b6000d5a7 */ /* 0x000e6400080a007f */
[----:B-1----:R-:W-:Y:S05]  /*1de80*/  @!P5 BRA `(.L_x_5612) ;  /* 0xfffffffc00f0d947 */ /* 0x002fea000383ffff */
[----:B------:R-:W-:Y:S05]  /*1de90*/  BRA `(.L_x_5893) ;  /* 0xfffffe6000e47947 */ /* 0x000fea000383ffff */
.L_x_5621:
[----:B0-----:R0:W1:Y:S02]  /*1dea0*/  SYNCS.PHASECHK.TRANS64.TRYWAIT P4, [R96+URZ+0x32490], R107 ;  /* 0x0324906b600075a7 */ /* 0x001064000808017f */
[----:B-1----:R-:W-:Y:S05]  /*1deb0*/  @!P4 NANOSLEEP.SYNCS 0x989680 ;  /* 0x009896800000c95d */ /* 0x002fea0003900000 */
[----:B------:R-:W1:Y:S02]  /*1dec0*/  @!P4 SYNCS.PHASECHK.TRANS64 P4, [R96+URZ+0x32490], R107 ;  /* 0x0324906b6000c5a7 */ /* 0x000e64000808007f */
[----:B-1----:R-:W-:Y:S05]  /*1ded0*/  @!P4 BRA `(.L_x_5621) ;  /* 0xfffffffc00f0c947 */ /* 0x002fea000383ffff */
[----:B------:R-:W-:Y:S05]  /*1dee0*/  BRA `(.L_x_5894) ;  /* 0xfffffe7400447947 */ /* 0x000fea000383ffff */
.L_x_5627:
[----:B-1----:R1:W2:Y:S02]  /*1def0*/  SYNCS.PHASECHK.TRANS64.TRYWAIT P3, [R96+URZ+0x324b0], R107 ;  /* 0x0324b06b600075a7 */ /* 0x0022a4000806017f */
[----:B--2---:R-:W-:Y:S05]  /*1df00*/  @!P3 NANOSLEEP.SYNCS 0x989680 ;  /* 0x009896800000b95d */ /* 0x004fea0003900000 */
[----:B------:R-:W2:Y:S02]  /*1df10*/  @!P3 SYNCS.PHASECHK.TRANS64 P3, [R96+URZ+0x324b0], R107 ;  /* 0x0324b06b6000b5a7 */ /* 0x000ea4000806007f */
[----:B--2---:R-:W-:Y:S05]  /*1df20*/  @!P3 BRA `(.L_x_5627) ;  /* 0xfffffffc00f0b947 */ /* 0x004fea000383ffff */
[----:B------:R-:W-:Y:S05]  /*1df30*/  BRA `(.L_x_5895) ;  /* 0xfffffe7400d87947 */ /* 0x000fea000383ffff */
.L_x_5635:
        /* <DEDUP_REMOVED lines=13> */
.L_x_5897:
[----:B------:R-:W-:Y:S05]  /*1e010*/  BSYNC B0 ;  /* 0x0000000000007941 */ /* 0x000fea0003800000 */
.L_x_5896:
[----:B------:R-:W-:Y:S05]  /*1e020*/  BRA `(.L_x_5898) ;  /* 0xfffffe8000b47947 */ /* 0x000fea000383ffff */
.L_x_5647:
        /* <DEDUP_REMOVED lines=8> */
.L_x_5900:
[----:B------:R-:W-:Y:S05]  /*1e0b0*/  BSYNC B1 ;  /* 0x0000000000017941 */ /* 0x000fea0003800000 */
.L_x_5899:
        /* <DEDUP_REMOVED lines=8> */
.L_x_5901:
[----:B------:R-:W-:Y:S02]  /*1e140*/  IMAD.MOV.U32 R13, RZ, RZ, R8 ;  /* 0x000000ffff0d7224 */ /* 0x000fe400078e0008 */
[----:B------:R-:W-:-:S07]  /*1e150*/  IMAD.MOV.U32 R0, RZ, RZ, R14 ;  /* 0x000000ffff007224 */ /* 0x000fce00078e000e */
[----:B------:R-:W-:Y:S05]  /*1e160*/  WARPSYNC.COLLECTIVE R15, `(.L_x_5902) ;  /* 0x000000000f087348 */ /* 0x000fea0003c00000 */
[----:B------:R0:W1:Y:S02]  /*1e170*/  SHFL.IDX P6, R14, R13, R12, R11 ;  /* 0x0000000c0d0e7389 */ /* 0x00006400000c000b */
[----:B01----:R-:W-:Y:S01]  /*1e180*/  ENDCOLLECTIVE ;  /* 0x000000000000791b */ /* 0x003fe20003800000 */
.L_x_5902:
[----:B------:R-:W-:Y:S02]  /*1e190*/  IMAD.MOV.U32 R13, RZ, RZ, R7 ;  /* 0x000000ffff0d7224 */ /* 0x000fe400078e0007 */
[----:B------:R-:W-:-:S07]  /*1e1a0*/  IMAD.MOV.U32 R5, RZ, RZ, R14 ;  /* 0x000000ffff057224 */ /* 0x000fce00078e000e */
[----:B------:R-:W-:Y:S05]  /*1e1b0*/  WARPSYNC.COLLECTIVE R15, `(.L_x_5903) ;  /* 0x000000000f087348 */ /* 0x000fea0003c00000 */
[----:B------:R0:W1:Y:S02]  /*1e1c0*/  SHFL.IDX P6, R14, R13, R12, R11 ;  /* 0x0000000c0d0e7389 */ /* 0x00006400000c000b */
[----:B01----:R-:W-:Y:S01]  /*1e1d0*/  ENDCOLLECTIVE ;  /* 0x000000000000791b */ /* 0x003fe20003800000 */
.L_x_5903:
[----:B------:R-:W-:Y:S05]  /*1e1e0*/  BRA `(.L_x_5904) ;  /* 0xfffffe8800447947 */ /* 0x000fea000383ffff */
.L_x_5650:
        /* <DEDUP_REMOVED lines=8> */
.L_x_5906:
[----:B------:R-:W-:Y:S05]  /*1e270*/  BSYNC B1 ;  /* 0x0000000000017941 */ /* 0x000fea0003800000 */
.L_x_5905:
        /* <DEDUP_REMOVED lines=8> */
.L_x_5907:
[----:B------:R-:W-:Y:S02]  /*1e300*/  IMAD.MOV.U32 R13, RZ, RZ, R8 ;  /* 0x000000ffff0d7224 */ /* 0x000fe400078e0008 */
[----:B------:R-:W-:-:S07]  /*1e310*/  IMAD.MOV.U32 R0, RZ, RZ, R14 ;  /* 0x000000ffff007224 */ /* 0x000fce00078e000e */
[----:B------:R-:W-:Y:S05]  /*1e320*/  WARPSYNC.COLLECTIVE R15, `(.L_x_5908) ;  /* 0x000000000f087348 */ /* 0x000fea0003c00000 */
[----:B------:R0:W1:Y:S02]  /*1e330*/  SHFL.IDX P6, R14, R13, R12, R11 ;  /* 0x0000000c0d0e7389 */ /* 0x00006400000c000b */
[----:B01----:R-:W-:Y:S01]  /*1e340*/  ENDCOLLECTIVE ;  /* 0x000000000000791b */ /* 0x003fe20003800000 */
.L_x_5908:
[----:B------:R-:W-:Y:S02]  /*1e350*/  IMAD.MOV.U32 R13, RZ, RZ, R7 ;  /* 0x000000ffff0d7224 */ /* 0x000fe400078e0007 */
[----:B------:R-:W-:-:S07]  /*1e360*/  IMAD.MOV.U32 R5, RZ, RZ, R14 ;  /* 0x000000ffff057224 */ /* 0x000fce00078e000e */
[----:B------:R-:W-:Y:S05]  /*1e370*/  WARPSYNC.COLLECTIVE R15, `(.L_x_5909) ;  /* 0x000000000f087348 */ /* 0x000fea0003c00000 */
[----:B------:R0:W1:Y:S02]  /*1e380*/  SHFL.IDX P6, R14, R13, R12, R11 ;  /* 0x0000000c0d0e7389 */ /* 0x00006400000c000b */
[----:B01----:R-:W-:Y:S01]  /*1e390*/  ENDCOLLECTIVE ;  /* 0x000000000000791b */ /* 0x003fe20003800000 */
.L_x_5909:
[----:B------:R-:W-:Y:S05]  /*1e3a0*/  BRA `(.L_x_5910) ;  /* 0xfffffe8800a87947 */ /* 0x000fea000383ffff */
.L_x_5654:
[----:B0-----:R0:W1:Y:S02]  /*1e3b0*/  SYNCS.PHASECHK.TRANS64.TRYWAIT P0, [R19+URZ+0x32400], R34 ;  /* 0x03240022130075a7 */ /* 0x001064000800017f */
[----:B-1----:R-:W-:Y:S05]  /*1e3c0*/  @!P0 NANOSLEEP.SYNCS 0x989680 ;  /* 0x009896800000895d */ /* 0x002fea0003900000 */
[----:B------:R-:W1:Y:S02]  /*1e3d0*/  @!P0 SYNCS.PHASECHK.TRANS64 P0, [R19+URZ+0x32400], R34 ;  /* 0x03240022130085a7 */ /* 0x000e64000800007f */
[----:B-1----:R-:W-:Y:S05]  /*1e3e0*/  @!P0 BRA `(.L_x_5654) ;  /* 0xfffffffc00f08947 */ /* 0x002fea000383ffff */
[----:B------:R-:W-:Y:S05]  /*1e3f0*/  BRA `(.L_x_5911) ;  /* 0xfffffe8c00b07947 */ /* 0x000fea000383ffff */
.L_x_5662:
        /* <DEDUP_REMOVED lines=9> */
.L_x_5913:
[----:B------:R-:W-:Y:S05]  /*1e490*/  BSYNC B1 ;  /* 0x0000000000017941 */ /* 0x000fea0003800000 */
.L_x_5912:
[----:B------:R0:W5:Y:S01]  /*1e4a0*/  LDL R7, [R1+0x1c] ;  /* 0x00001c0001077983 */ /* 0x0001620000100800 */
[----:B------:R-:W-:Y:S01]  /*1e4b0*/  IMAD.MOV.U32 R13, RZ, RZ, R10 ;  /* 0x000000ffff0d7224 */ /* 0x000fe200078e000a */
[----:B------:R-:W-:Y:S01]  /*1e4c0*/  ISETP.GE.AND P0, PT, R16, R35, PT ;  /* 0x000000231000720c */ /* 0x000fe20003f06270 */
[----:B------:R-:W-:Y:S02]  /*1e4d0*/  IMAD.MOV.U32 R12, RZ, RZ, RZ ;  /* 0x000000ffff0c7224 */ /* 0x000fe400078e00ff */
[----:B------:R-:W-:Y:S02]  /*1e4e0*/  IMAD.MOV.U32 R11, RZ, RZ, 0x1c1f ;  /* 0x00001c1fff0b7424 */ /* 0x000fe400078e00ff */
[----:B------:R-:W-:Y:S02]  /*1e4f0*/  IMAD.MOV.U32 R15, RZ, RZ, -0x1 ;  /* 0xffffffffff0f7424 */ /* 0x000fe400078e00ff */
[----:B0-----:R-:W-:-:S07]  /*1e500*/  IMAD.MOV.U32 R0, RZ, RZ, R14 ;  /* 0x000000ffff007224 */ /* 0x001fce00078e000e */
[----:B-----5:R-:W-:Y:S05]  /*1e510*/  WARPSYNC.COLLECTIVE R15, `(.L_x_5914) ;  /* 0x000000000f087348 */ /* 0x020fea0003c00000 */
[----:B------:R0:W1:Y:S02]  /*1e520*/  SHFL.IDX P6, R14, R13, R12, R11 ;  /* 0x0000000c0d0e7389 */ /* 0x00006400000c000b */
[----:B01---5:R-:W-:Y:S01]  /*1e530*/  ENDCOLLECTIVE ;  /* 0x000000000000791b */ /* 0x023fe20003800000 */
.L_x_5914:
[----:B------:R-:W-:Y:S02]  /*1e540*/  IMAD.MOV.U32 R13, RZ, RZ, R20 ;  /* 0x000000ffff0d7224 */ /* 0x000fe400078e0014 */
[----:B------:R-:W-:-:S07]  /*1e550*/  IMAD.MOV.U32 R3, RZ, RZ, R14 ;  /* 0x000000ffff037224 */ /* 0x000fce00078e000e */
[----:B------:R-:W-:Y:S05]  /*1e560*/  WARPSYNC.COLLECTIVE R15, `(.L_x_5915) ;  /* 0x000000000f087348 */ /* 0x000fea0003c00000 */
[----:B------:R0:W1:Y:S02]  /*1e570*/  SHFL.IDX P6, R14, R13, R12, R11 ;  /* 0x0000000c0d0e7389 */ /* 0x00006400000c000b */
[----:B01----:R-:W-:Y:S01]  /*1e580*/  ENDCOLLECTIVE ;  /* 0x000000000000791b */ /* 0x003fe20003800000 */
.L_x_5915:
[----:B------:R-:W-:Y:S02]  /*1e590*/  IMAD.MOV.U32 R13, RZ, RZ, R29 ;  /* 0x000000ffff0d7224 */ /* 0x000fe400078e001d */
[----:B------:R-:W-:-:S07]  /*1e5a0*/  IMAD.MOV.U32 R8, RZ, RZ, R14 ;  /* 0x000000ffff087224 */ /* 0x000fce00078e000e */
[----:B------:R-:W-:Y:S05]  /*1e5b0*/  WARPSYNC.COLLECTIVE R15, `(.L_x_5916) ;  /* 0x000000000f087348 */ /* 0x000fea0003c00000 */
[----:B------:R0:W1:Y:S02]  /*1e5c0*/  SHFL.IDX P6, R14, R13, R12, R11 ;  /* 0x0000000c0d0e7389 */ /* 0x00006400000c000b */
[----:B01----:R-:W-:Y:S01]  /*1e5d0*/  ENDCOLLECTIVE ;  /* 0x000000000000791b */ /* 0x003fe20003800000 */
.L_x_5916:
[----:B------:R-:W-:-:S05]  /*1e5e0*/  IMAD R30, R7, R6, RZ ;  /* 0x00000006071e7224 */ /* 0x000fca00078e02ff */
[----:B------:R-:W-:-:S13]  /*1e5f0*/  ISETP.GE.OR P1, PT, R41, R30, P0 ;  /* 0x0000001e2900720c */ /* 0x000fda0000726670 */
[C---:B------:R-:W-:Y:S01]  /*1e600*/  @!P1 IMAD.SHL.U32 R9, R16.reuse, 0x2, RZ ;  /* 0x0000000210099824 */ /* 0x040fe200078e00ff */
[----:B------:R-:W-:-:S04]  /*1e610*/  @!P1 SHF.L.U64.HI R21, R16, 0x1, R17 ;  /* 0x0000000110159819 */ /* 0x000fc80000010211 */
[----:B------:R-:W-:-:S05]  /*1e620*/  @!P1 IADD3 R4, P2, R3, R9, RZ ;  /* 0x0000000903049210 */ /* 0x000fca0007f5e0ff */
[----:B------:R-:W-:-:S06]  /*1e630*/  @!P1 IMAD.X R5, R0, 0x1, R21, P2 ;  /* 0x0000000100059824 */ /* 0x000fcc00010e0615 */
[----:B------:R-:W5:Y:S01]  /*1e640*/  @!P1 LD.E.128 R4, desc[UR40][R4.64] ;  /* 0x0000002804049980 */ /* 0x000f62000c101d00 */
[----:B------:R-:W-:-:S05]  /*1e650*/  @!P1 IADD3 R14, P2, R14, R9, RZ ;  /* 0x000000090e0e9210 */ /* 0x000fca0007f5e0ff */
[----:B------:R-:W-:-:S04]  /*1e660*/  @!P1 IMAD.X R3, R8, 0x1, R21, P2 ;  /* 0x0000000108039824 */ /* 0x000fc800010e0615 */
[----:B------:R-:W-:-:S05]  /*1e670*/  @!P1 IMAD.MOV.U32 R15, RZ, RZ, R3 ;  /* 0x000000ffff0f9224 */ /* 0x000fca00078e0003 */
[----:B------:R0:W5:Y:S01]  /*1e680*/  @!P1 LD.E.128 R24, desc[UR40][R14.64] ;  /* 0x000000280e189980 */ /* 0x000162000c101d00 */
[----:B------:R-:W-:Y:S01]  /*1e690*/  IMAD.MOV.U32 R13, RZ, RZ, R28 ;  /* 0x000000ffff0d7224 */ /* 0x000fe200078e001c */
[----:B------:R-:W-:Y:S01]  /*1e6a0*/  CS2R R38, SRZ ;  /* 0x0000000000267805 */ /* 0x000fe2000001ff00 */
[----:B------:R-:W-:Y:S01]  /*1e6b0*/  IMAD.MOV.U32 R12, RZ, RZ, 0x1 ;  /* 0x00000001ff0c7424 */ /* 0x000fe200078e00ff */
[----:B------:R-:W-:Y:S01]  /*1e6c0*/  CS2R R36, SRZ ;  /* 0x0000000000247805 */ /* 0x000fe2000001ff00 */
[----:B0-----:R-:W-:-:S07]  /*1e6d0*/  IMAD.MOV.U32 R15, RZ, RZ, -0x1 ;  /* 0xffffffffff0f7424 */ /* 0x001fce00078e00ff */
[----:B-----5:R-:W-:Y:S05]  /*1e6e0*/  WARPSYNC.COLLECTIVE R15, `(.L_x_5917) ;  /* 0x000000000f087348 */ /* 0x020fea0003c00000 */
[----:B------:R0:W1:Y:S02]  /*1e6f0*/  SHFL.IDX P6, R14, R13, R12, R11 ;  /* 0x0000000c0d0e7389 */ /* 0x00006400000c000b */
[----:B01---5:R-:W-:Y:S01]  /*1e700*/  ENDCOLLECTIVE ;  /* 0x000000000000791b */ /* 0x023fe20003800000 */
.L_x_5917:
[----:B------:R-:W-:Y:S02]  /*1e710*/  IMAD.MOV.U32 R13, RZ, RZ, R10 ;  /* 0x000000ffff0d7224 */ /* 0x000fe400078e000a */
[----:B------:R-:W-:Y:S02]  /*1e720*/  @!P1 IMAD.MOV.U32 R38, RZ, RZ, R4 ;  /* 0x000000ffff269224 */ /* 0x000fe400078e0004 */
[----:B------:R-:W-:Y:S01]  /*1e730*/  @!P1 IMAD.MOV.U32 R39, RZ, RZ, R5 ;  /* 0x000000ffff279224 */ /* 0x000fe200078e0005 */
[----:B------:R-:W-:Y:S01]  /*1e740*/  CS2R R4, SRZ ;  /* 0x0000000000047805 */ /* 0x000fe2000001ff00 */
[----:B------:R-:W-:Y:S02]  /*1e750*/  IMAD.MOV.U32 R0, RZ, RZ, R38 ;  /* 0x000000ffff007224 */ /* 0x000fe400078e0026 */
[----:B------:R-:W-:Y:S02]  /*1e760*/  IMAD.MOV.U32 R3, RZ, RZ, R39 ;  /* 0x000000ffff037224 */ /* 0x000fe400078e0027 */
[----:B------:R-:W-:Y:S01]  /*1e770*/  @!P1 IMAD.MOV.U32 R36, RZ, RZ, R6 ;  /* 0x000000ffff249224 */ /* 0x000fe200078e0006 */
[----:B------:R-:W-:Y:S01]  /*1e780*/  PRMT R40, R40, 0x5410, R0 ;  /* 0x0000541028287816 */ /* 0x000fe20000000000 */
[----:B------:R-:W-:Y:S01]  /*1e790*/  IMAD.MOV.U32 R0, RZ, RZ, R14 ;  /* 0x000000ffff007224 */ /* 0x000fe200078e000e */
[----:B------:R-:W-:-:S07]  /*1e7a0*/  PRMT R45, R45, 0x5410, R3 ;  /* 0x000054102d2d7816 */ /* 0x000fce0000000003 */
[----:B------:R-:W-:Y:S05]  /*1e7b0*/  WARPSYNC.COLLECTIVE R15, `(.L_x_5918) ;  /* 0x000000000f087348 */ /* 0x000fea0003c00000 */
[----:B------:R0:W1:Y:S02]  /*1e7c0*/  SHFL.IDX P6, R14, R13, R12, R11 ;  /* 0x0000000c0d0e7389 */ /* 0x00006400000c000b */
[----:B01----:R-:W-:Y:S01]  /*1e7d0*/  ENDCOLLECTIVE ;  /* 0x000000000000791b */ /* 0x003fe20003800000 */
.L_x_5918:
[----:B------:R-:W-:Y:S01]  /*1e7e0*/  @!P1 IMAD.MOV.U32 R37, RZ, RZ, R7 ;  /* 0x000000ffff259224 */ /* 0x000fe200078e0007 */
[----:B------:R-:W-:Y:S01]  /*1e7f0*/  CS2R R6, SRZ ;  /* 0x0000000000067805 */ /* 0x000fe2000001ff00 */
[----:B------:R-:W-:Y:S02]  /*1e800*/  IMAD.MOV.U32 R8, RZ, RZ, R36 ;  /* 0x000000ffff087224 */ /* 0x000fe400078e0024 */
[----:B------:R-:W-:Y:S02]  /*1e810*/  IMAD.MOV.U32 R9, RZ, RZ, R37 ;  /* 0x000000ffff097224 */ /* 0x000fe400078e0025 */
[----:B------:R-:W-:Y:S01]  /*1e820*/  @!P1 IMAD.MOV.U32 R6, RZ, RZ, R24 ;  /* 0x000000ffff069224 */ /* 0x000fe200078e0018 */
[----:B------:R-:W-:Y:S01]  /*1e830*/  PRMT R32, R8, 0x7610, R32 ;  /* 0x0000761008207816 */ /* 0x000fe20000000020 */
[----:B------:R-:W-:Y:S01]  /*1e840*/  @!P1 IMAD.MOV.U32 R7, RZ, RZ, R25 ;  /* 0x000000ffff079224 */ /* 0x000fe200078e0019 */
[----:B------:R-:W-:Y:S01]  /*1e850*/  PRMT R33, R9, 0x7610, R33 ;  /* 0x0000761009217816 */ /* 0x000fe20000000021 */
[----:B------:R-:W-:-:S02]  /*1e860*/  @!P1 IMAD.MOV.U32 R4, RZ, RZ, R26 ;  /* 0x000000ffff049224 */ /* 0x000fc400078e001a */
[----:B------:R-:W-:Y:S02]  /*1e870*/  @!P1 IMAD.MOV.U32 R5, RZ, RZ, R27 ;  /* 0x000000ffff059224 */ /* 0x000fe400078e001b */
[----:B------:R-:W-:Y:S02]  /*1e880*/  IMAD.MOV.U32 R13, RZ, RZ, R20 ;  /* 0x000000ffff0d7224 */ /* 0x000fe400078e0014 */
[----:B------:R-:W-:Y:S02]  /*1e890*/  IMAD.MOV.U32 R8, RZ, RZ, R6 ;  /* 0x000000ffff087224 */ /* 0x000fe400078e0006 */
[----:B------:R-:W-:Y:S02]  /*1e8a0*/  IMAD.MOV.U32 R9, RZ, RZ, R7 ;  /* 0x000000ffff097224 */ /* 0x000fe400078e0007 */
[----:B------:R-:W-:Y:S01]  /*1e8b0*/  IMAD.MOV.U32 R10, RZ, RZ, R4 ;  /* 0x000000ffff0a7224 */ /* 0x000fe200078e0004 */
[----:B------:R-:W-:Y:S01]  /*1e8c0*/  PRMT R40, R8, 0x7610, R40 ;  /* 0x0000761008287816 */ /* 0x000fe20000000028 */
[----:B------:R-:W-:Y:S01]  /*1e8d0*/  IMAD.MOV.U32 R3, RZ, RZ, R14 ;  /* 0x000000ffff037224 */ /* 0x000fe200078e000e */
[----:B------:R-:W-:-:S07]  /*1e8e0*/  PRMT R32, R32, 0x5410, R9 ;  /* 0x0000541020207816 */ /* 0x000fce0000000009 */
[----:B------:R-:W-:Y:S05]  /*1e8f0*/  WARPSYNC.COLLECTIVE R15, `(.L_x_5919) ;  /* 0x000000000f087348 */ /* 0x000fea0003c00000 */
[----:B------:R0:W1:Y:S02]  /*1e900*/  SHFL.IDX P6, R14, R13, R12, R11 ;  /* 0x0000000c0d0e7389 */ /* 0x00006400000c000b */
[----:B01----:R-:W-:Y:S01]  /*1e910*/  ENDCOLLECTIVE ;  /* 0x000000000000791b */ /* 0x003fe20003800000 */
.L_x_5919:
[----:B------:R-:W-:Y:S02]  /*1e920*/  PRMT R45, R10, 0x7610, R45 ;  /* 0x000076100a2d7816 */ /* 0x000fe4000000002d */
[----:B------:R-:W-:Y:S01]  /*1e930*/  CS2R R8, SRZ ;  /* 0x0000000000087805 */ /* 0x000fe2000001ff00 */
[----:B------:R-:W-:Y:S02]  /*1e940*/  IMAD.MOV.U32 R13, RZ, RZ, R29 ;  /* 0x000000ffff0d7224 */ /* 0x000fe400078e001d */
[----:B------:R-:W-:-:S07]  /*1e950*/  IMAD.MOV.U32 R20, RZ, RZ, R14 ;  /* 0x000000ffff147224 */ /* 0x000fce00078e000e */
[----:B------:R-:W-:Y:S05]  /*1e960*/  WARPSYNC.COLLECTIVE R15, `(.L_x_5920) ;  /* 0x000000000f087348 */ /* 0x000fea0003c00000 */
[----:B------:R0:W1:Y:S02]  /*1e970*/  SHFL.IDX P6, R14, R13, R12, R11 ;  /* 0x0000000c0d0e7389 */ /* 0x00006400000c000b */
[----:B01----:R-:W-:Y:S01]  /*1e980*/  ENDCOLLECTIVE ;  /* 0x000000000000791b */ /* 0x003fe20003800000 */
.L_x_5920:
[----:B------:R-:W-:-:S05]  /*1e990*/  IMAD.MOV.U32 R11, RZ, RZ, R5 ;  /* 0x000000ffff0b7224 */ /* 0x000fca00078e0005 */
[----:B------:R-:W-:Y:S01]  /*1e9a0*/  PRMT R33, R33, 0x5410, R11 ;  /* 0x0000541021217816 */ /* 0x000fe2000000000b */
[----:B------:R-:W-:Y:S01]  /*1e9b0*/  IMAD.MOV.U32 R21, RZ, RZ, R14 ;  /* 0x000000ffff157224 */ /* 0x000fe200078e000e */
[----:B------:R-:W-:Y:S06]  /*1e9c0*/  BRA `(.L_x_5921) ;  /* 0xfffffe9800d47947 */ /* 0x000fec000383ffff */
.L_x_5666:
[----:B0-----:R0:W1:Y:S02]  /*1e9d0*/  SYNCS.PHASECHK.TRANS64.TRYWAIT P1, [R19+URZ+0x32400], R24 ;  /* 0x03240018130075a7 */ /* 0x001064000802017f */
[----:B-1----:R-:W-:Y:S05]  /*1e9e0*/  @!P1 NANOSLEEP.SYNCS 0x989680 ;  /* 0x009896800000995d */ /* 0x002fea0003900000 */
[----:B------:R-:W1:Y:S02]  /*1e9f0*/  @!P1 SYNCS.PHASECHK.TRANS64 P1, [R19+URZ+0x32400], R24 ;  /* 0x03240018130095a7 */ /* 0x000e64000802007f */
[----:B-1----:R-:W-:Y:S05]  /*1ea00*/  @!P1 BRA `(.L_x_5666) ;  /* 0xfffffffc00f09947 */ /* 0x002fea000383ffff */
[----:B------:R-:W-:Y:S05]  /*1ea10*/  BRA `(.L_x_5922) ;  /* 0xfffffe9c00747947 */ /* 0x000fea000383ffff */
.L_x_5672:
[----:B--2---:R2:W4:Y:S02]  /*1ea20*/  SYNCS.PHASECHK.TRANS64.TRYWAIT P1, [R174+URZ+0x32430], R7 ;  /* 0x03243007ae0075a7 */ /* 0x004524000802017f */
[----:B----4-:R-:W-:Y:S05]  /*1ea30*/  @!P1 NANOSLEEP.SYNCS 0x989680 ;  /* 0x009896800000995d */ /* 0x010fea0003900000 */
[----:B------:R-:W4:Y:S02]  /*1ea40*/  @!P1 SYNCS.PHASECHK.TRANS64 P1, [R174+URZ+0x32430], R7 ;  /* 0x03243007ae0095a7 */ /* 0x000f24000802007f */
[----:B----4-:R-:W-:Y:S05]  /*1ea50*/  @!P1 BRA `(.L_x_5672) ;  /* 0xfffffffc00f09947 */ /* 0x010fea000383ffff */
[----:B------:R-:W-:Y:S05]  /*1ea60*/  BRA `(.L_x_5671) ;  /* 0xfffffeac00507947 */ /* 0x000fea000383ffff */
.L_x_5674:
[----:B---3--:R3:W4:Y:S02]  /*1ea70*/  SYNCS.PHASECHK.TRANS64.TRYWAIT P1, [R19+URZ+0x32410], R4 ;  /* 0x03241004130075a7 */ /* 0x008724000802017f */
[----:B----4-:R-:W-:Y:S05]  /*1ea80*/  @!P1 NANOSLEEP.SYNCS 0x989680 ;  /* 0x009896800000995d */ /* 0x010fea0003900000 */
[----:B------:R-:W4:Y:S02]  /*1ea90*/  @!P1 SYNCS.PHASECHK.TRANS64 P1, [R19+URZ+0x32410], R4 ;  /* 0x03241004130095a7 */ /* 0x000f24000802007f */
[----:B----4-:R-:W-:Y:S05]  /*1eaa0*/  @!P1 BRA `(.L_x_5674) ;  /* 0xfffffffc00f09947 */ /* 0x010fea000383ffff */
[----:B------:R-:W-:Y:S05]  /*1eab0*/  BRA `(.L_x_5923) ;  /* 0xfffffeb000047947 */ /* 0x000fea000383ffff */
.L_x_5679:
[----:B------:R0:W0:Y:S02]  /*1eac0*/  SYNCS.PHASECHK.TRANS64.TRYWAIT P2, [R174+URZ+0x32450], R7 ;  /* 0x03245007ae0075a7 */ /* 0x000024000804017f */
[----:B0-----:R-:W-:Y:S05]  /*1ead0*/  @!P2 NANOSLEEP.SYNCS 0x989680 ;  /* 0x009896800000a95d */ /* 0x001fea0003900000 */
[----:B------:R-:W0:Y:S02]  /*1eae0*/  @!P2 SYNCS.PHASECHK.TRANS64 P2, [R174+URZ+0x32450], R7 ;  /* 0x03245007ae00a5a7 */ /* 0x000e24000804007f */
[----:B0-----:R-:W-:Y:S05]  /*1eaf0*/  @!P2 BRA `(.L_x_5679) ;  /* 0xfffffffc00f0a947 */ /* 0x001fea000383ffff */
[----:B------:R-:W-:Y:S05]  /*1eb00*/  BRA `(.L_x_5678) ;  /* 0xfffffeb000247947 */ /* 0x000fea000383ffff */
.L_x_5684:
[----:B--2---:R2:W3:Y:S02]  /*1eb10*/  SYNCS.PHASECHK.TRANS64.TRYWAIT P2, [R205+URZ+0x32430], R6 ;  /* 0x03243006cd0075a7 */ /* 0x0044e4000804017f */
[----:B---3--:R-:W-:Y:S05]  /*1eb20*/  @!P2 NANOSLEEP.SYNCS 0x989680 ;  /* 0x009896800000a95d */ /* 0x008fea0003900000 */
[----:B------:R-:W3:Y:S02]  /*1eb30*/  @!P2 SYNCS.PHASECHK.TRANS64 P2, [R205+URZ+0x32430], R6 ;  /* 0x03243006cd00a5a7 */ /* 0x000ee4000804007f */
[----:B---3--:R-:W-:Y:S05]  /*1eb40*/  @!P2 BRA `(.L_x_5684) ;  /* 0xfffffffc00f0a947 */ /* 0x008fea000383ffff */
[----:B------:R-:W-:Y:S05]  /*1eb50*/  BRA `(.L_x_5683) ;  /* 0xfffffed400d87947 */ /* 0x000fea000383ffff */
.L_x_5689:
[----:B---3--:R3:W4:Y:S02]  /*1eb60*/  SYNCS.PHASECHK.TRANS64.TRYWAIT P2, [R205+URZ+0x32450], R6 ;  /* 0x03245006cd0075a7 */ /* 0x008724000804017f */
[----:B----4-:R-:W-:Y:S05]  /*1eb70*/  @!P2 NANOSLEEP.SYNCS 0x989680 ;  /* 0x009896800000a95d */ /* 0x010fea0003900000 */
[----:B------:R-:W4:Y:S02]  /*1eb80*/  @!P2 SYNCS.PHASECHK.TRANS64 P2, [R205+URZ+0x32450], R6 ;  /* 0x03245006cd00a5a7 */ /* 0x000f24000804007f */
[----:B----4-:R-:W-:Y:S05]  /*1eb90*/  @!P2 BRA `(.L_x_5689) ;  /* 0xfffffffc00f0a947 */ /* 0x010fea000383ffff */
[----:B------:R-:W-:Y:S05]  /*1eba0*/  BRA `(.L_x_5688) ;  /* 0xfffffed8007c7947 */ /* 0x000fea000383ffff */
.L_x_5695:
[----:B--2---:R2:W3:Y:S02]  /*1ebb0*/  SYNCS.PHASECHK.TRANS64.TRYWAIT P2, [R215+URZ+0x32430], R6 ;  /* 0x03243006d70075a7 */ /* 0x0044e4000804017f */
[----:B---3--:R-:W-:Y:S05]  /*1ebc0*/  @!P2 NANOSLEEP.SYNCS 0x989680 ;  /* 0x009896800000a95d */ /* 0x008fea0003900000 */
[----:B------:R-:W3:Y:S02]  /*1ebd0*/  @!P2 SYNCS.PHASECHK.TRANS64 P2, [R215+URZ+0x32430], R6 ;  /* 0x03243006d700a5a7 */ /* 0x000ee4000804007f */
[----:B---3--:R-:W-:Y:S05]  /*1ebe0*/  @!P2 BRA `(.L_x_5695) ;  /* 0xfffffffc00f0a947 */ /* 0x008fea000383ffff */
[----:B------:R-:W-:Y:S05]  /*1ebf0*/  BRA `(.L_x_5694) ;  /* 0xffffff0400bc7947 */ /* 0x000fea000383ffff */
.L_x_5700:
[----:B---3--:R3:W4:Y:S02]  /*1ec00*/  SYNCS.PHASECHK.TRANS64.TRYWAIT P2, [R215+URZ+0x32450], R6 ;  /* 0x03245006d70075a7 */ /* 0x008724000804017f */
[----:B----4-:R-:W-:Y:S05]  /*1ec10*/  @!P2 NANOSLEEP.SYNCS 0x989680 ;  /* 0x009896800000a95d */ /* 0x010fea0003900000 */
[----:B------:R-:W4:Y:S02]  /*1ec20*/  @!P2 SYNCS.PHASECHK.TRANS64 P2, [R215+URZ+0x32450], R6 ;  /* 0x03245006d700a5a7 */ /* 0x000f24000804007f */
[----:B----4-:R-:W-:Y:S05]  /*1ec30*/  @!P2 BRA `(.L_x_5700) ;  /* 0xfffffffc00f0a947 */ /* 0x010fea000383ffff */
[----:B------:R-:W-:Y:S05]  /*1ec40*/  BRA `(.L_x_5699) ;  /* 0xffffff0800687947 */ /* 0x000fea000383ffff */
.L_x_5715:
[----:B------:R-:W-:Y:S02]  /*1ec50*/  IMAD.MOV.U32 R13, RZ, RZ, R4 ;  /* 0x000000ffff0d7224 */ /* 0x000fe400078e0004 */
[----:B------:R-:W-:Y:S02]  /*1ec60*/  IMAD.MOV.U32 R12, RZ, RZ, RZ ;  /* 0x000000ffff0c7224 */ /* 0x000fe400078e00ff */
[----:B------:R-:W-:Y:S02]  /*1ec70*/  IMAD.MOV.U32 R11, RZ, RZ, 0x181f ;  /* 0x0000181fff0b7424 */ /* 0x000fe400078e00ff */
[----:B------:R-:W-:-:S07]  /*1ec80*/  IMAD.MOV.U32 R15, RZ, RZ, -0x1 ;  /* 0xffffffffff0f7424 */ /* 0x000fce00078e00ff */
[----:B-1----:R-:W-:Y:S05]  /*1ec90*/  WARPSYNC.COLLECTIVE R15, `(.L_x_5924) ;  /* 0x000000000f087348 */ /* 0x002fea0003c00000 */
[----:B------:R0:W2:Y:S02]  /*1eca0*/  SHFL.IDX P6, R14, R13, R12, R11 ;  /* 0x0000000c0d0e7389 */ /* 0x0000a400000c000b */
[----:B012---:R-:W-:Y:S01]  /*1ecb0*/  ENDCOLLECTIVE ;  /* 0x000000000000791b */ /* 0x007fe20003800000 */
.L_x_5924:
[----:B------:R-:W-:Y:S02]  /*1ecc0*/  IMAD.MOV.U32 R13, RZ, RZ, R3 ;  /* 0x000000ffff0d7224 */ /* 0x000fe400078e0003 */
[----:B------:R-:W-:-:S07]  /*1ecd0*/  IMAD.MOV.U32 R0, RZ, RZ, R14 ;  /* 0x000000ffff007224 */ /* 0x000fce00078e000e */
[----:B------:R-:W-:Y:S05]  /*1ece0*/  WARPSYNC.COLLECTIVE R15, `(.L_x_5925) ;  /* 0x000000000f087348 */ /* 0x000fea0003c00000 */
[----:B------:R0:W1:Y:S02]  /*1ecf0*/  SHFL.IDX P6, R14, R13, R12, R11 ;  /* 0x0000000c0d0e7389 */ /* 0x00006400000c000b */
[----:B01----:R-:W-:Y:S01]  /*1ed00*/  ENDCOLLECTIVE ;  /* 0x000000000000791b */ /* 0x003fe20003800000 */
.L_x_5925:
[----:B------:R-:W-:Y:S05]  /*1ed10*/  BRA `(.L_x_5926) ;  /* 0xffffff5c00ec7947 */ /* 0x000fea000383ffff */
.L_x_5718:
[----:B------:R-:W-:Y:S01]  /*1ed20*/  BSSY B1, `(.L_x_5927) ;  /* 0x0000008000017945 */ /* 0x000fe20003800000 */
[----:B----4-:R-:W-:Y:S02]  /*1ed30*/  IMAD.MOV.U32 R13, RZ, RZ, R4 ;  /* 0x000000ffff0d7224 */ /* 0x010fe400078e0004 */
[----:B------:R-:W-:Y:S02]  /*1ed40*/  IMAD.MOV.U32 R12, RZ, RZ, 0x1 ;  /* 0x00000001ff0c7424 */ /* 0x000fe400078e00ff */
[----:B------:R-:W-:Y:S02]  /*1ed50*/  IMAD.MOV.U32 R11, RZ, RZ, 0x181f ;  /* 0x0000181fff0b7424 */ /* 0x000fe400078e00ff */
[----:B------:R-:W-:-:S07]  /*1ed60*/  IMAD.MOV.U32 R15, RZ, RZ, -0x1 ;  /* 0xffffffffff0f7424 */ /* 0x000fce00078e00ff */
[----:B0123--:R-:W-:Y:S05]  /*1ed70*/  WARPSYNC.COLLECTIVE R15, `(.L_x_5928) ;  /* 0x000000000f087348 */ /* 0x00ffea0003c00000 */
[----:B---3--:R3:W4:Y:S02]  /*1ed80*/  SHFL.IDX P6, R14, R13, R12, R11 ;  /* 0x0000000c0d0e7389 */ /* 0x00872400000c000b */
[----:B01234-:R-:W-:Y:S01]  /*1ed90*/  ENDCOLLECTIVE ;  /* 0x000000000000791b */ /* 0x01ffe20003800000 */
.L_x_5928:
[----:B------:R-:W-:Y:S05]  /*1eda0*/  BSYNC B1 ;  /* 0x0000000000017941 */ /* 0x000fea0003800000 */
.L_x_5927:
        /* <DEDUP_REMOVED lines=8> */
.L_x_5929:
[----:B------:R-:W-:Y:S05]  /*1ee30*/  BRA `(.L_x_5930) ;  /* 0xffffff6000307947 */ /* 0x000fea000383ffff */
.L_x_5721:
        /* <DEDUP_REMOVED lines=8> */
.L_x_5932:
[----:B------:R-:W-:Y:S05]  /*1eec0*/  BSYNC B1 ;  /* 0x0000000000017941 */ /* 0x000fea0003800000 */
.L_x_5931:
        /* <DEDUP_REMOVED lines=8> */
.L_x_5933:
[----:B------:R-:W-:Y:S05]  /*1ef50*/  BRA `(.L_x_5934) ;  /* 0xffffff6000707947 */ /* 0x000fea000383ffff */
.L_x_5724:
        /* <DEDUP_REMOVED lines=8> */
.L_x_5936:
[----:B------:R-:W-:Y:S05]  /*1efe0*/  BSYNC B1 ;  /* 0x0000000000017941 */ /* 0x000fea0003800000 */
.L_x_5935:
        /* <DEDUP_REMOVED lines=8> */
.L_x_5937:
[----:B------:R-:W-:Y:S05]  /*1f070*/  BRA `(.L_x_5938) ;  /* 0xffffff6000b07947 */ /* 0x000fea000383ffff */
.L_x_5741:
        /* <DEDUP_REMOVED lines=11> */
.L_x_5940:
[----:B------:R-:W-:Y:S05]  /*1f130*/  BSYNC B1 ;  /* 0x0000000000017941 */ /* 0x000fea0003800000 */
.L_x_5939:
[----:B------:R-:W-:Y:S05]  /*1f140*/  BRA `(.L_x_5941) ;  /* 0xffffff78006c7947 */ /* 0x000fea000383ffff */
.L_x_5743:
[----:B------:R-:W-:Y:S01]  /*1f150*/  BSSY B1, `(.L_x_5942) ;  /* 0x0000006000017945 */ /* 0x000fe20003800000 */
[----:B------:R-:W-:-:S07]  /*1f160*/  IMAD.MOV.U32 R15, RZ, RZ, -0x1 ;  /* 0xffffffffff0f7424 */ /* 0x000fce00078e00ff */
[----:B01----:R-:W-:Y:S05]  /*1f170*/  WARPSYNC.COLLECTIVE R15, `(.L_x_5943) ;  /* 0x000000000f0c7348 */ /* 0x003fea0003c00000 */
[----:B------:R-:W-:Y:S02]  /*1f180*/  ELECT P6, UR62, PT ;  /* 0x00000000003e782f */ /* 0x000fe400038c0000 */
[----:B------:R-:W-:Y:S01]  /*1f190*/  MOV R14, UR62 ;  /* 0x0000003e000e7c02 */ /* 0x000fe20008000f00 */
[----:B01----:R-:W-:Y:S10]  /*1f1a0*/  ENDCOLLECTIVE ;  /* 0x000000000000791b */ /* 0x003ff40003800000 */
.L_x_5943:
[----:B------:R-:W-:Y:S05]  /*1f1b0*/  BSYNC B1 ;  /* 0x0000000000017941 */ /* 0x000fea0003800000 */
.L_x_5942:
[----:B------:R-:W-:Y:S05]  /*1f1c0*/  BRA `(.L_x_5742) ;  /* 0xffffff7800647947 */ /* 0x000fea000383ffff */
.L_x_5745:
[----:B0-----:R-:W2:Y:S02]  /*1f1d0*/  LDL R4, [R1+0x4] ;  /* 0x0000040001047983 */ /* 0x001ea40000100800 */
[----:B--2---:R0:W2:Y:S02]  /*1f1e0*/  SYNCS.PHASECHK.TRANS64.TRYWAIT P0, [R4+URZ+0x32420], R3 ;  /* 0x03242003040075a7 */ /* 0x0040a4000800017f */
[----:B--2---:R-:W-:Y:S05]  /*1f1f0*/  @!P0 NANOSLEEP.SYNCS 0x989680 ;  /* 0x009896800000895d */ /* 0x004fea0003900000 */
[----:B------:R-:W2:Y:S02]  /*1f200*/  @!P0 SYNCS.PHASECHK.TRANS64 P0, [R4+URZ+0x32420], R3 ;  /* 0x03242003040085a7 */ /* 0x000ea4000800007f */
[----:B--2---:R-:W-:Y:S05]  /*1f210*/  @!P0 BRA `(.L_x_5745) ;  /* 0xfffffffc00ec8947 */ /* 0x004fea000383ffff */
[----:B------:R-:W-:Y:S05]  /*1f220*/  BRA `(.L_x_5944) ;  /* 0xffffff7800747947 */ /* 0x000fea000383ffff */
.L_x_5749:
[----:B0-----:R0:W2:Y:S02]  /*1f230*/  SYNCS.PHASECHK.TRANS64.TRYWAIT P0, [R3+URZ+0x324a0], R8 ;  /* 0x0324a008030075a7 */ /* 0x0010a4000800017f */
[----:B--2---:R-:W-:Y:S05]  /*1f240*/  @!P0 NANOSLEEP.SYNCS 0x989680 ;  /* 0x009896800000895d */ /* 0x004fea0003900000 */
[----:B------:R-:W2:Y:S02]  /*1f250*/  @!P0 SYNCS.PHASECHK.TRANS64 P0, [R3+URZ+0x324a0], R8 ;  /* 0x0324a008030085a7 */ /* 0x000ea4000800007f */
[----:B--2---:R-:W-:Y:S05]  /*1f260*/  @!P0 BRA `(.L_x_5749) ;  /* 0xfffffffc00f08947 */ /* 0x004fea000383ffff */
[----:B------:R-:W-:Y:S05]  /*1f270*/  BRA `(.L_x_5945) ;  /* 0xffffff78009c7947 */ /* 0x000fea000383ffff */
.L_x_5754:
[----:B-1----:R1:W2:Y:S02]  /*1f280*/  SYNCS.PHASECHK.TRANS64.TRYWAIT P0, [R3+URZ+0x324c0], R8 ;  /* 0x0324c008030075a7 */ /* 0x0022a4000800017f */
[----:B--2---:R-:W-:Y:S05]  /*1f290*/  @!P0 NANOSLEEP.SYNCS 0x989680 ;  /* 0x009896800000895d */ /* 0x004fea0003900000 */
[----:B------:R-:W2:Y:S02]  /*1f2a0*/  @!P0 SYNCS.PHASECHK.TRANS64 P0, [R3+URZ+0x324c0], R8 ;  /* 0x0324c008030085a7 */ /* 0x000ea4000800007f */
[----:B--2---:R-:W-:Y:S05]  /*1f2b0*/  @!P0 BRA `(.L_x_5754) ;  /* 0xfffffffc00f08947 */ /* 0x004fea000383ffff */
[----:B------:R-:W-:Y:S05]  /*1f2c0*/  BRA `(.L_x_5946) ;  /* 0xffffff7c00207947 */ /* 0x000fea000383ffff */
.L_x_5764:
[----:B0-----:R0:W2:Y:S02]  /*1f2d0*/  SYNCS.PHASECHK.TRANS64.TRYWAIT P1, [R4+URZ+0x324a0], R5 ;  /* 0x0324a005040075a7 */ /* 0x0010a4000802017f */
[----:B--2---:R-:W-:Y:S05]  /*1f2e0*/  @!P1 NANOSLEEP.SYNCS 0x989680 ;  /* 0x009896800000995d */ /* 0x004fea0003900000 */
[----:B------:R-:W2:Y:S02]  /*1f2f0*/  @!P1 SYNCS.PHASECHK.TRANS64 P1, [R4+URZ+0x324a0], R5 ;  /* 0x0324a005040095a7 */ /* 0x000ea4000802007f */
[----:B--2---:R-:W-:Y:S05]  /*1f300*/  @!P1 BRA `(.L_x_5764) ;  /* 0xfffffffc00f09947 */ /* 0x004fea000383ffff */
[----:B------:R-:W-:Y:S05]  /*1f310*/  BRA `(.L_x_5947) ;  /* 0xffffff8000b87947 */ /* 0x000fea000383ffff */
.L_x_5769:
[----:B-1----:R1:W2:Y:S02]  /*1f320*/  SYNCS.PHASECHK.TRANS64.TRYWAIT P1, [R4+URZ+0x324c0], R5 ;  /* 0x0324c005040075a7 */ /* 0x0022a4000802017f */
[----:B--2---:R-:W-:Y:S05]  /*1f330*/  @!P1 NANOSLEEP.SYNCS 0x989680 ;  /* 0x009896800000995d */ /* 0x004fea0003900000 */
[----:B------:R-:W2:Y:S02]  /*1f340*/  @!P1 SYNCS.PHASECHK.TRANS64 P1, [R4+URZ+0x324c0], R5 ;  /* 0x0324c005040095a7 */ /* 0x000ea4000802007f */
[----:B--2---:R-:W-:Y:S05]  /*1f350*/  @!P1 BRA `(.L_x_5769) ;  /* 0xfffffffc00f09947 */ /* 0x004fea000383ffff */
[----:B------:R-:W-:Y:S05]  /*1f360*/  BRA `(.L_x_5948) ;  /* 0xffffff8400387947 */ /* 0x000fea000383ffff */
.L_x_5785:
        /* <DEDUP_REMOVED lines=11> */
.L_x_5950:
[----:B------:R-:W-:Y:S05]  /*1f420*/  BSYNC B0 ;  /* 0x0000000000007941 */ /* 0x000fea0003800000 */
.L_x_5949:
[----:B------:R-:W-:Y:S05]  /*1f430*/  BRA `(.L_x_5951) ;  /* 0xffffff9000587947 */ /* 0x000fea000383ffff */
.L_x_5787:
[----:B------:R-:W-:Y:S01]  /*1f440*/  BSSY B0, `(.L_x_5952) ;  /* 0x0000006000007945 */ /* 0x000fe20003800000 */
[----:B------:R-:W-:-:S07]  /*1f450*/  IMAD.MOV.U32 R15, RZ, RZ, -0x1 ;  /* 0xffffffffff0f7424 */ /* 0x000fce00078e00ff */
[----:B01----:R-:W-:Y:S05]  /*1f460*/  WARPSYNC.COLLECTIVE R15, `(.L_x_5953) ;  /* 0x000000000f0c7348 */ /* 0x003fea0003c00000 */
[----:B------:R-:W-:Y:S02]  /*1f470*/  ELECT P6, UR62, PT ;  /* 0x00000000003e782f */ /* 0x000fe400038c0000 */
[----:B------:R-:W-:Y:S01]  /*1f480*/  MOV R14, UR62 ;  /* 0x0000003e000e7c02 */ /* 0x000fe20008000f00 */
[----:B01----:R-:W-:Y:S10]  /*1f490*/  ENDCOLLECTIVE ;  /* 0x000000000000791b */ /* 0x003ff40003800000 */
.L_x_5953:
[----:B------:R-:W-:Y:S05]  /*1f4a0*/  BSYNC B0 ;  /* 0x0000000000007941 */ /* 0x000fea0003800000 */
.L_x_5952:
[----:B------:R-:W-:Y:S05]  /*1f4b0*/  BRA `(.L_x_5954) ;  /* 0xffffff9000687947 */ /* 0x000fea000383ffff */
.L_x_5789:
[----:B0-----:R0:W2:Y:S02]  /*1f4c0*/  SYNCS.PHASECHK.TRANS64.TRYWAIT P0, [R0+URZ+0x32440], R2 ;  /* 0x03244002000075a7 */ /* 0x0010a4000800017f */
[----:B--2---:R-:W-:Y:S05]  /*1f4d0*/  @!P0 NANOSLEEP.SYNCS 0x989680 ;  /* 0x009896800000895d */ /* 0x004fea0003900000 */
[----:B------:R-:W2:Y:S02]  /*1f4e0*/  @!P0 SYNCS.PHASECHK.TRANS64 P0, [R0+URZ+0x32440], R2 ;  /* 0x03244002000085a7 */ /* 0x000ea4000800007f */
[----:B--2---:R-:W-:Y:S05]  /*1f4f0*/  @!P0 BRA `(.L_x_5789) ;  /* 0xfffffffc00f08947 */ /* 0x004fea000383ffff */
[----:B------:R-:W-:Y:S05]  /*1f500*/  BRA `(.L_x_5955) ;  /* 0xffffff9000d47947 */ /* 0x000fea000383ffff */
.L_x_5793:
        /* <DEDUP_REMOVED lines=9> */
.L_x_5956:
[----:B------:R-:W-:-:S05]  /*1f5a0*/  VIADD R8, R17, 0x10 ;  /* 0x0000001011087836 */ /* 0x000fca0000000000 */
[----:B------:R0:W-:Y:S01]  /*1f5b0*/  STL [R1+0x4c], R8 ;  /* 0x00004c0801007387 */ /* 0x0001e20000100800 */
[----:B------:R-:W-:Y:S02]  /*1f5c0*/  IMAD.MOV.U32 R13, RZ, RZ, R3 ;  /* 0x000000ffff0d7224 */ /* 0x000fe400078e0003 */
[----:B------:R-:W-:-:S07]  /*1f5d0*/  IMAD.MOV.U32 R4, RZ, RZ, R14 ;  /* 0x000000ffff047224 */ /* 0x000fce00078e000e */
[----:B0-----:R-:W-:Y:S05]  /*1f5e0*/  WARPSYNC.COLLECTIVE R15, `(.L_x_5957) ;  /* 0x000000000f087348 */ /* 0x001fea0003c00000 */
[----:B------:R1:W2:Y:S02]  /*1f5f0*/  SHFL.IDX P6, R14, R13, R12, R11 ;  /* 0x0000000c0d0e7389 */ /* 0x0002a400000c000b */
[----:B012---:R-:W-:Y:S01]  /*1f600*/  ENDCOLLECTIVE ;  /* 0x000000000000791b */ /* 0x007fe20003800000 */
.L_x_5957:
[----:B------:R-:W-:Y:S02]  /*1f610*/  IMAD.MOV.U32 R13, RZ, RZ, R2 ;  /* 0x000000ffff0d7224 */ /* 0x000fe400078e0002 */
[----:B------:R-:W-:Y:S02]  /*1f620*/  IMAD.MOV.U32 R12, RZ, RZ, 0x1 ;  /* 0x00000001ff0c7424 */ /* 0x000fe400078e00ff */
[----:B------:R-:W-:-:S07]  /*1f630*/  IMAD.MOV.U32 R5, RZ, RZ, R14 ;  /* 0x000000ffff057224 */ /* 0x000fce00078e000e */
[----:B------:R-:W-:Y:S05]  /*1f640*/  WARPSYNC.COLLECTIVE R15, `(.L_x_5958) ;  /* 0x000000000f087348 */ /* 0x000fea0003c00000 */
[----:B------:R0:W1:Y:S02]  /*1f650*/  SHFL.IDX P6, R14, R13, R12, R11 ;  /* 0x0000000c0d0e7389 */ /* 0x00006400000c000b */
[----:B01----:R-:W-:Y:S01]  /*1f660*/  ENDCOLLECTIVE ;  /* 0x000000000000791b */ /* 0x003fe20003800000 */
.L_x_5958:
[----:B------:R-:W-:Y:S02]  /*1f670*/  IMAD.MOV.U32 R13, RZ, RZ, R3 ;  /* 0x000000ffff0d7224 */ /* 0x000fe400078e0003 */
[----:B------:R-:W-:Y:S02]  /*1f680*/  IMAD R0, R6, R7, RZ ;  /* 0x0000000706007224 */ /* 0x000fe400078e02ff */
[----:B------:R-:W-:-:S07]  /*1f690*/  IMAD.MOV.U32 R7, RZ, RZ, R14 ;  /* 0x000000ffff077224 */ /* 0x000fce00078e000e */
[----:B------:R-:W-:Y:S05]  /*1f6a0*/  WARPSYNC.COLLECTIVE R15, `(.L_x_5959) ;  /* 0x000000000f087348 */ /* 0x000fea0003c00000 */
[----:B------:R0:W1:Y:S02]  /*1f6b0*/  SHFL.IDX P6, R14, R13, R12, R11 ;  /* 0x0000000c0d0e7389 */ /* 0x00006400000c000b */
[----:B01----:R-:W-:Y:S01]  /*1f6c0*/  ENDCOLLECTIVE ;  /* 0x000000000000791b */ /* 0x003fe20003800000 */
.L_x_5959:
        /* <DEDUP_REMOVED lines=13> */
.L_x_5960:
        /* <DEDUP_REMOVED lines=12> */
.L_x_5961:
        /* <DEDUP_REMOVED lines=17> */
.L_x_5962:
        /* <DEDUP_REMOVED lines=10> */
.L_x_5963:
        /* <DEDUP_REMOVED lines=13> */
.L_x_5964:
        /* <DEDUP_REMOVED lines=10> */
.L_x_5965:
        /* <DEDUP_REMOVED lines=13> */
.L_x_5966:
        /* <DEDUP_REMOVED lines=10> */
.L_x_5967:
        /* <DEDUP_REMOVED lines=13> */
.L_x_5968:
        /* <DEDUP_REMOVED lines=10> */
.L_x_5969:
        /* <DEDUP_REMOVED lines=11> */
.L_x_5970:
        /* <DEDUP_REMOVED lines=14> */
.L_x_5971:
[----:B------:R-:W-:Y:S01]  /*1fff0*/  IMAD.MOV.U32 R3, RZ, RZ, R14 ;  /* 0x000000ffff037224 */ /* 0x000fe200078e000e */
[----:B------:R-:W-:Y:S06]  /*20000*/  BRA `(.L_x_5972) ;  /* 0xffffff94007c7947 */ /* 0x000fec000383ffff */
.L_x_5797:
        /* <DEDUP_REMOVED lines=35> */
.L_x_5974:
[----:B------:R-:W-:Y:S05]  /*20240*/  BSYNC B0 ;  /* 0x0000000000007941 */ /* 0x000fea0003800000 */
.L_x_5973:
        /* <DEDUP_REMOVED lines=12> */
.L_x_5975:
        /* <DEDUP_REMOVED lines=13> */
.L_x_5976:
[----:B------:R-:W-:-:S04]  /*203e0*/  @!P5 LOP3.LUT R4, R5, R4, RZ, 0x3c, !PT ;  /* 0x000000040504d212 */ /* 0x000fc800078e3cff */
[----:B------:R-:W-:Y:S01]  /*203f0*/  @!P5 LOP3.LUT R5, R5, R4, RZ, 0x3c, !PT ;  /* 0x000000040505d212 */ /* 0x000fe200078e3cff */
[----:B------:R-:W-:Y:S02]  /*20400*/  IMAD.MOV.U32 R13, RZ, RZ, R2 ;  /* 0x000000ffff0d7224 */ /* 0x000fe400078e0002 */
[----:B------:R-:W-:-:S07]  /*20410*/  IMAD.MOV.U32 R6, RZ, RZ, R14 ;  /* 0x000000ffff067224 */ /* 0x000fce00078e000e */
[----:B------:R-:W-:Y:S05]  /*20420*/  WARPSYNC.COLLECTIVE R15, `(.L_x_5977) ;  /* 0x000000000f087348 */ /* 0x000fea0003c00000 */
[----:B------:R0:W1:Y:S02]  /*20430*/  SHFL.IDX P6, R14, R13, R12, R11 ;  /* 0x0000000c0d0e7389 */ /* 0x00006400000c000b */
[----:B01----:R-:W-:Y:S01]  /*20440*/  ENDCOLLECTIVE ;  /* 0x000000000000791b */ /* 0x003fe20003800000 */
.L_x_5977:
        /* <DEDUP_REMOVED lines=17> */
.L_x_5978:
        /* <DEDUP_REMOVED lines=15> */
.L_x_5979:
        /* <DEDUP_REMOVED lines=9> */
.L_x_5980:
        /* <DEDUP_REMOVED lines=15> */
.L_x_5981:
        /* <DEDUP_REMOVED lines=9> */
.L_x_5982:
        /* <DEDUP_REMOVED lines=15> */
.L_x_5983:
        /* <DEDUP_REMOVED lines=9> */
.L_x_5984:
        /* <DEDUP_REMOVED lines=14> */
.L_x_5985:
        /* <DEDUP_REMOVED lines=19> */
.L_x_5986:
[----:B------:R-:W-:Y:S02]  /*20bf0*/  IMAD.MOV.U32 R13, RZ, RZ, R2 ;  /* 0x000000ffff0d7224 */ /* 0x000fe400078e0002 */
[----:B------:R-:W-:-:S07]  /*20c00*/  IMAD.MOV.U32 R6, RZ, RZ, R14 ;  /* 0x000000ffff067224 */ /* 0x000fce00078e000e */
[----:B------:R-:W-:Y:S05]  /*20c10*/  WARPSYNC.COLLECTIVE R15, `(.L_x_5987) ;  /* 0x000000000f087348 */ /* 0x000fea0003c00000 */
[----:B------:R0:W1:Y:S02]  /*20c20*/  SHFL.IDX P6, R14, R13, R12, R11 ;  /* 0x0000000c0d0e7389 */ /* 0x00006400000c000b */
[----:B01----:R-:W-:Y:S01]  /*20c30*/  ENDCOLLECTIVE ;  /* 0x000000000000791b */ /* 0x003fe20003800000 */
.L_x_5987:
[----:B------:R-:W-:Y:S02]  /*20c40*/  IMAD.MOV.U32 R13, RZ, RZ, R0 ;  /* 0x000000ffff0d7224 */ /* 0x000fe400078e0000 */
[----:B------:R-:W-:Y:S02]  /*20c50*/  IMAD.MOV.U32 R12, RZ, RZ, 0x7 ;  /* 0x00000007ff0c7424 */ /* 0x000fe400078e00ff */
[----:B------:R-:W-:-:S07]  /*20c60*/  IMAD.MOV.U32 R5, RZ, RZ, R14 ;  /* 0x000000ffff057224 */ /* 0x000fce00078e000e */
[----:B------:R-:W-:Y:S05]  /*20c70*/  WARPSYNC.COLLECTIVE R15, `(.L_x_5988) ;  /* 0x000000000f087348 */ /* 0x000fea0003c00000 */
[----:B------:R0:W1:Y:S02]  /*20c80*/  SHFL.IDX P6, R14, R13, R12, R11 ;  /* 0x0000000c0d0e7389 */ /* 0x00006400000c000b */
[----:B01----:R-:W-:Y:S01]  /*20c90*/  ENDCOLLECTIVE ;  /* 0x000000000000791b */ /* 0x003fe20003800000 */
.L_x_5988:
        /* <DEDUP_REMOVED lines=10> */
.L_x_5989:
        /* <DEDUP_REMOVED lines=9> */
.L_x_5802:
[----:B0-----:R-:W2:Y:S02]  /*20dd0*/  LDL R2, [R1+0x4] ;  /* 0x0000040001027983 */ /* 0x001ea40000100800 */
[----:B--2---:R0:W2:Y:S02]  /*20de0*/  SYNCS.PHASECHK.TRANS64.TRYWAIT P0, [R2+URZ+0x32420], R0 ;  /* 0x03242000020075a7 */ /* 0x0040a4000800017f */
[----:B--2---:R-:W-:Y:S05]  /*20df0*/  @!P0 NANOSLEEP.SYNCS 0x989680 ;  /* 0x009896800000895d */ /* 0x004fea0003900000 */
[----:B------:R-:W2:Y:S02]  /*20e00*/  @!P0 SYNCS.PHASECHK.TRANS64 P0, [R2+URZ+0x32420], R0 ;  /* 0x03242000020085a7 */ /* 0x000ea4000800007f */
[----:B--2---:R-:W-:Y:S05]  /*20e10*/  @!P0 BRA `(.L_x_5802) ;  /* 0xfffffffc00ec8947 */ /* 0x004fea000383ffff */
[----:B------:R-:W-:Y:S05]  /*20e20*/  BRA `(.L_x_5991) ;  /* 0xffffff9400b07947 */ /* 0x000fea000383ffff */
.L_x_5806:
[----:B0-----:R0:W2:Y:S02]  /*20e30*/  SYNCS.PHASECHK.TRANS64.TRYWAIT P0, [R2+URZ+0x32460], R0 ;  /* 0x03246000020075a7 */ /* 0x0010a4000800017f */
[----:B--2---:R-:W-:Y:S05]  /*20e40*/  @!P0 NANOSLEEP.SYNCS 0x989680 ;  /* 0x009896800000895d */ /* 0x004fea0003900000 */
[----:B------:R-:W2:Y:S02]  /*20e50*/  @!P0 SYNCS.PHASECHK.TRANS64 P0, [R2+URZ+0x32460], R0 ;  /* 0x03246000020085a7 */ /* 0x000ea4000800007f */
[----:B--2---:R-:W-:Y:S05]  /*20e60*/  @!P0 BRA `(.L_x_5806) ;  /* 0xfffffffc00f08947 */ /* 0x004fea000383ffff */
[----:B------:R-:W-:Y:S05]  /*20e70*/  BRA `(.L_x_5992) ;  /* 0xffffff9400e07947 */ /* 0x000fea000383ffff */
.L_x_5821:
[----:B-1----:R1:W2:Y:S02]  /*20e80*/  SYNCS.PHASECHK.TRANS64.TRYWAIT P0, [R2+URZ+0x32440], R6 ;  /* 0x03244006020075a7 */ /* 0x0022a4000800017f */
[----:B--2---:R-:W-:Y:S05]  /*20e90*/  @!P0 NANOSLEEP.SYNCS 0x989680 ;  /* 0x009896800000895d */ /* 0x004fea0003900000 */
[----:B------:R-:W2:Y:S02]  /*20ea0*/  @!P0 SYNCS.PHASECHK.TRANS64 P0, [R2+URZ+0x32440], R6 ;  /* 0x03244006020085a7 */ /* 0x000ea4000800007f */
[----:B--2---:R-:W-:Y:S05]  /*20eb0*/  @!P0 BRA `(.L_x_5821) ;  /* 0xfffffffc00f08947 */ /* 0x004fea000383ffff */
[----:B------:R-:W-:Y:S05]  /*20ec0*/  BRA `(.L_x_5993) ;  /* 0xffffffa000087947 */ /* 0x000fea000383ffff */
.L_x_5826:
[----:B0-----:R0:W2:Y:S02]  /*20ed0*/  SYNCS.PHASECHK.TRANS64.TRYWAIT P0, [R2+URZ+0x32460], R6 ;  /* 0x03246006020075a7 */ /* 0x0010a4000800017f */
[----:B--2---:R-:W-:Y:S05]  /*20ee0*/  @!P0 NANOSLEEP.SYNCS 0x989680 ;  /* 0x009896800000895d */ /* 0x004fea0003900000 */
[----:B------:R-:W2:Y:S02]  /*20ef0*/  @!P0 SYNCS.PHASECHK.TRANS64 P0, [R2+URZ+0x32460], R6 ;  /* 0x03246006020085a7 */ /* 0x000ea4000800007f */
[----:B--2---:R-:W-:Y:S05]  /*20f00*/  @!P0 BRA `(.L_x_5826) ;  /* 0xfffffffc00f08947 */ /* 0x004fea000383ffff */
[----:B------:R-:W-:Y:S05]  /*20f10*/  BRA `(.L_x_5994) ;  /* 0xffffffa000907947 */ /* 0x000fea000383ffff */
.L_x_5837:
[----:B0-----:R0:W1:Y:S02]  /*20f20*/  SYNCS.PHASECHK.TRANS64.TRYWAIT P0, [R3+URZ+0x32440], R2 ;  /* 0x03244002030075a7 */ /* 0x001064000800017f */
[----:B-1----:R-:W-:Y:S05]  /*20f30*/  @!P0 NANOSLEEP.SYNCS 0x989680 ;  /* 0x009896800000895d */ /* 0x002fea0003900000 */
[----:B------:R-:W1:Y:S02]  /*20f40*/  @!P0 SYNCS.PHASECHK.TRANS64 P0, [R3+URZ+0x32440], R2 ;  /* 0x03244002030085a7 */ /* 0x000e64000800007f */
[----:B-1----:R-:W-:Y:S05]  /*20f50*/  @!P0 BRA `(.L_x_5837) ;  /* 0xfffffffc00f08947 */ /* 0x002fea000383ffff */
[----:B------:R-:W-:Y:S05]  /*20f60*/  BRA `(.L_x_5995) ;  /* 0xffffffa800987947 */ /* 0x000fea000383ffff */
.L_x_5842:
[----:B-1----:R1:W2:Y:S02]  /*20f70*/  SYNCS.PHASECHK.TRANS64.TRYWAIT P0, [R3+URZ+0x32460], R2 ;  /* 0x03246002030075a7 */ /* 0x0022a4000800017f */
[----:B--2---:R-:W-:Y:S05]  /*20f80*/  @!P0 NANOSLEEP.SYNCS 0x989680 ;  /* 0x009896800000895d */ /* 0x004fea0003900000 */
[----:B------:R-:W2:Y:S02]  /*20f90*/  @!P0 SYNCS.PHASECHK.TRANS64 P0, [R3+URZ+0x32460], R2 ;  /* 0x03246002030085a7 */ /* 0x000ea4000800007f */
[----:B--2---:R-:W-:Y:S05]  /*20fa0*/  @!P0 BRA `(.L_x_5842) ;  /* 0xfffffffc00f08947 */ /* 0x004fea000383ffff */
[----:B------:R-:W-:Y:S05]  /*20fb0*/  BRA `(.L_x_5996) ;  /* 0xffffffac001c7947 */ /* 0x000fea000383ffff */
.L_x_5853:
[----:B0-----:R0:W1:Y:S02]  /*20fc0*/  SYNCS.PHASECHK.TRANS64.TRYWAIT P0, [R3+URZ+0x32440], R2 ;  /* 0x03244002030075a7 */ /* 0x001064000800017f */
[----:B-1----:R-:W-:Y:S05]  /*20fd0*/  @!P0 NANOSLEEP.SYNCS 0x989680 ;  /* 0x009896800000895d */ /* 0x002fea0003900000 */
[----:B------:R-:W1:Y:S02]  /*20fe0*/  @!P0 SYNCS.PHASECHK.TRANS64 P0, [R3+URZ+0x32440], R2 ;  /* 0x03244002030085a7 */ /* 0x000e64000800007f */
[----:B-1----:R-:W-:Y:S05]  /*20ff0*/  @!P0 BRA `(.L_x_5853) ;  /* 0xfffffffc00f08947 */ /* 0x002fea000383ffff */
[----:B------:R-:W-:Y:S05]  /*21000*/  BRA `(.L_x_5997) ;  /* 0xffffffb400087947 */ /* 0x000fea000383ffff */
.L_x_5858:
[----:B-1----:R1:W2:Y:S02]  /*21010*/  SYNCS.PHASECHK.TRANS64.TRYWAIT P0, [R3+URZ+0x32460], R2 ;  /* 0x03246002030075a7 */ /* 0x0022a4000800017f */
[----:B--2---:R-:W-:Y:S05]  /*21020*/  @!P0 NANOSLEEP.SYNCS 0x989680 ;  /* 0x009896800000895d */ /* 0x004fea0003900000 */
[----:B------:R-:W2:Y:S02]  /*21030*/  @!P0 SYNCS.PHASECHK.TRANS64 P0, [R3+URZ+0x32460], R2 ;  /* 0x03246002030085a7 */ /* 0x000ea4000800007f */
[----:B--2---:R-:W-:Y:S05]  /*21040*/  @!P0 BRA `(.L_x_5858) ;  /* 0xfffffffc00f08947 */ /* 0x004fea000383ffff */
[----:B------:R-:W-:Y:S05]  /*21050*/  BRA `(.L_x_5998) ;  /* 0xffffffb400907947 */ /* 0x000fea000383ffff */
.L_x_5870:
[----:B------:R-:W-:Y:S01]  /*21060*/  BSSY B0, `(.L_x_5999) ;  /* 0x0000008000007945 */ /* 0x000fe20003800000 */
[----:B------:R-:W-:Y:S02]  /*21070*/  IMAD.MOV.U32 R13, RZ, RZ, R16 ;  /* 0x000000ffff0d7224 */ /* 0x000fe400078e0010 */
[----:B------:R-:W-:Y:S02]  /*21080*/  IMAD.MOV.U32 R12, RZ, RZ, RZ ;  /* 0x000000ffff0c7224 */ /* 0x000fe400078e00ff */
[----:B------:R-:W-:Y:S02]  /*21090*/  IMAD.MOV.U32 R11, RZ, RZ, 0x1f ;  /* 0x0000001fff0b7424 */ /* 0x000fe400078e00ff */
[----:B------:R-:W-:-:S07]  /*210a0*/  IMAD.MOV.U32 R15, RZ, RZ, -0x1 ;  /* 0xffffffffff0f7424 */ /* 0x000fce00078e00ff */
[----:B0---45:R-:W-:Y:S05]  /*210b0*/  WARPSYNC.COLLECTIVE R15, `(.L_x_6000) ;  /* 0x000000000f087348 */ /* 0x031fea0003c00000 */
[----:B0-----:R0:W1:Y:S02]  /*210c0*/  SHFL.IDX P6, R14, R13, R12, R11 ;  /* 0x0000000c0d0e7389 */ /* 0x00106400000c000b */
[----:B01--45:R-:W-:Y:S01]  /*210d0*/  ENDCOLLECTIVE ;  /* 0x000000000000791b */ /* 0x033fe20003800000 */
.L_x_6000:
[----:B------:R-:W-:Y:S05]  /*210e0*/  BSYNC B0 ;  /* 0x0000000000007941 */ /* 0x000fea0003800000 */
.L_x_5999:
        /* <DEDUP_REMOVED lines=9> */
.L_x_6001:
        /* <DEDUP_REMOVED lines=18> */
.L_x_6002:
        /* <DEDUP_REMOVED lines=8> */
.L_x_6003:
        /* <DEDUP_REMOVED lines=8> */
.L_x_6004:
        /* <DEDUP_REMOVED lines=8> */
.L_x_6005:
        /* <DEDUP_REMOVED lines=8> */
.L_x_6006:
        /* <DEDUP_REMOVED lines=9> */
.L_x_6007:
[----:B------:R-:W-:Y:S01]  /*21530*/  IMAD.MOV.U32 R16, RZ, RZ, R14 ;  /* 0x000000ffff107224 */ /* 0x000fe200078e000e */
[----:B------:R-:W-:Y:S06]  /*21540*/  BRA `(.L_x_6008) ;  /* 0xffffffb800e87947 */ /* 0x000fec000383ffff */
.L_x_5875:
        /* <DEDUP_REMOVED lines=8> */
.L_x_6010:
[----:B------:R-:W-:Y:S05]  /*215d0*/  BSYNC B0 ;  /* 0x0000000000007941 */ /* 0x000fea0003800000 */
.L_x_6009:
        /* <DEDUP_REMOVED lines=10> */
.L_x_6011:
        /* <DEDUP_REMOVED lines=8> */
.L_x_6012:
        /* <DEDUP_REMOVED lines=8> */
.L_x_6013:
        /* <DEDUP_REMOVED lines=8> */
.L_x_6014:
        /* <DEDUP_REMOVED lines=9> */
.L_x_6015:
[----:B------:R-:W-:Y:S01]  /*21890*/  IMAD.MOV.U32 R16, RZ, RZ, R14 ;  /* 0x000000ffff107224 */ /* 0x000fe200078e000e */
[----:B------:R-:W-:Y:S06]  /*218a0*/  BRA `(.L_x_6016) ;  /* 0xffffffb800ac7947 */ /* 0x000fec000383ffff */
.L_x_5877:
[----:B------:R-:W-:Y:S01]  /*218b0*/  BSSY B0, `(.L_x_6017) ;  /* 0x0000006000007945 */ /* 0x000fe20003800000 */
[----:B------:R-:W-:Y:S01]  /*218c0*/  PLOP3.LUT P6, PT, P6, PT, PT, 0x8, 0x0 ;  /* 0x000000000000781c */ /* 0x000fe200037ce170 */
[----:B------:R-:W-:-:S12]  /*218d0*/  IMAD.MOV.U32 R15, RZ, RZ, -0x1 ;  /* 0xffffffffff0f7424 */ /* 0x000fd800078e00ff */
[----:B0---45:R-:W-:Y:S05]  /*218e0*/  WARPSYNC.COLLECTIVE R15, `(.L_x_6018) ;  /* 0x000000000f087348 */ /* 0x031fea0003c00000 */
[----:B------:R-:W-:Y:S01]  /*218f0*/  VOTE.ANY R14, PT, P6 ;  /* 0x00000000000e7806 */ /* 0x000fe200030e0100 */
[----:B0---45:R-:W-:Y:S06]  /*21900*/  ENDCOLLECTIVE ;  /* 0x000000000000791b */ /* 0x031fec0003800000 */
.L_x_6018:
[----:B------:R-:W-:Y:S05]  /*21910*/  BSYNC B0 ;  /* 0x0000000000007941 */ /* 0x000fea0003800000 */
.L_x_6017:
        /* <DEDUP_REMOVED lines=9> */
.L_x_6019:
[----:B------:R-:W-:Y:S01]  /*219b0*/  IMAD.MOV.U32 R17, RZ, RZ, R14 ;  /* 0x000000ffff117224 */ /* 0x000fe200078e000e */
[----:B------:R-:W-:Y:S06]  /*219c0*/  BRA `(.L_x_6020) ;  /* 0xffffffb8009c7947 */ /* 0x000fec000383ffff */
.L_x_5879:
[----:B------:R-:W-:Y:S01]  /*219d0*/  BSSY B0, `(.L_x_6021) ;  /* 0x0000007000007945 */ /* 0x000fe20003800000 */
[----:B------:R-:W-:Y:S02]  /*219e0*/  IMAD.MOV.U32 R13, RZ, RZ, R3 ;  /* 0x000000ffff0d7224 */ /* 0x000fe400078e0003 */
[----:B------:R-:W-:Y:S02]  /*219f0*/  IMAD.MOV.U32 R11, RZ, RZ, 0x1f ;  /* 0x0000001fff0b7424 */ /* 0x000fe400078e00ff */
[----:B------:R-:W-:-:S07]  /*21a00*/  IMAD.MOV.U32 R15, RZ, RZ, -0x1 ;  /* 0xffffffffff0f7424 */ /* 0x000fce00078e00ff */
[----:B0-2-45:R-:W-:Y:S05]  /*21a10*/  WARPSYNC.COLLECTIVE R15, `(.L_x_6022) ;  /* 0x000000000f087348 */ /* 0x035fea0003c00000 */
[----:B------:R1:W3:Y:S02]  /*21a20*/  SHFL.IDX P6, R14, R13, R12, R11 ;  /* 0x0000000c0d0e7389 */ /* 0x0002e400000c000b */
[----:B012345:R-:W-:Y:S01]  /*21a30*/  ENDCOLLECTIVE ;  /* 0x000000000000791b */ /* 0x03ffe20003800000 */
.L_x_6022:
[----:B------:R-:W-:Y:S05]  /*21a40*/  BSYNC B0 ;  /* 0x0000000000007941 */ /* 0x000fea0003800000 */
.L_x_6021:
[----:B------:R-:W-:Y:S01]  /*21a50*/  IMAD.MOV.U32 R2, RZ, RZ, R14 ;  /* 0x000000ffff027224 */ /* 0x000fe200078e000e */
[----:B------:R-:W-:Y:S06]  /*21a60*/  BRA `(.L_x_5878) ;  /* 0xffffffb800907947 */ /* 0x000fec000383ffff */
.L_x_5883:
[----:B0-----:R0:W2:Y:S02]  /*21a70*/  SYNCS.PHASECHK.TRANS64.TRYWAIT P0, [R0+URZ+0x32420], R3 ;  /* 0x03242003000075a7 */ /* 0x0010a4000800017f */
[----:B--2---:R-:W-:Y:S05]  /*21a80*/  @!P0 NANOSLEEP.SYNCS 0x989680 ;  /* 0x009896800000895d */ /* 0x004fea0003900000 */
[----:B------:R-:W2:Y:S02]  /*21a90*/  @!P0 SYNCS.PHASECHK.TRANS64 P0, [R0+URZ+0x32420], R3 ;  /* 0x03242003000085a7 */ /* 0x000ea4000800007f */
[----:B--2---:R-:W-:Y:S05]  /*21aa0*/  @!P0 BRA `(.L_x_5883) ;  /* 0xfffffffc00f08947 */ /* 0x004fea000383ffff */
[----:B------:R-:W-:Y:S05]  /*21ab0*/  BRA `(.L_x_6023) ;  /* 0xffffffc000107947 */ /* 0x000fea000383ffff */
.L_x_5884:
        /* <DEDUP_REMOVED lines=8> */
[----:B0---45:R-:W-:Y:S05]  /*21b40*/  WARPSYNC.COLLECTIVE R15, `(.L_x_6025) ;  /* 0x000000000f087348 */ /* 0x031fea0003c00000 */
[----:B------:R1:W2:Y:S02]  /*21b50*/  SHFL.IDX P6, R14, R13, R12, R11 ;  /* 0x0000000c0d0e7389 */ /* 0x0002a400000c000b */
[----:B012-45:R-:W-:Y:S01]  /*21b60*/  ENDCOLLECTIVE ;  /* 0x000000000000791b */ /* 0x037fe20003800000 */
.L_x_6025:
[----:B------:R-:W-:Y:S05]  /*21b70*/  BSYNC B0 ;  /* 0x0000000000007941 */ /* 0x000fea0003800000 */
.L_x_6024:
[----:B------:R-:W-:Y:S05]  /*21b80*/  BRA `(.L_x_6026) ;  /* 0xffffffbc00f87947 */ /* 0x000fea000383ffff */
.L_x_5885:
[----:B------:R-:W-:Y:S01]  /*21b90*/  BSSY B0, `(.L_x_6027) ;  /* 0x0000006000007945 */ /* 0x000fe20003800000 */
[----:B------:R-:W-:-:S07]  /*21ba0*/  IMAD.MOV.U32 R15, RZ, RZ, -0x1 ;  /* 0xffffffffff0f7424 */ /* 0x000fce00078e00ff */
[----:B012-45:R-:W-:Y:S05]  /*21bb0*/  WARPSYNC.COLLECTIVE R15, `(.L_x_6028) ;  /* 0x000000000f0c7348 */ /* 0x037fea0003c00000 */
[----:B------:R-:W-:Y:S02]  /*21bc0*/  ELECT P6, UR62, PT ;  /* 0x00000000003e782f */ /* 0x000fe400038c0000 */
[----:B------:R-:W-:Y:S01]  /*21bd0*/  MOV R14, UR62 ;  /* 0x0000003e000e7c02 */ /* 0x000fe20008000f00 */
[----:B012-45:R-:W-:Y:S10]  /*21be0*/  ENDCOLLECTIVE ;  /* 0x000000000000791b */ /* 0x037ff40003800000 */
.L_x_6028:
[----:B------:R-:W-:Y:S05]  /*21bf0*/  BSYNC B0 ;  /* 0x0000000000007941 */ /* 0x000fea0003800000 */
.L_x_6027:
[----:B------:R-:W-:Y:S05]  /*21c00*/  BRA `(.L_x_6029) ;  /* 0xffffffbc00ec7947 */ /* 0x000fea000383ffff */
.L_x_5887:
[----:B0-----:R0:W1:Y:S02]  /*21c10*/  SYNCS.PHASECHK.TRANS64.TRYWAIT P0, [R6+URZ], R5 ;  /* 0x00000005060075a7 */ /* 0x001064000800017f */
[----:B-1----:R-:W-:Y:S05]  /*21c20*/  @!P0 NANOSLEEP.SYNCS 0x989680 ;  /* 0x009896800000895d */ /* 0x002fea0003900000 */
[----:B------:R-:W1:Y:S02]  /*21c30*/  @!P0 SYNCS.PHASECHK.TRANS64 P0, [R6+URZ], R5 ;  /* 0x00000005060085a7 */ /* 0x000e64000800007f */
[----:B-1----:R-:W-:Y:S05]  /*21c40*/  @!P0 BRA `(.L_x_5887) ;  /* 0xfffffffc00f08947 */ /* 0x002fea000383ffff */
[----:B------:R-:W-:Y:S05]  /*21c50*/  BRA `(.L_x_6030) ;  /* 0xffffffc000287947 */ /* 0x000fea000383ffff */
.L_x_5888:
[----:B-1----:R1:W2:Y:S02]  /*21c60*/  SYNCS.PHASECHK.TRANS64.TRYWAIT P0, [R7+URZ], R2 ;  /* 0x00000002070075a7 */ /* 0x0022a4000800017f */
[----:B--2---:R-:W-:Y:S05]  /*21c70*/  @!P0 NANOSLEEP.SYNCS 0x989680 ;  /* 0x009896800000895d */ /* 0x004fea0003900000 */
[----:B------:R-:W2:Y:S02]  /*21c80*/  @!P0 SYNCS.PHASECHK.TRANS64 P0, [R7+URZ], R2 ;  /* 0x00000002070085a7 */ /* 0x000ea4000800007f */
[----:B--2---:R-:W-:Y:S05]  /*21c90*/  @!P0 BRA `(.L_x_5888) ;  /* 0xfffffffc00f08947 */ /* 0x004fea000383ffff */
[----:B------:R-:W-:Y:S05]  /*21ca0*/  BRA `(.L_x_6031) ;  /* 0xffffffc0001c7947 */ /* 0x000fea000383ffff */
.L_x_5890:
[----:B--2---:R2:W3:Y:S02]  /*21cb0*/  SYNCS.PHASECHK.TRANS64.TRYWAIT P0, [R4+URZ], R5 ;  /* 0x00000005040075a7 */ /* 0x0044e4000800017f */
[----:B---3--:R-:W-:Y:S05]  /*21cc0*/  @!P0 NANOSLEEP.SYNCS 0x989680 ;  /* 0x009896800000895d */ /* 0x008fea0003900000 */
[----:B------:R-:W3:Y:S02]  /*21cd0*/  @!P0 SYNCS.PHASECHK.TRANS64 P0, [R4+URZ], R5 ;  /* 0x00000005040085a7 */ /* 0x000ee4000800007f */
[----:B---3--:R-:W-:Y:S05]  /*21ce0*/  @!P0 BRA `(.L_x_5890) ;  /* 0xfffffffc00f08947 */ /* 0x008fea000383ffff */
[----:B------:R-:W-:Y:S05]  /*21cf0*/  BRA `(.L_x_6032) ;  /* 0xffffffc000247947 */ /* 0x000fea000383ffff */
.L_x_6033:
        /* <DEDUP_REMOVED lines=16> */
.L_x_6054:


//--------------------- .nv.global.init           --------------------------
	.section	.nv.global.init,"aw",@progbits
.nv.global.init:
	.type		$str$20,@object
	.size		$str$20,($str$21 - $str$20)
$str$20:
        /*0000*/ 	.byte	0x28, 0x61, 0x64, 0x64, 0x72, 0x65, 0x73, 0x73, 0x20, 0x26, 0x20, 0x6d, 0x61, 0x73, 0x6b, 0x29
        /*0010*/ 	.byte	0x20, 0x3d, 0x3d, 0x20, 0x30, 0x00
	.type		$str$21,@object
	.size		$str$21,(__unnamed_4 - $str$21)
$str$21:
        /*0016*/ 	.byte	0x2f, 0x74, 0x6d, 0x70, 0x2f, 0x6f, 0x73, 0x73, 0x5f, 0x6b, 0x65, 0x72, 0x6e, 0x65, 0x6c, 0x73
        /*0026*/ 	.byte	0x5f, 0x73, 0x72, 0x63, 0x2f, 0x66, 0x6c, 0x61, 0x73, 0x68, 0x5f, 0x61, 0x74, 0x74, 0x65, 0x6e
        /*0036*/ 	.byte	0x74, 0x69, 0x6f, 0x6e, 0x2f, 0x63, 0x73, 0x72, 0x63, 0x2f, 0x63, 0x75, 0x74, 0x6c, 0x61, 0x73
        /*0046*/ 	.byte	0x73, 0x2f, 0x69, 0x6e, 0x63, 0x6c, 0x75, 0x64, 0x65, 0x2f, 0x63, 0x75, 0x74, 0x65, 0x2f, 0x70
        /*0056*/ 	.byte	0x6f, 0x69, 0x6e, 0x74, 0x65, 0x72, 0x5f, 0x66, 0x6c, 0x61, 0x67, 0x67, 0x65, 0x64, 0x2e, 0x68
        /*0066*/ 	.byte	0x70, 0x70, 0x00
	.type		__unnamed_4,@object
	.size		__unnamed_4,(__unnamed_5 - __unnamed_4)
__unnamed_4:
        /* <DEDUP_REMOVED lines=24> */
        /*01e9*/ 	.byte	0x00
	.type		__unnamed_5,@object
	.size		__unnamed_5,(__unnamed_7 - __unnamed_5)
__unnamed_5:
        /* <DEDUP_REMOVED lines=25> */
	.type		__unnamed_7,@object
	.size		__unnamed_7,(__unnamed_6 - __unnamed_7)
__unnamed_7:
        /* <DEDUP_REMOVED lines=25> */
	.type		__unnamed_6,@object
	.size		__unnamed_6,(__unnamed_1 - __unnamed_6)
__unnamed_6:
        /* <DEDUP_REMOVED lines=29> */
	.type		__unnamed_1,@object
	.size		__unnamed_1,(__unnamed_3 - __unnamed_1)
__unnamed_1:
        /* <DEDUP_REMOVED lines=28> */
        /*087e*/ 	.byte	0x3c, 0x36, 0x31, 0x34, 0x34, 0x3e, 0x3e, 0x3e, 0x3e, 0x3e, 0x20, 0x26, 0x5d, 0x00
	.type		__unnamed_3,@object
	.size		__unnamed_3,(__unnamed_2 - __unnamed_3)
__unnamed_3:
        /* <DEDUP_REMOVED lines=29> */
	.type		__unnamed_2,@object
	.size		__unnamed_2,(.L_1 - __unnamed_2)
__unnamed_2:
        /* <DEDUP_REMOVED lines=29> */
.L_1:


//--------------------- .nv.shared._ZN7cutlass13device_kernelIN5flash11enable_sm90INS1_16FlashAttnFwdSm90INS1_25CollectiveMainloopFwdSm90ILi2EN4cute5tupleIJNS5_1CILi1EEES8_S8_EEENS6_IJNS7_ILi128EEENS7_ILi96EEENS7_ILi64EEEEEELi256ENS_10bfloat16_tEfNS_4arch4Sm90ELb0ELb0ELb0ELb0ELb0ELb0ELb0ELb1ELb0ELb1ELb0ELb0EEENS1_21CollectiveEpilogueFwdINS6_IJSA_NS7_ILi256EEESB_EEES9_SE_SG_Li256ELb0ELb1ELb0ELb0EEENS1_29StaticPersistentTileSchedulerILb0EEEEEEEEEvNT_6ParamsE --------------------------
	.section	.nv.shared._ZN7cutlass13device_kernelIN5flash11enable_sm90INS1_16FlashAttnFwdSm90INS1_25CollectiveMainloopFwdSm90ILi2EN4cute5tupleIJNS5_1CILi1EEES8_S8_EEENS6_IJNS7_ILi128EEENS7_ILi96EEENS7_ILi64EEEEEELi256ENS_10bfloat16_tEfNS_4arch4Sm90ELb0ELb0ELb0ELb0ELb0ELb0ELb0ELb1ELb0ELb1ELb0ELb0EEENS1_21CollectiveEpilogueFwdINS6_IJSA_NS7_ILi256EEESB_EEES9_SE_SG_Li256ELb0ELb1ELb0ELb0EEENS1_29StaticPersistentTileSchedulerILb0EEEEEEEEEvNT_6ParamsE,"aw",@nobits
	.sectionflags	@""
	.align	16
	.zero		1024


//--------------------- .nv.shared.reserved.0     --------------------------
	.section	.nv.shared.reserved.0,"aw",@nobits
	.weak		__nv_reservedSMEM_offset_0_alias
	.size		__nv_reservedSMEM_offset_0_alias, 0, 0
	.other		__nv_reservedSMEM_offset_0_alias,@"STO_CUDA_RESERVED_SHARED STV_DEFAULT"
__nv_reservedSMEM_offset_0_alias:
	.zero		0


//--------------------- .nv.global                --------------------------
	.section	.nv.global,"aw",@nobits
.nv.global:
	.type		_ZN77_INTERNAL_61e94d33_41_flash_fwd_hdim64_256_bf16_packgqa_sm90_cu_93b96ec2_37264cute1_E,@object
	.size		_ZN77_INTERNAL_61e94d33_41_flash_fwd_hdim64_256_bf16_packgqa_sm90_cu_93b96ec2_37264cute1_E,(_ZN77_INTERNAL_61e94d33_41_flash_fwd_hdim64_256_bf16_packgqa_sm90_cu_93b96ec2_37264cuda3std3__45__cpo6cbeginE - _ZN77_INTERNAL_61e94d33_41_flash_fwd_hdim64_256_bf16_packgqa_sm90_cu_93b96ec2_37264cute1_E)
_ZN77_INTERNAL_61e94d33_41_flash_fwd_hdim64_256_bf16_packgqa_sm90_cu_93b96ec2_37264cute1_E:
	.zero		1
	.type		_ZN77_INTERNAL_61e94d33_41_flash_fwd_hdim64_256_bf16_packgqa_sm90_cu_93b96ec2_37264cuda3std3__45__cpo6cbeginE,@object
	.size		_ZN77_INTERNAL_61e94d33_41_flash_fwd_hdim64_256_bf16_packgqa_sm90_cu_93b96ec2_37264cuda3std3__45__cpo6cbeginE,(_ZN77_INTERNAL_61e94d33_41_flash_fwd_hdim64_256_bf16_packgqa_sm90_cu_93b96ec2_37264cuda3std3__48in_placeE - _ZN77_INTERNAL_61e94d33_41_flash_fwd_hdim64_256_bf16_packgqa_sm90_cu_93b96ec2_37264cuda3std3__45__cpo6cbeginE)
_ZN77_INTERNAL_61e94d33_41_flash_fwd_hdim64_256_bf16_packgqa_sm90_cu_93b96ec2_37264cuda3std3__45__cpo6cbeginE:
	.zero		1
	.type		_ZN77_INTERNAL_61e94d33_41_flash_fwd_hdim64_256_bf16_packgqa_sm90_cu_93b96ec2_37264cuda3std3__48in_placeE,@object
	.size		_ZN77_INTERNAL_61e94d33_41_flash_fwd_hdim64_256_bf16_packgqa_sm90_cu_93b96ec2_37264cuda3std3__48in_placeE,(_ZN77_INTERNAL_61e94d33_41_flash_fwd_hdim64_256_bf16_packgqa_sm90_cu_93b96ec2_37264cuda3std6ranges3__45__cpo9iter_moveE - _ZN77_INTERNAL_61e94d33_41_flash_fwd_hdim64_256_bf16_packgqa_sm90_cu_93b96ec2_37264cuda3std3__48in_placeE)
_ZN77_INTERNAL_61e94d33_41_flash_fwd_hdim64_256_bf16_packgqa_sm90_cu_93b96ec2_37264cuda3std3__48in_placeE:
	.zero		1
	.type		_ZN77_INTERNAL_61e94d33_41_flash_fwd_hdim64_256_bf16_packgqa_sm90_cu_93b96ec2_37264cuda3std6ranges3__45__cpo9iter_moveE,@object
	.size		_ZN77_INTERNAL_61e94d33_41_flash_fwd_hdim64_256_bf16_packgqa_sm90_cu_93b96ec2_37264cuda3std6ranges3__45__cpo9iter_moveE,(_ZN77_INTERNAL_61e94d33_41_flash_fwd_hdim64_256_bf16_packgqa_sm90_cu_93b96ec2_37264cuda3std3__45__cpo5beginE - _ZN77_INTERNAL_61e94d33_41_flash_fwd_hdim64_256_bf16_packgqa_sm90_cu_93b96ec2_37264cuda3std6ranges3__45__cpo9iter_moveE)
_ZN77_INTERNAL_61e94d33_41_flash_fwd_hdim64_256_bf16_packgqa_sm90_cu_93b96ec2_37264cuda3std6ranges3__45__cpo9iter_moveE:
	.zero		1
	.type		_ZN77_INTERNAL_61e94d33_41_flash_fwd_hdim64_256_bf16_packgqa_sm90_cu_93b96ec2_37264cuda3std3__45__cpo5beginE,@object
	.size		_ZN77_INTERNAL_61e94d33_41_flash_fwd_hdim64_256_bf16_packgqa_sm90_cu_93b96ec2_37264cuda3std3__45__cpo5beginE,(_ZN77_INTERNAL_61e94d33_41_flash_fwd_hdim64_256_bf16_packgqa_sm90_cu_93b96ec2_37264cuda3std3__479_GLOBAL__N__61e94d33_41_flash_fwd_hdim64_256_bf16_packgqa_sm90_cu_93b96ec2_37266ignoreE - _ZN77_INTERNAL_61e94d33_41_flash_fwd_hdim64_256_bf16_packgqa_sm90_cu_93b96ec2_37264cuda3std3__45__cpo5beginE)
_ZN77_INTERNAL_61e94d33_41_flash_fwd_hdim64_256_bf16_packgqa_sm90_cu_93b96ec2_37264cuda3std3__45__cpo5beginE:
	.zero		1
	.type		_ZN77_INTERNAL_61e94d33_41_flash_fwd_hdim64_256_bf16_packgqa_sm90_cu_93b96ec2_37264cuda3std3__479_GLOBAL__N__61e94d33_41_flash_fwd_hdim64_256_bf16_packgqa_sm90_cu_93b96ec2_37266ignoreE,@object
	.size		_ZN77_INTERNAL_61e94d33_41_flash_fwd_hdim64_256_bf16_packgqa_sm90_cu_93b96ec2_37264cuda3std3__479_GLOBAL__N__61e94d33_41_flash_fwd_hdim64_256_bf16_packgqa_sm90_cu_93b96ec2_37266ignoreE,(_ZN77_INTERNAL_61e94d33_41_flash_fwd_hdim64_256_bf16_packgqa_sm90_cu_93b96ec2_37264cute7productE - _ZN77_INTERNAL_61e94d33_41_flash_fwd_hdim64_256_bf16_packgqa_sm90_cu_93b96ec2_37264cuda3std3__479_GLOBAL__N__61e94d33_41_flash_fwd_hdim64_256_bf16_packgqa_sm90_cu_93b96ec2_37266ignoreE)
_ZN77_INTERNAL_61e94d33_41_flash_fwd_hdim64_256_bf16_packgqa_sm90_cu_93b96ec2_37264cuda3std3__479_GLOBAL__N__61e94d33_41_flash_fwd_hdim64_256_bf16_packgqa_sm90_cu_93b96ec2_37266ignoreE:
	.zero		1
	.type		_ZN77_INTERNAL_61e94d33_41_flash_fwd_hdim64_256_bf16_packgqa_sm90_cu_93b96ec2_37264cute7productE,@object
	.size		_ZN77_INTERNAL_61e94d33_41_flash_fwd_hdim64_256_bf16_packgqa_sm90_cu_93b96ec2_37264cute7productE,(_ZN77_INTERNAL_61e94d33_41_flash_fwd_hdim64_256_bf16_packgqa_sm90_cu_93b96ec2_37264cuda3std3__45__cpo3endE - _ZN77_INTERNAL_61e94d33_41_flash_fwd_hdim64_256_bf16_packgqa_sm90_cu_93b96ec2_37264cute7productE)
_ZN77_INTERNAL_61e94d33_41_flash_fwd_hdim64_256_bf16_packgqa_sm90_cu_93b96ec2_37264cute7productE:
	.zero		1
	.type		_ZN77_INTERNAL_61e94d33_41_flash_fwd_hdim64_256_bf16_packgqa_sm90_cu_93b96ec2_37264cuda3std3__45__cpo3endE,@object
	.size		_ZN77_INTERNAL_61e94d33_41_flash_fwd_hdim64_256_bf16_packgqa_sm90_cu_93b96ec2_37264cuda3std3__45__cpo3endE,(_ZN77_INTERNAL_61e94d33_41_flash_fwd_hdim64_256_bf16_packgqa_sm90_cu_93b96ec2_37264cuda3std3__419piecewise_constructE - _ZN77_INTERNAL_61e94d33_41_flash_fwd_hdim64_256_bf16_packgqa_sm90_cu_93b96ec2_37264cuda3std3__45__cpo3endE)
_ZN77_INTERNAL_61e94d33_41_flash_fwd_hdim64_256_bf16_packgqa_sm90_cu_93b96ec2_37264cuda3std3__45__cpo3endE:
	.zero		1
	.type		_ZN77_INTERNAL_61e94d33_41_flash_fwd_hdim64_256_bf16_packgqa_sm90_cu_93b96ec2_37264cuda3std3__419piecewise_constructE,@object
	.size		_ZN77_INTERNAL_61e94d33_41_flash_fwd_hdim64_256_bf16_packgqa_sm90_cu_93b96ec2_37264cuda3std3__419piecewise_constructE,(_ZN77_INTERNAL_61e94d33_41_flash_fwd_hdim64_256_bf16_packgqa_sm90_cu_93b96ec2_37264cuda3std3__45__cpo4cendE - _ZN77_INTERNAL_61e94d33_41_flash_fwd_hdim64_256_bf16_packgqa_sm90_cu_93b96ec2_37264cuda3std3__419piecewise_constructE)
_ZN77_INTERNAL_61e94d33_41_flash_fwd_hdim64_256_bf16_packgqa_sm90_cu_93b96ec2_37264cuda3std3__419piecewise_constructE:
	.zero		1
	.type		_ZN77_INTERNAL_61e94d33_41_flash_fwd_hdim64_256_bf16_packgqa_sm90_cu_93b96ec2_37264cuda3std3__45__cpo4cendE,@object
	.size		_ZN77_INTERNAL_61e94d33_41_flash_fwd_hdim64_256_bf16_packgqa_sm90_cu_93b96ec2_37264cuda3std3__45__cpo4cendE,(_ZN77_INTERNAL_61e94d33_41_flash_fwd_hdim64_256_bf16_packgqa_sm90_cu_93b96ec2_37264cuda3std6ranges3__45__cpo4swapE - _ZN77_INTERNAL_61e94d33_41_flash_fwd_hdim64_256_bf16_packgqa_sm90_cu_93b96ec2_37264cuda3std3__45__cpo4cendE)
_ZN77_INTERNAL_61e94d33_41_flash_fwd_hdim64_256_bf16_packgqa_sm90_cu_93b96ec2_37264cuda3std3__45__cpo4cendE:
	.zero		1
	.type		_ZN77_INTERNAL_61e94d33_41_flash_fwd_hdim64_256_bf16_packgqa_sm90_cu_93b96ec2_37264cuda3std6ranges3__45__cpo4swapE,@object
	.size		_ZN77_INTERNAL_61e94d33_41_flash_fwd_hdim64_256_bf16_packgqa_sm90_cu_93b96ec2_37264cuda3std6ranges3__45__cpo4swapE,(.L_14 - _ZN77_INTERNAL_61e94d33_41_flash_fwd_hdim64_256_bf16_packgqa_sm90_cu_93b96ec2_37264cuda3std6ranges3__45__cpo4swapE)
_ZN77_INTERNAL_61e94d33_41_flash_fwd_hdim64_256_bf16_packgqa_sm90_cu_93b96ec2_37264cuda3std6ranges3__45__cpo4swapE:
	.zero		1
.L_14:


//--------------------- .nv.shared._ZN7cutlass13device_kernelIN5flash11enable_sm90INS1_16FlashAttnFwdSm90INS1_25CollectiveMainloopFwdSm90ILi2EN4cute5tupleIJNS5_1CILi1EEES8_S8_EEENS6_IJNS7_ILi128EEENS7_ILi96EEENS7_ILi64EEEEEELi256ENS_10bfloat16_tEfNS_4arch4Sm90ELb0ELb0ELb0ELb0ELb0ELb0ELb1ELb1ELb0ELb1ELb0ELb0EEENS1_21CollectiveEpilogueFwdINS6_IJSA_NS7_ILi256EEESB_EEES9_SE_SG_Li256ELb0ELb1ELb0ELb0EEENS1_29StaticPersistentTileSchedulerILb0EEEEEEEEEvNT_6ParamsE --------------------------
	.section	.nv.shared._ZN7cutlass13device_kernelIN5flash11enable_sm90INS1_16FlashAttnFwdSm90INS1_25CollectiveMainloopFwdSm90ILi2EN4cute5tupleIJNS5_1CILi1EEES8_S8_EEENS6_IJNS7_ILi128EEENS7_ILi96EEENS7_ILi64EEEEEELi256ENS_10bfloat16_tEfNS_4arch4Sm90ELb0ELb0ELb0ELb0ELb0ELb0ELb1ELb1ELb0ELb1ELb0ELb0EEENS1_21CollectiveEpilogueFwdINS6_IJSA_NS7_ILi256EEESB_EEES9_SE_SG_Li256ELb0ELb1ELb0ELb0EEENS1_29StaticPersistentTileSchedulerILb0EEEEEEEEEvNT_6ParamsE,"aw",@nobits
	.sectionflags	@""
	.align	16
	.zero		1024


//--------------------- .nv.shared._ZN7cutlass13device_kernelIN5flash11enable_sm90INS1_16FlashAttnFwdSm90INS1_25CollectiveMainloopFwdSm90ILi2EN4cute5tupleIJNS5_1CILi1EEES8_S8_EEENS6_IJNS7_ILi128EEENS7_ILi96EEENS7_ILi64EEEEEELi256ENS_10bfloat16_tEfNS_4arch4Sm90ELb0ELb0ELb0ELb1ELb0ELb0ELb0ELb1ELb0ELb1ELb0ELb0EEENS1_21CollectiveEpilogueFwdINS6_IJSA_NS7_ILi256EEESB_EEES9_SE_SG_Li256ELb1ELb1ELb0ELb0EEENS1_36VarlenDynamicPersistentTileSchedulerILi128ELi96ELi256ELi128ELb0ELb1ELb1ELb0ELb1ELb1EEEEEEEEEvNT_6ParamsE --------------------------
	.section	.nv.shared._ZN7cutlass13device_kernelIN5flash11enable_sm90INS1_16FlashAttnFwdSm90INS1_25CollectiveMainloopFwdSm90ILi2EN4cute5tupleIJNS5_1CILi1EEES8_S8_EEENS6_IJNS7_ILi128EEENS7_ILi96EEENS7_ILi64EEEEEELi256ENS_10bfloat16_tEfNS_4arch4Sm90ELb0ELb0ELb0ELb1ELb0ELb0ELb0ELb1ELb0ELb1ELb0ELb0EEENS1_21CollectiveEpilogueFwdINS6_IJSA_NS7_ILi256EEESB_EEES9_SE_SG_Li256ELb1ELb1ELb0ELb0EEENS1_36VarlenDynamicPersistentTileSchedulerILi128ELi96ELi256ELi128ELb0ELb1ELb1ELb0ELb1ELb1EEEEEEEEEvNT_6ParamsE,"aw",@nobits
	.sectionflags	@""
	.align	16
	.zero		1024


//--------------------- .nv.shared._ZN7cutlass13device_kernelIN5flash11enable_sm90INS1_16FlashAttnFwdSm90INS1_25CollectiveMainloopFwdSm90ILi2EN4cute5tupleIJNS5_1CILi1EEES8_S8_EEENS6_IJNS7_ILi128EEENS7_ILi96EEENS7_ILi64EEEEEELi256ENS_10bfloat16_tEfNS_4arch4Sm90ELb0ELb0ELb0ELb1ELb0ELb1ELb0ELb1ELb0ELb1ELb0ELb0EEENS1_21CollectiveEpilogueFwdINS6_IJSA_NS7_ILi256EEESB_EEES9_SE_SG_Li256ELb1ELb1ELb0ELb0EEENS1_36VarlenDynamicPersistentTileSchedulerILi128ELi96ELi256ELi128ELb0ELb1ELb1ELb0ELb1ELb1EEEEEEEEEvNT_6ParamsE --------------------------
	.section	.nv.shared._ZN7cutlass13device_kernelIN5flash11enable_sm90INS1_16FlashAttnFwdSm90INS1_25CollectiveMainloopFwdSm90ILi2EN4cute5tupleIJNS5_1CILi1EEES8_S8_EEENS6_IJNS7_ILi128EEENS7_ILi96EEENS7_ILi64EEEEEELi256ENS_10bfloat16_tEfNS_4arch4Sm90ELb0ELb0ELb0ELb1ELb0ELb1ELb0ELb1ELb0ELb1ELb0ELb0EEENS1_21CollectiveEpilogueFwdINS6_IJSA_NS7_ILi256EEESB_EEES9_SE_SG_Li256ELb1ELb1ELb0ELb0EEENS1_36VarlenDynamicPersistentTileSchedulerILi128ELi96ELi256ELi128ELb0ELb1ELb1ELb0ELb1ELb1EEEEEEEEEvNT_6ParamsE,"aw",@nobits
	.sectionflags	@""
	.align	16
	.zero		1024


//--------------------- .nv.shared._ZN7cutlass13device_kernelIN5flash11enable_sm90INS1_16FlashAttnFwdSm90INS1_25CollectiveMainloopFwdSm90ILi2EN4cute5tupleIJNS5_1CILi1EEES8_S8_EEENS6_IJNS7_ILi128EEENS7_ILi96EEENS7_ILi64EEEEEELi256ENS_10bfloat16_tEfNS_4arch4Sm90ELb0ELb0ELb0ELb1ELb0ELb0ELb1ELb1ELb0ELb1ELb0ELb0EEENS1_21CollectiveEpilogueFwdINS6_IJSA_NS7_ILi256EEESB_EEES9_SE_SG_Li256ELb1ELb1ELb0ELb0EEENS1_36VarlenDynamicPersistentTileSchedulerILi128ELi96ELi256ELi128ELb0ELb1ELb1ELb0ELb1ELb1EEEEEEEEEvNT_6ParamsE --------------------------
	.section	.nv.shared._ZN7cutlass13device_kernelIN5flash11enable_sm90INS1_16FlashAttnFwdSm90INS1_25CollectiveMainloopFwdSm90ILi2EN4cute5tupleIJNS5_1CILi1EEES8_S8_EEENS6_IJNS7_ILi128EEENS7_ILi96EEENS7_ILi64EEEEEELi256ENS_10bfloat16_tEfNS_4arch4Sm90ELb0ELb0ELb0ELb1ELb0ELb0ELb1ELb1ELb0ELb1ELb0ELb0EEENS1_21CollectiveEpilogueFwdINS6_IJSA_NS7_ILi256EEESB_EEES9_SE_SG_Li256ELb1ELb1ELb0ELb0EEENS1_36VarlenDynamicPersistentTileSchedulerILi128ELi96ELi256ELi128ELb0ELb1ELb1ELb0ELb1ELb1EEEEEEEEEvNT_6ParamsE,"aw",@nobits
	.sectionflags	@""
	.align	16
	.zero		1024


//--------------------- .nv.shared._ZN7cutlass13device_kernelIN5flash11enable_sm90INS1_16FlashAttnFwdSm90INS1_25CollectiveMainloopFwdSm90ILi2EN4cute5tupleIJNS5_1CILi1EEES8_S8_EEENS6_IJNS7_ILi128EEENS7_ILi96EEENS7_ILi64EEEEEELi256ENS_10bfloat16_tEfNS_4arch4Sm90ELb0ELb0ELb0ELb1ELb0ELb1ELb1ELb1ELb0ELb1ELb0ELb0EEENS1_21CollectiveEpilogueFwdINS6_IJSA_NS7_ILi256EEESB_EEES9_SE_SG_Li256ELb1ELb1ELb0ELb0EEENS1_36VarlenDynamicPersistentTileSchedulerILi128ELi96ELi256ELi128ELb0ELb1ELb1ELb0ELb1ELb1EEEEEEEEEvNT_6ParamsE --------------------------
	.section	.nv.shared._ZN7cutlass13device_kernelIN5flash11enable_sm90INS1_16FlashAttnFwdSm90INS1_25CollectiveMainloopFwdSm90ILi2EN4cute5tupleIJNS5_1CILi1EEES8_S8_EEENS6_IJNS7_ILi128EEENS7_ILi96EEENS7_ILi64EEEEEELi256ENS_10bfloat16_tEfNS_4arch4Sm90ELb0ELb0ELb0ELb1ELb0ELb1ELb1ELb1ELb0ELb1ELb0ELb0EEENS1_21CollectiveEpilogueFwdINS6_IJSA_NS7_ILi256EEESB_EEES9_SE_SG_Li256ELb1ELb1ELb0ELb0EEENS1_36VarlenDynamicPersistentTileSchedulerILi128ELi96ELi256ELi128ELb0ELb1ELb1ELb0ELb1ELb1EEEEEEEEEvNT_6ParamsE,"aw",@nobits
	.sectionflags	@""
	.align	16
	.zero		1024


//--------------------- .nv.shared._ZN7cutlass13device_kernelIN5flash11enable_sm90INS1_16FlashAttnFwdSm90INS1_25CollectiveMainloopFwdSm90ILi2EN4cute5tupleIJNS5_1CILi1EEES8_S8_EEENS6_IJNS7_ILi128EEENS7_ILi96EEENS7_ILi64EEEEEELi256ENS_10bfloat16_tEfNS_4arch4Sm90ELb0ELb1ELb0ELb0ELb0ELb0ELb0ELb1ELb0ELb1ELb0ELb0EEENS1_21CollectiveEpilogueFwdINS6_IJSA_NS7_ILi256EEESB_EEES9_SE_SG_Li256ELb0ELb1ELb0ELb0EEENS1_30DynamicPersistentTileSchedulerILi256ELi128ELb0ELb1ELb1EEEEEEEEEvNT_6ParamsE --------------------------
	.section	.nv.shared._ZN7cutlass13device_kernelIN5flash11enable_sm90INS1_16FlashAttnFwdSm90INS1_25CollectiveMainloopFwdSm90ILi2EN4cute5tupleIJNS5_1CILi1EEES8_S8_EEENS6_IJNS7_ILi128EEENS7_ILi96EEENS7_ILi64EEEEEELi256ENS_10bfloat16_tEfNS_4arch4Sm90ELb0ELb1ELb0ELb0ELb0ELb0ELb0ELb1ELb0ELb1ELb0ELb0EEENS1_21CollectiveEpilogueFwdINS6_IJSA_NS7_ILi256EEESB_EEES9_SE_SG_Li256ELb0ELb1ELb0ELb0EEENS1_30DynamicPersistentTileSchedulerILi256ELi128ELb0ELb1ELb1EEEEEEEEEvNT_6ParamsE,"aw",@nobits
	.sectionflags	@""
	.align	16
	.zero		1024


//--------------------- .nv.shared._ZN7cutlass13device_kernelIN5flash11enable_sm90INS1_16FlashAttnFwdSm90INS1_25CollectiveMainloopFwdSm90ILi2EN4cute5tupleIJNS5_1CILi1EEES8_S8_EEENS6_IJNS7_ILi128EEENS7_ILi96EEENS7_ILi64EEEEEELi256ENS_10bfloat16_tEfNS_4arch4Sm90ELb0ELb1ELb0ELb0ELb0ELb0ELb1ELb1ELb0ELb1ELb0ELb0EEENS1_21CollectiveEpilogueFwdINS6_IJSA_NS7_ILi256EEESB_EEES9_SE_SG_Li256ELb0ELb1ELb0ELb0EEENS1_30DynamicPersistentTileSchedulerILi256ELi128ELb0ELb1ELb1EEEEEEEEEvNT_6ParamsE --------------------------
	.section	.nv.shared._ZN7cutlass13device_kernelIN5flash11enable_sm90INS1_16FlashAttnFwdSm90INS1_25CollectiveMainloopFwdSm90ILi2EN4cute5tupleIJNS5_1CILi1EEES8_S8_EEENS6_IJNS7_ILi128EEENS7_ILi96EEENS7_ILi64EEEEEELi256ENS_10bfloat16_tEfNS_4arch4Sm90ELb0ELb1ELb0ELb0ELb0ELb0ELb1ELb1ELb0ELb1ELb0ELb0EEENS1_21CollectiveEpilogueFwdINS6_IJSA_NS7_ILi256EEESB_EEES9_SE_SG_Li256ELb0ELb1ELb0ELb0EEENS1_30DynamicPersistentTileSchedulerILi256ELi128ELb0ELb1ELb1EEEEEEEEEvNT_6ParamsE,"aw",@nobits
	.sectionflags	@""
	.align	16
	.zero		1024


//--------------------- .nv.shared._ZN7cutlass13device_kernelIN5flash11enable_sm90INS1_16FlashAttnFwdSm90INS1_25CollectiveMainloopFwdSm90ILi2EN4cute5tupleIJNS5_1CILi1EEES8_S8_EEENS6_IJNS7_ILi128EEENS7_ILi96EEENS7_ILi64EEEEEELi256ENS_10bfloat16_tEfNS_4arch4Sm90ELb0ELb1ELb0ELb1ELb0ELb0ELb0ELb1ELb0ELb1ELb0ELb0EEENS1_21CollectiveEpilogueFwdINS6_IJSA_NS7_ILi256EEESB_EEES9_SE_SG_Li256ELb1ELb1ELb0ELb0EEENS1_36VarlenDynamicPersistentTileSchedulerILi128ELi96ELi256ELi128ELb0ELb1ELb1ELb1ELb0ELb1EEEEEEEEEvNT_6ParamsE --------------------------
	.section	.nv.shared._ZN7cutlass13device_kernelIN5flash11enable_sm90INS1_16FlashAttnFwdSm90INS1_25CollectiveMainloopFwdSm90ILi2EN4cute5tupleIJNS5_1CILi1EEES8_S8_EEENS6_IJNS7_ILi128EEENS7_ILi96EEENS7_ILi64EEEEEELi256ENS_10bfloat16_tEfNS_4arch4Sm90ELb0ELb1ELb0ELb1ELb0ELb0ELb0ELb1ELb0ELb1ELb0ELb0EEENS1_21CollectiveEpilogueFwdINS6_IJSA_NS7_ILi256EEESB_EEES9_SE_SG_Li256ELb1ELb1ELb0ELb0EEENS1_36VarlenDynamicPersistentTileSchedulerILi128ELi96ELi256ELi128ELb0ELb1ELb1ELb1ELb0ELb1EEEEEEEEEvNT_6ParamsE,"aw",@nobits
	.sectionflags	@""
	.align	16
	.zero		1024


//--------------------- .nv.shared._ZN7cutlass13device_kernelIN5flash11enable_sm90INS1_16FlashAttnFwdSm90INS1_25CollectiveMainloopFwdSm90ILi2EN4cute5tupleIJNS5_1CILi1EEES8_S8_EEENS6_IJNS7_ILi128EEENS7_ILi96EEENS7_ILi64EEEEEELi256ENS_10bfloat16_tEfNS_4arch4Sm90ELb0ELb1ELb0ELb1ELb0ELb1ELb0ELb1ELb0ELb1ELb0ELb0EEENS1_21CollectiveEpilogueFwdINS6_IJSA_NS7_ILi256EEESB_EEES9_SE_SG_Li256ELb1ELb1ELb0ELb0EEENS1_36VarlenDynamicPersistentTileSchedulerILi128ELi96ELi256ELi128ELb0ELb1ELb1ELb1ELb0ELb1EEEEEEEEEvNT_6ParamsE --------------------------
	.section	.nv.shared._ZN7cutlass13device_kernelIN5flash11enable_sm90INS1_16FlashAttnFwdSm90INS1_25CollectiveMainloopFwdSm90ILi2EN4cute5tupleIJNS5_1CILi1EEES8_S8_EEENS6_IJNS7_ILi128EEENS7_ILi96EEENS7_ILi64EEEEEELi256ENS_10bfloat16_tEfNS_4arch4Sm90ELb0ELb1ELb0ELb1ELb0ELb1ELb0ELb1ELb0ELb1ELb0ELb0EEENS1_21CollectiveEpilogueFwdINS6_IJSA_NS7_ILi256EEESB_EEES9_SE_SG_Li256ELb1ELb1ELb0ELb0EEENS1_36VarlenDynamicPersistentTileSchedulerILi128ELi96ELi256ELi128ELb0ELb1ELb1ELb1ELb0ELb1EEEEEEEEEvNT_6ParamsE,"aw",@nobits
	.sectionflags	@""
	.align	16
	.zero		1024


//--------------------- .nv.shared._ZN7cutlass13device_kernelIN5flash11enable_sm90INS1_16FlashAttnFwdSm90INS1_25CollectiveMainloopFwdSm90ILi2EN4cute5tupleIJNS5_1CILi1EEES8_S8_EEENS6_IJNS7_ILi128EEENS7_ILi96EEENS7_ILi64EEEEEELi256ENS_10bfloat16_tEfNS_4arch4Sm90ELb0ELb1ELb0ELb1ELb0ELb0ELb1ELb1ELb0ELb1ELb0ELb0EEENS1_21CollectiveEpilogueFwdINS6_IJSA_NS7_ILi256EEESB_EEES9_SE_SG_Li256ELb1ELb1ELb0ELb0EEENS1_36VarlenDynamicPersistentTileSchedulerILi128ELi96ELi256ELi128ELb0ELb1ELb1ELb1ELb0ELb1EEEEEEEEEvNT_6ParamsE --------------------------
	.section	.nv.shared._ZN7cutlass13device_kernelIN5flash11enable_sm90INS1_16FlashAttnFwdSm90INS1_25CollectiveMainloopFwdSm90ILi2EN4cute5tupleIJNS5_1CILi1EEES8_S8_EEENS6_IJNS7_ILi128EEENS7_ILi96EEENS7_ILi64EEEEEELi256ENS_10bfloat16_tEfNS_4arch4Sm90ELb0ELb1ELb0ELb1ELb0ELb0ELb1ELb1ELb0ELb1ELb0ELb0EEENS1_21CollectiveEpilogueFwdINS6_IJSA_NS7_ILi256EEESB_EEES9_SE_SG_Li256ELb1ELb1ELb0ELb0EEENS1_36VarlenDynamicPersistentTileSchedulerILi128ELi96ELi256ELi128ELb0ELb1ELb1ELb1ELb0ELb1EEEEEEEEEvNT_6ParamsE,"aw",@nobits
	.sectionflags	@""
	.align	16
	.zero		1024


//--------------------- .nv.shared._ZN7cutlass13device_kernelIN5flash11enable_sm90INS1_16FlashAttnFwdSm90INS1_25CollectiveMainloopFwdSm90ILi2EN4cute5tupleIJNS5_1CILi1EEES8_S8_EEENS6_IJNS7_ILi128EEENS7_ILi96EEENS7_ILi64EEEEEELi256ENS_10bfloat16_tEfNS_4arch4Sm90ELb0ELb1ELb0ELb1ELb0ELb1ELb1ELb1ELb0ELb1ELb0ELb0EEENS1_21CollectiveEpilogueFwdINS6_IJSA_NS7_ILi256EEESB_EEES9_SE_SG_Li256ELb1ELb1ELb0ELb0EEENS1_36VarlenDynamicPersistentTileSchedulerILi128ELi96ELi256ELi128ELb0ELb1ELb1ELb1ELb0ELb1EEEEEEEEEvNT_6ParamsE --------------------------
	.section	.nv.shared._ZN7cutlass13device_kernelIN5flash11enable_sm90INS1_16FlashAttnFwdSm90INS1_25CollectiveMainloopFwdSm90ILi2EN4cute5tupleIJNS5_1CILi1EEES8_S8_EEENS6_IJNS7_ILi128EEENS7_ILi96EEENS7_ILi64EEEEEELi256ENS_10bfloat16_tEfNS_4arch4Sm90ELb0ELb1ELb0ELb1ELb0ELb1ELb1ELb1ELb0ELb1ELb0ELb0EEENS1_21CollectiveEpilogueFwdINS6_IJSA_NS7_ILi256EEESB_EEES9_SE_SG_Li256ELb1ELb1ELb0ELb0EEENS1_36VarlenDynamicPersistentTileSchedulerILi128ELi96ELi256ELi128ELb0ELb1ELb1ELb1ELb0ELb1EEEEEEEEEvNT_6ParamsE,"aw",@nobits
	.sectionflags	@""
	.align	16
	.zero		1024


//--------------------- .nv.shared._ZN7cutlass13device_kernelIN5flash11enable_sm90INS1_16FlashAttnFwdSm90INS1_25CollectiveMainloopFwdSm90ILi2EN4cute5tupleIJNS5_1CILi1EEES8_S8_EEENS6_IJNS7_ILi128EEENS7_ILi96EEENS7_ILi64EEEEEELi256ENS_10bfloat16_tEfNS_4arch4Sm90ELb1ELb0ELb0ELb0ELb0ELb0ELb0ELb1ELb0ELb1ELb0ELb0EEENS1_21CollectiveEpilogueFwdINS6_IJSA_NS7_ILi256EEESB_EEES9_SE_SG_Li256ELb0ELb1ELb0ELb0EEENS1_30DynamicPersistentTileSchedulerILi256ELi128ELb0ELb1ELb1EEEEEEEEEvNT_6ParamsE --------------------------
	.section	.nv.shared._ZN7cutlass13device_kernelIN5flash11enable_sm90INS1_16FlashAttnFwdSm90INS1_25CollectiveMainloopFwdSm90ILi2EN4cute5tupleIJNS5_1CILi1EEES8_S8_EEENS6_IJNS7_ILi128EEENS7_ILi96EEENS7_ILi64EEEEEELi256ENS_10bfloat16_tEfNS_4arch4Sm90ELb1ELb0ELb0ELb0ELb0ELb0ELb0ELb1ELb0ELb1ELb0ELb0EEENS1_21CollectiveEpilogueFwdINS6_IJSA_NS7_ILi256EEESB_EEES9_SE_SG_Li256ELb0ELb1ELb0ELb0EEENS1_30DynamicPersistentTileSchedulerILi256ELi128ELb0ELb1ELb1EEEEEEEEEvNT_6ParamsE,"aw",@nobits
	.sectionflags	@""
	.align	16
	.zero		1024


//--------------------- .nv.shared._ZN7cutlass13device_kernelIN5flash11enable_sm90INS1_16FlashAttnFwdSm90INS1_25CollectiveMainloopFwdSm90ILi2EN4cute5tupleIJNS5_1CILi1EEES8_S8_EEENS6_IJNS7_ILi128EEENS7_ILi96EEENS7_ILi64EEEEEELi256ENS_10bfloat16_tEfNS_4arch4Sm90ELb1ELb0ELb0ELb0ELb0ELb0ELb1ELb1ELb0ELb1ELb0ELb0EEENS1_21CollectiveEpilogueFwdINS6_IJSA_NS7_ILi256EEESB_EEES9_SE_SG_Li256ELb0ELb1ELb0ELb0EEENS1_30DynamicPersistentTileSchedulerILi256ELi128ELb0ELb1ELb1EEEEEEEEEvNT_6ParamsE --------------------------
	.section	.nv.shared._ZN7cutlass13device_kernelIN5flash11enable_sm90INS1_16FlashAttnFwdSm90INS1_25CollectiveMainloopFwdSm90ILi2EN4cute5tupleIJNS5_1CILi1EEES8_S8_EEENS6_IJNS7_ILi128EEENS7_ILi96EEENS7_ILi64EEEEEELi256ENS_10bfloat16_tEfNS_4arch4Sm90ELb1ELb0ELb0ELb0ELb0ELb0ELb1ELb1ELb0ELb1ELb0ELb0EEENS1_21CollectiveEpilogueFwdINS6_IJSA_NS7_ILi256EEESB_EEES9_SE_SG_Li256ELb0ELb1ELb0ELb0EEENS1_30DynamicPersistentTileSchedulerILi256ELi128ELb0ELb1ELb1EEEEEEEEEvNT_6ParamsE,"aw",@nobits
	.sectionflags	@""
	.align	16
	.zero		1024


//--------------------- .nv.shared._ZN7cutlass13device_kernelIN5flash11enable_sm90INS1_16FlashAttnFwdSm90INS1_25CollectiveMainloopFwdSm90ILi2EN4cute5tupleIJNS5_1CILi1EEES8_S8_EEENS6_IJNS7_ILi128EEENS7_ILi96EEENS7_ILi64EEEEEELi256ENS_10bfloat16_tEfNS_4arch4Sm90ELb1ELb0ELb0ELb1ELb0ELb0ELb0ELb1ELb0ELb1ELb0ELb0EEENS1_21CollectiveEpilogueFwdINS6_IJSA_NS7_ILi256EEESB_EEES9_SE_SG_Li256ELb1ELb1ELb0ELb0EEENS1_36VarlenDynamicPersistentTileSchedulerILi128ELi96ELi256ELi128ELb0ELb1ELb1ELb1ELb1ELb1EEEEEEEEEvNT_6ParamsE --------------------------
	.section	.nv.shared._ZN7cutlass13device_kernelIN5flash11enable_sm90INS1_16FlashAttnFwdSm90INS1_25CollectiveMainloopFwdSm90ILi2EN4cute5tupleIJNS5_1CILi1EEES8_S8_EEENS6_IJNS7_ILi128EEENS7_ILi96EEENS7_ILi64EEEEEELi256ENS_10bfloat16_tEfNS_4arch4Sm90ELb1ELb0ELb0ELb1ELb0ELb0ELb0ELb1ELb0ELb1ELb0ELb0EEENS1_21CollectiveEpilogueFwdINS6_IJSA_NS7_ILi256EEESB_EEES9_SE_SG_Li256ELb1ELb1ELb0ELb0EEENS1_36VarlenDynamicPersistentTileSchedulerILi128ELi96ELi256ELi128ELb0ELb1ELb1ELb1ELb1ELb1EEEEEEEEEvNT_6ParamsE,"aw",@nobits
	.sectionflags	@""
	.align	16
	.zero		1024


//--------------------- .nv.shared._ZN7cutlass13device_kernelIN5flash11enable_sm90INS1_16FlashAttnFwdSm90INS1_25CollectiveMainloopFwdSm90ILi2EN4cute5tupleIJNS5_1CILi1EEES8_S8_EEENS6_IJNS7_ILi128EEENS7_ILi96EEENS7_ILi64EEEEEELi256ENS_10bfloat16_tEfNS_4arch4Sm90ELb1ELb0ELb0ELb1ELb0ELb1ELb0ELb1ELb0ELb1ELb0ELb0EEENS1_21CollectiveEpilogueFwdINS6_IJSA_NS7_ILi256EEESB_EEES9_SE_SG_Li256ELb1ELb1ELb0ELb0EEENS1_36VarlenDynamicPersistentTileSchedulerILi128ELi96ELi256ELi128ELb0ELb1ELb1ELb1ELb1ELb1EEEEEEEEEvNT_6ParamsE --------------------------
	.section	.nv.shared._ZN7cutlass13device_kernelIN5flash11enable_sm90INS1_16FlashAttnFwdSm90INS1_25CollectiveMainloopFwdSm90ILi2EN4cute5tupleIJNS5_1CILi1EEES8_S8_EEENS6_IJNS7_ILi128EEENS7_ILi96EEENS7_ILi64EEEEEELi256ENS_10bfloat16_tEfNS_4arch4Sm90ELb1ELb0ELb0ELb1ELb0ELb1ELb0ELb1ELb0ELb1ELb0ELb0EEENS1_21CollectiveEpilogueFwdINS6_IJSA_NS7_ILi256EEESB_EEES9_SE_SG_Li256ELb1ELb1ELb0ELb0EEENS1_36VarlenDynamicPersistentTileSchedulerILi128ELi96ELi256ELi128ELb0ELb1ELb1ELb1ELb1ELb1EEEEEEEEEvNT_6ParamsE,"aw",@nobits
	.sectionflags	@""
	.align	16
	.zero		1024


//--------------------- .nv.shared._ZN7cutlass13device_kernelIN5flash11enable_sm90INS1_16FlashAttnFwdSm90INS1_25CollectiveMainloopFwdSm90ILi2EN4cute5tupleIJNS5_1CILi1EEES8_S8_EEENS6_IJNS7_ILi128EEENS7_ILi96EEENS7_ILi64EEEEEELi256ENS_10bfloat16_tEfNS_4arch4Sm90ELb1ELb0ELb0ELb1ELb0ELb0ELb1ELb1ELb0ELb1ELb0ELb0EEENS1_21CollectiveEpilogueFwdINS6_IJSA_NS7_ILi256EEESB_EEES9_SE_SG_Li256ELb1ELb1ELb0ELb0EEENS1_36VarlenDynamicPersistentTileSchedulerILi128ELi96ELi256ELi128ELb0ELb1ELb1ELb1ELb1ELb1EEEEEEEEEvNT_6ParamsE --------------------------
	.section	.nv.shared._ZN7cutlass13device_kernelIN5flash11enable_sm90INS1_16FlashAttnFwdSm90INS1_25CollectiveMainloopFwdSm90ILi2EN4cute5tupleIJNS5_1CILi1EEES8_S8_EEENS6_IJNS7_ILi128EEENS7_ILi96EEENS7_ILi64EEEEEELi256ENS_10bfloat16_tEfNS_4arch4Sm90ELb1ELb0ELb0ELb1ELb0ELb0ELb1ELb1ELb0ELb1ELb0ELb0EEENS1_21CollectiveEpilogueFwdINS6_IJSA_NS7_ILi256EEESB_EEES9_SE_SG_Li256ELb1ELb1ELb0ELb0EEENS1_36VarlenDynamicPersistentTileSchedulerILi128ELi96ELi256ELi128ELb0ELb1ELb1ELb1ELb1ELb1EEEEEEEEEvNT_6ParamsE,"aw",@nobits
	.sectionflags	@""
	.align	16
	.zero		1024


//--------------------- .nv.shared._ZN7cutlass13device_kernelIN5flash11enable_sm90INS1_16FlashAttnFwdSm90INS1_25CollectiveMainloopFwdSm90ILi2EN4cute5tupleIJNS5_1CILi1EEES8_S8_EEENS6_IJNS7_ILi128EEENS7_ILi96EEENS7_ILi64EEEEEELi256ENS_10bfloat16_tEfNS_4arch4Sm90ELb1ELb0ELb0ELb1ELb0ELb1ELb1ELb1ELb0ELb1ELb0ELb0EEENS1_21CollectiveEpilogueFwdINS6_IJSA_NS7_ILi256EEESB_EEES9_SE_SG_Li256ELb1ELb1ELb0ELb0EEENS1_36VarlenDynamicPersistentTileSchedulerILi128ELi96ELi256ELi128ELb0ELb1ELb1ELb1ELb1ELb1EEEEEEEEEvNT_6ParamsE --------------------------
	.section	.nv.shared._ZN7cutlass13device_kernelIN5flash11enable_sm90INS1_16FlashAttnFwdSm90INS1_25CollectiveMainloopFwdSm90ILi2EN4cute5tupleIJNS5_1CILi1EEES8_S8_EEENS6_IJNS7_ILi128EEENS7_ILi96EEENS7_ILi64EEEEEELi256ENS_10bfloat16_tEfNS_4arch4Sm90ELb1ELb0ELb0ELb1ELb0ELb1ELb1ELb1ELb0ELb1ELb0ELb0EEENS1_21CollectiveEpilogueFwdINS6_IJSA_NS7_ILi256EEESB_EEES9_SE_SG_Li256ELb1ELb1ELb0ELb0EEENS1_36VarlenDynamicPersistentTileSchedulerILi128ELi96ELi256ELi128ELb0ELb1ELb1ELb1ELb1ELb1EEEEEEEEEvNT_6ParamsE,"aw",@nobits
	.sectionflags	@""
	.align	16
	.zero		1024


//--------------------- .nv.constant0._ZN7cutlass13device_kernelIN5flash11enable_sm90INS1_16FlashAttnFwdSm90INS1_25CollectiveMainloopFwdSm90ILi2EN4cute5tupleIJNS5_1CILi1EEES8_S8_EEENS6_IJNS7_ILi128EEENS7_ILi96EEENS7_ILi64EEEEEELi256ENS_10bfloat16_tEfNS_4arch4Sm90ELb0ELb0ELb0ELb0ELb0ELb0ELb0ELb1ELb0ELb1ELb0ELb0EEENS1_21CollectiveEpilogueFwdINS6_IJSA_NS7_ILi256EEESB_EEES9_SE_SG_Li256ELb0ELb1ELb0ELb0EEENS1_29StaticPersistentTileSchedulerILb0EEEEEEEEEvNT_6ParamsE --------------------------
	.section	.nv.constant0._ZN7cutlass13device_kernelIN5flash11enable_sm90INS1_16FlashAttnFwdSm90INS1_25CollectiveMainloopFwdSm90ILi2EN4cute5tupleIJNS5_1CILi1EEES8_S8_EEENS6_IJNS7_ILi128EEENS7_ILi96EEENS7_ILi64EEEEEELi256ENS_10bfloat16_tEfNS_4arch4Sm90ELb0ELb0ELb0ELb0ELb0ELb0ELb0ELb1ELb0ELb1ELb0ELb0EEENS1_21CollectiveEpilogueFwdINS6_IJSA_NS7_ILi256EEESB_EEES9_SE_SG_Li256ELb0ELb1ELb0ELb0EEENS1_29StaticPersistentTileSchedulerILb0EEEEEEEEEvNT_6ParamsE,"a",@progbits
	.sectionflags	@""
	.align	4
.nv.constant0._ZN7cutlass13device_kernelIN5flash11enable_sm90INS1_16FlashAttnFwdSm90INS1_25CollectiveMainloopFwdSm90ILi2EN4cute5tupleIJNS5_1CILi1EEES8_S8_EEENS6_IJNS7_ILi128EEENS7_ILi96EEENS7_ILi64EEEEEELi256ENS_10bfloat16_tEfNS_4arch4Sm90ELb0ELb0ELb0ELb0ELb0ELb0ELb0ELb1ELb0ELb1ELb0ELb0EEENS1_21CollectiveEpilogueFwdINS6_IJSA_NS7_ILi256EEESB_EEES9_SE_SG_Li256ELb0ELb1ELb0ELb0EEENS1_29StaticPersistentTileSchedulerILb0EEEEEEEEEvNT_6ParamsE:
	.zero		3200


//--------------------- .nv.constant0._ZN7cutlass13device_kernelIN5flash11enable_sm90INS1_16FlashAttnFwdSm90INS1_25CollectiveMainloopFwdSm90ILi2EN4cute5tupleIJNS5_1CILi1EEES8_S8_EEENS6_IJNS7_ILi128EEENS7_ILi96EEENS7_ILi64EEEEEELi256ENS_10bfloat16_tEfNS_4arch4Sm90ELb0ELb0ELb0ELb0ELb0ELb0ELb1ELb1ELb0ELb1ELb0ELb0EEENS1_21CollectiveEpilogueFwdINS6_IJSA_NS7_ILi256EEESB_EEES9_SE_SG_Li256ELb0ELb1ELb0ELb0EEENS1_29StaticPersistentTileSchedulerILb0EEEEEEEEEvNT_6ParamsE --------------------------
	.section	.nv.constant0._ZN7cutlass13device_kernelIN5flash11enable_sm90INS1_16FlashAttnFwdSm90INS1_25CollectiveMainloopFwdSm90ILi2EN4cute5tupleIJNS5_1CILi1EEES8_S8_EEENS6_IJNS7_ILi128EEENS7_ILi96EEENS7_ILi64EEEEEELi256ENS_10bfloat16_tEfNS_4arch4Sm90ELb0ELb0ELb0ELb0ELb0ELb0ELb1ELb1ELb0ELb1ELb0ELb0EEENS1_21CollectiveEpilogueFwdINS6_IJSA_NS7_ILi256EEESB_EEES9_SE_SG_Li256ELb0ELb1ELb0ELb0EEENS1_29StaticPersistentTileSchedulerILb0EEEEEEEEEvNT_6ParamsE,"a",@progbits
	.sectionflags	@""
	.align	4
.nv.constant0._ZN7cutlass13device_kernelIN5flash11enable_sm90INS1_16FlashAttnFwdSm90INS1_25CollectiveMainloopFwdSm90ILi2EN4cute5tupleIJNS5_1CILi1EEES8_S8_EEENS6_IJNS7_ILi128EEENS7_ILi96EEENS7_ILi64EEEEEELi256ENS_10bfloat16_tEfNS_4arch4Sm90ELb0ELb0ELb0ELb0ELb0ELb0ELb1ELb1ELb0ELb1ELb0ELb0EEENS1_21CollectiveEpilogueFwdINS6_IJSA_NS7_ILi256EEESB_EEES9_SE_SG_Li256ELb0ELb1ELb0ELb0EEENS1_29StaticPersistentTileSchedulerILb0EEEEEEEEEvNT_6ParamsE:
	.zero		3456


//--------------------- .nv.constant0._ZN7cutlass13device_kernelIN5flash11enable_sm90INS1_16FlashAttnFwdSm90INS1_25CollectiveMainloopFwdSm90ILi2EN4cute5tupleIJNS5_1CILi1EEES8_S8_EEENS6_IJNS7_ILi128EEENS7_ILi96EEENS7_ILi64EEEEEELi256ENS_10bfloat16_tEfNS_4arch4Sm90ELb0ELb0ELb0ELb1ELb0ELb0ELb0ELb1ELb0ELb1ELb0ELb0EEENS1_21CollectiveEpilogueFwdINS6_IJSA_NS7_ILi256EEESB_EEES9_SE_SG_Li256ELb1ELb1ELb0ELb0EEENS1_36VarlenDynamicPersistentTileSchedulerILi128ELi96ELi256ELi128ELb0ELb1ELb1ELb0ELb1ELb1EEEEEEEEEvNT_6ParamsE --------------------------
	.section	.nv.constant0._ZN7cutlass13device_kernelIN5flash11enable_sm90INS1_16FlashAttnFwdSm90INS1_25CollectiveMainloopFwdSm90ILi2EN4cute5tupleIJNS5_1CILi1EEES8_S8_EEENS6_IJNS7_ILi128EEENS7_ILi96EEENS7_ILi64EEEEEELi256ENS_10bfloat16_tEfNS_4arch4Sm90ELb0ELb0ELb0ELb1ELb0ELb0ELb0ELb1ELb0ELb1ELb0ELb0EEENS1_21CollectiveEpilogueFwdINS6_IJSA_NS7_ILi256EEESB_EEES9_SE_SG_Li256ELb1ELb1ELb0ELb0EEENS1_36VarlenDynamicPersistentTileSchedulerILi128ELi96ELi256ELi128ELb0ELb1ELb1ELb0ELb1ELb1EEEEEEEEEvNT_6ParamsE,"a",@progbits
	.sectionflags	@""
	.align	4
.nv.constant0._ZN7cutlass13device_kernelIN5flash11enable_sm90INS1_16FlashAttnFwdSm90INS1_25CollectiveMainloopFwdSm90ILi2EN4cute5tupleIJNS5_1CILi1EEES8_S8_EEENS6_IJNS7_ILi128EEENS7_ILi96EEENS7_ILi64EEEEEELi256ENS_10bfloat16_tEfNS_4arch4Sm90ELb0ELb0ELb0ELb1ELb0ELb0ELb0ELb1ELb0ELb1ELb0ELb0EEENS1_21CollectiveEpilogueFwdINS6_IJSA_NS7_ILi256EEESB_EEES9_SE_SG_Li256ELb1ELb1ELb0ELb0EEENS1_36VarlenDynamicPersistentTileSchedulerILi128ELi96ELi256ELi128ELb0ELb1ELb1ELb0ELb1ELb1EEEEEEEEEvNT_6ParamsE:
	.zero		3328


//--------------------- .nv.constant0._ZN7cutlass13device_kernelIN5flash11enable_sm90INS1_16FlashAttnFwdSm90INS1_25CollectiveMainloopFwdSm90ILi2EN4cute5tupleIJNS5_1CILi1EEES8_S8_EEENS6_IJNS7_ILi128EEENS7_ILi96EEENS7_ILi64EEEEEELi256ENS_10bfloat16_tEfNS_4arch4Sm90ELb0ELb0ELb0ELb1ELb0ELb1ELb0ELb1ELb0ELb1ELb0ELb0EEENS1_21CollectiveEpilogueFwdINS6_IJSA_NS7_ILi256EEESB_EEES9_SE_SG_Li256ELb1ELb1ELb0ELb0EEENS1_36VarlenDynamicPersistentTileSchedulerILi128ELi96ELi256ELi128ELb0ELb1ELb1ELb0ELb1ELb1EEEEEEEEEvNT_6ParamsE --------------------------
	.section	.nv.constant0._ZN7cutlass13device_kernelIN5flash11enable_sm90INS1_16FlashAttnFwdSm90INS1_25CollectiveMainloopFwdSm90ILi2EN4cute5tupleIJNS5_1CILi1EEES8_S8_EEENS6_IJNS7_ILi128EEENS7_ILi96EEENS7_ILi64EEEEEELi256ENS_10bfloat16_tEfNS_4arch4Sm90ELb0ELb0ELb0ELb1ELb0ELb1ELb0ELb1ELb0ELb1ELb0ELb0EEENS1_21CollectiveEpilogueFwdINS6_IJSA_NS7_ILi256EEESB_EEES9_SE_SG_Li256ELb1ELb1ELb0ELb0EEENS1_36VarlenDynamicPersistentTileSchedulerILi128ELi96ELi256ELi128ELb0ELb1ELb1ELb0ELb1ELb1EEEEEEEEEvNT_6ParamsE,"a",@progbits
	.sectionflags	@""
	.align	4
.nv.constant0._ZN7cutlass13device_kernelIN5flash11enable_sm90INS1_16FlashAttnFwdSm90INS1_25CollectiveMainloopFwdSm90ILi2EN4cute5tupleIJNS5_1CILi1EEES8_S8_EEENS6_IJNS7_ILi128EEENS7_ILi96EEENS7_ILi64EEEEEELi256ENS_10bfloat16_tEfNS_4arch4Sm90ELb0ELb0ELb0ELb1ELb0ELb1ELb0ELb1ELb0ELb1ELb0ELb0EEENS1_21CollectiveEpilogueFwdINS6_IJSA_NS7_ILi256EEESB_EEES9_SE_SG_Li256ELb1ELb1ELb0ELb0EEENS1_36VarlenDynamicPersistentTileSchedulerILi128ELi96ELi256ELi128ELb0ELb1ELb1ELb0ELb1ELb1EEEEEEEEEvNT_6ParamsE:
	.zero		3328


//--------------------- .nv.constant0._ZN7cutlass13device_kernelIN5flash11enable_sm90INS1_16FlashAttnFwdSm90INS1_25CollectiveMainloopFwdSm90ILi2EN4cute5tupleIJNS5_1CILi1EEES8_S8_EEENS6_IJNS7_ILi128EEENS7_ILi96EEENS7_ILi64EEEEEELi256ENS_10bfloat16_tEfNS_4arch4Sm90ELb0ELb0ELb0ELb1ELb0ELb0ELb1ELb1ELb0ELb1ELb0ELb0EEENS1_21CollectiveEpilogueFwdINS6_IJSA_NS7_ILi256EEESB_EEES9_SE_SG_Li256ELb1ELb1ELb0ELb0EEENS1_36VarlenDynamicPersistentTileSchedulerILi128ELi96ELi256ELi128ELb0ELb1ELb1ELb0ELb1ELb1EEEEEEEEEvNT_6ParamsE --------------------------
	.section	.nv.constant0._ZN7cutlass13device_kernelIN5flash11enable_sm90INS1_16FlashAttnFwdSm90INS1_25CollectiveMainloopFwdSm90ILi2EN4cute5tupleIJNS5_1CILi1EEES8_S8_EEENS6_IJNS7_ILi128EEENS7_ILi96EEENS7_ILi64EEEEEELi256ENS_10bfloat16_tEfNS_4arch4Sm90ELb0ELb0ELb0ELb1ELb0ELb0ELb1ELb1ELb0ELb1ELb0ELb0EEENS1_21CollectiveEpilogueFwdINS6_IJSA_NS7_ILi256EEESB_EEES9_SE_SG_Li256ELb1ELb1ELb0ELb0EEENS1_36VarlenDynamicPersistentTileSchedulerILi128ELi96ELi256ELi128ELb0ELb1ELb1ELb0ELb1ELb1EEEEEEEEEvNT_6ParamsE,"a",@progbits
	.sectionflags	@""
	.align	4
.nv.constant0._ZN7cutlass13device_kernelIN5flash11enable_sm90INS1_16FlashAttnFwdSm90INS1_25CollectiveMainloopFwdSm90ILi2EN4cute5tupleIJNS5_1CILi1EEES8_S8_EEENS6_IJNS7_ILi128EEENS7_ILi96EEENS7_ILi64EEEEEELi256ENS_10bfloat16_tEfNS_4arch4Sm90ELb0ELb0ELb0ELb1ELb0ELb0ELb1ELb1ELb0ELb1ELb0ELb0EEENS1_21CollectiveEpilogueFwdINS6_IJSA_NS7_ILi256EEESB_EEES9_SE_SG_Li256ELb1ELb1ELb0ELb0EEENS1_36VarlenDynamicPersistentTileSchedulerILi128ELi96ELi256ELi128ELb0ELb1ELb1ELb0ELb1ELb1EEEEEEEEEvNT_6ParamsE:
	.zero		3584


//--------------------- .nv.constant0._ZN7cutlass13device_kernelIN5flash11enable_sm90INS1_16FlashAttnFwdSm90INS1_25CollectiveMainloopFwdSm90ILi2EN4cute5tupleIJNS5_1CILi1EEES8_S8_EEENS6_IJNS7_ILi128EEENS7_ILi96EEENS7_ILi64EEEEEELi256ENS_10bfloat16_tEfNS_4arch4Sm90ELb0ELb0ELb0ELb1ELb0ELb1ELb1ELb1ELb0ELb1ELb0ELb0EEENS1_21CollectiveEpilogueFwdINS6_IJSA_NS7_ILi256EEESB_EEES9_SE_SG_Li256ELb1ELb1ELb0ELb0EEENS1_36VarlenDynamicPersistentTileSchedulerILi128ELi96ELi256ELi128ELb0ELb1ELb1ELb0ELb1ELb1EEEEEEEEEvNT_6ParamsE --------------------------
	.section	.nv.constant0._ZN7cutlass13device_kernelIN5flash11enable_sm90INS1_16FlashAttnFwdSm90INS1_25CollectiveMainloopFwdSm90ILi2EN4cute5tupleIJNS5_1CILi1EEES8_S8_EEENS6_IJNS7_ILi128EEENS7_ILi96EEENS7_ILi64EEEEEELi256ENS_10bfloat16_tEfNS_4arch4Sm90ELb0ELb0ELb0ELb1ELb0ELb1ELb1ELb1ELb0ELb1ELb0ELb0EEENS1_21CollectiveEpilogueFwdINS6_IJSA_NS7_ILi256EEESB_EEES9_SE_SG_Li256ELb1ELb1ELb0ELb0EEENS1_36VarlenDynamicPersistentTileSchedulerILi128ELi96ELi256ELi128ELb0ELb1ELb1ELb0ELb1ELb1EEEEEEEEEvNT_6ParamsE,"a",@progbits
	.sectionflags	@""
	.align	4
.nv.constant0._ZN7cutlass13device_kernelIN5flash11enable_sm90INS1_16FlashAttnFwdSm90INS1_25CollectiveMainloopFwdSm90ILi2EN4cute5tupleIJNS5_1CILi1EEES8_S8_EEENS6_IJNS7_ILi128EEENS7_ILi96EEENS7_ILi64EEEEEELi256ENS_10bfloat16_tEfNS_4arch4Sm90ELb0ELb0ELb0ELb1ELb0ELb1ELb1ELb1ELb0ELb1ELb0ELb0EEENS1_21CollectiveEpilogueFwdINS6_IJSA_NS7_ILi256EEESB_EEES9_SE_SG_Li256ELb1ELb1ELb0ELb0EEENS1_36VarlenDynamicPersistentTileSchedulerILi128ELi96ELi256ELi128ELb0ELb1ELb1ELb0ELb1ELb1EEEEEEEEEvNT_6ParamsE:
	.zero		3584


//--------------------- .nv.constant0._ZN7cutlass13device_kernelIN5flash11enable_sm90INS1_16FlashAttnFwdSm90INS1_25CollectiveMainloopFwdSm90ILi2EN4cute5tupleIJNS5_1CILi1EEES8_S8_EEENS6_IJNS7_ILi128EEENS7_ILi96EEENS7_ILi64EEEEEELi256ENS_10bfloat16_tEfNS_4arch4Sm90ELb0ELb1ELb0ELb0ELb0ELb0ELb0ELb1ELb0ELb1ELb0ELb0EEENS1_21CollectiveEpilogueFwdINS6_IJSA_NS7_ILi256EEESB_EEES9_SE_SG_Li256ELb0ELb1ELb0ELb0EEENS1_30DynamicPersistentTileSchedulerILi256ELi128ELb0ELb1ELb1EEEEEEEEEvNT_6ParamsE --------------------------
	.section	.nv.constant0._ZN7cutlass13device_kernelIN5flash11enable_sm90INS1_16FlashAttnFwdSm90INS1_25CollectiveMainloopFwdSm90ILi2EN4cute5tupleIJNS5_1CILi1EEES8_S8_EEENS6_IJNS7_ILi128EEENS7_ILi96EEENS7_ILi64EEEEEELi256ENS_10bfloat16_tEfNS_4arch4Sm90ELb0ELb1ELb0ELb0ELb0ELb0ELb0ELb1ELb0ELb1ELb0ELb0EEENS1_21CollectiveEpilogueFwdINS6_IJSA_NS7_ILi256EEESB_EEES9_SE_SG_Li256ELb0ELb1ELb0ELb0EEENS1_30DynamicPersistentTileSchedulerILi256ELi128ELb0ELb1ELb1EEEEEEEEEvNT_6ParamsE,"a",@progbits
	.sectionflags	@""
	.align	4
.nv.constant0._ZN7cutlass13device_kernelIN5flash11enable_sm90INS1_16FlashAttnFwdSm90INS1_25CollectiveMainloopFwdSm90ILi2EN4cute5tupleIJNS5_1CILi1EEES8_S8_EEENS6_IJNS7_ILi128EEENS7_ILi96EEENS7_ILi64EEEEEELi256ENS_10bfloat16_tEfNS_4arch4Sm90ELb0ELb1ELb0ELb0ELb0ELb0ELb0ELb1ELb0ELb1ELb0ELb0EEENS1_21CollectiveEpilogueFwdINS6_IJSA_NS7_ILi256EEESB_EEES9_SE_SG_Li256ELb0ELb1ELb0ELb0EEENS1_30DynamicPersistentTileSchedulerILi256ELi128ELb0ELb1ELb1EEEEEEEEEvNT_6ParamsE:
	.zero		3328


//--------------------- .nv.constant0._ZN7cutlass13device_kernelIN5flash11enable_sm90INS1_16FlashAttnFwdSm90INS1_25CollectiveMainloopFwdSm90ILi2EN4cute5tupleIJNS5_1CILi1EEES8_S8_EEENS6_IJNS7_ILi128EEENS7_ILi96EEENS7_ILi64EEEEEELi256ENS_10bfloat16_tEfNS_4arch4Sm90ELb0ELb1ELb0ELb0ELb0ELb0ELb1ELb1ELb0ELb1ELb0ELb0EEENS1_21CollectiveEpilogueFwdINS6_IJSA_NS7_ILi256EEESB_EEES9_SE_SG_Li256ELb0ELb1ELb0ELb0EEENS1_30DynamicPersistentTileSchedulerILi256ELi128ELb0ELb1ELb1EEEEEEEEEvNT_6ParamsE --------------------------
	.section	.nv.constant0._ZN7cutlass13device_kernelIN5flash11enable_sm90INS1_16FlashAttnFwdSm90INS1_25CollectiveMainloopFwdSm90ILi2EN4cute5tupleIJNS5_1CILi1EEES8_S8_EEENS6_IJNS7_ILi128EEENS7_ILi96EEENS7_ILi64EEEEEELi256ENS_10bfloat16_tEfNS_4arch4Sm90ELb0ELb1ELb0ELb0ELb0ELb0ELb1ELb1ELb0ELb1ELb0ELb0EEENS1_21CollectiveEpilogueFwdINS6_IJSA_NS7_ILi256EEESB_EEES9_SE_SG_Li256ELb0ELb1ELb0ELb0EEENS1_30DynamicPersistentTileSchedulerILi256ELi128ELb0ELb1ELb1EEEEEEEEEvNT_6ParamsE,"a",@progbits
	.sectionflags	@""
	.align	4
.nv.constant0._ZN7cutlass13device_kernelIN5flash11enable_sm90INS1_16FlashAttnFwdSm90INS1_25CollectiveMainloopFwdSm90ILi2EN4cute5tupleIJNS5_1CILi1EEES8_S8_EEENS6_IJNS7_ILi128EEENS7_ILi96EEENS7_ILi64EEEEEELi256ENS_10bfloat16_tEfNS_4arch4Sm90ELb0ELb1ELb0ELb0ELb0ELb0ELb1ELb1ELb0ELb1ELb0ELb0EEENS1_21CollectiveEpilogueFwdINS6_IJSA_NS7_ILi256EEESB_EEES9_SE_SG_Li256ELb0ELb1ELb0ELb0EEENS1_30DynamicPersistentTileSchedulerILi256ELi128ELb0ELb1ELb1EEEEEEEEEvNT_6ParamsE:
	.zero		3584


//--------------------- .nv.constant0._ZN7cutlass13device_kernelIN5flash11enable_sm90INS1_16FlashAttnFwdSm90INS1_25CollectiveMainloopFwdSm90ILi2EN4cute5tupleIJNS5_1CILi1EEES8_S8_EEENS6_IJNS7_ILi128EEENS7_ILi96EEENS7_ILi64EEEEEELi256ENS_10bfloat16_tEfNS_4arch4Sm90ELb0ELb1ELb0ELb1ELb0ELb0ELb0ELb1ELb0ELb1ELb0ELb0EEENS1_21CollectiveEpilogueFwdINS6_IJSA_NS7_ILi256EEESB_EEES9_SE_SG_Li256ELb1ELb1ELb0ELb0EEENS1_36VarlenDynamicPersistentTileSchedulerILi128ELi96ELi256ELi128ELb0ELb1ELb1ELb1ELb0ELb1EEEEEEEEEvNT_6ParamsE --------------------------
	.section	.nv.constant0._ZN7cutlass13device_kernelIN5flash11enable_sm90INS1_16FlashAttnFwdSm90INS1_25CollectiveMainloopFwdSm90ILi2EN4cute5tupleIJNS5_1CILi1EEES8_S8_EEENS6_IJNS7_ILi128EEENS7_ILi96EEENS7_ILi64EEEEEELi256ENS_10bfloat16_tEfNS_4arch4Sm90ELb0ELb1ELb0ELb1ELb0ELb0ELb0ELb1ELb0ELb1ELb0ELb0EEENS1_21CollectiveEpilogueFwdINS6_IJSA_NS7_ILi256EEESB_EEES9_SE_SG_Li256ELb1ELb1ELb0ELb0EEENS1_36VarlenDynamicPersistentTileSchedulerILi128ELi96ELi256ELi128ELb0ELb1ELb1ELb1ELb0ELb1EEEEEEEEEvNT_6ParamsE,"a",@progbits
	.sectionflags	@""
	.align	4
.nv.constant0._ZN7cutlass13device_kernelIN5flash11enable_sm90INS1_16FlashAttnFwdSm90INS1_25CollectiveMainloopFwdSm90ILi2EN4cute5tupleIJNS5_1CILi1EEES8_S8_EEENS6_IJNS7_ILi128EEENS7_ILi96EEENS7_ILi64EEEEEELi256ENS_10bfloat16_tEfNS_4arch4Sm90ELb0ELb1ELb0ELb1ELb0ELb0ELb0ELb1ELb0ELb1ELb0ELb0EEENS1_21CollectiveEpilogueFwdINS6_IJSA_NS7_ILi256EEESB_EEES9_SE_SG_Li256ELb1ELb1ELb0ELb0EEENS1_36VarlenDynamicPersistentTileSchedulerILi128ELi96ELi256ELi128ELb0ELb1ELb1ELb1ELb0ELb1EEEEEEEEEvNT_6ParamsE:
	.zero		3328


//--------------------- .nv.constant0._ZN7cutlass13device_kernelIN5flash11enable_sm90INS1_16FlashAttnFwdSm90INS1_25CollectiveMainloopFwdSm90ILi2EN4cute5tupleIJNS5_1CILi1EEES8_S8_EEENS6_IJNS7_ILi128EEENS7_ILi96EEENS7_ILi64EEEEEELi256ENS_10bfloat16_tEfNS_4arch4Sm90ELb0ELb1ELb0ELb1ELb0ELb1ELb0ELb1ELb0ELb1ELb0ELb0EEENS1_21CollectiveEpilogueFwdINS6_IJSA_NS7_ILi256EEESB_EEES9_SE_SG_Li256ELb1ELb1ELb0ELb0EEENS1_36VarlenDynamicPersistentTileSchedulerILi128ELi96ELi256ELi128ELb0ELb1ELb1ELb1ELb0ELb1EEEEEEEEEvNT_6ParamsE --------------------------
	.section	.nv.constant0._ZN7cutlass13device_kernelIN5flash11enable_sm90INS1_16FlashAttnFwdSm90INS1_25CollectiveMainloopFwdSm90ILi2EN4cute5tupleIJNS5_1CILi1EEES8_S8_EEENS6_IJNS7_ILi128EEENS7_ILi96EEENS7_ILi64EEEEEELi256ENS_10bfloat16_tEfNS_4arch4Sm90ELb0ELb1ELb0ELb1ELb0ELb1ELb0ELb1ELb0ELb1ELb0ELb0EEENS1_21CollectiveEpilogueFwdINS6_IJSA_NS7_ILi256EEESB_EEES9_SE_SG_Li256ELb1ELb1ELb0ELb0EEENS1_36VarlenDynamicPersistentTileSchedulerILi128ELi96ELi256ELi128ELb0ELb1ELb1ELb1ELb0ELb1EEEEEEEEEvNT_6ParamsE,"a",@progbits
	.sectionflags	@""
	.align	4
.nv.constant0._ZN7cutlass13device_kernelIN5flash11enable_sm90INS1_16FlashAttnFwdSm90INS1_25CollectiveMainloopFwdSm90ILi2EN4cute5tupleIJNS5_1CILi1EEES8_S8_EEENS6_IJNS7_ILi128EEENS7_ILi96EEENS7_ILi64EEEEEELi256ENS_10bfloat16_tEfNS_4arch4Sm90ELb0ELb1ELb0ELb1ELb0ELb1ELb0ELb1ELb0ELb1ELb0ELb0EEENS1_21CollectiveEpilogueFwdINS6_IJSA_NS7_ILi256EEESB_EEES9_SE_SG_Li256ELb1ELb1ELb0ELb0EEENS1_36VarlenDynamicPersistentTileSchedulerILi128ELi96ELi256ELi128ELb0ELb1ELb1ELb1ELb0ELb1EEEEEEEEEvNT_6ParamsE:
	.zero		3328


//--------------------- .nv.constant0._ZN7cutlass13device_kernelIN5flash11enable_sm90INS1_16FlashAttnFwdSm90INS1_25CollectiveMainloopFwdSm90ILi2EN4cute5tupleIJNS5_1CILi1EEES8_S8_EEENS6_IJNS7_ILi128EEENS7_ILi96EEENS7_ILi64EEEEEELi256ENS_10bfloat16_tEfNS_4arch4Sm90ELb0ELb1ELb0ELb1ELb0ELb0ELb1ELb1ELb0ELb1ELb0ELb0EEENS1_21CollectiveEpilogueFwdINS6_IJSA_NS7_ILi256EEESB_EEES9_SE_SG_Li256ELb1ELb1ELb0ELb0EEENS1_36VarlenDynamicPersistentTileSchedulerILi128ELi96ELi256ELi128ELb0ELb1ELb1ELb1ELb0ELb1EEEEEEEEEvNT_6ParamsE --------------------------
	.section	.nv.constant0._ZN7cutlass13device_kernelIN5flash11enable_sm90INS1_16FlashAttnFwdSm90INS1_25CollectiveMainloopFwdSm90ILi2EN4cute5tupleIJNS5_1CILi1EEES8_S8_EEENS6_IJNS7_ILi128EEENS7_ILi96EEENS7_ILi64EEEEEELi256ENS_10bfloat16_tEfNS_4arch4Sm90ELb0ELb1ELb0ELb1ELb0ELb0ELb1ELb1ELb0ELb1ELb0ELb0EEENS1_21CollectiveEpilogueFwdINS6_IJSA_NS7_ILi256EEESB_EEES9_SE_SG_Li256ELb1ELb1ELb0ELb0EEENS1_36VarlenDynamicPersistentTileSchedulerILi128ELi96ELi256ELi128ELb0ELb1ELb1ELb1ELb0ELb1EEEEEEEEEvNT_6ParamsE,"a",@progbits
	.sectionflags	@""
	.align	4
.nv.constant0._ZN7cutlass13device_kernelIN5flash11enable_sm90INS1_16FlashAttnFwdSm90INS1_25CollectiveMainloopFwdSm90ILi2EN4cute5tupleIJNS5_1CILi1EEES8_S8_EEENS6_IJNS7_ILi128EEENS7_ILi96EEENS7_ILi64EEEEEELi256ENS_10bfloat16_tEfNS_4arch4Sm90ELb0ELb1ELb0ELb1ELb0ELb0ELb1ELb1ELb0ELb1ELb0ELb0EEENS1_21CollectiveEpilogueFwdINS6_IJSA_NS7_ILi256EEESB_EEES9_SE_SG_Li256ELb1ELb1ELb0ELb0EEENS1_36VarlenDynamicPersistentTileSchedulerILi128ELi96ELi256ELi128ELb0ELb1ELb1ELb1ELb0ELb1EEEEEEEEEvNT_6ParamsE:
	.zero		3584


//--------------------- .nv.constant0._ZN7cutlass13device_kernelIN5flash11enable_sm90INS1_16FlashAttnFwdSm90INS1_25CollectiveMainloopFwdSm90ILi2EN4cute5tupleIJNS5_1CILi1EEES8_S8_EEENS6_IJNS7_ILi128EEENS7_ILi96EEENS7_ILi64EEEEEELi256ENS_10bfloat16_tEfNS_4arch4Sm90ELb0ELb1ELb0ELb1ELb0ELb1ELb1ELb1ELb0ELb1ELb0ELb0EEENS1_21CollectiveEpilogueFwdINS6_IJSA_NS7_ILi256EEESB_EEES9_SE_SG_Li256ELb1ELb1ELb0ELb0EEENS1_36VarlenDynamicPersistentTileSchedulerILi128ELi96ELi256ELi128ELb0ELb1ELb1ELb1ELb0ELb1EEEEEEEEEvNT_6ParamsE --------------------------
	.section	.nv.constant0._ZN7cutlass13device_kernelIN5flash11enable_sm90INS1_16FlashAttnFwdSm90INS1_25CollectiveMainloopFwdSm90ILi2EN4cute5tupleIJNS5_1CILi1EEES8_S8_EEENS6_IJNS7_ILi128EEENS7_ILi96EEENS7_ILi64EEEEEELi256ENS_10bfloat16_tEfNS_4arch4Sm90ELb0ELb1ELb0ELb1ELb0ELb1ELb1ELb1ELb0ELb1ELb0ELb0EEENS1_21CollectiveEpilogueFwdINS6_IJSA_NS7_ILi256EEESB_EEES9_SE_SG_Li256ELb1ELb1ELb0ELb0EEENS1_36VarlenDynamicPersistentTileSchedulerILi128ELi96ELi256ELi128ELb0ELb1ELb1ELb1ELb0ELb1EEEEEEEEEvNT_6ParamsE,"a",@progbits
	.sectionflags	@""
	.align	4
.nv.constant0._ZN7cutlass13device_kernelIN5flash11enable_sm90INS1_16FlashAttnFwdSm90INS1_25CollectiveMainloopFwdSm90ILi2EN4cute5tupleIJNS5_1CILi1EEES8_S8_EEENS6_IJNS7_ILi128EEENS7_ILi96EEENS7_ILi64EEEEEELi256ENS_10bfloat16_tEfNS_4arch4Sm90ELb0ELb1ELb0ELb1ELb0ELb1ELb1ELb1ELb0ELb1ELb0ELb0EEENS1_21CollectiveEpilogueFwdINS6_IJSA_NS7_ILi256EEESB_EEES9_SE_SG_Li256ELb1ELb1ELb0ELb0EEENS1_36VarlenDynamicPersistentTileSchedulerILi128ELi96ELi256ELi128ELb0ELb1ELb1ELb1ELb0ELb1EEEEEEEEEvNT_6ParamsE:
	.zero		3584


//--------------------- .nv.constant0._ZN7cutlass13device_kernelIN5flash11enable_sm90INS1_16FlashAttnFwdSm90INS1_25CollectiveMainloopFwdSm90ILi2EN4cute5tupleIJNS5_1CILi1EEES8_S8_EEENS6_IJNS7_ILi128EEENS7_ILi96EEENS7_ILi64EEEEEELi256ENS_10bfloat16_tEfNS_4arch4Sm90ELb1ELb0ELb0ELb0ELb0ELb0ELb0ELb1ELb0ELb1ELb0ELb0EEENS1_21CollectiveEpilogueFwdINS6_IJSA_NS7_ILi256EEESB_EEES9_SE_SG_Li256ELb0ELb1ELb0ELb0EEENS1_30DynamicPersistentTileSchedulerILi256ELi128ELb0ELb1ELb1EEEEEEEEEvNT_6ParamsE --------------------------
	.section	.nv.constant0._ZN7cutlass13device_kernelIN5flash11enable_sm90INS1_16FlashAttnFwdSm90INS1_25CollectiveMainloopFwdSm90ILi2EN4cute5tupleIJNS5_1CILi1EEES8_S8_EEENS6_IJNS7_ILi128EEENS7_ILi96EEENS7_ILi64EEEEEELi256ENS_10bfloat16_tEfNS_4arch4Sm90ELb1ELb0ELb0ELb0ELb0ELb0ELb0ELb1ELb0ELb1ELb0ELb0EEENS1_21CollectiveEpilogueFwdINS6_IJSA_NS7_ILi256EEESB_EEES9_SE_SG_Li256ELb0ELb1ELb0ELb0EEENS1_30DynamicPersistentTileSchedulerILi256ELi128ELb0ELb1ELb1EEEEEEEEEvNT_6ParamsE,"a",@progbits
	.sectionflags	@""
	.align	4
.nv.constant0._ZN7cutlass13device_kernelIN5flash11enable_sm90INS1_16FlashAttnFwdSm90INS1_25CollectiveMainloopFwdSm90ILi2EN4cute5tupleIJNS5_1CILi1EEES8_S8_EEENS6_IJNS7_ILi128EEENS7_ILi96EEENS7_ILi64EEEEEELi256ENS_10bfloat16_tEfNS_4arch4Sm90ELb1ELb0ELb0ELb0ELb0ELb0ELb0ELb1ELb0ELb1ELb0ELb0EEENS1_21CollectiveEpilogueFwdINS6_IJSA_NS7_ILi256EEESB_EEES9_SE_SG_Li256ELb0ELb1ELb0ELb0EEENS1_30DynamicPersistentTileSchedulerILi256ELi128ELb0ELb1ELb1EEEEEEEEEvNT_6ParamsE:
	.zero		3328


//--------------------- .nv.constant0._ZN7cutlass13device_kernelIN5flash11enable_sm90INS1_16FlashAttnFwdSm90INS1_25CollectiveMainloopFwdSm90ILi2EN4cute5tupleIJNS5_1CILi1EEES8_S8_EEENS6_IJNS7_ILi128EEENS7_ILi96EEENS7_ILi64EEEEEELi256ENS_10bfloat16_tEfNS_4arch4Sm90ELb1ELb0ELb0ELb0ELb0ELb0ELb1ELb1ELb0ELb1ELb0ELb0EEENS1_21CollectiveEpilogueFwdINS6_IJSA_NS7_ILi256EEESB_EEES9_SE_SG_Li256ELb0ELb1ELb0ELb0EEENS1_30DynamicPersistentTileSchedulerILi256ELi128ELb0ELb1ELb1EEEEEEEEEvNT_6ParamsE --------------------------
	.section	.nv.constant0._ZN7cutlass13device_kernelIN5flash11enable_sm90INS1_16FlashAttnFwdSm90INS1_25CollectiveMainloopFwdSm90ILi2EN4cute5tupleIJNS5_1CILi1EEES8_S8_EEENS6_IJNS7_ILi128EEENS7_ILi96EEENS7_ILi64EEEEEELi256ENS_10bfloat16_tEfNS_4arch4Sm90ELb1ELb0ELb0ELb0ELb0ELb0ELb1ELb1ELb0ELb1ELb0ELb0EEENS1_21CollectiveEpilogueFwdINS6_IJSA_NS7_ILi256EEESB_EEES9_SE_SG_Li256ELb0ELb1ELb0ELb0EEENS1_30DynamicPersistentTileSchedulerILi256ELi128ELb0ELb1ELb1EEEEEEEEEvNT_6ParamsE,"a",@progbits
	.sectionflags	@""
	.align	4
.nv.constant0._ZN7cutlass13device_kernelIN5flash11enable_sm90INS1_16FlashAttnFwdSm90INS1_25CollectiveMainloopFwdSm90ILi2EN4cute5tupleIJNS5_1CILi1EEES8_S8_EEENS6_IJNS7_ILi128EEENS7_ILi96EEENS7_ILi64EEEEEELi256ENS_10bfloat16_tEfNS_4arch4Sm90ELb1ELb0ELb0ELb0ELb0ELb0ELb1ELb1ELb0ELb1ELb0ELb0EEENS1_21CollectiveEpilogueFwdINS6_IJSA_NS7_ILi256EEESB_EEES9_SE_SG_Li256ELb0ELb1ELb0ELb0EEENS1_30DynamicPersistentTileSchedulerILi256ELi128ELb0ELb1ELb1EEEEEEEEEvNT_6ParamsE:
	.zero		3584


//--------------------- .nv.constant0._ZN7cutlass13device_kernelIN5flash11enable_sm90INS1_16FlashAttnFwdSm90INS1_25CollectiveMainloopFwdSm90ILi2EN4cute5tupleIJNS5_1CILi1EEES8_S8_EEENS6_IJNS7_ILi128EEENS7_ILi96EEENS7_ILi64EEEEEELi256ENS_10bfloat16_tEfNS_4arch4Sm90ELb1ELb0ELb0ELb1ELb0ELb0ELb0ELb1ELb0ELb1ELb0ELb0EEENS1_21CollectiveEpilogueFwdINS6_IJSA_NS7_ILi256EEESB_EEES9_SE_SG_Li256ELb1ELb1ELb0ELb0EEENS1_36VarlenDynamicPersistentTileSchedulerILi128ELi96ELi256ELi128ELb0ELb1ELb1ELb1ELb1ELb1EEEEEEEEEvNT_6ParamsE --------------------------
	.section	.nv.constant0._ZN7cutlass13device_kernelIN5flash11enable_sm90INS1_16FlashAttnFwdSm90INS1_25CollectiveMainloopFwdSm90ILi2EN4cute5tupleIJNS5_1CILi1EEES8_S8_EEENS6_IJNS7_ILi128EEENS7_ILi96EEENS7_ILi64EEEEEELi256ENS_10bfloat16_tEfNS_4arch4Sm90ELb1ELb0ELb0ELb1ELb0ELb0ELb0ELb1ELb0ELb1ELb0ELb0EEENS1_21CollectiveEpilogueFwdINS6_IJSA_NS7_ILi256EEESB_EEES9_SE_SG_Li256ELb1ELb1ELb0ELb0EEENS1_36VarlenDynamicPersistentTileSchedulerILi128ELi96ELi256ELi128ELb0ELb1ELb1ELb1ELb1ELb1EEEEEEEEEvNT_6ParamsE,"a",@progbits
	.sectionflags	@""
	.align	4
.nv.constant0._ZN7cutlass13device_kernelIN5flash11enable_sm90INS1_16FlashAttnFwdSm90INS1_25CollectiveMainloopFwdSm90ILi2EN4cute5tupleIJNS5_1CILi1EEES8_S8_EEENS6_IJNS7_ILi128EEENS7_ILi96EEENS7_ILi64EEEEEELi256ENS_10bfloat16_tEfNS_4arch4Sm90ELb1ELb0ELb0ELb1ELb0ELb0ELb0ELb1ELb0ELb1ELb0ELb0EEENS1_21CollectiveEpilogueFwdINS6_IJSA_NS7_ILi256EEESB_EEES9_SE_SG_Li256ELb1ELb1ELb0ELb0EEENS1_36VarlenDynamicPersistentTileSchedulerILi128ELi96ELi256ELi128ELb0ELb1ELb1ELb1ELb1ELb1EEEEEEEEEvNT_6ParamsE:
	.zero		3328


//--------------------- .nv.constant0._ZN7cutlass13device_kernelIN5flash11enable_sm90INS1_16FlashAttnFwdSm90INS1_25CollectiveMainloopFwdSm90ILi2EN4cute5tupleIJNS5_1CILi1EEES8_S8_EEENS6_IJNS7_ILi128EEENS7_ILi96EEENS7_ILi64EEEEEELi256ENS_10bfloat16_tEfNS_4arch4Sm90ELb1ELb0ELb0ELb1ELb0ELb1ELb0ELb1ELb0ELb1ELb0ELb0EEENS1_21CollectiveEpilogueFwdINS6_IJSA_NS7_ILi256EEESB_EEES9_SE_SG_Li256ELb1ELb1ELb0ELb0EEENS1_36VarlenDynamicPersistentTileSchedulerILi128ELi96ELi256ELi128ELb0ELb1ELb1ELb1ELb1ELb1EEEEEEEEEvNT_6ParamsE --------------------------
	.section	.nv.constant0._ZN7cutlass13device_kernelIN5flash11enable_sm90INS1_16FlashAttnFwdSm90INS1_25CollectiveMainloopFwdSm90ILi2EN4cute5tupleIJNS5_1CILi1EEES8_S8_EEENS6_IJNS7_ILi128EEENS7_ILi96EEENS7_ILi64EEEEEELi256ENS_10bfloat16_tEfNS_4arch4Sm90ELb1ELb0ELb0ELb1ELb0ELb1ELb0ELb1ELb0ELb1ELb0ELb0EEENS1_21CollectiveEpilogueFwdINS6_IJSA_NS7_ILi256EEESB_EEES9_SE_SG_Li256ELb1ELb1ELb0ELb0EEENS1_36VarlenDynamicPersistentTileSchedulerILi128ELi96ELi256ELi128ELb0ELb1ELb1ELb1ELb1ELb1EEEEEEEEEvNT_6ParamsE,"a",@progbits
	.sectionflags	@""
	.align	4
.nv.constant0._ZN7cutlass13device_kernelIN5flash11enable_sm90INS1_16FlashAttnFwdSm90INS1_25CollectiveMainloopFwdSm90ILi2EN4cute5tupleIJNS5_1CILi1EEES8_S8_EEENS6_IJNS7_ILi128EEENS7_ILi96EEENS7_ILi64EEEEEELi256ENS_10bfloat16_tEfNS_4arch4Sm90ELb1ELb0ELb0ELb1ELb0ELb1ELb0ELb1ELb0ELb1ELb0ELb0EEENS1_21CollectiveEpilogueFwdINS6_IJSA_NS7_ILi256EEESB_EEES9_SE_SG_Li256ELb1ELb1ELb0ELb0EEENS1_36VarlenDynamicPersistentTileSchedulerILi128ELi96ELi256ELi128ELb0ELb1ELb1ELb1ELb1ELb1EEEEEEEEEvNT_6ParamsE:
	.zero		3328


//--------------------- .nv.constant0._ZN7cutlass13device_kernelIN5flash11enable_sm90INS1_16FlashAttnFwdSm90INS1_25CollectiveMainloopFwdSm90ILi2EN4cute5tupleIJNS5_1CILi1EEES8_S8_EEENS6_IJNS7_ILi128EEENS7_ILi96EEENS7_ILi64EEEEEELi256ENS_10bfloat16_tEfNS_4arch4Sm90ELb1ELb0ELb0ELb1ELb0ELb0ELb1ELb1ELb0ELb1ELb0ELb0EEENS1_21CollectiveEpilogueFwdINS6_IJSA_NS7_ILi256EEESB_EEES9_SE_SG_Li256ELb1ELb1ELb0ELb0EEENS1_36VarlenDynamicPersistentTileSchedulerILi128ELi96ELi256ELi128ELb0ELb1ELb1ELb1ELb1ELb1EEEEEEEEEvNT_6ParamsE --------------------------
	.section	.nv.constant0._ZN7cutlass13device_kernelIN5flash11enable_sm90INS1_16FlashAttnFwdSm90INS1_25CollectiveMainloopFwdSm90ILi2EN4cute5tupleIJNS5_1CILi1EEES8_S8_EEENS6_IJNS7_ILi128EEENS7_ILi96EEENS7_ILi64EEEEEELi256ENS_10bfloat16_tEfNS_4arch4Sm90ELb1ELb0ELb0ELb1ELb0ELb0ELb1ELb1ELb0ELb1ELb0ELb0EEENS1_21CollectiveEpilogueFwdINS6_IJSA_NS7_ILi256EEESB_EEES9_SE_SG_Li256ELb1ELb1ELb0ELb0EEENS1_36VarlenDynamicPersistentTileSchedulerILi128ELi96ELi256ELi128ELb0ELb1ELb1ELb1ELb1ELb1EEEEEEEEEvNT_6ParamsE,"a",@progbits
	.sectionflags	@""
	.align	4
.nv.constant0._ZN7cutlass13device_kernelIN5flash11enable_sm90INS1_16FlashAttnFwdSm90INS1_25CollectiveMainloopFwdSm90ILi2EN4cute5tupleIJNS5_1CILi1EEES8_S8_EEENS6_IJNS7_ILi128EEENS7_ILi96EEENS7_ILi64EEEEEELi256ENS_10bfloat16_tEfNS_4arch4Sm90ELb1ELb0ELb0ELb1ELb0ELb0ELb1ELb1ELb0ELb1ELb0ELb0EEENS1_21CollectiveEpilogueFwdINS6_IJSA_NS7_ILi256EEESB_EEES9_SE_SG_Li256ELb1ELb1ELb0ELb0EEENS1_36VarlenDynamicPersistentTileSchedulerILi128ELi96ELi256ELi128ELb0ELb1ELb1ELb1ELb1ELb1EEEEEEEEEvNT_6ParamsE:
	.zero		3584


//--------------------- .nv.constant0._ZN7cutlass13device_kernelIN5flash11enable_sm90INS1_16FlashAttnFwdSm90INS1_25CollectiveMainloopFwdSm90ILi2EN4cute5tupleIJNS5_1CILi1EEES8_S8_EEENS6_IJNS7_ILi128EEENS7_ILi96EEENS7_ILi64EEEEEELi256ENS_10bfloat16_tEfNS_4arch4Sm90ELb1ELb0ELb0ELb1ELb0ELb1ELb1ELb1ELb0ELb1ELb0ELb0EEENS1_21CollectiveEpilogueFwdINS6_IJSA_NS7_ILi256EEESB_EEES9_SE_SG_Li256ELb1ELb1ELb0ELb0EEENS1_36VarlenDynamicPersistentTileSchedulerILi128ELi96ELi256ELi128ELb0ELb1ELb1ELb1ELb1ELb1EEEEEEEEEvNT_6ParamsE --------------------------
	.section	.nv.constant0._ZN7cutlass13device_kernelIN5flash11enable_sm90INS1_16FlashAttnFwdSm90INS1_25CollectiveMainloopFwdSm90ILi2EN4cute5tupleIJNS5_1CILi1EEES8_S8_EEENS6_IJNS7_ILi128EEENS7_ILi96EEENS7_ILi64EEEEEELi256ENS_10bfloat16_tEfNS_4arch4Sm90ELb1ELb0ELb0ELb1ELb0ELb1ELb1ELb1ELb0ELb1ELb0ELb0EEENS1_21CollectiveEpilogueFwdINS6_IJSA_NS7_ILi256EEESB_EEES9_SE_SG_Li256ELb1ELb1ELb0ELb0EEENS1_36VarlenDynamicPersistentTileSchedulerILi128ELi96ELi256ELi128ELb0ELb1ELb1ELb1ELb1ELb1EEEEEEEEEvNT_6ParamsE,"a",@progbits
	.sectionflags	@""
	.align	4
.nv.constant0._ZN7cutlass13device_kernelIN5flash11enable_sm90INS1_16FlashAttnFwdSm90INS1_25CollectiveMainloopFwdSm90ILi2EN4cute5tupleIJNS5_1CILi1EEES8_S8_EEENS6_IJNS7_ILi128EEENS7_ILi96EEENS7_ILi64EEEEEELi256ENS_10bfloat16_tEfNS_4arch4Sm90ELb1ELb0ELb0ELb1ELb0ELb1ELb1ELb1ELb0ELb1ELb0ELb0EEENS1_21CollectiveEpilogueFwdINS6_IJSA_NS7_ILi256EEESB_EEES9_SE_SG_Li256ELb1ELb1ELb0ELb0EEENS1_36VarlenDynamicPersistentTileSchedulerILi128ELi96ELi256ELi128ELb0ELb1ELb1ELb1ELb1ELb1EEEEEEEEEvNT_6ParamsE:
	.zero		3584


//--------------------- SYMBOLS --------------------------

	.type		.nv.reservedSmem.offset0,@object
	.size		.nv.reservedSmem.offset0,0x4
	.type		__assertfail,@function
